	.target	sm_80

	.elftype	@"ET_EXEC"


//--------------------- .note.nv.tkinfo           --------------------------
	.section	.note.nv.tkinfo,"",@"SHT_NOTE"
	.sectionflags	@"SHF_NOTE_NV_TKINFO"
	.tkinfo
        /*0018*/ 	.word	0x00000002
        /*0030*/ 	.string	""
        /*0030*/ 	.string	"ptxas"
        /*0030*/ 	.string	"Cuda compilation tools, release 13.0, V13.0.88"
        /*0030*/ 	.string	"Build cuda_13.0.r13.0/compiler.36424714_0"
        /*0030*/ 	.string	"-arch sm_80 -m 64 "



//--------------------- .note.nv.cuinfo           --------------------------
	.section	.note.nv.cuinfo,"",@"SHT_NOTE"
	.sectionflags	@"SHF_NOTE_NV_CUINFO"
        /*0018*/ 	.short	0x0002
        /*001a*/ 	.short	0x0050
        /*001c*/ 	.short	0x0082
	.zero		2


//--------------------- .nv.info                  --------------------------
	.section	.nv.info,"",@"SHT_CUDA_INFO"
	.align	4


	//----- nvinfo : EIATTR_REGCOUNT
	.align		4
        /*0000*/ 	.byte	0x04, 0x2f
        /*0002*/ 	.short	(.L_12 - .L_11)
	.align		4
.L_11:
        /*0004*/ 	.word	index@(_ZN7cutlass13device_kernelIN5flash19enable_sm80_to_sm89INS1_16FlashAttnFwdSm80INS1_25CollectiveMainloopFwdSm80ILi4ELi1ELb0EN4cute5tupleIJNS5_1CILi128EEENS7_ILi64EEES8_EEELi128ENS_6half_tEfNS_4arch4Sm80ELb1ELb0ELb1ELb1ELb1ELb1ELb1ELb0EEENS1_21CollectiveEpilogueFwdINS6_IJS8_S8_S9_EEENS6_IJNS7_ILi1EEESH_SH_EEESB_SD_Li128ELb1ELb1ELb0ELb0EEENS1_19SingleTileSchedulerILb1ELb0ELb1ELi128EEEEEEEEEvNT_6ParamsE)
        /*0008*/ 	.word	0x000000ff


	//----- nvinfo : EIATTR_FRAME_SIZE
	.align		4
.L_12:
        /*000c*/ 	.byte	0x04, 0x11
        /*000e*/ 	.short	(.L_14 - .L_13)
	.align		4
.L_13:
        /*0010*/ 	.word	index@($__internal_7_$__cuda_sm70_shflsync_idx_p)
        /*0014*/ 	.word	0x00000000


	//----- nvinfo : EIATTR_FRAME_SIZE
	.align		4
.L_14:
        /*0018*/ 	.byte	0x04, 0x11
        /*001a*/ 	.short	(.L_16 - .L_15)
	.align		4
.L_15:
        /*001c*/ 	.word	index@($__internal_6_$__cuda_sm70_shflsync_bfly_p)
        /*0020*/ 	.word	0x00000000


	//----- nvinfo : EIATTR_FRAME_SIZE
	.align		4
.L_16:
        /*0024*/ 	.byte	0x04, 0x11
        /*0026*/ 	.short	(.L_18 - .L_17)
	.align		4
.L_17:
        /*0028*/ 	.word	index@($_ZN7cutlass13device_kernelIN5flash19enable_sm80_to_sm89INS1_16FlashAttnFwdSm80INS1_25CollectiveMainloopFwdSm80ILi4ELi1ELb0EN4cute5tupleIJNS5_1CILi128EEENS7_ILi64EEES8_EEELi128ENS_6half_tEfNS_4arch4Sm80ELb1ELb0ELb1ELb1ELb1ELb1ELb1ELb0EEENS1_21CollectiveEpilogueFwdINS6_IJS8_S8_S9_EEENS6_IJNS7_ILi1EEESH_SH_EEESB_SD_Li128ELb1ELb1ELb0ELb0EEENS1_19SingleTileSchedulerILb1ELb0ELb1ELi128EEEEEEEEEvNT_6ParamsE$_ZZN5flash25CollectiveMainloopFwdSm80ILi4ELi1ELb0EN4cute5tupleIJNS1_1CILi128EEENS3_ILi64EEES4_EEELi128EN7cutlass6half_tEfNS7_4arch4Sm80ELb1ELb0ELb1ELb1ELb1ELb1ELb1ELb0EE3mmaINS_16FlashAttnFwdSm80ISB_NS_21CollectiveEpilogueFwdINS2_IJS4_S4_S5_EEENS2_IJNS3_ILi1EEESG_SG_EEES8_SA_Li128ELb1ELb1ELb0ELb0EEENS_19SingleTileSchedulerILb1ELb0ELb1ELi128EEEE13SharedStorageENS1_6TensorINS1_11ArrayEngineIfLm128EEENS1_6LayoutINS2_IJNS2_IJNS3_ILi2EEESR_EEESR_NS3_ILi16EEEEEENS2_IJNS2_IJSG_SR_EEENS3_ILi4EEENS3_ILi8EEEEEEEEEENS_7SoftmaxILi4ELi0EEEEEbRKNSB_6ParamsERT0_RT1_iRKNS_16SeqlenInfoQKNewKILb1ELb1EEENS2_IJiiiiEEERT_ENKUlvE_clEv)
        /*002c*/ 	.word	0x00000000


	//----- nvinfo : EIATTR_FRAME_SIZE
	.align		4
.L_18:
        /*0030*/ 	.byte	0x04, 0x11
        /*0032*/ 	.short	(.L_20 - .L_19)
	.align		4
.L_19:
        /*0034*/ 	.word	index@(_ZN7cutlass13device_kernelIN5flash19enable_sm80_to_sm89INS1_16FlashAttnFwdSm80INS1_25CollectiveMainloopFwdSm80ILi4ELi1ELb0EN4cute5tupleIJNS5_1CILi128EEENS7_ILi64EEES8_EEELi128ENS_6half_tEfNS_4arch4Sm80ELb1ELb0ELb1ELb1ELb1ELb1ELb1ELb0EEENS1_21CollectiveEpilogueFwdINS6_IJS8_S8_S9_EEENS6_IJNS7_ILi1EEESH_SH_EEESB_SD_Li128ELb1ELb1ELb0ELb0EEENS1_19SingleTileSchedulerILb1ELb0ELb1ELi128EEEEEEEEEvNT_6ParamsE)
        /*0038*/ 	.word	0x00000118


	//----- nvinfo : EIATTR_REGCOUNT
	.align		4
.L_20:
        /*003c*/ 	.byte	0x04, 0x2f
        /*003e*/ 	.short	(.L_22 - .L_21)
	.align		4
.L_21:
        /*0040*/ 	.word	index@(_ZN7cutlass13device_kernelIN5flash19enable_sm80_to_sm89INS1_16FlashAttnFwdSm80INS1_25CollectiveMainloopFwdSm80ILi4ELi1ELb0EN4cute5tupleIJNS5_1CILi128EEENS7_ILi64EEES8_EEELi128ENS_6half_tEfNS_4arch4Sm80ELb1ELb0ELb1ELb1ELb1ELb0ELb1ELb0EEENS1_21CollectiveEpilogueFwdINS6_IJS8_S8_S9_EEENS6_IJNS7_ILi1EEESH_SH_EEESB_SD_Li128ELb1ELb1ELb0ELb0EEENS1_19SingleTileSchedulerILb1ELb0ELb1ELi128EEEEEEEEEvNT_6ParamsE)
        /*0044*/ 	.word	0x000000ff


	//----- nvinfo : EIATTR_FRAME_SIZE
	.align		4
.L_22:
        /*0048*/ 	.byte	0x04, 0x11
        /*004a*/ 	.short	(.L_24 - .L_23)
	.align		4
.L_23:
        /*004c*/ 	.word	index@(_ZN7cutlass13device_kernelIN5flash19enable_sm80_to_sm89INS1_16FlashAttnFwdSm80INS1_25CollectiveMainloopFwdSm80ILi4ELi1ELb0EN4cute5tupleIJNS5_1CILi128EEENS7_ILi64EEES8_EEELi128ENS_6half_tEfNS_4arch4Sm80ELb1ELb0ELb1ELb1ELb1ELb0ELb1ELb0EEENS1_21CollectiveEpilogueFwdINS6_IJS8_S8_S9_EEENS6_IJNS7_ILi1EEESH_SH_EEESB_SD_Li128ELb1ELb1ELb0ELb0EEENS1_19SingleTileSchedulerILb1ELb0ELb1ELi128EEEEEEEEEvNT_6ParamsE)
        /*0050*/ 	.word	0x000000c0


	//----- nvinfo : EIATTR_REGCOUNT
	.align		4
.L_24:
        /*0054*/ 	.byte	0x04, 0x2f
        /*0056*/ 	.short	(.L_26 - .L_25)
	.align		4
.L_25:
        /*0058*/ 	.word	index@(_ZN7cutlass13device_kernelIN5flash19enable_sm80_to_sm89INS1_16FlashAttnFwdSm80INS1_25CollectiveMainloopFwdSm80ILi4ELi1ELb0EN4cute5tupleIJNS5_1CILi128EEENS7_ILi64EEES8_EEELi128ENS_6half_tEfNS_4arch4Sm80ELb1ELb0ELb1ELb0ELb1ELb0ELb1ELb0EEENS1_21CollectiveEpilogueFwdINS6_IJS8_S8_S9_EEENS6_IJNS7_ILi1EEESH_SH_EEESB_SD_Li128ELb0ELb1ELb0ELb0EEENS1_30DynamicPersistentTileSchedulerILi128ELi128ELb0ELb1ELb0EEEEEEEEEvNT_6ParamsE)
        /*005c*/ 	.word	0x000000ff


	//----- nvinfo : EIATTR_FRAME_SIZE
	.align		4
.L_26:
        /*0060*/ 	.byte	0x04, 0x11
        /*0062*/ 	.short	(.L_28 - .L_27)
	.align		4
.L_27:
        /*0064*/ 	.word	index@($__internal_5_$__cuda_sm70_shflsync_idx_p)
        /*0068*/ 	.word	0x00000000


	//----- nvinfo : EIATTR_FRAME_SIZE
	.align		4
.L_28:
        /*006c*/ 	.byte	0x04, 0x11
        /*006e*/ 	.short	(.L_30 - .L_29)
	.align		4
.L_29:
        /*0070*/ 	.word	index@($__internal_4_$__cuda_sm70_shflsync_bfly_p)
        /*0074*/ 	.word	0x00000000


	//----- nvinfo : EIATTR_FRAME_SIZE
	.align		4
.L_30:
        /*0078*/ 	.byte	0x04, 0x11
        /*007a*/ 	.short	(.L_32 - .L_31)
	.align		4
.L_31:
        /*007c*/ 	.word	index@(_ZN7cutlass13device_kernelIN5flash19enable_sm80_to_sm89INS1_16FlashAttnFwdSm80INS1_25CollectiveMainloopFwdSm80ILi4ELi1ELb0EN4cute5tupleIJNS5_1CILi128EEENS7_ILi64EEES8_EEELi128ENS_6half_tEfNS_4arch4Sm80ELb1ELb0ELb1ELb0ELb1ELb0ELb1ELb0EEENS1_21CollectiveEpilogueFwdINS6_IJS8_S8_S9_EEENS6_IJNS7_ILi1EEESH_SH_EEESB_SD_Li128ELb0ELb1ELb0ELb0EEENS1_30DynamicPersistentTileSchedulerILi128ELi128ELb0ELb1ELb0EEEEEEEEEvNT_6ParamsE)
        /*0080*/ 	.word	0x00000080


	//----- nvinfo : EIATTR_REGCOUNT
	.align		4
.L_32:
        /*0084*/ 	.byte	0x04, 0x2f
        /*0086*/ 	.short	(.L_34 - .L_33)
	.align		4
.L_33:
        /*0088*/ 	.word	index@(_ZN7cutlass13device_kernelIN5flash19enable_sm80_to_sm89INS1_16FlashAttnFwdSm80INS1_25CollectiveMainloopFwdSm80ILi4ELi1ELb0EN4cute5tupleIJNS5_1CILi128EEENS7_ILi48EEES8_EEELi128ENS_6half_tEfNS_4arch4Sm80ELb0ELb1ELb1ELb1ELb1ELb1ELb1ELb0EEENS1_21CollectiveEpilogueFwdINS6_IJS8_S8_S9_EEENS6_IJNS7_ILi1EEESH_SH_EEESB_SD_Li128ELb1ELb1ELb0ELb0EEENS1_19SingleTileSchedulerILb1ELb0ELb1ELi128EEEEEEEEEvNT_6ParamsE)
        /*008c*/ 	.word	0x000000ff


	//----- nvinfo : EIATTR_FRAME_SIZE
	.align		4
.L_34:
        /*0090*/ 	.byte	0x04, 0x11
        /*0092*/ 	.short	(.L_36 - .L_35)
	.align		4
.L_35:
        /*0094*/ 	.word	index@($__internal_3_$__cuda_sm70_shflsync_idx_p)
        /*0098*/ 	.word	0x00000000


	//----- nvinfo : EIATTR_FRAME_SIZE
	.align		4
.L_36:
        /*009c*/ 	.byte	0x04, 0x11
        /*009e*/ 	.short	(.L_38 - .L_37)
	.align		4
.L_37:
        /*00a0*/ 	.word	index@($__internal_2_$__cuda_sm70_shflsync_bfly_p)
        /*00a4*/ 	.word	0x00000000


	//----- nvinfo : EIATTR_FRAME_SIZE
	.align		4
.L_38:
        /*00a8*/ 	.byte	0x04, 0x11
        /*00aa*/ 	.short	(.L_40 - .L_39)
	.align		4
.L_39:
        /*00ac*/ 	.word	index@($_ZN7cutlass13device_kernelIN5flash19enable_sm80_to_sm89INS1_16FlashAttnFwdSm80INS1_25CollectiveMainloopFwdSm80ILi4ELi1ELb0EN4cute5tupleIJNS5_1CILi128EEENS7_ILi48EEES8_EEELi128ENS_6half_tEfNS_4arch4Sm80ELb0ELb1ELb1ELb1ELb1ELb1ELb1ELb0EEENS1_21CollectiveEpilogueFwdINS6_IJS8_S8_S9_EEENS6_IJNS7_ILi1EEESH_SH_EEESB_SD_Li128ELb1ELb1ELb0ELb0EEENS1_19SingleTileSchedulerILb1ELb0ELb1ELi128EEEEEEEEEvNT_6ParamsE$_ZZN5flash25CollectiveMainloopFwdSm80ILi4ELi1ELb0EN4cute5tupleIJNS1_1CILi128EEENS3_ILi48EEES4_EEELi128EN7cutlass6half_tEfNS7_4arch4Sm80ELb0ELb1ELb1ELb1ELb1ELb1ELb1ELb0EE3mmaINS_16FlashAttnFwdSm80ISB_NS_21CollectiveEpilogueFwdINS2_IJS4_S4_S5_EEENS2_IJNS3_ILi1EEESG_SG_EEES8_SA_Li128ELb1ELb1ELb0ELb0EEENS_19SingleTileSchedulerILb1ELb0ELb1ELi128EEEE13SharedStorageENS1_6TensorINS1_11ArrayEngineIfLm128EEENS1_6LayoutINS2_IJNS2_IJNS3_ILi2EEESR_EEESR_NS3_ILi16EEEEEENS2_IJNS2_IJSG_SR_EEENS3_ILi4EEENS3_ILi8EEEEEEEEEENS_7SoftmaxILi4ELi0EEEEEbRKNSB_6ParamsERT0_RT1_iRKNS_16SeqlenInfoQKNewKILb1ELb1EEENS2_IJiiiiEEERT_ENKUlvE_clEv)
        /*00b0*/ 	.word	0x00000000


	//----- nvinfo : EIATTR_FRAME_SIZE
	.align		4
.L_40:
        /*00b4*/ 	.byte	0x04, 0x11
        /*00b6*/ 	.short	(.L_42 - .L_41)
	.align		4
.L_41:
        /*00b8*/ 	.word	index@(_ZN7cutlass13device_kernelIN5flash19enable_sm80_to_sm89INS1_16FlashAttnFwdSm80INS1_25CollectiveMainloopFwdSm80ILi4ELi1ELb0EN4cute5tupleIJNS5_1CILi128EEENS7_ILi48EEES8_EEELi128ENS_6half_tEfNS_4arch4Sm80ELb0ELb1ELb1ELb1ELb1ELb1ELb1ELb0EEENS1_21CollectiveEpilogueFwdINS6_IJS8_S8_S9_EEENS6_IJNS7_ILi1EEESH_SH_EEESB_SD_Li128ELb1ELb1ELb0ELb0EEENS1_19SingleTileSchedulerILb1ELb0ELb1ELi128EEEEEEEEEvNT_6ParamsE)
        /*00bc*/ 	.word	0x00000108


	//----- nvinfo : EIATTR_REGCOUNT
	.align		4
.L_42:
        /*00c0*/ 	.byte	0x04, 0x2f
        /*00c2*/ 	.short	(.L_44 - .L_43)
	.align		4
.L_43:
        /*00c4*/ 	.word	index@(_ZN7cutlass13device_kernelIN5flash19enable_sm80_to_sm89INS1_16FlashAttnFwdSm80INS1_25CollectiveMainloopFwdSm80ILi4ELi1ELb0EN4cute5tupleIJNS5_1CILi128EEENS7_ILi48EEES8_EEELi128ENS_6half_tEfNS_4arch4Sm80ELb0ELb1ELb1ELb1ELb1ELb0ELb1ELb0EEENS1_21CollectiveEpilogueFwdINS6_IJS8_S8_S9_EEENS6_IJNS7_ILi1EEESH_SH_EEESB_SD_Li128ELb1ELb1ELb0ELb0EEENS1_19SingleTileSchedulerILb1ELb0ELb1ELi128EEEEEEEEEvNT_6ParamsE)
        /*00c8*/ 	.word	0x000000ff


	//----- nvinfo : EIATTR_FRAME_SIZE
	.align		4
.L_44:
        /*00cc*/ 	.byte	0x04, 0x11
        /*00ce*/ 	.short	(.L_46 - .L_45)
	.align		4
.L_45:
        /*00d0*/ 	.word	index@(_ZN7cutlass13device_kernelIN5flash19enable_sm80_to_sm89INS1_16FlashAttnFwdSm80INS1_25CollectiveMainloopFwdSm80ILi4ELi1ELb0EN4cute5tupleIJNS5_1CILi128EEENS7_ILi48EEES8_EEELi128ENS_6half_tEfNS_4arch4Sm80ELb0ELb1ELb1ELb1ELb1ELb0ELb1ELb0EEENS1_21CollectiveEpilogueFwdINS6_IJS8_S8_S9_EEENS6_IJNS7_ILi1EEESH_SH_EEESB_SD_Li128ELb1ELb1ELb0ELb0EEENS1_19SingleTileSchedulerILb1ELb0ELb1ELi128EEEEEEEEEvNT_6ParamsE)
        /*00d4*/ 	.word	0x00000078


	//----- nvinfo : EIATTR_REGCOUNT
	.align		4
.L_46:
        /*00d8*/ 	.byte	0x04, 0x2f
        /*00da*/ 	.short	(.L_48 - .L_47)
	.align		4
.L_47:
        /*00dc*/ 	.word	index@(_ZN7cutlass13device_kernelIN5flash19enable_sm80_to_sm89INS1_16FlashAttnFwdSm80INS1_25CollectiveMainloopFwdSm80ILi4ELi1ELb0EN4cute5tupleIJNS5_1CILi128EEENS7_ILi48EEES8_EEELi128ENS_6half_tEfNS_4arch4Sm80ELb0ELb1ELb1ELb0ELb1ELb0ELb1ELb0EEENS1_21CollectiveEpilogueFwdINS6_IJS8_S8_S9_EEENS6_IJNS7_ILi1EEESH_SH_EEESB_SD_Li128ELb0ELb1ELb0ELb0EEENS1_19SingleTileSchedulerILb0ELb0ELb1ELi128EEEEEEEEEvNT_6ParamsE)
        /*00e0*/ 	.word	0x000000ff


	//----- nvinfo : EIATTR_FRAME_SIZE
	.align		4
.L_48:
        /*00e4*/ 	.byte	0x04, 0x11
        /*00e6*/ 	.short	(.L_50 - .L_49)
	.align		4
.L_49:
        /*00e8*/ 	.word	index@(_ZN7cutlass13device_kernelIN5flash19enable_sm80_to_sm89INS1_16FlashAttnFwdSm80INS1_25CollectiveMainloopFwdSm80ILi4ELi1ELb0EN4cute5tupleIJNS5_1CILi128EEENS7_ILi48EEES8_EEELi128ENS_6half_tEfNS_4arch4Sm80ELb0ELb1ELb1ELb0ELb1ELb0ELb1ELb0EEENS1_21CollectiveEpilogueFwdINS6_IJS8_S8_S9_EEENS6_IJNS7_ILi1EEESH_SH_EEESB_SD_Li128ELb0ELb1ELb0ELb0EEENS1_19SingleTileSchedulerILb0ELb0ELb1ELi128EEEEEEEEEvNT_6ParamsE)
        /*00ec*/ 	.word	0x00000068


	//----- nvinfo : EIATTR_REGCOUNT
	.align		4
.L_50:
        /*00f0*/ 	.byte	0x04, 0x2f
        /*00f2*/ 	.short	(.L_52 - .L_51)
	.align		4
.L_51:
        /*00f4*/ 	.word	index@(_ZN7cutlass13device_kernelIN5flash19enable_sm80_to_sm89INS1_16FlashAttnFwdSm80INS1_25CollectiveMainloopFwdSm80ILi4ELi1ELb0EN4cute5tupleIJNS5_1CILi128EEENS7_ILi64EEES8_EEELi128ENS_6half_tEfNS_4arch4Sm80ELb0ELb0ELb1ELb1ELb1ELb1ELb1ELb0EEENS1_21CollectiveEpilogueFwdINS6_IJS8_S8_S9_EEENS6_IJNS7_ILi1EEESH_SH_EEESB_SD_Li128ELb1ELb1ELb0ELb0EEENS1_19SingleTileSchedulerILb1ELb0ELb1ELi128EEEEEEEEEvNT_6ParamsE)
        /*00f8*/ 	.word	0x000000ff


	//----- nvinfo : EIATTR_FRAME_SIZE
	.align		4
.L_52:
        /*00fc*/ 	.byte	0x04, 0x11
        /*00fe*/ 	.short	(.L_54 - .L_53)
	.align		4
.L_53:
        /*0100*/ 	.word	index@(_ZN7cutlass13device_kernelIN5flash19enable_sm80_to_sm89INS1_16FlashAttnFwdSm80INS1_25CollectiveMainloopFwdSm80ILi4ELi1ELb0EN4cute5tupleIJNS5_1CILi128EEENS7_ILi64EEES8_EEELi128ENS_6half_tEfNS_4arch4Sm80ELb0ELb0ELb1ELb1ELb1ELb1ELb1ELb0EEENS1_21CollectiveEpilogueFwdINS6_IJS8_S8_S9_EEENS6_IJNS7_ILi1EEESH_SH_EEESB_SD_Li128ELb1ELb1ELb0ELb0EEENS1_19SingleTileSchedulerILb1ELb0ELb1ELi128EEEEEEEEEvNT_6ParamsE)
        /*0104*/ 	.word	0x000000a8


	//----- nvinfo : EIATTR_REGCOUNT
	.align		4
.L_54:
        /*0108*/ 	.byte	0x04, 0x2f
        /*010a*/ 	.short	(.L_56 - .L_55)
	.align		4
.L_55:
        /*010c*/ 	.word	index@(_ZN7cutlass13device_kernelIN5flash19enable_sm80_to_sm89INS1_16FlashAttnFwdSm80INS1_25CollectiveMainloopFwdSm80ILi4ELi1ELb0EN4cute5tupleIJNS5_1CILi128EEENS7_ILi64EEES8_EEELi128ENS_6half_tEfNS_4arch4Sm80ELb0ELb0ELb1ELb1ELb1ELb0ELb1ELb0EEENS1_21CollectiveEpilogueFwdINS6_IJS8_S8_S9_EEENS6_IJNS7_ILi1EEESH_SH_EEESB_SD_Li128ELb1ELb1ELb0ELb0EEENS1_19SingleTileSchedulerILb1ELb0ELb1ELi128EEEEEEEEEvNT_6ParamsE)
        /*0110*/ 	.word	0x000000ff


	//----- nvinfo : EIATTR_FRAME_SIZE
	.align		4
.L_56:
        /*0114*/ 	.byte	0x04, 0x11
        /*0116*/ 	.short	(.L_58 - .L_57)
	.align		4
.L_57:
        /*0118*/ 	.word	index@(_ZN7cutlass13device_kernelIN5flash19enable_sm80_to_sm89INS1_16FlashAttnFwdSm80INS1_25CollectiveMainloopFwdSm80ILi4ELi1ELb0EN4cute5tupleIJNS5_1CILi128EEENS7_ILi64EEES8_EEELi128ENS_6half_tEfNS_4arch4Sm80ELb0ELb0ELb1ELb1ELb1ELb0ELb1ELb0EEENS1_21CollectiveEpilogueFwdINS6_IJS8_S8_S9_EEENS6_IJNS7_ILi1EEESH_SH_EEESB_SD_Li128ELb1ELb1ELb0ELb0EEENS1_19SingleTileSchedulerILb1ELb0ELb1ELi128EEEEEEEEEvNT_6ParamsE)
        /*011c*/ 	.word	0x00000090


	//----- nvinfo : EIATTR_REGCOUNT
	.align		4
.L_58:
        /*0120*/ 	.byte	0x04, 0x2f
        /*0122*/ 	.short	(.L_60 - .L_59)
	.align		4
.L_59:
        /*0124*/ 	.word	index@(_ZN7cutlass13device_kernelIN5flash19enable_sm80_to_sm89INS1_16FlashAttnFwdSm80INS1_25CollectiveMainloopFwdSm80ILi4ELi1ELb0EN4cute5tupleIJNS5_1CILi128EEENS7_ILi64EEES8_EEELi128ENS_6half_tEfNS_4arch4Sm80ELb0ELb0ELb1ELb0ELb1ELb0ELb1ELb0EEENS1_21CollectiveEpilogueFwdINS6_IJS8_S8_S9_EEENS6_IJNS7_ILi1EEESH_SH_EEESB_SD_Li128ELb0ELb1ELb0ELb0EEENS1_19SingleTileSchedulerILb0ELb0ELb1ELi128EEEEEEEEEvNT_6ParamsE)
        /*0128*/ 	.word	0x000000ff


	//----- nvinfo : EIATTR_FRAME_SIZE
	.align		4
.L_60:
        /*012c*/ 	.byte	0x04, 0x11
        /*012e*/ 	.short	(.L_62 - .L_61)
	.align		4
.L_61:
        /*0130*/ 	.word	index@(_ZN7cutlass13device_kernelIN5flash19enable_sm80_to_sm89INS1_16FlashAttnFwdSm80INS1_25CollectiveMainloopFwdSm80ILi4ELi1ELb0EN4cute5tupleIJNS5_1CILi128EEENS7_ILi64EEES8_EEELi128ENS_6half_tEfNS_4arch4Sm80ELb0ELb0ELb1ELb0ELb1ELb0ELb1ELb0EEENS1_21CollectiveEpilogueFwdINS6_IJS8_S8_S9_EEENS6_IJNS7_ILi1EEESH_SH_EEESB_SD_Li128ELb0ELb1ELb0ELb0EEENS1_19SingleTileSchedulerILb0ELb0ELb1ELi128EEEEEEEEEvNT_6ParamsE)
        /*0134*/ 	.word	0x00000048


	//----- nvinfo : EIATTR_REGCOUNT
	.align		4
.L_62:
        /*0138*/ 	.byte	0x04, 0x2f
        /*013a*/ 	.short	(.L_64 - .L_63)
	.align		4
.L_63:
        /*013c*/ 	.word	index@(_ZN7cutlass13device_kernelIN5flash19enable_sm80_to_sm89INS1_16FlashAttnFwdSm80INS1_25CollectiveMainloopFwdSm80ILi8ELi1ELb1EN4cute5tupleIJNS5_1CILi128EEES8_S8_EEELi128ENS_6half_tEfNS_4arch4Sm80ELb1ELb0ELb1ELb1ELb1ELb1ELb1ELb0EEENS1_21CollectiveEpilogueFwdIS9_NS6_IJNS7_ILi1EEESF_SF_EEESA_SC_Li256ELb1ELb1ELb0ELb0EEENS1_19SingleTileSchedulerILb1ELb0ELb1ELi128EEEEEEEEEvNT_6ParamsE)
        /*0140*/ 	.word	0x000000ff


	//----- nvinfo : EIATTR_FRAME_SIZE
	.align		4
.L_64:
        /*0144*/ 	.byte	0x04, 0x11
        /*0146*/ 	.short	(.L_66 - .L_65)
	.align		4
.L_65:
        /*0148*/ 	.word	index@(_ZN7cutlass13device_kernelIN5flash19enable_sm80_to_sm89INS1_16FlashAttnFwdSm80INS1_25CollectiveMainloopFwdSm80ILi8ELi1ELb1EN4cute5tupleIJNS5_1CILi128EEES8_S8_EEELi128ENS_6half_tEfNS_4arch4Sm80ELb1ELb0ELb1ELb1ELb1ELb1ELb1ELb0EEENS1_21CollectiveEpilogueFwdIS9_NS6_IJNS7_ILi1EEESF_SF_EEESA_SC_Li256ELb1ELb1ELb0ELb0EEENS1_19SingleTileSchedulerILb1ELb0ELb1ELi128EEEEEEEEEvNT_6ParamsE)
        /*014c*/ 	.word	0x00000038


	//----- nvinfo : EIATTR_REGCOUNT
	.align		4
.L_66:
        /*0150*/ 	.byte	0x04, 0x2f
        /*0152*/ 	.short	(.L_68 - .L_67)
	.align		4
.L_67:
        /*0154*/ 	.word	index@(_ZN7cutlass13device_kernelIN5flash19enable_sm80_to_sm89INS1_16FlashAttnFwdSm80INS1_25CollectiveMainloopFwdSm80ILi8ELi1ELb1EN4cute5tupleIJNS5_1CILi128EEES8_S8_EEELi128ENS_6half_tEfNS_4arch4Sm80ELb1ELb0ELb1ELb1ELb1ELb0ELb1ELb0EEENS1_21CollectiveEpilogueFwdIS9_NS6_IJNS7_ILi1EEESF_SF_EEESA_SC_Li256ELb1ELb1ELb0ELb0EEENS1_19SingleTileSchedulerILb1ELb0ELb1ELi128EEEEEEEEEvNT_6ParamsE)
        /*0158*/ 	.word	0x000000ff


	//----- nvinfo : EIATTR_FRAME_SIZE
	.align		4
.L_68:
        /*015c*/ 	.byte	0x04, 0x11
        /*015e*/ 	.short	(.L_70 - .L_69)
	.align		4
.L_69:
        /*0160*/ 	.word	index@(_ZN7cutlass13device_kernelIN5flash19enable_sm80_to_sm89INS1_16FlashAttnFwdSm80INS1_25CollectiveMainloopFwdSm80ILi8ELi1ELb1EN4cute5tupleIJNS5_1CILi128EEES8_S8_EEELi128ENS_6half_tEfNS_4arch4Sm80ELb1ELb0ELb1ELb1ELb1ELb0ELb1ELb0EEENS1_21CollectiveEpilogueFwdIS9_NS6_IJNS7_ILi1EEESF_SF_EEESA_SC_Li256ELb1ELb1ELb0ELb0EEENS1_19SingleTileSchedulerILb1ELb0ELb1ELi128EEEEEEEEEvNT_6ParamsE)
        /*0164*/ 	.word	0x00000058


	//----- nvinfo : EIATTR_REGCOUNT
	.align		4
.L_70:
        /*0168*/ 	.byte	0x04, 0x2f
        /*016a*/ 	.short	(.L_72 - .L_71)
	.align		4
.L_71:
        /*016c*/ 	.word	index@(_ZN7cutlass13device_kernelIN5flash19enable_sm80_to_sm89INS1_16FlashAttnFwdSm80INS1_25CollectiveMainloopFwdSm80ILi8ELi1ELb1EN4cute5tupleIJNS5_1CILi128EEES8_S8_EEELi128ENS_6half_tEfNS_4arch4Sm80ELb1ELb0ELb1ELb0ELb1ELb0ELb1ELb0EEENS1_21CollectiveEpilogueFwdIS9_NS6_IJNS7_ILi1EEESF_SF_EEESA_SC_Li256ELb0ELb1ELb0ELb0EEENS1_30DynamicPersistentTileSchedulerILi256ELi256ELb0ELb1ELb0EEEEEEEEEvNT_6ParamsE)
        /*0170*/ 	.word	0x000000ff


	//----- nvinfo : EIATTR_FRAME_SIZE
	.align		4
.L_72:
        /*0174*/ 	.byte	0x04, 0x11
        /*0176*/ 	.short	(.L_74 - .L_73)
	.align		4
.L_73:
        /*0178*/ 	.word	index@($__internal_1_$__cuda_sm70_shflsync_idx_p)
        /*017c*/ 	.word	0x00000000


	//----- nvinfo : EIATTR_FRAME_SIZE
	.align		4
.L_74:
        /*0180*/ 	.byte	0x04, 0x11
        /*0182*/ 	.short	(.L_76 - .L_75)
	.align		4
.L_75:
        /*0184*/ 	.word	index@($__internal_0_$__cuda_sm70_shflsync_bfly_p)
        /*0188*/ 	.word	0x00000000


	//----- nvinfo : EIATTR_FRAME_SIZE
	.align		4
.L_76:
        /*018c*/ 	.byte	0x04, 0x11
        /*018e*/ 	.short	(.L_78 - .L_77)
	.align		4
.L_77:
        /*0190*/ 	.word	index@(_ZN7cutlass13device_kernelIN5flash19enable_sm80_to_sm89INS1_16FlashAttnFwdSm80INS1_25CollectiveMainloopFwdSm80ILi8ELi1ELb1EN4cute5tupleIJNS5_1CILi128EEES8_S8_EEELi128ENS_6half_tEfNS_4arch4Sm80ELb1ELb0ELb1ELb0ELb1ELb0ELb1ELb0EEENS1_21CollectiveEpilogueFwdIS9_NS6_IJNS7_ILi1EEESF_SF_EEESA_SC_Li256ELb0ELb1ELb0ELb0EEENS1_30DynamicPersistentTileSchedulerILi256ELi256ELb0ELb1ELb0EEEEEEEEEvNT_6ParamsE)
        /*0194*/ 	.word	0x00000080


	//----- nvinfo : EIATTR_REGCOUNT
	.align		4
.L_78:
        /*0198*/ 	.byte	0x04, 0x2f
        /*019a*/ 	.short	(.L_80 - .L_79)
	.align		4
.L_79:
        /*019c*/ 	.word	index@(_ZN7cutlass13device_kernelIN5flash19enable_sm80_to_sm89INS1_16FlashAttnFwdSm80INS1_25CollectiveMainloopFwdSm80ILi8ELi1ELb1EN4cute5tupleIJNS5_1CILi128EEENS7_ILi96EEES8_EEELi128ENS_6half_tEfNS_4arch4Sm80ELb0ELb1ELb1ELb1ELb1ELb1ELb1ELb0EEENS1_21CollectiveEpilogueFwdINS6_IJS8_S8_S9_EEENS6_IJNS7_ILi1EEESH_SH_EEESB_SD_Li256ELb1ELb1ELb0ELb0EEENS1_19SingleTileSchedulerILb1ELb0ELb1ELi128EEEEEEEEEvNT_6ParamsE)
        /*01a0*/ 	.word	0x000000ff


	//----- nvinfo : EIATTR_FRAME_SIZE
	.align		4
.L_80:
        /*01a4*/ 	.byte	0x04, 0x11
        /*01a6*/ 	.short	(.L_82 - .L_81)
	.align		4
.L_81:
        /*01a8*/ 	.word	index@(_ZN7cutlass13device_kernelIN5flash19enable_sm80_to_sm89INS1_16FlashAttnFwdSm80INS1_25CollectiveMainloopFwdSm80ILi8ELi1ELb1EN4cute5tupleIJNS5_1CILi128EEENS7_ILi96EEES8_EEELi128ENS_6half_tEfNS_4arch4Sm80ELb0ELb1ELb1ELb1ELb1ELb1ELb1ELb0EEENS1_21CollectiveEpilogueFwdINS6_IJS8_S8_S9_EEENS6_IJNS7_ILi1EEESH_SH_EEESB_SD_Li256ELb1ELb1ELb0ELb0EEENS1_19SingleTileSchedulerILb1ELb0ELb1ELi128EEEEEEEEEvNT_6ParamsE)
        /*01ac*/ 	.word	0x00000030


	//----- nvinfo : EIATTR_REGCOUNT
	.align		4
.L_82:
        /*01b0*/ 	.byte	0x04, 0x2f
        /*01b2*/ 	.short	(.L_84 - .L_83)
	.align		4
.L_83:
        /*01b4*/ 	.word	index@(_ZN7cutlass13device_kernelIN5flash19enable_sm80_to_sm89INS1_16FlashAttnFwdSm80INS1_25CollectiveMainloopFwdSm80ILi8ELi1ELb1EN4cute5tupleIJNS5_1CILi128EEENS7_ILi96EEES8_EEELi128ENS_6half_tEfNS_4arch4Sm80ELb0ELb1ELb1ELb1ELb1ELb0ELb1ELb0EEENS1_21CollectiveEpilogueFwdINS6_IJS8_S8_S9_EEENS6_IJNS7_ILi1EEESH_SH_EEESB_SD_Li256ELb1ELb1ELb0ELb0EEENS1_19SingleTileSchedulerILb1ELb0ELb1ELi128EEEEEEEEEvNT_6ParamsE)
        /*01b8*/ 	.word	0x000000ff


	//----- nvinfo : EIATTR_FRAME_SIZE
	.align		4
.L_84:
        /*01bc*/ 	.byte	0x04, 0x11
        /*01be*/ 	.short	(.L_86 - .L_85)
	.align		4
.L_85:
        /*01c0*/ 	.word	index@(_ZN7cutlass13device_kernelIN5flash19enable_sm80_to_sm89INS1_16FlashAttnFwdSm80INS1_25CollectiveMainloopFwdSm80ILi8ELi1ELb1EN4cute5tupleIJNS5_1CILi128EEENS7_ILi96EEES8_EEELi128ENS_6half_tEfNS_4arch4Sm80ELb0ELb1ELb1ELb1ELb1ELb0ELb1ELb0EEENS1_21CollectiveEpilogueFwdINS6_IJS8_S8_S9_EEENS6_IJNS7_ILi1EEESH_SH_EEESB_SD_Li256ELb1ELb1ELb0ELb0EEENS1_19SingleTileSchedulerILb1ELb0ELb1ELi128EEEEEEEEEvNT_6ParamsE)
        /*01c4*/ 	.word	0x00000030


	//----- nvinfo : EIATTR_REGCOUNT
	.align		4
.L_86:
        /*01c8*/ 	.byte	0x04, 0x2f
        /*01ca*/ 	.short	(.L_88 - .L_87)
	.align		4
.L_87:
        /*01cc*/ 	.word	index@(_ZN7cutlass13device_kernelIN5flash19enable_sm80_to_sm89INS1_16FlashAttnFwdSm80INS1_25CollectiveMainloopFwdSm80ILi8ELi1ELb1EN4cute5tupleIJNS5_1CILi128EEENS7_ILi96EEES8_EEELi128ENS_6half_tEfNS_4arch4Sm80ELb0ELb1ELb1ELb0ELb1ELb0ELb1ELb0EEENS1_21CollectiveEpilogueFwdINS6_IJS8_S8_S9_EEENS6_IJNS7_ILi1EEESH_SH_EEESB_SD_Li256ELb0ELb1ELb0ELb0EEENS1_19SingleTileSchedulerILb0ELb0ELb1ELi128EEEEEEEEEvNT_6ParamsE)
        /*01d0*/ 	.word	0x000000ff


	//----- nvinfo : EIATTR_FRAME_SIZE
	.align		4
.L_88:
        /*01d4*/ 	.byte	0x04, 0x11
        /*01d6*/ 	.short	(.L_90 - .L_89)
	.align		4
.L_89:
        /*01d8*/ 	.word	index@(_ZN7cutlass13device_kernelIN5flash19enable_sm80_to_sm89INS1_16FlashAttnFwdSm80INS1_25CollectiveMainloopFwdSm80ILi8ELi1ELb1EN4cute5tupleIJNS5_1CILi128EEENS7_ILi96EEES8_EEELi128ENS_6half_tEfNS_4arch4Sm80ELb0ELb1ELb1ELb0ELb1ELb0ELb1ELb0EEENS1_21CollectiveEpilogueFwdINS6_IJS8_S8_S9_EEENS6_IJNS7_ILi1EEESH_SH_EEESB_SD_Li256ELb0ELb1ELb0ELb0EEENS1_19SingleTileSchedulerILb0ELb0ELb1ELi128EEEEEEEEEvNT_6ParamsE)
        /*01dc*/ 	.word	0x00000000


	//----- nvinfo : EIATTR_REGCOUNT
	.align		4
.L_90:
        /*01e0*/ 	.byte	0x04, 0x2f
        /*01e2*/ 	.short	(.L_92 - .L_91)
	.align		4
.L_91:
        /*01e4*/ 	.word	index@(_ZN7cutlass13device_kernelIN5flash19enable_sm80_to_sm89INS1_16FlashAttnFwdSm80INS1_25CollectiveMainloopFwdSm80ILi8ELi1ELb1EN4cute5tupleIJNS5_1CILi128EEES8_S8_EEELi128ENS_6half_tEfNS_4arch4Sm80ELb0ELb0ELb1ELb1ELb1ELb1ELb1ELb0EEENS1_21CollectiveEpilogueFwdIS9_NS6_IJNS7_ILi1EEESF_SF_EEESA_SC_Li256ELb1ELb1ELb0ELb0EEENS1_19SingleTileSchedulerILb1ELb0ELb1ELi128EEEEEEEEEvNT_6ParamsE)
        /*01e8*/ 	.word	0x000000ff


	//----- nvinfo : EIATTR_FRAME_SIZE
	.align		4
.L_92:
        /*01ec*/ 	.byte	0x04, 0x11
        /*01ee*/ 	.short	(.L_94 - .L_93)
	.align		4
.L_93:
        /*01f0*/ 	.word	index@(_ZN7cutlass13device_kernelIN5flash19enable_sm80_to_sm89INS1_16FlashAttnFwdSm80INS1_25CollectiveMainloopFwdSm80ILi8ELi1ELb1EN4cute5tupleIJNS5_1CILi128EEES8_S8_EEELi128ENS_6half_tEfNS_4arch4Sm80ELb0ELb0ELb1ELb1ELb1ELb1ELb1ELb0EEENS1_21CollectiveEpilogueFwdIS9_NS6_IJNS7_ILi1EEESF_SF_EEESA_SC_Li256ELb1ELb1ELb0ELb0EEENS1_19SingleTileSchedulerILb1ELb0ELb1ELi128EEEEEEEEEvNT_6ParamsE)
        /*01f4*/ 	.word	0x00000018


	//----- nvinfo : EIATTR_REGCOUNT
	.align		4
.L_94:
        /*01f8*/ 	.byte	0x04, 0x2f
        /*01fa*/ 	.short	(.L_96 - .L_95)
	.align		4
.L_95:
        /*01fc*/ 	.word	index@(_ZN7cutlass13device_kernelIN5flash19enable_sm80_to_sm89INS1_16FlashAttnFwdSm80INS1_25CollectiveMainloopFwdSm80ILi8ELi1ELb1EN4cute5tupleIJNS5_1CILi128EEES8_S8_EEELi128ENS_6half_tEfNS_4arch4Sm80ELb0ELb0ELb1ELb1ELb1ELb0ELb1ELb0EEENS1_21CollectiveEpilogueFwdIS9_NS6_IJNS7_ILi1EEESF_SF_EEESA_SC_Li256ELb1ELb1ELb0ELb0EEENS1_19SingleTileSchedulerILb1ELb0ELb1ELi128EEEEEEEEEvNT_6ParamsE)
        /*0200*/ 	.word	0x000000ff


	//----- nvinfo : EIATTR_FRAME_SIZE
	.align		4
.L_96:
        /*0204*/ 	.byte	0x04, 0x11
        /*0206*/ 	.short	(.L_98 - .L_97)
	.align		4
.L_97:
        /*0208*/ 	.word	index@(_ZN7cutlass13device_kernelIN5flash19enable_sm80_to_sm89INS1_16FlashAttnFwdSm80INS1_25CollectiveMainloopFwdSm80ILi8ELi1ELb1EN4cute5tupleIJNS5_1CILi128EEES8_S8_EEELi128ENS_6half_tEfNS_4arch4Sm80ELb0ELb0ELb1ELb1ELb1ELb0ELb1ELb0EEENS1_21CollectiveEpilogueFwdIS9_NS6_IJNS7_ILi1EEESF_SF_EEESA_SC_Li256ELb1ELb1ELb0ELb0EEENS1_19SingleTileSchedulerILb1ELb0ELb1ELi128EEEEEEEEEvNT_6ParamsE)
        /*020c*/ 	.word	0x00000018


	//----- nvinfo : EIATTR_REGCOUNT
	.align		4
.L_98:
        /*0210*/ 	.byte	0x04, 0x2f
        /*0212*/ 	.short	(.L_100 - .L_99)
	.align		4
.L_99:
        /*0214*/ 	.word	index@(_ZN7cutlass13device_kernelIN5flash19enable_sm80_to_sm89INS1_16FlashAttnFwdSm80INS1_25CollectiveMainloopFwdSm80ILi8ELi1ELb1EN4cute5tupleIJNS5_1CILi128EEES8_S8_EEELi128ENS_6half_tEfNS_4arch4Sm80ELb0ELb0ELb1ELb0ELb1ELb0ELb1ELb0EEENS1_21CollectiveEpilogueFwdIS9_NS6_IJNS7_ILi1EEESF_SF_EEESA_SC_Li256ELb0ELb1ELb0ELb0EEENS1_19SingleTileSchedulerILb0ELb0ELb1ELi128EEEEEEEEEvNT_6ParamsE)
        /*0218*/ 	.word	0x000000ff


	//----- nvinfo : EIATTR_FRAME_SIZE
	.align		4
.L_100:
        /*021c*/ 	.byte	0x04, 0x11
        /*021e*/ 	.short	(.L_102 - .L_101)
	.align		4
.L_101:
        /*0220*/ 	.word	index@(_ZN7cutlass13device_kernelIN5flash19enable_sm80_to_sm89INS1_16FlashAttnFwdSm80INS1_25CollectiveMainloopFwdSm80ILi8ELi1ELb1EN4cute5tupleIJNS5_1CILi128EEES8_S8_EEELi128ENS_6half_tEfNS_4arch4Sm80ELb0ELb0ELb1ELb0ELb1ELb0ELb1ELb0EEENS1_21CollectiveEpilogueFwdIS9_NS6_IJNS7_ILi1EEESF_SF_EEESA_SC_Li256ELb0ELb1ELb0ELb0EEENS1_19SingleTileSchedulerILb0ELb0ELb1ELi128EEEEEEEEEvNT_6ParamsE)
        /*0224*/ 	.word	0x00000020


	//----- nvinfo : EIATTR_MIN_STACK_SIZE
	.align		4
.L_102:
        /*0228*/ 	.byte	0x04, 0x12
        /*022a*/ 	.short	(.L_104 - .L_103)
	.align		4
.L_103:
        /*022c*/ 	.word	index@(_ZN7cutlass13device_kernelIN5flash19enable_sm80_to_sm89INS1_16FlashAttnFwdSm80INS1_25CollectiveMainloopFwdSm80ILi8ELi1ELb1EN4cute5tupleIJNS5_1CILi128EEES8_S8_EEELi128ENS_6half_tEfNS_4arch4Sm80ELb0ELb0ELb1ELb0ELb1ELb0ELb1ELb0EEENS1_21CollectiveEpilogueFwdIS9_NS6_IJNS7_ILi1EEESF_SF_EEESA_SC_Li256ELb0ELb1ELb0ELb0EEENS1_19SingleTileSchedulerILb0ELb0ELb1ELi128EEEEEEEEEvNT_6ParamsE)
        /*0230*/ 	.word	0x00000020


	//----- nvinfo : EIATTR_MIN_STACK_SIZE
	.align		4
.L_104:
        /*0234*/ 	.byte	0x04, 0x12
        /*0236*/ 	.short	(.L_106 - .L_105)
	.align		4
.L_105:
        /*0238*/ 	.word	index@(_ZN7cutlass13device_kernelIN5flash19enable_sm80_to_sm89INS1_16FlashAttnFwdSm80INS1_25CollectiveMainloopFwdSm80ILi8ELi1ELb1EN4cute5tupleIJNS5_1CILi128EEES8_S8_EEELi128ENS_6half_tEfNS_4arch4Sm80ELb0ELb0ELb1ELb1ELb1ELb0ELb1ELb0EEENS1_21CollectiveEpilogueFwdIS9_NS6_IJNS7_ILi1EEESF_SF_EEESA_SC_Li256ELb1ELb1ELb0ELb0EEENS1_19SingleTileSchedulerILb1ELb0ELb1ELi128EEEEEEEEEvNT_6ParamsE)
        /*023c*/ 	.word	0x00000018


	//----- nvinfo : EIATTR_MIN_STACK_SIZE
	.align		4
.L_106:
        /*0240*/ 	.byte	0x04, 0x12
        /*0242*/ 	.short	(.L_108 - .L_107)
	.align		4
.L_107:
        /*0244*/ 	.word	index@(_ZN7cutlass13device_kernelIN5flash19enable_sm80_to_sm89INS1_16FlashAttnFwdSm80INS1_25CollectiveMainloopFwdSm80ILi8ELi1ELb1EN4cute5tupleIJNS5_1CILi128EEES8_S8_EEELi128ENS_6half_tEfNS_4arch4Sm80ELb0ELb0ELb1ELb1ELb1ELb1ELb1ELb0EEENS1_21CollectiveEpilogueFwdIS9_NS6_IJNS7_ILi1EEESF_SF_EEESA_SC_Li256ELb1ELb1ELb0ELb0EEENS1_19SingleTileSchedulerILb1ELb0ELb1ELi128EEEEEEEEEvNT_6ParamsE)
        /*0248*/ 	.word	0x00000018


	//----- nvinfo : EIATTR_MIN_STACK_SIZE
	.align		4
.L_108:
        /*024c*/ 	.byte	0x04, 0x12
        /*024e*/ 	.short	(.L_110 - .L_109)
	.align		4
.L_109:
        /*0250*/ 	.word	index@(_ZN7cutlass13device_kernelIN5flash19enable_sm80_to_sm89INS1_16FlashAttnFwdSm80INS1_25CollectiveMainloopFwdSm80ILi8ELi1ELb1EN4cute5tupleIJNS5_1CILi128EEENS7_ILi96EEES8_EEELi128ENS_6half_tEfNS_4arch4Sm80ELb0ELb1ELb1ELb0ELb1ELb0ELb1ELb0EEENS1_21CollectiveEpilogueFwdINS6_IJS8_S8_S9_EEENS6_IJNS7_ILi1EEESH_SH_EEESB_SD_Li256ELb0ELb1ELb0ELb0EEENS1_19SingleTileSchedulerILb0ELb0ELb1ELi128EEEEEEEEEvNT_6ParamsE)
        /*0254*/ 	.word	0x00000000


	//----- nvinfo : EIATTR_MIN_STACK_SIZE
	.align		4
.L_110:
        /*0258*/ 	.byte	0x04, 0x12
        /*025a*/ 	.short	(.L_112 - .L_111)
	.align		4
.L_111:
        /*025c*/ 	.word	index@(_ZN7cutlass13device_kernelIN5flash19enable_sm80_to_sm89INS1_16FlashAttnFwdSm80INS1_25CollectiveMainloopFwdSm80ILi8ELi1ELb1EN4cute5tupleIJNS5_1CILi128EEENS7_ILi96EEES8_EEELi128ENS_6half_tEfNS_4arch4Sm80ELb0ELb1ELb1ELb1ELb1ELb0ELb1ELb0EEENS1_21CollectiveEpilogueFwdINS6_IJS8_S8_S9_EEENS6_IJNS7_ILi1EEESH_SH_EEESB_SD_Li256ELb1ELb1ELb0ELb0EEENS1_19SingleTileSchedulerILb1ELb0ELb1ELi128EEEEEEEEEvNT_6ParamsE)
        /*0260*/ 	.word	0x00000030


	//----- nvinfo : EIATTR_MIN_STACK_SIZE
	.align		4
.L_112:
        /*0264*/ 	.byte	0x04, 0x12
        /*0266*/ 	.short	(.L_114 - .L_113)
	.align		4
.L_113:
        /*0268*/ 	.word	index@(_ZN7cutlass13device_kernelIN5flash19enable_sm80_to_sm89INS1_16FlashAttnFwdSm80INS1_25CollectiveMainloopFwdSm80ILi8ELi1ELb1EN4cute5tupleIJNS5_1CILi128EEENS7_ILi96EEES8_EEELi128ENS_6half_tEfNS_4arch4Sm80ELb0ELb1ELb1ELb1ELb1ELb1ELb1ELb0EEENS1_21CollectiveEpilogueFwdINS6_IJS8_S8_S9_EEENS6_IJNS7_ILi1EEESH_SH_EEESB_SD_Li256ELb1ELb1ELb0ELb0EEENS1_19SingleTileSchedulerILb1ELb0ELb1ELi128EEEEEEEEEvNT_6ParamsE)
        /*026c*/ 	.word	0x00000030


	//----- nvinfo : EIATTR_MIN_STACK_SIZE
	.align		4
.L_114:
        /*0270*/ 	.byte	0x04, 0x12
        /*0272*/ 	.short	(.L_116 - .L_115)
	.align		4
.L_115:
        /*0274*/ 	.word	index@(_ZN7cutlass13device_kernelIN5flash19enable_sm80_to_sm89INS1_16FlashAttnFwdSm80INS1_25CollectiveMainloopFwdSm80ILi8ELi1ELb1EN4cute5tupleIJNS5_1CILi128EEES8_S8_EEELi128ENS_6half_tEfNS_4arch4Sm80ELb1ELb0ELb1ELb0ELb1ELb0ELb1ELb0EEENS1_21CollectiveEpilogueFwdIS9_NS6_IJNS7_ILi1EEESF_SF_EEESA_SC_Li256ELb0ELb1ELb0ELb0EEENS1_30DynamicPersistentTileSchedulerILi256ELi256ELb0ELb1ELb0EEEEEEEEEvNT_6ParamsE)
        /*0278*/ 	.word	0x00000080


	//----- nvinfo : EIATTR_MIN_STACK_SIZE
	.align		4
.L_116:
        /*027c*/ 	.byte	0x04, 0x12
        /*027e*/ 	.short	(.L_118 - .L_117)
	.align		4
.L_117:
        /*0280*/ 	.word	index@(_ZN7cutlass13device_kernelIN5flash19enable_sm80_to_sm89INS1_16FlashAttnFwdSm80INS1_25CollectiveMainloopFwdSm80ILi8ELi1ELb1EN4cute5tupleIJNS5_1CILi128EEES8_S8_EEELi128ENS_6half_tEfNS_4arch4Sm80ELb1ELb0ELb1ELb1ELb1ELb0ELb1ELb0EEENS1_21CollectiveEpilogueFwdIS9_NS6_IJNS7_ILi1EEESF_SF_EEESA_SC_Li256ELb1ELb1ELb0ELb0EEENS1_19SingleTileSchedulerILb1ELb0ELb1ELi128EEEEEEEEEvNT_6ParamsE)
        /*0284*/ 	.word	0x00000058


	//----- nvinfo : EIATTR_MIN_STACK_SIZE
	.align		4
.L_118:
        /*0288*/ 	.byte	0x04, 0x12
        /*028a*/ 	.short	(.L_120 - .L_119)
	.align		4
.L_119:
        /*028c*/ 	.word	index@(_ZN7cutlass13device_kernelIN5flash19enable_sm80_to_sm89INS1_16FlashAttnFwdSm80INS1_25CollectiveMainloopFwdSm80ILi8ELi1ELb1EN4cute5tupleIJNS5_1CILi128EEES8_S8_EEELi128ENS_6half_tEfNS_4arch4Sm80ELb1ELb0ELb1ELb1ELb1ELb1ELb1ELb0EEENS1_21CollectiveEpilogueFwdIS9_NS6_IJNS7_ILi1EEESF_SF_EEESA_SC_Li256ELb1ELb1ELb0ELb0EEENS1_19SingleTileSchedulerILb1ELb0ELb1ELi128EEEEEEEEEvNT_6ParamsE)
        /*0290*/ 	.word	0x00000038


	//----- nvinfo : EIATTR_MIN_STACK_SIZE
	.align		4
.L_120:
        /*0294*/ 	.byte	0x04, 0x12
        /*0296*/ 	.short	(.L_122 - .L_121)
	.align		4
.L_121:
        /*0298*/ 	.word	index@(_ZN7cutlass13device_kernelIN5flash19enable_sm80_to_sm89INS1_16FlashAttnFwdSm80INS1_25CollectiveMainloopFwdSm80ILi4ELi1ELb0EN4cute5tupleIJNS5_1CILi128EEENS7_ILi64EEES8_EEELi128ENS_6half_tEfNS_4arch4Sm80ELb0ELb0ELb1ELb0ELb1ELb0ELb1ELb0EEENS1_21CollectiveEpilogueFwdINS6_IJS8_S8_S9_EEENS6_IJNS7_ILi1EEESH_SH_EEESB_SD_Li128ELb0ELb1ELb0ELb0EEENS1_19SingleTileSchedulerILb0ELb0ELb1ELi128EEEEEEEEEvNT_6ParamsE)
        /*029c*/ 	.word	0x00000048


	//----- nvinfo : EIATTR_MIN_STACK_SIZE
	.align		4
.L_122:
        /*02a0*/ 	.byte	0x04, 0x12
        /*02a2*/ 	.short	(.L_124 - .L_123)
	.align		4
.L_123:
        /*02a4*/ 	.word	index@(_ZN7cutlass13device_kernelIN5flash19enable_sm80_to_sm89INS1_16FlashAttnFwdSm80INS1_25CollectiveMainloopFwdSm80ILi4ELi1ELb0EN4cute5tupleIJNS5_1CILi128EEENS7_ILi64EEES8_EEELi128ENS_6half_tEfNS_4arch4Sm80ELb0ELb0ELb1ELb1ELb1ELb0ELb1ELb0EEENS1_21CollectiveEpilogueFwdINS6_IJS8_S8_S9_EEENS6_IJNS7_ILi1EEESH_SH_EEESB_SD_Li128ELb1ELb1ELb0ELb0EEENS1_19SingleTileSchedulerILb1ELb0ELb1ELi128EEEEEEEEEvNT_6ParamsE)
        /*02a8*/ 	.word	0x00000090


	//----- nvinfo : EIATTR_MIN_STACK_SIZE
	.align		4
.L_124:
        /*02ac*/ 	.byte	0x04, 0x12
        /*02ae*/ 	.short	(.L_126 - .L_125)
	.align		4
.L_125:
        /*02b0*/ 	.word	index@(_ZN7cutlass13device_kernelIN5flash19enable_sm80_to_sm89INS1_16FlashAttnFwdSm80INS1_25CollectiveMainloopFwdSm80ILi4ELi1ELb0EN4cute5tupleIJNS5_1CILi128EEENS7_ILi64EEES8_EEELi128ENS_6half_tEfNS_4arch4Sm80ELb0ELb0ELb1ELb1ELb1ELb1ELb1ELb0EEENS1_21CollectiveEpilogueFwdINS6_IJS8_S8_S9_EEENS6_IJNS7_ILi1EEESH_SH_EEESB_SD_Li128ELb1ELb1ELb0ELb0EEENS1_19SingleTileSchedulerILb1ELb0ELb1ELi128EEEEEEEEEvNT_6ParamsE)
        /*02b4*/ 	.word	0x000000a8


	//----- nvinfo : EIATTR_MIN_STACK_SIZE
	.align		4
.L_126:
        /*02b8*/ 	.byte	0x04, 0x12
        /*02ba*/ 	.short	(.L_128 - .L_127)
	.align		4
.L_127:
        /*02bc*/ 	.word	index@(_ZN7cutlass13device_kernelIN5flash19enable_sm80_to_sm89INS1_16FlashAttnFwdSm80INS1_25CollectiveMainloopFwdSm80ILi4ELi1ELb0EN4cute5tupleIJNS5_1CILi128EEENS7_ILi48EEES8_EEELi128ENS_6half_tEfNS_4arch4Sm80ELb0ELb1ELb1ELb0ELb1ELb0ELb1ELb0EEENS1_21CollectiveEpilogueFwdINS6_IJS8_S8_S9_EEENS6_IJNS7_ILi1EEESH_SH_EEESB_SD_Li128ELb0ELb1ELb0ELb0EEENS1_19SingleTileSchedulerILb0ELb0ELb1ELi128EEEEEEEEEvNT_6ParamsE)
        /*02c0*/ 	.word	0x00000068


	//----- nvinfo : EIATTR_MIN_STACK_SIZE
	.align		4
.L_128:
        /*02c4*/ 	.byte	0x04, 0x12
        /*02c6*/ 	.short	(.L_130 - .L_129)
	.align		4
.L_129:
        /*02c8*/ 	.word	index@(_ZN7cutlass13device_kernelIN5flash19enable_sm80_to_sm89INS1_16FlashAttnFwdSm80INS1_25CollectiveMainloopFwdSm80ILi4ELi1ELb0EN4cute5tupleIJNS5_1CILi128EEENS7_ILi48EEES8_EEELi128ENS_6half_tEfNS_4arch4Sm80ELb0ELb1ELb1ELb1ELb1ELb0ELb1ELb0EEENS1_21CollectiveEpilogueFwdINS6_IJS8_S8_S9_EEENS6_IJNS7_ILi1EEESH_SH_EEESB_SD_Li128ELb1ELb1ELb0ELb0EEENS1_19SingleTileSchedulerILb1ELb0ELb1ELi128EEEEEEEEEvNT_6ParamsE)
        /*02cc*/ 	.word	0x00000078


	//----- nvinfo : EIATTR_MIN_STACK_SIZE
	.align		4
.L_130:
        /*02d0*/ 	.byte	0x04, 0x12
        /*02d2*/ 	.short	(.L_132 - .L_131)
	.align		4
.L_131:
        /*02d4*/ 	.word	index@(_ZN7cutlass13device_kernelIN5flash19enable_sm80_to_sm89INS1_16FlashAttnFwdSm80INS1_25CollectiveMainloopFwdSm80ILi4ELi1ELb0EN4cute5tupleIJNS5_1CILi128EEENS7_ILi48EEES8_EEELi128ENS_6half_tEfNS_4arch4Sm80ELb0ELb1ELb1ELb1ELb1ELb1ELb1ELb0EEENS1_21CollectiveEpilogueFwdINS6_IJS8_S8_S9_EEENS6_IJNS7_ILi1EEESH_SH_EEESB_SD_Li128ELb1ELb1ELb0ELb0EEENS1_19SingleTileSchedulerILb1ELb0ELb1ELi128EEEEEEEEEvNT_6ParamsE)
        /*02d8*/ 	.word	0x00000108


	//----- nvinfo : EIATTR_MIN_STACK_SIZE
	.align		4
.L_132:
        /*02dc*/ 	.byte	0x04, 0x12
        /*02de*/ 	.short	(.L_134 - .L_133)
	.align		4
.L_133:
        /*02e0*/ 	.word	index@(_ZN7cutlass13device_kernelIN5flash19enable_sm80_to_sm89INS1_16FlashAttnFwdSm80INS1_25CollectiveMainloopFwdSm80ILi4ELi1ELb0EN4cute5tupleIJNS5_1CILi128EEENS7_ILi64EEES8_EEELi128ENS_6half_tEfNS_4arch4Sm80ELb1ELb0ELb1ELb0ELb1ELb0ELb1ELb0EEENS1_21CollectiveEpilogueFwdINS6_IJS8_S8_S9_EEENS6_IJNS7_ILi1EEESH_SH_EEESB_SD_Li128ELb0ELb1ELb0ELb0EEENS1_30DynamicPersistentTileSchedulerILi128ELi128ELb0ELb1ELb0EEEEEEEEEvNT_6ParamsE)
        /*02e4*/ 	.word	0x00000080


	//----- nvinfo : EIATTR_MIN_STACK_SIZE
	.align		4
.L_134:
        /*02e8*/ 	.byte	0x04, 0x12
        /*02ea*/ 	.short	(.L_136 - .L_135)
	.align		4
.L_135:
        /*02ec*/ 	.word	index@(_ZN7cutlass13device_kernelIN5flash19enable_sm80_to_sm89INS1_16FlashAttnFwdSm80INS1_25CollectiveMainloopFwdSm80ILi4ELi1ELb0EN4cute5tupleIJNS5_1CILi128EEENS7_ILi64EEES8_EEELi128ENS_6half_tEfNS_4arch4Sm80ELb1ELb0ELb1ELb1ELb1ELb0ELb1ELb0EEENS1_21CollectiveEpilogueFwdINS6_IJS8_S8_S9_EEENS6_IJNS7_ILi1EEESH_SH_EEESB_SD_Li128ELb1ELb1ELb0ELb0EEENS1_19SingleTileSchedulerILb1ELb0ELb1ELi128EEEEEEEEEvNT_6ParamsE)
        /*02f0*/ 	.word	0x000000c0


	//----- nvinfo : EIATTR_MIN_STACK_SIZE
	.align		4
.L_136:
        /*02f4*/ 	.byte	0x04, 0x12
        /*02f6*/ 	.short	(.L_138 - .L_137)
	.align		4
.L_137:
        /*02f8*/ 	.word	index@(_ZN7cutlass13device_kernelIN5flash19enable_sm80_to_sm89INS1_16FlashAttnFwdSm80INS1_25CollectiveMainloopFwdSm80ILi4ELi1ELb0EN4cute5tupleIJNS5_1CILi128EEENS7_ILi64EEES8_EEELi128ENS_6half_tEfNS_4arch4Sm80ELb1ELb0ELb1ELb1ELb1ELb1ELb1ELb0EEENS1_21CollectiveEpilogueFwdINS6_IJS8_S8_S9_EEENS6_IJNS7_ILi1EEESH_SH_EEESB_SD_Li128ELb1ELb1ELb0ELb0EEENS1_19SingleTileSchedulerILb1ELb0ELb1ELi128EEEEEEEEEvNT_6ParamsE)
        /*02fc*/ 	.word	0x00000118
.L_138:


//--------------------- .nv.info._ZN7cutlass13device_kernelIN5flash19enable_sm80_to_sm89INS1_16FlashAttnFwdSm80INS1_25CollectiveMainloopFwdSm80ILi8ELi1ELb1EN4cute5tupleIJNS5_1CILi128EEES8_S8_EEELi128ENS_6half_tEfNS_4arch4Sm80ELb0ELb0ELb1ELb0ELb1ELb0ELb1ELb0EEENS1_21CollectiveEpilogueFwdIS9_NS6_IJNS7_ILi1EEESF_SF_EEESA_SC_Li256ELb0ELb1ELb0ELb0EEENS1_19SingleTileSchedulerILb0ELb0ELb1ELi128EEEEEEEEEvNT_6ParamsE --------------------------
	.section	.nv.info._ZN7cutlass13device_kernelIN5flash19enable_sm80_to_sm89INS1_16FlashAttnFwdSm80INS1_25CollectiveMainloopFwdSm80ILi8ELi1ELb1EN4cute5tupleIJNS5_1CILi128EEES8_S8_EEELi128ENS_6half_tEfNS_4arch4Sm80ELb0ELb0ELb1ELb0ELb1ELb0ELb1ELb0EEENS1_21CollectiveEpilogueFwdIS9_NS6_IJNS7_ILi1EEESF_SF_EEESA_SC_Li256ELb0ELb1ELb0ELb0EEENS1_19SingleTileSchedulerILb0ELb0ELb1ELi128EEEEEEEEEvNT_6ParamsE,"",@"SHT_CUDA_INFO"
	.sectionflags	@""
	.align	4


	//----- nvinfo : EIATTR_CUDA_API_VERSION
	.align		4
        /*0000*/ 	.byte	0x04, 0x37
        /*0002*/ 	.short	(.L_140 - .L_139)
.L_139:
        /*0004*/ 	.word	0x00000082


	//----- nvinfo : EIATTR_SW2861232_WAR
	.align		4
.L_140:
        /*0008*/ 	.byte	0x01, 0x35
	.zero		2


	//----- nvinfo : EIATTR_PARAM_CBANK
	.align		4
        /*000c*/ 	.byte	0x04, 0x0a
        /*000e*/ 	.short	(.L_142 - .L_141)
	.align		4
.L_141:
        /*0010*/ 	.word	index@(.nv.constant0._ZN7cutlass13device_kernelIN5flash19enable_sm80_to_sm89INS1_16FlashAttnFwdSm80INS1_25CollectiveMainloopFwdSm80ILi8ELi1ELb1EN4cute5tupleIJNS5_1CILi128EEES8_S8_EEELi128ENS_6half_tEfNS_4arch4Sm80ELb0ELb0ELb1ELb0ELb1ELb0ELb1ELb0EEENS1_21CollectiveEpilogueFwdIS9_NS6_IJNS7_ILi1EEESF_SF_EEESA_SC_Li256ELb0ELb1ELb0ELb0EEENS1_19SingleTileSchedulerILb0ELb0ELb1ELi128EEEEEEEEEvNT_6ParamsE)
        /*0014*/ 	.short	0x0160
        /*0016*/ 	.short	0x0418


	//----- nvinfo : EIATTR_CBANK_PARAM_SIZE
	.align		4
.L_142:
        /*0018*/ 	.byte	0x03, 0x19
        /*001a*/ 	.short	0x0418


	//----- nvinfo : EIATTR_KPARAM_INFO
	.align		4
        /*001c*/ 	.byte	0x04, 0x17
        /*001e*/ 	.short	(.L_144 - .L_143)
.L_143:
        /*0020*/ 	.word	0x00000000
        /*0024*/ 	.short	0x0000
        /*0026*/ 	.short	0x0000
        /*0028*/ 	.byte	0x00, 0xf0, 0x61, 0x10


	//----- nvinfo : EIATTR_MAXREG_COUNT
	.align		4
.L_144:
        /*002c*/ 	.byte	0x03, 0x1b
        /*002e*/ 	.short	0x00ff


	//----- nvinfo : EIATTR_NUM_BARRIERS
	.align		4
        /*0030*/ 	.byte	0x02, 0x4c
        /*0032*/ 	.byte	0x02
	.zero		1


	//----- nvinfo : EIATTR_ANNOTATIONS
	.align		4
        /*0034*/ 	.byte	0x04, 0x55
        /*0036*/ 	.short	(.L_146 - .L_145)


	//   ....[0]....
.L_145:
        /*0038*/ 	.word	0x00000001
        /*003c*/ 	.byte	0x70, 0x06, 0x00, 0x00, 0x01, 0x00, 0x00, 0x00, 0x20, 0x07, 0x00, 0x00, 0x01, 0x00, 0x00, 0x00
        /* <DEDUP_REMOVED lines=9> */
        /*00dc*/ 	.byte	0x40, 0xa6, 0x00, 0x00


	//----- nvinfo : EIATTR_MERCURY_ISA_VERSION
	.align		4
.L_146:
        /*00e0*/ 	.byte	0x03, 0x5f
        /*00e2*/ 	.short	0x0000


	//----- nvinfo : EIATTR_COOP_GROUP_MASK_REGIDS
	.align		4
        /*00e4*/ 	.byte	0x04, 0x29
        /*00e6*/ 	.short	(.L_148 - .L_147)


	//   ....[0]....
.L_147:
        /*00e8*/ 	.word	0xffffffff


	//   ....[1]....
        /*00ec*/ 	.word	0xffffffff


	//   ....[2]....
        /*00f0*/ 	.word	0xffffffff


	//   ....[3]....
        /*00f4*/ 	.word	0xffffffff


	//   ....[4]....
        /*00f8*/ 	.word	0xffffffff


	//   ....[5]....
        /*00fc*/ 	.word	0xffffffff


	//   ....[6]....
        /*0100*/ 	.word	0xffffffff


	//   ....[7]....
        /*0104*/ 	.word	0xffffffff


	//   ....[8]....
        /*0108*/ 	.word	0xffffffff


	//   ....[9]....
        /*010c*/ 	.word	0xffffffff


	//   ....[10]....
        /*0110*/ 	.word	0xffffffff


	//   ....[11]....
        /*0114*/ 	.word	0xffffffff


	//   ....[12]....
        /*0118*/ 	.word	0xffffffff


	//   ....[13]....
        /*011c*/ 	.word	0xffffffff


	//   ....[14]....
        /*0120*/ 	.word	0xffffffff


	//   ....[15]....
        /*0124*/ 	.word	0xffffffff


	//   ....[16]....
        /*0128*/ 	.word	0xffffffff


	//   ....[17]....
        /*012c*/ 	.word	0xffffffff


	//   ....[18]....
        /*0130*/ 	.word	0xffffffff


	//   ....[19]....
        /*0134*/ 	.word	0xffffffff


	//   ....[20]....
        /*0138*/ 	.word	0xffffffff


	//   ....[21]....
        /*013c*/ 	.word	0xffffffff


	//   ....[22]....
        /*0140*/ 	.word	0xffffffff


	//   ....[23]....
        /*0144*/ 	.word	0xffffffff


	//   ....[24]....
        /*0148*/ 	.word	0xffffffff


	//   ....[25]....
        /*014c*/ 	.word	0xffffffff


	//   ....[26]....
        /*0150*/ 	.word	0xffffffff


	//   ....[27]....
        /*0154*/ 	.word	0xffffffff


	//   ....[28]....
        /*0158*/ 	.word	0xffffffff


	//   ....[29]....
        /*015c*/ 	.word	0xffffffff


	//   ....[30]....
        /*0160*/ 	.word	0xffffffff


	//   ....[31]....
        /*0164*/ 	.word	0xffffffff


	//   ....[32]....
        /*0168*/ 	.word	0xffffffff


	//   ....[33]....
        /*016c*/ 	.word	0xffffffff


	//   ....[34]....
        /*0170*/ 	.word	0xffffffff


	//   ....[35]....
        /*0174*/ 	.word	0xffffffff


	//   ....[36]....
        /*0178*/ 	.word	0xffffffff


	//   ....[37]....
        /*017c*/ 	.word	0xffffffff


	//   ....[38]....
        /*0180*/ 	.word	0xffffffff


	//   ....[39]....
        /*0184*/ 	.word	0xffffffff


	//   ....[40]....
        /*0188*/ 	.word	0xffffffff


	//   ....[41]....
        /*018c*/ 	.word	0xffffffff


	//   ....[42]....
        /*0190*/ 	.word	0xffffffff


	//   ....[43]....
        /*0194*/ 	.word	0xffffffff


	//   ....[44]....
        /*0198*/ 	.word	0xffffffff


	//   ....[45]....
        /*019c*/ 	.word	0xffffffff


	//   ....[46]....
        /*01a0*/ 	.word	0xffffffff


	//   ....[47]....
        /*01a4*/ 	.word	0xffffffff


	//   ....[48]....
        /*01a8*/ 	.word	0xffffffff


	//   ....[49]....
        /*01ac*/ 	.word	0xffffffff


	//   ....[50]....
        /*01b0*/ 	.word	0xffffffff


	//   ....[51]....
        /*01b4*/ 	.word	0xffffffff


	//   ....[52]....
        /*01b8*/ 	.word	0xffffffff


	//   ....[53]....
        /*01bc*/ 	.word	0xffffffff


	//   ....[54]....
        /*01c0*/ 	.word	0xffffffff


	//   ....[55]....
        /*01c4*/ 	.word	0xffffffff


	//   ....[56]....
        /*01c8*/ 	.word	0xffffffff


	//   ....[57]....
        /*01cc*/ 	.word	0xffffffff


	//   ....[58]....
        /*01d0*/ 	.word	0xffffffff


	//   ....[59]....
        /*01d4*/ 	.word	0xffffffff


	//   ....[60]....
        /*01d8*/ 	.word	0xffffffff


	//   ....[61]....
        /*01dc*/ 	.word	0xffffffff


	//   ....[62]....
        /*01e0*/ 	.word	0xffffffff


	//   ....[63]....
        /*01e4*/ 	.word	0xffffffff


	//   ....[64]....
        /*01e8*/ 	.word	0xffffffff


	//   ....[65]....
        /*01ec*/ 	.word	0xffffffff


	//   ....[66]....
        /*01f0*/ 	.word	0xffffffff


	//   ....[67]....
        /*01f4*/ 	.word	0xffffffff


	//   ....[68]....
        /*01f8*/ 	.word	0xffffffff


	//   ....[69]....
        /*01fc*/ 	.word	0xffffffff


	//   ....[70]....
        /*0200*/ 	.word	0xffffffff


	//   ....[71]....
        /*0204*/ 	.word	0xffffffff


	//----- nvinfo : EIATTR_COOP_GROUP_INSTR_OFFSETS
	.align		4
.L_148:
        /*0208*/ 	.byte	0x04, 0x28
        /*020a*/ 	.short	(.L_150 - .L_149)


	//   ....[0]....
.L_149:
        /*020c*/ 	.word	0x00000860


	//   ....[1]....
        /*0210*/ 	.word	0x00000890


	//   ....[2]....
        /*0214*/ 	.word	0x000008c0


	//   ....[3]....
        /*0218*/ 	.word	0x000008f0


	//   ....[4]....
        /*021c*/ 	.word	0x00000a00


	//   ....[5]....
        /*0220*/ 	.word	0x00000a30


	//   ....[6]....
        /*0224*/ 	.word	0x00000b80


	//   ....[7]....
        /*0228*/ 	.word	0x00000b90


	//   ....[8]....
        /*022c*/ 	.word	0x00000d20


	//   ....[9]....
        /*0230*/ 	.word	0x00000d40


	//   ....[10]....
        /*0234*/ 	.word	0x00000e40


	//   ....[11]....
        /*0238*/ 	.word	0x00000e70


	//   ....[12]....
        /*023c*/ 	.word	0x00000e90


	//   ....[13]....
        /*0240*/ 	.word	0x00000eb0


	//   ....[14]....
        /*0244*/ 	.word	0x00000ed0


	//   ....[15]....
        /*0248*/ 	.word	0x00000ee0


	//   ....[16]....
        /*024c*/ 	.word	0x00001630


	//   ....[17]....
        /*0250*/ 	.word	0x00001650


	//   ....[18]....
        /*0254*/ 	.word	0x00001670


	//   ....[19]....
        /*0258*/ 	.word	0x000016a0


	//   ....[20]....
        /*025c*/ 	.word	0x000016c0


	//   ....[21]....
        /*0260*/ 	.word	0x00001720


	//   ....[22]....
        /*0264*/ 	.word	0x00001750


	//   ....[23]....
        /*0268*/ 	.word	0x000017c0


	//   ....[24]....
        /*026c*/ 	.word	0x00002f30


	//   ....[25]....
        /*0270*/ 	.word	0x00002f40


	//   ....[26]....
        /*0274*/ 	.word	0x00002f50


	//   ....[27]....
        /*0278*/ 	.word	0x00002f60


	//   ....[28]....
        /*027c*/ 	.word	0x00002f70


	//   ....[29]....
        /*0280*/ 	.word	0x00002f80


	//   ....[30]....
        /*0284*/ 	.word	0x00002f90


	//   ....[31]....
        /*0288*/ 	.word	0x00002fb0


	//   ....[32]....
        /*028c*/ 	.word	0x00003bf0


	//   ....[33]....
        /*0290*/ 	.word	0x00003cc0


	//   ....[34]....
        /*0294*/ 	.word	0x00003cd0


	//   ....[35]....
        /*0298*/ 	.word	0x00003d00


	//   ....[36]....
        /*029c*/ 	.word	0x00005ea0


	//   ....[37]....
        /*02a0*/ 	.word	0x00005eb0


	//   ....[38]....
        /*02a4*/ 	.word	0x00005ec0


	//   ....[39]....
        /*02a8*/ 	.word	0x00005ed0


	//   ....[40]....
        /*02ac*/ 	.word	0x00005ee0


	//   ....[41]....
        /*02b0*/ 	.word	0x00005ef0


	//   ....[42]....
        /*02b4*/ 	.word	0x00005f00


	//   ....[43]....
        /*02b8*/ 	.word	0x00005f10


	//   ....[44]....
        /*02bc*/ 	.word	0x00006380


	//   ....[45]....
        /*02c0*/ 	.word	0x000063a0


	//   ....[46]....
        /*02c4*/ 	.word	0x000063c0


	//   ....[47]....
        /*02c8*/ 	.word	0x000063e0


	//   ....[48]....
        /*02cc*/ 	.word	0x00006400


	//   ....[49]....
        /*02d0*/ 	.word	0x00006420


	//   ....[50]....
        /*02d4*/ 	.word	0x00006440


	//   ....[51]....
        /*02d8*/ 	.word	0x00006460


	//   ....[52]....
        /*02dc*/ 	.word	0x00007d20


	//   ....[53]....
        /*02e0*/ 	.word	0x00007d70


	//   ....[54]....
        /*02e4*/ 	.word	0x00007da0


	//   ....[55]....
        /*02e8*/ 	.word	0x00007db0


	//   ....[56]....
        /*02ec*/ 	.word	0x0000a240


	//   ....[57]....
        /*02f0*/ 	.word	0x0000a250


	//   ....[58]....
        /*02f4*/ 	.word	0x0000a280


	//   ....[59]....
        /*02f8*/ 	.word	0x0000a2a0


	//   ....[60]....
        /*02fc*/ 	.word	0x0000b1c0


	//   ....[61]....
        /*0300*/ 	.word	0x0000b1d0


	//   ....[62]....
        /*0304*/ 	.word	0x0000b1f0


	//   ....[63]....
        /*0308*/ 	.word	0x0000b200


	//   ....[64]....
        /*030c*/ 	.word	0x0000b320


	//   ....[65]....
        /*0310*/ 	.word	0x0000b350


	//   ....[66]....
        /*0314*/ 	.word	0x0000b450


	//   ....[67]....
        /*0318*/ 	.word	0x0000b480


	//   ....[68]....
        /*031c*/ 	.word	0x0000b550


	//   ....[69]....
        /*0320*/ 	.word	0x0000b580


	//   ....[70]....
        /*0324*/ 	.word	0x0000b650


	//   ....[71]....
        /*0328*/ 	.word	0x0000b670


	//----- nvinfo : EIATTR_EXIT_INSTR_OFFSETS
	.align		4
.L_150:
        /*032c*/ 	.byte	0x04, 0x1c
        /*032e*/ 	.short	(.L_152 - .L_151)


	//   ....[0]....
.L_151:
        /*0330*/ 	.word	0x00000040


	//   ....[1]....
        /*0334*/ 	.word	0x0000b680


	//   ....[2]....
        /*0338*/ 	.word	0x0000b6d0


	//   ....[3]....
        /*033c*/ 	.word	0x0000b730


	//----- nvinfo : EIATTR_CTAIDZ_USED
	.align		4
.L_152:
        /*0340*/ 	.byte	0x01, 0x04
	.zero		2


	//----- nvinfo : EIATTR_MAX_THREADS
	.align		4
        /*0344*/ 	.byte	0x04, 0x05
        /*0346*/ 	.short	(.L_154 - .L_153)
.L_153:
        /*0348*/ 	.word	0x00000100
        /*034c*/ 	.word	0x00000001
        /*0350*/ 	.word	0x00000001


	//----- nvinfo : EIATTR_CRS_STACK_SIZE
	.align		4
.L_154:
        /*0354*/ 	.byte	0x04, 0x1e
        /*0356*/ 	.short	(.L_156 - .L_155)
.L_155:
        /*0358*/ 	.word	0x00000000
.L_156:


//--------------------- .nv.info._ZN7cutlass13device_kernelIN5flash19enable_sm80_to_sm89INS1_16FlashAttnFwdSm80INS1_25CollectiveMainloopFwdSm80ILi8ELi1ELb1EN4cute5tupleIJNS5_1CILi128EEES8_S8_EEELi128ENS_6half_tEfNS_4arch4Sm80ELb0ELb0ELb1ELb1ELb1ELb0ELb1ELb0EEENS1_21CollectiveEpilogueFwdIS9_NS6_IJNS7_ILi1EEESF_SF_EEESA_SC_Li256ELb1ELb1ELb0ELb0EEENS1_19SingleTileSchedulerILb1ELb0ELb1ELi128EEEEEEEEEvNT_6ParamsE --------------------------
	.section	.nv.info._ZN7cutlass13device_kernelIN5flash19enable_sm80_to_sm89INS1_16FlashAttnFwdSm80INS1_25CollectiveMainloopFwdSm80ILi8ELi1ELb1EN4cute5tupleIJNS5_1CILi128EEES8_S8_EEELi128ENS_6half_tEfNS_4arch4Sm80ELb0ELb0ELb1ELb1ELb1ELb0ELb1ELb0EEENS1_21CollectiveEpilogueFwdIS9_NS6_IJNS7_ILi1EEESF_SF_EEESA_SC_Li256ELb1ELb1ELb0ELb0EEENS1_19SingleTileSchedulerILb1ELb0ELb1ELi128EEEEEEEEEvNT_6ParamsE,"",@"SHT_CUDA_INFO"
	.sectionflags	@""
	.align	4


	//----- nvinfo : EIATTR_CUDA_API_VERSION
	.align		4
        /*0000*/ 	.byte	0x04, 0x37
        /*0002*/ 	.short	(.L_158 - .L_157)
.L_157:
        /*0004*/ 	.word	0x00000082


	//----- nvinfo : EIATTR_SW2861232_WAR
	.align		4
.L_158:
        /*0008*/ 	.byte	0x01, 0x35
	.zero		2


	//----- nvinfo : EIATTR_PARAM_CBANK
	.align		4
        /*000c*/ 	.byte	0x04, 0x0a
        /*000e*/ 	.short	(.L_160 - .L_159)
	.align		4
.L_159:
        /*0010*/ 	.word	index@(.nv.constant0._ZN7cutlass13device_kernelIN5flash19enable_sm80_to_sm89INS1_16FlashAttnFwdSm80INS1_25CollectiveMainloopFwdSm80ILi8ELi1ELb1EN4cute5tupleIJNS5_1CILi128EEES8_S8_EEELi128ENS_6half_tEfNS_4arch4Sm80ELb0ELb0ELb1ELb1ELb1ELb0ELb1ELb0EEENS1_21CollectiveEpilogueFwdIS9_NS6_IJNS7_ILi1EEESF_SF_EEESA_SC_Li256ELb1ELb1ELb0ELb0EEENS1_19SingleTileSchedulerILb1ELb0ELb1ELi128EEEEEEEEEvNT_6ParamsE)
        /*0014*/ 	.short	0x0160
        /*0016*/ 	.short	0x0418


	//----- nvinfo : EIATTR_CBANK_PARAM_SIZE
	.align		4
.L_160:
        /*0018*/ 	.byte	0x03, 0x19
        /*001a*/ 	.short	0x0418


	//----- nvinfo : EIATTR_KPARAM_INFO
	.align		4
        /*001c*/ 	.byte	0x04, 0x17
        /*001e*/ 	.short	(.L_162 - .L_161)
.L_161:
        /*0020*/ 	.word	0x00000000
        /*0024*/ 	.short	0x0000
        /*0026*/ 	.short	0x0000
        /*0028*/ 	.byte	0x00, 0xf0, 0x61, 0x10


	//----- nvinfo : EIATTR_MAXREG_COUNT
	.align		4
.L_162:
        /*002c*/ 	.byte	0x03, 0x1b
        /*002e*/ 	.short	0x00ff


	//----- nvinfo : EIATTR_NUM_BARRIERS
	.align		4
        /*0030*/ 	.byte	0x02, 0x4c
        /*0032*/ 	.byte	0x02
	.zero		1


	//----- nvinfo : EIATTR_ANNOTATIONS
	.align		4
        /*0034*/ 	.byte	0x04, 0x55
        /*0036*/ 	.short	(.L_164 - .L_163)


	//   ....[0]....
.L_163:
        /*0038*/ 	.word	0x00000001
        /*003c*/ 	.byte	0x20, 0x72, 0x00, 0x00, 0x01, 0x00, 0x00, 0x00, 0x40, 0x72, 0x00, 0x00, 0x01, 0x00, 0x00, 0x00
        /*004c*/ 	.byte	0xa0, 0x72, 0x00, 0x00, 0x01, 0x00, 0x00, 0x00, 0xd0, 0x72, 0x00, 0x00, 0x01, 0x00, 0x00, 0x00
        /*005c*/ 	.byte	0x70, 0x73, 0x00, 0x00, 0x01, 0x00, 0x00, 0x00, 0x00, 0x74, 0x00, 0x00, 0x01, 0x00, 0x00, 0x00
        /*006c*/ 	.byte	0x70, 0x7a, 0x00, 0x00, 0x01, 0x00, 0x00, 0x00, 0xa0, 0x7a, 0x00, 0x00, 0x01, 0x00, 0x00, 0x00
        /*007c*/ 	.byte	0xd0, 0x7a, 0x00, 0x00, 0x01, 0x00, 0x00, 0x00, 0x00, 0x7b, 0x00, 0x00, 0x01, 0x00, 0x00, 0x00
        /*008c*/ 	.byte	0x30, 0x7b, 0x00, 0x00, 0x01, 0x00, 0x00, 0x00, 0x60, 0x7b, 0x00, 0x00


	//----- nvinfo : EIATTR_MERCURY_ISA_VERSION
	.align		4
.L_164:
        /*0098*/ 	.byte	0x03, 0x5f
        /*009a*/ 	.short	0x0000


	//----- nvinfo : EIATTR_COOP_GROUP_MASK_REGIDS
	.align		4
        /*009c*/ 	.byte	0x04, 0x29
        /*009e*/ 	.short	(.L_166 - .L_165)


	//   ....[0]....
.L_165:
        /*00a0*/ 	.word	0xffffffff


	//   ....[1]....
        /*00a4*/ 	.word	0xffffffff


	//   ....[2]....
        /*00a8*/ 	.word	0xffffffff


	//   ....[3]....
        /*00ac*/ 	.word	0xffffffff


	//   ....[4]....
        /*00b0*/ 	.word	0xffffffff


	//   ....[5]....
        /*00b4*/ 	.word	0xffffffff


	//   ....[6]....
        /*00b8*/ 	.word	0xffffffff


	//   ....[7]....
        /*00bc*/ 	.word	0xffffffff


	//   ....[8]....
        /*00c0*/ 	.word	0xffffffff


	//   ....[9]....
        /*00c4*/ 	.word	0xffffffff


	//   ....[10]....
        /*00c8*/ 	.word	0xffffffff


	//   ....[11]....
        /*00cc*/ 	.word	0xffffffff


	//   ....[12]....
        /*00d0*/ 	.word	0xffffffff


	//   ....[13]....
        /*00d4*/ 	.word	0xffffffff


	//   ....[14]....
        /*00d8*/ 	.word	0xffffffff


	//   ....[15]....
        /*00dc*/ 	.word	0xffffffff


	//   ....[16]....
        /*00e0*/ 	.word	0xffffffff


	//   ....[17]....
        /*00e4*/ 	.word	0xffffffff


	//   ....[18]....
        /*00e8*/ 	.word	0xffffffff


	//   ....[19]....
        /*00ec*/ 	.word	0xffffffff


	//   ....[20]....
        /*00f0*/ 	.word	0xffffffff


	//   ....[21]....
        /*00f4*/ 	.word	0xffffffff


	//   ....[22]....
        /*00f8*/ 	.word	0xffffffff


	//   ....[23]....
        /*00fc*/ 	.word	0xffffffff


	//   ....[24]....
        /*0100*/ 	.word	0xffffffff


	//   ....[25]....
        /*0104*/ 	.word	0xffffffff


	//   ....[26]....
        /*0108*/ 	.word	0xffffffff


	//   ....[27]....
        /*010c*/ 	.word	0xffffffff


	//   ....[28]....
        /*0110*/ 	.word	0xffffffff


	//   ....[29]....
        /*0114*/ 	.word	0xffffffff


	//   ....[30]....
        /*0118*/ 	.word	0xffffffff


	//   ....[31]....
        /*011c*/ 	.word	0xffffffff


	//   ....[32]....
        /*0120*/ 	.word	0xffffffff


	//   ....[33]....
        /*0124*/ 	.word	0xffffffff


	//   ....[34]....
        /*0128*/ 	.word	0xffffffff


	//   ....[35]....
        /*012c*/ 	.word	0xffffffff


	//   ....[36]....
        /*0130*/ 	.word	0xffffffff


	//   ....[37]....
        /*0134*/ 	.word	0xffffffff


	//   ....[38]....
        /*0138*/ 	.word	0xffffffff


	//   ....[39]....
        /*013c*/ 	.word	0xffffffff


	//   ....[40]....
        /*0140*/ 	.word	0xffffffff


	//   ....[41]....
        /*0144*/ 	.word	0xffffffff


	//   ....[42]....
        /*0148*/ 	.word	0xffffffff


	//   ....[43]....
        /*014c*/ 	.word	0xffffffff


	//   ....[44]....
        /*0150*/ 	.word	0xffffffff


	//   ....[45]....
        /*0154*/ 	.word	0xffffffff


	//   ....[46]....
        /*0158*/ 	.word	0xffffffff


	//   ....[47]....
        /*015c*/ 	.word	0xffffffff


	//   ....[48]....
        /*0160*/ 	.word	0xffffffff


	//   ....[49]....
        /*0164*/ 	.word	0xffffffff


	//   ....[50]....
        /*0168*/ 	.word	0xffffffff


	//   ....[51]....
        /*016c*/ 	.word	0xffffffff


	//   ....[52]....
        /*0170*/ 	.word	0xffffffff


	//   ....[53]....
        /*0174*/ 	.word	0xffffffff


	//   ....[54]....
        /*0178*/ 	.word	0xffffffff


	//   ....[55]....
        /*017c*/ 	.word	0xffffffff


	//   ....[56]....
        /*0180*/ 	.word	0xffffffff


	//   ....[57]....
        /*0184*/ 	.word	0xffffffff


	//   ....[58]....
        /*0188*/ 	.word	0xffffffff


	//   ....[59]....
        /*018c*/ 	.word	0xffffffff


	//   ....[60]....
        /*0190*/ 	.word	0xffffffff


	//   ....[61]....
        /*0194*/ 	.word	0xffffffff


	//   ....[62]....
        /*0198*/ 	.word	0xffffffff


	//   ....[63]....
        /*019c*/ 	.word	0xffffffff


	//   ....[64]....
        /*01a0*/ 	.word	0xffffffff


	//   ....[65]....
        /*01a4*/ 	.word	0xffffffff


	//   ....[66]....
        /*01a8*/ 	.word	0xffffffff


	//   ....[67]....
        /*01ac*/ 	.word	0xffffffff


	//   ....[68]....
        /*01b0*/ 	.word	0xffffffff


	//   ....[69]....
        /*01b4*/ 	.word	0xffffffff


	//   ....[70]....
        /*01b8*/ 	.word	0xffffffff


	//   ....[71]....
        /*01bc*/ 	.word	0xffffffff


	//   ....[72]....
        /*01c0*/ 	.word	0xffffffff


	//   ....[73]....
        /*01c4*/ 	.word	0xffffffff


	//   ....[74]....
        /*01c8*/ 	.word	0xffffffff


	//   ....[75]....
        /*01cc*/ 	.word	0xffffffff


	//   ....[76]....
        /*01d0*/ 	.word	0xffffffff


	//   ....[77]....
        /*01d4*/ 	.word	0xffffffff


	//   ....[78]....
        /*01d8*/ 	.word	0xffffffff


	//   ....[79]....
        /*01dc*/ 	.word	0xffffffff


	//   ....[80]....
        /*01e0*/ 	.word	0xffffffff


	//----- nvinfo : EIATTR_COOP_GROUP_INSTR_OFFSETS
	.align		4
.L_166:
        /*01e4*/ 	.byte	0x04, 0x28
        /*01e6*/ 	.short	(.L_168 - .L_167)


	//   ....[0]....
.L_167:
        /*01e8*/ 	.word	0x000000a0


	//   ....[1]....
        /*01ec*/ 	.word	0x00001200


	//   ....[2]....
        /*01f0*/ 	.word	0x00001240


	//   ....[3]....
        /*01f4*/ 	.word	0x00001280


	//   ....[4]....
        /*01f8*/ 	.word	0x000012c0


	//   ....[5]....
        /*01fc*/ 	.word	0x00001300


	//   ....[6]....
        /*0200*/ 	.word	0x000014e0


	//   ....[7]....
        /*0204*/ 	.word	0x00001500


	//   ....[8]....
        /*0208*/ 	.word	0x00001530


	//   ....[9]....
        /*020c*/ 	.word	0x000016d0


	//   ....[10]....
        /*0210*/ 	.word	0x00001700


	//   ....[11]....
        /*0214*/ 	.word	0x00001730


	//   ....[12]....
        /*0218*/ 	.word	0x00001760


	//   ....[13]....
        /*021c*/ 	.word	0x00001790


	//   ....[14]....
        /*0220*/ 	.word	0x000017c0


	//   ....[15]....
        /*0224*/ 	.word	0x000017d0


	//   ....[16]....
        /*0228*/ 	.word	0x000017e0


	//   ....[17]....
        /*022c*/ 	.word	0x00001cd0


	//   ....[18]....
        /*0230*/ 	.word	0x00001ce0


	//   ....[19]....
        /*0234*/ 	.word	0x00001cf0


	//   ....[20]....
        /*0238*/ 	.word	0x00001d00


	//   ....[21]....
        /*023c*/ 	.word	0x00001d10


	//   ....[22]....
        /*0240*/ 	.word	0x00001d50


	//   ....[23]....
        /*0244*/ 	.word	0x00001d70


	//   ....[24]....
        /*0248*/ 	.word	0x00001d90


	//   ....[25]....
        /*024c*/ 	.word	0x00003690


	//   ....[26]....
        /*0250*/ 	.word	0x000036b0


	//   ....[27]....
        /*0254*/ 	.word	0x000036c0


	//   ....[28]....
        /*0258*/ 	.word	0x000036d0


	//   ....[29]....
        /*025c*/ 	.word	0x000036e0


	//   ....[30]....
        /*0260*/ 	.word	0x000036f0


	//   ....[31]....
        /*0264*/ 	.word	0x00003700


	//   ....[32]....
        /*0268*/ 	.word	0x00003720


	//   ....[33]....
        /*026c*/ 	.word	0x000043a0


	//   ....[34]....
        /*0270*/ 	.word	0x00004410


	//   ....[35]....
        /*0274*/ 	.word	0x00004430


	//   ....[36]....
        /*0278*/ 	.word	0x00004450


	//   ....[37]....
        /*027c*/ 	.word	0x00006080


	//   ....[38]....
        /*0280*/ 	.word	0x00006090


	//   ....[39]....
        /*0284*/ 	.word	0x000060a0


	//   ....[40]....
        /*0288*/ 	.word	0x000060b0


	//   ....[41]....
        /*028c*/ 	.word	0x000060c0


	//   ....[42]....
        /*0290*/ 	.word	0x000060d0


	//   ....[43]....
        /*0294*/ 	.word	0x000060e0


	//   ....[44]....
        /*0298*/ 	.word	0x00006110


	//   ....[45]....
        /*029c*/ 	.word	0x00006510


	//   ....[46]....
        /*02a0*/ 	.word	0x00006530


	//   ....[47]....
        /*02a4*/ 	.word	0x00006550


	//   ....[48]....
        /*02a8*/ 	.word	0x00006570


	//   ....[49]....
        /*02ac*/ 	.word	0x000066c0


	//   ....[50]....
        /*02b0*/ 	.word	0x000066e0


	//   ....[51]....
        /*02b4*/ 	.word	0x00006720


	//   ....[52]....
        /*02b8*/ 	.word	0x00006750


	//   ....[53]....
        /*02bc*/ 	.word	0x00007fe0


	//   ....[54]....
        /*02c0*/ 	.word	0x00008000


	//   ....[55]....
        /*02c4*/ 	.word	0x00008020


	//   ....[56]....
        /*02c8*/ 	.word	0x00008040


	//   ....[57]....
        /*02cc*/ 	.word	0x00009fb0


	//   ....[58]....
        /*02d0*/ 	.word	0x00009fe0


	//   ....[59]....
        /*02d4*/ 	.word	0x0000a030


	//   ....[60]....
        /*02d8*/ 	.word	0x0000a040


	//   ....[61]....
        /*02dc*/ 	.word	0x0000b2f0


	//   ....[62]....
        /*02e0*/ 	.word	0x0000b330


	//   ....[63]....
        /*02e4*/ 	.word	0x0000b370


	//   ....[64]....
        /*02e8*/ 	.word	0x0000b3b0


	//   ....[65]....
        /*02ec*/ 	.word	0x0000b570


	//   ....[66]....
        /*02f0*/ 	.word	0x0000b580


	//   ....[67]....
        /*02f4*/ 	.word	0x0000b670


	//   ....[68]....
        /*02f8*/ 	.word	0x0000b6a0


	//   ....[69]....
        /*02fc*/ 	.word	0x0000b770


	//   ....[70]....
        /*0300*/ 	.word	0x0000b7a0


	//   ....[71]....
        /*0304*/ 	.word	0x0000b870


	//   ....[72]....
        /*0308*/ 	.word	0x0000b890


	//   ....[73]....
        /*030c*/ 	.word	0x0000c140


	//   ....[74]....
        /*0310*/ 	.word	0x0000c150


	//   ....[75]....
        /*0314*/ 	.word	0x0000c220


	//   ....[76]....
        /*0318*/ 	.word	0x0000c250


	//   ....[77]....
        /*031c*/ 	.word	0x0000c320


	//   ....[78]....
        /*0320*/ 	.word	0x0000c350


	//   ....[79]....
        /*0324*/ 	.word	0x0000c420


	//   ....[80]....
        /*0328*/ 	.word	0x0000c440


	//----- nvinfo : EIATTR_EXIT_INSTR_OFFSETS
	.align		4
.L_168:
        /*032c*/ 	.byte	0x04, 0x1c
        /*032e*/ 	.short	(.L_170 - .L_169)


	//   ....[0]....
.L_169:
        /*0330*/ 	.word	0x00000450


	//   ....[1]....
        /*0334*/ 	.word	0x0000b8a0


	//   ....[2]....
        /*0338*/ 	.word	0x0000b8f0


	//   ....[3]....
        /*033c*/ 	.word	0x0000b950


	//   ....[4]....
        /*0340*/ 	.word	0x0000c450


	//   ....[5]....
        /*0344*/ 	.word	0x0000c4a0


	//   ....[6]....
        /*0348*/ 	.word	0x0000c500


	//----- nvinfo : EIATTR_CTAIDZ_USED
	.align		4
.L_170:
        /*034c*/ 	.byte	0x01, 0x04
	.zero		2


	//----- nvinfo : EIATTR_MAX_THREADS
	.align		4
        /*0350*/ 	.byte	0x04, 0x05
        /*0352*/ 	.short	(.L_172 - .L_171)
.L_171:
        /*0354*/ 	.word	0x00000100
        /*0358*/ 	.word	0x00000001
        /*035c*/ 	.word	0x00000001


	//----- nvinfo : EIATTR_CRS_STACK_SIZE
	.align		4
.L_172:
        /*0360*/ 	.byte	0x04, 0x1e
        /*0362*/ 	.short	(.L_174 - .L_173)
.L_173:
        /*0364*/ 	.word	0x00000000
.L_174:


//--------------------- .nv.info._ZN7cutlass13device_kernelIN5flash19enable_sm80_to_sm89INS1_16FlashAttnFwdSm80INS1_25CollectiveMainloopFwdSm80ILi8ELi1ELb1EN4cute5tupleIJNS5_1CILi128EEES8_S8_EEELi128ENS_6half_tEfNS_4arch4Sm80ELb0ELb0ELb1ELb1ELb1ELb1ELb1ELb0EEENS1_21CollectiveEpilogueFwdIS9_NS6_IJNS7_ILi1EEESF_SF_EEESA_SC_Li256ELb1ELb1ELb0ELb0EEENS1_19SingleTileSchedulerILb1ELb0ELb1ELi128EEEEEEEEEvNT_6ParamsE --------------------------
	.section	.nv.info._ZN7cutlass13device_kernelIN5flash19enable_sm80_to_sm89INS1_16FlashAttnFwdSm80INS1_25CollectiveMainloopFwdSm80ILi8ELi1ELb1EN4cute5tupleIJNS5_1CILi128EEES8_S8_EEELi128ENS_6half_tEfNS_4arch4Sm80ELb0ELb0ELb1ELb1ELb1ELb1ELb1ELb0EEENS1_21CollectiveEpilogueFwdIS9_NS6_IJNS7_ILi1EEESF_SF_EEESA_SC_Li256ELb1ELb1ELb0ELb0EEENS1_19SingleTileSchedulerILb1ELb0ELb1ELi128EEEEEEEEEvNT_6ParamsE,"",@"SHT_CUDA_INFO"
	.sectionflags	@""
	.align	4


	//----- nvinfo : EIATTR_CUDA_API_VERSION
	.align		4
        /*0000*/ 	.byte	0x04, 0x37
        /*0002*/ 	.short	(.L_176 - .L_175)
.L_175:
        /*0004*/ 	.word	0x00000082


	//----- nvinfo : EIATTR_SW2861232_WAR
	.align		4
.L_176:
        /*0008*/ 	.byte	0x01, 0x35
	.zero		2


	//----- nvinfo : EIATTR_PARAM_CBANK
	.align		4
        /*000c*/ 	.byte	0x04, 0x0a
        /*000e*/ 	.short	(.L_178 - .L_177)
	.align		4
.L_177:
        /*0010*/ 	.word	index@(.nv.constant0._ZN7cutlass13device_kernelIN5flash19enable_sm80_to_sm89INS1_16FlashAttnFwdSm80INS1_25CollectiveMainloopFwdSm80ILi8ELi1ELb1EN4cute5tupleIJNS5_1CILi128EEES8_S8_EEELi128ENS_6half_tEfNS_4arch4Sm80ELb0ELb0ELb1ELb1ELb1ELb1ELb1ELb0EEENS1_21CollectiveEpilogueFwdIS9_NS6_IJNS7_ILi1EEESF_SF_EEESA_SC_Li256ELb1ELb1ELb0ELb0EEENS1_19SingleTileSchedulerILb1ELb0ELb1ELi128EEEEEEEEEvNT_6ParamsE)
        /*0014*/ 	.short	0x0160
        /*0016*/ 	.short	0x0418


	//----- nvinfo : EIATTR_CBANK_PARAM_SIZE
	.align		4
.L_178:
        /*0018*/ 	.byte	0x03, 0x19
        /*001a*/ 	.short	0x0418


	//----- nvinfo : EIATTR_KPARAM_INFO
	.align		4
        /*001c*/ 	.byte	0x04, 0x17
        /*001e*/ 	.short	(.L_180 - .L_179)
.L_179:
        /*0020*/ 	.word	0x00000000
        /*0024*/ 	.short	0x0000
        /*0026*/ 	.short	0x0000
        /*0028*/ 	.byte	0x00, 0xf0, 0x61, 0x10


	//----- nvinfo : EIATTR_MAXREG_COUNT
	.align		4
.L_180:
        /*002c*/ 	.byte	0x03, 0x1b
        /*002e*/ 	.short	0x00ff


	//----- nvinfo : EIATTR_NUM_BARRIERS
	.align		4
        /*0030*/ 	.byte	0x02, 0x4c
        /*0032*/ 	.byte	0x02
	.zero		1


	//----- nvinfo : EIATTR_ANNOTATIONS
	.align		4
        /*0034*/ 	.byte	0x04, 0x55
        /*0036*/ 	.short	(.L_182 - .L_181)


	//   ....[0]....
.L_181:
        /*0038*/ 	.word	0x00000001
        /*003c*/ 	.byte	0xc0, 0x1f, 0x01, 0x00, 0x01, 0x00, 0x00, 0x00, 0xe0, 0x1f, 0x01, 0x00, 0x01, 0x00, 0x00, 0x00
        /*004c*/ 	.byte	0x40, 0x20, 0x01, 0x00, 0x01, 0x00, 0x00, 0x00, 0x70, 0x20, 0x01, 0x00, 0x01, 0x00, 0x00, 0x00
        /*005c*/ 	.byte	0x10, 0x21, 0x01, 0x00, 0x01, 0x00, 0x00, 0x00, 0xa0, 0x21, 0x01, 0x00, 0x01, 0x00, 0x00, 0x00
        /*006c*/ 	.byte	0x10, 0x28, 0x01, 0x00, 0x01, 0x00, 0x00, 0x00, 0x40, 0x28, 0x01, 0x00, 0x01, 0x00, 0x00, 0x00
        /*007c*/ 	.byte	0x70, 0x28, 0x01, 0x00, 0x01, 0x00, 0x00, 0x00, 0xa0, 0x28, 0x01, 0x00, 0x01, 0x00, 0x00, 0x00
        /*008c*/ 	.byte	0xd0, 0x28, 0x01, 0x00, 0x01, 0x00, 0x00, 0x00, 0x00, 0x29, 0x01, 0x00


	//----- nvinfo : EIATTR_MERCURY_ISA_VERSION
	.align		4
.L_182:
        /*0098*/ 	.byte	0x03, 0x5f
        /*009a*/ 	.short	0x0000


	//----- nvinfo : EIATTR_COOP_GROUP_MASK_REGIDS
	.align		4
        /*009c*/ 	.byte	0x04, 0x29
        /*009e*/ 	.short	(.L_184 - .L_183)


	//   ....[0]....
.L_183:
        /*00a0*/ 	.word	0xffffffff


	//   ....[1]....
        /*00a4*/ 	.word	0xffffffff


	//   ....[2]....
        /*00a8*/ 	.word	0xffffffff


	//   ....[3]....
        /*00ac*/ 	.word	0xffffffff


	//   ....[4]....
        /*00b0*/ 	.word	0xffffffff


	//   ....[5]....
        /*00b4*/ 	.word	0xffffffff


	//   ....[6]....
        /*00b8*/ 	.word	0xffffffff


	//   ....[7]....
        /*00bc*/ 	.word	0xffffffff


	//   ....[8]....
        /*00c0*/ 	.word	0xffffffff


	//   ....[9]....
        /*00c4*/ 	.word	0xffffffff


	//   ....[10]....
        /*00c8*/ 	.word	0xffffffff


	//   ....[11]....
        /*00cc*/ 	.word	0xffffffff


	//   ....[12]....
        /*00d0*/ 	.word	0xffffffff


	//   ....[13]....
        /*00d4*/ 	.word	0xffffffff


	//   ....[14]....
        /*00d8*/ 	.word	0xffffffff


	//   ....[15]....
        /*00dc*/ 	.word	0xffffffff


	//   ....[16]....
        /*00e0*/ 	.word	0xffffffff


	//   ....[17]....
        /*00e4*/ 	.word	0xffffffff


	//   ....[18]....
        /*00e8*/ 	.word	0xffffffff


	//   ....[19]....
        /*00ec*/ 	.word	0xffffffff


	//   ....[20]....
        /*00f0*/ 	.word	0xffffffff


	//   ....[21]....
        /*00f4*/ 	.word	0xffffffff


	//   ....[22]....
        /*00f8*/ 	.word	0xffffffff


	//   ....[23]....
        /*00fc*/ 	.word	0xffffffff


	//   ....[24]....
        /*0100*/ 	.word	0xffffffff


	//   ....[25]....
        /*0104*/ 	.word	0xffffffff


	//   ....[26]....
        /*0108*/ 	.word	0xffffffff


	//   ....[27]....
        /*010c*/ 	.word	0xffffffff


	//   ....[28]....
        /*0110*/ 	.word	0xffffffff


	//   ....[29]....
        /*0114*/ 	.word	0xffffffff


	//   ....[30]....
        /*0118*/ 	.word	0xffffffff


	//   ....[31]....
        /*011c*/ 	.word	0xffffffff


	//   ....[32]....
        /*0120*/ 	.word	0xffffffff


	//   ....[33]....
        /*0124*/ 	.word	0xffffffff


	//   ....[34]....
        /*0128*/ 	.word	0xffffffff


	//   ....[35]....
        /*012c*/ 	.word	0xffffffff


	//   ....[36]....
        /*0130*/ 	.word	0xffffffff


	//   ....[37]....
        /*0134*/ 	.word	0xffffffff


	//   ....[38]....
        /*0138*/ 	.word	0xffffffff


	//   ....[39]....
        /*013c*/ 	.word	0xffffffff


	//   ....[40]....
        /*0140*/ 	.word	0xffffffff


	//   ....[41]....
        /*0144*/ 	.word	0xffffffff


	//   ....[42]....
        /*0148*/ 	.word	0xffffffff


	//   ....[43]....
        /*014c*/ 	.word	0xffffffff


	//   ....[44]....
        /*0150*/ 	.word	0xffffffff


	//   ....[45]....
        /*0154*/ 	.word	0xffffffff


	//   ....[46]....
        /*0158*/ 	.word	0xffffffff


	//   ....[47]....
        /*015c*/ 	.word	0xffffffff


	//   ....[48]....
        /*0160*/ 	.word	0xffffffff


	//   ....[49]....
        /*0164*/ 	.word	0xffffffff


	//   ....[50]....
        /*0168*/ 	.word	0xffffffff


	//   ....[51]....
        /*016c*/ 	.word	0xffffffff


	//   ....[52]....
        /*0170*/ 	.word	0xffffffff


	//   ....[53]....
        /*0174*/ 	.word	0xffffffff


	//   ....[54]....
        /*0178*/ 	.word	0xffffffff


	//   ....[55]....
        /*017c*/ 	.word	0xffffffff


	//   ....[56]....
        /*0180*/ 	.word	0xffffffff


	//   ....[57]....
        /*0184*/ 	.word	0xffffffff


	//   ....[58]....
        /*0188*/ 	.word	0xffffffff


	//   ....[59]....
        /*018c*/ 	.word	0xffffffff


	//   ....[60]....
        /*0190*/ 	.word	0xffffffff


	//   ....[61]....
        /*0194*/ 	.word	0xffffffff


	//   ....[62]....
        /*0198*/ 	.word	0xffffffff


	//   ....[63]....
        /*019c*/ 	.word	0xffffffff


	//   ....[64]....
        /*01a0*/ 	.word	0xffffffff


	//   ....[65]....
        /*01a4*/ 	.word	0xffffffff


	//   ....[66]....
        /*01a8*/ 	.word	0xffffffff


	//   ....[67]....
        /*01ac*/ 	.word	0xffffffff


	//   ....[68]....
        /*01b0*/ 	.word	0xffffffff


	//   ....[69]....
        /*01b4*/ 	.word	0xffffffff


	//   ....[70]....
        /*01b8*/ 	.word	0xffffffff


	//   ....[71]....
        /*01bc*/ 	.word	0xffffffff


	//   ....[72]....
        /*01c0*/ 	.word	0xffffffff


	//   ....[73]....
        /*01c4*/ 	.word	0xffffffff


	//   ....[74]....
        /*01c8*/ 	.word	0xffffffff


	//   ....[75]....
        /*01cc*/ 	.word	0xffffffff


	//   ....[76]....
        /*01d0*/ 	.word	0xffffffff


	//   ....[77]....
        /*01d4*/ 	.word	0xffffffff


	//   ....[78]....
        /*01d8*/ 	.word	0xffffffff


	//   ....[79]....
        /*01dc*/ 	.word	0xffffffff


	//   ....[80]....
        /*01e0*/ 	.word	0xffffffff


	//   ....[81]....
        /*01e4*/ 	.word	0xffffffff


	//   ....[82]....
        /*01e8*/ 	.word	0xffffffff


	//   ....[83]....
        /*01ec*/ 	.word	0xffffffff


	//   ....[84]....
        /*01f0*/ 	.word	0xffffffff


	//   ....[85]....
        /*01f4*/ 	.word	0xffffffff


	//   ....[86]....
        /*01f8*/ 	.word	0xffffffff


	//   ....[87]....
        /*01fc*/ 	.word	0xffffffff


	//   ....[88]....
        /*0200*/ 	.word	0xffffffff


	//   ....[89]....
        /*0204*/ 	.word	0xffffffff


	//   ....[90]....
        /*0208*/ 	.word	0xffffffff


	//   ....[91]....
        /*020c*/ 	.word	0xffffffff


	//   ....[92]....
        /*0210*/ 	.word	0xffffffff


	//   ....[93]....
        /*0214*/ 	.word	0xffffffff


	//   ....[94]....
        /*0218*/ 	.word	0xffffffff


	//   ....[95]....
        /*021c*/ 	.word	0xffffffff


	//   ....[96]....
        /*0220*/ 	.word	0xffffffff


	//   ....[97]....
        /*0224*/ 	.word	0xffffffff


	//   ....[98]....
        /*0228*/ 	.word	0xffffffff


	//   ....[99]....
        /*022c*/ 	.word	0xffffffff


	//   ....[100]....
        /*0230*/ 	.word	0xffffffff


	//   ....[101]....
        /*0234*/ 	.word	0xffffffff


	//   ....[102]....
        /*0238*/ 	.word	0xffffffff


	//   ....[103]....
        /*023c*/ 	.word	0xffffffff


	//   ....[104]....
        /*0240*/ 	.word	0xffffffff


	//   ....[105]....
        /*0244*/ 	.word	0xffffffff


	//   ....[106]....
        /*0248*/ 	.word	0xffffffff


	//   ....[107]....
        /*024c*/ 	.word	0xffffffff


	//   ....[108]....
        /*0250*/ 	.word	0xffffffff


	//   ....[109]....
        /*0254*/ 	.word	0xffffffff


	//   ....[110]....
        /*0258*/ 	.word	0xffffffff


	//   ....[111]....
        /*025c*/ 	.word	0xffffffff


	//   ....[112]....
        /*0260*/ 	.word	0xffffffff


	//----- nvinfo : EIATTR_COOP_GROUP_INSTR_OFFSETS
	.align		4
.L_184:
        /*0264*/ 	.byte	0x04, 0x28
        /*0266*/ 	.short	(.L_186 - .L_185)


	//   ....[0]....
.L_185:
        /*0268*/ 	.word	0x000000a0


	//   ....[1]....
        /*026c*/ 	.word	0x000028d0


	//   ....[2]....
        /*0270*/ 	.word	0x00002920


	//   ....[3]....
        /*0274*/ 	.word	0x000030f0


	//   ....[4]....
        /*0278*/ 	.word	0x00003110


	//   ....[5]....
        /*027c*/ 	.word	0x00003860


	//   ....[6]....
        /*0280*/ 	.word	0x00003880


	//   ....[7]....
        /*0284*/ 	.word	0x00003fd0


	//   ....[8]....
        /*0288*/ 	.word	0x00003fe0


	//   ....[9]....
        /*028c*/ 	.word	0x00004800


	//   ....[10]....
        /*0290*/ 	.word	0x00004840


	//   ....[11]....
        /*0294*/ 	.word	0x000055f0


	//   ....[12]....
        /*0298*/ 	.word	0x00005620


	//   ....[13]....
        /*029c*/ 	.word	0x00005db0


	//   ....[14]....
        /*02a0*/ 	.word	0x00005de0


	//   ....[15]....
        /*02a4*/ 	.word	0x00006570


	//   ....[16]....
        /*02a8*/ 	.word	0x00006590


	//   ....[17]....
        /*02ac*/ 	.word	0x00006d40


	//   ....[18]....
        /*02b0*/ 	.word	0x00006d70


	//   ....[19]....
        /*02b4*/ 	.word	0x00006e80


	//   ....[20]....
        /*02b8*/ 	.word	0x00006eb0


	//   ....[21]....
        /*02bc*/ 	.word	0x00006f80


	//   ....[22]....
        /*02c0*/ 	.word	0x00006fb0


	//   ....[23]....
        /*02c4*/ 	.word	0x00007080


	//   ....[24]....
        /*02c8*/ 	.word	0x000070a0


	//   ....[25]....
        /*02cc*/ 	.word	0x00007620


	//   ....[26]....
        /*02d0*/ 	.word	0x00007640


	//   ....[27]....
        /*02d4*/ 	.word	0x00007710


	//   ....[28]....
        /*02d8*/ 	.word	0x00007740


	//   ....[29]....
        /*02dc*/ 	.word	0x00007810


	//   ....[30]....
        /*02e0*/ 	.word	0x00007840


	//   ....[31]....
        /*02e4*/ 	.word	0x00007910


	//   ....[32]....
        /*02e8*/ 	.word	0x00007940


	//   ....[33]....
        /*02ec*/ 	.word	0x00008640


	//   ....[34]....
        /*02f0*/ 	.word	0x00008680


	//   ....[35]....
        /*02f4*/ 	.word	0x000086c0


	//   ....[36]....
        /*02f8*/ 	.word	0x00008700


	//   ....[37]....
        /*02fc*/ 	.word	0x00008760


	//   ....[38]....
        /*0300*/ 	.word	0x000087a0


	//   ....[39]....
        /*0304*/ 	.word	0x000087d0


	//   ....[40]....
        /*0308*/ 	.word	0x00008800


	//   ....[41]....
        /*030c*/ 	.word	0x00008a00


	//   ....[42]....
        /*0310*/ 	.word	0x00008a40


	//   ....[43]....
        /*0314*/ 	.word	0x00008a50


	//   ....[44]....
        /*0318*/ 	.word	0x00008ae0


	//   ....[45]....
        /*031c*/ 	.word	0x00008af0


	//   ....[46]....
        /*0320*/ 	.word	0x00008c60


	//   ....[47]....
        /*0324*/ 	.word	0x00008c90


	//   ....[48]....
        /*0328*/ 	.word	0x00008cb0


	//   ....[49]....
        /*032c*/ 	.word	0x0000c7e0


	//   ....[50]....
        /*0330*/ 	.word	0x0000c920


	//   ....[51]....
        /*0334*/ 	.word	0x0000c950


	//   ....[52]....
        /*0338*/ 	.word	0x0000c980


	//   ....[53]....
        /*033c*/ 	.word	0x0000c9b0


	//   ....[54]....
        /*0340*/ 	.word	0x0000c9e0


	//   ....[55]....
        /*0344*/ 	.word	0x0000ca10


	//   ....[56]....
        /*0348*/ 	.word	0x0000ca70


	//   ....[57]....
        /*034c*/ 	.word	0x0000e3b0


	//   ....[58]....
        /*0350*/ 	.word	0x0000e3d0


	//   ....[59]....
        /*0354*/ 	.word	0x0000e3e0


	//   ....[60]....
        /*0358*/ 	.word	0x0000e3f0


	//   ....[61]....
        /*035c*/ 	.word	0x0000e400


	//   ....[62]....
        /*0360*/ 	.word	0x0000e410


	//   ....[63]....
        /*0364*/ 	.word	0x0000e420


	//   ....[64]....
        /*0368*/ 	.word	0x0000e440


	//   ....[65]....
        /*036c*/ 	.word	0x0000f0d0


	//   ....[66]....
        /*0370*/ 	.word	0x0000f140


	//   ....[67]....
        /*0374*/ 	.word	0x0000f160


	//   ....[68]....
        /*0378*/ 	.word	0x0000f180


	//   ....[69]....
        /*037c*/ 	.word	0x00010e20


	//   ....[70]....
        /*0380*/ 	.word	0x00010e30


	//   ....[71]....
        /*0384*/ 	.word	0x00010e40


	//   ....[72]....
        /*0388*/ 	.word	0x00010e50


	//   ....[73]....
        /*038c*/ 	.word	0x00010e60


	//   ....[74]....
        /*0390*/ 	.word	0x00010e70


	//   ....[75]....
        /*0394*/ 	.word	0x00010e80


	//   ....[76]....
        /*0398*/ 	.word	0x00010eb0


	//   ....[77]....
        /*039c*/ 	.word	0x000112b0


	//   ....[78]....
        /*03a0*/ 	.word	0x000112d0


	//   ....[79]....
        /*03a4*/ 	.word	0x000112f0


	//   ....[80]....
        /*03a8*/ 	.word	0x00011310


	//   ....[81]....
        /*03ac*/ 	.word	0x00011460


	//   ....[82]....
        /*03b0*/ 	.word	0x00011480


	//   ....[83]....
        /*03b4*/ 	.word	0x000114c0


	//   ....[84]....
        /*03b8*/ 	.word	0x000114f0


	//   ....[85]....
        /*03bc*/ 	.word	0x00012d90


	//   ....[86]....
        /*03c0*/ 	.word	0x00012db0


	//   ....[87]....
        /*03c4*/ 	.word	0x00012dd0


	//   ....[88]....
        /*03c8*/ 	.word	0x00012df0


	//   ....[89]....
        /*03cc*/ 	.word	0x00014d80


	//   ....[90]....
        /*03d0*/ 	.word	0x00014db0


	//   ....[91]....
        /*03d4*/ 	.word	0x00014e00


	//   ....[92]....
        /*03d8*/ 	.word	0x00014e10


	//   ....[93]....
        /*03dc*/ 	.word	0x000160c0


	//   ....[94]....
        /*03e0*/ 	.word	0x00016100


	//   ....[95]....
        /*03e4*/ 	.word	0x00016140


	//   ....[96]....
        /*03e8*/ 	.word	0x00016180


	//   ....[97]....
        /*03ec*/ 	.word	0x00016330


	//   ....[98]....
        /*03f0*/ 	.word	0x00016340


	//   ....[99]....
        /*03f4*/ 	.word	0x00016430


	//   ....[100]....
        /*03f8*/ 	.word	0x00016460


	//   ....[101]....
        /*03fc*/ 	.word	0x00016530


	//   ....[102]....
        /*0400*/ 	.word	0x00016560


	//   ....[103]....
        /*0404*/ 	.word	0x00016630


	//   ....[104]....
        /*0408*/ 	.word	0x00016650


	//   ....[105]....
        /*040c*/ 	.word	0x00016f00


	//   ....[106]....
        /*0410*/ 	.word	0x00016f10


	//   ....[107]....
        /*0414*/ 	.word	0x00016fe0


	//   ....[108]....
        /*0418*/ 	.word	0x00017010


	//   ....[109]....
        /*041c*/ 	.word	0x000170e0


	//   ....[110]....
        /*0420*/ 	.word	0x00017110


	//   ....[111]....
        /*0424*/ 	.word	0x000171e0


	//   ....[112]....
        /*0428*/ 	.word	0x00017200


	//----- nvinfo : EIATTR_EXIT_INSTR_OFFSETS
	.align		4
.L_186:
        /*042c*/ 	.byte	0x04, 0x1c
        /*042e*/ 	.short	(.L_188 - .L_187)


	//   ....[0]....
.L_187:
        /*0430*/ 	.word	0x00000450


	//   ....[1]....
        /*0434*/ 	.word	0x00016660


	//   ....[2]....
        /*0438*/ 	.word	0x000166b0


	//   ....[3]....
        /*043c*/ 	.word	0x00016710


	//   ....[4]....
        /*0440*/ 	.word	0x00017210


	//   ....[5]....
        /*0444*/ 	.word	0x00017260


	//   ....[6]....
        /*0448*/ 	.word	0x000172c0


	//----- nvinfo : EIATTR_CTAIDZ_USED
	.align		4
.L_188:
        /*044c*/ 	.byte	0x01, 0x04
	.zero		2


	//----- nvinfo : EIATTR_MAX_THREADS
	.align		4
        /*0450*/ 	.byte	0x04, 0x05
        /*0452*/ 	.short	(.L_190 - .L_189)
.L_189:
        /*0454*/ 	.word	0x00000100
        /*0458*/ 	.word	0x00000001
        /*045c*/ 	.word	0x00000001


	//----- nvinfo : EIATTR_CRS_STACK_SIZE
	.align		4
.L_190:
        /*0460*/ 	.byte	0x04, 0x1e
        /*0462*/ 	.short	(.L_192 - .L_191)
.L_191:
        /*0464*/ 	.word	0x00000000
.L_192:


//--------------------- .nv.info._ZN7cutlass13device_kernelIN5flash19enable_sm80_to_sm89INS1_16FlashAttnFwdSm80INS1_25CollectiveMainloopFwdSm80ILi8ELi1ELb1EN4cute5tupleIJNS5_1CILi128EEENS7_ILi96EEES8_EEELi128ENS_6half_tEfNS_4arch4Sm80ELb0ELb1ELb1ELb0ELb1ELb0ELb1ELb0EEENS1_21CollectiveEpilogueFwdINS6_IJS8_S8_S9_EEENS6_IJNS7_ILi1EEESH_SH_EEESB_SD_Li256ELb0ELb1ELb0ELb0EEENS1_19SingleTileSchedulerILb0ELb0ELb1ELi128EEEEEEEEEvNT_6ParamsE --------------------------
	.section	.nv.info._ZN7cutlass13device_kernelIN5flash19enable_sm80_to_sm89INS1_16FlashAttnFwdSm80INS1_25CollectiveMainloopFwdSm80ILi8ELi1ELb1EN4cute5tupleIJNS5_1CILi128EEENS7_ILi96EEES8_EEELi128ENS_6half_tEfNS_4arch4Sm80ELb0ELb1ELb1ELb0ELb1ELb0ELb1ELb0EEENS1_21CollectiveEpilogueFwdINS6_IJS8_S8_S9_EEENS6_IJNS7_ILi1EEESH_SH_EEESB_SD_Li256ELb0ELb1ELb0ELb0EEENS1_19SingleTileSchedulerILb0ELb0ELb1ELi128EEEEEEEEEvNT_6ParamsE,"",@"SHT_CUDA_INFO"
	.sectionflags	@""
	.align	4


	//----- nvinfo : EIATTR_CUDA_API_VERSION
	.align		4
        /*0000*/ 	.byte	0x04, 0x37
        /*0002*/ 	.short	(.L_194 - .L_193)
.L_193:
        /*0004*/ 	.word	0x00000082


	//----- nvinfo : EIATTR_SW2861232_WAR
	.align		4
.L_194:
        /*0008*/ 	.byte	0x01, 0x35
	.zero		2


	//----- nvinfo : EIATTR_PARAM_CBANK
	.align		4
        /*000c*/ 	.byte	0x04, 0x0a
        /*000e*/ 	.short	(.L_196 - .L_195)
	.align		4
.L_195:
        /*0010*/ 	.word	index@(.nv.constant0._ZN7cutlass13device_kernelIN5flash19enable_sm80_to_sm89INS1_16FlashAttnFwdSm80INS1_25CollectiveMainloopFwdSm80ILi8ELi1ELb1EN4cute5tupleIJNS5_1CILi128EEENS7_ILi96EEES8_EEELi128ENS_6half_tEfNS_4arch4Sm80ELb0ELb1ELb1ELb0ELb1ELb0ELb1ELb0EEENS1_21CollectiveEpilogueFwdINS6_IJS8_S8_S9_EEENS6_IJNS7_ILi1EEESH_SH_EEESB_SD_Li256ELb0ELb1ELb0ELb0EEENS1_19SingleTileSchedulerILb0ELb0ELb1ELi128EEEEEEEEEvNT_6ParamsE)
        /*0014*/ 	.short	0x0160
        /*0016*/ 	.short	0x0418


	//----- nvinfo : EIATTR_CBANK_PARAM_SIZE
	.align		4
.L_196:
        /*0018*/ 	.byte	0x03, 0x19
        /*001a*/ 	.short	0x0418


	//----- nvinfo : EIATTR_KPARAM_INFO
	.align		4
        /*001c*/ 	.byte	0x04, 0x17
        /*001e*/ 	.short	(.L_198 - .L_197)
.L_197:
        /*0020*/ 	.word	0x00000000
        /*0024*/ 	.short	0x0000
        /*0026*/ 	.short	0x0000
        /*0028*/ 	.byte	0x00, 0xf0, 0x61, 0x10


	//----- nvinfo : EIATTR_MAXREG_COUNT
	.align		4
.L_198:
        /*002c*/ 	.byte	0x03, 0x1b
        /*002e*/ 	.short	0x00ff


	//----- nvinfo : EIATTR_NUM_BARRIERS
	.align		4
        /*0030*/ 	.byte	0x02, 0x4c
        /*0032*/ 	.byte	0x02
	.zero		1


	//----- nvinfo : EIATTR_MERCURY_ISA_VERSION
	.align		4
        /*0034*/ 	.byte	0x03, 0x5f
        /*0036*/ 	.short	0x0000


	//----- nvinfo : EIATTR_COOP_GROUP_MASK_REGIDS
	.align		4
        /*0038*/ 	.byte	0x04, 0x29
        /*003a*/ 	.short	(.L_200 - .L_199)


	//   ....[0]....
.L_199:
        /*003c*/ 	.word	0xffffffff


	//   ....[1]....
        /*0040*/ 	.word	0xffffffff


	//   ....[2]....
        /*0044*/ 	.word	0xffffffff


	//   ....[3]....
        /*0048*/ 	.word	0xffffffff


	//   ....[4]....
        /*004c*/ 	.word	0xffffffff


	//   ....[5]....
        /*0050*/ 	.word	0xffffffff


	//   ....[6]....
        /*0054*/ 	.word	0xffffffff


	//   ....[7]....
        /*0058*/ 	.word	0xffffffff


	//   ....[8]....
        /*005c*/ 	.word	0xffffffff


	//   ....[9]....
        /*0060*/ 	.word	0xffffffff


	//   ....[10]....
        /*0064*/ 	.word	0xffffffff


	//   ....[11]....
        /*0068*/ 	.word	0xffffffff


	//   ....[12]....
        /*006c*/ 	.word	0xffffffff


	//   ....[13]....
        /*0070*/ 	.word	0xffffffff


	//   ....[14]....
        /*0074*/ 	.word	0xffffffff


	//   ....[15]....
        /*0078*/ 	.word	0xffffffff


	//   ....[16]....
        /*007c*/ 	.word	0xffffffff


	//   ....[17]....
        /*0080*/ 	.word	0xffffffff


	//   ....[18]....
        /*0084*/ 	.word	0xffffffff


	//   ....[19]....
        /*0088*/ 	.word	0xffffffff


	//   ....[20]....
        /*008c*/ 	.word	0xffffffff


	//   ....[21]....
        /*0090*/ 	.word	0xffffffff


	//   ....[22]....
        /*0094*/ 	.word	0xffffffff


	//   ....[23]....
        /*0098*/ 	.word	0xffffffff


	//   ....[24]....
        /*009c*/ 	.word	0xffffffff


	//   ....[25]....
        /*00a0*/ 	.word	0xffffffff


	//   ....[26]....
        /*00a4*/ 	.word	0xffffffff


	//   ....[27]....
        /*00a8*/ 	.word	0xffffffff


	//   ....[28]....
        /*00ac*/ 	.word	0xffffffff


	//   ....[29]....
        /*00b0*/ 	.word	0xffffffff


	//   ....[30]....
        /*00b4*/ 	.word	0xffffffff


	//   ....[31]....
        /*00b8*/ 	.word	0xffffffff


	//   ....[32]....
        /*00bc*/ 	.word	0xffffffff


	//   ....[33]....
        /*00c0*/ 	.word	0xffffffff


	//   ....[34]....
        /*00c4*/ 	.word	0xffffffff


	//   ....[35]....
        /*00c8*/ 	.word	0xffffffff


	//   ....[36]....
        /*00cc*/ 	.word	0xffffffff


	//   ....[37]....
        /*00d0*/ 	.word	0xffffffff


	//   ....[38]....
        /*00d4*/ 	.word	0xffffffff


	//   ....[39]....
        /*00d8*/ 	.word	0xffffffff


	//   ....[40]....
        /*00dc*/ 	.word	0xffffffff


	//   ....[41]....
        /*00e0*/ 	.word	0xffffffff


	//   ....[42]....
        /*00e4*/ 	.word	0xffffffff


	//   ....[43]....
        /*00e8*/ 	.word	0xffffffff


	//   ....[44]....
        /*00ec*/ 	.word	0xffffffff


	//   ....[45]....
        /*00f0*/ 	.word	0xffffffff


	//   ....[46]....
        /*00f4*/ 	.word	0xffffffff


	//   ....[47]....
        /*00f8*/ 	.word	0xffffffff


	//   ....[48]....
        /*00fc*/ 	.word	0xffffffff


	//   ....[49]....
        /*0100*/ 	.word	0xffffffff


	//   ....[50]....
        /*0104*/ 	.word	0xffffffff


	//   ....[51]....
        /*0108*/ 	.word	0xffffffff


	//   ....[52]....
        /*010c*/ 	.word	0xffffffff


	//   ....[53]....
        /*0110*/ 	.word	0xffffffff


	//   ....[54]....
        /*0114*/ 	.word	0xffffffff


	//   ....[55]....
        /*0118*/ 	.word	0xffffffff


	//   ....[56]....
        /*011c*/ 	.word	0xffffffff


	//   ....[57]....
        /*0120*/ 	.word	0xffffffff


	//   ....[58]....
        /*0124*/ 	.word	0xffffffff


	//   ....[59]....
        /*0128*/ 	.word	0xffffffff


	//   ....[60]....
        /*012c*/ 	.word	0xffffffff


	//   ....[61]....
        /*0130*/ 	.word	0xffffffff


	//   ....[62]....
        /*0134*/ 	.word	0xffffffff


	//   ....[63]....
        /*0138*/ 	.word	0xffffffff


	//   ....[64]....
        /*013c*/ 	.word	0xffffffff


	//   ....[65]....
        /*0140*/ 	.word	0xffffffff


	//   ....[66]....
        /*0144*/ 	.word	0xffffffff


	//   ....[67]....
        /*0148*/ 	.word	0xffffffff


	//   ....[68]....
        /*014c*/ 	.word	0xffffffff


	//   ....[69]....
        /*0150*/ 	.word	0xffffffff


	//   ....[70]....
        /*0154*/ 	.word	0xffffffff


	//   ....[71]....
        /*0158*/ 	.word	0xffffffff


	//   ....[72]....
        /*015c*/ 	.word	0xffffffff


	//   ....[73]....
        /*0160*/ 	.word	0xffffffff


	//   ....[74]....
        /*0164*/ 	.word	0xffffffff


	//   ....[75]....
        /*0168*/ 	.word	0xffffffff


	//   ....[76]....
        /*016c*/ 	.word	0xffffffff


	//   ....[77]....
        /*0170*/ 	.word	0xffffffff


	//   ....[78]....
        /*0174*/ 	.word	0xffffffff


	//   ....[79]....
        /*0178*/ 	.word	0xffffffff


	//   ....[80]....
        /*017c*/ 	.word	0xffffffff


	//   ....[81]....
        /*0180*/ 	.word	0xffffffff


	//   ....[82]....
        /*0184*/ 	.word	0xffffffff


	//   ....[83]....
        /*0188*/ 	.word	0xffffffff


	//   ....[84]....
        /*018c*/ 	.word	0xffffffff


	//   ....[85]....
        /*0190*/ 	.word	0xffffffff


	//   ....[86]....
        /*0194*/ 	.word	0xffffffff


	//   ....[87]....
        /*0198*/ 	.word	0xffffffff


	//   ....[88]....
        /*019c*/ 	.word	0xffffffff


	//   ....[89]....
        /*01a0*/ 	.word	0xffffffff


	//   ....[90]....
        /*01a4*/ 	.word	0xffffffff


	//   ....[91]....
        /*01a8*/ 	.word	0xffffffff


	//   ....[92]....
        /*01ac*/ 	.word	0xffffffff


	//   ....[93]....
        /*01b0*/ 	.word	0xffffffff


	//   ....[94]....
        /*01b4*/ 	.word	0xffffffff


	//   ....[95]....
        /*01b8*/ 	.word	0xffffffff


	//   ....[96]....
        /*01bc*/ 	.word	0xffffffff


	//   ....[97]....
        /*01c0*/ 	.word	0xffffffff


	//   ....[98]....
        /*01c4*/ 	.word	0xffffffff


	//   ....[99]....
        /*01c8*/ 	.word	0xffffffff


	//   ....[100]....
        /*01cc*/ 	.word	0xffffffff


	//   ....[101]....
        /*01d0*/ 	.word	0xffffffff


	//   ....[102]....
        /*01d4*/ 	.word	0xffffffff


	//   ....[103]....
        /*01d8*/ 	.word	0xffffffff


	//   ....[104]....
        /*01dc*/ 	.word	0xffffffff


	//   ....[105]....
        /*01e0*/ 	.word	0xffffffff


	//   ....[106]....
        /*01e4*/ 	.word	0xffffffff


	//   ....[107]....
        /*01e8*/ 	.word	0xffffffff


	//----- nvinfo : EIATTR_COOP_GROUP_INSTR_OFFSETS
	.align		4
.L_200:
        /*01ec*/ 	.byte	0x04, 0x28
        /*01ee*/ 	.short	(.L_202 - .L_201)


	//   ....[0]....
.L_201:
        /*01f0*/ 	.word	0x00000fd0


	//   ....[1]....
        /*01f4*/ 	.word	0x00001010


	//   ....[2]....
        /*01f8*/ 	.word	0x00001050


	//   ....[3]....
        /*01fc*/ 	.word	0x00001090


	//   ....[4]....
        /*0200*/ 	.word	0x000010c0


	//   ....[5]....
        /*0204*/ 	.word	0x00001140


	//   ....[6]....
        /*0208*/ 	.word	0x000012d0


	//   ....[7]....
        /*020c*/ 	.word	0x00001300


	//   ....[8]....
        /*0210*/ 	.word	0x00001520


	//   ....[9]....
        /*0214*/ 	.word	0x00001550


	//   ....[10]....
        /*0218*/ 	.word	0x00001570


	//   ....[11]....
        /*021c*/ 	.word	0x00001590


	//   ....[12]....
        /*0220*/ 	.word	0x000015a0


	//   ....[13]....
        /*0224*/ 	.word	0x000015b0


	//   ....[14]....
        /*0228*/ 	.word	0x00001b40


	//   ....[15]....
        /*022c*/ 	.word	0x00001b60


	//   ....[16]....
        /*0230*/ 	.word	0x00001b80


	//   ....[17]....
        /*0234*/ 	.word	0x00001b90


	//   ....[18]....
        /*0238*/ 	.word	0x00001bb0


	//   ....[19]....
        /*023c*/ 	.word	0x00001bc0


	//   ....[20]....
        /*0240*/ 	.word	0x00002860


	//   ....[21]....
        /*0244*/ 	.word	0x00002880


	//   ....[22]....
        /*0248*/ 	.word	0x00002890


	//   ....[23]....
        /*024c*/ 	.word	0x000028a0


	//   ....[24]....
        /*0250*/ 	.word	0x000028b0


	//   ....[25]....
        /*0254*/ 	.word	0x000028c0


	//   ....[26]....
        /*0258*/ 	.word	0x00002d30


	//   ....[27]....
        /*025c*/ 	.word	0x00003130


	//   ....[28]....
        /*0260*/ 	.word	0x00004920


	//   ....[29]....
        /*0264*/ 	.word	0x00004a80


	//   ....[30]....
        /*0268*/ 	.word	0x00004a90


	//   ....[31]....
        /*026c*/ 	.word	0x00004ae0


	//   ....[32]....
        /*0270*/ 	.word	0x00006260


	//   ....[33]....
        /*0274*/ 	.word	0x00006280


	//   ....[34]....
        /*0278*/ 	.word	0x000062a0


	//   ....[35]....
        /*027c*/ 	.word	0x000062b0


	//   ....[36]....
        /*0280*/ 	.word	0x000062c0


	//   ....[37]....
        /*0284*/ 	.word	0x000062d0


	//   ....[38]....
        /*0288*/ 	.word	0x00007440


	//   ....[39]....
        /*028c*/ 	.word	0x00007460


	//   ....[40]....
        /*0290*/ 	.word	0x00007480


	//   ....[41]....
        /*0294*/ 	.word	0x00007490


	//   ....[42]....
        /*0298*/ 	.word	0x000074a0


	//   ....[43]....
        /*029c*/ 	.word	0x000074b0


	//   ....[44]....
        /*02a0*/ 	.word	0x00007690


	//   ....[45]....
        /*02a4*/ 	.word	0x000078c0


	//   ....[46]....
        /*02a8*/ 	.word	0x000088d0


	//   ....[47]....
        /*02ac*/ 	.word	0x00008a50


	//   ....[48]....
        /*02b0*/ 	.word	0x00008cd0


	//   ....[49]....
        /*02b4*/ 	.word	0x00008dc0


	//   ....[50]....
        /*02b8*/ 	.word	0x0000aa90


	//   ....[51]....
        /*02bc*/ 	.word	0x0000aab0


	//   ....[52]....
        /*02c0*/ 	.word	0x0000aad0


	//   ....[53]....
        /*02c4*/ 	.word	0x0000aae0


	//   ....[54]....
        /*02c8*/ 	.word	0x0000aaf0


	//   ....[55]....
        /*02cc*/ 	.word	0x0000ab00


	//   ....[56]....
        /*02d0*/ 	.word	0x0000bc70


	//   ....[57]....
        /*02d4*/ 	.word	0x0000bc90


	//   ....[58]....
        /*02d8*/ 	.word	0x0000bcb0


	//   ....[59]....
        /*02dc*/ 	.word	0x0000bcc0


	//   ....[60]....
        /*02e0*/ 	.word	0x0000bcd0


	//   ....[61]....
        /*02e4*/ 	.word	0x0000bce0


	//   ....[62]....
        /*02e8*/ 	.word	0x0000c190


	//   ....[63]....
        /*02ec*/ 	.word	0x0000c1a0


	//   ....[64]....
        /*02f0*/ 	.word	0x0000c1d0


	//   ....[65]....
        /*02f4*/ 	.word	0x0000c1e0


	//   ....[66]....
        /*02f8*/ 	.word	0x0000dcb0


	//   ....[67]....
        /*02fc*/ 	.word	0x0000dcd0


	//   ....[68]....
        /*0300*/ 	.word	0x0000dcf0


	//   ....[69]....
        /*0304*/ 	.word	0x0000dd10


	//   ....[70]....
        /*0308*/ 	.word	0x0000dd50


	//   ....[71]....
        /*030c*/ 	.word	0x0000ddf0


	//   ....[72]....
        /*0310*/ 	.word	0x0000ee30


	//   ....[73]....
        /*0314*/ 	.word	0x0000ee40


	//   ....[74]....
        /*0318*/ 	.word	0x0000ee50


	//   ....[75]....
        /*031c*/ 	.word	0x0000ee60


	//   ....[76]....
        /*0320*/ 	.word	0x0000ee70


	//   ....[77]....
        /*0324*/ 	.word	0x0000ee80


	//   ....[78]....
        /*0328*/ 	.word	0x0000f090


	//   ....[79]....
        /*032c*/ 	.word	0x0000f540


	//   ....[80]....
        /*0330*/ 	.word	0x00010310


	//   ....[81]....
        /*0334*/ 	.word	0x00010610


	//   ....[82]....
        /*0338*/ 	.word	0x00010660


	//   ....[83]....
        /*033c*/ 	.word	0x00010720


	//   ....[84]....
        /*0340*/ 	.word	0x00011f30


	//   ....[85]....
        /*0344*/ 	.word	0x00011f60


	//   ....[86]....
        /*0348*/ 	.word	0x00011fa0


	//   ....[87]....
        /*034c*/ 	.word	0x00011fb0


	//   ....[88]....
        /*0350*/ 	.word	0x00013130


	//   ....[89]....
        /*0354*/ 	.word	0x00013140


	//   ....[90]....
        /*0358*/ 	.word	0x00013160


	//   ....[91]....
        /*035c*/ 	.word	0x00013180


	//   ....[92]....
        /*0360*/ 	.word	0x000131a0


	//   ....[93]....
        /*0364*/ 	.word	0x000131c0


	//   ....[94]....
        /*0368*/ 	.word	0x00013340


	//   ....[95]....
        /*036c*/ 	.word	0x00013370


	//   ....[96]....
        /*0370*/ 	.word	0x00013440


	//   ....[97]....
        /*0374*/ 	.word	0x00013470


	//   ....[98]....
        /*0378*/ 	.word	0x00013540


	//   ....[99]....
        /*037c*/ 	.word	0x00013560


	//   ....[100]....
        /*0380*/ 	.word	0x00013b90


	//   ....[101]....
        /*0384*/ 	.word	0x00013bc0


	//   ....[102]....
        /*0388*/ 	.word	0x00013c90


	//   ....[103]....
        /*038c*/ 	.word	0x00013cc0


	//   ....[104]....
        /*0390*/ 	.word	0x00013d90


	//   ....[105]....
        /*0394*/ 	.word	0x00013dc0


	//   ....[106]....
        /*0398*/ 	.word	0x00013e90


	//   ....[107]....
        /*039c*/ 	.word	0x00013eb0


	//----- nvinfo : EIATTR_EXIT_INSTR_OFFSETS
	.align		4
.L_202:
        /*03a0*/ 	.byte	0x04, 0x1c
        /*03a2*/ 	.short	(.L_204 - .L_203)


	//   ....[0]....
.L_203:
        /*03a4*/ 	.word	0x00000030


	//   ....[1]....
        /*03a8*/ 	.word	0x00013570


	//   ....[2]....
        /*03ac*/ 	.word	0x000135c0


	//   ....[3]....
        /*03b0*/ 	.word	0x00013620


	//   ....[4]....
        /*03b4*/ 	.word	0x00013ec0


	//   ....[5]....
        /*03b8*/ 	.word	0x00013f10


	//   ....[6]....
        /*03bc*/ 	.word	0x00013f70


	//----- nvinfo : EIATTR_CTAIDZ_USED
	.align		4
.L_204:
        /*03c0*/ 	.byte	0x01, 0x04
	.zero		2


	//----- nvinfo : EIATTR_MAX_THREADS
	.align		4
        /*03c4*/ 	.byte	0x04, 0x05
        /*03c6*/ 	.short	(.L_206 - .L_205)
.L_205:
        /*03c8*/ 	.word	0x00000100
        /*03cc*/ 	.word	0x00000001
        /*03d0*/ 	.word	0x00000001


	//----- nvinfo : EIATTR_CRS_STACK_SIZE
	.align		4
.L_206:
        /*03d4*/ 	.byte	0x04, 0x1e
        /*03d6*/ 	.short	(.L_208 - .L_207)
.L_207:
        /*03d8*/ 	.word	0x00000000
.L_208:


//--------------------- .nv.info._ZN7cutlass13device_kernelIN5flash19enable_sm80_to_sm89INS1_16FlashAttnFwdSm80INS1_25CollectiveMainloopFwdSm80ILi8ELi1ELb1EN4cute5tupleIJNS5_1CILi128EEENS7_ILi96EEES8_EEELi128ENS_6half_tEfNS_4arch4Sm80ELb0ELb1ELb1ELb1ELb1ELb0ELb1ELb0EEENS1_21CollectiveEpilogueFwdINS6_IJS8_S8_S9_EEENS6_IJNS7_ILi1EEESH_SH_EEESB_SD_Li256ELb1ELb1ELb0ELb0EEENS1_19SingleTileSchedulerILb1ELb0ELb1ELi128EEEEEEEEEvNT_6ParamsE --------------------------
	.section	.nv.info._ZN7cutlass13device_kernelIN5flash19enable_sm80_to_sm89INS1_16FlashAttnFwdSm80INS1_25CollectiveMainloopFwdSm80ILi8ELi1ELb1EN4cute5tupleIJNS5_1CILi128EEENS7_ILi96EEES8_EEELi128ENS_6half_tEfNS_4arch4Sm80ELb0ELb1ELb1ELb1ELb1ELb0ELb1ELb0EEENS1_21CollectiveEpilogueFwdINS6_IJS8_S8_S9_EEENS6_IJNS7_ILi1EEESH_SH_EEESB_SD_Li256ELb1ELb1ELb0ELb0EEENS1_19SingleTileSchedulerILb1ELb0ELb1ELi128EEEEEEEEEvNT_6ParamsE,"",@"SHT_CUDA_INFO"
	.sectionflags	@""
	.align	4


	//----- nvinfo : EIATTR_CUDA_API_VERSION
	.align		4
        /*0000*/ 	.byte	0x04, 0x37
        /*0002*/ 	.short	(.L_210 - .L_209)
.L_209:
        /*0004*/ 	.word	0x00000082


	//----- nvinfo : EIATTR_SW2861232_WAR
	.align		4
.L_210:
        /*0008*/ 	.byte	0x01, 0x35
	.zero		2


	//----- nvinfo : EIATTR_PARAM_CBANK
	.align		4
        /*000c*/ 	.byte	0x04, 0x0a
        /*000e*/ 	.short	(.L_212 - .L_211)
	.align		4
.L_211:
        /*0010*/ 	.word	index@(.nv.constant0._ZN7cutlass13device_kernelIN5flash19enable_sm80_to_sm89INS1_16FlashAttnFwdSm80INS1_25CollectiveMainloopFwdSm80ILi8ELi1ELb1EN4cute5tupleIJNS5_1CILi128EEENS7_ILi96EEES8_EEELi128ENS_6half_tEfNS_4arch4Sm80ELb0ELb1ELb1ELb1ELb1ELb0ELb1ELb0EEENS1_21CollectiveEpilogueFwdINS6_IJS8_S8_S9_EEENS6_IJNS7_ILi1EEESH_SH_EEESB_SD_Li256ELb1ELb1ELb0ELb0EEENS1_19SingleTileSchedulerILb1ELb0ELb1ELi128EEEEEEEEEvNT_6ParamsE)
        /*0014*/ 	.short	0x0160
        /*0016*/ 	.short	0x0418


	//----- nvinfo : EIATTR_CBANK_PARAM_SIZE
	.align		4
.L_212:
        /*0018*/ 	.byte	0x03, 0x19
        /*001a*/ 	.short	0x0418


	//----- nvinfo : EIATTR_KPARAM_INFO
	.align		4
        /*001c*/ 	.byte	0x04, 0x17
        /*001e*/ 	.short	(.L_214 - .L_213)
.L_213:
        /*0020*/ 	.word	0x00000000
        /*0024*/ 	.short	0x0000
        /*0026*/ 	.short	0x0000
        /*0028*/ 	.byte	0x00, 0xf0, 0x61, 0x10


	//----- nvinfo : EIATTR_MAXREG_COUNT
	.align		4
.L_214:
        /*002c*/ 	.byte	0x03, 0x1b
        /*002e*/ 	.short	0x00ff


	//----- nvinfo : EIATTR_NUM_BARRIERS
	.align		4
        /*0030*/ 	.byte	0x02, 0x4c
        /*0032*/ 	.byte	0x02
	.zero		1


	//----- nvinfo : EIATTR_ANNOTATIONS
	.align		4
        /*0034*/ 	.byte	0x04, 0x55
        /*0036*/ 	.short	(.L_216 - .L_215)


	//   ....[0]....
.L_215:
        /* <DEDUP_REMOVED lines=17> */
        /*013c*/ 	.byte	0xe0, 0x24, 0x01, 0x00, 0x01, 0x00, 0x00, 0x00, 0x70, 0x37, 0x01, 0x00


	//----- nvinfo : EIATTR_MERCURY_ISA_VERSION
	.align		4
.L_216:
        /*0148*/ 	.byte	0x03, 0x5f
        /*014a*/ 	.short	0x0000


	//----- nvinfo : EIATTR_COOP_GROUP_MASK_REGIDS
	.align		4
        /*014c*/ 	.byte	0x04, 0x29
        /*014e*/ 	.short	(.L_218 - .L_217)


	//   ....[0]....
.L_217:
        /*0150*/ 	.word	0xffffffff


	//   ....[1]....
        /*0154*/ 	.word	0xffffffff


	//   ....[2]....
        /*0158*/ 	.word	0xffffffff


	//   ....[3]....
        /*015c*/ 	.word	0xffffffff


	//   ....[4]....
        /*0160*/ 	.word	0xffffffff


	//   ....[5]....
        /*0164*/ 	.word	0xffffffff


	//   ....[6]....
        /*0168*/ 	.word	0xffffffff


	//   ....[7]....
        /*016c*/ 	.word	0xffffffff


	//   ....[8]....
        /*0170*/ 	.word	0xffffffff


	//   ....[9]....
        /*0174*/ 	.word	0xffffffff


	//   ....[10]....
        /*0178*/ 	.word	0xffffffff


	//   ....[11]....
        /*017c*/ 	.word	0xffffffff


	//   ....[12]....
        /*0180*/ 	.word	0xffffffff


	//   ....[13]....
        /*0184*/ 	.word	0xffffffff


	//   ....[14]....
        /*0188*/ 	.word	0xffffffff


	//   ....[15]....
        /*018c*/ 	.word	0xffffffff


	//   ....[16]....
        /*0190*/ 	.word	0xffffffff


	//   ....[17]....
        /*0194*/ 	.word	0xffffffff


	//   ....[18]....
        /*0198*/ 	.word	0xffffffff


	//   ....[19]....
        /*019c*/ 	.word	0xffffffff


	//   ....[20]....
        /*01a0*/ 	.word	0xffffffff


	//   ....[21]....
        /*01a4*/ 	.word	0xffffffff


	//   ....[22]....
        /*01a8*/ 	.word	0xffffffff


	//   ....[23]....
        /*01ac*/ 	.word	0xffffffff


	//   ....[24]....
        /*01b0*/ 	.word	0xffffffff


	//   ....[25]....
        /*01b4*/ 	.word	0xffffffff


	//   ....[26]....
        /*01b8*/ 	.word	0xffffffff


	//   ....[27]....
        /*01bc*/ 	.word	0xffffffff


	//   ....[28]....
        /*01c0*/ 	.word	0xffffffff


	//   ....[29]....
        /*01c4*/ 	.word	0xffffffff


	//   ....[30]....
        /*01c8*/ 	.word	0xffffffff


	//   ....[31]....
        /*01cc*/ 	.word	0xffffffff


	//   ....[32]....
        /*01d0*/ 	.word	0xffffffff


	//   ....[33]....
        /*01d4*/ 	.word	0xffffffff


	//   ....[34]....
        /*01d8*/ 	.word	0xffffffff


	//   ....[35]....
        /*01dc*/ 	.word	0xffffffff


	//   ....[36]....
        /*01e0*/ 	.word	0xffffffff


	//   ....[37]....
        /*01e4*/ 	.word	0xffffffff


	//   ....[38]....
        /*01e8*/ 	.word	0xffffffff


	//   ....[39]....
        /*01ec*/ 	.word	0xffffffff


	//   ....[40]....
        /*01f0*/ 	.word	0xffffffff


	//   ....[41]....
        /*01f4*/ 	.word	0xffffffff


	//   ....[42]....
        /*01f8*/ 	.word	0xffffffff


	//   ....[43]....
        /*01fc*/ 	.word	0xffffffff


	//   ....[44]....
        /*0200*/ 	.word	0xffffffff


	//   ....[45]....
        /*0204*/ 	.word	0xffffffff


	//   ....[46]....
        /*0208*/ 	.word	0xffffffff


	//   ....[47]....
        /*020c*/ 	.word	0xffffffff


	//   ....[48]....
        /*0210*/ 	.word	0xffffffff


	//   ....[49]....
        /*0214*/ 	.word	0xffffffff


	//   ....[50]....
        /*0218*/ 	.word	0xffffffff


	//   ....[51]....
        /*021c*/ 	.word	0xffffffff


	//   ....[52]....
        /*0220*/ 	.word	0xffffffff


	//   ....[53]....
        /*0224*/ 	.word	0xffffffff


	//   ....[54]....
        /*0228*/ 	.word	0xffffffff


	//   ....[55]....
        /*022c*/ 	.word	0xffffffff


	//   ....[56]....
        /*0230*/ 	.word	0xffffffff


	//   ....[57]....
        /*0234*/ 	.word	0xffffffff


	//   ....[58]....
        /*0238*/ 	.word	0xffffffff


	//   ....[59]....
        /*023c*/ 	.word	0xffffffff


	//   ....[60]....
        /*0240*/ 	.word	0xffffffff


	//   ....[61]....
        /*0244*/ 	.word	0xffffffff


	//   ....[62]....
        /*0248*/ 	.word	0xffffffff


	//   ....[63]....
        /*024c*/ 	.word	0xffffffff


	//   ....[64]....
        /*0250*/ 	.word	0xffffffff


	//   ....[65]....
        /*0254*/ 	.word	0xffffffff


	//   ....[66]....
        /*0258*/ 	.word	0xffffffff


	//   ....[67]....
        /*025c*/ 	.word	0xffffffff


	//   ....[68]....
        /*0260*/ 	.word	0xffffffff


	//   ....[69]....
        /*0264*/ 	.word	0xffffffff


	//   ....[70]....
        /*0268*/ 	.word	0xffffffff


	//   ....[71]....
        /*026c*/ 	.word	0xffffffff


	//   ....[72]....
        /*0270*/ 	.word	0xffffffff


	//   ....[73]....
        /*0274*/ 	.word	0xffffffff


	//   ....[74]....
        /*0278*/ 	.word	0xffffffff


	//   ....[75]....
        /*027c*/ 	.word	0xffffffff


	//   ....[76]....
        /*0280*/ 	.word	0xffffffff


	//   ....[77]....
        /*0284*/ 	.word	0xffffffff


	//   ....[78]....
        /*0288*/ 	.word	0xffffffff


	//   ....[79]....
        /*028c*/ 	.word	0xffffffff


	//   ....[80]....
        /*0290*/ 	.word	0xffffffff


	//   ....[81]....
        /*0294*/ 	.word	0xffffffff


	//   ....[82]....
        /*0298*/ 	.word	0xffffffff


	//   ....[83]....
        /*029c*/ 	.word	0xffffffff


	//   ....[84]....
        /*02a0*/ 	.word	0xffffffff


	//   ....[85]....
        /*02a4*/ 	.word	0xffffffff


	//   ....[86]....
        /*02a8*/ 	.word	0xffffffff


	//   ....[87]....
        /*02ac*/ 	.word	0xffffffff


	//   ....[88]....
        /*02b0*/ 	.word	0xffffffff


	//   ....[89]....
        /*02b4*/ 	.word	0xffffffff


	//   ....[90]....
        /*02b8*/ 	.word	0xffffffff


	//   ....[91]....
        /*02bc*/ 	.word	0xffffffff


	//   ....[92]....
        /*02c0*/ 	.word	0xffffffff


	//   ....[93]....
        /*02c4*/ 	.word	0xffffffff


	//   ....[94]....
        /*02c8*/ 	.word	0xffffffff


	//   ....[95]....
        /*02cc*/ 	.word	0xffffffff


	//   ....[96]....
        /*02d0*/ 	.word	0xffffffff


	//   ....[97]....
        /*02d4*/ 	.word	0xffffffff


	//   ....[98]....
        /*02d8*/ 	.word	0xffffffff


	//   ....[99]....
        /*02dc*/ 	.word	0xffffffff


	//   ....[100]....
        /*02e0*/ 	.word	0xffffffff


	//   ....[101]....
        /*02e4*/ 	.word	0xffffffff


	//   ....[102]....
        /*02e8*/ 	.word	0xffffffff


	//   ....[103]....
        /*02ec*/ 	.word	0xffffffff


	//   ....[104]....
        /*02f0*/ 	.word	0xffffffff


	//   ....[105]....
        /*02f4*/ 	.word	0xffffffff


	//   ....[106]....
        /*02f8*/ 	.word	0xffffffff


	//   ....[107]....
        /*02fc*/ 	.word	0xffffffff


	//   ....[108]....
        /*0300*/ 	.word	0xffffffff


	//----- nvinfo : EIATTR_COOP_GROUP_INSTR_OFFSETS
	.align		4
.L_218:
        /*0304*/ 	.byte	0x04, 0x28
        /*0306*/ 	.short	(.L_220 - .L_219)


	//   ....[0]....
.L_219:
        /*0308*/ 	.word	0x00000090


	//   ....[1]....
        /*030c*/ 	.word	0x00001260


	//   ....[2]....
        /*0310*/ 	.word	0x00001290


	//   ....[3]....
        /*0314*/ 	.word	0x000012c0


	//   ....[4]....
        /*0318*/ 	.word	0x00001340


	//   ....[5]....
        /*031c*/ 	.word	0x00001470


	//   ....[6]....
        /*0320*/ 	.word	0x00001490


	//   ....[7]....
        /*0324*/ 	.word	0x00001510


	//   ....[8]....
        /*0328*/ 	.word	0x00001540


	//   ....[9]....
        /*032c*/ 	.word	0x00001660


	//   ....[10]....
        /*0330*/ 	.word	0x00001670


	//   ....[11]....
        /*0334*/ 	.word	0x000016d0


	//   ....[12]....
        /*0338*/ 	.word	0x00001700


	//   ....[13]....
        /*033c*/ 	.word	0x00001840


	//   ....[14]....
        /*0340*/ 	.word	0x00001860


	//   ....[15]....
        /*0344*/ 	.word	0x000018b0


	//   ....[16]....
        /*0348*/ 	.word	0x000018d0


	//   ....[17]....
        /*034c*/ 	.word	0x000018f0


	//   ....[18]....
        /*0350*/ 	.word	0x00001910


	//   ....[19]....
        /*0354*/ 	.word	0x00001920


	//   ....[20]....
        /*0358*/ 	.word	0x00001930


	//   ....[21]....
        /*035c*/ 	.word	0x00002b20


	//   ....[22]....
        /*0360*/ 	.word	0x00002b50


	//   ....[23]....
        /*0364*/ 	.word	0x00002b80


	//   ....[24]....
        /*0368*/ 	.word	0x00002be0


	//   ....[25]....
        /*036c*/ 	.word	0x00002c00


	//   ....[26]....
        /*0370*/ 	.word	0x00002c20


	//   ....[27]....
        /*0374*/ 	.word	0x00003180


	//   ....[28]....
        /*0378*/ 	.word	0x000033f0


	//   ....[29]....
        /*037c*/ 	.word	0x00004380


	//   ....[30]....
        /*0380*/ 	.word	0x00004800


	//   ....[31]....
        /*0384*/ 	.word	0x00004990


	//   ....[32]....
        /*0388*/ 	.word	0x000049c0


	//   ....[33]....
        /*038c*/ 	.word	0x00006260


	//   ....[34]....
        /*0390*/ 	.word	0x00006270


	//   ....[35]....
        /*0394*/ 	.word	0x00006280


	//   ....[36]....
        /*0398*/ 	.word	0x00006290


	//   ....[37]....
        /*039c*/ 	.word	0x000062a0


	//   ....[38]....
        /*03a0*/ 	.word	0x000062b0


	//   ....[39]....
        /*03a4*/ 	.word	0x000074e0


	//   ....[40]....
        /*03a8*/ 	.word	0x000074f0


	//   ....[41]....
        /*03ac*/ 	.word	0x00007500


	//   ....[42]....
        /*03b0*/ 	.word	0x00007510


	//   ....[43]....
        /*03b4*/ 	.word	0x00007520


	//   ....[44]....
        /*03b8*/ 	.word	0x00007530


	//   ....[45]....
        /*03bc*/ 	.word	0x00007700


	//   ....[46]....
        /*03c0*/ 	.word	0x00007910


	//   ....[47]....
        /*03c4*/ 	.word	0x000088c0


	//   ....[48]....
        /*03c8*/ 	.word	0x00008b40


	//   ....[49]....
        /*03cc*/ 	.word	0x00008b90


	//   ....[50]....
        /*03d0*/ 	.word	0x00008c20


	//   ....[51]....
        /*03d4*/ 	.word	0x0000a9e0


	//   ....[52]....
        /*03d8*/ 	.word	0x0000a9f0


	//   ....[53]....
        /*03dc*/ 	.word	0x0000aa00


	//   ....[54]....
        /*03e0*/ 	.word	0x0000aa10


	//   ....[55]....
        /*03e4*/ 	.word	0x0000aa20


	//   ....[56]....
        /*03e8*/ 	.word	0x0000aa30


	//   ....[57]....
        /*03ec*/ 	.word	0x0000bc60


	//   ....[58]....
        /*03f0*/ 	.word	0x0000bc70


	//   ....[59]....
        /*03f4*/ 	.word	0x0000bc80


	//   ....[60]....
        /*03f8*/ 	.word	0x0000bc90


	//   ....[61]....
        /*03fc*/ 	.word	0x0000bca0


	//   ....[62]....
        /*0400*/ 	.word	0x0000bcb0


	//   ....[63]....
        /*0404*/ 	.word	0x0000c150


	//   ....[64]....
        /*0408*/ 	.word	0x0000c170


	//   ....[65]....
        /*040c*/ 	.word	0x0000c1a0


	//   ....[66]....
        /*0410*/ 	.word	0x0000c1b0


	//   ....[67]....
        /*0414*/ 	.word	0x0000dd60


	//   ....[68]....
        /*0418*/ 	.word	0x0000dd80


	//   ....[69]....
        /*041c*/ 	.word	0x0000dda0


	//   ....[70]....
        /*0420*/ 	.word	0x0000ddc0


	//   ....[71]....
        /*0424*/ 	.word	0x0000df10


	//   ....[72]....
        /*0428*/ 	.word	0x0000df30


	//   ....[73]....
        /*042c*/ 	.word	0x0000efb0


	//   ....[74]....
        /*0430*/ 	.word	0x0000efc0


	//   ....[75]....
        /*0434*/ 	.word	0x0000efd0


	//   ....[76]....
        /*0438*/ 	.word	0x0000efe0


	//   ....[77]....
        /*043c*/ 	.word	0x0000eff0


	//   ....[78]....
        /*0440*/ 	.word	0x0000f000


	//   ....[79]....
        /*0444*/ 	.word	0x0000f1b0


	//   ....[80]....
        /*0448*/ 	.word	0x0000fb10


	//   ....[81]....
        /*044c*/ 	.word	0x00010200


	//   ....[82]....
        /*0450*/ 	.word	0x00010380


	//   ....[83]....
        /*0454*/ 	.word	0x00010670


	//   ....[84]....
        /*0458*/ 	.word	0x00010700


	//   ....[85]....
        /*045c*/ 	.word	0x00011f00


	//   ....[86]....
        /*0460*/ 	.word	0x00011f30


	//   ....[87]....
        /*0464*/ 	.word	0x00011f80


	//   ....[88]....
        /*0468*/ 	.word	0x00011f90


	//   ....[89]....
        /*046c*/ 	.word	0x00013130


	//   ....[90]....
        /*0470*/ 	.word	0x00013160


	//   ....[91]....
        /*0474*/ 	.word	0x00013190


	//   ....[92]....
        /*0478*/ 	.word	0x000131c0


	//   ....[93]....
        /*047c*/ 	.word	0x00013380


	//   ....[94]....
        /*0480*/ 	.word	0x00013390


	//   ....[95]....
        /*0484*/ 	.word	0x00013480


	//   ....[96]....
        /*0488*/ 	.word	0x000134b0


	//   ....[97]....
        /*048c*/ 	.word	0x00013580


	//   ....[98]....
        /*0490*/ 	.word	0x000135b0


	//   ....[99]....
        /*0494*/ 	.word	0x00013680


	//   ....[100]....
        /*0498*/ 	.word	0x000136a0


	//   ....[101]....
        /*049c*/ 	.word	0x00013de0


	//   ....[102]....
        /*04a0*/ 	.word	0x00013e00


	//   ....[103]....
        /*04a4*/ 	.word	0x00013ee0


	//   ....[104]....
        /*04a8*/ 	.word	0x00013f10


	//   ....[105]....
        /*04ac*/ 	.word	0x00013fe0


	//   ....[106]....
        /*04b0*/ 	.word	0x00014010


	//   ....[107]....
        /*04b4*/ 	.word	0x000140e0


	//   ....[108]....
        /*04b8*/ 	.word	0x00014100


	//----- nvinfo : EIATTR_EXIT_INSTR_OFFSETS
	.align		4
.L_220:
        /*04bc*/ 	.byte	0x04, 0x1c
        /*04be*/ 	.short	(.L_222 - .L_221)


	//   ....[0]....
.L_221:
        /*04c0*/ 	.word	0x00000370


	//   ....[1]....
        /*04c4*/ 	.word	0x000136b0


	//   ....[2]....
        /*04c8*/ 	.word	0x00013700


	//   ....[3]....
        /*04cc*/ 	.word	0x00013760


	//   ....[4]....
        /*04d0*/ 	.word	0x00014110


	//   ....[5]....
        /*04d4*/ 	.word	0x00014160


	//   ....[6]....
        /*04d8*/ 	.word	0x000141c0


	//----- nvinfo : EIATTR_CTAIDZ_USED
	.align		4
.L_222:
        /*04dc*/ 	.byte	0x01, 0x04
	.zero		2


	//----- nvinfo : EIATTR_MAX_THREADS
	.align		4
        /*04e0*/ 	.byte	0x04, 0x05
        /*04e2*/ 	.short	(.L_224 - .L_223)
.L_223:
        /*04e4*/ 	.word	0x00000100
        /*04e8*/ 	.word	0x00000001
        /*04ec*/ 	.word	0x00000001


	//----- nvinfo : EIATTR_CRS_STACK_SIZE
	.align		4
.L_224:
        /*04f0*/ 	.byte	0x04, 0x1e
        /*04f2*/ 	.short	(.L_226 - .L_225)
.L_225:
        /*04f4*/ 	.word	0x00000000
.L_226:


//--------------------- .nv.info._ZN7cutlass13device_kernelIN5flash19enable_sm80_to_sm89INS1_16FlashAttnFwdSm80INS1_25CollectiveMainloopFwdSm80ILi8ELi1ELb1EN4cute5tupleIJNS5_1CILi128EEENS7_ILi96EEES8_EEELi128ENS_6half_tEfNS_4arch4Sm80ELb0ELb1ELb1ELb1ELb1ELb1ELb1ELb0EEENS1_21CollectiveEpilogueFwdINS6_IJS8_S8_S9_EEENS6_IJNS7_ILi1EEESH_SH_EEESB_SD_Li256ELb1ELb1ELb0ELb0EEENS1_19SingleTileSchedulerILb1ELb0ELb1ELi128EEEEEEEEEvNT_6ParamsE --------------------------
	.section	.nv.info._ZN7cutlass13device_kernelIN5flash19enable_sm80_to_sm89INS1_16FlashAttnFwdSm80INS1_25CollectiveMainloopFwdSm80ILi8ELi1ELb1EN4cute5tupleIJNS5_1CILi128EEENS7_ILi96EEES8_EEELi128ENS_6half_tEfNS_4arch4Sm80ELb0ELb1ELb1ELb1ELb1ELb1ELb1ELb0EEENS1_21CollectiveEpilogueFwdINS6_IJS8_S8_S9_EEENS6_IJNS7_ILi1EEESH_SH_EEESB_SD_Li256ELb1ELb1ELb0ELb0EEENS1_19SingleTileSchedulerILb1ELb0ELb1ELi128EEEEEEEEEvNT_6ParamsE,"",@"SHT_CUDA_INFO"
	.sectionflags	@""
	.align	4


	//----- nvinfo : EIATTR_CUDA_API_VERSION
	.align		4
        /*0000*/ 	.byte	0x04, 0x37
        /*0002*/ 	.short	(.L_228 - .L_227)
.L_227:
        /*0004*/ 	.word	0x00000082


	//----- nvinfo : EIATTR_SW2861232_WAR
	.align		4
.L_228:
        /*0008*/ 	.byte	0x01, 0x35
	.zero		2


	//----- nvinfo : EIATTR_PARAM_CBANK
	.align		4
        /*000c*/ 	.byte	0x04, 0x0a
        /*000e*/ 	.short	(.L_230 - .L_229)
	.align		4
.L_229:
        /*0010*/ 	.word	index@(.nv.constant0._ZN7cutlass13device_kernelIN5flash19enable_sm80_to_sm89INS1_16FlashAttnFwdSm80INS1_25CollectiveMainloopFwdSm80ILi8ELi1ELb1EN4cute5tupleIJNS5_1CILi128EEENS7_ILi96EEES8_EEELi128ENS_6half_tEfNS_4arch4Sm80ELb0ELb1ELb1ELb1ELb1ELb1ELb1ELb0EEENS1_21CollectiveEpilogueFwdINS6_IJS8_S8_S9_EEENS6_IJNS7_ILi1EEESH_SH_EEESB_SD_Li256ELb1ELb1ELb0ELb0EEENS1_19SingleTileSchedulerILb1ELb0ELb1ELi128EEEEEEEEEvNT_6ParamsE)
        /*0014*/ 	.short	0x0160
        /*0016*/ 	.short	0x0418


	//----- nvinfo : EIATTR_CBANK_PARAM_SIZE
	.align		4
.L_230:
        /*0018*/ 	.byte	0x03, 0x19
        /*001a*/ 	.short	0x0418


	//----- nvinfo : EIATTR_KPARAM_INFO
	.align		4
        /*001c*/ 	.byte	0x04, 0x17
        /*001e*/ 	.short	(.L_232 - .L_231)
.L_231:
        /*0020*/ 	.word	0x00000000
        /*0024*/ 	.short	0x0000
        /*0026*/ 	.short	0x0000
        /*0028*/ 	.byte	0x00, 0xf0, 0x61, 0x10


	//----- nvinfo : EIATTR_MAXREG_COUNT
	.align		4
.L_232:
        /*002c*/ 	.byte	0x03, 0x1b
        /*002e*/ 	.short	0x00ff


	//----- nvinfo : EIATTR_NUM_BARRIERS
	.align		4
        /*0030*/ 	.byte	0x02, 0x4c
        /*0032*/ 	.byte	0x02
	.zero		1


	//----- nvinfo : EIATTR_ANNOTATIONS
	.align		4
        /*0034*/ 	.byte	0x04, 0x55
        /*0036*/ 	.short	(.L_234 - .L_233)


	//   ....[0]....
.L_233:
        /* <DEDUP_REMOVED lines=22> */


	//----- nvinfo : EIATTR_MERCURY_ISA_VERSION
	.align		4
.L_234:
        /*0180*/ 	.byte	0x03, 0x5f
        /*0182*/ 	.short	0x0000


	//----- nvinfo : EIATTR_COOP_GROUP_MASK_REGIDS
	.align		4
        /*0184*/ 	.byte	0x04, 0x29
        /*0186*/ 	.short	(.L_236 - .L_235)


	//   ....[0]....
.L_235:
        /*0188*/ 	.word	0xffffffff


	//   ....[1]....
        /*018c*/ 	.word	0xffffffff


	//   ....[2]....
        /*0190*/ 	.word	0xffffffff


	//   ....[3]....
        /*0194*/ 	.word	0xffffffff


	//   ....[4]....
        /*0198*/ 	.word	0xffffffff


	//   ....[5]....
        /*019c*/ 	.word	0xffffffff


	//   ....[6]....
        /*01a0*/ 	.word	0xffffffff


	//   ....[7]....
        /*01a4*/ 	.word	0xffffffff


	//   ....[8]....
        /*01a8*/ 	.word	0xffffffff


	//   ....[9]....
        /*01ac*/ 	.word	0xffffffff


	//   ....[10]....
        /*01b0*/ 	.word	0xffffffff


	//   ....[11]....
        /*01b4*/ 	.word	0xffffffff


	//   ....[12]....
        /*01b8*/ 	.word	0xffffffff


	//   ....[13]....
        /*01bc*/ 	.word	0xffffffff


	//   ....[14]....
        /*01c0*/ 	.word	0xffffffff


	//   ....[15]....
        /*01c4*/ 	.word	0xffffffff


	//   ....[16]....
        /*01c8*/ 	.word	0xffffffff


	//   ....[17]....
        /*01cc*/ 	.word	0xffffffff


	//   ....[18]....
        /*01d0*/ 	.word	0xffffffff


	//   ....[19]....
        /*01d4*/ 	.word	0xffffffff


	//   ....[20]....
        /*01d8*/ 	.word	0xffffffff


	//   ....[21]....
        /*01dc*/ 	.word	0xffffffff


	//   ....[22]....
        /*01e0*/ 	.word	0xffffffff


	//   ....[23]....
        /*01e4*/ 	.word	0xffffffff


	//   ....[24]....
        /*01e8*/ 	.word	0xffffffff


	//   ....[25]....
        /*01ec*/ 	.word	0xffffffff


	//   ....[26]....
        /*01f0*/ 	.word	0xffffffff


	//   ....[27]....
        /*01f4*/ 	.word	0xffffffff


	//   ....[28]....
        /*01f8*/ 	.word	0xffffffff


	//   ....[29]....
        /*01fc*/ 	.word	0xffffffff


	//   ....[30]....
        /*0200*/ 	.word	0xffffffff


	//   ....[31]....
        /*0204*/ 	.word	0xffffffff


	//   ....[32]....
        /*0208*/ 	.word	0xffffffff


	//   ....[33]....
        /*020c*/ 	.word	0xffffffff


	//   ....[34]....
        /*0210*/ 	.word	0xffffffff


	//   ....[35]....
        /*0214*/ 	.word	0xffffffff


	//   ....[36]....
        /*0218*/ 	.word	0xffffffff


	//   ....[37]....
        /*021c*/ 	.word	0xffffffff


	//   ....[38]....
        /*0220*/ 	.word	0xffffffff


	//   ....[39]....
        /*0224*/ 	.word	0xffffffff


	//   ....[40]....
        /*0228*/ 	.word	0xffffffff


	//   ....[41]....
        /*022c*/ 	.word	0xffffffff


	//   ....[42]....
        /*0230*/ 	.word	0xffffffff


	//   ....[43]....
        /*0234*/ 	.word	0xffffffff


	//   ....[44]....
        /*0238*/ 	.word	0xffffffff


	//   ....[45]....
        /*023c*/ 	.word	0xffffffff


	//   ....[46]....
        /*0240*/ 	.word	0xffffffff


	//   ....[47]....
        /*0244*/ 	.word	0xffffffff


	//   ....[48]....
        /*0248*/ 	.word	0xffffffff


	//   ....[49]....
        /*024c*/ 	.word	0xffffffff


	//   ....[50]....
        /*0250*/ 	.word	0xffffffff


	//   ....[51]....
        /*0254*/ 	.word	0xffffffff


	//   ....[52]....
        /*0258*/ 	.word	0xffffffff


	//   ....[53]....
        /*025c*/ 	.word	0xffffffff


	//   ....[54]....
        /*0260*/ 	.word	0xffffffff


	//   ....[55]....
        /*0264*/ 	.word	0xffffffff


	//   ....[56]....
        /*0268*/ 	.word	0xffffffff


	//   ....[57]....
        /*026c*/ 	.word	0xffffffff


	//   ....[58]....
        /*0270*/ 	.word	0xffffffff


	//   ....[59]....
        /*0274*/ 	.word	0xffffffff


	//   ....[60]....
        /*0278*/ 	.word	0xffffffff


	//   ....[61]....
        /*027c*/ 	.word	0xffffffff


	//   ....[62]....
        /*0280*/ 	.word	0xffffffff


	//   ....[63]....
        /*0284*/ 	.word	0xffffffff


	//   ....[64]....
        /*0288*/ 	.word	0xffffffff


	//   ....[65]....
        /*028c*/ 	.word	0xffffffff


	//   ....[66]....
        /*0290*/ 	.word	0xffffffff


	//   ....[67]....
        /*0294*/ 	.word	0xffffffff


	//   ....[68]....
        /*0298*/ 	.word	0xffffffff


	//   ....[69]....
        /*029c*/ 	.word	0xffffffff


	//   ....[70]....
        /*02a0*/ 	.word	0xffffffff


	//   ....[71]....
        /*02a4*/ 	.word	0xffffffff


	//   ....[72]....
        /*02a8*/ 	.word	0xffffffff


	//   ....[73]....
        /*02ac*/ 	.word	0xffffffff


	//   ....[74]....
        /*02b0*/ 	.word	0xffffffff


	//   ....[75]....
        /*02b4*/ 	.word	0xffffffff


	//   ....[76]....
        /*02b8*/ 	.word	0xffffffff


	//   ....[77]....
        /*02bc*/ 	.word	0xffffffff


	//   ....[78]....
        /*02c0*/ 	.word	0xffffffff


	//   ....[79]....
        /*02c4*/ 	.word	0xffffffff


	//   ....[80]....
        /*02c8*/ 	.word	0xffffffff


	//   ....[81]....
        /*02cc*/ 	.word	0xffffffff


	//   ....[82]....
        /*02d0*/ 	.word	0xffffffff


	//   ....[83]....
        /*02d4*/ 	.word	0xffffffff


	//   ....[84]....
        /*02d8*/ 	.word	0xffffffff


	//   ....[85]....
        /*02dc*/ 	.word	0xffffffff


	//   ....[86]....
        /*02e0*/ 	.word	0xffffffff


	//   ....[87]....
        /*02e4*/ 	.word	0xffffffff


	//   ....[88]....
        /*02e8*/ 	.word	0xffffffff


	//   ....[89]....
        /*02ec*/ 	.word	0xffffffff


	//   ....[90]....
        /*02f0*/ 	.word	0xffffffff


	//   ....[91]....
        /*02f4*/ 	.word	0xffffffff


	//   ....[92]....
        /*02f8*/ 	.word	0xffffffff


	//   ....[93]....
        /*02fc*/ 	.word	0xffffffff


	//   ....[94]....
        /*0300*/ 	.word	0xffffffff


	//   ....[95]....
        /*0304*/ 	.word	0xffffffff


	//   ....[96]....
        /*0308*/ 	.word	0xffffffff


	//   ....[97]....
        /*030c*/ 	.word	0xffffffff


	//   ....[98]....
        /*0310*/ 	.word	0xffffffff


	//   ....[99]....
        /*0314*/ 	.word	0xffffffff


	//   ....[100]....
        /*0318*/ 	.word	0xffffffff


	//   ....[101]....
        /*031c*/ 	.word	0xffffffff


	//   ....[102]....
        /*0320*/ 	.word	0xffffffff


	//   ....[103]....
        /*0324*/ 	.word	0xffffffff


	//   ....[104]....
        /*0328*/ 	.word	0xffffffff


	//   ....[105]....
        /*032c*/ 	.word	0xffffffff


	//   ....[106]....
        /*0330*/ 	.word	0xffffffff


	//   ....[107]....
        /*0334*/ 	.word	0xffffffff


	//   ....[108]....
        /*0338*/ 	.word	0xffffffff


	//   ....[109]....
        /*033c*/ 	.word	0xffffffff


	//   ....[110]....
        /*0340*/ 	.word	0xffffffff


	//   ....[111]....
        /*0344*/ 	.word	0xffffffff


	//   ....[112]....
        /*0348*/ 	.word	0xffffffff


	//   ....[113]....
        /*034c*/ 	.word	0xffffffff


	//   ....[114]....
        /*0350*/ 	.word	0xffffffff


	//   ....[115]....
        /*0354*/ 	.word	0xffffffff


	//   ....[116]....
        /*0358*/ 	.word	0xffffffff


	//   ....[117]....
        /*035c*/ 	.word	0xffffffff


	//   ....[118]....
        /*0360*/ 	.word	0xffffffff


	//   ....[119]....
        /*0364*/ 	.word	0xffffffff


	//   ....[120]....
        /*0368*/ 	.word	0xffffffff


	//   ....[121]....
        /*036c*/ 	.word	0xffffffff


	//   ....[122]....
        /*0370*/ 	.word	0xffffffff


	//   ....[123]....
        /*0374*/ 	.word	0xffffffff


	//   ....[124]....
        /*0378*/ 	.word	0xffffffff


	//   ....[125]....
        /*037c*/ 	.word	0xffffffff


	//   ....[126]....
        /*0380*/ 	.word	0xffffffff


	//   ....[127]....
        /*0384*/ 	.word	0xffffffff


	//   ....[128]....
        /*0388*/ 	.word	0xffffffff


	//   ....[129]....
        /*038c*/ 	.word	0xffffffff


	//   ....[130]....
        /*0390*/ 	.word	0xffffffff


	//   ....[131]....
        /*0394*/ 	.word	0xffffffff


	//   ....[132]....
        /*0398*/ 	.word	0xffffffff


	//   ....[133]....
        /*039c*/ 	.word	0xffffffff


	//   ....[134]....
        /*03a0*/ 	.word	0xffffffff


	//   ....[135]....
        /*03a4*/ 	.word	0xffffffff


	//   ....[136]....
        /*03a8*/ 	.word	0xffffffff


	//   ....[137]....
        /*03ac*/ 	.word	0xffffffff


	//   ....[138]....
        /*03b0*/ 	.word	0xffffffff


	//   ....[139]....
        /*03b4*/ 	.word	0xffffffff


	//   ....[140]....
        /*03b8*/ 	.word	0xffffffff


	//   ....[141]....
        /*03bc*/ 	.word	0xffffffff


	//   ....[142]....
        /*03c0*/ 	.word	0xffffffff


	//   ....[143]....
        /*03c4*/ 	.word	0xffffffff


	//   ....[144]....
        /*03c8*/ 	.word	0xffffffff


	//   ....[145]....
        /*03cc*/ 	.word	0xffffffff


	//   ....[146]....
        /*03d0*/ 	.word	0xffffffff


	//   ....[147]....
        /*03d4*/ 	.word	0xffffffff


	//   ....[148]....
        /*03d8*/ 	.word	0xffffffff


	//   ....[149]....
        /*03dc*/ 	.word	0xffffffff


	//   ....[150]....
        /*03e0*/ 	.word	0xffffffff


	//   ....[151]....
        /*03e4*/ 	.word	0xffffffff


	//   ....[152]....
        /*03e8*/ 	.word	0xffffffff


	//   ....[153]....
        /*03ec*/ 	.word	0xffffffff


	//   ....[154]....
        /*03f0*/ 	.word	0xffffffff


	//   ....[155]....
        /*03f4*/ 	.word	0xffffffff


	//   ....[156]....
        /*03f8*/ 	.word	0xffffffff


	//   ....[157]....
        /*03fc*/ 	.word	0xffffffff


	//   ....[158]....
        /*0400*/ 	.word	0xffffffff


	//   ....[159]....
        /*0404*/ 	.word	0xffffffff


	//   ....[160]....
        /*0408*/ 	.word	0xffffffff


	//   ....[161]....
        /*040c*/ 	.word	0xffffffff


	//   ....[162]....
        /*0410*/ 	.word	0xffffffff


	//   ....[163]....
        /*0414*/ 	.word	0xffffffff


	//   ....[164]....
        /*0418*/ 	.word	0xffffffff


	//----- nvinfo : EIATTR_COOP_GROUP_INSTR_OFFSETS
	.align		4
.L_236:
        /*041c*/ 	.byte	0x04, 0x28
        /*041e*/ 	.short	(.L_238 - .L_237)


	//   ....[0]....
.L_237:
        /*0420*/ 	.word	0x00000090


	//   ....[1]....
        /*0424*/ 	.word	0x00002380


	//   ....[2]....
        /*0428*/ 	.word	0x000023d0


	//   ....[3]....
        /*042c*/ 	.word	0x00002ba0


	//   ....[4]....
        /*0430*/ 	.word	0x00002bc0


	//   ....[5]....
        /*0434*/ 	.word	0x00003310


	//   ....[6]....
        /*0438*/ 	.word	0x00003320


	//   ....[7]....
        /*043c*/ 	.word	0x00003b30


	//   ....[8]....
        /*0440*/ 	.word	0x00003b60


	//   ....[9]....
        /*0444*/ 	.word	0x00004750


	//   ....[10]....
        /*0448*/ 	.word	0x00004780


	//   ....[11]....
        /*044c*/ 	.word	0x00004f00


	//   ....[12]....
        /*0450*/ 	.word	0x00004f20


	//   ....[13]....
        /*0454*/ 	.word	0x000056c0


	//   ....[14]....
        /*0458*/ 	.word	0x000056f0


	//   ....[15]....
        /*045c*/ 	.word	0x00005800


	//   ....[16]....
        /*0460*/ 	.word	0x00005830


	//   ....[17]....
        /*0464*/ 	.word	0x00005900


	//   ....[18]....
        /*0468*/ 	.word	0x00005920


	//   ....[19]....
        /*046c*/ 	.word	0x00005d10


	//   ....[20]....
        /*0470*/ 	.word	0x00005d40


	//   ....[21]....
        /*0474*/ 	.word	0x00005ed0


	//   ....[22]....
        /*0478*/ 	.word	0x00005f00


	//   ....[23]....
        /*047c*/ 	.word	0x00005fd0


	//   ....[24]....
        /*0480*/ 	.word	0x00006000


	//   ....[25]....
        /*0484*/ 	.word	0x00006fe0


	//   ....[26]....
        /*0488*/ 	.word	0x00006ff0


	//   ....[27]....
        /*048c*/ 	.word	0x000070a0


	//   ....[28]....
        /*0490*/ 	.word	0x000070d0


	//   ....[29]....
        /*0494*/ 	.word	0x00007260


	//   ....[30]....
        /*0498*/ 	.word	0x00007290


	//   ....[31]....
        /*049c*/ 	.word	0x000072b0


	//   ....[32]....
        /*04a0*/ 	.word	0x000072d0


	//   ....[33]....
        /*04a4*/ 	.word	0x00007460


	//   ....[34]....
        /*04a8*/ 	.word	0x00007470


	//   ....[35]....
        /*04ac*/ 	.word	0x00007540


	//   ....[36]....
        /*04b0*/ 	.word	0x00007550


	//   ....[37]....
        /*04b4*/ 	.word	0x00007630


	//   ....[38]....
        /*04b8*/ 	.word	0x00007640


	//   ....[39]....
        /*04bc*/ 	.word	0x00007ae0


	//   ....[40]....
        /*04c0*/ 	.word	0x00007b00


	//   ....[41]....
        /*04c4*/ 	.word	0x00007b50


	//   ....[42]....
        /*04c8*/ 	.word	0x00007b60


	//   ....[43]....
        /*04cc*/ 	.word	0x00007cc0


	//   ....[44]....
        /*04d0*/ 	.word	0x00007d80


	//   ....[45]....
        /*04d4*/ 	.word	0x00007dc0


	//   ....[46]....
        /*04d8*/ 	.word	0x00007e00


	//   ....[47]....
        /*04dc*/ 	.word	0x00007f80


	//   ....[48]....
        /*04e0*/ 	.word	0x00008040


	//   ....[49]....
        /*04e4*/ 	.word	0x00008080


	//   ....[50]....
        /*04e8*/ 	.word	0x000080c0


	//   ....[51]....
        /*04ec*/ 	.word	0x00008260


	//   ....[52]....
        /*04f0*/ 	.word	0x00008320


	//   ....[53]....
        /*04f4*/ 	.word	0x00008360


	//   ....[54]....
        /*04f8*/ 	.word	0x000083a0


	//   ....[55]....
        /*04fc*/ 	.word	0x00009f00


	//   ....[56]....
        /*0500*/ 	.word	0x00009f40


	//   ....[57]....
        /*0504*/ 	.word	0x00009f60


	//   ....[58]....
        /*0508*/ 	.word	0x00009fd0


	//   ....[59]....
        /*050c*/ 	.word	0x0000a050


	//   ....[60]....
        /*0510*/ 	.word	0x0000a070


	//   ....[61]....
        /*0514*/ 	.word	0x0000a090


	//   ....[62]....
        /*0518*/ 	.word	0x0000a0b0


	//   ....[63]....
        /*051c*/ 	.word	0x0000a2a0


	//   ....[64]....
        /*0520*/ 	.word	0x0000a2e0


	//   ....[65]....
        /*0524*/ 	.word	0x0000a2f0


	//   ....[66]....
        /*0528*/ 	.word	0x0000a330


	//   ....[67]....
        /*052c*/ 	.word	0x0000a4b0


	//   ....[68]....
        /*0530*/ 	.word	0x0000a4d0


	//   ....[69]....
        /*0534*/ 	.word	0x0000a4f0


	//   ....[70]....
        /*0538*/ 	.word	0x0000a510


	//   ....[71]....
        /*053c*/ 	.word	0x0000c450


	//   ....[72]....
        /*0540*/ 	.word	0x0000c480


	//   ....[73]....
        /*0544*/ 	.word	0x0000c4c0


	//   ....[74]....
        /*0548*/ 	.word	0x0000c510


	//   ....[75]....
        /*054c*/ 	.word	0x0000c540


	//   ....[76]....
        /*0550*/ 	.word	0x0000c560


	//   ....[77]....
        /*0554*/ 	.word	0x0000d4f0


	//   ....[78]....
        /*0558*/ 	.word	0x0000d520


	//   ....[79]....
        /*055c*/ 	.word	0x0000d550


	//   ....[80]....
        /*0560*/ 	.word	0x0000d5b0


	//   ....[81]....
        /*0564*/ 	.word	0x0000d5d0


	//   ....[82]....
        /*0568*/ 	.word	0x0000d5e0


	//   ....[83]....
        /*056c*/ 	.word	0x0000db50


	//   ....[84]....
        /*0570*/ 	.word	0x0000ddb0


	//   ....[85]....
        /*0574*/ 	.word	0x0000f1c0


	//   ....[86]....
        /*0578*/ 	.word	0x0000f240


	//   ....[87]....
        /*057c*/ 	.word	0x0000f250


	//   ....[88]....
        /*0580*/ 	.word	0x0000f280


	//   ....[89]....
        /*0584*/ 	.word	0x00010bc0


	//   ....[90]....
        /*0588*/ 	.word	0x00010be0


	//   ....[91]....
        /*058c*/ 	.word	0x00010c10


	//   ....[92]....
        /*0590*/ 	.word	0x00010c20


	//   ....[93]....
        /*0594*/ 	.word	0x00010c30


	//   ....[94]....
        /*0598*/ 	.word	0x00010c40


	//   ....[95]....
        /*059c*/ 	.word	0x00011eb0


	//   ....[96]....
        /*05a0*/ 	.word	0x00011ee0


	//   ....[97]....
        /*05a4*/ 	.word	0x00011f00


	//   ....[98]....
        /*05a8*/ 	.word	0x00011f10


	//   ....[99]....
        /*05ac*/ 	.word	0x00011f20


	//   ....[100]....
        /*05b0*/ 	.word	0x00011f30


	//   ....[101]....
        /*05b4*/ 	.word	0x00012140


	//   ....[102]....
        /*05b8*/ 	.word	0x00012350


	//   ....[103]....
        /*05bc*/ 	.word	0x000132a0


	//   ....[104]....
        /*05c0*/ 	.word	0x00013650


	//   ....[105]....
        /*05c4*/ 	.word	0x00013680


	//   ....[106]....
        /*05c8*/ 	.word	0x000136f0


	//   ....[107]....
        /*05cc*/ 	.word	0x000154a0


	//   ....[108]....
        /*05d0*/ 	.word	0x000154d0


	//   ....[109]....
        /*05d4*/ 	.word	0x000154f0


	//   ....[110]....
        /*05d8*/ 	.word	0x00015500


	//   ....[111]....
        /*05dc*/ 	.word	0x00015510


	//   ....[112]....
        /*05e0*/ 	.word	0x00015520


	//   ....[113]....
        /*05e4*/ 	.word	0x00016790


	//   ....[114]....
        /*05e8*/ 	.word	0x000167c0


	//   ....[115]....
        /*05ec*/ 	.word	0x000167e0


	//   ....[116]....
        /*05f0*/ 	.word	0x000167f0


	//   ....[117]....
        /*05f4*/ 	.word	0x00016800


	//   ....[118]....
        /*05f8*/ 	.word	0x00016810


	//   ....[119]....
        /*05fc*/ 	.word	0x00016cb0


	//   ....[120]....
        /*0600*/ 	.word	0x00016cd0


	//   ....[121]....
        /*0604*/ 	.word	0x00016d00


	//   ....[122]....
        /*0608*/ 	.word	0x00016d10


	//   ....[123]....
        /*060c*/ 	.word	0x000188a0


	//   ....[124]....
        /*0610*/ 	.word	0x000188c0


	//   ....[125]....
        /*0614*/ 	.word	0x000188e0


	//   ....[126]....
        /*0618*/ 	.word	0x00018900


	//   ....[127]....
        /*061c*/ 	.word	0x00018a50


	//   ....[128]....
        /*0620*/ 	.word	0x00018a70


	//   ....[129]....
        /*0624*/ 	.word	0x00019b30


	//   ....[130]....
        /*0628*/ 	.word	0x00019b40


	//   ....[131]....
        /*062c*/ 	.word	0x00019b50


	//   ....[132]....
        /*0630*/ 	.word	0x00019b60


	//   ....[133]....
        /*0634*/ 	.word	0x00019b70


	//   ....[134]....
        /*0638*/ 	.word	0x00019b80


	//   ....[135]....
        /*063c*/ 	.word	0x00019d80


	//   ....[136]....
        /*0640*/ 	.word	0x0001a7c0


	//   ....[137]....
        /*0644*/ 	.word	0x0001af60


	//   ....[138]....
        /*0648*/ 	.word	0x0001b280


	//   ....[139]....
        /*064c*/ 	.word	0x0001b2b0


	//   ....[140]....
        /*0650*/ 	.word	0x0001b2d0


	//   ....[141]....
        /*0654*/ 	.word	0x0001cb70


	//   ....[142]....
        /*0658*/ 	.word	0x0001cba0


	//   ....[143]....
        /*065c*/ 	.word	0x0001cbf0


	//   ....[144]....
        /*0660*/ 	.word	0x0001cc00


	//   ....[145]....
        /*0664*/ 	.word	0x0001dda0


	//   ....[146]....
        /*0668*/ 	.word	0x0001ddd0


	//   ....[147]....
        /*066c*/ 	.word	0x0001de00


	//   ....[148]....
        /*0670*/ 	.word	0x0001de30


	//   ....[149]....
        /*0674*/ 	.word	0x0001dff0


	//   ....[150]....
        /*0678*/ 	.word	0x0001e000


	//   ....[151]....
        /*067c*/ 	.word	0x0001e0f0


	//   ....[152]....
        /*0680*/ 	.word	0x0001e120


	//   ....[153]....
        /*0684*/ 	.word	0x0001e1f0


	//   ....[154]....
        /*0688*/ 	.word	0x0001e220


	//   ....[155]....
        /*068c*/ 	.word	0x0001e2f0


	//   ....[156]....
        /*0690*/ 	.word	0x0001e310


	//   ....[157]....
        /*0694*/ 	.word	0x0001ea50


	//   ....[158]....
        /*0698*/ 	.word	0x0001ea70


	//   ....[159]....
        /*069c*/ 	.word	0x0001eb50


	//   ....[160]....
        /*06a0*/ 	.word	0x0001eb80


	//   ....[161]....
        /*06a4*/ 	.word	0x0001ec50


	//   ....[162]....
        /*06a8*/ 	.word	0x0001ec80


	//   ....[163]....
        /*06ac*/ 	.word	0x0001ed50


	//   ....[164]....
        /*06b0*/ 	.word	0x0001ed70


	//----- nvinfo : EIATTR_EXIT_INSTR_OFFSETS
	.align		4
.L_238:
        /*06b4*/ 	.byte	0x04, 0x1c
        /*06b6*/ 	.short	(.L_240 - .L_239)


	//   ....[0]....
.L_239:
        /*06b8*/ 	.word	0x00000370


	//   ....[1]....
        /*06bc*/ 	.word	0x0001e320


	//   ....[2]....
        /*06c0*/ 	.word	0x0001e370


	//   ....[3]....
        /*06c4*/ 	.word	0x0001e3d0


	//   ....[4]....
        /*06c8*/ 	.word	0x0001ed80


	//   ....[5]....
        /*06cc*/ 	.word	0x0001edd0


	//   ....[6]....
        /*06d0*/ 	.word	0x0001ee30


	//----- nvinfo : EIATTR_CTAIDZ_USED
	.align		4
.L_240:
        /*06d4*/ 	.byte	0x01, 0x04
	.zero		2


	//----- nvinfo : EIATTR_MAX_THREADS
	.align		4
        /*06d8*/ 	.byte	0x04, 0x05
        /*06da*/ 	.short	(.L_242 - .L_241)
.L_241:
        /*06dc*/ 	.word	0x00000100
        /*06e0*/ 	.word	0x00000001
        /*06e4*/ 	.word	0x00000001


	//----- nvinfo : EIATTR_CRS_STACK_SIZE
	.align		4
.L_242:
        /*06e8*/ 	.byte	0x04, 0x1e
        /*06ea*/ 	.short	(.L_244 - .L_243)
.L_243:
        /*06ec*/ 	.word	0x00000000
.L_244:


//--------------------- .nv.info._ZN7cutlass13device_kernelIN5flash19enable_sm80_to_sm89INS1_16FlashAttnFwdSm80INS1_25CollectiveMainloopFwdSm80ILi8ELi1ELb1EN4cute5tupleIJNS5_1CILi128EEES8_S8_EEELi128ENS_6half_tEfNS_4arch4Sm80ELb1ELb0ELb1ELb0ELb1ELb0ELb1ELb0EEENS1_21CollectiveEpilogueFwdIS9_NS6_IJNS7_ILi1EEESF_SF_EEESA_SC_Li256ELb0ELb1ELb0ELb0EEENS1_30DynamicPersistentTileSchedulerILi256ELi256ELb0ELb1ELb0EEEEEEEEEvNT_6ParamsE --------------------------
	.section	.nv.info._ZN7cutlass13device_kernelIN5flash19enable_sm80_to_sm89INS1_16FlashAttnFwdSm80INS1_25CollectiveMainloopFwdSm80ILi8ELi1ELb1EN4cute5tupleIJNS5_1CILi128EEES8_S8_EEELi128ENS_6half_tEfNS_4arch4Sm80ELb1ELb0ELb1ELb0ELb1ELb0ELb1ELb0EEENS1_21CollectiveEpilogueFwdIS9_NS6_IJNS7_ILi1EEESF_SF_EEESA_SC_Li256ELb0ELb1ELb0ELb0EEENS1_30DynamicPersistentTileSchedulerILi256ELi256ELb0ELb1ELb0EEEEEEEEEvNT_6ParamsE,"",@"SHT_CUDA_INFO"
	.sectionflags	@""
	.align	4


	//----- nvinfo : EIATTR_CUDA_API_VERSION
	.align		4
        /*0000*/ 	.byte	0x04, 0x37
        /*0002*/ 	.short	(.L_246 - .L_245)
.L_245:
        /*0004*/ 	.word	0x00000082


	//----- nvinfo : EIATTR_SW2861232_WAR
	.align		4
.L_246:
        /*0008*/ 	.byte	0x01, 0x35
	.zero		2


	//----- nvinfo : EIATTR_PARAM_CBANK
	.align		4
        /*000c*/ 	.byte	0x04, 0x0a
        /*000e*/ 	.short	(.L_248 - .L_247)
	.align		4
.L_247:
        /*0010*/ 	.word	index@(.nv.constant0._ZN7cutlass13device_kernelIN5flash19enable_sm80_to_sm89INS1_16FlashAttnFwdSm80INS1_25CollectiveMainloopFwdSm80ILi8ELi1ELb1EN4cute5tupleIJNS5_1CILi128EEES8_S8_EEELi128ENS_6half_tEfNS_4arch4Sm80ELb1ELb0ELb1ELb0ELb1ELb0ELb1ELb0EEENS1_21CollectiveEpilogueFwdIS9_NS6_IJNS7_ILi1EEESF_SF_EEESA_SC_Li256ELb0ELb1ELb0ELb0EEENS1_30DynamicPersistentTileSchedulerILi256ELi256ELb0ELb1ELb0EEEEEEEEEvNT_6ParamsE)
        /*0014*/ 	.short	0x0160
        /*0016*/ 	.short	0x0428


	//----- nvinfo : EIATTR_CBANK_PARAM_SIZE
	.align		4
.L_248:
        /*0018*/ 	.byte	0x03, 0x19
        /*001a*/ 	.short	0x0428


	//----- nvinfo : EIATTR_KPARAM_INFO
	.align		4
        /*001c*/ 	.byte	0x04, 0x17
        /*001e*/ 	.short	(.L_250 - .L_249)
.L_249:
        /*0020*/ 	.word	0x00000000
        /*0024*/ 	.short	0x0000
        /*0026*/ 	.short	0x0000
        /*0028*/ 	.byte	0x00, 0xf0, 0xa1, 0x10


	//----- nvinfo : EIATTR_MAXREG_COUNT
	.align		4
.L_250:
        /*002c*/ 	.byte	0x03, 0x1b
        /*002e*/ 	.short	0x00ff


	//----- nvinfo : EIATTR_NUM_BARRIERS
	.align		4
        /*0030*/ 	.byte	0x02, 0x4c
        /*0032*/ 	.byte	0x06
	.zero		1


	//----- nvinfo : EIATTR_ANNOTATIONS
	.align		4
        /*0034*/ 	.byte	0x04, 0x55
        /*0036*/ 	.short	(.L_252 - .L_251)


	//   ....[0]....
.L_251:
        /* <DEDUP_REMOVED lines=49> */


	//----- nvinfo : EIATTR_MERCURY_ISA_VERSION
	.align		4
.L_252:
        /*0330*/ 	.byte	0x03, 0x5f
        /*0332*/ 	.short	0x0000


	//----- nvinfo : EIATTR_INT_WARP_WIDE_INSTR_OFFSETS
	.align		4
        /*0334*/ 	.byte	0x04, 0x31
        /*0336*/ 	.short	(.L_254 - .L_253)


	//   ....[0]....
.L_253:
        /*0338*/ 	.word	0x0000fab0


	//   ....[1]....
        /*033c*/ 	.word	0x0000fb30


	//----- nvinfo : EIATTR_COOP_GROUP_MASK_REGIDS
	.align		4
.L_254:
        /*0340*/ 	.byte	0x04, 0x29
        /*0342*/ 	.short	(.L_256 - .L_255)


	//   ....[0]....
.L_255:
        /*0344*/ 	.word	0xffffffff


	//   ....[1]....
        /*0348*/ 	.word	0xffffffff


	//   ....[2]....
        /*034c*/ 	.word	0xffffffff


	//   ....[3]....
        /*0350*/ 	.word	0xffffffff


	//   ....[4]....
        /*0354*/ 	.word	0xffffffff


	//   ....[5]....
        /*0358*/ 	.word	0xffffffff


	//   ....[6]....
        /*035c*/ 	.word	0xffffffff


	//   ....[7]....
        /*0360*/ 	.word	0xffffffff


	//   ....[8]....
        /*0364*/ 	.word	0xffffffff


	//   ....[9]....
        /*0368*/ 	.word	0xffffffff


	//   ....[10]....
        /*036c*/ 	.word	0xffffffff


	//   ....[11]....
        /*0370*/ 	.word	0xffffffff


	//   ....[12]....
        /*0374*/ 	.word	0xffffffff


	//   ....[13]....
        /*0378*/ 	.word	0xffffffff


	//   ....[14]....
        /*037c*/ 	.word	0xffffffff


	//   ....[15]....
        /*0380*/ 	.word	0xffffffff


	//   ....[16]....
        /*0384*/ 	.word	0xffffffff


	//   ....[17]....
        /*0388*/ 	.word	0xffffffff


	//   ....[18]....
        /*038c*/ 	.word	0xffffffff


	//   ....[19]....
        /*0390*/ 	.word	0xffffffff


	//   ....[20]....
        /*0394*/ 	.word	0xffffffff


	//   ....[21]....
        /*0398*/ 	.word	0xffffffff


	//   ....[22]....
        /*039c*/ 	.word	0xffffffff


	//   ....[23]....
        /*03a0*/ 	.word	0xffffffff


	//   ....[24]....
        /*03a4*/ 	.word	0xffffffff


	//   ....[25]....
        /*03a8*/ 	.word	0xffffffff


	//   ....[26]....
        /*03ac*/ 	.word	0xffffffff


	//   ....[27]....
        /*03b0*/ 	.word	0xffffffff


	//   ....[28]....
        /*03b4*/ 	.word	0xffffffff


	//   ....[29]....
        /*03b8*/ 	.word	0xffffffff


	//   ....[30]....
        /*03bc*/ 	.word	0xffffffff


	//   ....[31]....
        /*03c0*/ 	.word	0xffffffff


	//   ....[32]....
        /*03c4*/ 	.word	0xffffffff


	//   ....[33]....
        /*03c8*/ 	.word	0xffffffff


	//   ....[34]....
        /*03cc*/ 	.word	0xffffffff


	//   ....[35]....
        /*03d0*/ 	.word	0xffffffff


	//   ....[36]....
        /*03d4*/ 	.word	0xffffffff


	//   ....[37]....
        /*03d8*/ 	.word	0xffffffff


	//   ....[38]....
        /*03dc*/ 	.word	0xffffffff


	//   ....[39]....
        /*03e0*/ 	.word	0xffffffff


	//   ....[40]....
        /*03e4*/ 	.word	0xffffffff


	//   ....[41]....
        /*03e8*/ 	.word	0xffffffff


	//   ....[42]....
        /*03ec*/ 	.word	0xffffffff


	//   ....[43]....
        /*03f0*/ 	.word	0xffffffff


	//   ....[44]....
        /*03f4*/ 	.word	0xffffffff


	//   ....[45]....
        /*03f8*/ 	.word	0xffffffff


	//   ....[46]....
        /*03fc*/ 	.word	0xffffffff


	//   ....[47]....
        /*0400*/ 	.word	0xffffffff


	//   ....[48]....
        /*0404*/ 	.word	0xffffffff


	//   ....[49]....
        /*0408*/ 	.word	0xffffffff


	//   ....[50]....
        /*040c*/ 	.word	0xffffffff


	//   ....[51]....
        /*0410*/ 	.word	0xffffffff


	//   ....[52]....
        /*0414*/ 	.word	0xffffffff


	//   ....[53]....
        /*0418*/ 	.word	0xffffffff


	//   ....[54]....
        /*041c*/ 	.word	0xffffffff


	//   ....[55]....
        /*0420*/ 	.word	0xffffffff


	//   ....[56]....
        /*0424*/ 	.word	0xffffffff


	//   ....[57]....
        /*0428*/ 	.word	0xffffffff


	//   ....[58]....
        /*042c*/ 	.word	0xffffffff


	//   ....[59]....
        /*0430*/ 	.word	0xffffffff


	//   ....[60]....
        /*0434*/ 	.word	0xffffffff


	//   ....[61]....
        /*0438*/ 	.word	0xffffffff


	//   ....[62]....
        /*043c*/ 	.word	0xffffffff


	//   ....[63]....
        /*0440*/ 	.word	0xffffffff


	//   ....[64]....
        /*0444*/ 	.word	0xffffffff


	//   ....[65]....
        /*0448*/ 	.word	0xffffffff


	//   ....[66]....
        /*044c*/ 	.word	0xffffffff


	//   ....[67]....
        /*0450*/ 	.word	0xffffffff


	//   ....[68]....
        /*0454*/ 	.word	0xffffffff


	//   ....[69]....
        /*0458*/ 	.word	0xffffffff


	//   ....[70]....
        /*045c*/ 	.word	0xffffffff


	//   ....[71]....
        /*0460*/ 	.word	0xffffffff


	//   ....[72]....
        /*0464*/ 	.word	0xffffffff


	//   ....[73]....
        /*0468*/ 	.word	0xffffffff


	//   ....[74]....
        /*046c*/ 	.word	0xffffffff


	//   ....[75]....
        /*0470*/ 	.word	0xffffffff


	//   ....[76]....
        /*0474*/ 	.word	0xffffffff


	//   ....[77]....
        /*0478*/ 	.word	0xffffffff


	//   ....[78]....
        /*047c*/ 	.word	0xffffffff


	//   ....[79]....
        /*0480*/ 	.word	0xffffffff


	//   ....[80]....
        /*0484*/ 	.word	0xffffffff


	//   ....[81]....
        /*0488*/ 	.word	0xffffffff


	//   ....[82]....
        /*048c*/ 	.word	0xffffffff


	//   ....[83]....
        /*0490*/ 	.word	0xffffffff


	//   ....[84]....
        /*0494*/ 	.word	0xffffffff


	//   ....[85]....
        /*0498*/ 	.word	0xffffffff


	//   ....[86]....
        /*049c*/ 	.word	0xffffffff


	//   ....[87]....
        /*04a0*/ 	.word	0xffffffff


	//   ....[88]....
        /*04a4*/ 	.word	0xffffffff


	//   ....[89]....
        /*04a8*/ 	.word	0xffffffff


	//   ....[90]....
        /*04ac*/ 	.word	0xffffffff


	//   ....[91]....
        /*04b0*/ 	.word	0xffffffff


	//   ....[92]....
        /*04b4*/ 	.word	0xffffffff


	//   ....[93]....
        /*04b8*/ 	.word	0xffffffff


	//   ....[94]....
        /*04bc*/ 	.word	0xffffffff


	//   ....[95]....
        /*04c0*/ 	.word	0xffffffff


	//   ....[96]....
        /*04c4*/ 	.word	0xffffffff


	//   ....[97]....
        /*04c8*/ 	.word	0xffffffff


	//   ....[98]....
        /*04cc*/ 	.word	0xffffffff


	//   ....[99]....
        /*04d0*/ 	.word	0xffffffff


	//   ....[100]....
        /*04d4*/ 	.word	0xffffffff


	//   ....[101]....
        /*04d8*/ 	.word	0xffffffff


	//   ....[102]....
        /*04dc*/ 	.word	0xffffffff


	//   ....[103]....
        /*04e0*/ 	.word	0xffffffff


	//   ....[104]....
        /*04e4*/ 	.word	0xffffffff


	//   ....[105]....
        /*04e8*/ 	.word	0xffffffff


	//   ....[106]....
        /*04ec*/ 	.word	0xffffffff


	//   ....[107]....
        /*04f0*/ 	.word	0xffffffff


	//   ....[108]....
        /*04f4*/ 	.word	0xffffffff


	//   ....[109]....
        /*04f8*/ 	.word	0xffffffff


	//   ....[110]....
        /*04fc*/ 	.word	0xffffffff


	//   ....[111]....
        /*0500*/ 	.word	0xffffffff


	//   ....[112]....
        /*0504*/ 	.word	0xffffffff


	//   ....[113]....
        /*0508*/ 	.word	0xffffffff


	//   ....[114]....
        /*050c*/ 	.word	0xffffffff


	//   ....[115]....
        /*0510*/ 	.word	0xffffffff


	//   ....[116]....
        /*0514*/ 	.word	0xffffffff


	//   ....[117]....
        /*0518*/ 	.word	0xffffffff


	//   ....[118]....
        /*051c*/ 	.word	0xffffffff


	//   ....[119]....
        /*0520*/ 	.word	0xffffffff


	//   ....[120]....
        /*0524*/ 	.word	0xffffffff


	//   ....[121]....
        /*0528*/ 	.word	0xffffffff


	//   ....[122]....
        /*052c*/ 	.word	0xffffffff


	//   ....[123]....
        /*0530*/ 	.word	0xffffffff


	//   ....[124]....
        /*0534*/ 	.word	0xffffffff


	//   ....[125]....
        /*0538*/ 	.word	0xffffffff


	//   ....[126]....
        /*053c*/ 	.word	0xffffffff


	//   ....[127]....
        /*0540*/ 	.word	0xffffffff


	//   ....[128]....
        /*0544*/ 	.word	0xffffffff


	//   ....[129]....
        /*0548*/ 	.word	0xffffffff


	//   ....[130]....
        /*054c*/ 	.word	0xffffffff


	//   ....[131]....
        /*0550*/ 	.word	0xffffffff


	//   ....[132]....
        /*0554*/ 	.word	0xffffffff


	//   ....[133]....
        /*0558*/ 	.word	0xffffffff


	//   ....[134]....
        /*055c*/ 	.word	0xffffffff


	//   ....[135]....
        /*0560*/ 	.word	0xffffffff


	//   ....[136]....
        /*0564*/ 	.word	0xffffffff


	//   ....[137]....
        /*0568*/ 	.word	0xffffffff


	//   ....[138]....
        /*056c*/ 	.word	0xffffffff


	//   ....[139]....
        /*0570*/ 	.word	0xffffffff


	//   ....[140]....
        /*0574*/ 	.word	0xffffffff


	//   ....[141]....
        /*0578*/ 	.word	0xffffffff


	//   ....[142]....
        /*057c*/ 	.word	0xffffffff


	//   ....[143]....
        /*0580*/ 	.word	0xffffffff


	//   ....[144]....
        /*0584*/ 	.word	0xffffffff


	//   ....[145]....
        /*0588*/ 	.word	0xffffffff


	//   ....[146]....
        /*058c*/ 	.word	0xffffffff


	//   ....[147]....
        /*0590*/ 	.word	0xffffffff


	//   ....[148]....
        /*0594*/ 	.word	0xffffffff


	//   ....[149]....
        /*0598*/ 	.word	0xffffffff


	//   ....[150]....
        /*059c*/ 	.word	0xffffffff


	//   ....[151]....
        /*05a0*/ 	.word	0xffffffff


	//   ....[152]....
        /*05a4*/ 	.word	0xffffffff


	//   ....[153]....
        /*05a8*/ 	.word	0xffffffff


	//   ....[154]....
        /*05ac*/ 	.word	0xffffffff


	//   ....[155]....
        /*05b0*/ 	.word	0xffffffff


	//   ....[156]....
        /*05b4*/ 	.word	0xffffffff


	//   ....[157]....
        /*05b8*/ 	.word	0xffffffff


	//   ....[158]....
        /*05bc*/ 	.word	0xffffffff


	//   ....[159]....
        /*05c0*/ 	.word	0xffffffff


	//   ....[160]....
        /*05c4*/ 	.word	0xffffffff


	//   ....[161]....
        /*05c8*/ 	.word	0xffffffff


	//   ....[162]....
        /*05cc*/ 	.word	0xffffffff


	//   ....[163]....
        /*05d0*/ 	.word	0xffffffff


	//   ....[164]....
        /*05d4*/ 	.word	0xffffffff


	//   ....[165]....
        /*05d8*/ 	.word	0xffffffff


	//   ....[166]....
        /*05dc*/ 	.word	0xffffffff


	//   ....[167]....
        /*05e0*/ 	.word	0xffffffff


	//   ....[168]....
        /*05e4*/ 	.word	0xffffffff


	//----- nvinfo : EIATTR_COOP_GROUP_INSTR_OFFSETS
	.align		4
.L_256:
        /*05e8*/ 	.byte	0x04, 0x28
        /*05ea*/ 	.short	(.L_258 - .L_257)


	//   ....[0]....
.L_257:
        /*05ec*/ 	.word	0x00000050


	//   ....[1]....
        /*05f0*/ 	.word	0x00001540


	//   ....[2]....
        /*05f4*/ 	.word	0x00001560


	//   ....[3]....
        /*05f8*/ 	.word	0x00001570


	//   ....[4]....
        /*05fc*/ 	.word	0x00001580


	//   ....[5]....
        /*0600*/ 	.word	0x00001590


	//   ....[6]....
        /*0604*/ 	.word	0x000015a0


	//   ....[7]....
        /*0608*/ 	.word	0x000015e0


	//   ....[8]....
        /*060c*/ 	.word	0x00001640


	//   ....[9]....
        /*0610*/ 	.word	0x00001840


	//   ....[10]....
        /*0614*/ 	.word	0x00001860


	//   ....[11]....
        /*0618*/ 	.word	0x00001870


	//   ....[12]....
        /*061c*/ 	.word	0x000018a0


	//   ....[13]....
        /*0620*/ 	.word	0x000018b0


	//   ....[14]....
        /*0624*/ 	.word	0x00001900


	//   ....[15]....
        /*0628*/ 	.word	0x00001960


	//   ....[16]....
        /*062c*/ 	.word	0x000019b0


	//   ....[17]....
        /*0630*/ 	.word	0x00001f30


	//   ....[18]....
        /*0634*/ 	.word	0x00001f50


	//   ....[19]....
        /*0638*/ 	.word	0x00001f60


	//   ....[20]....
        /*063c*/ 	.word	0x00001f80


	//   ....[21]....
        /*0640*/ 	.word	0x00001f90


	//   ....[22]....
        /*0644*/ 	.word	0x00001fb0


	//   ....[23]....
        /*0648*/ 	.word	0x00001fc0


	//   ....[24]....
        /*064c*/ 	.word	0x00001fe0


	//   ....[25]....
        /*0650*/ 	.word	0x00003720


	//   ....[26]....
        /*0654*/ 	.word	0x00003740


	//   ....[27]....
        /*0658*/ 	.word	0x00003770


	//   ....[28]....
        /*065c*/ 	.word	0x00003780


	//   ....[29]....
        /*0660*/ 	.word	0x00003790


	//   ....[30]....
        /*0664*/ 	.word	0x000037a0


	//   ....[31]....
        /*0668*/ 	.word	0x000037b0


	//   ....[32]....
        /*066c*/ 	.word	0x000037d0


	//   ....[33]....
        /*0670*/ 	.word	0x00003af0


	//   ....[34]....
        /*0674*/ 	.word	0x00003f30


	//   ....[35]....
        /*0678*/ 	.word	0x00004730


	//   ....[36]....
        /*067c*/ 	.word	0x00004750


	//   ....[37]....
        /*0680*/ 	.word	0x00004770


	//   ....[38]....
        /*0684*/ 	.word	0x00004790


	//   ....[39]....
        /*0688*/ 	.word	0x00006670


	//   ....[40]....
        /*068c*/ 	.word	0x00006690


	//   ....[41]....
        /*0690*/ 	.word	0x000066c0


	//   ....[42]....
        /*0694*/ 	.word	0x000066d0


	//   ....[43]....
        /*0698*/ 	.word	0x000066e0


	//   ....[44]....
        /*069c*/ 	.word	0x000066f0


	//   ....[45]....
        /*06a0*/ 	.word	0x00006820


	//   ....[46]....
        /*06a4*/ 	.word	0x00006830


	//   ....[47]....
        /*06a8*/ 	.word	0x00007f40


	//   ....[48]....
        /*06ac*/ 	.word	0x00007f60


	//   ....[49]....
        /*06b0*/ 	.word	0x00007f90


	//   ....[50]....
        /*06b4*/ 	.word	0x00007fa0


	//   ....[51]....
        /*06b8*/ 	.word	0x00007fb0


	//   ....[52]....
        /*06bc*/ 	.word	0x00007fc0


	//   ....[53]....
        /*06c0*/ 	.word	0x000080f0


	//   ....[54]....
        /*06c4*/ 	.word	0x00008100


	//   ....[55]....
        /*06c8*/ 	.word	0x00008310


	//   ....[56]....
        /*06cc*/ 	.word	0x00008750


	//   ....[57]....
        /*06d0*/ 	.word	0x00008f50


	//   ....[58]....
        /*06d4*/ 	.word	0x00008f70


	//   ....[59]....
        /*06d8*/ 	.word	0x00008f90


	//   ....[60]....
        /*06dc*/ 	.word	0x00008fb0


	//   ....[61]....
        /*06e0*/ 	.word	0x0000b360


	//   ....[62]....
        /*06e4*/ 	.word	0x0000b380


	//   ....[63]....
        /*06e8*/ 	.word	0x0000b3e0


	//   ....[64]....
        /*06ec*/ 	.word	0x0000b420


	//   ....[65]....
        /*06f0*/ 	.word	0x0000b440


	//   ....[66]....
        /*06f4*/ 	.word	0x0000b460


	//   ....[67]....
        /*06f8*/ 	.word	0x0000b480


	//   ....[68]....
        /*06fc*/ 	.word	0x0000b490


	//   ....[69]....
        /*0700*/ 	.word	0x0000cbe0


	//   ....[70]....
        /*0704*/ 	.word	0x0000cc00


	//   ....[71]....
        /*0708*/ 	.word	0x0000cc30


	//   ....[72]....
        /*070c*/ 	.word	0x0000cc50


	//   ....[73]....
        /*0710*/ 	.word	0x0000cc60


	//   ....[74]....
        /*0714*/ 	.word	0x0000cc70


	//   ....[75]....
        /*0718*/ 	.word	0x0000cc80


	//   ....[76]....
        /*071c*/ 	.word	0x0000cc90


	//   ....[77]....
        /*0720*/ 	.word	0x0000d2c0


	//   ....[78]....
        /*0724*/ 	.word	0x0000d2d0


	//   ....[79]....
        /*0728*/ 	.word	0x0000d300


	//   ....[80]....
        /*072c*/ 	.word	0x0000d310


	//   ....[81]....
        /*0730*/ 	.word	0x0000f460


	//   ....[82]....
        /*0734*/ 	.word	0x0000f4b0


	//   ....[83]....
        /*0738*/ 	.word	0x0000f4d0


	//   ....[84]....
        /*073c*/ 	.word	0x0000f4f0


	//   ....[85]....
        /*0740*/ 	.word	0x00010110


	//   ....[86]....
        /*0744*/ 	.word	0x00010480


	//   ....[87]....
        /*0748*/ 	.word	0x000104b0


	//   ....[88]....
        /*074c*/ 	.word	0x000104c0


	//   ....[89]....
        /*0750*/ 	.word	0x000104d0


	//   ....[90]....
        /*0754*/ 	.word	0x00010700


	//   ....[91]....
        /*0758*/ 	.word	0x00010710


	//   ....[92]....
        /*075c*/ 	.word	0x000107f0


	//   ....[93]....
        /*0760*/ 	.word	0x00010820


	//   ....[94]....
        /*0764*/ 	.word	0x000108e0


	//   ....[95]....
        /*0768*/ 	.word	0x00010910


	//   ....[96]....
        /*076c*/ 	.word	0x000109d0


	//   ....[97]....
        /*0770*/ 	.word	0x000109f0


	//   ....[98]....
        /*0774*/ 	.word	0x00010f40


	//   ....[99]....
        /*0778*/ 	.word	0x00010f60


	//   ....[100]....
        /*077c*/ 	.word	0x000110e0


	//   ....[101]....
        /*0780*/ 	.word	0x000110f0


	//   ....[102]....
        /*0784*/ 	.word	0x00011200


	//   ....[103]....
        /*0788*/ 	.word	0x00011220


	//   ....[104]....
        /*078c*/ 	.word	0x00011330


	//   ....[105]....
        /*0790*/ 	.word	0x00011340


	//   ....[106]....
        /*0794*/ 	.word	0x000114c0


	//   ....[107]....
        /*0798*/ 	.word	0x000115b0


	//   ....[108]....
        /*079c*/ 	.word	0x00011620


	//   ....[109]....
        /*07a0*/ 	.word	0x00011740


	//   ....[110]....
        /*07a4*/ 	.word	0x000117a0


	//   ....[111]....
        /*07a8*/ 	.word	0x000118e0


	//   ....[112]....
        /*07ac*/ 	.word	0x00011940


	//   ....[113]....
        /*07b0*/ 	.word	0x00011a80


	//   ....[114]....
        /*07b4*/ 	.word	0x00011ae0


	//   ....[115]....
        /*07b8*/ 	.word	0x00011b40


	//   ....[116]....
        /*07bc*/ 	.word	0x00011b90


	//   ....[117]....
        /*07c0*/ 	.word	0x000123d0


	//   ....[118]....
        /*07c4*/ 	.word	0x00012420


	//   ....[119]....
        /*07c8*/ 	.word	0x00012470


	//   ....[120]....
        /*07cc*/ 	.word	0x000124c0


	//   ....[121]....
        /*07d0*/ 	.word	0x00012530


	//   ....[122]....
        /*07d4*/ 	.word	0x000125a0


	//   ....[123]....
        /*07d8*/ 	.word	0x000126c0


	//   ....[124]....
        /*07dc*/ 	.word	0x00012720


	//   ....[125]....
        /*07e0*/ 	.word	0x00012860


	//   ....[126]....
        /*07e4*/ 	.word	0x000128c0


	//   ....[127]....
        /*07e8*/ 	.word	0x00012a00


	//   ....[128]....
        /*07ec*/ 	.word	0x00012a60


	//   ....[129]....
        /*07f0*/ 	.word	0x00012ad0


	//   ....[130]....
        /*07f4*/ 	.word	0x00012b40


	//   ....[131]....
        /*07f8*/ 	.word	0x00012c60


	//   ....[132]....
        /*07fc*/ 	.word	0x00012cc0


	//   ....[133]....
        /*0800*/ 	.word	0x00012e00


	//   ....[134]....
        /*0804*/ 	.word	0x00012e60


	//   ....[135]....
        /*0808*/ 	.word	0x00012fa0


	//   ....[136]....
        /*080c*/ 	.word	0x00013000


	//   ....[137]....
        /*0810*/ 	.word	0x00013070


	//   ....[138]....
        /*0814*/ 	.word	0x000130e0


	//   ....[139]....
        /*0818*/ 	.word	0x00013920


	//   ....[140]....
        /*081c*/ 	.word	0x00013960


	//   ....[141]....
        /*0820*/ 	.word	0x000139b0


	//   ....[142]....
        /*0824*/ 	.word	0x000139f0


	//   ....[143]....
        /*0828*/ 	.word	0x00013a40


	//   ....[144]....
        /*082c*/ 	.word	0x00013aa0


	//   ....[145]....
        /*0830*/ 	.word	0x00013b10


	//   ....[146]....
        /*0834*/ 	.word	0x00013c20


	//   ....[147]....
        /*0838*/ 	.word	0x00013c80


	//   ....[148]....
        /*083c*/ 	.word	0x00013d90


	//   ....[149]....
        /*0840*/ 	.word	0x00013df0


	//   ....[150]....
        /*0844*/ 	.word	0x00013f00


	//   ....[151]....
        /*0848*/ 	.word	0x00013f60


	//   ....[152]....
        /*084c*/ 	.word	0x00013fb0


	//   ....[153]....
        /*0850*/ 	.word	0x00013ff0


	//   ....[154]....
        /*0854*/ 	.word	0x00014040


	//   ....[155]....
        /*0858*/ 	.word	0x00014080


	//   ....[156]....
        /*085c*/ 	.word	0x000140d0


	//   ....[157]....
        /*0860*/ 	.word	0x00014130


	//   ....[158]....
        /*0864*/ 	.word	0x00014180


	//   ....[159]....
        /*0868*/ 	.word	0x000141d0


	//   ....[160]....
        /*086c*/ 	.word	0x00014240


	//   ....[161]....
        /*0870*/ 	.word	0x000142b0


	//   ....[162]....
        /*0874*/ 	.word	0x00014320


	//   ....[163]....
        /*0878*/ 	.word	0x00014380


	//   ....[164]....
        /*087c*/ 	.word	0x000143f0


	//   ....[165]....
        /*0880*/ 	.word	0x00014460


	//   ....[166]....
        /*0884*/ 	.word	0x000144d0


	//   ....[167]....
        /*0888*/ 	.word	0x00014530


	//   ....[168]....
        /*088c*/ 	.word	0x000145a0


	//----- nvinfo : EIATTR_EXIT_INSTR_OFFSETS
	.align		4
.L_258:
        /*0890*/ 	.byte	0x04, 0x1c
        /*0892*/ 	.short	(.L_260 - .L_259)


	//   ....[0]....
.L_259:
        /*0894*/ 	.word	0x000000a0


	//   ....[1]....
        /*0898*/ 	.word	0x00011560


	//----- nvinfo : EIATTR_MAX_THREADS
	.align		4
.L_260:
        /*089c*/ 	.byte	0x04, 0x05
        /*089e*/ 	.short	(.L_262 - .L_261)
.L_261:
        /*08a0*/ 	.word	0x00000100
        /*08a4*/ 	.word	0x00000001
        /*08a8*/ 	.word	0x00000001


	//----- nvinfo : EIATTR_CRS_STACK_SIZE
	.align		4
.L_262:
        /*08ac*/ 	.byte	0x04, 0x1e
        /*08ae*/ 	.short	(.L_264 - .L_263)
.L_263:
        /*08b0*/ 	.word	0x00000000
.L_264:


//--------------------- .nv.info._ZN7cutlass13device_kernelIN5flash19enable_sm80_to_sm89INS1_16FlashAttnFwdSm80INS1_25CollectiveMainloopFwdSm80ILi8ELi1ELb1EN4cute5tupleIJNS5_1CILi128EEES8_S8_EEELi128ENS_6half_tEfNS_4arch4Sm80ELb1ELb0ELb1ELb1ELb1ELb0ELb1ELb0EEENS1_21CollectiveEpilogueFwdIS9_NS6_IJNS7_ILi1EEESF_SF_EEESA_SC_Li256ELb1ELb1ELb0ELb0EEENS1_19SingleTileSchedulerILb1ELb0ELb1ELi128EEEEEEEEEvNT_6ParamsE --------------------------
	.section	.nv.info._ZN7cutlass13device_kernelIN5flash19enable_sm80_to_sm89INS1_16FlashAttnFwdSm80INS1_25CollectiveMainloopFwdSm80ILi8ELi1ELb1EN4cute5tupleIJNS5_1CILi128EEES8_S8_EEELi128ENS_6half_tEfNS_4arch4Sm80ELb1ELb0ELb1ELb1ELb1ELb0ELb1ELb0EEENS1_21CollectiveEpilogueFwdIS9_NS6_IJNS7_ILi1EEESF_SF_EEESA_SC_Li256ELb1ELb1ELb0ELb0EEENS1_19SingleTileSchedulerILb1ELb0ELb1ELi128EEEEEEEEEvNT_6ParamsE,"",@"SHT_CUDA_INFO"
	.sectionflags	@""
	.align	4


	//----- nvinfo : EIATTR_CUDA_API_VERSION
	.align		4
        /*0000*/ 	.byte	0x04, 0x37
        /*0002*/ 	.short	(.L_266 - .L_265)
.L_265:
        /*0004*/ 	.word	0x00000082


	//----- nvinfo : EIATTR_SW2861232_WAR
	.align		4
.L_266:
        /*0008*/ 	.byte	0x01, 0x35
	.zero		2


	//----- nvinfo : EIATTR_PARAM_CBANK
	.align		4
        /*000c*/ 	.byte	0x04, 0x0a
        /*000e*/ 	.short	(.L_268 - .L_267)
	.align		4
.L_267:
        /*0010*/ 	.word	index@(.nv.constant0._ZN7cutlass13device_kernelIN5flash19enable_sm80_to_sm89INS1_16FlashAttnFwdSm80INS1_25CollectiveMainloopFwdSm80ILi8ELi1ELb1EN4cute5tupleIJNS5_1CILi128EEES8_S8_EEELi128ENS_6half_tEfNS_4arch4Sm80ELb1ELb0ELb1ELb1ELb1ELb0ELb1ELb0EEENS1_21CollectiveEpilogueFwdIS9_NS6_IJNS7_ILi1EEESF_SF_EEESA_SC_Li256ELb1ELb1ELb0ELb0EEENS1_19SingleTileSchedulerILb1ELb0ELb1ELi128EEEEEEEEEvNT_6ParamsE)
        /*0014*/ 	.short	0x0160
        /*0016*/ 	.short	0x0418


	//----- nvinfo : EIATTR_CBANK_PARAM_SIZE
	.align		4
.L_268:
        /*0018*/ 	.byte	0x03, 0x19
        /*001a*/ 	.short	0x0418


	//----- nvinfo : EIATTR_KPARAM_INFO
	.align		4
        /*001c*/ 	.byte	0x04, 0x17
        /*001e*/ 	.short	(.L_270 - .L_269)
.L_269:
        /*0020*/ 	.word	0x00000000
        /*0024*/ 	.short	0x0000
        /*0026*/ 	.short	0x0000
        /*0028*/ 	.byte	0x00, 0xf0, 0x61, 0x10


	//----- nvinfo : EIATTR_MAXREG_COUNT
	.align		4
.L_270:
        /*002c*/ 	.byte	0x03, 0x1b
        /*002e*/ 	.short	0x00ff


	//----- nvinfo : EIATTR_NUM_BARRIERS
	.align		4
        /*0030*/ 	.byte	0x02, 0x4c
        /*0032*/ 	.byte	0x02
	.zero		1


	//----- nvinfo : EIATTR_ANNOTATIONS
	.align		4
        /*0034*/ 	.byte	0x04, 0x55
        /*0036*/ 	.short	(.L_272 - .L_271)


	//   ....[0]....
.L_271:
        /* <DEDUP_REMOVED lines=36> */


	//----- nvinfo : EIATTR_MERCURY_ISA_VERSION
	.align		4
.L_272:
        /*0268*/ 	.byte	0x03, 0x5f
        /*026a*/ 	.short	0x0000


	//----- nvinfo : EIATTR_COOP_GROUP_MASK_REGIDS
	.align		4
        /*026c*/ 	.byte	0x04, 0x29
        /*026e*/ 	.short	(.L_274 - .L_273)


	//   ....[0]....
.L_273:
        /*0270*/ 	.word	0xffffffff


	//   ....[1]....
        /*0274*/ 	.word	0xffffffff


	//   ....[2]....
        /*0278*/ 	.word	0xffffffff


	//   ....[3]....
        /*027c*/ 	.word	0xffffffff


	//   ....[4]....
        /*0280*/ 	.word	0xffffffff


	//   ....[5]....
        /*0284*/ 	.word	0xffffffff


	//   ....[6]....
        /*0288*/ 	.word	0xffffffff


	//   ....[7]....
        /*028c*/ 	.word	0xffffffff


	//   ....[8]....
        /*0290*/ 	.word	0xffffffff


	//   ....[9]....
        /*0294*/ 	.word	0xffffffff


	//   ....[10]....
        /*0298*/ 	.word	0xffffffff


	//   ....[11]....
        /*029c*/ 	.word	0xffffffff


	//   ....[12]....
        /*02a0*/ 	.word	0xffffffff


	//   ....[13]....
        /*02a4*/ 	.word	0xffffffff


	//   ....[14]....
        /*02a8*/ 	.word	0xffffffff


	//   ....[15]....
        /*02ac*/ 	.word	0xffffffff


	//   ....[16]....
        /*02b0*/ 	.word	0xffffffff


	//   ....[17]....
        /*02b4*/ 	.word	0xffffffff


	//   ....[18]....
        /*02b8*/ 	.word	0xffffffff


	//   ....[19]....
        /*02bc*/ 	.word	0xffffffff


	//   ....[20]....
        /*02c0*/ 	.word	0xffffffff


	//   ....[21]....
        /*02c4*/ 	.word	0xffffffff


	//   ....[22]....
        /*02c8*/ 	.word	0xffffffff


	//   ....[23]....
        /*02cc*/ 	.word	0xffffffff


	//   ....[24]....
        /*02d0*/ 	.word	0xffffffff


	//   ....[25]....
        /*02d4*/ 	.word	0xffffffff


	//   ....[26]....
        /*02d8*/ 	.word	0xffffffff


	//   ....[27]....
        /*02dc*/ 	.word	0xffffffff


	//   ....[28]....
        /*02e0*/ 	.word	0xffffffff


	//   ....[29]....
        /*02e4*/ 	.word	0xffffffff


	//   ....[30]....
        /*02e8*/ 	.word	0xffffffff


	//   ....[31]....
        /*02ec*/ 	.word	0xffffffff


	//   ....[32]....
        /*02f0*/ 	.word	0xffffffff


	//   ....[33]....
        /*02f4*/ 	.word	0xffffffff


	//   ....[34]....
        /*02f8*/ 	.word	0xffffffff


	//   ....[35]....
        /*02fc*/ 	.word	0xffffffff


	//   ....[36]....
        /*0300*/ 	.word	0xffffffff


	//   ....[37]....
        /*0304*/ 	.word	0xffffffff


	//   ....[38]....
        /*0308*/ 	.word	0xffffffff


	//   ....[39]....
        /*030c*/ 	.word	0xffffffff


	//   ....[40]....
        /*0310*/ 	.word	0xffffffff


	//   ....[41]....
        /*0314*/ 	.word	0xffffffff


	//   ....[42]....
        /*0318*/ 	.word	0xffffffff


	//   ....[43]....
        /*031c*/ 	.word	0xffffffff


	//   ....[44]....
        /*0320*/ 	.word	0xffffffff


	//   ....[45]....
        /*0324*/ 	.word	0xffffffff


	//   ....[46]....
        /*0328*/ 	.word	0xffffffff


	//   ....[47]....
        /*032c*/ 	.word	0xffffffff


	//   ....[48]....
        /*0330*/ 	.word	0xffffffff


	//   ....[49]....
        /*0334*/ 	.word	0xffffffff


	//   ....[50]....
        /*0338*/ 	.word	0xffffffff


	//   ....[51]....
        /*033c*/ 	.word	0xffffffff


	//   ....[52]....
        /*0340*/ 	.word	0xffffffff


	//   ....[53]....
        /*0344*/ 	.word	0xffffffff


	//   ....[54]....
        /*0348*/ 	.word	0xffffffff


	//   ....[55]....
        /*034c*/ 	.word	0xffffffff


	//   ....[56]....
        /*0350*/ 	.word	0xffffffff


	//   ....[57]....
        /*0354*/ 	.word	0xffffffff


	//   ....[58]....
        /*0358*/ 	.word	0xffffffff


	//   ....[59]....
        /*035c*/ 	.word	0xffffffff


	//   ....[60]....
        /*0360*/ 	.word	0xffffffff


	//   ....[61]....
        /*0364*/ 	.word	0xffffffff


	//   ....[62]....
        /*0368*/ 	.word	0xffffffff


	//   ....[63]....
        /*036c*/ 	.word	0xffffffff


	//   ....[64]....
        /*0370*/ 	.word	0xffffffff


	//   ....[65]....
        /*0374*/ 	.word	0xffffffff


	//   ....[66]....
        /*0378*/ 	.word	0xffffffff


	//   ....[67]....
        /*037c*/ 	.word	0xffffffff


	//   ....[68]....
        /*0380*/ 	.word	0xffffffff


	//   ....[69]....
        /*0384*/ 	.word	0xffffffff


	//   ....[70]....
        /*0388*/ 	.word	0xffffffff


	//   ....[71]....
        /*038c*/ 	.word	0xffffffff


	//   ....[72]....
        /*0390*/ 	.word	0xffffffff


	//   ....[73]....
        /*0394*/ 	.word	0xffffffff


	//   ....[74]....
        /*0398*/ 	.word	0xffffffff


	//   ....[75]....
        /*039c*/ 	.word	0xffffffff


	//   ....[76]....
        /*03a0*/ 	.word	0xffffffff


	//   ....[77]....
        /*03a4*/ 	.word	0xffffffff


	//   ....[78]....
        /*03a8*/ 	.word	0xffffffff


	//   ....[79]....
        /*03ac*/ 	.word	0xffffffff


	//   ....[80]....
        /*03b0*/ 	.word	0xffffffff


	//   ....[81]....
        /*03b4*/ 	.word	0xffffffff


	//   ....[82]....
        /*03b8*/ 	.word	0xffffffff


	//   ....[83]....
        /*03bc*/ 	.word	0xffffffff


	//   ....[84]....
        /*03c0*/ 	.word	0xffffffff


	//   ....[85]....
        /*03c4*/ 	.word	0xffffffff


	//   ....[86]....
        /*03c8*/ 	.word	0xffffffff


	//   ....[87]....
        /*03cc*/ 	.word	0xffffffff


	//   ....[88]....
        /*03d0*/ 	.word	0xffffffff


	//   ....[89]....
        /*03d4*/ 	.word	0xffffffff


	//   ....[90]....
        /*03d8*/ 	.word	0xffffffff


	//   ....[91]....
        /*03dc*/ 	.word	0xffffffff


	//   ....[92]....
        /*03e0*/ 	.word	0xffffffff


	//   ....[93]....
        /*03e4*/ 	.word	0xffffffff


	//   ....[94]....
        /*03e8*/ 	.word	0xffffffff


	//   ....[95]....
        /*03ec*/ 	.word	0xffffffff


	//   ....[96]....
        /*03f0*/ 	.word	0xffffffff


	//   ....[97]....
        /*03f4*/ 	.word	0xffffffff


	//   ....[98]....
        /*03f8*/ 	.word	0xffffffff


	//   ....[99]....
        /*03fc*/ 	.word	0xffffffff


	//   ....[100]....
        /*0400*/ 	.word	0xffffffff


	//   ....[101]....
        /*0404*/ 	.word	0xffffffff


	//   ....[102]....
        /*0408*/ 	.word	0xffffffff


	//   ....[103]....
        /*040c*/ 	.word	0xffffffff


	//   ....[104]....
        /*0410*/ 	.word	0xffffffff


	//----- nvinfo : EIATTR_COOP_GROUP_INSTR_OFFSETS
	.align		4
.L_274:
        /*0414*/ 	.byte	0x04, 0x28
        /*0416*/ 	.short	(.L_276 - .L_275)


	//   ....[0]....
.L_275:
        /*0418*/ 	.word	0x000000a0


	//   ....[1]....
        /*041c*/ 	.word	0x000012b0


	//   ....[2]....
        /*0420*/ 	.word	0x000012f0


	//   ....[3]....
        /*0424*/ 	.word	0x00001330


	//   ....[4]....
        /*0428*/ 	.word	0x000013f0


	//   ....[5]....
        /*042c*/ 	.word	0x00001480


	//   ....[6]....
        /*0430*/ 	.word	0x00001530


	//   ....[7]....
        /*0434*/ 	.word	0x00001570


	//   ....[8]....
        /*0438*/ 	.word	0x000015a0


	//   ....[9]....
        /*043c*/ 	.word	0x00001810


	//   ....[10]....
        /*0440*/ 	.word	0x00001830


	//   ....[11]....
        /*0444*/ 	.word	0x00001840


	//   ....[12]....
        /*0448*/ 	.word	0x00001850


	//   ....[13]....
        /*044c*/ 	.word	0x00001860


	//   ....[14]....
        /*0450*/ 	.word	0x00001870


	//   ....[15]....
        /*0454*/ 	.word	0x00001880


	//   ....[16]....
        /*0458*/ 	.word	0x00001890


	//   ....[17]....
        /*045c*/ 	.word	0x00001f70


	//   ....[18]....
        /*0460*/ 	.word	0x00001f90


	//   ....[19]....
        /*0464*/ 	.word	0x00001fb0


	//   ....[20]....
        /*0468*/ 	.word	0x00001fc0


	//   ....[21]....
        /*046c*/ 	.word	0x00001fe0


	//   ....[22]....
        /*0470*/ 	.word	0x00001ff0


	//   ....[23]....
        /*0474*/ 	.word	0x00002020


	//   ....[24]....
        /*0478*/ 	.word	0x00002040


	//   ....[25]....
        /*047c*/ 	.word	0x000030b0


	//   ....[26]....
        /*0480*/ 	.word	0x000030d0


	//   ....[27]....
        /*0484*/ 	.word	0x000030e0


	//   ....[28]....
        /*0488*/ 	.word	0x000030f0


	//   ....[29]....
        /*048c*/ 	.word	0x00003100


	//   ....[30]....
        /*0490*/ 	.word	0x00003110


	//   ....[31]....
        /*0494*/ 	.word	0x00003120


	//   ....[32]....
        /*0498*/ 	.word	0x00003150


	//   ....[33]....
        /*049c*/ 	.word	0x000036b0


	//   ....[34]....
        /*04a0*/ 	.word	0x000036e0


	//   ....[35]....
        /*04a4*/ 	.word	0x00004500


	//   ....[36]....
        /*04a8*/ 	.word	0x00004af0


	//   ....[37]....
        /*04ac*/ 	.word	0x00004b00


	//   ....[38]....
        /*04b0*/ 	.word	0x00004b30


	//   ....[39]....
        /*04b4*/ 	.word	0x00006920


	//   ....[40]....
        /*04b8*/ 	.word	0x00006940


	//   ....[41]....
        /*04bc*/ 	.word	0x00006950


	//   ....[42]....
        /*04c0*/ 	.word	0x00006960


	//   ....[43]....
        /*04c4*/ 	.word	0x00006970


	//   ....[44]....
        /*04c8*/ 	.word	0x00006980


	//   ....[45]....
        /*04cc*/ 	.word	0x00006990


	//   ....[46]....
        /*04d0*/ 	.word	0x000069a0


	//   ....[47]....
        /*04d4*/ 	.word	0x000080d0


	//   ....[48]....
        /*04d8*/ 	.word	0x000080f0


	//   ....[49]....
        /*04dc*/ 	.word	0x00008110


	//   ....[50]....
        /*04e0*/ 	.word	0x00008120


	//   ....[51]....
        /*04e4*/ 	.word	0x00008130


	//   ....[52]....
        /*04e8*/ 	.word	0x00008140


	//   ....[53]....
        /*04ec*/ 	.word	0x00008150


	//   ....[54]....
        /*04f0*/ 	.word	0x00008180


	//   ....[55]....
        /*04f4*/ 	.word	0x000083d0


	//   ....[56]....
        /*04f8*/ 	.word	0x00008400


	//   ....[57]....
        /*04fc*/ 	.word	0x00009040


	//   ....[58]....
        /*0500*/ 	.word	0x00009050


	//   ....[59]....
        /*0504*/ 	.word	0x00009070


	//   ....[60]....
        /*0508*/ 	.word	0x00009090


	//   ....[61]....
        /*050c*/ 	.word	0x0000b2a0


	//   ....[62]....
        /*0510*/ 	.word	0x0000b2b0


	//   ....[63]....
        /*0514*/ 	.word	0x0000b2c0


	//   ....[64]....
        /*0518*/ 	.word	0x0000b2d0


	//   ....[65]....
        /*051c*/ 	.word	0x0000b2e0


	//   ....[66]....
        /*0520*/ 	.word	0x0000b2f0


	//   ....[67]....
        /*0524*/ 	.word	0x0000b300


	//   ....[68]....
        /*0528*/ 	.word	0x0000b330


	//   ....[69]....
        /*052c*/ 	.word	0x0000b730


	//   ....[70]....
        /*0530*/ 	.word	0x0000b750


	//   ....[71]....
        /*0534*/ 	.word	0x0000b770


	//   ....[72]....
        /*0538*/ 	.word	0x0000b880


	//   ....[73]....
        /*053c*/ 	.word	0x0000b890


	//   ....[74]....
        /*0540*/ 	.word	0x0000b8a0


	//   ....[75]....
        /*0544*/ 	.word	0x0000b8c0


	//   ....[76]....
        /*0548*/ 	.word	0x0000b8f0


	//   ....[77]....
        /*054c*/ 	.word	0x0000d1d0


	//   ....[78]....
        /*0550*/ 	.word	0x0000d1f0


	//   ....[79]....
        /*0554*/ 	.word	0x0000d210


	//   ....[80]....
        /*0558*/ 	.word	0x0000d230


	//   ....[81]....
        /*055c*/ 	.word	0x0000f1a0


	//   ....[82]....
        /*0560*/ 	.word	0x0000f1b0


	//   ....[83]....
        /*0564*/ 	.word	0x0000f1f0


	//   ....[84]....
        /*0568*/ 	.word	0x0000f200


	//   ....[85]....
        /*056c*/ 	.word	0x00010480


	//   ....[86]....
        /*0570*/ 	.word	0x000104c0


	//   ....[87]....
        /*0574*/ 	.word	0x00010500


	//   ....[88]....
        /*0578*/ 	.word	0x00010540


	//   ....[89]....
        /*057c*/ 	.word	0x00010730


	//   ....[90]....
        /*0580*/ 	.word	0x00010740


	//   ....[91]....
        /*0584*/ 	.word	0x00010830


	//   ....[92]....
        /*0588*/ 	.word	0x00010860


	//   ....[93]....
        /*058c*/ 	.word	0x00010930


	//   ....[94]....
        /*0590*/ 	.word	0x00010960


	//   ....[95]....
        /*0594*/ 	.word	0x00010a30


	//   ....[96]....
        /*0598*/ 	.word	0x00010a50


	//   ....[97]....
        /*059c*/ 	.word	0x00011300


	//   ....[98]....
        /*05a0*/ 	.word	0x00011310


	//   ....[99]....
        /*05a4*/ 	.word	0x000113e0


	//   ....[100]....
        /*05a8*/ 	.word	0x00011410


	//   ....[101]....
        /*05ac*/ 	.word	0x000114e0


	//   ....[102]....
        /*05b0*/ 	.word	0x00011510


	//   ....[103]....
        /*05b4*/ 	.word	0x000115e0


	//   ....[104]....
        /*05b8*/ 	.word	0x00011600


	//----- nvinfo : EIATTR_EXIT_INSTR_OFFSETS
	.align		4
.L_276:
        /*05bc*/ 	.byte	0x04, 0x1c
        /*05be*/ 	.short	(.L_278 - .L_277)


	//   ....[0]....
.L_277:
        /*05c0*/ 	.word	0x00000450


	//   ....[1]....
        /*05c4*/ 	.word	0x00010a60


	//   ....[2]....
        /*05c8*/ 	.word	0x00010ab0


	//   ....[3]....
        /*05cc*/ 	.word	0x00010b10


	//   ....[4]....
        /*05d0*/ 	.word	0x00011610


	//   ....[5]....
        /*05d4*/ 	.word	0x00011660


	//   ....[6]....
        /*05d8*/ 	.word	0x000116c0


	//----- nvinfo : EIATTR_CTAIDZ_USED
	.align		4
.L_278:
        /*05dc*/ 	.byte	0x01, 0x04
	.zero		2


	//----- nvinfo : EIATTR_MAX_THREADS
	.align		4
        /*05e0*/ 	.byte	0x04, 0x05
        /*05e2*/ 	.short	(.L_280 - .L_279)
.L_279:
        /*05e4*/ 	.word	0x00000100
        /*05e8*/ 	.word	0x00000001
        /*05ec*/ 	.word	0x00000001


	//----- nvinfo : EIATTR_CRS_STACK_SIZE
	.align		4
.L_280:
        /*05f0*/ 	.byte	0x04, 0x1e
        /*05f2*/ 	.short	(.L_282 - .L_281)
.L_281:
        /*05f4*/ 	.word	0x00000000
.L_282:


//--------------------- .nv.info._ZN7cutlass13device_kernelIN5flash19enable_sm80_to_sm89INS1_16FlashAttnFwdSm80INS1_25CollectiveMainloopFwdSm80ILi8ELi1ELb1EN4cute5tupleIJNS5_1CILi128EEES8_S8_EEELi128ENS_6half_tEfNS_4arch4Sm80ELb1ELb0ELb1ELb1ELb1ELb1ELb1ELb0EEENS1_21CollectiveEpilogueFwdIS9_NS6_IJNS7_ILi1EEESF_SF_EEESA_SC_Li256ELb1ELb1ELb0ELb0EEENS1_19SingleTileSchedulerILb1ELb0ELb1ELi128EEEEEEEEEvNT_6ParamsE --------------------------
	.section	.nv.info._ZN7cutlass13device_kernelIN5flash19enable_sm80_to_sm89INS1_16FlashAttnFwdSm80INS1_25CollectiveMainloopFwdSm80ILi8ELi1ELb1EN4cute5tupleIJNS5_1CILi128EEES8_S8_EEELi128ENS_6half_tEfNS_4arch4Sm80ELb1ELb0ELb1ELb1ELb1ELb1ELb1ELb0EEENS1_21CollectiveEpilogueFwdIS9_NS6_IJNS7_ILi1EEESF_SF_EEESA_SC_Li256ELb1ELb1ELb0ELb0EEENS1_19SingleTileSchedulerILb1ELb0ELb1ELi128EEEEEEEEEvNT_6ParamsE,"",@"SHT_CUDA_INFO"
	.sectionflags	@""
	.align	4


	//----- nvinfo : EIATTR_CUDA_API_VERSION
	.align		4
        /*0000*/ 	.byte	0x04, 0x37
        /*0002*/ 	.short	(.L_284 - .L_283)
.L_283:
        /*0004*/ 	.word	0x00000082


	//----- nvinfo : EIATTR_SW2861232_WAR
	.align		4
.L_284:
        /*0008*/ 	.byte	0x01, 0x35
	.zero		2


	//----- nvinfo : EIATTR_PARAM_CBANK
	.align		4
        /*000c*/ 	.byte	0x04, 0x0a
        /*000e*/ 	.short	(.L_286 - .L_285)
	.align		4
.L_285:
        /*0010*/ 	.word	index@(.nv.constant0._ZN7cutlass13device_kernelIN5flash19enable_sm80_to_sm89INS1_16FlashAttnFwdSm80INS1_25CollectiveMainloopFwdSm80ILi8ELi1ELb1EN4cute5tupleIJNS5_1CILi128EEES8_S8_EEELi128ENS_6half_tEfNS_4arch4Sm80ELb1ELb0ELb1ELb1ELb1ELb1ELb1ELb0EEENS1_21CollectiveEpilogueFwdIS9_NS6_IJNS7_ILi1EEESF_SF_EEESA_SC_Li256ELb1ELb1ELb0ELb0EEENS1_19SingleTileSchedulerILb1ELb0ELb1ELi128EEEEEEEEEvNT_6ParamsE)
        /*0014*/ 	.short	0x0160
        /*0016*/ 	.short	0x0418


	//----- nvinfo : EIATTR_CBANK_PARAM_SIZE
	.align		4
.L_286:
        /*0018*/ 	.byte	0x03, 0x19
        /*001a*/ 	.short	0x0418


	//----- nvinfo : EIATTR_KPARAM_INFO
	.align		4
        /*001c*/ 	.byte	0x04, 0x17
        /*001e*/ 	.short	(.L_288 - .L_287)
.L_287:
        /*0020*/ 	.word	0x00000000
        /*0024*/ 	.short	0x0000
        /*0026*/ 	.short	0x0000
        /*0028*/ 	.byte	0x00, 0xf0, 0x61, 0x10


	//----- nvinfo : EIATTR_MAXREG_COUNT
	.align		4
.L_288:
        /*002c*/ 	.byte	0x03, 0x1b
        /*002e*/ 	.short	0x00ff


	//----- nvinfo : EIATTR_NUM_BARRIERS
	.align		4
        /*0030*/ 	.byte	0x02, 0x4c
        /*0032*/ 	.byte	0x02
	.zero		1


	//----- nvinfo : EIATTR_ANNOTATIONS
	.align		4
        /*0034*/ 	.byte	0x04, 0x55
        /*0036*/ 	.short	(.L_290 - .L_289)


	//   ....[0]....
.L_289:
        /* <DEDUP_REMOVED lines=26> */


	//----- nvinfo : EIATTR_MERCURY_ISA_VERSION
	.align		4
.L_290:
        /*01c0*/ 	.byte	0x03, 0x5f
        /*01c2*/ 	.short	0x0000


	//----- nvinfo : EIATTR_COOP_GROUP_MASK_REGIDS
	.align		4
        /*01c4*/ 	.byte	0x04, 0x29
        /*01c6*/ 	.short	(.L_292 - .L_291)


	//   ....[0]....
.L_291:
        /*01c8*/ 	.word	0xffffffff


	//   ....[1]....
        /*01cc*/ 	.word	0xffffffff


	//   ....[2]....
        /*01d0*/ 	.word	0xffffffff


	//   ....[3]....
        /*01d4*/ 	.word	0xffffffff


	//   ....[4]....
        /*01d8*/ 	.word	0xffffffff


	//   ....[5]....
        /*01dc*/ 	.word	0xffffffff


	//   ....[6]....
        /*01e0*/ 	.word	0xffffffff


	//   ....[7]....
        /*01e4*/ 	.word	0xffffffff


	//   ....[8]....
        /*01e8*/ 	.word	0xffffffff


	//   ....[9]....
        /*01ec*/ 	.word	0xffffffff


	//   ....[10]....
        /*01f0*/ 	.word	0xffffffff


	//   ....[11]....
        /*01f4*/ 	.word	0xffffffff


	//   ....[12]....
        /*01f8*/ 	.word	0xffffffff


	//   ....[13]....
        /*01fc*/ 	.word	0xffffffff


	//   ....[14]....
        /*0200*/ 	.word	0xffffffff


	//   ....[15]....
        /*0204*/ 	.word	0xffffffff


	//   ....[16]....
        /*0208*/ 	.word	0xffffffff


	//   ....[17]....
        /*020c*/ 	.word	0xffffffff


	//   ....[18]....
        /*0210*/ 	.word	0xffffffff


	//   ....[19]....
        /*0214*/ 	.word	0xffffffff


	//   ....[20]....
        /*0218*/ 	.word	0xffffffff


	//   ....[21]....
        /*021c*/ 	.word	0xffffffff


	//   ....[22]....
        /*0220*/ 	.word	0xffffffff


	//   ....[23]....
        /*0224*/ 	.word	0xffffffff


	//   ....[24]....
        /*0228*/ 	.word	0xffffffff


	//   ....[25]....
        /*022c*/ 	.word	0xffffffff


	//   ....[26]....
        /*0230*/ 	.word	0xffffffff


	//   ....[27]....
        /*0234*/ 	.word	0xffffffff


	//   ....[28]....
        /*0238*/ 	.word	0xffffffff


	//   ....[29]....
        /*023c*/ 	.word	0xffffffff


	//   ....[30]....
        /*0240*/ 	.word	0xffffffff


	//   ....[31]....
        /*0244*/ 	.word	0xffffffff


	//   ....[32]....
        /*0248*/ 	.word	0xffffffff


	//   ....[33]....
        /*024c*/ 	.word	0xffffffff


	//   ....[34]....
        /*0250*/ 	.word	0xffffffff


	//   ....[35]....
        /*0254*/ 	.word	0xffffffff


	//   ....[36]....
        /*0258*/ 	.word	0xffffffff


	//   ....[37]....
        /*025c*/ 	.word	0xffffffff


	//   ....[38]....
        /*0260*/ 	.word	0xffffffff


	//   ....[39]....
        /*0264*/ 	.word	0xffffffff


	//   ....[40]....
        /*0268*/ 	.word	0xffffffff


	//   ....[41]....
        /*026c*/ 	.word	0xffffffff


	//   ....[42]....
        /*0270*/ 	.word	0xffffffff


	//   ....[43]....
        /*0274*/ 	.word	0xffffffff


	//   ....[44]....
        /*0278*/ 	.word	0xffffffff


	//   ....[45]....
        /*027c*/ 	.word	0xffffffff


	//   ....[46]....
        /*0280*/ 	.word	0xffffffff


	//   ....[47]....
        /*0284*/ 	.word	0xffffffff


	//   ....[48]....
        /*0288*/ 	.word	0xffffffff


	//   ....[49]....
        /*028c*/ 	.word	0xffffffff


	//   ....[50]....
        /*0290*/ 	.word	0xffffffff


	//   ....[51]....
        /*0294*/ 	.word	0xffffffff


	//   ....[52]....
        /*0298*/ 	.word	0xffffffff


	//   ....[53]....
        /*029c*/ 	.word	0xffffffff


	//   ....[54]....
        /*02a0*/ 	.word	0xffffffff


	//   ....[55]....
        /*02a4*/ 	.word	0xffffffff


	//   ....[56]....
        /*02a8*/ 	.word	0xffffffff


	//   ....[57]....
        /*02ac*/ 	.word	0xffffffff


	//   ....[58]....
        /*02b0*/ 	.word	0xffffffff


	//   ....[59]....
        /*02b4*/ 	.word	0xffffffff


	//   ....[60]....
        /*02b8*/ 	.word	0xffffffff


	//   ....[61]....
        /*02bc*/ 	.word	0xffffffff


	//   ....[62]....
        /*02c0*/ 	.word	0xffffffff


	//   ....[63]....
        /*02c4*/ 	.word	0xffffffff


	//   ....[64]....
        /*02c8*/ 	.word	0xffffffff


	//   ....[65]....
        /*02cc*/ 	.word	0xffffffff


	//   ....[66]....
        /*02d0*/ 	.word	0xffffffff


	//   ....[67]....
        /*02d4*/ 	.word	0xffffffff


	//   ....[68]....
        /*02d8*/ 	.word	0xffffffff


	//   ....[69]....
        /*02dc*/ 	.word	0xffffffff


	//   ....[70]....
        /*02e0*/ 	.word	0xffffffff


	//   ....[71]....
        /*02e4*/ 	.word	0xffffffff


	//   ....[72]....
        /*02e8*/ 	.word	0xffffffff


	//   ....[73]....
        /*02ec*/ 	.word	0xffffffff


	//   ....[74]....
        /*02f0*/ 	.word	0xffffffff


	//   ....[75]....
        /*02f4*/ 	.word	0xffffffff


	//   ....[76]....
        /*02f8*/ 	.word	0xffffffff


	//   ....[77]....
        /*02fc*/ 	.word	0xffffffff


	//   ....[78]....
        /*0300*/ 	.word	0xffffffff


	//   ....[79]....
        /*0304*/ 	.word	0xffffffff


	//   ....[80]....
        /*0308*/ 	.word	0xffffffff


	//   ....[81]....
        /*030c*/ 	.word	0xffffffff


	//   ....[82]....
        /*0310*/ 	.word	0xffffffff


	//   ....[83]....
        /*0314*/ 	.word	0xffffffff


	//   ....[84]....
        /*0318*/ 	.word	0xffffffff


	//   ....[85]....
        /*031c*/ 	.word	0xffffffff


	//   ....[86]....
        /*0320*/ 	.word	0xffffffff


	//   ....[87]....
        /*0324*/ 	.word	0xffffffff


	//   ....[88]....
        /*0328*/ 	.word	0xffffffff


	//   ....[89]....
        /*032c*/ 	.word	0xffffffff


	//   ....[90]....
        /*0330*/ 	.word	0xffffffff


	//   ....[91]....
        /*0334*/ 	.word	0xffffffff


	//   ....[92]....
        /*0338*/ 	.word	0xffffffff


	//   ....[93]....
        /*033c*/ 	.word	0xffffffff


	//   ....[94]....
        /*0340*/ 	.word	0xffffffff


	//   ....[95]....
        /*0344*/ 	.word	0xffffffff


	//   ....[96]....
        /*0348*/ 	.word	0xffffffff


	//   ....[97]....
        /*034c*/ 	.word	0xffffffff


	//   ....[98]....
        /*0350*/ 	.word	0xffffffff


	//   ....[99]....
        /*0354*/ 	.word	0xffffffff


	//   ....[100]....
        /*0358*/ 	.word	0xffffffff


	//   ....[101]....
        /*035c*/ 	.word	0xffffffff


	//   ....[102]....
        /*0360*/ 	.word	0xffffffff


	//   ....[103]....
        /*0364*/ 	.word	0xffffffff


	//   ....[104]....
        /*0368*/ 	.word	0xffffffff


	//   ....[105]....
        /*036c*/ 	.word	0xffffffff


	//   ....[106]....
        /*0370*/ 	.word	0xffffffff


	//   ....[107]....
        /*0374*/ 	.word	0xffffffff


	//   ....[108]....
        /*0378*/ 	.word	0xffffffff


	//   ....[109]....
        /*037c*/ 	.word	0xffffffff


	//   ....[110]....
        /*0380*/ 	.word	0xffffffff


	//   ....[111]....
        /*0384*/ 	.word	0xffffffff


	//   ....[112]....
        /*0388*/ 	.word	0xffffffff


	//   ....[113]....
        /*038c*/ 	.word	0xffffffff


	//   ....[114]....
        /*0390*/ 	.word	0xffffffff


	//   ....[115]....
        /*0394*/ 	.word	0xffffffff


	//   ....[116]....
        /*0398*/ 	.word	0xffffffff


	//   ....[117]....
        /*039c*/ 	.word	0xffffffff


	//   ....[118]....
        /*03a0*/ 	.word	0xffffffff


	//   ....[119]....
        /*03a4*/ 	.word	0xffffffff


	//   ....[120]....
        /*03a8*/ 	.word	0xffffffff


	//   ....[121]....
        /*03ac*/ 	.word	0xffffffff


	//   ....[122]....
        /*03b0*/ 	.word	0xffffffff


	//   ....[123]....
        /*03b4*/ 	.word	0xffffffff


	//   ....[124]....
        /*03b8*/ 	.word	0xffffffff


	//   ....[125]....
        /*03bc*/ 	.word	0xffffffff


	//   ....[126]....
        /*03c0*/ 	.word	0xffffffff


	//   ....[127]....
        /*03c4*/ 	.word	0xffffffff


	//   ....[128]....
        /*03c8*/ 	.word	0xffffffff


	//   ....[129]....
        /*03cc*/ 	.word	0xffffffff


	//   ....[130]....
        /*03d0*/ 	.word	0xffffffff


	//   ....[131]....
        /*03d4*/ 	.word	0xffffffff


	//   ....[132]....
        /*03d8*/ 	.word	0xffffffff


	//   ....[133]....
        /*03dc*/ 	.word	0xffffffff


	//   ....[134]....
        /*03e0*/ 	.word	0xffffffff


	//   ....[135]....
        /*03e4*/ 	.word	0xffffffff


	//   ....[136]....
        /*03e8*/ 	.word	0xffffffff


	//   ....[137]....
        /*03ec*/ 	.word	0xffffffff


	//   ....[138]....
        /*03f0*/ 	.word	0xffffffff


	//   ....[139]....
        /*03f4*/ 	.word	0xffffffff


	//   ....[140]....
        /*03f8*/ 	.word	0xffffffff


	//   ....[141]....
        /*03fc*/ 	.word	0xffffffff


	//   ....[142]....
        /*0400*/ 	.word	0xffffffff


	//   ....[143]....
        /*0404*/ 	.word	0xffffffff


	//   ....[144]....
        /*0408*/ 	.word	0xffffffff


	//   ....[145]....
        /*040c*/ 	.word	0xffffffff


	//   ....[146]....
        /*0410*/ 	.word	0xffffffff


	//   ....[147]....
        /*0414*/ 	.word	0xffffffff


	//   ....[148]....
        /*0418*/ 	.word	0xffffffff


	//   ....[149]....
        /*041c*/ 	.word	0xffffffff


	//   ....[150]....
        /*0420*/ 	.word	0xffffffff


	//   ....[151]....
        /*0424*/ 	.word	0xffffffff


	//   ....[152]....
        /*0428*/ 	.word	0xffffffff


	//   ....[153]....
        /*042c*/ 	.word	0xffffffff


	//   ....[154]....
        /*0430*/ 	.word	0xffffffff


	//   ....[155]....
        /*0434*/ 	.word	0xffffffff


	//   ....[156]....
        /*0438*/ 	.word	0xffffffff


	//   ....[157]....
        /*043c*/ 	.word	0xffffffff


	//   ....[158]....
        /*0440*/ 	.word	0xffffffff


	//   ....[159]....
        /*0444*/ 	.word	0xffffffff


	//   ....[160]....
        /*0448*/ 	.word	0xffffffff


	//   ....[161]....
        /*044c*/ 	.word	0xffffffff


	//   ....[162]....
        /*0450*/ 	.word	0xffffffff


	//   ....[163]....
        /*0454*/ 	.word	0xffffffff


	//   ....[164]....
        /*0458*/ 	.word	0xffffffff


	//   ....[165]....
        /*045c*/ 	.word	0xffffffff


	//   ....[166]....
        /*0460*/ 	.word	0xffffffff


	//   ....[167]....
        /*0464*/ 	.word	0xffffffff


	//   ....[168]....
        /*0468*/ 	.word	0xffffffff


	//----- nvinfo : EIATTR_COOP_GROUP_INSTR_OFFSETS
	.align		4
.L_292:
        /*046c*/ 	.byte	0x04, 0x28
        /*046e*/ 	.short	(.L_294 - .L_293)


	//   ....[0]....
.L_293:
        /*0470*/ 	.word	0x000000a0


	//   ....[1]....
        /*0474*/ 	.word	0x00002980


	//   ....[2]....
        /*0478*/ 	.word	0x000029d0


	//   ....[3]....
        /*047c*/ 	.word	0x000031a0


	//   ....[4]....
        /*0480*/ 	.word	0x000031c0


	//   ....[5]....
        /*0484*/ 	.word	0x00003910


	//   ....[6]....
        /*0488*/ 	.word	0x00003930


	//   ....[7]....
        /*048c*/ 	.word	0x00004080


	//   ....[8]....
        /*0490*/ 	.word	0x00004090


	//   ....[9]....
        /*0494*/ 	.word	0x00004910


	//   ....[10]....
        /*0498*/ 	.word	0x00004960


	//   ....[11]....
        /*049c*/ 	.word	0x000056a0


	//   ....[12]....
        /*04a0*/ 	.word	0x000056d0


	//   ....[13]....
        /*04a4*/ 	.word	0x00005e50


	//   ....[14]....
        /*04a8*/ 	.word	0x00005e80


	//   ....[15]....
        /*04ac*/ 	.word	0x00006600


	//   ....[16]....
        /*04b0*/ 	.word	0x00006620


	//   ....[17]....
        /*04b4*/ 	.word	0x00006dc0


	//   ....[18]....
        /*04b8*/ 	.word	0x00006df0


	//   ....[19]....
        /*04bc*/ 	.word	0x00006f00


	//   ....[20]....
        /*04c0*/ 	.word	0x00006f30


	//   ....[21]....
        /*04c4*/ 	.word	0x00007000


	//   ....[22]....
        /*04c8*/ 	.word	0x00007030


	//   ....[23]....
        /*04cc*/ 	.word	0x00007100


	//   ....[24]....
        /*04d0*/ 	.word	0x00007120


	//   ....[25]....
        /*04d4*/ 	.word	0x000076b0


	//   ....[26]....
        /*04d8*/ 	.word	0x000076d0


	//   ....[27]....
        /*04dc*/ 	.word	0x000077a0


	//   ....[28]....
        /*04e0*/ 	.word	0x000077d0


	//   ....[29]....
        /*04e4*/ 	.word	0x000078a0


	//   ....[30]....
        /*04e8*/ 	.word	0x000078d0


	//   ....[31]....
        /*04ec*/ 	.word	0x000079a0


	//   ....[32]....
        /*04f0*/ 	.word	0x000079d0


	//   ....[33]....
        /*04f4*/ 	.word	0x00008740


	//   ....[34]....
        /*04f8*/ 	.word	0x000087c0


	//   ....[35]....
        /*04fc*/ 	.word	0x00008810


	//   ....[36]....
        /*0500*/ 	.word	0x00008850


	//   ....[37]....
        /*0504*/ 	.word	0x00008890


	//   ....[38]....
        /*0508*/ 	.word	0x00008930


	//   ....[39]....
        /*050c*/ 	.word	0x00008a50


	//   ....[40]....
        /*0510*/ 	.word	0x00008a70


	//   ....[41]....
        /*0514*/ 	.word	0x00008c90


	//   ....[42]....
        /*0518*/ 	.word	0x00008cc0


	//   ....[43]....
        /*051c*/ 	.word	0x00008de0


	//   ....[44]....
        /*0520*/ 	.word	0x00008e00


	//   ....[45]....
        /*0524*/ 	.word	0x00008e90


	//   ....[46]....
        /*0528*/ 	.word	0x00008eb0


	//   ....[47]....
        /*052c*/ 	.word	0x00008f40


	//   ....[48]....
        /*0530*/ 	.word	0x00008f60


	//   ....[49]....
        /*0534*/ 	.word	0x000093b0


	//   ....[50]....
        /*0538*/ 	.word	0x000093d0


	//   ....[51]....
        /*053c*/ 	.word	0x00009420


	//   ....[52]....
        /*0540*/ 	.word	0x00009430


	//   ....[53]....
        /*0544*/ 	.word	0x00009590


	//   ....[54]....
        /*0548*/ 	.word	0x00009650


	//   ....[55]....
        /*054c*/ 	.word	0x00009690


	//   ....[56]....
        /*0550*/ 	.word	0x000096d0


	//   ....[57]....
        /*0554*/ 	.word	0x00009860


	//   ....[58]....
        /*0558*/ 	.word	0x00009920


	//   ....[59]....
        /*055c*/ 	.word	0x00009960


	//   ....[60]....
        /*0560*/ 	.word	0x000099a0


	//   ....[61]....
        /*0564*/ 	.word	0x00009b50


	//   ....[62]....
        /*0568*/ 	.word	0x00009bd0


	//   ....[63]....
        /*056c*/ 	.word	0x00009c10


	//   ....[64]....
        /*0570*/ 	.word	0x00009c50


	//   ....[65]....
        /*0574*/ 	.word	0x0000b8a0


	//   ....[66]....
        /*0578*/ 	.word	0x0000b8e0


	//   ....[67]....
        /*057c*/ 	.word	0x0000b900


	//   ....[68]....
        /*0580*/ 	.word	0x0000b980


	//   ....[69]....
        /*0584*/ 	.word	0x0000b9f0


	//   ....[70]....
        /*0588*/ 	.word	0x0000ba10


	//   ....[71]....
        /*058c*/ 	.word	0x0000ba30


	//   ....[72]....
        /*0590*/ 	.word	0x0000ba50


	//   ....[73]....
        /*0594*/ 	.word	0x0000bc40


	//   ....[74]....
        /*0598*/ 	.word	0x0000bc80


	//   ....[75]....
        /*059c*/ 	.word	0x0000bce0


	//   ....[76]....
        /*05a0*/ 	.word	0x0000bd00


	//   ....[77]....
        /*05a4*/ 	.word	0x0000be70


	//   ....[78]....
        /*05a8*/ 	.word	0x0000be90


	//   ....[79]....
        /*05ac*/ 	.word	0x0000beb0


	//   ....[80]....
        /*05b0*/ 	.word	0x0000bed0


	//   ....[81]....
        /*05b4*/ 	.word	0x0000dfe0


	//   ....[82]....
        /*05b8*/ 	.word	0x0000e010


	//   ....[83]....
        /*05bc*/ 	.word	0x0000e040


	//   ....[84]....
        /*05c0*/ 	.word	0x0000e070


	//   ....[85]....
        /*05c4*/ 	.word	0x0000e0a0


	//   ....[86]....
        /*05c8*/ 	.word	0x0000e110


	//   ....[87]....
        /*05cc*/ 	.word	0x0000e140


	//   ....[88]....
        /*05d0*/ 	.word	0x0000e160


	//   ....[89]....
        /*05d4*/ 	.word	0x0000f2c0


	//   ....[90]....
        /*05d8*/ 	.word	0x0000f2e0


	//   ....[91]....
        /*05dc*/ 	.word	0x0000f2f0


	//   ....[92]....
        /*05e0*/ 	.word	0x0000f300


	//   ....[93]....
        /*05e4*/ 	.word	0x0000f310


	//   ....[94]....
        /*05e8*/ 	.word	0x0000f320


	//   ....[95]....
        /*05ec*/ 	.word	0x0000f330


	//   ....[96]....
        /*05f0*/ 	.word	0x0000f340


	//   ....[97]....
        /*05f4*/ 	.word	0x0000fed0


	//   ....[98]....
        /*05f8*/ 	.word	0x0000fee0


	//   ....[99]....
        /*05fc*/ 	.word	0x00010c60


	//   ....[100]....
        /*0600*/ 	.word	0x00010d00


	//   ....[101]....
        /*0604*/ 	.word	0x00010d20


	//   ....[102]....
        /*0608*/ 	.word	0x00010d40


	//   ....[103]....
        /*060c*/ 	.word	0x000130b0


	//   ....[104]....
        /*0610*/ 	.word	0x000130c0


	//   ....[105]....
        /*0614*/ 	.word	0x000130d0


	//   ....[106]....
        /*0618*/ 	.word	0x000130e0


	//   ....[107]....
        /*061c*/ 	.word	0x000130f0


	//   ....[108]....
        /*0620*/ 	.word	0x00013100


	//   ....[109]....
        /*0624*/ 	.word	0x00013110


	//   ....[110]....
        /*0628*/ 	.word	0x00013140


	//   ....[111]....
        /*062c*/ 	.word	0x000148f0


	//   ....[112]....
        /*0630*/ 	.word	0x00014900


	//   ....[113]....
        /*0634*/ 	.word	0x00014910


	//   ....[114]....
        /*0638*/ 	.word	0x00014920


	//   ....[115]....
        /*063c*/ 	.word	0x00014930


	//   ....[116]....
        /*0640*/ 	.word	0x00014940


	//   ....[117]....
        /*0644*/ 	.word	0x00014950


	//   ....[118]....
        /*0648*/ 	.word	0x00014980


	//   ....[119]....
        /*064c*/ 	.word	0x00014ba0


	//   ....[120]....
        /*0650*/ 	.word	0x00014bb0


	//   ....[121]....
        /*0654*/ 	.word	0x00015770


	//   ....[122]....
        /*0658*/ 	.word	0x00015880


	//   ....[123]....
        /*065c*/ 	.word	0x000158a0


	//   ....[124]....
        /*0660*/ 	.word	0x00015900


	//   ....[125]....
        /*0664*/ 	.word	0x00017d10


	//   ....[126]....
        /*0668*/ 	.word	0x00017d20


	//   ....[127]....
        /*066c*/ 	.word	0x00017d30


	//   ....[128]....
        /*0670*/ 	.word	0x00017d40


	//   ....[129]....
        /*0674*/ 	.word	0x00017d50


	//   ....[130]....
        /*0678*/ 	.word	0x00017d60


	//   ....[131]....
        /*067c*/ 	.word	0x00017d70


	//   ....[132]....
        /*0680*/ 	.word	0x00017d90


	//   ....[133]....
        /*0684*/ 	.word	0x00018290


	//   ....[134]....
        /*0688*/ 	.word	0x000182c0


	//   ....[135]....
        /*068c*/ 	.word	0x000182e0


	//   ....[136]....
        /*0690*/ 	.word	0x00018320


	//   ....[137]....
        /*0694*/ 	.word	0x00018350


	//   ....[138]....
        /*0698*/ 	.word	0x00018390


	//   ....[139]....
        /*069c*/ 	.word	0x000183f0


	//   ....[140]....
        /*06a0*/ 	.word	0x00018410


	//   ....[141]....
        /*06a4*/ 	.word	0x00019bb0


	//   ....[142]....
        /*06a8*/ 	.word	0x00019bf0


	//   ....[143]....
        /*06ac*/ 	.word	0x00019c20


	//   ....[144]....
        /*06b0*/ 	.word	0x00019c30


	//   ....[145]....
        /*06b4*/ 	.word	0x0001be80


	//   ....[146]....
        /*06b8*/ 	.word	0x0001be90


	//   ....[147]....
        /*06bc*/ 	.word	0x0001bec0


	//   ....[148]....
        /*06c0*/ 	.word	0x0001bee0


	//   ....[149]....
        /*06c4*/ 	.word	0x0001d0f0


	//   ....[150]....
        /*06c8*/ 	.word	0x0001d140


	//   ....[151]....
        /*06cc*/ 	.word	0x0001d1c0


	//   ....[152]....
        /*06d0*/ 	.word	0x0001d1f0


	//   ....[153]....
        /*06d4*/ 	.word	0x0001d400


	//   ....[154]....
        /*06d8*/ 	.word	0x0001d410


	//   ....[155]....
        /*06dc*/ 	.word	0x0001d500


	//   ....[156]....
        /*06e0*/ 	.word	0x0001d530


	//   ....[157]....
        /*06e4*/ 	.word	0x0001d600


	//   ....[158]....
        /*06e8*/ 	.word	0x0001d630


	//   ....[159]....
        /*06ec*/ 	.word	0x0001d700


	//   ....[160]....
        /*06f0*/ 	.word	0x0001d720


	//   ....[161]....
        /*06f4*/ 	.word	0x0001dfb0


	//   ....[162]....
        /*06f8*/ 	.word	0x0001dfd0


	//   ....[163]....
        /*06fc*/ 	.word	0x0001e0b0


	//   ....[164]....
        /*0700*/ 	.word	0x0001e0e0


	//   ....[165]....
        /*0704*/ 	.word	0x0001e1b0


	//   ....[166]....
        /*0708*/ 	.word	0x0001e1e0


	//   ....[167]....
        /*070c*/ 	.word	0x0001e2b0


	//   ....[168]....
        /*0710*/ 	.word	0x0001e2d0


	//----- nvinfo : EIATTR_EXIT_INSTR_OFFSETS
	.align		4
.L_294:
        /*0714*/ 	.byte	0x04, 0x1c
        /*0716*/ 	.short	(.L_296 - .L_295)


	//   ....[0]....
.L_295:
        /*0718*/ 	.word	0x00000450


	//   ....[1]....
        /*071c*/ 	.word	0x0001d730


	//   ....[2]....
        /*0720*/ 	.word	0x0001d780


	//   ....[3]....
        /*0724*/ 	.word	0x0001d7e0


	//   ....[4]....
        /*0728*/ 	.word	0x0001e2e0


	//   ....[5]....
        /*072c*/ 	.word	0x0001e330


	//   ....[6]....
        /*0730*/ 	.word	0x0001e390


	//----- nvinfo : EIATTR_CTAIDZ_USED
	.align		4
.L_296:
        /*0734*/ 	.byte	0x01, 0x04
	.zero		2


	//----- nvinfo : EIATTR_MAX_THREADS
	.align		4
        /*0738*/ 	.byte	0x04, 0x05
        /*073a*/ 	.short	(.L_298 - .L_297)
.L_297:
        /*073c*/ 	.word	0x00000100
        /*0740*/ 	.word	0x00000001
        /*0744*/ 	.word	0x00000001


	//----- nvinfo : EIATTR_CRS_STACK_SIZE
	.align		4
.L_298:
        /*0748*/ 	.byte	0x04, 0x1e
        /*074a*/ 	.short	(.L_300 - .L_299)
.L_299:
        /*074c*/ 	.word	0x00000000
.L_300:


//--------------------- .nv.info._ZN7cutlass13device_kernelIN5flash19enable_sm80_to_sm89INS1_16FlashAttnFwdSm80INS1_25CollectiveMainloopFwdSm80ILi4ELi1ELb0EN4cute5tupleIJNS5_1CILi128EEENS7_ILi64EEES8_EEELi128ENS_6half_tEfNS_4arch4Sm80ELb0ELb0ELb1ELb0ELb1ELb0ELb1ELb0EEENS1_21CollectiveEpilogueFwdINS6_IJS8_S8_S9_EEENS6_IJNS7_ILi1EEESH_SH_EEESB_SD_Li128ELb0ELb1ELb0ELb0EEENS1_19SingleTileSchedulerILb0ELb0ELb1ELi128EEEEEEEEEvNT_6ParamsE --------------------------
	.section	.nv.info._ZN7cutlass13device_kernelIN5flash19enable_sm80_to_sm89INS1_16FlashAttnFwdSm80INS1_25CollectiveMainloopFwdSm80ILi4ELi1ELb0EN4cute5tupleIJNS5_1CILi128EEENS7_ILi64EEES8_EEELi128ENS_6half_tEfNS_4arch4Sm80ELb0ELb0ELb1ELb0ELb1ELb0ELb1ELb0EEENS1_21CollectiveEpilogueFwdINS6_IJS8_S8_S9_EEENS6_IJNS7_ILi1EEESH_SH_EEESB_SD_Li128ELb0ELb1ELb0ELb0EEENS1_19SingleTileSchedulerILb0ELb0ELb1ELi128EEEEEEEEEvNT_6ParamsE,"",@"SHT_CUDA_INFO"
	.sectionflags	@""
	.align	4


	//----- nvinfo : EIATTR_CUDA_API_VERSION
	.align		4
        /*0000*/ 	.byte	0x04, 0x37
        /*0002*/ 	.short	(.L_302 - .L_301)
.L_301:
        /*0004*/ 	.word	0x00000082


	//----- nvinfo : EIATTR_SW2861232_WAR
	.align		4
.L_302:
        /*0008*/ 	.byte	0x01, 0x35
	.zero		2


	//----- nvinfo : EIATTR_PARAM_CBANK
	.align		4
        /*000c*/ 	.byte	0x04, 0x0a
        /*000e*/ 	.short	(.L_304 - .L_303)
	.align		4
.L_303:
        /*0010*/ 	.word	index@(.nv.constant0._ZN7cutlass13device_kernelIN5flash19enable_sm80_to_sm89INS1_16FlashAttnFwdSm80INS1_25CollectiveMainloopFwdSm80ILi4ELi1ELb0EN4cute5tupleIJNS5_1CILi128EEENS7_ILi64EEES8_EEELi128ENS_6half_tEfNS_4arch4Sm80ELb0ELb0ELb1ELb0ELb1ELb0ELb1ELb0EEENS1_21CollectiveEpilogueFwdINS6_IJS8_S8_S9_EEENS6_IJNS7_ILi1EEESH_SH_EEESB_SD_Li128ELb0ELb1ELb0ELb0EEENS1_19SingleTileSchedulerILb0ELb0ELb1ELi128EEEEEEEEEvNT_6ParamsE)
        /*0014*/ 	.short	0x0160
        /*0016*/ 	.short	0x0418


	//----- nvinfo : EIATTR_CBANK_PARAM_SIZE
	.align		4
.L_304:
        /*0018*/ 	.byte	0x03, 0x19
        /*001a*/ 	.short	0x0418


	//----- nvinfo : EIATTR_KPARAM_INFO
	.align		4
        /*001c*/ 	.byte	0x04, 0x17
        /*001e*/ 	.short	(.L_306 - .L_305)
.L_305:
        /*0020*/ 	.word	0x00000000
        /*0024*/ 	.short	0x0000
        /*0026*/ 	.short	0x0000
        /*0028*/ 	.byte	0x00, 0xf0, 0x61, 0x10


	//----- nvinfo : EIATTR_MAXREG_COUNT
	.align		4
.L_306:
        /*002c*/ 	.byte	0x03, 0x1b
        /*002e*/ 	.short	0x00ff


	//----- nvinfo : EIATTR_NUM_BARRIERS
	.align		4
        /*0030*/ 	.byte	0x02, 0x4c
        /*0032*/ 	.byte	0x02
	.zero		1


	//----- nvinfo : EIATTR_ANNOTATIONS
	.align		4
        /*0034*/ 	.byte	0x04, 0x55
        /*0036*/ 	.short	(.L_308 - .L_307)


	//   ....[0]....
.L_307:
        /* <DEDUP_REMOVED lines=27> */


	//----- nvinfo : EIATTR_MERCURY_ISA_VERSION
	.align		4
.L_308:
        /*01d0*/ 	.byte	0x03, 0x5f
        /*01d2*/ 	.short	0x0000


	//----- nvinfo : EIATTR_COOP_GROUP_MASK_REGIDS
	.align		4
        /*01d4*/ 	.byte	0x04, 0x29
        /*01d6*/ 	.short	(.L_310 - .L_309)


	//   ....[0]....
.L_309:
        /*01d8*/ 	.word	0xffffffff


	//   ....[1]....
        /*01dc*/ 	.word	0xffffffff


	//   ....[2]....
        /*01e0*/ 	.word	0xffffffff


	//   ....[3]....
        /*01e4*/ 	.word	0xffffffff


	//   ....[4]....
        /*01e8*/ 	.word	0xffffffff


	//   ....[5]....
        /*01ec*/ 	.word	0xffffffff


	//   ....[6]....
        /*01f0*/ 	.word	0xffffffff


	//   ....[7]....
        /*01f4*/ 	.word	0xffffffff


	//   ....[8]....
        /*01f8*/ 	.word	0xffffffff


	//   ....[9]....
        /*01fc*/ 	.word	0xffffffff


	//   ....[10]....
        /*0200*/ 	.word	0xffffffff


	//   ....[11]....
        /*0204*/ 	.word	0xffffffff


	//   ....[12]....
        /*0208*/ 	.word	0xffffffff


	//   ....[13]....
        /*020c*/ 	.word	0xffffffff


	//   ....[14]....
        /*0210*/ 	.word	0xffffffff


	//   ....[15]....
        /*0214*/ 	.word	0xffffffff


	//   ....[16]....
        /*0218*/ 	.word	0xffffffff


	//   ....[17]....
        /*021c*/ 	.word	0xffffffff


	//   ....[18]....
        /*0220*/ 	.word	0xffffffff


	//   ....[19]....
        /*0224*/ 	.word	0xffffffff


	//   ....[20]....
        /*0228*/ 	.word	0xffffffff


	//   ....[21]....
        /*022c*/ 	.word	0xffffffff


	//   ....[22]....
        /*0230*/ 	.word	0xffffffff


	//   ....[23]....
        /*0234*/ 	.word	0xffffffff


	//   ....[24]....
        /*0238*/ 	.word	0xffffffff


	//   ....[25]....
        /*023c*/ 	.word	0xffffffff


	//   ....[26]....
        /*0240*/ 	.word	0xffffffff


	//   ....[27]....
        /*0244*/ 	.word	0xffffffff


	//   ....[28]....
        /*0248*/ 	.word	0xffffffff


	//   ....[29]....
        /*024c*/ 	.word	0xffffffff


	//   ....[30]....
        /*0250*/ 	.word	0xffffffff


	//   ....[31]....
        /*0254*/ 	.word	0xffffffff


	//   ....[32]....
        /*0258*/ 	.word	0xffffffff


	//   ....[33]....
        /*025c*/ 	.word	0xffffffff


	//   ....[34]....
        /*0260*/ 	.word	0xffffffff


	//   ....[35]....
        /*0264*/ 	.word	0xffffffff


	//   ....[36]....
        /*0268*/ 	.word	0xffffffff


	//   ....[37]....
        /*026c*/ 	.word	0xffffffff


	//   ....[38]....
        /*0270*/ 	.word	0xffffffff


	//   ....[39]....
        /*0274*/ 	.word	0xffffffff


	//   ....[40]....
        /*0278*/ 	.word	0xffffffff


	//   ....[41]....
        /*027c*/ 	.word	0xffffffff


	//   ....[42]....
        /*0280*/ 	.word	0xffffffff


	//   ....[43]....
        /*0284*/ 	.word	0xffffffff


	//   ....[44]....
        /*0288*/ 	.word	0xffffffff


	//   ....[45]....
        /*028c*/ 	.word	0xffffffff


	//   ....[46]....
        /*0290*/ 	.word	0xffffffff


	//   ....[47]....
        /*0294*/ 	.word	0xffffffff


	//   ....[48]....
        /*0298*/ 	.word	0xffffffff


	//   ....[49]....
        /*029c*/ 	.word	0xffffffff


	//   ....[50]....
        /*02a0*/ 	.word	0xffffffff


	//   ....[51]....
        /*02a4*/ 	.word	0xffffffff


	//   ....[52]....
        /*02a8*/ 	.word	0xffffffff


	//   ....[53]....
        /*02ac*/ 	.word	0xffffffff


	//   ....[54]....
        /*02b0*/ 	.word	0xffffffff


	//   ....[55]....
        /*02b4*/ 	.word	0xffffffff


	//   ....[56]....
        /*02b8*/ 	.word	0xffffffff


	//   ....[57]....
        /*02bc*/ 	.word	0xffffffff


	//   ....[58]....
        /*02c0*/ 	.word	0xffffffff


	//   ....[59]....
        /*02c4*/ 	.word	0xffffffff


	//   ....[60]....
        /*02c8*/ 	.word	0xffffffff


	//   ....[61]....
        /*02cc*/ 	.word	0xffffffff


	//   ....[62]....
        /*02d0*/ 	.word	0xffffffff


	//   ....[63]....
        /*02d4*/ 	.word	0xffffffff


	//   ....[64]....
        /*02d8*/ 	.word	0xffffffff


	//   ....[65]....
        /*02dc*/ 	.word	0xffffffff


	//   ....[66]....
        /*02e0*/ 	.word	0xffffffff


	//   ....[67]....
        /*02e4*/ 	.word	0xffffffff


	//   ....[68]....
        /*02e8*/ 	.word	0xffffffff


	//   ....[69]....
        /*02ec*/ 	.word	0xffffffff


	//   ....[70]....
        /*02f0*/ 	.word	0xffffffff


	//   ....[71]....
        /*02f4*/ 	.word	0xffffffff


	//   ....[72]....
        /*02f8*/ 	.word	0xffffffff


	//   ....[73]....
        /*02fc*/ 	.word	0xffffffff


	//   ....[74]....
        /*0300*/ 	.word	0xffffffff


	//   ....[75]....
        /*0304*/ 	.word	0xffffffff


	//   ....[76]....
        /*0308*/ 	.word	0xffffffff


	//   ....[77]....
        /*030c*/ 	.word	0xffffffff


	//   ....[78]....
        /*0310*/ 	.word	0xffffffff


	//   ....[79]....
        /*0314*/ 	.word	0xffffffff


	//   ....[80]....
        /*0318*/ 	.word	0xffffffff


	//   ....[81]....
        /*031c*/ 	.word	0xffffffff


	//   ....[82]....
        /*0320*/ 	.word	0xffffffff


	//   ....[83]....
        /*0324*/ 	.word	0xffffffff


	//   ....[84]....
        /*0328*/ 	.word	0xffffffff


	//   ....[85]....
        /*032c*/ 	.word	0xffffffff


	//   ....[86]....
        /*0330*/ 	.word	0xffffffff


	//   ....[87]....
        /*0334*/ 	.word	0xffffffff


	//   ....[88]....
        /*0338*/ 	.word	0xffffffff


	//   ....[89]....
        /*033c*/ 	.word	0xffffffff


	//   ....[90]....
        /*0340*/ 	.word	0xffffffff


	//   ....[91]....
        /*0344*/ 	.word	0xffffffff


	//   ....[92]....
        /*0348*/ 	.word	0xffffffff


	//   ....[93]....
        /*034c*/ 	.word	0xffffffff


	//   ....[94]....
        /*0350*/ 	.word	0xffffffff


	//   ....[95]....
        /*0354*/ 	.word	0xffffffff


	//   ....[96]....
        /*0358*/ 	.word	0xffffffff


	//   ....[97]....
        /*035c*/ 	.word	0xffffffff


	//   ....[98]....
        /*0360*/ 	.word	0xffffffff


	//   ....[99]....
        /*0364*/ 	.word	0xffffffff


	//   ....[100]....
        /*0368*/ 	.word	0xffffffff


	//   ....[101]....
        /*036c*/ 	.word	0xffffffff


	//   ....[102]....
        /*0370*/ 	.word	0xffffffff


	//   ....[103]....
        /*0374*/ 	.word	0xffffffff


	//----- nvinfo : EIATTR_COOP_GROUP_INSTR_OFFSETS
	.align		4
.L_310:
        /*0378*/ 	.byte	0x04, 0x28
        /*037a*/ 	.short	(.L_312 - .L_311)


	//   ....[0]....
.L_311:
        /*037c*/ 	.word	0x00000520


	//   ....[1]....
        /*0380*/ 	.word	0x00000530


	//   ....[2]....
        /*0384*/ 	.word	0x00000550


	//   ....[3]....
        /*0388*/ 	.word	0x00000560


	//   ....[4]....
        /*038c*/ 	.word	0x00000640


	//   ....[5]....
        /*0390*/ 	.word	0x00000660


	//   ....[6]....
        /*0394*/ 	.word	0x00000730


	//   ....[7]....
        /*0398*/ 	.word	0x00000810


	//   ....[8]....
        /*039c*/ 	.word	0x00000820


	//   ....[9]....
        /*03a0*/ 	.word	0x00000900


	//   ....[10]....
        /*03a4*/ 	.word	0x00000920


	//   ....[11]....
        /*03a8*/ 	.word	0x000009f0


	//   ....[12]....
        /*03ac*/ 	.word	0x00000a10


	//   ....[13]....
        /*03b0*/ 	.word	0x00000b60


	//   ....[14]....
        /*03b4*/ 	.word	0x00000b70


	//   ....[15]....
        /*03b8*/ 	.word	0x00000b80


	//   ....[16]....
        /*03bc*/ 	.word	0x000010a0


	//   ....[17]....
        /*03c0*/ 	.word	0x000010c0


	//   ....[18]....
        /*03c4*/ 	.word	0x000010f0


	//   ....[19]....
        /*03c8*/ 	.word	0x00001120


	//   ....[20]....
        /*03cc*/ 	.word	0x00001150


	//   ....[21]....
        /*03d0*/ 	.word	0x00001170


	//   ....[22]....
        /*03d4*/ 	.word	0x00001190


	//   ....[23]....
        /*03d8*/ 	.word	0x000011b0


	//   ....[24]....
        /*03dc*/ 	.word	0x00001840


	//   ....[25]....
        /*03e0*/ 	.word	0x00001870


	//   ....[26]....
        /*03e4*/ 	.word	0x00001880


	//   ....[27]....
        /*03e8*/ 	.word	0x000018c0


	//   ....[28]....
        /*03ec*/ 	.word	0x00001900


	//   ....[29]....
        /*03f0*/ 	.word	0x00001920


	//   ....[30]....
        /*03f4*/ 	.word	0x00001940


	//   ....[31]....
        /*03f8*/ 	.word	0x00001950


	//   ....[32]....
        /*03fc*/ 	.word	0x00003070


	//   ....[33]....
        /*0400*/ 	.word	0x00003090


	//   ....[34]....
        /*0404*/ 	.word	0x000030b0


	//   ....[35]....
        /*0408*/ 	.word	0x000030d0


	//   ....[36]....
        /*040c*/ 	.word	0x000030f0


	//   ....[37]....
        /*0410*/ 	.word	0x00003100


	//   ....[38]....
        /*0414*/ 	.word	0x00003110


	//   ....[39]....
        /*0418*/ 	.word	0x00003130


	//   ....[40]....
        /*041c*/ 	.word	0x000039c0


	//   ....[41]....
        /*0420*/ 	.word	0x00003ac0


	//   ....[42]....
        /*0424*/ 	.word	0x00003ba0


	//   ....[43]....
        /*0428*/ 	.word	0x00003d00


	//   ....[44]....
        /*042c*/ 	.word	0x00003db0


	//   ....[45]....
        /*0430*/ 	.word	0x00003dd0


	//   ....[46]....
        /*0434*/ 	.word	0x00003ee0


	//   ....[47]....
        /*0438*/ 	.word	0x00003f10


	//   ....[48]....
        /*043c*/ 	.word	0x00005b10


	//   ....[49]....
        /*0440*/ 	.word	0x00005b20


	//   ....[50]....
        /*0444*/ 	.word	0x00005b30


	//   ....[51]....
        /*0448*/ 	.word	0x00005b40


	//   ....[52]....
        /*044c*/ 	.word	0x00005b50


	//   ....[53]....
        /*0450*/ 	.word	0x00005b60


	//   ....[54]....
        /*0454*/ 	.word	0x00005b70


	//   ....[55]....
        /*0458*/ 	.word	0x00005b90


	//   ....[56]....
        /*045c*/ 	.word	0x00005fa0


	//   ....[57]....
        /*0460*/ 	.word	0x00005fb0


	//   ....[58]....
        /*0464*/ 	.word	0x00005fc0


	//   ....[59]....
        /*0468*/ 	.word	0x00005fd0


	//   ....[60]....
        /*046c*/ 	.word	0x00005ff0


	//   ....[61]....
        /*0470*/ 	.word	0x00006010


	//   ....[62]....
        /*0474*/ 	.word	0x00006060


	//   ....[63]....
        /*0478*/ 	.word	0x000060a0


	//   ....[64]....
        /*047c*/ 	.word	0x000076c0


	//   ....[65]....
        /*0480*/ 	.word	0x00007790


	//   ....[66]....
        /*0484*/ 	.word	0x00007880


	//   ....[67]....
        /*0488*/ 	.word	0x000078c0


	//   ....[68]....
        /*048c*/ 	.word	0x000078d0


	//   ....[69]....
        /*0490*/ 	.word	0x00007900


	//   ....[70]....
        /*0494*/ 	.word	0x00007990


	//   ....[71]....
        /*0498*/ 	.word	0x00007ad0


	//   ....[72]....
        /*049c*/ 	.word	0x0000a130


	//   ....[73]....
        /*04a0*/ 	.word	0x0000a2d0


	//   ....[74]....
        /*04a4*/ 	.word	0x0000a2e0


	//   ....[75]....
        /*04a8*/ 	.word	0x0000a310


	//   ....[76]....
        /*04ac*/ 	.word	0x0000a320


	//   ....[77]....
        /*04b0*/ 	.word	0x0000a340


	//   ....[78]....
        /*04b4*/ 	.word	0x0000a390


	//   ....[79]....
        /*04b8*/ 	.word	0x0000a3c0


	//   ....[80]....
        /*04bc*/ 	.word	0x0000bc60


	//   ....[81]....
        /*04c0*/ 	.word	0x0000bc70


	//   ....[82]....
        /*04c4*/ 	.word	0x0000bc90


	//   ....[83]....
        /*04c8*/ 	.word	0x0000bca0


	//   ....[84]....
        /*04cc*/ 	.word	0x0000bcb0


	//   ....[85]....
        /*04d0*/ 	.word	0x0000bcc0


	//   ....[86]....
        /*04d4*/ 	.word	0x0000bcd0


	//   ....[87]....
        /*04d8*/ 	.word	0x0000bce0


	//   ....[88]....
        /*04dc*/ 	.word	0x0000be80


	//   ....[89]....
        /*04e0*/ 	.word	0x0000bea0


	//   ....[90]....
        /*04e4*/ 	.word	0x0000bf90


	//   ....[91]....
        /*04e8*/ 	.word	0x0000bfc0


	//   ....[92]....
        /*04ec*/ 	.word	0x0000c090


	//   ....[93]....
        /*04f0*/ 	.word	0x0000c0c0


	//   ....[94]....
        /*04f4*/ 	.word	0x0000c190


	//   ....[95]....
        /*04f8*/ 	.word	0x0000c1c0


	//   ....[96]....
        /*04fc*/ 	.word	0x0000c290


	//   ....[97]....
        /*0500*/ 	.word	0x0000c2c0


	//   ....[98]....
        /*0504*/ 	.word	0x0000c390


	//   ....[99]....
        /*0508*/ 	.word	0x0000c3c0


	//   ....[100]....
        /*050c*/ 	.word	0x0000c490


	//   ....[101]....
        /*0510*/ 	.word	0x0000c4c0


	//   ....[102]....
        /*0514*/ 	.word	0x0000c580


	//   ....[103]....
        /*0518*/ 	.word	0x0000c590


	//----- nvinfo : EIATTR_EXIT_INSTR_OFFSETS
	.align		4
.L_312:
        /*051c*/ 	.byte	0x04, 0x1c
        /*051e*/ 	.short	(.L_314 - .L_313)


	//   ....[0]....
.L_313:
        /*0520*/ 	.word	0x00000040


	//   ....[1]....
        /*0524*/ 	.word	0x0000c5c0


	//   ....[2]....
        /*0528*/ 	.word	0x0000c610


	//   ....[3]....
        /*052c*/ 	.word	0x0000c670


	//----- nvinfo : EIATTR_CTAIDZ_USED
	.align		4
.L_314:
        /*0530*/ 	.byte	0x01, 0x04
	.zero		2


	//----- nvinfo : EIATTR_MAX_THREADS
	.align		4
        /*0534*/ 	.byte	0x04, 0x05
        /*0536*/ 	.short	(.L_316 - .L_315)
.L_315:
        /*0538*/ 	.word	0x00000080
        /*053c*/ 	.word	0x00000001
        /*0540*/ 	.word	0x00000001


	//----- nvinfo : EIATTR_CRS_STACK_SIZE
	.align		4
.L_316:
        /*0544*/ 	.byte	0x04, 0x1e
        /*0546*/ 	.short	(.L_318 - .L_317)
.L_317:
        /*0548*/ 	.word	0x00000000
.L_318:


//--------------------- .nv.info._ZN7cutlass13device_kernelIN5flash19enable_sm80_to_sm89INS1_16FlashAttnFwdSm80INS1_25CollectiveMainloopFwdSm80ILi4ELi1ELb0EN4cute5tupleIJNS5_1CILi128EEENS7_ILi64EEES8_EEELi128ENS_6half_tEfNS_4arch4Sm80ELb0ELb0ELb1ELb1ELb1ELb0ELb1ELb0EEENS1_21CollectiveEpilogueFwdINS6_IJS8_S8_S9_EEENS6_IJNS7_ILi1EEESH_SH_EEESB_SD_Li128ELb1ELb1ELb0ELb0EEENS1_19SingleTileSchedulerILb1ELb0ELb1ELi128EEEEEEEEEvNT_6ParamsE --------------------------
	.section	.nv.info._ZN7cutlass13device_kernelIN5flash19enable_sm80_to_sm89INS1_16FlashAttnFwdSm80INS1_25CollectiveMainloopFwdSm80ILi4ELi1ELb0EN4cute5tupleIJNS5_1CILi128EEENS7_ILi64EEES8_EEELi128ENS_6half_tEfNS_4arch4Sm80ELb0ELb0ELb1ELb1ELb1ELb0ELb1ELb0EEENS1_21CollectiveEpilogueFwdINS6_IJS8_S8_S9_EEENS6_IJNS7_ILi1EEESH_SH_EEESB_SD_Li128ELb1ELb1ELb0ELb0EEENS1_19SingleTileSchedulerILb1ELb0ELb1ELi128EEEEEEEEEvNT_6ParamsE,"",@"SHT_CUDA_INFO"
	.sectionflags	@""
	.align	4


	//----- nvinfo : EIATTR_CUDA_API_VERSION
	.align		4
        /*0000*/ 	.byte	0x04, 0x37
        /*0002*/ 	.short	(.L_320 - .L_319)
.L_319:
        /*0004*/ 	.word	0x00000082


	//----- nvinfo : EIATTR_SW2861232_WAR
	.align		4
.L_320:
        /*0008*/ 	.byte	0x01, 0x35
	.zero		2


	//----- nvinfo : EIATTR_PARAM_CBANK
	.align		4
        /*000c*/ 	.byte	0x04, 0x0a
        /*000e*/ 	.short	(.L_322 - .L_321)
	.align		4
.L_321:
        /*0010*/ 	.word	index@(.nv.constant0._ZN7cutlass13device_kernelIN5flash19enable_sm80_to_sm89INS1_16FlashAttnFwdSm80INS1_25CollectiveMainloopFwdSm80ILi4ELi1ELb0EN4cute5tupleIJNS5_1CILi128EEENS7_ILi64EEES8_EEELi128ENS_6half_tEfNS_4arch4Sm80ELb0ELb0ELb1ELb1ELb1ELb0ELb1ELb0EEENS1_21CollectiveEpilogueFwdINS6_IJS8_S8_S9_EEENS6_IJNS7_ILi1EEESH_SH_EEESB_SD_Li128ELb1ELb1ELb0ELb0EEENS1_19SingleTileSchedulerILb1ELb0ELb1ELi128EEEEEEEEEvNT_6ParamsE)
        /*0014*/ 	.short	0x0160
        /*0016*/ 	.short	0x0418


	//----- nvinfo : EIATTR_CBANK_PARAM_SIZE
	.align		4
.L_322:
        /*0018*/ 	.byte	0x03, 0x19
        /*001a*/ 	.short	0x0418


	//----- nvinfo : EIATTR_KPARAM_INFO
	.align		4
        /*001c*/ 	.byte	0x04, 0x17
        /*001e*/ 	.short	(.L_324 - .L_323)
.L_323:
        /*0020*/ 	.word	0x00000000
        /*0024*/ 	.short	0x0000
        /*0026*/ 	.short	0x0000
        /*0028*/ 	.byte	0x00, 0xf0, 0x61, 0x10


	//----- nvinfo : EIATTR_MAXREG_COUNT
	.align		4
.L_324:
        /*002c*/ 	.byte	0x03, 0x1b
        /*002e*/ 	.short	0x00ff


	//----- nvinfo : EIATTR_NUM_BARRIERS
	.align		4
        /*0030*/ 	.byte	0x02, 0x4c
        /*0032*/ 	.byte	0x02
	.zero		1


	//----- nvinfo : EIATTR_ANNOTATIONS
	.align		4
        /*0034*/ 	.byte	0x04, 0x55
        /*0036*/ 	.short	(.L_326 - .L_325)


	//   ....[0]....
.L_325:
        /* <DEDUP_REMOVED lines=58> */


	//----- nvinfo : EIATTR_MERCURY_ISA_VERSION
	.align		4
.L_326:
        /*03c8*/ 	.byte	0x03, 0x5f
        /*03ca*/ 	.short	0x0000


	//----- nvinfo : EIATTR_COOP_GROUP_MASK_REGIDS
	.align		4
        /*03cc*/ 	.byte	0x04, 0x29
        /*03ce*/ 	.short	(.L_328 - .L_327)


	//   ....[0]....
.L_327:
        /*03d0*/ 	.word	0xffffffff


	//   ....[1]....
        /*03d4*/ 	.word	0xffffffff


	//   ....[2]....
        /*03d8*/ 	.word	0xffffffff


	//   ....[3]....
        /*03dc*/ 	.word	0xffffffff


	//   ....[4]....
        /*03e0*/ 	.word	0xffffffff


	//   ....[5]....
        /*03e4*/ 	.word	0xffffffff


	//   ....[6]....
        /*03e8*/ 	.word	0xffffffff


	//   ....[7]....
        /*03ec*/ 	.word	0xffffffff


	//   ....[8]....
        /*03f0*/ 	.word	0xffffffff


	//   ....[9]....
        /*03f4*/ 	.word	0xffffffff


	//   ....[10]....
        /*03f8*/ 	.word	0xffffffff


	//   ....[11]....
        /*03fc*/ 	.word	0xffffffff


	//   ....[12]....
        /*0400*/ 	.word	0xffffffff


	//   ....[13]....
        /*0404*/ 	.word	0xffffffff


	//   ....[14]....
        /*0408*/ 	.word	0xffffffff


	//   ....[15]....
        /*040c*/ 	.word	0xffffffff


	//   ....[16]....
        /*0410*/ 	.word	0xffffffff


	//   ....[17]....
        /*0414*/ 	.word	0xffffffff


	//   ....[18]....
        /*0418*/ 	.word	0xffffffff


	//   ....[19]....
        /*041c*/ 	.word	0xffffffff


	//   ....[20]....
        /*0420*/ 	.word	0xffffffff


	//   ....[21]....
        /*0424*/ 	.word	0xffffffff


	//   ....[22]....
        /*0428*/ 	.word	0xffffffff


	//   ....[23]....
        /*042c*/ 	.word	0xffffffff


	//   ....[24]....
        /*0430*/ 	.word	0xffffffff


	//   ....[25]....
        /*0434*/ 	.word	0xffffffff


	//   ....[26]....
        /*0438*/ 	.word	0xffffffff


	//   ....[27]....
        /*043c*/ 	.word	0xffffffff


	//   ....[28]....
        /*0440*/ 	.word	0xffffffff


	//   ....[29]....
        /*0444*/ 	.word	0xffffffff


	//   ....[30]....
        /*0448*/ 	.word	0xffffffff


	//   ....[31]....
        /*044c*/ 	.word	0xffffffff


	//   ....[32]....
        /*0450*/ 	.word	0xffffffff


	//   ....[33]....
        /*0454*/ 	.word	0xffffffff


	//   ....[34]....
        /*0458*/ 	.word	0xffffffff


	//   ....[35]....
        /*045c*/ 	.word	0xffffffff


	//   ....[36]....
        /*0460*/ 	.word	0xffffffff


	//   ....[37]....
        /*0464*/ 	.word	0xffffffff


	//   ....[38]....
        /*0468*/ 	.word	0xffffffff


	//   ....[39]....
        /*046c*/ 	.word	0xffffffff


	//   ....[40]....
        /*0470*/ 	.word	0xffffffff


	//   ....[41]....
        /*0474*/ 	.word	0xffffffff


	//   ....[42]....
        /*0478*/ 	.word	0xffffffff


	//   ....[43]....
        /*047c*/ 	.word	0xffffffff


	//   ....[44]....
        /*0480*/ 	.word	0xffffffff


	//   ....[45]....
        /*0484*/ 	.word	0xffffffff


	//   ....[46]....
        /*0488*/ 	.word	0xffffffff


	//   ....[47]....
        /*048c*/ 	.word	0xffffffff


	//   ....[48]....
        /*0490*/ 	.word	0xffffffff


	//   ....[49]....
        /*0494*/ 	.word	0xffffffff


	//   ....[50]....
        /*0498*/ 	.word	0xffffffff


	//   ....[51]....
        /*049c*/ 	.word	0xffffffff


	//   ....[52]....
        /*04a0*/ 	.word	0xffffffff


	//   ....[53]....
        /*04a4*/ 	.word	0xffffffff


	//   ....[54]....
        /*04a8*/ 	.word	0xffffffff


	//   ....[55]....
        /*04ac*/ 	.word	0xffffffff


	//   ....[56]....
        /*04b0*/ 	.word	0xffffffff


	//   ....[57]....
        /*04b4*/ 	.word	0xffffffff


	//   ....[58]....
        /*04b8*/ 	.word	0xffffffff


	//   ....[59]....
        /*04bc*/ 	.word	0xffffffff


	//   ....[60]....
        /*04c0*/ 	.word	0xffffffff


	//   ....[61]....
        /*04c4*/ 	.word	0xffffffff


	//   ....[62]....
        /*04c8*/ 	.word	0xffffffff


	//   ....[63]....
        /*04cc*/ 	.word	0xffffffff


	//   ....[64]....
        /*04d0*/ 	.word	0xffffffff


	//   ....[65]....
        /*04d4*/ 	.word	0xffffffff


	//   ....[66]....
        /*04d8*/ 	.word	0xffffffff


	//   ....[67]....
        /*04dc*/ 	.word	0xffffffff


	//   ....[68]....
        /*04e0*/ 	.word	0xffffffff


	//   ....[69]....
        /*04e4*/ 	.word	0xffffffff


	//   ....[70]....
        /*04e8*/ 	.word	0xffffffff


	//   ....[71]....
        /*04ec*/ 	.word	0xffffffff


	//   ....[72]....
        /*04f0*/ 	.word	0xffffffff


	//   ....[73]....
        /*04f4*/ 	.word	0xffffffff


	//   ....[74]....
        /*04f8*/ 	.word	0xffffffff


	//   ....[75]....
        /*04fc*/ 	.word	0xffffffff


	//   ....[76]....
        /*0500*/ 	.word	0xffffffff


	//   ....[77]....
        /*0504*/ 	.word	0xffffffff


	//   ....[78]....
        /*0508*/ 	.word	0xffffffff


	//   ....[79]....
        /*050c*/ 	.word	0xffffffff


	//   ....[80]....
        /*0510*/ 	.word	0xffffffff


	//   ....[81]....
        /*0514*/ 	.word	0xffffffff


	//   ....[82]....
        /*0518*/ 	.word	0xffffffff


	//   ....[83]....
        /*051c*/ 	.word	0xffffffff


	//   ....[84]....
        /*0520*/ 	.word	0xffffffff


	//   ....[85]....
        /*0524*/ 	.word	0xffffffff


	//   ....[86]....
        /*0528*/ 	.word	0xffffffff


	//   ....[87]....
        /*052c*/ 	.word	0xffffffff


	//   ....[88]....
        /*0530*/ 	.word	0xffffffff


	//   ....[89]....
        /*0534*/ 	.word	0xffffffff


	//   ....[90]....
        /*0538*/ 	.word	0xffffffff


	//   ....[91]....
        /*053c*/ 	.word	0xffffffff


	//   ....[92]....
        /*0540*/ 	.word	0xffffffff


	//   ....[93]....
        /*0544*/ 	.word	0xffffffff


	//   ....[94]....
        /*0548*/ 	.word	0xffffffff


	//   ....[95]....
        /*054c*/ 	.word	0xffffffff


	//   ....[96]....
        /*0550*/ 	.word	0xffffffff


	//   ....[97]....
        /*0554*/ 	.word	0xffffffff


	//   ....[98]....
        /*0558*/ 	.word	0xffffffff


	//   ....[99]....
        /*055c*/ 	.word	0xffffffff


	//   ....[100]....
        /*0560*/ 	.word	0xffffffff


	//   ....[101]....
        /*0564*/ 	.word	0xffffffff


	//   ....[102]....
        /*0568*/ 	.word	0xffffffff


	//   ....[103]....
        /*056c*/ 	.word	0xffffffff


	//   ....[104]....
        /*0570*/ 	.word	0xffffffff


	//   ....[105]....
        /*0574*/ 	.word	0xffffffff


	//   ....[106]....
        /*0578*/ 	.word	0xffffffff


	//   ....[107]....
        /*057c*/ 	.word	0xffffffff


	//   ....[108]....
        /*0580*/ 	.word	0xffffffff


	//   ....[109]....
        /*0584*/ 	.word	0xffffffff


	//   ....[110]....
        /*0588*/ 	.word	0xffffffff


	//   ....[111]....
        /*058c*/ 	.word	0xffffffff


	//   ....[112]....
        /*0590*/ 	.word	0xffffffff


	//   ....[113]....
        /*0594*/ 	.word	0xffffffff


	//   ....[114]....
        /*0598*/ 	.word	0xffffffff


	//   ....[115]....
        /*059c*/ 	.word	0xffffffff


	//   ....[116]....
        /*05a0*/ 	.word	0xffffffff


	//   ....[117]....
        /*05a4*/ 	.word	0xffffffff


	//   ....[118]....
        /*05a8*/ 	.word	0xffffffff


	//   ....[119]....
        /*05ac*/ 	.word	0xffffffff


	//   ....[120]....
        /*05b0*/ 	.word	0xffffffff


	//----- nvinfo : EIATTR_COOP_GROUP_INSTR_OFFSETS
	.align		4
.L_328:
        /*05b4*/ 	.byte	0x04, 0x28
        /*05b6*/ 	.short	(.L_330 - .L_329)


	//   ....[0]....
.L_329:
        /*05b8*/ 	.word	0x000000a0


	//   ....[1]....
        /*05bc*/ 	.word	0x00001300


	//   ....[2]....
        /*05c0*/ 	.word	0x00001330


	//   ....[3]....
        /*05c4*/ 	.word	0x00001500


	//   ....[4]....
        /*05c8*/ 	.word	0x00001530


	//   ....[5]....
        /*05cc*/ 	.word	0x00001600


	//   ....[6]....
        /*05d0*/ 	.word	0x00001630


	//   ....[7]....
        /*05d4*/ 	.word	0x00001700


	//   ....[8]....
        /*05d8*/ 	.word	0x00001730


	//   ....[9]....
        /*05dc*/ 	.word	0x00001800


	//   ....[10]....
        /*05e0*/ 	.word	0x00001830


	//   ....[11]....
        /*05e4*/ 	.word	0x00001900


	//   ....[12]....
        /*05e8*/ 	.word	0x00001930


	//   ....[13]....
        /*05ec*/ 	.word	0x00001a00


	//   ....[14]....
        /*05f0*/ 	.word	0x00001a30


	//   ....[15]....
        /*05f4*/ 	.word	0x00001b10


	//   ....[16]....
        /*05f8*/ 	.word	0x00001b80


	//   ....[17]....
        /*05fc*/ 	.word	0x00001fd0


	//   ....[18]....
        /*0600*/ 	.word	0x00001ff0


	//   ....[19]....
        /*0604*/ 	.word	0x00002000


	//   ....[20]....
        /*0608*/ 	.word	0x00002010


	//   ....[21]....
        /*060c*/ 	.word	0x00002020


	//   ....[22]....
        /*0610*/ 	.word	0x00002030


	//   ....[23]....
        /*0614*/ 	.word	0x00002040


	//   ....[24]....
        /*0618*/ 	.word	0x00002050


	//   ....[25]....
        /*061c*/ 	.word	0x00002490


	//   ....[26]....
        /*0620*/ 	.word	0x000024a0


	//   ....[27]....
        /*0624*/ 	.word	0x000024b0


	//   ....[28]....
        /*0628*/ 	.word	0x000024c0


	//   ....[29]....
        /*062c*/ 	.word	0x000024d0


	//   ....[30]....
        /*0630*/ 	.word	0x000024e0


	//   ....[31]....
        /*0634*/ 	.word	0x000025a0


	//   ....[32]....
        /*0638*/ 	.word	0x000025b0


	//   ....[33]....
        /*063c*/ 	.word	0x00003e40


	//   ....[34]....
        /*0640*/ 	.word	0x00003e60


	//   ....[35]....
        /*0644*/ 	.word	0x00003e70


	//   ....[36]....
        /*0648*/ 	.word	0x00003e80


	//   ....[37]....
        /*064c*/ 	.word	0x00003e90


	//   ....[38]....
        /*0650*/ 	.word	0x00003ea0


	//   ....[39]....
        /*0654*/ 	.word	0x00003eb0


	//   ....[40]....
        /*0658*/ 	.word	0x00003ed0


	//   ....[41]....
        /*065c*/ 	.word	0x000048c0


	//   ....[42]....
        /*0660*/ 	.word	0x000049a0


	//   ....[43]....
        /*0664*/ 	.word	0x00004b60


	//   ....[44]....
        /*0668*/ 	.word	0x00004b80


	//   ....[45]....
        /*066c*/ 	.word	0x00004d10


	//   ....[46]....
        /*0670*/ 	.word	0x00004da0


	//   ....[47]....
        /*0674*/ 	.word	0x00005090


	//   ....[48]....
        /*0678*/ 	.word	0x000051e0


	//   ....[49]....
        /*067c*/ 	.word	0x00007c90


	//   ....[50]....
        /*0680*/ 	.word	0x00007ca0


	//   ....[51]....
        /*0684*/ 	.word	0x00007cb0


	//   ....[52]....
        /*0688*/ 	.word	0x00007cc0


	//   ....[53]....
        /*068c*/ 	.word	0x00007cd0


	//   ....[54]....
        /*0690*/ 	.word	0x00007ce0


	//   ....[55]....
        /*0694*/ 	.word	0x00007cf0


	//   ....[56]....
        /*0698*/ 	.word	0x00007d20


	//   ....[57]....
        /*069c*/ 	.word	0x00008100


	//   ....[58]....
        /*06a0*/ 	.word	0x00008120


	//   ....[59]....
        /*06a4*/ 	.word	0x00008140


	//   ....[60]....
        /*06a8*/ 	.word	0x00008160


	//   ....[61]....
        /*06ac*/ 	.word	0x000081b0


	//   ....[62]....
        /*06b0*/ 	.word	0x00008220


	//   ....[63]....
        /*06b4*/ 	.word	0x000082d0


	//   ....[64]....
        /*06b8*/ 	.word	0x000082f0


	//   ....[65]....
        /*06bc*/ 	.word	0x00009ac0


	//   ....[66]....
        /*06c0*/ 	.word	0x00009af0


	//   ....[67]....
        /*06c4*/ 	.word	0x00009b60


	//   ....[68]....
        /*06c8*/ 	.word	0x00009bb0


	//   ....[69]....
        /*06cc*/ 	.word	0x00009bf0


	//   ....[70]....
        /*06d0*/ 	.word	0x00009ce0


	//   ....[71]....
        /*06d4*/ 	.word	0x00009cf0


	//   ....[72]....
        /*06d8*/ 	.word	0x0000a2c0


	//   ....[73]....
        /*06dc*/ 	.word	0x0000cc80


	//   ....[74]....
        /*06e0*/ 	.word	0x0000cc90


	//   ....[75]....
        /*06e4*/ 	.word	0x0000cca0


	//   ....[76]....
        /*06e8*/ 	.word	0x0000ccb0


	//   ....[77]....
        /*06ec*/ 	.word	0x0000cce0


	//   ....[78]....
        /*06f0*/ 	.word	0x0000cd00


	//   ....[79]....
        /*06f4*/ 	.word	0x0000cd20


	//   ....[80]....
        /*06f8*/ 	.word	0x0000cd30


	//   ....[81]....
        /*06fc*/ 	.word	0x0000e9a0


	//   ....[82]....
        /*0700*/ 	.word	0x0000e9e0


	//   ....[83]....
        /*0704*/ 	.word	0x0000ea10


	//   ....[84]....
        /*0708*/ 	.word	0x0000ea40


	//   ....[85]....
        /*070c*/ 	.word	0x0000ea80


	//   ....[86]....
        /*0710*/ 	.word	0x0000eac0


	//   ....[87]....
        /*0714*/ 	.word	0x0000eae0


	//   ....[88]....
        /*0718*/ 	.word	0x0000eaf0


	//   ....[89]....
        /*071c*/ 	.word	0x0000ecb0


	//   ....[90]....
        /*0720*/ 	.word	0x0000ecc0


	//   ....[91]....
        /*0724*/ 	.word	0x0000edc0


	//   ....[92]....
        /*0728*/ 	.word	0x0000edf0


	//   ....[93]....
        /*072c*/ 	.word	0x0000eed0


	//   ....[94]....
        /*0730*/ 	.word	0x0000ef00


	//   ....[95]....
        /*0734*/ 	.word	0x0000efe0


	//   ....[96]....
        /*0738*/ 	.word	0x0000f010


	//   ....[97]....
        /*073c*/ 	.word	0x0000f0f0


	//   ....[98]....
        /*0740*/ 	.word	0x0000f120


	//   ....[99]....
        /*0744*/ 	.word	0x0000f200


	//   ....[100]....
        /*0748*/ 	.word	0x0000f230


	//   ....[101]....
        /*074c*/ 	.word	0x0000f310


	//   ....[102]....
        /*0750*/ 	.word	0x0000f340


	//   ....[103]....
        /*0754*/ 	.word	0x0000f420


	//   ....[104]....
        /*0758*/ 	.word	0x0000f440


	//   ....[105]....
        /*075c*/ 	.word	0x0000fd00


	//   ....[106]....
        /*0760*/ 	.word	0x0000fd10


	//   ....[107]....
        /*0764*/ 	.word	0x0000fde0


	//   ....[108]....
        /*0768*/ 	.word	0x0000fe10


	//   ....[109]....
        /*076c*/ 	.word	0x0000fee0


	//   ....[110]....
        /*0770*/ 	.word	0x0000ff10


	//   ....[111]....
        /*0774*/ 	.word	0x0000ffe0


	//   ....[112]....
        /*0778*/ 	.word	0x00010010


	//   ....[113]....
        /*077c*/ 	.word	0x000100e0


	//   ....[114]....
        /*0780*/ 	.word	0x00010110


	//   ....[115]....
        /*0784*/ 	.word	0x000101e0


	//   ....[116]....
        /*0788*/ 	.word	0x00010210


	//   ....[117]....
        /*078c*/ 	.word	0x000102e0


	//   ....[118]....
        /*0790*/ 	.word	0x00010310


	//   ....[119]....
        /*0794*/ 	.word	0x000103e0


	//   ....[120]....
        /*0798*/ 	.word	0x00010400


	//----- nvinfo : EIATTR_EXIT_INSTR_OFFSETS
	.align		4
.L_330:
        /*079c*/ 	.byte	0x04, 0x1c
        /*079e*/ 	.short	(.L_332 - .L_331)


	//   ....[0]....
.L_331:
        /*07a0*/ 	.word	0x00000450


	//   ....[1]....
        /*07a4*/ 	.word	0x0000f450


	//   ....[2]....
        /*07a8*/ 	.word	0x0000f4b0


	//   ....[3]....
        /*07ac*/ 	.word	0x0000f510


	//   ....[4]....
        /*07b0*/ 	.word	0x00010410


	//   ....[5]....
        /*07b4*/ 	.word	0x00010460


	//   ....[6]....
        /*07b8*/ 	.word	0x000104c0


	//----- nvinfo : EIATTR_CTAIDZ_USED
	.align		4
.L_332:
        /*07bc*/ 	.byte	0x01, 0x04
	.zero		2


	//----- nvinfo : EIATTR_MAX_THREADS
	.align		4
        /*07c0*/ 	.byte	0x04, 0x05
        /*07c2*/ 	.short	(.L_334 - .L_333)
.L_333:
        /*07c4*/ 	.word	0x00000080
        /*07c8*/ 	.word	0x00000001
        /*07cc*/ 	.word	0x00000001


	//----- nvinfo : EIATTR_CRS_STACK_SIZE
	.align		4
.L_334:
        /*07d0*/ 	.byte	0x04, 0x1e
        /*07d2*/ 	.short	(.L_336 - .L_335)
.L_335:
        /*07d4*/ 	.word	0x00000000
.L_336:


//--------------------- .nv.info._ZN7cutlass13device_kernelIN5flash19enable_sm80_to_sm89INS1_16FlashAttnFwdSm80INS1_25CollectiveMainloopFwdSm80ILi4ELi1ELb0EN4cute5tupleIJNS5_1CILi128EEENS7_ILi64EEES8_EEELi128ENS_6half_tEfNS_4arch4Sm80ELb0ELb0ELb1ELb1ELb1ELb1ELb1ELb0EEENS1_21CollectiveEpilogueFwdINS6_IJS8_S8_S9_EEENS6_IJNS7_ILi1EEESH_SH_EEESB_SD_Li128ELb1ELb1ELb0ELb0EEENS1_19SingleTileSchedulerILb1ELb0ELb1ELi128EEEEEEEEEvNT_6ParamsE --------------------------
	.section	.nv.info._ZN7cutlass13device_kernelIN5flash19enable_sm80_to_sm89INS1_16FlashAttnFwdSm80INS1_25CollectiveMainloopFwdSm80ILi4ELi1ELb0EN4cute5tupleIJNS5_1CILi128EEENS7_ILi64EEES8_EEELi128ENS_6half_tEfNS_4arch4Sm80ELb0ELb0ELb1ELb1ELb1ELb1ELb1ELb0EEENS1_21CollectiveEpilogueFwdINS6_IJS8_S8_S9_EEENS6_IJNS7_ILi1EEESH_SH_EEESB_SD_Li128ELb1ELb1ELb0ELb0EEENS1_19SingleTileSchedulerILb1ELb0ELb1ELi128EEEEEEEEEvNT_6ParamsE,"",@"SHT_CUDA_INFO"
	.sectionflags	@""
	.align	4


	//----- nvinfo : EIATTR_CUDA_API_VERSION
	.align		4
        /*0000*/ 	.byte	0x04, 0x37
        /*0002*/ 	.short	(.L_338 - .L_337)
.L_337:
        /*0004*/ 	.word	0x00000082


	//----- nvinfo : EIATTR_SW2861232_WAR
	.align		4
.L_338:
        /*0008*/ 	.byte	0x01, 0x35
	.zero		2


	//----- nvinfo : EIATTR_PARAM_CBANK
	.align		4
        /*000c*/ 	.byte	0x04, 0x0a
        /*000e*/ 	.short	(.L_340 - .L_339)
	.align		4
.L_339:
        /*0010*/ 	.word	index@(.nv.constant0._ZN7cutlass13device_kernelIN5flash19enable_sm80_to_sm89INS1_16FlashAttnFwdSm80INS1_25CollectiveMainloopFwdSm80ILi4ELi1ELb0EN4cute5tupleIJNS5_1CILi128EEENS7_ILi64EEES8_EEELi128ENS_6half_tEfNS_4arch4Sm80ELb0ELb0ELb1ELb1ELb1ELb1ELb1ELb0EEENS1_21CollectiveEpilogueFwdINS6_IJS8_S8_S9_EEENS6_IJNS7_ILi1EEESH_SH_EEESB_SD_Li128ELb1ELb1ELb0ELb0EEENS1_19SingleTileSchedulerILb1ELb0ELb1ELi128EEEEEEEEEvNT_6ParamsE)
        /*0014*/ 	.short	0x0160
        /*0016*/ 	.short	0x0418


	//----- nvinfo : EIATTR_CBANK_PARAM_SIZE
	.align		4
.L_340:
        /*0018*/ 	.byte	0x03, 0x19
        /*001a*/ 	.short	0x0418


	//----- nvinfo : EIATTR_KPARAM_INFO
	.align		4
        /*001c*/ 	.byte	0x04, 0x17
        /*001e*/ 	.short	(.L_342 - .L_341)
.L_341:
        /*0020*/ 	.word	0x00000000
        /*0024*/ 	.short	0x0000
        /*0026*/ 	.short	0x0000
        /*0028*/ 	.byte	0x00, 0xf0, 0x61, 0x10


	//----- nvinfo : EIATTR_MAXREG_COUNT
	.align		4
.L_342:
        /*002c*/ 	.byte	0x03, 0x1b
        /*002e*/ 	.short	0x00ff


	//----- nvinfo : EIATTR_NUM_BARRIERS
	.align		4
        /*0030*/ 	.byte	0x02, 0x4c
        /*0032*/ 	.byte	0x02
	.zero		1


	//----- nvinfo : EIATTR_ANNOTATIONS
	.align		4
        /*0034*/ 	.byte	0x04, 0x55
        /*0036*/ 	.short	(.L_344 - .L_343)


	//   ....[0]....
.L_343:
        /* <DEDUP_REMOVED lines=67> */


	//----- nvinfo : EIATTR_MERCURY_ISA_VERSION
	.align		4
.L_344:
        /*0450*/ 	.byte	0x03, 0x5f
        /*0452*/ 	.short	0x0000


	//----- nvinfo : EIATTR_INT_WARP_WIDE_INSTR_OFFSETS
	.align		4
        /*0454*/ 	.byte	0x04, 0x31
        /*0456*/ 	.short	(.L_346 - .L_345)


	//   ....[0]....
.L_345:
        /*0458*/ 	.word	0x00001250


	//----- nvinfo : EIATTR_COOP_GROUP_MASK_REGIDS
	.align		4
.L_346:
        /*045c*/ 	.byte	0x04, 0x29
        /*045e*/ 	.short	(.L_348 - .L_347)


	//   ....[0]....
.L_347:
        /*0460*/ 	.word	0xffffffff


	//   ....[1]....
        /*0464*/ 	.word	0xffffffff


	//   ....[2]....
        /*0468*/ 	.word	0xffffffff


	//   ....[3]....
        /*046c*/ 	.word	0xffffffff


	//   ....[4]....
        /*0470*/ 	.word	0xffffffff


	//   ....[5]....
        /*0474*/ 	.word	0xffffffff


	//   ....[6]....
        /*0478*/ 	.word	0xffffffff


	//   ....[7]....
        /*047c*/ 	.word	0xffffffff


	//   ....[8]....
        /*0480*/ 	.word	0xffffffff


	//   ....[9]....
        /*0484*/ 	.word	0xffffffff


	//   ....[10]....
        /*0488*/ 	.word	0xffffffff


	//   ....[11]....
        /*048c*/ 	.word	0xffffffff


	//   ....[12]....
        /*0490*/ 	.word	0xffffffff


	//   ....[13]....
        /*0494*/ 	.word	0xffffffff


	//   ....[14]....
        /*0498*/ 	.word	0xffffffff


	//   ....[15]....
        /*049c*/ 	.word	0xffffffff


	//   ....[16]....
        /*04a0*/ 	.word	0xffffffff


	//   ....[17]....
        /*04a4*/ 	.word	0xffffffff


	//   ....[18]....
        /*04a8*/ 	.word	0xffffffff


	//   ....[19]....
        /*04ac*/ 	.word	0xffffffff


	//   ....[20]....
        /*04b0*/ 	.word	0xffffffff


	//   ....[21]....
        /*04b4*/ 	.word	0xffffffff


	//   ....[22]....
        /*04b8*/ 	.word	0xffffffff


	//   ....[23]....
        /*04bc*/ 	.word	0xffffffff


	//   ....[24]....
        /*04c0*/ 	.word	0xffffffff


	//   ....[25]....
        /*04c4*/ 	.word	0xffffffff


	//   ....[26]....
        /*04c8*/ 	.word	0xffffffff


	//   ....[27]....
        /*04cc*/ 	.word	0xffffffff


	//   ....[28]....
        /*04d0*/ 	.word	0xffffffff


	//   ....[29]....
        /*04d4*/ 	.word	0xffffffff


	//   ....[30]....
        /*04d8*/ 	.word	0xffffffff


	//   ....[31]....
        /*04dc*/ 	.word	0xffffffff


	//   ....[32]....
        /*04e0*/ 	.word	0xffffffff


	//   ....[33]....
        /*04e4*/ 	.word	0xffffffff


	//   ....[34]....
        /*04e8*/ 	.word	0xffffffff


	//   ....[35]....
        /*04ec*/ 	.word	0xffffffff


	//   ....[36]....
        /*04f0*/ 	.word	0xffffffff


	//   ....[37]....
        /*04f4*/ 	.word	0xffffffff


	//   ....[38]....
        /*04f8*/ 	.word	0xffffffff


	//   ....[39]....
        /*04fc*/ 	.word	0xffffffff


	//   ....[40]....
        /*0500*/ 	.word	0xffffffff


	//   ....[41]....
        /*0504*/ 	.word	0xffffffff


	//   ....[42]....
        /*0508*/ 	.word	0xffffffff


	//   ....[43]....
        /*050c*/ 	.word	0xffffffff


	//   ....[44]....
        /*0510*/ 	.word	0xffffffff


	//   ....[45]....
        /*0514*/ 	.word	0xffffffff


	//   ....[46]....
        /*0518*/ 	.word	0xffffffff


	//   ....[47]....
        /*051c*/ 	.word	0xffffffff


	//   ....[48]....
        /*0520*/ 	.word	0xffffffff


	//   ....[49]....
        /*0524*/ 	.word	0xffffffff


	//   ....[50]....
        /*0528*/ 	.word	0xffffffff


	//   ....[51]....
        /*052c*/ 	.word	0xffffffff


	//   ....[52]....
        /*0530*/ 	.word	0xffffffff


	//   ....[53]....
        /*0534*/ 	.word	0xffffffff


	//   ....[54]....
        /*0538*/ 	.word	0xffffffff


	//   ....[55]....
        /*053c*/ 	.word	0xffffffff


	//   ....[56]....
        /*0540*/ 	.word	0xffffffff


	//   ....[57]....
        /*0544*/ 	.word	0xffffffff


	//   ....[58]....
        /*0548*/ 	.word	0xffffffff


	//   ....[59]....
        /*054c*/ 	.word	0xffffffff


	//   ....[60]....
        /*0550*/ 	.word	0xffffffff


	//   ....[61]....
        /*0554*/ 	.word	0xffffffff


	//   ....[62]....
        /*0558*/ 	.word	0xffffffff


	//   ....[63]....
        /*055c*/ 	.word	0xffffffff


	//   ....[64]....
        /*0560*/ 	.word	0xffffffff


	//   ....[65]....
        /*0564*/ 	.word	0xffffffff


	//   ....[66]....
        /*0568*/ 	.word	0xffffffff


	//   ....[67]....
        /*056c*/ 	.word	0xffffffff


	//   ....[68]....
        /*0570*/ 	.word	0xffffffff


	//   ....[69]....
        /*0574*/ 	.word	0xffffffff


	//   ....[70]....
        /*0578*/ 	.word	0xffffffff


	//   ....[71]....
        /*057c*/ 	.word	0xffffffff


	//   ....[72]....
        /*0580*/ 	.word	0xffffffff


	//   ....[73]....
        /*0584*/ 	.word	0xffffffff


	//   ....[74]....
        /*0588*/ 	.word	0xffffffff


	//   ....[75]....
        /*058c*/ 	.word	0xffffffff


	//   ....[76]....
        /*0590*/ 	.word	0xffffffff


	//   ....[77]....
        /*0594*/ 	.word	0xffffffff


	//   ....[78]....
        /*0598*/ 	.word	0xffffffff


	//   ....[79]....
        /*059c*/ 	.word	0xffffffff


	//   ....[80]....
        /*05a0*/ 	.word	0xffffffff


	//   ....[81]....
        /*05a4*/ 	.word	0xffffffff


	//   ....[82]....
        /*05a8*/ 	.word	0xffffffff


	//   ....[83]....
        /*05ac*/ 	.word	0xffffffff


	//   ....[84]....
        /*05b0*/ 	.word	0xffffffff


	//   ....[85]....
        /*05b4*/ 	.word	0xffffffff


	//   ....[86]....
        /*05b8*/ 	.word	0xffffffff


	//   ....[87]....
        /*05bc*/ 	.word	0xffffffff


	//   ....[88]....
        /*05c0*/ 	.word	0xffffffff


	//   ....[89]....
        /*05c4*/ 	.word	0xffffffff


	//   ....[90]....
        /*05c8*/ 	.word	0xffffffff


	//   ....[91]....
        /*05cc*/ 	.word	0xffffffff


	//   ....[92]....
        /*05d0*/ 	.word	0xffffffff


	//   ....[93]....
        /*05d4*/ 	.word	0xffffffff


	//   ....[94]....
        /*05d8*/ 	.word	0xffffffff


	//   ....[95]....
        /*05dc*/ 	.word	0xffffffff


	//   ....[96]....
        /*05e0*/ 	.word	0xffffffff


	//   ....[97]....
        /*05e4*/ 	.word	0xffffffff


	//   ....[98]....
        /*05e8*/ 	.word	0xffffffff


	//   ....[99]....
        /*05ec*/ 	.word	0xffffffff


	//   ....[100]....
        /*05f0*/ 	.word	0xffffffff


	//   ....[101]....
        /*05f4*/ 	.word	0xffffffff


	//   ....[102]....
        /*05f8*/ 	.word	0xffffffff


	//   ....[103]....
        /*05fc*/ 	.word	0xffffffff


	//   ....[104]....
        /*0600*/ 	.word	0xffffffff


	//   ....[105]....
        /*0604*/ 	.word	0xffffffff


	//   ....[106]....
        /*0608*/ 	.word	0xffffffff


	//   ....[107]....
        /*060c*/ 	.word	0xffffffff


	//   ....[108]....
        /*0610*/ 	.word	0xffffffff


	//   ....[109]....
        /*0614*/ 	.word	0xffffffff


	//   ....[110]....
        /*0618*/ 	.word	0xffffffff


	//   ....[111]....
        /*061c*/ 	.word	0xffffffff


	//   ....[112]....
        /*0620*/ 	.word	0xffffffff


	//   ....[113]....
        /*0624*/ 	.word	0xffffffff


	//   ....[114]....
        /*0628*/ 	.word	0xffffffff


	//   ....[115]....
        /*062c*/ 	.word	0xffffffff


	//   ....[116]....
        /*0630*/ 	.word	0xffffffff


	//   ....[117]....
        /*0634*/ 	.word	0xffffffff


	//   ....[118]....
        /*0638*/ 	.word	0xffffffff


	//   ....[119]....
        /*063c*/ 	.word	0xffffffff


	//   ....[120]....
        /*0640*/ 	.word	0xffffffff


	//   ....[121]....
        /*0644*/ 	.word	0xffffffff


	//   ....[122]....
        /*0648*/ 	.word	0xffffffff


	//   ....[123]....
        /*064c*/ 	.word	0xffffffff


	//   ....[124]....
        /*0650*/ 	.word	0xffffffff


	//   ....[125]....
        /*0654*/ 	.word	0xffffffff


	//   ....[126]....
        /*0658*/ 	.word	0xffffffff


	//   ....[127]....
        /*065c*/ 	.word	0xffffffff


	//   ....[128]....
        /*0660*/ 	.word	0xffffffff


	//   ....[129]....
        /*0664*/ 	.word	0xffffffff


	//   ....[130]....
        /*0668*/ 	.word	0xffffffff


	//   ....[131]....
        /*066c*/ 	.word	0xffffffff


	//   ....[132]....
        /*0670*/ 	.word	0xffffffff


	//   ....[133]....
        /*0674*/ 	.word	0xffffffff


	//   ....[134]....
        /*0678*/ 	.word	0xffffffff


	//   ....[135]....
        /*067c*/ 	.word	0xffffffff


	//   ....[136]....
        /*0680*/ 	.word	0xffffffff


	//   ....[137]....
        /*0684*/ 	.word	0xffffffff


	//   ....[138]....
        /*0688*/ 	.word	0xffffffff


	//   ....[139]....
        /*068c*/ 	.word	0xffffffff


	//   ....[140]....
        /*0690*/ 	.word	0xffffffff


	//   ....[141]....
        /*0694*/ 	.word	0xffffffff


	//   ....[142]....
        /*0698*/ 	.word	0xffffffff


	//   ....[143]....
        /*069c*/ 	.word	0xffffffff


	//   ....[144]....
        /*06a0*/ 	.word	0xffffffff


	//   ....[145]....
        /*06a4*/ 	.word	0xffffffff


	//   ....[146]....
        /*06a8*/ 	.word	0xffffffff


	//   ....[147]....
        /*06ac*/ 	.word	0xffffffff


	//   ....[148]....
        /*06b0*/ 	.word	0xffffffff


	//   ....[149]....
        /*06b4*/ 	.word	0xffffffff


	//   ....[150]....
        /*06b8*/ 	.word	0xffffffff


	//   ....[151]....
        /*06bc*/ 	.word	0xffffffff


	//   ....[152]....
        /*06c0*/ 	.word	0xffffffff


	//----- nvinfo : EIATTR_COOP_GROUP_INSTR_OFFSETS
	.align		4
.L_348:
        /*06c4*/ 	.byte	0x04, 0x28
        /*06c6*/ 	.short	(.L_350 - .L_349)


	//   ....[0]....
.L_349:
        /*06c8*/ 	.word	0x000000a0


	//   ....[1]....
        /*06cc*/ 	.word	0x00002890


	//   ....[2]....
        /*06d0*/ 	.word	0x000028e0


	//   ....[3]....
        /*06d4*/ 	.word	0x000030b0


	//   ....[4]....
        /*06d8*/ 	.word	0x000030d0


	//   ....[5]....
        /*06dc*/ 	.word	0x00003820


	//   ....[6]....
        /*06e0*/ 	.word	0x00003840


	//   ....[7]....
        /*06e4*/ 	.word	0x00003f90


	//   ....[8]....
        /*06e8*/ 	.word	0x00003fa0


	//   ....[9]....
        /*06ec*/ 	.word	0x00004820


	//   ....[10]....
        /*06f0*/ 	.word	0x00004870


	//   ....[11]....
        /*06f4*/ 	.word	0x000055b0


	//   ....[12]....
        /*06f8*/ 	.word	0x000055e0


	//   ....[13]....
        /*06fc*/ 	.word	0x00005d60


	//   ....[14]....
        /*0700*/ 	.word	0x00005d90


	//   ....[15]....
        /*0704*/ 	.word	0x00006510


	//   ....[16]....
        /*0708*/ 	.word	0x00006530


	//   ....[17]....
        /*070c*/ 	.word	0x00006cd0


	//   ....[18]....
        /*0710*/ 	.word	0x00006d00


	//   ....[19]....
        /*0714*/ 	.word	0x00006e10


	//   ....[20]....
        /*0718*/ 	.word	0x00006e40


	//   ....[21]....
        /*071c*/ 	.word	0x00006f10


	//   ....[22]....
        /*0720*/ 	.word	0x00006f40


	//   ....[23]....
        /*0724*/ 	.word	0x00007010


	//   ....[24]....
        /*0728*/ 	.word	0x00007030


	//   ....[25]....
        /*072c*/ 	.word	0x000075c0


	//   ....[26]....
        /*0730*/ 	.word	0x000075e0


	//   ....[27]....
        /*0734*/ 	.word	0x000076b0


	//   ....[28]....
        /*0738*/ 	.word	0x000076e0


	//   ....[29]....
        /*073c*/ 	.word	0x000077b0


	//   ....[30]....
        /*0740*/ 	.word	0x000077e0


	//   ....[31]....
        /*0744*/ 	.word	0x000078b0


	//   ....[32]....
        /*0748*/ 	.word	0x000078e0


	//   ....[33]....
        /*074c*/ 	.word	0x000086e0


	//   ....[34]....
        /*0750*/ 	.word	0x00008730


	//   ....[35]....
        /*0754*/ 	.word	0x00008760


	//   ....[36]....
        /*0758*/ 	.word	0x00008790


	//   ....[37]....
        /*075c*/ 	.word	0x000087c0


	//   ....[38]....
        /*0760*/ 	.word	0x000087f0


	//   ....[39]....
        /*0764*/ 	.word	0x00008840


	//   ....[40]....
        /*0768*/ 	.word	0x00008970


	//   ....[41]....
        /*076c*/ 	.word	0x00008a40


	//   ....[42]....
        /*0770*/ 	.word	0x00008a80


	//   ....[43]....
        /*0774*/ 	.word	0x00008ab0


	//   ....[44]....
        /*0778*/ 	.word	0x00008ad0


	//   ....[45]....
        /*077c*/ 	.word	0x00008bc0


	//   ....[46]....
        /*0780*/ 	.word	0x00008c00


	//   ....[47]....
        /*0784*/ 	.word	0x00008d10


	//   ....[48]....
        /*0788*/ 	.word	0x00008d40


	//   ....[49]....
        /*078c*/ 	.word	0x000090b0


	//   ....[50]....
        /*0790*/ 	.word	0x000090f0


	//   ....[51]....
        /*0794*/ 	.word	0x00009100


	//   ....[52]....
        /*0798*/ 	.word	0x00009110


	//   ....[53]....
        /*079c*/ 	.word	0x000091f0


	//   ....[54]....
        /*07a0*/ 	.word	0x00009200


	//   ....[55]....
        /*07a4*/ 	.word	0x00009220


	//   ....[56]....
        /*07a8*/ 	.word	0x00009240


	//   ....[57]....
        /*07ac*/ 	.word	0x0000fba0


	//   ....[58]....
        /*07b0*/ 	.word	0x0000fbd0


	//   ....[59]....
        /*07b4*/ 	.word	0x0000fc00


	//   ....[60]....
        /*07b8*/ 	.word	0x0000fc10


	//   ....[61]....
        /*07bc*/ 	.word	0x0000fc20


	//   ....[62]....
        /*07c0*/ 	.word	0x0000fc30


	//   ....[63]....
        /*07c4*/ 	.word	0x0000fc40


	//   ....[64]....
        /*07c8*/ 	.word	0x0000fc80


	//   ....[65]....
        /*07cc*/ 	.word	0x00011720


	//   ....[66]....
        /*07d0*/ 	.word	0x00011740


	//   ....[67]....
        /*07d4*/ 	.word	0x00011750


	//   ....[68]....
        /*07d8*/ 	.word	0x00011760


	//   ....[69]....
        /*07dc*/ 	.word	0x00011770


	//   ....[70]....
        /*07e0*/ 	.word	0x00011780


	//   ....[71]....
        /*07e4*/ 	.word	0x00011790


	//   ....[72]....
        /*07e8*/ 	.word	0x000117b0


	//   ....[73]....
        /*07ec*/ 	.word	0x000121c0


	//   ....[74]....
        /*07f0*/ 	.word	0x00012290


	//   ....[75]....
        /*07f4*/ 	.word	0x00012440


	//   ....[76]....
        /*07f8*/ 	.word	0x00012460


	//   ....[77]....
        /*07fc*/ 	.word	0x00012870


	//   ....[78]....
        /*0800*/ 	.word	0x00012910


	//   ....[79]....
        /*0804*/ 	.word	0x00012960


	//   ....[80]....
        /*0808*/ 	.word	0x00012a70


	//   ....[81]....
        /*080c*/ 	.word	0x00015840


	//   ....[82]....
        /*0810*/ 	.word	0x00015850


	//   ....[83]....
        /*0814*/ 	.word	0x00015860


	//   ....[84]....
        /*0818*/ 	.word	0x00015870


	//   ....[85]....
        /*081c*/ 	.word	0x00015880


	//   ....[86]....
        /*0820*/ 	.word	0x00015890


	//   ....[87]....
        /*0824*/ 	.word	0x000158a0


	//   ....[88]....
        /*0828*/ 	.word	0x000158d0


	//   ....[89]....
        /*082c*/ 	.word	0x00015cb0


	//   ....[90]....
        /*0830*/ 	.word	0x00015cd0


	//   ....[91]....
        /*0834*/ 	.word	0x00015cf0


	//   ....[92]....
        /*0838*/ 	.word	0x00015d10


	//   ....[93]....
        /*083c*/ 	.word	0x00015d60


	//   ....[94]....
        /*0840*/ 	.word	0x00015dd0


	//   ....[95]....
        /*0844*/ 	.word	0x00015e80


	//   ....[96]....
        /*0848*/ 	.word	0x00015ea0


	//   ....[97]....
        /*084c*/ 	.word	0x00017670


	//   ....[98]....
        /*0850*/ 	.word	0x000176a0


	//   ....[99]....
        /*0854*/ 	.word	0x00017710


	//   ....[100]....
        /*0858*/ 	.word	0x00017760


	//   ....[101]....
        /*085c*/ 	.word	0x000177a0


	//   ....[102]....
        /*0860*/ 	.word	0x00017890


	//   ....[103]....
        /*0864*/ 	.word	0x000178a0


	//   ....[104]....
        /*0868*/ 	.word	0x00017e70


	//   ....[105]....
        /*086c*/ 	.word	0x0001a830


	//   ....[106]....
        /*0870*/ 	.word	0x0001a840


	//   ....[107]....
        /*0874*/ 	.word	0x0001a850


	//   ....[108]....
        /*0878*/ 	.word	0x0001a860


	//   ....[109]....
        /*087c*/ 	.word	0x0001a890


	//   ....[110]....
        /*0880*/ 	.word	0x0001a8b0


	//   ....[111]....
        /*0884*/ 	.word	0x0001a8d0


	//   ....[112]....
        /*0888*/ 	.word	0x0001a8e0


	//   ....[113]....
        /*088c*/ 	.word	0x0001c560


	//   ....[114]....
        /*0890*/ 	.word	0x0001c5a0


	//   ....[115]....
        /*0894*/ 	.word	0x0001c5d0


	//   ....[116]....
        /*0898*/ 	.word	0x0001c600


	//   ....[117]....
        /*089c*/ 	.word	0x0001c640


	//   ....[118]....
        /*08a0*/ 	.word	0x0001c680


	//   ....[119]....
        /*08a4*/ 	.word	0x0001c6a0


	//   ....[120]....
        /*08a8*/ 	.word	0x0001c6b0


	//   ....[121]....
        /*08ac*/ 	.word	0x0001c870


	//   ....[122]....
        /*08b0*/ 	.word	0x0001c880


	//   ....[123]....
        /*08b4*/ 	.word	0x0001c980


	//   ....[124]....
        /*08b8*/ 	.word	0x0001c9b0


	//   ....[125]....
        /*08bc*/ 	.word	0x0001ca90


	//   ....[126]....
        /*08c0*/ 	.word	0x0001cac0


	//   ....[127]....
        /*08c4*/ 	.word	0x0001cba0


	//   ....[128]....
        /*08c8*/ 	.word	0x0001cbd0


	//   ....[129]....
        /*08cc*/ 	.word	0x0001ccb0


	//   ....[130]....
        /*08d0*/ 	.word	0x0001cce0


	//   ....[131]....
        /*08d4*/ 	.word	0x0001cdc0


	//   ....[132]....
        /*08d8*/ 	.word	0x0001cdf0


	//   ....[133]....
        /*08dc*/ 	.word	0x0001ced0


	//   ....[134]....
        /*08e0*/ 	.word	0x0001cf00


	//   ....[135]....
        /*08e4*/ 	.word	0x0001cfe0


	//   ....[136]....
        /*08e8*/ 	.word	0x0001d000


	//   ....[137]....
        /*08ec*/ 	.word	0x0001d8c0


	//   ....[138]....
        /*08f0*/ 	.word	0x0001d8d0


	//   ....[139]....
        /*08f4*/ 	.word	0x0001d9a0


	//   ....[140]....
        /*08f8*/ 	.word	0x0001d9d0


	//   ....[141]....
        /*08fc*/ 	.word	0x0001daa0


	//   ....[142]....
        /*0900*/ 	.word	0x0001dad0


	//   ....[143]....
        /*0904*/ 	.word	0x0001dba0


	//   ....[144]....
        /*0908*/ 	.word	0x0001dbd0


	//   ....[145]....
        /*090c*/ 	.word	0x0001dca0


	//   ....[146]....
        /*0910*/ 	.word	0x0001dcd0


	//   ....[147]....
        /*0914*/ 	.word	0x0001dda0


	//   ....[148]....
        /*0918*/ 	.word	0x0001ddd0


	//   ....[149]....
        /*091c*/ 	.word	0x0001dea0


	//   ....[150]....
        /*0920*/ 	.word	0x0001ded0


	//   ....[151]....
        /*0924*/ 	.word	0x0001dfa0


	//   ....[152]....
        /*0928*/ 	.word	0x0001dfc0


	//----- nvinfo : EIATTR_EXIT_INSTR_OFFSETS
	.align		4
.L_350:
        /*092c*/ 	.byte	0x04, 0x1c
        /*092e*/ 	.short	(.L_352 - .L_351)


	//   ....[0]....
.L_351:
        /*0930*/ 	.word	0x00000450


	//   ....[1]....
        /*0934*/ 	.word	0x0001d010


	//   ....[2]....
        /*0938*/ 	.word	0x0001d070


	//   ....[3]....
        /*093c*/ 	.word	0x0001d0d0


	//   ....[4]....
        /*0940*/ 	.word	0x0001dfd0


	//   ....[5]....
        /*0944*/ 	.word	0x0001e020


	//   ....[6]....
        /*0948*/ 	.word	0x0001e080


	//----- nvinfo : EIATTR_CTAIDZ_USED
	.align		4
.L_352:
        /*094c*/ 	.byte	0x01, 0x04
	.zero		2


	//----- nvinfo : EIATTR_MAX_THREADS
	.align		4
        /*0950*/ 	.byte	0x04, 0x05
        /*0952*/ 	.short	(.L_354 - .L_353)
.L_353:
        /*0954*/ 	.word	0x00000080
        /*0958*/ 	.word	0x00000001
        /*095c*/ 	.word	0x00000001


	//----- nvinfo : EIATTR_CRS_STACK_SIZE
	.align		4
.L_354:
        /*0960*/ 	.byte	0x04, 0x1e
        /*0962*/ 	.short	(.L_356 - .L_355)
.L_355:
        /*0964*/ 	.word	0x00000000
.L_356:


//--------------------- .nv.info._ZN7cutlass13device_kernelIN5flash19enable_sm80_to_sm89INS1_16FlashAttnFwdSm80INS1_25CollectiveMainloopFwdSm80ILi4ELi1ELb0EN4cute5tupleIJNS5_1CILi128EEENS7_ILi48EEES8_EEELi128ENS_6half_tEfNS_4arch4Sm80ELb0ELb1ELb1ELb0ELb1ELb0ELb1ELb0EEENS1_21CollectiveEpilogueFwdINS6_IJS8_S8_S9_EEENS6_IJNS7_ILi1EEESH_SH_EEESB_SD_Li128ELb0ELb1ELb0ELb0EEENS1_19SingleTileSchedulerILb0ELb0ELb1ELi128EEEEEEEEEvNT_6ParamsE --------------------------
	.section	.nv.info._ZN7cutlass13device_kernelIN5flash19enable_sm80_to_sm89INS1_16FlashAttnFwdSm80INS1_25CollectiveMainloopFwdSm80ILi4ELi1ELb0EN4cute5tupleIJNS5_1CILi128EEENS7_ILi48EEES8_EEELi128ENS_6half_tEfNS_4arch4Sm80ELb0ELb1ELb1ELb0ELb1ELb0ELb1ELb0EEENS1_21CollectiveEpilogueFwdINS6_IJS8_S8_S9_EEENS6_IJNS7_ILi1EEESH_SH_EEESB_SD_Li128ELb0ELb1ELb0ELb0EEENS1_19SingleTileSchedulerILb0ELb0ELb1ELi128EEEEEEEEEvNT_6ParamsE,"",@"SHT_CUDA_INFO"
	.sectionflags	@""
	.align	4


	//----- nvinfo : EIATTR_CUDA_API_VERSION
	.align		4
        /*0000*/ 	.byte	0x04, 0x37
        /*0002*/ 	.short	(.L_358 - .L_357)
.L_357:
        /*0004*/ 	.word	0x00000082


	//----- nvinfo : EIATTR_SW2861232_WAR
	.align		4
.L_358:
        /*0008*/ 	.byte	0x01, 0x35
	.zero		2


	//----- nvinfo : EIATTR_PARAM_CBANK
	.align		4
        /*000c*/ 	.byte	0x04, 0x0a
        /*000e*/ 	.short	(.L_360 - .L_359)
	.align		4
.L_359:
        /*0010*/ 	.word	index@(.nv.constant0._ZN7cutlass13device_kernelIN5flash19enable_sm80_to_sm89INS1_16FlashAttnFwdSm80INS1_25CollectiveMainloopFwdSm80ILi4ELi1ELb0EN4cute5tupleIJNS5_1CILi128EEENS7_ILi48EEES8_EEELi128ENS_6half_tEfNS_4arch4Sm80ELb0ELb1ELb1ELb0ELb1ELb0ELb1ELb0EEENS1_21CollectiveEpilogueFwdINS6_IJS8_S8_S9_EEENS6_IJNS7_ILi1EEESH_SH_EEESB_SD_Li128ELb0ELb1ELb0ELb0EEENS1_19SingleTileSchedulerILb0ELb0ELb1ELi128EEEEEEEEEvNT_6ParamsE)
        /*0014*/ 	.short	0x0160
        /*0016*/ 	.short	0x0418


	//----- nvinfo : EIATTR_CBANK_PARAM_SIZE
	.align		4
.L_360:
        /*0018*/ 	.byte	0x03, 0x19
        /*001a*/ 	.short	0x0418


	//----- nvinfo : EIATTR_KPARAM_INFO
	.align		4
        /*001c*/ 	.byte	0x04, 0x17
        /*001e*/ 	.short	(.L_362 - .L_361)
.L_361:
        /*0020*/ 	.word	0x00000000
        /*0024*/ 	.short	0x0000
        /*0026*/ 	.short	0x0000
        /*0028*/ 	.byte	0x00, 0xf0, 0x61, 0x10


	//----- nvinfo : EIATTR_MAXREG_COUNT
	.align		4
.L_362:
        /*002c*/ 	.byte	0x03, 0x1b
        /*002e*/ 	.short	0x00ff


	//----- nvinfo : EIATTR_NUM_BARRIERS
	.align		4
        /*0030*/ 	.byte	0x02, 0x4c
        /*0032*/ 	.byte	0x02
	.zero		1


	//----- nvinfo : EIATTR_ANNOTATIONS
	.align		4
        /*0034*/ 	.byte	0x04, 0x55
        /*0036*/ 	.short	(.L_364 - .L_363)


	//   ....[0]....
.L_363:
        /* <DEDUP_REMOVED lines=47> */


	//----- nvinfo : EIATTR_MERCURY_ISA_VERSION
	.align		4
.L_364:
        /*0318*/ 	.byte	0x03, 0x5f
        /*031a*/ 	.short	0x0000


	//----- nvinfo : EIATTR_COOP_GROUP_MASK_REGIDS
	.align		4
        /*031c*/ 	.byte	0x04, 0x29
        /*031e*/ 	.short	(.L_366 - .L_365)


	//   ....[0]....
.L_365:
        /*0320*/ 	.word	0xffffffff


	//   ....[1]....
        /*0324*/ 	.word	0xffffffff


	//   ....[2]....
        /*0328*/ 	.word	0xffffffff


	//   ....[3]....
        /*032c*/ 	.word	0xffffffff


	//   ....[4]....
        /*0330*/ 	.word	0xffffffff


	//   ....[5]....
        /*0334*/ 	.word	0xffffffff


	//   ....[6]....
        /*0338*/ 	.word	0xffffffff


	//   ....[7]....
        /*033c*/ 	.word	0xffffffff


	//   ....[8]....
        /*0340*/ 	.word	0xffffffff


	//   ....[9]....
        /*0344*/ 	.word	0xffffffff


	//   ....[10]....
        /*0348*/ 	.word	0xffffffff


	//   ....[11]....
        /*034c*/ 	.word	0xffffffff


	//   ....[12]....
        /*0350*/ 	.word	0xffffffff


	//   ....[13]....
        /*0354*/ 	.word	0xffffffff


	//   ....[14]....
        /*0358*/ 	.word	0xffffffff


	//   ....[15]....
        /*035c*/ 	.word	0xffffffff


	//   ....[16]....
        /*0360*/ 	.word	0xffffffff


	//   ....[17]....
        /*0364*/ 	.word	0xffffffff


	//   ....[18]....
        /*0368*/ 	.word	0xffffffff


	//   ....[19]....
        /*036c*/ 	.word	0xffffffff


	//   ....[20]....
        /*0370*/ 	.word	0xffffffff


	//   ....[21]....
        /*0374*/ 	.word	0xffffffff


	//   ....[22]....
        /*0378*/ 	.word	0xffffffff


	//   ....[23]....
        /*037c*/ 	.word	0xffffffff


	//   ....[24]....
        /*0380*/ 	.word	0xffffffff


	//   ....[25]....
        /*0384*/ 	.word	0xffffffff


	//   ....[26]....
        /*0388*/ 	.word	0xffffffff


	//   ....[27]....
        /*038c*/ 	.word	0xffffffff


	//   ....[28]....
        /*0390*/ 	.word	0xffffffff


	//   ....[29]....
        /*0394*/ 	.word	0xffffffff


	//   ....[30]....
        /*0398*/ 	.word	0xffffffff


	//   ....[31]....
        /*039c*/ 	.word	0xffffffff


	//   ....[32]....
        /*03a0*/ 	.word	0xffffffff


	//   ....[33]....
        /*03a4*/ 	.word	0xffffffff


	//   ....[34]....
        /*03a8*/ 	.word	0xffffffff


	//   ....[35]....
        /*03ac*/ 	.word	0xffffffff


	//   ....[36]....
        /*03b0*/ 	.word	0xffffffff


	//   ....[37]....
        /*03b4*/ 	.word	0xffffffff


	//   ....[38]....
        /*03b8*/ 	.word	0xffffffff


	//   ....[39]....
        /*03bc*/ 	.word	0xffffffff


	//   ....[40]....
        /*03c0*/ 	.word	0xffffffff


	//   ....[41]....
        /*03c4*/ 	.word	0xffffffff


	//   ....[42]....
        /*03c8*/ 	.word	0xffffffff


	//   ....[43]....
        /*03cc*/ 	.word	0xffffffff


	//   ....[44]....
        /*03d0*/ 	.word	0xffffffff


	//   ....[45]....
        /*03d4*/ 	.word	0xffffffff


	//   ....[46]....
        /*03d8*/ 	.word	0xffffffff


	//   ....[47]....
        /*03dc*/ 	.word	0xffffffff


	//   ....[48]....
        /*03e0*/ 	.word	0xffffffff


	//   ....[49]....
        /*03e4*/ 	.word	0xffffffff


	//   ....[50]....
        /*03e8*/ 	.word	0xffffffff


	//   ....[51]....
        /*03ec*/ 	.word	0xffffffff


	//   ....[52]....
        /*03f0*/ 	.word	0xffffffff


	//   ....[53]....
        /*03f4*/ 	.word	0xffffffff


	//   ....[54]....
        /*03f8*/ 	.word	0xffffffff


	//   ....[55]....
        /*03fc*/ 	.word	0xffffffff


	//   ....[56]....
        /*0400*/ 	.word	0xffffffff


	//   ....[57]....
        /*0404*/ 	.word	0xffffffff


	//   ....[58]....
        /*0408*/ 	.word	0xffffffff


	//   ....[59]....
        /*040c*/ 	.word	0xffffffff


	//   ....[60]....
        /*0410*/ 	.word	0xffffffff


	//   ....[61]....
        /*0414*/ 	.word	0xffffffff


	//   ....[62]....
        /*0418*/ 	.word	0xffffffff


	//   ....[63]....
        /*041c*/ 	.word	0xffffffff


	//   ....[64]....
        /*0420*/ 	.word	0xffffffff


	//   ....[65]....
        /*0424*/ 	.word	0xffffffff


	//   ....[66]....
        /*0428*/ 	.word	0xffffffff


	//   ....[67]....
        /*042c*/ 	.word	0xffffffff


	//   ....[68]....
        /*0430*/ 	.word	0xffffffff


	//   ....[69]....
        /*0434*/ 	.word	0xffffffff


	//   ....[70]....
        /*0438*/ 	.word	0xffffffff


	//   ....[71]....
        /*043c*/ 	.word	0xffffffff


	//   ....[72]....
        /*0440*/ 	.word	0xffffffff


	//   ....[73]....
        /*0444*/ 	.word	0xffffffff


	//   ....[74]....
        /*0448*/ 	.word	0xffffffff


	//   ....[75]....
        /*044c*/ 	.word	0xffffffff


	//   ....[76]....
        /*0450*/ 	.word	0xffffffff


	//   ....[77]....
        /*0454*/ 	.word	0xffffffff


	//   ....[78]....
        /*0458*/ 	.word	0xffffffff


	//   ....[79]....
        /*045c*/ 	.word	0xffffffff


	//   ....[80]....
        /*0460*/ 	.word	0xffffffff


	//   ....[81]....
        /*0464*/ 	.word	0xffffffff


	//   ....[82]....
        /*0468*/ 	.word	0xffffffff


	//   ....[83]....
        /*046c*/ 	.word	0xffffffff


	//   ....[84]....
        /*0470*/ 	.word	0xffffffff


	//   ....[85]....
        /*0474*/ 	.word	0xffffffff


	//   ....[86]....
        /*0478*/ 	.word	0xffffffff


	//   ....[87]....
        /*047c*/ 	.word	0xffffffff


	//   ....[88]....
        /*0480*/ 	.word	0xffffffff


	//   ....[89]....
        /*0484*/ 	.word	0xffffffff


	//   ....[90]....
        /*0488*/ 	.word	0xffffffff


	//   ....[91]....
        /*048c*/ 	.word	0xffffffff


	//   ....[92]....
        /*0490*/ 	.word	0xffffffff


	//   ....[93]....
        /*0494*/ 	.word	0xffffffff


	//   ....[94]....
        /*0498*/ 	.word	0xffffffff


	//   ....[95]....
        /*049c*/ 	.word	0xffffffff


	//   ....[96]....
        /*04a0*/ 	.word	0xffffffff


	//   ....[97]....
        /*04a4*/ 	.word	0xffffffff


	//   ....[98]....
        /*04a8*/ 	.word	0xffffffff


	//   ....[99]....
        /*04ac*/ 	.word	0xffffffff


	//   ....[100]....
        /*04b0*/ 	.word	0xffffffff


	//   ....[101]....
        /*04b4*/ 	.word	0xffffffff


	//   ....[102]....
        /*04b8*/ 	.word	0xffffffff


	//   ....[103]....
        /*04bc*/ 	.word	0xffffffff


	//   ....[104]....
        /*04c0*/ 	.word	0xffffffff


	//   ....[105]....
        /*04c4*/ 	.word	0xffffffff


	//   ....[106]....
        /*04c8*/ 	.word	0xffffffff


	//   ....[107]....
        /*04cc*/ 	.word	0xffffffff


	//   ....[108]....
        /*04d0*/ 	.word	0xffffffff


	//   ....[109]....
        /*04d4*/ 	.word	0xffffffff


	//   ....[110]....
        /*04d8*/ 	.word	0xffffffff


	//   ....[111]....
        /*04dc*/ 	.word	0xffffffff


	//   ....[112]....
        /*04e0*/ 	.word	0xffffffff


	//   ....[113]....
        /*04e4*/ 	.word	0xffffffff


	//   ....[114]....
        /*04e8*/ 	.word	0xffffffff


	//   ....[115]....
        /*04ec*/ 	.word	0xffffffff


	//   ....[116]....
        /*04f0*/ 	.word	0xffffffff


	//   ....[117]....
        /*04f4*/ 	.word	0xffffffff


	//   ....[118]....
        /*04f8*/ 	.word	0xffffffff


	//   ....[119]....
        /*04fc*/ 	.word	0xffffffff


	//   ....[120]....
        /*0500*/ 	.word	0xffffffff


	//   ....[121]....
        /*0504*/ 	.word	0xffffffff


	//   ....[122]....
        /*0508*/ 	.word	0xffffffff


	//   ....[123]....
        /*050c*/ 	.word	0xffffffff


	//   ....[124]....
        /*0510*/ 	.word	0xffffffff


	//   ....[125]....
        /*0514*/ 	.word	0xffffffff


	//   ....[126]....
        /*0518*/ 	.word	0xffffffff


	//   ....[127]....
        /*051c*/ 	.word	0xffffffff


	//   ....[128]....
        /*0520*/ 	.word	0xffffffff


	//   ....[129]....
        /*0524*/ 	.word	0xffffffff


	//   ....[130]....
        /*0528*/ 	.word	0xffffffff


	//   ....[131]....
        /*052c*/ 	.word	0xffffffff


	//   ....[132]....
        /*0530*/ 	.word	0xffffffff


	//   ....[133]....
        /*0534*/ 	.word	0xffffffff


	//   ....[134]....
        /*0538*/ 	.word	0xffffffff


	//   ....[135]....
        /*053c*/ 	.word	0xffffffff


	//   ....[136]....
        /*0540*/ 	.word	0xffffffff


	//   ....[137]....
        /*0544*/ 	.word	0xffffffff


	//   ....[138]....
        /*0548*/ 	.word	0xffffffff


	//   ....[139]....
        /*054c*/ 	.word	0xffffffff


	//   ....[140]....
        /*0550*/ 	.word	0xffffffff


	//   ....[141]....
        /*0554*/ 	.word	0xffffffff


	//   ....[142]....
        /*0558*/ 	.word	0xffffffff


	//   ....[143]....
        /*055c*/ 	.word	0xffffffff


	//   ....[144]....
        /*0560*/ 	.word	0xffffffff


	//   ....[145]....
        /*0564*/ 	.word	0xffffffff


	//   ....[146]....
        /*0568*/ 	.word	0xffffffff


	//   ....[147]....
        /*056c*/ 	.word	0xffffffff


	//   ....[148]....
        /*0570*/ 	.word	0xffffffff


	//   ....[149]....
        /*0574*/ 	.word	0xffffffff


	//   ....[150]....
        /*0578*/ 	.word	0xffffffff


	//   ....[151]....
        /*057c*/ 	.word	0xffffffff


	//   ....[152]....
        /*0580*/ 	.word	0xffffffff


	//   ....[153]....
        /*0584*/ 	.word	0xffffffff


	//   ....[154]....
        /*0588*/ 	.word	0xffffffff


	//   ....[155]....
        /*058c*/ 	.word	0xffffffff


	//   ....[156]....
        /*0590*/ 	.word	0xffffffff


	//   ....[157]....
        /*0594*/ 	.word	0xffffffff


	//   ....[158]....
        /*0598*/ 	.word	0xffffffff


	//   ....[159]....
        /*059c*/ 	.word	0xffffffff


	//   ....[160]....
        /*05a0*/ 	.word	0xffffffff


	//   ....[161]....
        /*05a4*/ 	.word	0xffffffff


	//----- nvinfo : EIATTR_COOP_GROUP_INSTR_OFFSETS
	.align		4
.L_366:
        /*05a8*/ 	.byte	0x04, 0x28
        /*05aa*/ 	.short	(.L_368 - .L_367)


	//   ....[0]....
.L_367:
        /*05ac*/ 	.word	0x000011e0


	//   ....[1]....
        /*05b0*/ 	.word	0x00001220


	//   ....[2]....
        /*05b4*/ 	.word	0x00001250


	//   ....[3]....
        /*05b8*/ 	.word	0x00001280


	//   ....[4]....
        /*05bc*/ 	.word	0x000012c0


	//   ....[5]....
        /*05c0*/ 	.word	0x000012e0


	//   ....[6]....
        /*05c4*/ 	.word	0x00001300


	//   ....[7]....
        /*05c8*/ 	.word	0x00001320


	//   ....[8]....
        /*05cc*/ 	.word	0x00001330


	//   ....[9]....
        /*05d0*/ 	.word	0x00001350


	//   ....[10]....
        /*05d4*/ 	.word	0x000014c0


	//   ....[11]....
        /*05d8*/ 	.word	0x000014e0


	//   ....[12]....
        /*05dc*/ 	.word	0x000015c0


	//   ....[13]....
        /*05e0*/ 	.word	0x000015d0


	//   ....[14]....
        /*05e4*/ 	.word	0x000015f0


	//   ....[15]....
        /*05e8*/ 	.word	0x00001610


	//   ....[16]....
        /*05ec*/ 	.word	0x00001a40


	//   ....[17]....
        /*05f0*/ 	.word	0x00001a60


	//   ....[18]....
        /*05f4*/ 	.word	0x00001a80


	//   ....[19]....
        /*05f8*/ 	.word	0x00001a90


	//   ....[20]....
        /*05fc*/ 	.word	0x00001aa0


	//   ....[21]....
        /*0600*/ 	.word	0x00001ab0


	//   ....[22]....
        /*0604*/ 	.word	0x00001db0


	//   ....[23]....
        /*0608*/ 	.word	0x00001de0


	//   ....[24]....
        /*060c*/ 	.word	0x00001e10


	//   ....[25]....
        /*0610*/ 	.word	0x00001e30


	//   ....[26]....
        /*0614*/ 	.word	0x00001e60


	//   ....[27]....
        /*0618*/ 	.word	0x00001e90


	//   ....[28]....
        /*061c*/ 	.word	0x00002c40


	//   ....[29]....
        /*0620*/ 	.word	0x00002c60


	//   ....[30]....
        /*0624*/ 	.word	0x00002c70


	//   ....[31]....
        /*0628*/ 	.word	0x00002c80


	//   ....[32]....
        /*062c*/ 	.word	0x00002c90


	//   ....[33]....
        /*0630*/ 	.word	0x00002ca0


	//   ....[34]....
        /*0634*/ 	.word	0x00003220


	//   ....[35]....
        /*0638*/ 	.word	0x000039f0


	//   ....[36]....
        /*063c*/ 	.word	0x00004120


	//   ....[37]....
        /*0640*/ 	.word	0x00004850


	//   ....[38]....
        /*0644*/ 	.word	0x00004c90


	//   ....[39]....
        /*0648*/ 	.word	0x00004cd0


	//   ....[40]....
        /*064c*/ 	.word	0x00004e10


	//   ....[41]....
        /*0650*/ 	.word	0x00004e40


	//   ....[42]....
        /*0654*/ 	.word	0x00005250


	//   ....[43]....
        /*0658*/ 	.word	0x000053d0


	//   ....[44]....
        /*065c*/ 	.word	0x000053e0


	//   ....[45]....
        /*0660*/ 	.word	0x00005480


	//   ....[46]....
        /*0664*/ 	.word	0x000076c0


	//   ....[47]....
        /*0668*/ 	.word	0x000076d0


	//   ....[48]....
        /*066c*/ 	.word	0x000076e0


	//   ....[49]....
        /*0670*/ 	.word	0x000076f0


	//   ....[50]....
        /*0674*/ 	.word	0x00007700


	//   ....[51]....
        /*0678*/ 	.word	0x00007710


	//   ....[52]....
        /*067c*/ 	.word	0x00008870


	//   ....[53]....
        /*0680*/ 	.word	0x00008880


	//   ....[54]....
        /*0684*/ 	.word	0x00008890


	//   ....[55]....
        /*0688*/ 	.word	0x000088a0


	//   ....[56]....
        /*068c*/ 	.word	0x000088b0


	//   ....[57]....
        /*0690*/ 	.word	0x000088c0


	//   ....[58]....
        /*0694*/ 	.word	0x00008ae0


	//   ....[59]....
        /*0698*/ 	.word	0x00008d20


	//   ....[60]....
        /*069c*/ 	.word	0x00009350


	//   ....[61]....
        /*06a0*/ 	.word	0x00009960


	//   ....[62]....
        /*06a4*/ 	.word	0x0000a1a0


	//   ....[63]....
        /*06a8*/ 	.word	0x0000a2b0


	//   ....[64]....
        /*06ac*/ 	.word	0x0000a310


	//   ....[65]....
        /*06b0*/ 	.word	0x0000a360


	//   ....[66]....
        /*06b4*/ 	.word	0x0000a4b0


	//   ....[67]....
        /*06b8*/ 	.word	0x0000a5b0


	//   ....[68]....
        /*06bc*/ 	.word	0x0000a7e0


	//   ....[69]....
        /*06c0*/ 	.word	0x0000a900


	//   ....[70]....
        /*06c4*/ 	.word	0x0000ccd0


	//   ....[71]....
        /*06c8*/ 	.word	0x0000cce0


	//   ....[72]....
        /*06cc*/ 	.word	0x0000ccf0


	//   ....[73]....
        /*06d0*/ 	.word	0x0000cd00


	//   ....[74]....
        /*06d4*/ 	.word	0x0000cd10


	//   ....[75]....
        /*06d8*/ 	.word	0x0000cd20


	//   ....[76]....
        /*06dc*/ 	.word	0x0000de80


	//   ....[77]....
        /*06e0*/ 	.word	0x0000de90


	//   ....[78]....
        /*06e4*/ 	.word	0x0000dea0


	//   ....[79]....
        /*06e8*/ 	.word	0x0000deb0


	//   ....[80]....
        /*06ec*/ 	.word	0x0000dec0


	//   ....[81]....
        /*06f0*/ 	.word	0x0000ded0


	//   ....[82]....
        /*06f4*/ 	.word	0x0000e1f0


	//   ....[83]....
        /*06f8*/ 	.word	0x0000e230


	//   ....[84]....
        /*06fc*/ 	.word	0x0000e2d0


	//   ....[85]....
        /*0700*/ 	.word	0x0000e320


	//   ....[86]....
        /*0704*/ 	.word	0x0000e360


	//   ....[87]....
        /*0708*/ 	.word	0x0000e460


	//   ....[88]....
        /*070c*/ 	.word	0x0000e4f0


	//   ....[89]....
        /*0710*/ 	.word	0x0000e8d0


	//   ....[90]....
        /*0714*/ 	.word	0x00010750


	//   ....[91]....
        /*0718*/ 	.word	0x00010760


	//   ....[92]....
        /*071c*/ 	.word	0x00010780


	//   ....[93]....
        /*0720*/ 	.word	0x000107a0


	//   ....[94]....
        /*0724*/ 	.word	0x00010850


	//   ....[95]....
        /*0728*/ 	.word	0x00010860


	//   ....[96]....
        /*072c*/ 	.word	0x00011950


	//   ....[97]....
        /*0730*/ 	.word	0x00011960


	//   ....[98]....
        /*0734*/ 	.word	0x00011970


	//   ....[99]....
        /*0738*/ 	.word	0x00011980


	//   ....[100]....
        /*073c*/ 	.word	0x00011990


	//   ....[101]....
        /*0740*/ 	.word	0x000119a0


	//   ....[102]....
        /*0744*/ 	.word	0x00011bc0


	//   ....[103]....
        /*0748*/ 	.word	0x00011de0


	//   ....[104]....
        /*074c*/ 	.word	0x00012400


	//   ....[105]....
        /*0750*/ 	.word	0x00012a00


	//   ....[106]....
        /*0754*/ 	.word	0x00013240


	//   ....[107]....
        /*0758*/ 	.word	0x00013360


	//   ....[108]....
        /*075c*/ 	.word	0x000135f0


	//   ....[109]....
        /*0760*/ 	.word	0x00013790


	//   ....[110]....
        /*0764*/ 	.word	0x000137c0


	//   ....[111]....
        /*0768*/ 	.word	0x00013810


	//   ....[112]....
        /*076c*/ 	.word	0x00013870


	//   ....[113]....
        /*0770*/ 	.word	0x000138e0


	//   ....[114]....
        /*0774*/ 	.word	0x00015810


	//   ....[115]....
        /*0778*/ 	.word	0x00015820


	//   ....[116]....
        /*077c*/ 	.word	0x00015830


	//   ....[117]....
        /*0780*/ 	.word	0x00015840


	//   ....[118]....
        /*0784*/ 	.word	0x00015870


	//   ....[119]....
        /*0788*/ 	.word	0x00015890


	//   ....[120]....
        /*078c*/ 	.word	0x000158b0


	//   ....[121]....
        /*0790*/ 	.word	0x000158c0


	//   ....[122]....
        /*0794*/ 	.word	0x00017420


	//   ....[123]....
        /*0798*/ 	.word	0x00017430


	//   ....[124]....
        /*079c*/ 	.word	0x00017450


	//   ....[125]....
        /*07a0*/ 	.word	0x00017460


	//   ....[126]....
        /*07a4*/ 	.word	0x00017470


	//   ....[127]....
        /*07a8*/ 	.word	0x00017480


	//   ....[128]....
        /*07ac*/ 	.word	0x00017490


	//   ....[129]....
        /*07b0*/ 	.word	0x000174a0


	//   ....[130]....
        /*07b4*/ 	.word	0x00017600


	//   ....[131]....
        /*07b8*/ 	.word	0x00017610


	//   ....[132]....
        /*07bc*/ 	.word	0x00017710


	//   ....[133]....
        /*07c0*/ 	.word	0x00017740


	//   ....[134]....
        /*07c4*/ 	.word	0x00017820


	//   ....[135]....
        /*07c8*/ 	.word	0x00017850


	//   ....[136]....
        /*07cc*/ 	.word	0x00017930


	//   ....[137]....
        /*07d0*/ 	.word	0x00017960


	//   ....[138]....
        /*07d4*/ 	.word	0x00017a40


	//   ....[139]....
        /*07d8*/ 	.word	0x00017a70


	//   ....[140]....
        /*07dc*/ 	.word	0x00017b50


	//   ....[141]....
        /*07e0*/ 	.word	0x00017b80


	//   ....[142]....
        /*07e4*/ 	.word	0x00017c60


	//   ....[143]....
        /*07e8*/ 	.word	0x00017c90


	//   ....[144]....
        /*07ec*/ 	.word	0x00017d70


	//   ....[145]....
        /*07f0*/ 	.word	0x00017d90


	//   ....[146]....
        /*07f4*/ 	.word	0x000183e0


	//   ....[147]....
        /*07f8*/ 	.word	0x000183f0


	//   ....[148]....
        /*07fc*/ 	.word	0x000184c0


	//   ....[149]....
        /*0800*/ 	.word	0x000184f0


	//   ....[150]....
        /*0804*/ 	.word	0x000185c0


	//   ....[151]....
        /*0808*/ 	.word	0x000185f0


	//   ....[152]....
        /*080c*/ 	.word	0x000186c0


	//   ....[153]....
        /*0810*/ 	.word	0x000186f0


	//   ....[154]....
        /*0814*/ 	.word	0x000187c0


	//   ....[155]....
        /*0818*/ 	.word	0x000187f0


	//   ....[156]....
        /*081c*/ 	.word	0x000188c0


	//   ....[157]....
        /*0820*/ 	.word	0x000188f0


	//   ....[158]....
        /*0824*/ 	.word	0x000189c0


	//   ....[159]....
        /*0828*/ 	.word	0x000189f0


	//   ....[160]....
        /*082c*/ 	.word	0x00018ac0


	//   ....[161]....
        /*0830*/ 	.word	0x00018ae0


	//----- nvinfo : EIATTR_EXIT_INSTR_OFFSETS
	.align		4
.L_368:
        /*0834*/ 	.byte	0x04, 0x1c
        /*0836*/ 	.short	(.L_370 - .L_369)


	//   ....[0]....
.L_369:
        /*0838*/ 	.word	0x00000040


	//   ....[1]....
        /*083c*/ 	.word	0x00017da0


	//   ....[2]....
        /*0840*/ 	.word	0x00017e00


	//   ....[3]....
        /*0844*/ 	.word	0x00017e60


	//   ....[4]....
        /*0848*/ 	.word	0x00018af0


	//   ....[5]....
        /*084c*/ 	.word	0x00018b40


	//   ....[6]....
        /*0850*/ 	.word	0x00018ba0


	//----- nvinfo : EIATTR_CTAIDZ_USED
	.align		4
.L_370:
        /*0854*/ 	.byte	0x01, 0x04
	.zero		2


	//----- nvinfo : EIATTR_MAX_THREADS
	.align		4
        /*0858*/ 	.byte	0x04, 0x05
        /*085a*/ 	.short	(.L_372 - .L_371)
.L_371:
        /*085c*/ 	.word	0x00000080
        /*0860*/ 	.word	0x00000001
        /*0864*/ 	.word	0x00000001


	//----- nvinfo : EIATTR_CRS_STACK_SIZE
	.align		4
.L_372:
        /*0868*/ 	.byte	0x04, 0x1e
        /*086a*/ 	.short	(.L_374 - .L_373)
.L_373:
        /*086c*/ 	.word	0x00000000
.L_374:


//--------------------- .nv.info._ZN7cutlass13device_kernelIN5flash19enable_sm80_to_sm89INS1_16FlashAttnFwdSm80INS1_25CollectiveMainloopFwdSm80ILi4ELi1ELb0EN4cute5tupleIJNS5_1CILi128EEENS7_ILi48EEES8_EEELi128ENS_6half_tEfNS_4arch4Sm80ELb0ELb1ELb1ELb1ELb1ELb0ELb1ELb0EEENS1_21CollectiveEpilogueFwdINS6_IJS8_S8_S9_EEENS6_IJNS7_ILi1EEESH_SH_EEESB_SD_Li128ELb1ELb1ELb0ELb0EEENS1_19SingleTileSchedulerILb1ELb0ELb1ELi128EEEEEEEEEvNT_6ParamsE --------------------------
	.section	.nv.info._ZN7cutlass13device_kernelIN5flash19enable_sm80_to_sm89INS1_16FlashAttnFwdSm80INS1_25CollectiveMainloopFwdSm80ILi4ELi1ELb0EN4cute5tupleIJNS5_1CILi128EEENS7_ILi48EEES8_EEELi128ENS_6half_tEfNS_4arch4Sm80ELb0ELb1ELb1ELb1ELb1ELb0ELb1ELb0EEENS1_21CollectiveEpilogueFwdINS6_IJS8_S8_S9_EEENS6_IJNS7_ILi1EEESH_SH_EEESB_SD_Li128ELb1ELb1ELb0ELb0EEENS1_19SingleTileSchedulerILb1ELb0ELb1ELi128EEEEEEEEEvNT_6ParamsE,"",@"SHT_CUDA_INFO"
	.sectionflags	@""
	.align	4


	//----- nvinfo : EIATTR_CUDA_API_VERSION
	.align		4
        /*0000*/ 	.byte	0x04, 0x37
        /*0002*/ 	.short	(.L_376 - .L_375)
.L_375:
        /*0004*/ 	.word	0x00000082


	//----- nvinfo : EIATTR_SW2861232_WAR
	.align		4
.L_376:
        /*0008*/ 	.byte	0x01, 0x35
	.zero		2


	//----- nvinfo : EIATTR_PARAM_CBANK
	.align		4
        /*000c*/ 	.byte	0x04, 0x0a
        /*000e*/ 	.short	(.L_378 - .L_377)
	.align		4
.L_377:
        /*0010*/ 	.word	index@(.nv.constant0._ZN7cutlass13device_kernelIN5flash19enable_sm80_to_sm89INS1_16FlashAttnFwdSm80INS1_25CollectiveMainloopFwdSm80ILi4ELi1ELb0EN4cute5tupleIJNS5_1CILi128EEENS7_ILi48EEES8_EEELi128ENS_6half_tEfNS_4arch4Sm80ELb0ELb1ELb1ELb1ELb1ELb0ELb1ELb0EEENS1_21CollectiveEpilogueFwdINS6_IJS8_S8_S9_EEENS6_IJNS7_ILi1EEESH_SH_EEESB_SD_Li128ELb1ELb1ELb0ELb0EEENS1_19SingleTileSchedulerILb1ELb0ELb1ELi128EEEEEEEEEvNT_6ParamsE)
        /*0014*/ 	.short	0x0160
        /*0016*/ 	.short	0x0418


	//----- nvinfo : EIATTR_CBANK_PARAM_SIZE
	.align		4
.L_378:
        /*0018*/ 	.byte	0x03, 0x19
        /*001a*/ 	.short	0x0418


	//----- nvinfo : EIATTR_KPARAM_INFO
	.align		4
        /*001c*/ 	.byte	0x04, 0x17
        /*001e*/ 	.short	(.L_380 - .L_379)
.L_379:
        /*0020*/ 	.word	0x00000000
        /*0024*/ 	.short	0x0000
        /*0026*/ 	.short	0x0000
        /*0028*/ 	.byte	0x00, 0xf0, 0x61, 0x10


	//----- nvinfo : EIATTR_MAXREG_COUNT
	.align		4
.L_380:
        /*002c*/ 	.byte	0x03, 0x1b
        /*002e*/ 	.short	0x00ff


	//----- nvinfo : EIATTR_NUM_BARRIERS
	.align		4
        /*0030*/ 	.byte	0x02, 0x4c
        /*0032*/ 	.byte	0x02
	.zero		1


	//----- nvinfo : EIATTR_ANNOTATIONS
	.align		4
        /*0034*/ 	.byte	0x04, 0x55
        /*0036*/ 	.short	(.L_382 - .L_381)


	//   ....[0]....
.L_381:
        /* <DEDUP_REMOVED lines=53> */


	//----- nvinfo : EIATTR_MERCURY_ISA_VERSION
	.align		4
.L_382:
        /*0378*/ 	.byte	0x03, 0x5f
        /*037a*/ 	.short	0x0000


	//----- nvinfo : EIATTR_COOP_GROUP_MASK_REGIDS
	.align		4
        /*037c*/ 	.byte	0x04, 0x29
        /*037e*/ 	.short	(.L_384 - .L_383)


	//   ....[0]....
.L_383:
        /*0380*/ 	.word	0xffffffff


	//   ....[1]....
        /*0384*/ 	.word	0xffffffff


	//   ....[2]....
        /*0388*/ 	.word	0xffffffff


	//   ....[3]....
        /*038c*/ 	.word	0xffffffff


	//   ....[4]....
        /*0390*/ 	.word	0xffffffff


	//   ....[5]....
        /*0394*/ 	.word	0xffffffff


	//   ....[6]....
        /*0398*/ 	.word	0xffffffff


	//   ....[7]....
        /*039c*/ 	.word	0xffffffff


	//   ....[8]....
        /*03a0*/ 	.word	0xffffffff


	//   ....[9]....
        /*03a4*/ 	.word	0xffffffff


	//   ....[10]....
        /*03a8*/ 	.word	0xffffffff


	//   ....[11]....
        /*03ac*/ 	.word	0xffffffff


	//   ....[12]....
        /*03b0*/ 	.word	0xffffffff


	//   ....[13]....
        /*03b4*/ 	.word	0xffffffff


	//   ....[14]....
        /*03b8*/ 	.word	0xffffffff


	//   ....[15]....
        /*03bc*/ 	.word	0xffffffff


	//   ....[16]....
        /*03c0*/ 	.word	0xffffffff


	//   ....[17]....
        /*03c4*/ 	.word	0xffffffff


	//   ....[18]....
        /*03c8*/ 	.word	0xffffffff


	//   ....[19]....
        /*03cc*/ 	.word	0xffffffff


	//   ....[20]....
        /*03d0*/ 	.word	0xffffffff


	//   ....[21]....
        /*03d4*/ 	.word	0xffffffff


	//   ....[22]....
        /*03d8*/ 	.word	0xffffffff


	//   ....[23]....
        /*03dc*/ 	.word	0xffffffff


	//   ....[24]....
        /*03e0*/ 	.word	0xffffffff


	//   ....[25]....
        /*03e4*/ 	.word	0xffffffff


	//   ....[26]....
        /*03e8*/ 	.word	0xffffffff


	//   ....[27]....
        /*03ec*/ 	.word	0xffffffff


	//   ....[28]....
        /*03f0*/ 	.word	0xffffffff


	//   ....[29]....
        /*03f4*/ 	.word	0xffffffff


	//   ....[30]....
        /*03f8*/ 	.word	0xffffffff


	//   ....[31]....
        /*03fc*/ 	.word	0xffffffff


	//   ....[32]....
        /*0400*/ 	.word	0xffffffff


	//   ....[33]....
        /*0404*/ 	.word	0xffffffff


	//   ....[34]....
        /*0408*/ 	.word	0xffffffff


	//   ....[35]....
        /*040c*/ 	.word	0xffffffff


	//   ....[36]....
        /*0410*/ 	.word	0xffffffff


	//   ....[37]....
        /*0414*/ 	.word	0xffffffff


	//   ....[38]....
        /*0418*/ 	.word	0xffffffff


	//   ....[39]....
        /*041c*/ 	.word	0xffffffff


	//   ....[40]....
        /*0420*/ 	.word	0xffffffff


	//   ....[41]....
        /*0424*/ 	.word	0xffffffff


	//   ....[42]....
        /*0428*/ 	.word	0xffffffff


	//   ....[43]....
        /*042c*/ 	.word	0xffffffff


	//   ....[44]....
        /*0430*/ 	.word	0xffffffff


	//   ....[45]....
        /*0434*/ 	.word	0xffffffff


	//   ....[46]....
        /*0438*/ 	.word	0xffffffff


	//   ....[47]....
        /*043c*/ 	.word	0xffffffff


	//   ....[48]....
        /*0440*/ 	.word	0xffffffff


	//   ....[49]....
        /*0444*/ 	.word	0xffffffff


	//   ....[50]....
        /*0448*/ 	.word	0xffffffff


	//   ....[51]....
        /*044c*/ 	.word	0xffffffff


	//   ....[52]....
        /*0450*/ 	.word	0xffffffff


	//   ....[53]....
        /*0454*/ 	.word	0xffffffff


	//   ....[54]....
        /*0458*/ 	.word	0xffffffff


	//   ....[55]....
        /*045c*/ 	.word	0xffffffff


	//   ....[56]....
        /*0460*/ 	.word	0xffffffff


	//   ....[57]....
        /*0464*/ 	.word	0xffffffff


	//   ....[58]....
        /*0468*/ 	.word	0xffffffff


	//   ....[59]....
        /*046c*/ 	.word	0xffffffff


	//   ....[60]....
        /*0470*/ 	.word	0xffffffff


	//   ....[61]....
        /*0474*/ 	.word	0xffffffff


	//   ....[62]....
        /*0478*/ 	.word	0xffffffff


	//   ....[63]....
        /*047c*/ 	.word	0xffffffff


	//   ....[64]....
        /*0480*/ 	.word	0xffffffff


	//   ....[65]....
        /*0484*/ 	.word	0xffffffff


	//   ....[66]....
        /*0488*/ 	.word	0xffffffff


	//   ....[67]....
        /*048c*/ 	.word	0xffffffff


	//   ....[68]....
        /*0490*/ 	.word	0xffffffff


	//   ....[69]....
        /*0494*/ 	.word	0xffffffff


	//   ....[70]....
        /*0498*/ 	.word	0xffffffff


	//   ....[71]....
        /*049c*/ 	.word	0xffffffff


	//   ....[72]....
        /*04a0*/ 	.word	0xffffffff


	//   ....[73]....
        /*04a4*/ 	.word	0xffffffff


	//   ....[74]....
        /*04a8*/ 	.word	0xffffffff


	//   ....[75]....
        /*04ac*/ 	.word	0xffffffff


	//   ....[76]....
        /*04b0*/ 	.word	0xffffffff


	//   ....[77]....
        /*04b4*/ 	.word	0xffffffff


	//   ....[78]....
        /*04b8*/ 	.word	0xffffffff


	//   ....[79]....
        /*04bc*/ 	.word	0xffffffff


	//   ....[80]....
        /*04c0*/ 	.word	0xffffffff


	//   ....[81]....
        /*04c4*/ 	.word	0xffffffff


	//   ....[82]....
        /*04c8*/ 	.word	0xffffffff


	//   ....[83]....
        /*04cc*/ 	.word	0xffffffff


	//   ....[84]....
        /*04d0*/ 	.word	0xffffffff


	//   ....[85]....
        /*04d4*/ 	.word	0xffffffff


	//   ....[86]....
        /*04d8*/ 	.word	0xffffffff


	//   ....[87]....
        /*04dc*/ 	.word	0xffffffff


	//   ....[88]....
        /*04e0*/ 	.word	0xffffffff


	//   ....[89]....
        /*04e4*/ 	.word	0xffffffff


	//   ....[90]....
        /*04e8*/ 	.word	0xffffffff


	//   ....[91]....
        /*04ec*/ 	.word	0xffffffff


	//   ....[92]....
        /*04f0*/ 	.word	0xffffffff


	//   ....[93]....
        /*04f4*/ 	.word	0xffffffff


	//   ....[94]....
        /*04f8*/ 	.word	0xffffffff


	//   ....[95]....
        /*04fc*/ 	.word	0xffffffff


	//   ....[96]....
        /*0500*/ 	.word	0xffffffff


	//   ....[97]....
        /*0504*/ 	.word	0xffffffff


	//   ....[98]....
        /*0508*/ 	.word	0xffffffff


	//   ....[99]....
        /*050c*/ 	.word	0xffffffff


	//   ....[100]....
        /*0510*/ 	.word	0xffffffff


	//   ....[101]....
        /*0514*/ 	.word	0xffffffff


	//   ....[102]....
        /*0518*/ 	.word	0xffffffff


	//   ....[103]....
        /*051c*/ 	.word	0xffffffff


	//   ....[104]....
        /*0520*/ 	.word	0xffffffff


	//   ....[105]....
        /*0524*/ 	.word	0xffffffff


	//   ....[106]....
        /*0528*/ 	.word	0xffffffff


	//   ....[107]....
        /*052c*/ 	.word	0xffffffff


	//   ....[108]....
        /*0530*/ 	.word	0xffffffff


	//   ....[109]....
        /*0534*/ 	.word	0xffffffff


	//   ....[110]....
        /*0538*/ 	.word	0xffffffff


	//   ....[111]....
        /*053c*/ 	.word	0xffffffff


	//   ....[112]....
        /*0540*/ 	.word	0xffffffff


	//   ....[113]....
        /*0544*/ 	.word	0xffffffff


	//   ....[114]....
        /*0548*/ 	.word	0xffffffff


	//   ....[115]....
        /*054c*/ 	.word	0xffffffff


	//   ....[116]....
        /*0550*/ 	.word	0xffffffff


	//   ....[117]....
        /*0554*/ 	.word	0xffffffff


	//   ....[118]....
        /*0558*/ 	.word	0xffffffff


	//   ....[119]....
        /*055c*/ 	.word	0xffffffff


	//   ....[120]....
        /*0560*/ 	.word	0xffffffff


	//   ....[121]....
        /*0564*/ 	.word	0xffffffff


	//   ....[122]....
        /*0568*/ 	.word	0xffffffff


	//   ....[123]....
        /*056c*/ 	.word	0xffffffff


	//   ....[124]....
        /*0570*/ 	.word	0xffffffff


	//   ....[125]....
        /*0574*/ 	.word	0xffffffff


	//   ....[126]....
        /*0578*/ 	.word	0xffffffff


	//   ....[127]....
        /*057c*/ 	.word	0xffffffff


	//   ....[128]....
        /*0580*/ 	.word	0xffffffff


	//   ....[129]....
        /*0584*/ 	.word	0xffffffff


	//   ....[130]....
        /*0588*/ 	.word	0xffffffff


	//   ....[131]....
        /*058c*/ 	.word	0xffffffff


	//   ....[132]....
        /*0590*/ 	.word	0xffffffff


	//   ....[133]....
        /*0594*/ 	.word	0xffffffff


	//   ....[134]....
        /*0598*/ 	.word	0xffffffff


	//   ....[135]....
        /*059c*/ 	.word	0xffffffff


	//   ....[136]....
        /*05a0*/ 	.word	0xffffffff


	//   ....[137]....
        /*05a4*/ 	.word	0xffffffff


	//   ....[138]....
        /*05a8*/ 	.word	0xffffffff


	//   ....[139]....
        /*05ac*/ 	.word	0xffffffff


	//   ....[140]....
        /*05b0*/ 	.word	0xffffffff


	//   ....[141]....
        /*05b4*/ 	.word	0xffffffff


	//   ....[142]....
        /*05b8*/ 	.word	0xffffffff


	//   ....[143]....
        /*05bc*/ 	.word	0xffffffff


	//   ....[144]....
        /*05c0*/ 	.word	0xffffffff


	//   ....[145]....
        /*05c4*/ 	.word	0xffffffff


	//   ....[146]....
        /*05c8*/ 	.word	0xffffffff


	//   ....[147]....
        /*05cc*/ 	.word	0xffffffff


	//   ....[148]....
        /*05d0*/ 	.word	0xffffffff


	//   ....[149]....
        /*05d4*/ 	.word	0xffffffff


	//   ....[150]....
        /*05d8*/ 	.word	0xffffffff


	//   ....[151]....
        /*05dc*/ 	.word	0xffffffff


	//   ....[152]....
        /*05e0*/ 	.word	0xffffffff


	//   ....[153]....
        /*05e4*/ 	.word	0xffffffff


	//   ....[154]....
        /*05e8*/ 	.word	0xffffffff


	//   ....[155]....
        /*05ec*/ 	.word	0xffffffff


	//   ....[156]....
        /*05f0*/ 	.word	0xffffffff


	//   ....[157]....
        /*05f4*/ 	.word	0xffffffff


	//   ....[158]....
        /*05f8*/ 	.word	0xffffffff


	//   ....[159]....
        /*05fc*/ 	.word	0xffffffff


	//   ....[160]....
        /*0600*/ 	.word	0xffffffff


	//   ....[161]....
        /*0604*/ 	.word	0xffffffff


	//   ....[162]....
        /*0608*/ 	.word	0xffffffff


	//----- nvinfo : EIATTR_COOP_GROUP_INSTR_OFFSETS
	.align		4
.L_384:
        /*060c*/ 	.byte	0x04, 0x28
        /*060e*/ 	.short	(.L_386 - .L_385)


	//   ....[0]....
.L_385:
        /*0610*/ 	.word	0x000000a0


	//   ....[1]....
        /*0614*/ 	.word	0x000017e0


	//   ....[2]....
        /*0618*/ 	.word	0x00001810


	//   ....[3]....
        /*061c*/ 	.word	0x000019d0


	//   ....[4]....
        /*0620*/ 	.word	0x00001a00


	//   ....[5]....
        /*0624*/ 	.word	0x00001ad0


	//   ....[6]....
        /*0628*/ 	.word	0x00001b00


	//   ....[7]....
        /*062c*/ 	.word	0x00001bd0


	//   ....[8]....
        /*0630*/ 	.word	0x00001c00


	//   ....[9]....
        /*0634*/ 	.word	0x00001cd0


	//   ....[10]....
        /*0638*/ 	.word	0x00001d00


	//   ....[11]....
        /*063c*/ 	.word	0x00001dd0


	//   ....[12]....
        /*0640*/ 	.word	0x00001e00


	//   ....[13]....
        /*0644*/ 	.word	0x00001ed0


	//   ....[14]....
        /*0648*/ 	.word	0x00001f00


	//   ....[15]....
        /*064c*/ 	.word	0x00001fe0


	//   ....[16]....
        /*0650*/ 	.word	0x00002030


	//   ....[17]....
        /*0654*/ 	.word	0x00002500


	//   ....[18]....
        /*0658*/ 	.word	0x00002520


	//   ....[19]....
        /*065c*/ 	.word	0x00002540


	//   ....[20]....
        /*0660*/ 	.word	0x00002550


	//   ....[21]....
        /*0664*/ 	.word	0x00002560


	//   ....[22]....
        /*0668*/ 	.word	0x00002570


	//   ....[23]....
        /*066c*/ 	.word	0x000029e0


	//   ....[24]....
        /*0670*/ 	.word	0x00002a10


	//   ....[25]....
        /*0674*/ 	.word	0x00002a50


	//   ....[26]....
        /*0678*/ 	.word	0x00002a80


	//   ....[27]....
        /*067c*/ 	.word	0x00002aa0


	//   ....[28]....
        /*0680*/ 	.word	0x00002ab0


	//   ....[29]....
        /*0684*/ 	.word	0x00003710


	//   ....[30]....
        /*0688*/ 	.word	0x00003730


	//   ....[31]....
        /*068c*/ 	.word	0x00003740


	//   ....[32]....
        /*0690*/ 	.word	0x00003750


	//   ....[33]....
        /*0694*/ 	.word	0x00003760


	//   ....[34]....
        /*0698*/ 	.word	0x00003770


	//   ....[35]....
        /*069c*/ 	.word	0x00003ce0


	//   ....[36]....
        /*06a0*/ 	.word	0x00004420


	//   ....[37]....
        /*06a4*/ 	.word	0x00004be0


	//   ....[38]....
        /*06a8*/ 	.word	0x00005310


	//   ....[39]....
        /*06ac*/ 	.word	0x00005750


	//   ....[40]....
        /*06b0*/ 	.word	0x00005790


	//   ....[41]....
        /*06b4*/ 	.word	0x000058f0


	//   ....[42]....
        /*06b8*/ 	.word	0x00005920


	//   ....[43]....
        /*06bc*/ 	.word	0x00005d40


	//   ....[44]....
        /*06c0*/ 	.word	0x00005eb0


	//   ....[45]....
        /*06c4*/ 	.word	0x00005ec0


	//   ....[46]....
        /*06c8*/ 	.word	0x00005f60


	//   ....[47]....
        /*06cc*/ 	.word	0x00008060


	//   ....[48]....
        /*06d0*/ 	.word	0x00008070


	//   ....[49]....
        /*06d4*/ 	.word	0x00008080


	//   ....[50]....
        /*06d8*/ 	.word	0x00008090


	//   ....[51]....
        /*06dc*/ 	.word	0x000080a0


	//   ....[52]....
        /*06e0*/ 	.word	0x000080b0


	//   ....[53]....
        /*06e4*/ 	.word	0x00009220


	//   ....[54]....
        /*06e8*/ 	.word	0x00009230


	//   ....[55]....
        /*06ec*/ 	.word	0x00009240


	//   ....[56]....
        /*06f0*/ 	.word	0x00009250


	//   ....[57]....
        /*06f4*/ 	.word	0x00009260


	//   ....[58]....
        /*06f8*/ 	.word	0x00009270


	//   ....[59]....
        /*06fc*/ 	.word	0x00009490


	//   ....[60]....
        /*0700*/ 	.word	0x000096b0


	//   ....[61]....
        /*0704*/ 	.word	0x00009cd0


	//   ....[62]....
        /*0708*/ 	.word	0x0000a2d0


	//   ....[63]....
        /*070c*/ 	.word	0x0000ab00


	//   ....[64]....
        /*0710*/ 	.word	0x0000ab60


	//   ....[65]....
        /*0714*/ 	.word	0x0000ac90


	//   ....[66]....
        /*0718*/ 	.word	0x0000ace0


	//   ....[67]....
        /*071c*/ 	.word	0x0000ae60


	//   ....[68]....
        /*0720*/ 	.word	0x0000b0b0


	//   ....[69]....
        /*0724*/ 	.word	0x0000b140


	//   ....[70]....
        /*0728*/ 	.word	0x0000b220


	//   ....[71]....
        /*072c*/ 	.word	0x0000d5c0


	//   ....[72]....
        /*0730*/ 	.word	0x0000d5d0


	//   ....[73]....
        /*0734*/ 	.word	0x0000d5e0


	//   ....[74]....
        /*0738*/ 	.word	0x0000d5f0


	//   ....[75]....
        /*073c*/ 	.word	0x0000d600


	//   ....[76]....
        /*0740*/ 	.word	0x0000d610


	//   ....[77]....
        /*0744*/ 	.word	0x0000e780


	//   ....[78]....
        /*0748*/ 	.word	0x0000e790


	//   ....[79]....
        /*074c*/ 	.word	0x0000e7a0


	//   ....[80]....
        /*0750*/ 	.word	0x0000e7b0


	//   ....[81]....
        /*0754*/ 	.word	0x0000e7c0


	//   ....[82]....
        /*0758*/ 	.word	0x0000e7d0


	//   ....[83]....
        /*075c*/ 	.word	0x0000eaf0


	//   ....[84]....
        /*0760*/ 	.word	0x0000ebb0


	//   ....[85]....
        /*0764*/ 	.word	0x0000ebd0


	//   ....[86]....
        /*0768*/ 	.word	0x0000ec10


	//   ....[87]....
        /*076c*/ 	.word	0x0000ec50


	//   ....[88]....
        /*0770*/ 	.word	0x0000ec80


	//   ....[89]....
        /*0774*/ 	.word	0x0000ed90


	//   ....[90]....
        /*0778*/ 	.word	0x0000f1f0


	//   ....[91]....
        /*077c*/ 	.word	0x00011020


	//   ....[92]....
        /*0780*/ 	.word	0x00011030


	//   ....[93]....
        /*0784*/ 	.word	0x00011050


	//   ....[94]....
        /*0788*/ 	.word	0x00011070


	//   ....[95]....
        /*078c*/ 	.word	0x00011120


	//   ....[96]....
        /*0790*/ 	.word	0x00011130


	//   ....[97]....
        /*0794*/ 	.word	0x00012230


	//   ....[98]....
        /*0798*/ 	.word	0x00012240


	//   ....[99]....
        /*079c*/ 	.word	0x00012250


	//   ....[100]....
        /*07a0*/ 	.word	0x00012260


	//   ....[101]....
        /*07a4*/ 	.word	0x00012270


	//   ....[102]....
        /*07a8*/ 	.word	0x00012280


	//   ....[103]....
        /*07ac*/ 	.word	0x000124a0


	//   ....[104]....
        /*07b0*/ 	.word	0x000126b0


	//   ....[105]....
        /*07b4*/ 	.word	0x00012cc0


	//   ....[106]....
        /*07b8*/ 	.word	0x000132b0


	//   ....[107]....
        /*07bc*/ 	.word	0x00013b10


	//   ....[108]....
        /*07c0*/ 	.word	0x00013b70


	//   ....[109]....
        /*07c4*/ 	.word	0x00013ca0


	//   ....[110]....
        /*07c8*/ 	.word	0x00013cf0


	//   ....[111]....
        /*07cc*/ 	.word	0x00013e60


	//   ....[112]....
        /*07d0*/ 	.word	0x00014050


	//   ....[113]....
        /*07d4*/ 	.word	0x00014110


	//   ....[114]....
        /*07d8*/ 	.word	0x00014230


	//   ....[115]....
        /*07dc*/ 	.word	0x000160c0


	//   ....[116]....
        /*07e0*/ 	.word	0x000160d0


	//   ....[117]....
        /*07e4*/ 	.word	0x000160e0


	//   ....[118]....
        /*07e8*/ 	.word	0x000160f0


	//   ....[119]....
        /*07ec*/ 	.word	0x00016120


	//   ....[120]....
        /*07f0*/ 	.word	0x00016140


	//   ....[121]....
        /*07f4*/ 	.word	0x00016160


	//   ....[122]....
        /*07f8*/ 	.word	0x00016170


	//   ....[123]....
        /*07fc*/ 	.word	0x00017e30


	//   ....[124]....
        /*0800*/ 	.word	0x00017e70


	//   ....[125]....
        /*0804*/ 	.word	0x00017ea0


	//   ....[126]....
        /*0808*/ 	.word	0x00017ed0


	//   ....[127]....
        /*080c*/ 	.word	0x00017f10


	//   ....[128]....
        /*0810*/ 	.word	0x00017f50


	//   ....[129]....
        /*0814*/ 	.word	0x00017f70


	//   ....[130]....
        /*0818*/ 	.word	0x00017f80


	//   ....[131]....
        /*081c*/ 	.word	0x00018140


	//   ....[132]....
        /*0820*/ 	.word	0x00018150


	//   ....[133]....
        /*0824*/ 	.word	0x00018250


	//   ....[134]....
        /*0828*/ 	.word	0x00018280


	//   ....[135]....
        /*082c*/ 	.word	0x00018360


	//   ....[136]....
        /*0830*/ 	.word	0x00018390


	//   ....[137]....
        /*0834*/ 	.word	0x00018470


	//   ....[138]....
        /*0838*/ 	.word	0x000184a0


	//   ....[139]....
        /*083c*/ 	.word	0x00018580


	//   ....[140]....
        /*0840*/ 	.word	0x000185b0


	//   ....[141]....
        /*0844*/ 	.word	0x00018690


	//   ....[142]....
        /*0848*/ 	.word	0x000186c0


	//   ....[143]....
        /*084c*/ 	.word	0x000187a0


	//   ....[144]....
        /*0850*/ 	.word	0x000187d0


	//   ....[145]....
        /*0854*/ 	.word	0x000188b0


	//   ....[146]....
        /*0858*/ 	.word	0x000188d0


	//   ....[147]....
        /*085c*/ 	.word	0x00019190


	//   ....[148]....
        /*0860*/ 	.word	0x000191a0


	//   ....[149]....
        /*0864*/ 	.word	0x00019270


	//   ....[150]....
        /*0868*/ 	.word	0x000192a0


	//   ....[151]....
        /*086c*/ 	.word	0x00019370


	//   ....[152]....
        /*0870*/ 	.word	0x000193a0


	//   ....[153]....
        /*0874*/ 	.word	0x00019470


	//   ....[154]....
        /*0878*/ 	.word	0x000194a0


	//   ....[155]....
        /*087c*/ 	.word	0x00019570


	//   ....[156]....
        /*0880*/ 	.word	0x000195a0


	//   ....[157]....
        /*0884*/ 	.word	0x00019670


	//   ....[158]....
        /*0888*/ 	.word	0x000196a0


	//   ....[159]....
        /*088c*/ 	.word	0x00019770


	//   ....[160]....
        /*0890*/ 	.word	0x000197a0


	//   ....[161]....
        /*0894*/ 	.word	0x00019870


	//   ....[162]....
        /*0898*/ 	.word	0x00019890


	//----- nvinfo : EIATTR_EXIT_INSTR_OFFSETS
	.align		4
.L_386:
        /*089c*/ 	.byte	0x04, 0x1c
        /*089e*/ 	.short	(.L_388 - .L_387)


	//   ....[0]....
.L_387:
        /*08a0*/ 	.word	0x00000450


	//   ....[1]....
        /*08a4*/ 	.word	0x000188e0


	//   ....[2]....
        /*08a8*/ 	.word	0x00018940


	//   ....[3]....
        /*08ac*/ 	.word	0x000189a0


	//   ....[4]....
        /*08b0*/ 	.word	0x000198a0


	//   ....[5]....
        /*08b4*/ 	.word	0x000198f0


	//   ....[6]....
        /*08b8*/ 	.word	0x00019950


	//----- nvinfo : EIATTR_CTAIDZ_USED
	.align		4
.L_388:
        /*08bc*/ 	.byte	0x01, 0x04
	.zero		2


	//----- nvinfo : EIATTR_MAX_THREADS
	.align		4
        /*08c0*/ 	.byte	0x04, 0x05
        /*08c2*/ 	.short	(.L_390 - .L_389)
.L_389:
        /*08c4*/ 	.word	0x00000080
        /*08c8*/ 	.word	0x00000001
        /*08cc*/ 	.word	0x00000001


	//----- nvinfo : EIATTR_CRS_STACK_SIZE
	.align		4
.L_390:
        /*08d0*/ 	.byte	0x04, 0x1e
        /*08d2*/ 	.short	(.L_392 - .L_391)
.L_391:
        /*08d4*/ 	.word	0x00000000
.L_392:


//--------------------- .nv.info._ZN7cutlass13device_kernelIN5flash19enable_sm80_to_sm89INS1_16FlashAttnFwdSm80INS1_25CollectiveMainloopFwdSm80ILi4ELi1ELb0EN4cute5tupleIJNS5_1CILi128EEENS7_ILi48EEES8_EEELi128ENS_6half_tEfNS_4arch4Sm80ELb0ELb1ELb1ELb1ELb1ELb1ELb1ELb0EEENS1_21CollectiveEpilogueFwdINS6_IJS8_S8_S9_EEENS6_IJNS7_ILi1EEESH_SH_EEESB_SD_Li128ELb1ELb1ELb0ELb0EEENS1_19SingleTileSchedulerILb1ELb0ELb1ELi128EEEEEEEEEvNT_6ParamsE --------------------------
	.section	.nv.info._ZN7cutlass13device_kernelIN5flash19enable_sm80_to_sm89INS1_16FlashAttnFwdSm80INS1_25CollectiveMainloopFwdSm80ILi4ELi1ELb0EN4cute5tupleIJNS5_1CILi128EEENS7_ILi48EEES8_EEELi128ENS_6half_tEfNS_4arch4Sm80ELb0ELb1ELb1ELb1ELb1ELb1ELb1ELb0EEENS1_21CollectiveEpilogueFwdINS6_IJS8_S8_S9_EEENS6_IJNS7_ILi1EEESH_SH_EEESB_SD_Li128ELb1ELb1ELb0ELb0EEENS1_19SingleTileSchedulerILb1ELb0ELb1ELi128EEEEEEEEEvNT_6ParamsE,"",@"SHT_CUDA_INFO"
	.sectionflags	@""
	.align	4


	//----- nvinfo : EIATTR_CUDA_API_VERSION
	.align		4
        /*0000*/ 	.byte	0x04, 0x37
        /*0002*/ 	.short	(.L_394 - .L_393)
.L_393:
        /*0004*/ 	.word	0x00000082


	//----- nvinfo : EIATTR_SW2861232_WAR
	.align		4
.L_394:
        /*0008*/ 	.byte	0x01, 0x35
	.zero		2


	//----- nvinfo : EIATTR_PARAM_CBANK
	.align		4
        /*000c*/ 	.byte	0x04, 0x0a
        /*000e*/ 	.short	(.L_396 - .L_395)
	.align		4
.L_395:
        /*0010*/ 	.word	index@(.nv.constant0._ZN7cutlass13device_kernelIN5flash19enable_sm80_to_sm89INS1_16FlashAttnFwdSm80INS1_25CollectiveMainloopFwdSm80ILi4ELi1ELb0EN4cute5tupleIJNS5_1CILi128EEENS7_ILi48EEES8_EEELi128ENS_6half_tEfNS_4arch4Sm80ELb0ELb1ELb1ELb1ELb1ELb1ELb1ELb0EEENS1_21CollectiveEpilogueFwdINS6_IJS8_S8_S9_EEENS6_IJNS7_ILi1EEESH_SH_EEESB_SD_Li128ELb1ELb1ELb0ELb0EEENS1_19SingleTileSchedulerILb1ELb0ELb1ELi128EEEEEEEEEvNT_6ParamsE)
        /*0014*/ 	.short	0x0160
        /*0016*/ 	.short	0x0418


	//----- nvinfo : EIATTR_CBANK_PARAM_SIZE
	.align		4
.L_396:
        /*0018*/ 	.byte	0x03, 0x19
        /*001a*/ 	.short	0x0418


	//----- nvinfo : EIATTR_KPARAM_INFO
	.align		4
        /*001c*/ 	.byte	0x04, 0x17
        /*001e*/ 	.short	(.L_398 - .L_397)
.L_397:
        /*0020*/ 	.word	0x00000000
        /*0024*/ 	.short	0x0000
        /*0026*/ 	.short	0x0000
        /*0028*/ 	.byte	0x00, 0xf0, 0x61, 0x10


	//----- nvinfo : EIATTR_MAXREG_COUNT
	.align		4
.L_398:
        /*002c*/ 	.byte	0x03, 0x1b
        /*002e*/ 	.short	0x00ff


	//----- nvinfo : EIATTR_NUM_BARRIERS
	.align		4
        /*0030*/ 	.byte	0x02, 0x4c
        /*0032*/ 	.byte	0x02
	.zero		1


	//----- nvinfo : EIATTR_ANNOTATIONS
	.align		4
        /*0034*/ 	.byte	0x04, 0x55
        /*0036*/ 	.short	(.L_400 - .L_399)


	//   ....[0]....
.L_399:
        /* <DEDUP_REMOVED lines=350> */


	//----- nvinfo : EIATTR_MERCURY_ISA_VERSION
	.align		4
.L_400:
        /*1600*/ 	.byte	0x03, 0x5f
        /*1602*/ 	.short	0x0000


	//----- nvinfo : EIATTR_COOP_GROUP_MASK_REGIDS
	.align		4
        /*1604*/ 	.byte	0x04, 0x29
        /*1606*/ 	.short	(.L_402 - .L_401)


	//   ....[0]....
.L_401:
        /*1608*/ 	.word	0xffffffff


	//   ....[1]....
        /*160c*/ 	.word	0xffffffff


	//   ....[2]....
        /*1610*/ 	.word	0xffffffff


	//   ....[3]....
        /*1614*/ 	.word	0xffffffff


	//   ....[4]....
        /*1618*/ 	.word	0xffffffff


	//   ....[5]....
        /*161c*/ 	.word	0xffffffff


	//   ....[6]....
        /*1620*/ 	.word	0xffffffff


	//   ....[7]....
        /*1624*/ 	.word	0xffffffff


	//   ....[8]....
        /*1628*/ 	.word	0xffffffff


	//   ....[9]....
        /*162c*/ 	.word	0xffffffff


	//   ....[10]....
        /*1630*/ 	.word	0xffffffff


	//   ....[11]....
        /*1634*/ 	.word	0xffffffff


	//   ....[12]....
        /*1638*/ 	.word	0xffffffff


	//   ....[13]....
        /*163c*/ 	.word	0xffffffff


	//   ....[14]....
        /*1640*/ 	.word	0xffffffff


	//   ....[15]....
        /*1644*/ 	.word	0xffffffff


	//   ....[16]....
        /*1648*/ 	.word	0xffffffff


	//   ....[17]....
        /*164c*/ 	.word	0xffffffff


	//   ....[18]....
        /*1650*/ 	.word	0xffffffff


	//   ....[19]....
        /*1654*/ 	.word	0xffffffff


	//   ....[20]....
        /*1658*/ 	.word	0xffffffff


	//   ....[21]....
        /*165c*/ 	.word	0xffffffff


	//   ....[22]....
        /*1660*/ 	.word	0xffffffff


	//   ....[23]....
        /*1664*/ 	.word	0xffffffff


	//   ....[24]....
        /*1668*/ 	.word	0xffffffff


	//   ....[25]....
        /*166c*/ 	.word	0xffffffff


	//   ....[26]....
        /*1670*/ 	.word	0xffffffff


	//   ....[27]....
        /*1674*/ 	.word	0xffffffff


	//   ....[28]....
        /*1678*/ 	.word	0xffffffff


	//   ....[29]....
        /*167c*/ 	.word	0xffffffff


	//   ....[30]....
        /*1680*/ 	.word	0xffffffff


	//   ....[31]....
        /*1684*/ 	.word	0xffffffff


	//   ....[32]....
        /*1688*/ 	.word	0xffffffff


	//   ....[33]....
        /*168c*/ 	.word	0xffffffff


	//   ....[34]....
        /*1690*/ 	.word	0xffffffff


	//   ....[35]....
        /*1694*/ 	.word	0xffffffff


	//   ....[36]....
        /*1698*/ 	.word	0xffffffff


	//   ....[37]....
        /*169c*/ 	.word	0xffffffff


	//   ....[38]....
        /*16a0*/ 	.word	0xffffffff


	//   ....[39]....
        /*16a4*/ 	.word	0xffffffff


	//   ....[40]....
        /*16a8*/ 	.word	0xffffffff


	//   ....[41]....
        /*16ac*/ 	.word	0xffffffff


	//   ....[42]....
        /*16b0*/ 	.word	0xffffffff


	//   ....[43]....
        /*16b4*/ 	.word	0xffffffff


	//   ....[44]....
        /*16b8*/ 	.word	0xffffffff


	//   ....[45]....
        /*16bc*/ 	.word	0xffffffff


	//   ....[46]....
        /*16c0*/ 	.word	0xffffffff


	//   ....[47]....
        /*16c4*/ 	.word	0xffffffff


	//   ....[48]....
        /*16c8*/ 	.word	0xffffffff


	//   ....[49]....
        /*16cc*/ 	.word	0xffffffff


	//   ....[50]....
        /*16d0*/ 	.word	0xffffffff


	//   ....[51]....
        /*16d4*/ 	.word	0xffffffff


	//   ....[52]....
        /*16d8*/ 	.word	0xffffffff


	//   ....[53]....
        /*16dc*/ 	.word	0xffffffff


	//   ....[54]....
        /*16e0*/ 	.word	0xffffffff


	//   ....[55]....
        /*16e4*/ 	.word	0xffffffff


	//   ....[56]....
        /*16e8*/ 	.word	0xffffffff


	//   ....[57]....
        /*16ec*/ 	.word	0xffffffff


	//   ....[58]....
        /*16f0*/ 	.word	0xffffffff


	//   ....[59]....
        /*16f4*/ 	.word	0xffffffff


	//   ....[60]....
        /*16f8*/ 	.word	0xffffffff


	//   ....[61]....
        /*16fc*/ 	.word	0xffffffff


	//   ....[62]....
        /*1700*/ 	.word	0xffffffff


	//   ....[63]....
        /*1704*/ 	.word	0xffffffff


	//   ....[64]....
        /*1708*/ 	.word	0xffffffff


	//   ....[65]....
        /*170c*/ 	.word	0xffffffff


	//   ....[66]....
        /*1710*/ 	.word	0xffffffff


	//   ....[67]....
        /*1714*/ 	.word	0xffffffff


	//   ....[68]....
        /*1718*/ 	.word	0xffffffff


	//   ....[69]....
        /*171c*/ 	.word	0xffffffff


	//   ....[70]....
        /*1720*/ 	.word	0xffffffff


	//   ....[71]....
        /*1724*/ 	.word	0xffffffff


	//   ....[72]....
        /*1728*/ 	.word	0xffffffff


	//   ....[73]....
        /*172c*/ 	.word	0xffffffff


	//   ....[74]....
        /*1730*/ 	.word	0xffffffff


	//   ....[75]....
        /*1734*/ 	.word	0xffffffff


	//   ....[76]....
        /*1738*/ 	.word	0xffffffff


	//   ....[77]....
        /*173c*/ 	.word	0xffffffff


	//   ....[78]....
        /*1740*/ 	.word	0xffffffff


	//   ....[79]....
        /*1744*/ 	.word	0xffffffff


	//   ....[80]....
        /*1748*/ 	.word	0xffffffff


	//   ....[81]....
        /*174c*/ 	.word	0xffffffff


	//   ....[82]....
        /*1750*/ 	.word	0xffffffff


	//   ....[83]....
        /*1754*/ 	.word	0xffffffff


	//   ....[84]....
        /*1758*/ 	.word	0xffffffff


	//   ....[85]....
        /*175c*/ 	.word	0xffffffff


	//   ....[86]....
        /*1760*/ 	.word	0xffffffff


	//   ....[87]....
        /*1764*/ 	.word	0xffffffff


	//   ....[88]....
        /*1768*/ 	.word	0xffffffff


	//   ....[89]....
        /*176c*/ 	.word	0xffffffff


	//   ....[90]....
        /*1770*/ 	.word	0xffffffff


	//   ....[91]....
        /*1774*/ 	.word	0xffffffff


	//   ....[92]....
        /*1778*/ 	.word	0xffffffff


	//   ....[93]....
        /*177c*/ 	.word	0xffffffff


	//   ....[94]....
        /*1780*/ 	.word	0xffffffff


	//   ....[95]....
        /*1784*/ 	.word	0xffffffff


	//   ....[96]....
        /*1788*/ 	.word	0xffffffff


	//   ....[97]....
        /*178c*/ 	.word	0xffffffff


	//   ....[98]....
        /*1790*/ 	.word	0xffffffff


	//   ....[99]....
        /*1794*/ 	.word	0xffffffff


	//   ....[100]....
        /*1798*/ 	.word	0xffffffff


	//   ....[101]....
        /*179c*/ 	.word	0xffffffff


	//   ....[102]....
        /*17a0*/ 	.word	0xffffffff


	//   ....[103]....
        /*17a4*/ 	.word	0xffffffff


	//   ....[104]....
        /*17a8*/ 	.word	0xffffffff


	//   ....[105]....
        /*17ac*/ 	.word	0xffffffff


	//   ....[106]....
        /*17b0*/ 	.word	0xffffffff


	//   ....[107]....
        /*17b4*/ 	.word	0xffffffff


	//   ....[108]....
        /*17b8*/ 	.word	0xffffffff


	//   ....[109]....
        /*17bc*/ 	.word	0xffffffff


	//   ....[110]....
        /*17c0*/ 	.word	0xffffffff


	//   ....[111]....
        /*17c4*/ 	.word	0xffffffff


	//   ....[112]....
        /*17c8*/ 	.word	0xffffffff


	//   ....[113]....
        /*17cc*/ 	.word	0xffffffff


	//   ....[114]....
        /*17d0*/ 	.word	0xffffffff


	//   ....[115]....
        /*17d4*/ 	.word	0xffffffff


	//   ....[116]....
        /*17d8*/ 	.word	0xffffffff


	//   ....[117]....
        /*17dc*/ 	.word	0xffffffff


	//   ....[118]....
        /*17e0*/ 	.word	0xffffffff


	//   ....[119]....
        /*17e4*/ 	.word	0xffffffff


	//   ....[120]....
        /*17e8*/ 	.word	0xffffffff


	//   ....[121]....
        /*17ec*/ 	.word	0xffffffff


	//   ....[122]....
        /*17f0*/ 	.word	0xffffffff


	//   ....[123]....
        /*17f4*/ 	.word	0xffffffff


	//   ....[124]....
        /*17f8*/ 	.word	0xffffffff


	//   ....[125]....
        /*17fc*/ 	.word	0xffffffff


	//   ....[126]....
        /*1800*/ 	.word	0xffffffff


	//   ....[127]....
        /*1804*/ 	.word	0xffffffff


	//   ....[128]....
        /*1808*/ 	.word	0xffffffff


	//   ....[129]....
        /*180c*/ 	.word	0xffffffff


	//   ....[130]....
        /*1810*/ 	.word	0xffffffff


	//   ....[131]....
        /*1814*/ 	.word	0xffffffff


	//   ....[132]....
        /*1818*/ 	.word	0xffffffff


	//   ....[133]....
        /*181c*/ 	.word	0xffffffff


	//   ....[134]....
        /*1820*/ 	.word	0xffffffff


	//   ....[135]....
        /*1824*/ 	.word	0xffffffff


	//   ....[136]....
        /*1828*/ 	.word	0xffffffff


	//   ....[137]....
        /*182c*/ 	.word	0xffffffff


	//   ....[138]....
        /*1830*/ 	.word	0xffffffff


	//   ....[139]....
        /*1834*/ 	.word	0xffffffff


	//   ....[140]....
        /*1838*/ 	.word	0xffffffff


	//   ....[141]....
        /*183c*/ 	.word	0xffffffff


	//   ....[142]....
        /*1840*/ 	.word	0xffffffff


	//   ....[143]....
        /*1844*/ 	.word	0xffffffff


	//   ....[144]....
        /*1848*/ 	.word	0xffffffff


	//   ....[145]....
        /*184c*/ 	.word	0xffffffff


	//   ....[146]....
        /*1850*/ 	.word	0xffffffff


	//   ....[147]....
        /*1854*/ 	.word	0xffffffff


	//   ....[148]....
        /*1858*/ 	.word	0xffffffff


	//   ....[149]....
        /*185c*/ 	.word	0xffffffff


	//   ....[150]....
        /*1860*/ 	.word	0xffffffff


	//   ....[151]....
        /*1864*/ 	.word	0xffffffff


	//   ....[152]....
        /*1868*/ 	.word	0xffffffff


	//   ....[153]....
        /*186c*/ 	.word	0xffffffff


	//   ....[154]....
        /*1870*/ 	.word	0xffffffff


	//   ....[155]....
        /*1874*/ 	.word	0xffffffff


	//   ....[156]....
        /*1878*/ 	.word	0xffffffff


	//   ....[157]....
        /*187c*/ 	.word	0xffffffff


	//   ....[158]....
        /*1880*/ 	.word	0xffffffff


	//   ....[159]....
        /*1884*/ 	.word	0xffffffff


	//   ....[160]....
        /*1888*/ 	.word	0xffffffff


	//   ....[161]....
        /*188c*/ 	.word	0xffffffff


	//   ....[162]....
        /*1890*/ 	.word	0xffffffff


	//   ....[163]....
        /*1894*/ 	.word	0xffffffff


	//   ....[164]....
        /*1898*/ 	.word	0xffffffff


	//   ....[165]....
        /*189c*/ 	.word	0xffffffff


	//   ....[166]....
        /*18a0*/ 	.word	0xffffffff


	//   ....[167]....
        /*18a4*/ 	.word	0xffffffff


	//   ....[168]....
        /*18a8*/ 	.word	0xffffffff


	//   ....[169]....
        /*18ac*/ 	.word	0xffffffff


	//   ....[170]....
        /*18b0*/ 	.word	0xffffffff


	//   ....[171]....
        /*18b4*/ 	.word	0xffffffff


	//   ....[172]....
        /*18b8*/ 	.word	0xffffffff


	//   ....[173]....
        /*18bc*/ 	.word	0xffffffff


	//   ....[174]....
        /*18c0*/ 	.word	0xffffffff


	//   ....[175]....
        /*18c4*/ 	.word	0xffffffff


	//   ....[176]....
        /*18c8*/ 	.word	0xffffffff


	//   ....[177]....
        /*18cc*/ 	.word	0xffffffff


	//   ....[178]....
        /*18d0*/ 	.word	0xffffffff


	//   ....[179]....
        /*18d4*/ 	.word	0xffffffff


	//   ....[180]....
        /*18d8*/ 	.word	0xffffffff


	//   ....[181]....
        /*18dc*/ 	.word	0xffffffff


	//   ....[182]....
        /*18e0*/ 	.word	0xffffffff


	//   ....[183]....
        /*18e4*/ 	.word	0xffffffff


	//   ....[184]....
        /*18e8*/ 	.word	0xffffffff


	//   ....[185]....
        /*18ec*/ 	.word	0xffffffff


	//   ....[186]....
        /*18f0*/ 	.word	0xffffffff


	//   ....[187]....
        /*18f4*/ 	.word	0xffffffff


	//   ....[188]....
        /*18f8*/ 	.word	0xffffffff


	//   ....[189]....
        /*18fc*/ 	.word	0xffffffff


	//   ....[190]....
        /*1900*/ 	.word	0xffffffff


	//   ....[191]....
        /*1904*/ 	.word	0xffffffff


	//   ....[192]....
        /*1908*/ 	.word	0xffffffff


	//   ....[193]....
        /*190c*/ 	.word	0xffffffff


	//   ....[194]....
        /*1910*/ 	.word	0xffffffff


	//   ....[195]....
        /*1914*/ 	.word	0xffffffff


	//   ....[196]....
        /*1918*/ 	.word	0xffffffff


	//   ....[197]....
        /*191c*/ 	.word	0xffffffff


	//   ....[198]....
        /*1920*/ 	.word	0xffffffff


	//   ....[199]....
        /*1924*/ 	.word	0xffffffff


	//   ....[200]....
        /*1928*/ 	.word	0xffffffff


	//   ....[201]....
        /*192c*/ 	.word	0xffffffff


	//   ....[202]....
        /*1930*/ 	.word	0xffffffff


	//   ....[203]....
        /*1934*/ 	.word	0xffffffff


	//   ....[204]....
        /*1938*/ 	.word	0xffffffff


	//   ....[205]....
        /*193c*/ 	.word	0xffffffff


	//   ....[206]....
        /*1940*/ 	.word	0xffffffff


	//   ....[207]....
        /*1944*/ 	.word	0xffffffff


	//   ....[208]....
        /*1948*/ 	.word	0xffffffff


	//   ....[209]....
        /*194c*/ 	.word	0xffffffff


	//   ....[210]....
        /*1950*/ 	.word	0xffffffff


	//   ....[211]....
        /*1954*/ 	.word	0xffffffff


	//   ....[212]....
        /*1958*/ 	.word	0xffffffff


	//   ....[213]....
        /*195c*/ 	.word	0xffffffff


	//   ....[214]....
        /*1960*/ 	.word	0xffffffff


	//   ....[215]....
        /*1964*/ 	.word	0xffffffff


	//   ....[216]....
        /*1968*/ 	.word	0xffffffff


	//   ....[217]....
        /*196c*/ 	.word	0xffffffff


	//   ....[218]....
        /*1970*/ 	.word	0xffffffff


	//   ....[219]....
        /*1974*/ 	.word	0xffffffff


	//   ....[220]....
        /*1978*/ 	.word	0xffffffff


	//   ....[221]....
        /*197c*/ 	.word	0xffffffff


	//   ....[222]....
        /*1980*/ 	.word	0xffffffff


	//   ....[223]....
        /*1984*/ 	.word	0xffffffff


	//   ....[224]....
        /*1988*/ 	.word	0xffffffff


	//   ....[225]....
        /*198c*/ 	.word	0xffffffff


	//   ....[226]....
        /*1990*/ 	.word	0xffffffff


	//   ....[227]....
        /*1994*/ 	.word	0xffffffff


	//   ....[228]....
        /*1998*/ 	.word	0xffffffff


	//   ....[229]....
        /*199c*/ 	.word	0xffffffff


	//   ....[230]....
        /*19a0*/ 	.word	0xffffffff


	//   ....[231]....
        /*19a4*/ 	.word	0xffffffff


	//   ....[232]....
        /*19a8*/ 	.word	0xffffffff


	//   ....[233]....
        /*19ac*/ 	.word	0xffffffff


	//   ....[234]....
        /*19b0*/ 	.word	0xffffffff


	//   ....[235]....
        /*19b4*/ 	.word	0xffffffff


	//   ....[236]....
        /*19b8*/ 	.word	0xffffffff


	//   ....[237]....
        /*19bc*/ 	.word	0xffffffff


	//   ....[238]....
        /*19c0*/ 	.word	0xffffffff


	//   ....[239]....
        /*19c4*/ 	.word	0xffffffff


	//   ....[240]....
        /*19c8*/ 	.word	0xffffffff


	//   ....[241]....
        /*19cc*/ 	.word	0xffffffff


	//   ....[242]....
        /*19d0*/ 	.word	0xffffffff


	//   ....[243]....
        /*19d4*/ 	.word	0xffffffff


	//   ....[244]....
        /*19d8*/ 	.word	0xffffffff


	//   ....[245]....
        /*19dc*/ 	.word	0xffffffff


	//   ....[246]....
        /*19e0*/ 	.word	0xffffffff


	//   ....[247]....
        /*19e4*/ 	.word	0xffffffff


	//   ....[248]....
        /*19e8*/ 	.word	0xffffffff


	//   ....[249]....
        /*19ec*/ 	.word	0xffffffff


	//   ....[250]....
        /*19f0*/ 	.word	0xffffffff


	//   ....[251]....
        /*19f4*/ 	.word	0xffffffff


	//   ....[252]....
        /*19f8*/ 	.word	0xffffffff


	//   ....[253]....
        /*19fc*/ 	.word	0xffffffff


	//   ....[254]....
        /*1a00*/ 	.word	0xffffffff


	//   ....[255]....
        /*1a04*/ 	.word	0xffffffff


	//   ....[0]....
        /*1a08*/ 	.word	0xffffffff


	//   ....[1]....
        /*1a0c*/ 	.word	0xffffffff


	//   ....[2]....
        /*1a10*/ 	.word	0xffffffff


	//   ....[3]....
        /*1a14*/ 	.word	0xffffffff


	//   ....[4]....
        /*1a18*/ 	.word	0xffffffff


	//   ....[5]....
        /*1a1c*/ 	.word	0xffffffff


	//   ....[6]....
        /*1a20*/ 	.word	0xffffffff


	//   ....[7]....
        /*1a24*/ 	.word	0xffffffff


	//   ....[8]....
        /*1a28*/ 	.word	0xffffffff


	//   ....[9]....
        /*1a2c*/ 	.word	0xffffffff


	//   ....[10]....
        /*1a30*/ 	.word	0xffffffff


	//   ....[11]....
        /*1a34*/ 	.word	0xffffffff


	//   ....[12]....
        /*1a38*/ 	.word	0xffffffff


	//   ....[13]....
        /*1a3c*/ 	.word	0xffffffff


	//   ....[14]....
        /*1a40*/ 	.word	0xffffffff


	//   ....[15]....
        /*1a44*/ 	.word	0xffffffff


	//   ....[16]....
        /*1a48*/ 	.word	0xffffffff


	//   ....[17]....
        /*1a4c*/ 	.word	0xffffffff


	//   ....[18]....
        /*1a50*/ 	.word	0xffffffff


	//   ....[19]....
        /*1a54*/ 	.word	0xffffffff


	//   ....[20]....
        /*1a58*/ 	.word	0xffffffff


	//   ....[21]....
        /*1a5c*/ 	.word	0xffffffff


	//   ....[22]....
        /*1a60*/ 	.word	0xffffffff


	//   ....[23]....
        /*1a64*/ 	.word	0xffffffff


	//   ....[24]....
        /*1a68*/ 	.word	0xffffffff


	//   ....[25]....
        /*1a6c*/ 	.word	0xffffffff


	//   ....[26]....
        /*1a70*/ 	.word	0xffffffff


	//   ....[27]....
        /*1a74*/ 	.word	0xffffffff


	//   ....[28]....
        /*1a78*/ 	.word	0xffffffff


	//   ....[29]....
        /*1a7c*/ 	.word	0xffffffff


	//   ....[30]....
        /*1a80*/ 	.word	0xffffffff


	//   ....[31]....
        /*1a84*/ 	.word	0xffffffff


	//   ....[32]....
        /*1a88*/ 	.word	0xffffffff


	//   ....[33]....
        /*1a8c*/ 	.word	0xffffffff


	//   ....[34]....
        /*1a90*/ 	.word	0xffffffff


	//   ....[35]....
        /*1a94*/ 	.word	0xffffffff


	//   ....[36]....
        /*1a98*/ 	.word	0xffffffff


	//   ....[37]....
        /*1a9c*/ 	.word	0xffffffff


	//   ....[38]....
        /*1aa0*/ 	.word	0xffffffff


	//   ....[39]....
        /*1aa4*/ 	.word	0xffffffff


	//   ....[40]....
        /*1aa8*/ 	.word	0xffffffff


	//   ....[41]....
        /*1aac*/ 	.word	0xffffffff


	//   ....[42]....
        /*1ab0*/ 	.word	0xffffffff


	//   ....[43]....
        /*1ab4*/ 	.word	0xffffffff


	//   ....[44]....
        /*1ab8*/ 	.word	0xffffffff


	//   ....[45]....
        /*1abc*/ 	.word	0xffffffff


	//   ....[46]....
        /*1ac0*/ 	.word	0xffffffff


	//   ....[47]....
        /*1ac4*/ 	.word	0xffffffff


	//   ....[48]....
        /*1ac8*/ 	.word	0xffffffff


	//   ....[49]....
        /*1acc*/ 	.word	0xffffffff


	//   ....[50]....
        /*1ad0*/ 	.word	0xffffffff


	//   ....[51]....
        /*1ad4*/ 	.word	0xffffffff


	//   ....[52]....
        /*1ad8*/ 	.word	0xffffffff


	//   ....[53]....
        /*1adc*/ 	.word	0xffffffff


	//   ....[54]....
        /*1ae0*/ 	.word	0xffffffff


	//   ....[55]....
        /*1ae4*/ 	.word	0xffffffff


	//   ....[56]....
        /*1ae8*/ 	.word	0xffffffff


	//   ....[57]....
        /*1aec*/ 	.word	0xffffffff


	//   ....[58]....
        /*1af0*/ 	.word	0xffffffff


	//   ....[59]....
        /*1af4*/ 	.word	0xffffffff


	//   ....[60]....
        /*1af8*/ 	.word	0xffffffff


	//   ....[61]....
        /*1afc*/ 	.word	0xffffffff


	//   ....[62]....
        /*1b00*/ 	.word	0xffffffff


	//   ....[63]....
        /*1b04*/ 	.word	0xffffffff


	//   ....[64]....
        /*1b08*/ 	.word	0xffffffff


	//   ....[65]....
        /*1b0c*/ 	.word	0xffffffff


	//   ....[66]....
        /*1b10*/ 	.word	0xffffffff


	//   ....[67]....
        /*1b14*/ 	.word	0xffffffff


	//   ....[68]....
        /*1b18*/ 	.word	0xffffffff


	//   ....[69]....
        /*1b1c*/ 	.word	0xffffffff


	//   ....[70]....
        /*1b20*/ 	.word	0xffffffff


	//   ....[71]....
        /*1b24*/ 	.word	0xffffffff


	//   ....[72]....
        /*1b28*/ 	.word	0xffffffff


	//   ....[73]....
        /*1b2c*/ 	.word	0xffffffff


	//   ....[74]....
        /*1b30*/ 	.word	0xffffffff


	//   ....[75]....
        /*1b34*/ 	.word	0xffffffff


	//   ....[76]....
        /*1b38*/ 	.word	0xffffffff


	//   ....[77]....
        /*1b3c*/ 	.word	0xffffffff


	//   ....[78]....
        /*1b40*/ 	.word	0xffffffff


	//   ....[79]....
        /*1b44*/ 	.word	0xffffffff


	//   ....[80]....
        /*1b48*/ 	.word	0xffffffff


	//   ....[81]....
        /*1b4c*/ 	.word	0xffffffff


	//   ....[82]....
        /*1b50*/ 	.word	0xffffffff


	//   ....[83]....
        /*1b54*/ 	.word	0xffffffff


	//   ....[84]....
        /*1b58*/ 	.word	0xffffffff


	//   ....[85]....
        /*1b5c*/ 	.word	0xffffffff


	//   ....[86]....
        /*1b60*/ 	.word	0xffffffff


	//   ....[87]....
        /*1b64*/ 	.word	0xffffffff


	//   ....[88]....
        /*1b68*/ 	.word	0xffffffff


	//   ....[89]....
        /*1b6c*/ 	.word	0xffffffff


	//   ....[90]....
        /*1b70*/ 	.word	0xffffffff


	//   ....[91]....
        /*1b74*/ 	.word	0xffffffff


	//   ....[92]....
        /*1b78*/ 	.word	0xffffffff


	//   ....[93]....
        /*1b7c*/ 	.word	0xffffffff


	//   ....[94]....
        /*1b80*/ 	.word	0xffffffff


	//   ....[95]....
        /*1b84*/ 	.word	0xffffffff


	//   ....[96]....
        /*1b88*/ 	.word	0xffffffff


	//   ....[97]....
        /*1b8c*/ 	.word	0xffffffff


	//   ....[98]....
        /*1b90*/ 	.word	0xffffffff


	//   ....[99]....
        /*1b94*/ 	.word	0xffffffff


	//   ....[100]....
        /*1b98*/ 	.word	0xffffffff


	//   ....[101]....
        /*1b9c*/ 	.word	0xffffffff


	//   ....[102]....
        /*1ba0*/ 	.word	0xffffffff


	//   ....[103]....
        /*1ba4*/ 	.word	0xffffffff


	//   ....[104]....
        /*1ba8*/ 	.word	0xffffffff


	//   ....[105]....
        /*1bac*/ 	.word	0xffffffff


	//   ....[106]....
        /*1bb0*/ 	.word	0xffffffff


	//   ....[107]....
        /*1bb4*/ 	.word	0xffffffff


	//   ....[108]....
        /*1bb8*/ 	.word	0xffffffff


	//   ....[109]....
        /*1bbc*/ 	.word	0xffffffff


	//   ....[110]....
        /*1bc0*/ 	.word	0xffffffff


	//   ....[111]....
        /*1bc4*/ 	.word	0xffffffff


	//   ....[112]....
        /*1bc8*/ 	.word	0xffffffff


	//   ....[113]....
        /*1bcc*/ 	.word	0xffffffff


	//   ....[114]....
        /*1bd0*/ 	.word	0xffffffff


	//   ....[115]....
        /*1bd4*/ 	.word	0xffffffff


	//   ....[116]....
        /*1bd8*/ 	.word	0xffffffff


	//   ....[117]....
        /*1bdc*/ 	.word	0xffffffff


	//   ....[118]....
        /*1be0*/ 	.word	0xffffffff


	//   ....[119]....
        /*1be4*/ 	.word	0xffffffff


	//   ....[120]....
        /*1be8*/ 	.word	0xffffffff


	//   ....[121]....
        /*1bec*/ 	.word	0xffffffff


	//   ....[122]....
        /*1bf0*/ 	.word	0xffffffff


	//   ....[123]....
        /*1bf4*/ 	.word	0xffffffff


	//   ....[124]....
        /*1bf8*/ 	.word	0xffffffff


	//   ....[125]....
        /*1bfc*/ 	.word	0xffffffff


	//   ....[126]....
        /*1c00*/ 	.word	0xffffffff


	//   ....[127]....
        /*1c04*/ 	.word	0xffffffff


	//   ....[128]....
        /*1c08*/ 	.word	0xffffffff


	//   ....[129]....
        /*1c0c*/ 	.word	0xffffffff


	//   ....[130]....
        /*1c10*/ 	.word	0xffffffff


	//   ....[131]....
        /*1c14*/ 	.word	0xffffffff


	//   ....[132]....
        /*1c18*/ 	.word	0xffffffff


	//   ....[133]....
        /*1c1c*/ 	.word	0xffffffff


	//   ....[134]....
        /*1c20*/ 	.word	0xffffffff


	//   ....[135]....
        /*1c24*/ 	.word	0xffffffff


	//   ....[136]....
        /*1c28*/ 	.word	0xffffffff


	//   ....[137]....
        /*1c2c*/ 	.word	0xffffffff


	//   ....[138]....
        /*1c30*/ 	.word	0xffffffff


	//   ....[139]....
        /*1c34*/ 	.word	0xffffffff


	//   ....[140]....
        /*1c38*/ 	.word	0xffffffff


	//   ....[141]....
        /*1c3c*/ 	.word	0xffffffff


	//   ....[142]....
        /*1c40*/ 	.word	0xffffffff


	//   ....[143]....
        /*1c44*/ 	.word	0xffffffff


	//   ....[144]....
        /*1c48*/ 	.word	0xffffffff


	//   ....[145]....
        /*1c4c*/ 	.word	0xffffffff


	//   ....[146]....
        /*1c50*/ 	.word	0xffffffff


	//   ....[147]....
        /*1c54*/ 	.word	0xffffffff


	//   ....[148]....
        /*1c58*/ 	.word	0xffffffff


	//   ....[149]....
        /*1c5c*/ 	.word	0xffffffff


	//   ....[150]....
        /*1c60*/ 	.word	0xffffffff


	//   ....[151]....
        /*1c64*/ 	.word	0xffffffff


	//   ....[152]....
        /*1c68*/ 	.word	0xffffffff


	//   ....[153]....
        /*1c6c*/ 	.word	0xffffffff


	//   ....[154]....
        /*1c70*/ 	.word	0xffffffff


	//   ....[155]....
        /*1c74*/ 	.word	0xffffffff


	//   ....[156]....
        /*1c78*/ 	.word	0xffffffff


	//   ....[157]....
        /*1c7c*/ 	.word	0xffffffff


	//   ....[158]....
        /*1c80*/ 	.word	0xffffffff


	//   ....[159]....
        /*1c84*/ 	.word	0xffffffff


	//   ....[160]....
        /*1c88*/ 	.word	0xffffffff


	//   ....[161]....
        /*1c8c*/ 	.word	0xffffffff


	//   ....[162]....
        /*1c90*/ 	.word	0xffffffff


	//   ....[163]....
        /*1c94*/ 	.word	0xffffffff


	//   ....[164]....
        /*1c98*/ 	.word	0xffffffff


	//   ....[165]....
        /*1c9c*/ 	.word	0xffffffff


	//   ....[166]....
        /*1ca0*/ 	.word	0xffffffff


	//   ....[167]....
        /*1ca4*/ 	.word	0xffffffff


	//   ....[168]....
        /*1ca8*/ 	.word	0xffffffff


	//   ....[169]....
        /*1cac*/ 	.word	0xffffffff


	//   ....[170]....
        /*1cb0*/ 	.word	0xffffffff


	//   ....[171]....
        /*1cb4*/ 	.word	0xffffffff


	//   ....[172]....
        /*1cb8*/ 	.word	0xffffffff


	//   ....[173]....
        /*1cbc*/ 	.word	0xffffffff


	//   ....[174]....
        /*1cc0*/ 	.word	0xffffffff


	//   ....[175]....
        /*1cc4*/ 	.word	0xffffffff


	//   ....[176]....
        /*1cc8*/ 	.word	0xffffffff


	//   ....[177]....
        /*1ccc*/ 	.word	0xffffffff


	//   ....[178]....
        /*1cd0*/ 	.word	0xffffffff


	//   ....[179]....
        /*1cd4*/ 	.word	0xffffffff


	//   ....[180]....
        /*1cd8*/ 	.word	0xffffffff


	//   ....[181]....
        /*1cdc*/ 	.word	0xffffffff


	//   ....[182]....
        /*1ce0*/ 	.word	0xffffffff


	//   ....[183]....
        /*1ce4*/ 	.word	0xffffffff


	//   ....[184]....
        /*1ce8*/ 	.word	0xffffffff


	//   ....[185]....
        /*1cec*/ 	.word	0xffffffff


	//----- nvinfo : EIATTR_COOP_GROUP_INSTR_OFFSETS
	.align		4
.L_402:
        /*1cf0*/ 	.byte	0x04, 0x28
        /*1cf2*/ 	.short	(.L_404 - .L_403)


	//   ....[0]....
.L_403:
        /*1cf4*/ 	.word	0x00000090


	//   ....[1]....
        /*1cf8*/ 	.word	0x00002310


	//   ....[2]....
        /*1cfc*/ 	.word	0x00002360


	//   ....[3]....
        /*1d00*/ 	.word	0x00002b30


	//   ....[4]....
        /*1d04*/ 	.word	0x00002b50


	//   ....[5]....
        /*1d08*/ 	.word	0x000032a0


	//   ....[6]....
        /*1d0c*/ 	.word	0x000032b0


	//   ....[7]....
        /*1d10*/ 	.word	0x00003ac0


	//   ....[8]....
        /*1d14*/ 	.word	0x00003af0


	//   ....[9]....
        /*1d18*/ 	.word	0x000046e0


	//   ....[10]....
        /*1d1c*/ 	.word	0x00004710


	//   ....[11]....
        /*1d20*/ 	.word	0x00004e90


	//   ....[12]....
        /*1d24*/ 	.word	0x00004eb0


	//   ....[13]....
        /*1d28*/ 	.word	0x00005650


	//   ....[14]....
        /*1d2c*/ 	.word	0x00005680


	//   ....[15]....
        /*1d30*/ 	.word	0x00005790


	//   ....[16]....
        /*1d34*/ 	.word	0x000057c0


	//   ....[17]....
        /*1d38*/ 	.word	0x00005890


	//   ....[18]....
        /*1d3c*/ 	.word	0x000058b0


	//   ....[19]....
        /*1d40*/ 	.word	0x00005d60


	//   ....[20]....
        /*1d44*/ 	.word	0x00005d80


	//   ....[21]....
        /*1d48*/ 	.word	0x00005e90


	//   ....[22]....
        /*1d4c*/ 	.word	0x00005ec0


	//   ....[23]....
        /*1d50*/ 	.word	0x00005f90


	//   ....[24]....
        /*1d54*/ 	.word	0x00005fc0


	//   ....[25]....
        /*1d58*/ 	.word	0x00007190


	//   ....[26]....
        /*1d5c*/ 	.word	0x000071b0


	//   ....[27]....
        /*1d60*/ 	.word	0x000072f0


	//   ....[28]....
        /*1d64*/ 	.word	0x00007300


	//   ....[29]....
        /*1d68*/ 	.word	0x00007430


	//   ....[30]....
        /*1d6c*/ 	.word	0x00007450


	//   ....[31]....
        /*1d70*/ 	.word	0x00007580


	//   ....[32]....
        /*1d74*/ 	.word	0x00007590


	//   ....[33]....
        /*1d78*/ 	.word	0x000076c0


	//   ....[34]....
        /*1d7c*/ 	.word	0x000076e0


	//   ....[35]....
        /*1d80*/ 	.word	0x00007810


	//   ....[36]....
        /*1d84*/ 	.word	0x00007820


	//   ....[37]....
        /*1d88*/ 	.word	0x00007950


	//   ....[38]....
        /*1d8c*/ 	.word	0x00007970


	//   ....[39]....
        /*1d90*/ 	.word	0x00007aa0


	//   ....[40]....
        /*1d94*/ 	.word	0x00007ab0


	//   ....[41]....
        /*1d98*/ 	.word	0x000083a0


	//   ....[42]....
        /*1d9c*/ 	.word	0x000083d0


	//   ....[43]....
        /*1da0*/ 	.word	0x00008400


	//   ....[44]....
        /*1da4*/ 	.word	0x00008420


	//   ....[45]....
        /*1da8*/ 	.word	0x00008440


	//   ....[46]....
        /*1dac*/ 	.word	0x00008460


	//   ....[47]....
        /*1db0*/ 	.word	0x000089b0


	//   ....[48]....
        /*1db4*/ 	.word	0x000089c0


	//   ....[49]....
        /*1db8*/ 	.word	0x000089d0


	//   ....[50]....
        /*1dbc*/ 	.word	0x000089e0


	//   ....[51]....
        /*1dc0*/ 	.word	0x00008b50


	//   ....[52]....
        /*1dc4*/ 	.word	0x00008b60


	//   ....[53]....
        /*1dc8*/ 	.word	0x00009830


	//   ....[54]....
        /*1dcc*/ 	.word	0x000098b0


	//   ....[55]....
        /*1dd0*/ 	.word	0x000098c0


	//   ....[56]....
        /*1dd4*/ 	.word	0x000098d0


	//   ....[57]....
        /*1dd8*/ 	.word	0x000099f0


	//   ....[58]....
        /*1ddc*/ 	.word	0x00009a00


	//   ....[59]....
        /*1de0*/ 	.word	0x00009ea0


	//   ....[60]....
        /*1de4*/ 	.word	0x0000a5b0


	//   ....[61]....
        /*1de8*/ 	.word	0x0000ab90


	//   ....[62]....
        /*1dec*/ 	.word	0x0000b170


	//   ....[63]....
        /*1df0*/ 	.word	0x0000ba10


	//   ....[64]....
        /*1df4*/ 	.word	0x0000ba40


	//   ....[65]....
        /*1df8*/ 	.word	0x0000ba50


	//   ....[66]....
        /*1dfc*/ 	.word	0x0000ba60


	//   ....[67]....
        /*1e00*/ 	.word	0x0000ba80


	//   ....[68]....
        /*1e04*/ 	.word	0x0000baa0


	//   ....[69]....
        /*1e08*/ 	.word	0x0000bac0


	//   ....[70]....
        /*1e0c*/ 	.word	0x0000bad0


	//   ....[71]....
        /*1e10*/ 	.word	0x0000d3e0


	//   ....[72]....
        /*1e14*/ 	.word	0x0000d430


	//   ....[73]....
        /*1e18*/ 	.word	0x0000d440


	//   ....[74]....
        /*1e1c*/ 	.word	0x0000d450


	//   ....[75]....
        /*1e20*/ 	.word	0x0000d460


	//   ....[76]....
        /*1e24*/ 	.word	0x0000d560


	//   ....[77]....
        /*1e28*/ 	.word	0x0000e7b0


	//   ....[78]....
        /*1e2c*/ 	.word	0x0000e800


	//   ....[79]....
        /*1e30*/ 	.word	0x0000e810


	//   ....[80]....
        /*1e34*/ 	.word	0x0000e820


	//   ....[81]....
        /*1e38*/ 	.word	0x0000e830


	//   ....[82]....
        /*1e3c*/ 	.word	0x0000e840


	//   ....[83]....
        /*1e40*/ 	.word	0x0000eb70


	//   ....[84]....
        /*1e44*/ 	.word	0x0000f180


	//   ....[85]....
        /*1e48*/ 	.word	0x0000f640


	//   ....[86]....
        /*1e4c*/ 	.word	0x0000fb00


	//   ....[87]....
        /*1e50*/ 	.word	0x000102c0


	//   ....[88]....
        /*1e54*/ 	.word	0x000102f0


	//   ....[89]....
        /*1e58*/ 	.word	0x00010300


	//   ....[90]....
        /*1e5c*/ 	.word	0x00010310


	//   ....[91]....
        /*1e60*/ 	.word	0x00010320


	//   ....[92]....
        /*1e64*/ 	.word	0x00010370


	//   ....[93]....
        /*1e68*/ 	.word	0x00010380


	//   ....[94]....
        /*1e6c*/ 	.word	0x00010390


	//   ....[95]....
        /*1e70*/ 	.word	0x00012810


	//   ....[96]....
        /*1e74*/ 	.word	0x00012850


	//   ....[97]....
        /*1e78*/ 	.word	0x00012860


	//   ....[98]....
        /*1e7c*/ 	.word	0x00012870


	//   ....[99]....
        /*1e80*/ 	.word	0x00012880


	//   ....[100]....
        /*1e84*/ 	.word	0x00012980


	//   ....[101]....
        /*1e88*/ 	.word	0x00013ba0


	//   ....[102]....
        /*1e8c*/ 	.word	0x00013be0


	//   ....[103]....
        /*1e90*/ 	.word	0x00013bf0


	//   ....[104]....
        /*1e94*/ 	.word	0x00013c00


	//   ....[105]....
        /*1e98*/ 	.word	0x00013c10


	//   ....[106]....
        /*1e9c*/ 	.word	0x00013c20


	//   ....[107]....
        /*1ea0*/ 	.word	0x00014120


	//   ....[108]....
        /*1ea4*/ 	.word	0x00014150


	//   ....[109]....
        /*1ea8*/ 	.word	0x00014160


	//   ....[110]....
        /*1eac*/ 	.word	0x00014170


	//   ....[111]....
        /*1eb0*/ 	.word	0x000141b0


	//   ....[112]....
        /*1eb4*/ 	.word	0x000141c0


	//   ....[113]....
        /*1eb8*/ 	.word	0x000141d0


	//   ....[114]....
        /*1ebc*/ 	.word	0x000141e0


	//   ....[115]....
        /*1ec0*/ 	.word	0x00016270


	//   ....[116]....
        /*1ec4*/ 	.word	0x00016330


	//   ....[117]....
        /*1ec8*/ 	.word	0x00016340


	//   ....[118]....
        /*1ecc*/ 	.word	0x00016350


	//   ....[119]....
        /*1ed0*/ 	.word	0x00016360


	//   ....[120]....
        /*1ed4*/ 	.word	0x00016370


	//   ....[121]....
        /*1ed8*/ 	.word	0x000175d0


	//   ....[122]....
        /*1edc*/ 	.word	0x00017620


	//   ....[123]....
        /*1ee0*/ 	.word	0x00017630


	//   ....[124]....
        /*1ee4*/ 	.word	0x00017640


	//   ....[125]....
        /*1ee8*/ 	.word	0x00017650


	//   ....[126]....
        /*1eec*/ 	.word	0x00017660


	//   ....[127]....
        /*1ef0*/ 	.word	0x000179b0


	//   ....[128]....
        /*1ef4*/ 	.word	0x00017f80


	//   ....[129]....
        /*1ef8*/ 	.word	0x00018420


	//   ....[130]....
        /*1efc*/ 	.word	0x000188c0


	//   ....[131]....
        /*1f00*/ 	.word	0x00019060


	//   ....[132]....
        /*1f04*/ 	.word	0x00019090


	//   ....[133]....
        /*1f08*/ 	.word	0x000190a0


	//   ....[134]....
        /*1f0c*/ 	.word	0x000190b0


	//   ....[135]....
        /*1f10*/ 	.word	0x000190e0


	//   ....[136]....
        /*1f14*/ 	.word	0x00019100


	//   ....[137]....
        /*1f18*/ 	.word	0x00019110


	//   ....[138]....
        /*1f1c*/ 	.word	0x00019120


	//   ....[139]....
        /*1f20*/ 	.word	0x0001b0f0


	//   ....[140]....
        /*1f24*/ 	.word	0x0001b160


	//   ....[141]....
        /*1f28*/ 	.word	0x0001b170


	//   ....[142]....
        /*1f2c*/ 	.word	0x0001b180


	//   ....[143]....
        /*1f30*/ 	.word	0x0001b1b0


	//   ....[144]....
        /*1f34*/ 	.word	0x0001b1d0


	//   ....[145]....
        /*1f38*/ 	.word	0x0001b1e0


	//   ....[146]....
        /*1f3c*/ 	.word	0x0001b1f0


	//   ....[147]....
        /*1f40*/ 	.word	0x0001cd50


	//   ....[148]....
        /*1f44*/ 	.word	0x0001cd90


	//   ....[149]....
        /*1f48*/ 	.word	0x0001cdc0


	//   ....[150]....
        /*1f4c*/ 	.word	0x0001cde0


	//   ....[151]....
        /*1f50*/ 	.word	0x0001ce00


	//   ....[152]....
        /*1f54*/ 	.word	0x0001ce20


	//   ....[153]....
        /*1f58*/ 	.word	0x0001ce30


	//   ....[154]....
        /*1f5c*/ 	.word	0x0001ce40


	//   ....[155]....
        /*1f60*/ 	.word	0x0001d080


	//   ....[156]....
        /*1f64*/ 	.word	0x0001d090


	//   ....[157]....
        /*1f68*/ 	.word	0x0001d190


	//   ....[158]....
        /*1f6c*/ 	.word	0x0001d1c0


	//   ....[159]....
        /*1f70*/ 	.word	0x0001d2a0


	//   ....[160]....
        /*1f74*/ 	.word	0x0001d2d0


	//   ....[161]....
        /*1f78*/ 	.word	0x0001d3b0


	//   ....[162]....
        /*1f7c*/ 	.word	0x0001d3e0


	//   ....[163]....
        /*1f80*/ 	.word	0x0001d4c0


	//   ....[164]....
        /*1f84*/ 	.word	0x0001d4f0


	//   ....[165]....
        /*1f88*/ 	.word	0x0001d5d0


	//   ....[166]....
        /*1f8c*/ 	.word	0x0001d600


	//   ....[167]....
        /*1f90*/ 	.word	0x0001d6e0


	//   ....[168]....
        /*1f94*/ 	.word	0x0001d710


	//   ....[169]....
        /*1f98*/ 	.word	0x0001d7f0


	//   ....[170]....
        /*1f9c*/ 	.word	0x0001d810


	//   ....[171]....
        /*1fa0*/ 	.word	0x0001df90


	//   ....[172]....
        /*1fa4*/ 	.word	0x0001dfb0


	//   ....[173]....
        /*1fa8*/ 	.word	0x0001e0c0


	//   ....[174]....
        /*1fac*/ 	.word	0x0001e0d0


	//   ....[175]....
        /*1fb0*/ 	.word	0x0001e1e0


	//   ....[176]....
        /*1fb4*/ 	.word	0x0001e200


	//   ....[177]....
        /*1fb8*/ 	.word	0x0001e310


	//   ....[178]....
        /*1fbc*/ 	.word	0x0001e320


	//   ....[179]....
        /*1fc0*/ 	.word	0x0001e430


	//   ....[180]....
        /*1fc4*/ 	.word	0x0001e450


	//   ....[181]....
        /*1fc8*/ 	.word	0x0001e560


	//   ....[182]....
        /*1fcc*/ 	.word	0x0001e570


	//   ....[183]....
        /*1fd0*/ 	.word	0x0001e680


	//   ....[184]....
        /*1fd4*/ 	.word	0x0001e6a0


	//   ....[185]....
        /*1fd8*/ 	.word	0x0001e7b0


	//   ....[186]....
        /*1fdc*/ 	.word	0x0001e7c0


	//   ....[187]....
        /*1fe0*/ 	.word	0x0001e910


	//   ....[188]....
        /*1fe4*/ 	.word	0x0001e990


	//   ....[189]....
        /*1fe8*/ 	.word	0x0001ea20


	//   ....[190]....
        /*1fec*/ 	.word	0x0001eaa0


	//   ....[191]....
        /*1ff0*/ 	.word	0x0001eb30


	//   ....[192]....
        /*1ff4*/ 	.word	0x0001ebc0


	//   ....[193]....
        /*1ff8*/ 	.word	0x0001ec50


	//   ....[194]....
        /*1ffc*/ 	.word	0x0001ecd0


	//   ....[195]....
        /*2000*/ 	.word	0x0001ed60


	//   ....[196]....
        /*2004*/ 	.word	0x0001edf0


	//   ....[197]....
        /*2008*/ 	.word	0x0001ee80


	//   ....[198]....
        /*200c*/ 	.word	0x0001ef00


	//   ....[199]....
        /*2010*/ 	.word	0x0001ef90


	//   ....[200]....
        /*2014*/ 	.word	0x0001f020


	//   ....[201]....
        /*2018*/ 	.word	0x0001f0b0


	//   ....[202]....
        /*201c*/ 	.word	0x0001f130


	//   ....[203]....
        /*2020*/ 	.word	0x0001f1b0


	//   ....[204]....
        /*2024*/ 	.word	0x0001f220


	//   ....[205]....
        /*2028*/ 	.word	0x0001f470


	//   ....[206]....
        /*202c*/ 	.word	0x0001f4f0


	//   ....[207]....
        /*2030*/ 	.word	0x0001f630


	//   ....[208]....
        /*2034*/ 	.word	0x0001f6b0


	//   ....[209]....
        /*2038*/ 	.word	0x0001f730


	//   ....[210]....
        /*203c*/ 	.word	0x0001f7b0


	//   ....[211]....
        /*2040*/ 	.word	0x0001f9a0


	//   ....[212]....
        /*2044*/ 	.word	0x0001fa20


	//   ....[213]....
        /*2048*/ 	.word	0x0001fba0


	//   ....[214]....
        /*204c*/ 	.word	0x0001fc20


	//   ....[215]....
        /*2050*/ 	.word	0x0001fca0


	//   ....[216]....
        /*2054*/ 	.word	0x0001fd30


	//   ....[217]....
        /*2058*/ 	.word	0x0001fdc0


	//   ....[218]....
        /*205c*/ 	.word	0x0001fe50


	//   ....[219]....
        /*2060*/ 	.word	0x0001feb0


	//   ....[220]....
        /*2064*/ 	.word	0x0001ff10


	//   ....[221]....
        /*2068*/ 	.word	0x0001ff60


	//   ....[222]....
        /*206c*/ 	.word	0x0001ffb0


	//   ....[223]....
        /*2070*/ 	.word	0x00020000


	//   ....[224]....
        /*2074*/ 	.word	0x00020050


	//   ....[225]....
        /*2078*/ 	.word	0x000200a0


	//   ....[226]....
        /*207c*/ 	.word	0x000200f0


	//   ....[227]....
        /*2080*/ 	.word	0x00020170


	//   ....[228]....
        /*2084*/ 	.word	0x000201f0


	//   ....[229]....
        /*2088*/ 	.word	0x00020360


	//   ....[230]....
        /*208c*/ 	.word	0x000203e0


	//   ....[231]....
        /*2090*/ 	.word	0x00020550


	//   ....[232]....
        /*2094*/ 	.word	0x000205d0


	//   ....[233]....
        /*2098*/ 	.word	0x00020650


	//   ....[234]....
        /*209c*/ 	.word	0x000206d0


	//   ....[235]....
        /*20a0*/ 	.word	0x00020840


	//   ....[236]....
        /*20a4*/ 	.word	0x000208c0


	//   ....[237]....
        /*20a8*/ 	.word	0x00020a30


	//   ....[238]....
        /*20ac*/ 	.word	0x00020ab0


	//   ....[239]....
        /*20b0*/ 	.word	0x00020b30


	//   ....[240]....
        /*20b4*/ 	.word	0x00020bc0


	//   ....[241]....
        /*20b8*/ 	.word	0x00020c50


	//   ....[242]....
        /*20bc*/ 	.word	0x00020ce0


	//   ....[243]....
        /*20c0*/ 	.word	0x00020d30


	//   ....[244]....
        /*20c4*/ 	.word	0x00020d80


	//   ....[245]....
        /*20c8*/ 	.word	0x00020dd0


	//   ....[246]....
        /*20cc*/ 	.word	0x00020e10


	//   ....[247]....
        /*20d0*/ 	.word	0x00020e60


	//   ....[248]....
        /*20d4*/ 	.word	0x00020ea0


	//   ....[249]....
        /*20d8*/ 	.word	0x00020ef0


	//   ....[250]....
        /*20dc*/ 	.word	0x00020f40


	//   ....[251]....
        /*20e0*/ 	.word	0x00020fc0


	//   ....[252]....
        /*20e4*/ 	.word	0x00021040


	//   ....[253]....
        /*20e8*/ 	.word	0x00021190


	//   ....[254]....
        /*20ec*/ 	.word	0x00021210


	//   ....[255]....
        /*20f0*/ 	.word	0x00021360


	//   ....[0]....
        /*20f4*/ 	.word	0x000213e0


	//   ....[1]....
        /*20f8*/ 	.word	0x00021460


	//   ....[2]....
        /*20fc*/ 	.word	0x000214e0


	//   ....[3]....
        /*2100*/ 	.word	0x00021630


	//   ....[4]....
        /*2104*/ 	.word	0x000216b0


	//   ....[5]....
        /*2108*/ 	.word	0x00021800


	//   ....[6]....
        /*210c*/ 	.word	0x00021880


	//   ....[7]....
        /*2110*/ 	.word	0x000218d0


	//   ....[8]....
        /*2114*/ 	.word	0x00021930


	//   ....[9]....
        /*2118*/ 	.word	0x00021980


	//   ....[10]....
        /*211c*/ 	.word	0x000219c0


	//   ....[11]....
        /*2120*/ 	.word	0x00021a10


	//   ....[12]....
        /*2124*/ 	.word	0x00021a50


	//   ....[13]....
        /*2128*/ 	.word	0x00021aa0


	//   ....[14]....
        /*212c*/ 	.word	0x00021ae0


	//   ....[15]....
        /*2130*/ 	.word	0x00021b60


	//   ....[16]....
        /*2134*/ 	.word	0x00021be0


	//   ....[17]....
        /*2138*/ 	.word	0x00021c60


	//   ....[18]....
        /*213c*/ 	.word	0x00021dc0


	//   ....[19]....
        /*2140*/ 	.word	0x00021e40


	//   ....[20]....
        /*2144*/ 	.word	0x00021fa0


	//   ....[21]....
        /*2148*/ 	.word	0x00022020


	//   ....[22]....
        /*214c*/ 	.word	0x000220a0


	//   ....[23]....
        /*2150*/ 	.word	0x00022130


	//   ....[24]....
        /*2154*/ 	.word	0x000221c0


	//   ....[25]....
        /*2158*/ 	.word	0x00022250


	//   ....[26]....
        /*215c*/ 	.word	0x000222a0


	//   ....[27]....
        /*2160*/ 	.word	0x00022300


	//   ....[28]....
        /*2164*/ 	.word	0x00022350


	//   ....[29]....
        /*2168*/ 	.word	0x00022390


	//   ....[30]....
        /*216c*/ 	.word	0x000223e0


	//   ....[31]....
        /*2170*/ 	.word	0x00022420


	//   ....[32]....
        /*2174*/ 	.word	0x00022470


	//   ....[33]....
        /*2178*/ 	.word	0x000224b0


	//   ....[34]....
        /*217c*/ 	.word	0x00022510


	//   ....[35]....
        /*2180*/ 	.word	0x00022570


	//   ....[36]....
        /*2184*/ 	.word	0x000225c0


	//   ....[37]....
        /*2188*/ 	.word	0x00022620


	//   ....[38]....
        /*218c*/ 	.word	0x00022670


	//   ....[39]....
        /*2190*/ 	.word	0x000226d0


	//   ....[40]....
        /*2194*/ 	.word	0x00022720


	//   ....[41]....
        /*2198*/ 	.word	0x00022780


	//   ....[42]....
        /*219c*/ 	.word	0x000227f0


	//   ....[43]....
        /*21a0*/ 	.word	0x00022870


	//   ....[44]....
        /*21a4*/ 	.word	0x00022900


	//   ....[45]....
        /*21a8*/ 	.word	0x00022980


	//   ....[46]....
        /*21ac*/ 	.word	0x00022a10


	//   ....[47]....
        /*21b0*/ 	.word	0x00022aa0


	//   ....[48]....
        /*21b4*/ 	.word	0x00022b30


	//   ....[49]....
        /*21b8*/ 	.word	0x00022bb0


	//   ....[50]....
        /*21bc*/ 	.word	0x00022c40


	//   ....[51]....
        /*21c0*/ 	.word	0x00022cd0


	//   ....[52]....
        /*21c4*/ 	.word	0x00022d60


	//   ....[53]....
        /*21c8*/ 	.word	0x00022de0


	//   ....[54]....
        /*21cc*/ 	.word	0x00022e70


	//   ....[55]....
        /*21d0*/ 	.word	0x00022f00


	//   ....[56]....
        /*21d4*/ 	.word	0x00022f90


	//   ....[57]....
        /*21d8*/ 	.word	0x00023010


	//   ....[58]....
        /*21dc*/ 	.word	0x000234e0


	//   ....[59]....
        /*21e0*/ 	.word	0x00023500


	//   ....[60]....
        /*21e4*/ 	.word	0x00023520


	//   ....[61]....
        /*21e8*/ 	.word	0x00023530


	//   ....[62]....
        /*21ec*/ 	.word	0x00023820


	//   ....[63]....
        /*21f0*/ 	.word	0x00023830


	//   ....[64]....
        /*21f4*/ 	.word	0x00023840


	//   ....[65]....
        /*21f8*/ 	.word	0x00023850


	//   ....[66]....
        /*21fc*/ 	.word	0x00023b20


	//   ....[67]....
        /*2200*/ 	.word	0x00023b40


	//   ....[68]....
        /*2204*/ 	.word	0x00023b60


	//   ....[69]....
        /*2208*/ 	.word	0x00023b70


	//   ....[70]....
        /*220c*/ 	.word	0x00023e60


	//   ....[71]....
        /*2210*/ 	.word	0x00023e70


	//   ....[72]....
        /*2214*/ 	.word	0x00023e80


	//   ....[73]....
        /*2218*/ 	.word	0x00023e90


	//   ....[74]....
        /*221c*/ 	.word	0x00024160


	//   ....[75]....
        /*2220*/ 	.word	0x00024180


	//   ....[76]....
        /*2224*/ 	.word	0x000241a0


	//   ....[77]....
        /*2228*/ 	.word	0x000241b0


	//   ....[78]....
        /*222c*/ 	.word	0x000244b0


	//   ....[79]....
        /*2230*/ 	.word	0x000244d0


	//   ....[80]....
        /*2234*/ 	.word	0x000244f0


	//   ....[81]....
        /*2238*/ 	.word	0x00024500


	//   ....[82]....
        /*223c*/ 	.word	0x000247e0


	//   ....[83]....
        /*2240*/ 	.word	0x00024840


	//   ....[84]....
        /*2244*/ 	.word	0x00024850


	//   ....[85]....
        /*2248*/ 	.word	0x00024860


	//   ....[86]....
        /*224c*/ 	.word	0x00024b60


	//   ....[87]....
        /*2250*/ 	.word	0x00024bc0


	//   ....[88]....
        /*2254*/ 	.word	0x00024bd0


	//   ....[89]....
        /*2258*/ 	.word	0x00024be0


	//   ....[90]....
        /*225c*/ 	.word	0x00028210


	//   ....[91]....
        /*2260*/ 	.word	0x00028230


	//   ....[92]....
        /*2264*/ 	.word	0x00028250


	//   ....[93]....
        /*2268*/ 	.word	0x00028260


	//   ....[94]....
        /*226c*/ 	.word	0x00028490


	//   ....[95]....
        /*2270*/ 	.word	0x000284a0


	//   ....[96]....
        /*2274*/ 	.word	0x000284b0


	//   ....[97]....
        /*2278*/ 	.word	0x000284c0


	//   ....[98]....
        /*227c*/ 	.word	0x00028730


	//   ....[99]....
        /*2280*/ 	.word	0x00028750


	//   ....[100]....
        /*2284*/ 	.word	0x00028770


	//   ....[101]....
        /*2288*/ 	.word	0x00028780


	//   ....[102]....
        /*228c*/ 	.word	0x000289a0


	//   ....[103]....
        /*2290*/ 	.word	0x000289b0


	//   ....[104]....
        /*2294*/ 	.word	0x000289c0


	//   ....[105]....
        /*2298*/ 	.word	0x000289d0


	//   ....[106]....
        /*229c*/ 	.word	0x00028c40


	//   ....[107]....
        /*22a0*/ 	.word	0x00028c60


	//   ....[108]....
        /*22a4*/ 	.word	0x00028c80


	//   ....[109]....
        /*22a8*/ 	.word	0x00028c90


	//   ....[110]....
        /*22ac*/ 	.word	0x00028eb0


	//   ....[111]....
        /*22b0*/ 	.word	0x00028ec0


	//   ....[112]....
        /*22b4*/ 	.word	0x00028ed0


	//   ....[113]....
        /*22b8*/ 	.word	0x00028ee0


	//   ....[114]....
        /*22bc*/ 	.word	0x00029150


	//   ....[115]....
        /*22c0*/ 	.word	0x00029170


	//   ....[116]....
        /*22c4*/ 	.word	0x00029190


	//   ....[117]....
        /*22c8*/ 	.word	0x000291a0


	//   ....[118]....
        /*22cc*/ 	.word	0x00029420


	//   ....[119]....
        /*22d0*/ 	.word	0x00029430


	//   ....[120]....
        /*22d4*/ 	.word	0x00029440


	//   ....[121]....
        /*22d8*/ 	.word	0x00029450


	//   ....[122]....
        /*22dc*/ 	.word	0x0002ce40


	//   ....[123]....
        /*22e0*/ 	.word	0x0002cec0


	//   ....[124]....
        /*22e4*/ 	.word	0x0002cf50


	//   ....[125]....
        /*22e8*/ 	.word	0x0002cfc0


	//   ....[126]....
        /*22ec*/ 	.word	0x0002d050


	//   ....[127]....
        /*22f0*/ 	.word	0x0002d0d0


	//   ....[128]....
        /*22f4*/ 	.word	0x0002d170


	//   ....[129]....
        /*22f8*/ 	.word	0x0002d1f0


	//   ....[130]....
        /*22fc*/ 	.word	0x0002d280


	//   ....[131]....
        /*2300*/ 	.word	0x0002d310


	//   ....[132]....
        /*2304*/ 	.word	0x0002d3b0


	//   ....[133]....
        /*2308*/ 	.word	0x0002d430


	//   ....[134]....
        /*230c*/ 	.word	0x0002d4c0


	//   ....[135]....
        /*2310*/ 	.word	0x0002d540


	//   ....[136]....
        /*2314*/ 	.word	0x0002d5e0


	//   ....[137]....
        /*2318*/ 	.word	0x0002d660


	//   ....[138]....
        /*231c*/ 	.word	0x0002d6f0


	//   ....[139]....
        /*2320*/ 	.word	0x0002d780


	//   ....[140]....
        /*2324*/ 	.word	0x0002d820


	//   ....[141]....
        /*2328*/ 	.word	0x0002d8a0


	//   ....[142]....
        /*232c*/ 	.word	0x0002d930


	//   ....[143]....
        /*2330*/ 	.word	0x0002d9c0


	//   ....[144]....
        /*2334*/ 	.word	0x0002da60


	//   ....[145]....
        /*2338*/ 	.word	0x0002dae0


	//   ....[146]....
        /*233c*/ 	.word	0x0002db70


	//   ....[147]....
        /*2340*/ 	.word	0x0002dc00


	//   ....[148]....
        /*2344*/ 	.word	0x0002dc90


	//   ....[149]....
        /*2348*/ 	.word	0x0002dd10


	//   ....[150]....
        /*234c*/ 	.word	0x0002dda0


	//   ....[151]....
        /*2350*/ 	.word	0x0002de30


	//   ....[152]....
        /*2354*/ 	.word	0x0002dec0


	//   ....[153]....
        /*2358*/ 	.word	0x0002df40


	//   ....[154]....
        /*235c*/ 	.word	0x0002dfc0


	//   ....[155]....
        /*2360*/ 	.word	0x0002e040


	//   ....[156]....
        /*2364*/ 	.word	0x0002e0d0


	//   ....[157]....
        /*2368*/ 	.word	0x0002e140


	//   ....[158]....
        /*236c*/ 	.word	0x0002e1d0


	//   ....[159]....
        /*2370*/ 	.word	0x0002e250


	//   ....[160]....
        /*2374*/ 	.word	0x0002e2f0


	//   ....[161]....
        /*2378*/ 	.word	0x0002e370


	//   ....[162]....
        /*237c*/ 	.word	0x0002e400


	//   ....[163]....
        /*2380*/ 	.word	0x0002e490


	//   ....[164]....
        /*2384*/ 	.word	0x0002e530


	//   ....[165]....
        /*2388*/ 	.word	0x0002e5b0


	//   ....[166]....
        /*238c*/ 	.word	0x0002e640


	//   ....[167]....
        /*2390*/ 	.word	0x0002e6c0


	//   ....[168]....
        /*2394*/ 	.word	0x0002e760


	//   ....[169]....
        /*2398*/ 	.word	0x0002e7e0


	//   ....[170]....
        /*239c*/ 	.word	0x0002e870


	//   ....[171]....
        /*23a0*/ 	.word	0x0002e900


	//   ....[172]....
        /*23a4*/ 	.word	0x0002e9a0


	//   ....[173]....
        /*23a8*/ 	.word	0x0002ea20


	//   ....[174]....
        /*23ac*/ 	.word	0x0002eab0


	//   ....[175]....
        /*23b0*/ 	.word	0x0002eb30


	//   ....[176]....
        /*23b4*/ 	.word	0x0002ebd0


	//   ....[177]....
        /*23b8*/ 	.word	0x0002ec50


	//   ....[178]....
        /*23bc*/ 	.word	0x0002ece0


	//   ....[179]....
        /*23c0*/ 	.word	0x0002ed70


	//   ....[180]....
        /*23c4*/ 	.word	0x0002ee10


	//   ....[181]....
        /*23c8*/ 	.word	0x0002ee90


	//   ....[182]....
        /*23cc*/ 	.word	0x0002ef20


	//   ....[183]....
        /*23d0*/ 	.word	0x0002efa0


	//   ....[184]....
        /*23d4*/ 	.word	0x0002f030


	//   ....[185]....
        /*23d8*/ 	.word	0x0002f0b0


	//----- nvinfo : EIATTR_EXIT_INSTR_OFFSETS
	.align		4
.L_404:
        /*23dc*/ 	.byte	0x04, 0x1c
        /*23de*/ 	.short	(.L_406 - .L_405)


	//   ....[0]....
.L_405:
        /*23e0*/ 	.word	0x00000350


	//   ....[1]....
        /*23e4*/ 	.word	0x0001d820


	//   ....[2]....
        /*23e8*/ 	.word	0x0001d880


	//   ....[3]....
        /*23ec*/ 	.word	0x0001d8e0


	//   ....[4]....
        /*23f0*/ 	.word	0x0001e800


	//   ....[5]....
        /*23f4*/ 	.word	0x0001e850


	//   ....[6]....
        /*23f8*/ 	.word	0x0001e8b0


	//----- nvinfo : EIATTR_CTAIDZ_USED
	.align		4
.L_406:
        /*23fc*/ 	.byte	0x01, 0x04
	.zero		2


	//----- nvinfo : EIATTR_MAX_THREADS
	.align		4
        /*2400*/ 	.byte	0x04, 0x05
        /*2402*/ 	.short	(.L_408 - .L_407)
.L_407:
        /*2404*/ 	.word	0x00000080
        /*2408*/ 	.word	0x00000001
        /*240c*/ 	.word	0x00000001


	//----- nvinfo : EIATTR_CRS_STACK_SIZE
	.align		4
.L_408:
        /*2410*/ 	.byte	0x04, 0x1e
        /*2412*/ 	.short	(.L_410 - .L_409)
.L_409:
        /*2414*/ 	.word	0x00000000
.L_410:


//--------------------- .nv.info._ZN7cutlass13device_kernelIN5flash19enable_sm80_to_sm89INS1_16FlashAttnFwdSm80INS1_25CollectiveMainloopFwdSm80ILi4ELi1ELb0EN4cute5tupleIJNS5_1CILi128EEENS7_ILi64EEES8_EEELi128ENS_6half_tEfNS_4arch4Sm80ELb1ELb0ELb1ELb0ELb1ELb0ELb1ELb0EEENS1_21CollectiveEpilogueFwdINS6_IJS8_S8_S9_EEENS6_IJNS7_ILi1EEESH_SH_EEESB_SD_Li128ELb0ELb1ELb0ELb0EEENS1_30DynamicPersistentTileSchedulerILi128ELi128ELb0ELb1ELb0EEEEEEEEEvNT_6ParamsE --------------------------
	.section	.nv.info._ZN7cutlass13device_kernelIN5flash19enable_sm80_to_sm89INS1_16FlashAttnFwdSm80INS1_25CollectiveMainloopFwdSm80ILi4ELi1ELb0EN4cute5tupleIJNS5_1CILi128EEENS7_ILi64EEES8_EEELi128ENS_6half_tEfNS_4arch4Sm80ELb1ELb0ELb1ELb0ELb1ELb0ELb1ELb0EEENS1_21CollectiveEpilogueFwdINS6_IJS8_S8_S9_EEENS6_IJNS7_ILi1EEESH_SH_EEESB_SD_Li128ELb0ELb1ELb0ELb0EEENS1_30DynamicPersistentTileSchedulerILi128ELi128ELb0ELb1ELb0EEEEEEEEEvNT_6ParamsE,"",@"SHT_CUDA_INFO"
	.sectionflags	@""
	.align	4


	//----- nvinfo : EIATTR_CUDA_API_VERSION
	.align		4
        /*0000*/ 	.byte	0x04, 0x37
        /*0002*/ 	.short	(.L_412 - .L_411)
.L_411:
        /*0004*/ 	.word	0x00000082


	//----- nvinfo : EIATTR_SW2861232_WAR
	.align		4
.L_412:
        /*0008*/ 	.byte	0x01, 0x35
	.zero		2


	//----- nvinfo : EIATTR_PARAM_CBANK
	.align		4
        /*000c*/ 	.byte	0x04, 0x0a
        /*000e*/ 	.short	(.L_414 - .L_413)
	.align		4
.L_413:
        /*0010*/ 	.word	index@(.nv.constant0._ZN7cutlass13device_kernelIN5flash19enable_sm80_to_sm89INS1_16FlashAttnFwdSm80INS1_25CollectiveMainloopFwdSm80ILi4ELi1ELb0EN4cute5tupleIJNS5_1CILi128EEENS7_ILi64EEES8_EEELi128ENS_6half_tEfNS_4arch4Sm80ELb1ELb0ELb1ELb0ELb1ELb0ELb1ELb0EEENS1_21CollectiveEpilogueFwdINS6_IJS8_S8_S9_EEENS6_IJNS7_ILi1EEESH_SH_EEESB_SD_Li128ELb0ELb1ELb0ELb0EEENS1_30DynamicPersistentTileSchedulerILi128ELi128ELb0ELb1ELb0EEEEEEEEEvNT_6ParamsE)
        /*0014*/ 	.short	0x0160
        /*0016*/ 	.short	0x0428


	//----- nvinfo : EIATTR_CBANK_PARAM_SIZE
	.align		4
.L_414:
        /*0018*/ 	.byte	0x03, 0x19
        /*001a*/ 	.short	0x0428


	//----- nvinfo : EIATTR_KPARAM_INFO
	.align		4
        /*001c*/ 	.byte	0x04, 0x17
        /*001e*/ 	.short	(.L_416 - .L_415)
.L_415:
        /*0020*/ 	.word	0x00000000
        /*0024*/ 	.short	0x0000
        /*0026*/ 	.short	0x0000
        /*0028*/ 	.byte	0x00, 0xf0, 0xa1, 0x10


	//----- nvinfo : EIATTR_MAXREG_COUNT
	.align		4
.L_416:
        /*002c*/ 	.byte	0x03, 0x1b
        /*002e*/ 	.short	0x00ff


	//----- nvinfo : EIATTR_NUM_BARRIERS
	.align		4
        /*0030*/ 	.byte	0x02, 0x4c
        /*0032*/ 	.byte	0x06
	.zero		1


	//----- nvinfo : EIATTR_ANNOTATIONS
	.align		4
        /*0034*/ 	.byte	0x04, 0x55
        /*0036*/ 	.short	(.L_418 - .L_417)


	//   ....[0]....
.L_417:
        /* <DEDUP_REMOVED lines=72> */


	//----- nvinfo : EIATTR_MERCURY_ISA_VERSION
	.align		4
.L_418:
        /*04a0*/ 	.byte	0x03, 0x5f
        /*04a2*/ 	.short	0x0000


	//----- nvinfo : EIATTR_INT_WARP_WIDE_INSTR_OFFSETS
	.align		4
        /*04a4*/ 	.byte	0x04, 0x31
        /*04a6*/ 	.short	(.L_420 - .L_419)


	//   ....[0]....
.L_419:
        /*04a8*/ 	.word	0x00010da0


	//   ....[1]....
        /*04ac*/ 	.word	0x00010e40


	//----- nvinfo : EIATTR_COOP_GROUP_MASK_REGIDS
	.align		4
.L_420:
        /*04b0*/ 	.byte	0x04, 0x29
        /*04b2*/ 	.short	(.L_422 - .L_421)


	//   ....[0]....
.L_421:
        /*04b4*/ 	.word	0xffffffff


	//   ....[1]....
        /*04b8*/ 	.word	0xffffffff


	//   ....[2]....
        /*04bc*/ 	.word	0xffffffff


	//   ....[3]....
        /*04c0*/ 	.word	0xffffffff


	//   ....[4]....
        /*04c4*/ 	.word	0xffffffff


	//   ....[5]....
        /*04c8*/ 	.word	0xffffffff


	//   ....[6]....
        /*04cc*/ 	.word	0xffffffff


	//   ....[7]....
        /*04d0*/ 	.word	0xffffffff


	//   ....[8]....
        /*04d4*/ 	.word	0xffffffff


	//   ....[9]....
        /*04d8*/ 	.word	0xffffffff


	//   ....[10]....
        /*04dc*/ 	.word	0xffffffff


	//   ....[11]....
        /*04e0*/ 	.word	0xffffffff


	//   ....[12]....
        /*04e4*/ 	.word	0xffffffff


	//   ....[13]....
        /*04e8*/ 	.word	0xffffffff


	//   ....[14]....
        /*04ec*/ 	.word	0xffffffff


	//   ....[15]....
        /*04f0*/ 	.word	0xffffffff


	//   ....[16]....
        /*04f4*/ 	.word	0xffffffff


	//   ....[17]....
        /*04f8*/ 	.word	0xffffffff


	//   ....[18]....
        /*04fc*/ 	.word	0xffffffff


	//   ....[19]....
        /*0500*/ 	.word	0xffffffff


	//   ....[20]....
        /*0504*/ 	.word	0xffffffff


	//   ....[21]....
        /*0508*/ 	.word	0xffffffff


	//   ....[22]....
        /*050c*/ 	.word	0xffffffff


	//   ....[23]....
        /*0510*/ 	.word	0xffffffff


	//   ....[24]....
        /*0514*/ 	.word	0xffffffff


	//   ....[25]....
        /*0518*/ 	.word	0xffffffff


	//   ....[26]....
        /*051c*/ 	.word	0xffffffff


	//   ....[27]....
        /*0520*/ 	.word	0xffffffff


	//   ....[28]....
        /*0524*/ 	.word	0xffffffff


	//   ....[29]....
        /*0528*/ 	.word	0xffffffff


	//   ....[30]....
        /*052c*/ 	.word	0xffffffff


	//   ....[31]....
        /*0530*/ 	.word	0xffffffff


	//   ....[32]....
        /*0534*/ 	.word	0xffffffff


	//   ....[33]....
        /*0538*/ 	.word	0xffffffff


	//   ....[34]....
        /*053c*/ 	.word	0xffffffff


	//   ....[35]....
        /*0540*/ 	.word	0xffffffff


	//   ....[36]....
        /*0544*/ 	.word	0xffffffff


	//   ....[37]....
        /*0548*/ 	.word	0xffffffff


	//   ....[38]....
        /*054c*/ 	.word	0xffffffff


	//   ....[39]....
        /*0550*/ 	.word	0xffffffff


	//   ....[40]....
        /*0554*/ 	.word	0xffffffff


	//   ....[41]....
        /*0558*/ 	.word	0xffffffff


	//   ....[42]....
        /*055c*/ 	.word	0xffffffff


	//   ....[43]....
        /*0560*/ 	.word	0xffffffff


	//   ....[44]....
        /*0564*/ 	.word	0xffffffff


	//   ....[45]....
        /*0568*/ 	.word	0xffffffff


	//   ....[46]....
        /*056c*/ 	.word	0xffffffff


	//   ....[47]....
        /*0570*/ 	.word	0xffffffff


	//   ....[48]....
        /*0574*/ 	.word	0xffffffff


	//   ....[49]....
        /*0578*/ 	.word	0xffffffff


	//   ....[50]....
        /*057c*/ 	.word	0xffffffff


	//   ....[51]....
        /*0580*/ 	.word	0xffffffff


	//   ....[52]....
        /*0584*/ 	.word	0xffffffff


	//   ....[53]....
        /*0588*/ 	.word	0xffffffff


	//   ....[54]....
        /*058c*/ 	.word	0xffffffff


	//   ....[55]....
        /*0590*/ 	.word	0xffffffff


	//   ....[56]....
        /*0594*/ 	.word	0xffffffff


	//   ....[57]....
        /*0598*/ 	.word	0xffffffff


	//   ....[58]....
        /*059c*/ 	.word	0xffffffff


	//   ....[59]....
        /*05a0*/ 	.word	0xffffffff


	//   ....[60]....
        /*05a4*/ 	.word	0xffffffff


	//   ....[61]....
        /*05a8*/ 	.word	0xffffffff


	//   ....[62]....
        /*05ac*/ 	.word	0xffffffff


	//   ....[63]....
        /*05b0*/ 	.word	0xffffffff


	//   ....[64]....
        /*05b4*/ 	.word	0xffffffff


	//   ....[65]....
        /*05b8*/ 	.word	0xffffffff


	//   ....[66]....
        /*05bc*/ 	.word	0xffffffff


	//   ....[67]....
        /*05c0*/ 	.word	0xffffffff


	//   ....[68]....
        /*05c4*/ 	.word	0xffffffff


	//   ....[69]....
        /*05c8*/ 	.word	0xffffffff


	//   ....[70]....
        /*05cc*/ 	.word	0xffffffff


	//   ....[71]....
        /*05d0*/ 	.word	0xffffffff


	//   ....[72]....
        /*05d4*/ 	.word	0xffffffff


	//   ....[73]....
        /*05d8*/ 	.word	0xffffffff


	//   ....[74]....
        /*05dc*/ 	.word	0xffffffff


	//   ....[75]....
        /*05e0*/ 	.word	0xffffffff


	//   ....[76]....
        /*05e4*/ 	.word	0xffffffff


	//   ....[77]....
        /*05e8*/ 	.word	0xffffffff


	//   ....[78]....
        /*05ec*/ 	.word	0xffffffff


	//   ....[79]....
        /*05f0*/ 	.word	0xffffffff


	//   ....[80]....
        /*05f4*/ 	.word	0xffffffff


	//   ....[81]....
        /*05f8*/ 	.word	0xffffffff


	//   ....[82]....
        /*05fc*/ 	.word	0xffffffff


	//   ....[83]....
        /*0600*/ 	.word	0xffffffff


	//   ....[84]....
        /*0604*/ 	.word	0xffffffff


	//   ....[85]....
        /*0608*/ 	.word	0xffffffff


	//   ....[86]....
        /*060c*/ 	.word	0xffffffff


	//   ....[87]....
        /*0610*/ 	.word	0xffffffff


	//   ....[88]....
        /*0614*/ 	.word	0xffffffff


	//   ....[89]....
        /*0618*/ 	.word	0xffffffff


	//   ....[90]....
        /*061c*/ 	.word	0xffffffff


	//   ....[91]....
        /*0620*/ 	.word	0xffffffff


	//   ....[92]....
        /*0624*/ 	.word	0xffffffff


	//   ....[93]....
        /*0628*/ 	.word	0xffffffff


	//   ....[94]....
        /*062c*/ 	.word	0xffffffff


	//   ....[95]....
        /*0630*/ 	.word	0xffffffff


	//   ....[96]....
        /*0634*/ 	.word	0xffffffff


	//   ....[97]....
        /*0638*/ 	.word	0xffffffff


	//   ....[98]....
        /*063c*/ 	.word	0xffffffff


	//   ....[99]....
        /*0640*/ 	.word	0xffffffff


	//   ....[100]....
        /*0644*/ 	.word	0xffffffff


	//   ....[101]....
        /*0648*/ 	.word	0xffffffff


	//   ....[102]....
        /*064c*/ 	.word	0xffffffff


	//   ....[103]....
        /*0650*/ 	.word	0xffffffff


	//   ....[104]....
        /*0654*/ 	.word	0xffffffff


	//   ....[105]....
        /*0658*/ 	.word	0xffffffff


	//   ....[106]....
        /*065c*/ 	.word	0xffffffff


	//   ....[107]....
        /*0660*/ 	.word	0xffffffff


	//   ....[108]....
        /*0664*/ 	.word	0xffffffff


	//   ....[109]....
        /*0668*/ 	.word	0xffffffff


	//   ....[110]....
        /*066c*/ 	.word	0xffffffff


	//   ....[111]....
        /*0670*/ 	.word	0xffffffff


	//   ....[112]....
        /*0674*/ 	.word	0xffffffff


	//   ....[113]....
        /*0678*/ 	.word	0xffffffff


	//   ....[114]....
        /*067c*/ 	.word	0xffffffff


	//   ....[115]....
        /*0680*/ 	.word	0xffffffff


	//   ....[116]....
        /*0684*/ 	.word	0xffffffff


	//   ....[117]....
        /*0688*/ 	.word	0xffffffff


	//   ....[118]....
        /*068c*/ 	.word	0xffffffff


	//   ....[119]....
        /*0690*/ 	.word	0xffffffff


	//   ....[120]....
        /*0694*/ 	.word	0xffffffff


	//   ....[121]....
        /*0698*/ 	.word	0xffffffff


	//   ....[122]....
        /*069c*/ 	.word	0xffffffff


	//   ....[123]....
        /*06a0*/ 	.word	0xffffffff


	//   ....[124]....
        /*06a4*/ 	.word	0xffffffff


	//   ....[125]....
        /*06a8*/ 	.word	0xffffffff


	//   ....[126]....
        /*06ac*/ 	.word	0xffffffff


	//   ....[127]....
        /*06b0*/ 	.word	0xffffffff


	//   ....[128]....
        /*06b4*/ 	.word	0xffffffff


	//   ....[129]....
        /*06b8*/ 	.word	0xffffffff


	//   ....[130]....
        /*06bc*/ 	.word	0xffffffff


	//   ....[131]....
        /*06c0*/ 	.word	0xffffffff


	//   ....[132]....
        /*06c4*/ 	.word	0xffffffff


	//   ....[133]....
        /*06c8*/ 	.word	0xffffffff


	//   ....[134]....
        /*06cc*/ 	.word	0xffffffff


	//   ....[135]....
        /*06d0*/ 	.word	0xffffffff


	//   ....[136]....
        /*06d4*/ 	.word	0xffffffff


	//   ....[137]....
        /*06d8*/ 	.word	0xffffffff


	//   ....[138]....
        /*06dc*/ 	.word	0xffffffff


	//   ....[139]....
        /*06e0*/ 	.word	0xffffffff


	//   ....[140]....
        /*06e4*/ 	.word	0xffffffff


	//   ....[141]....
        /*06e8*/ 	.word	0xffffffff


	//   ....[142]....
        /*06ec*/ 	.word	0xffffffff


	//   ....[143]....
        /*06f0*/ 	.word	0xffffffff


	//   ....[144]....
        /*06f4*/ 	.word	0xffffffff


	//   ....[145]....
        /*06f8*/ 	.word	0xffffffff


	//   ....[146]....
        /*06fc*/ 	.word	0xffffffff


	//   ....[147]....
        /*0700*/ 	.word	0xffffffff


	//   ....[148]....
        /*0704*/ 	.word	0xffffffff


	//   ....[149]....
        /*0708*/ 	.word	0xffffffff


	//   ....[150]....
        /*070c*/ 	.word	0xffffffff


	//   ....[151]....
        /*0710*/ 	.word	0xffffffff


	//   ....[152]....
        /*0714*/ 	.word	0xffffffff


	//   ....[153]....
        /*0718*/ 	.word	0xffffffff


	//   ....[154]....
        /*071c*/ 	.word	0xffffffff


	//   ....[155]....
        /*0720*/ 	.word	0xffffffff


	//   ....[156]....
        /*0724*/ 	.word	0xffffffff


	//   ....[157]....
        /*0728*/ 	.word	0xffffffff


	//   ....[158]....
        /*072c*/ 	.word	0xffffffff


	//   ....[159]....
        /*0730*/ 	.word	0xffffffff


	//   ....[160]....
        /*0734*/ 	.word	0xffffffff


	//   ....[161]....
        /*0738*/ 	.word	0xffffffff


	//   ....[162]....
        /*073c*/ 	.word	0xffffffff


	//   ....[163]....
        /*0740*/ 	.word	0xffffffff


	//   ....[164]....
        /*0744*/ 	.word	0xffffffff


	//   ....[165]....
        /*0748*/ 	.word	0xffffffff


	//   ....[166]....
        /*074c*/ 	.word	0xffffffff


	//   ....[167]....
        /*0750*/ 	.word	0xffffffff


	//   ....[168]....
        /*0754*/ 	.word	0xffffffff


	//   ....[169]....
        /*0758*/ 	.word	0xffffffff


	//   ....[170]....
        /*075c*/ 	.word	0xffffffff


	//   ....[171]....
        /*0760*/ 	.word	0xffffffff


	//   ....[172]....
        /*0764*/ 	.word	0xffffffff


	//   ....[173]....
        /*0768*/ 	.word	0xffffffff


	//   ....[174]....
        /*076c*/ 	.word	0xffffffff


	//   ....[175]....
        /*0770*/ 	.word	0xffffffff


	//   ....[176]....
        /*0774*/ 	.word	0xffffffff


	//   ....[177]....
        /*0778*/ 	.word	0xffffffff


	//   ....[178]....
        /*077c*/ 	.word	0xffffffff


	//   ....[179]....
        /*0780*/ 	.word	0xffffffff


	//   ....[180]....
        /*0784*/ 	.word	0xffffffff


	//   ....[181]....
        /*0788*/ 	.word	0xffffffff


	//   ....[182]....
        /*078c*/ 	.word	0xffffffff


	//   ....[183]....
        /*0790*/ 	.word	0xffffffff


	//   ....[184]....
        /*0794*/ 	.word	0xffffffff


	//   ....[185]....
        /*0798*/ 	.word	0xffffffff


	//   ....[186]....
        /*079c*/ 	.word	0xffffffff


	//   ....[187]....
        /*07a0*/ 	.word	0xffffffff


	//   ....[188]....
        /*07a4*/ 	.word	0xffffffff


	//   ....[189]....
        /*07a8*/ 	.word	0xffffffff


	//   ....[190]....
        /*07ac*/ 	.word	0xffffffff


	//   ....[191]....
        /*07b0*/ 	.word	0xffffffff


	//   ....[192]....
        /*07b4*/ 	.word	0xffffffff


	//   ....[193]....
        /*07b8*/ 	.word	0xffffffff


	//   ....[194]....
        /*07bc*/ 	.word	0xffffffff


	//   ....[195]....
        /*07c0*/ 	.word	0xffffffff


	//   ....[196]....
        /*07c4*/ 	.word	0xffffffff


	//   ....[197]....
        /*07c8*/ 	.word	0xffffffff


	//   ....[198]....
        /*07cc*/ 	.word	0xffffffff


	//   ....[199]....
        /*07d0*/ 	.word	0xffffffff


	//   ....[200]....
        /*07d4*/ 	.word	0xffffffff


	//   ....[201]....
        /*07d8*/ 	.word	0xffffffff


	//   ....[202]....
        /*07dc*/ 	.word	0xffffffff


	//   ....[203]....
        /*07e0*/ 	.word	0xffffffff


	//   ....[204]....
        /*07e4*/ 	.word	0xffffffff


	//   ....[205]....
        /*07e8*/ 	.word	0xffffffff


	//   ....[206]....
        /*07ec*/ 	.word	0xffffffff


	//   ....[207]....
        /*07f0*/ 	.word	0xffffffff


	//   ....[208]....
        /*07f4*/ 	.word	0xffffffff


	//   ....[209]....
        /*07f8*/ 	.word	0xffffffff


	//   ....[210]....
        /*07fc*/ 	.word	0xffffffff


	//   ....[211]....
        /*0800*/ 	.word	0xffffffff


	//   ....[212]....
        /*0804*/ 	.word	0xffffffff


	//   ....[213]....
        /*0808*/ 	.word	0xffffffff


	//   ....[214]....
        /*080c*/ 	.word	0xffffffff


	//   ....[215]....
        /*0810*/ 	.word	0xffffffff


	//   ....[216]....
        /*0814*/ 	.word	0xffffffff


	//   ....[217]....
        /*0818*/ 	.word	0xffffffff


	//   ....[218]....
        /*081c*/ 	.word	0xffffffff


	//   ....[219]....
        /*0820*/ 	.word	0xffffffff


	//   ....[220]....
        /*0824*/ 	.word	0xffffffff


	//   ....[221]....
        /*0828*/ 	.word	0xffffffff


	//   ....[222]....
        /*082c*/ 	.word	0xffffffff


	//   ....[223]....
        /*0830*/ 	.word	0xffffffff


	//   ....[224]....
        /*0834*/ 	.word	0xffffffff


	//   ....[225]....
        /*0838*/ 	.word	0xffffffff


	//   ....[226]....
        /*083c*/ 	.word	0xffffffff


	//   ....[227]....
        /*0840*/ 	.word	0xffffffff


	//   ....[228]....
        /*0844*/ 	.word	0xffffffff


	//   ....[229]....
        /*0848*/ 	.word	0xffffffff


	//   ....[230]....
        /*084c*/ 	.word	0xffffffff


	//   ....[231]....
        /*0850*/ 	.word	0xffffffff


	//   ....[232]....
        /*0854*/ 	.word	0xffffffff


	//   ....[233]....
        /*0858*/ 	.word	0xffffffff


	//   ....[234]....
        /*085c*/ 	.word	0xffffffff


	//   ....[235]....
        /*0860*/ 	.word	0xffffffff


	//   ....[236]....
        /*0864*/ 	.word	0xffffffff


	//   ....[237]....
        /*0868*/ 	.word	0xffffffff


	//   ....[238]....
        /*086c*/ 	.word	0xffffffff


	//   ....[239]....
        /*0870*/ 	.word	0xffffffff


	//   ....[240]....
        /*0874*/ 	.word	0xffffffff


	//   ....[241]....
        /*0878*/ 	.word	0xffffffff


	//   ....[242]....
        /*087c*/ 	.word	0xffffffff


	//   ....[243]....
        /*0880*/ 	.word	0xffffffff


	//   ....[244]....
        /*0884*/ 	.word	0xffffffff


	//   ....[245]....
        /*0888*/ 	.word	0xffffffff


	//   ....[246]....
        /*088c*/ 	.word	0xffffffff


	//   ....[247]....
        /*0890*/ 	.word	0xffffffff


	//   ....[248]....
        /*0894*/ 	.word	0xffffffff


	//   ....[249]....
        /*0898*/ 	.word	0xffffffff


	//   ....[250]....
        /*089c*/ 	.word	0xffffffff


	//   ....[251]....
        /*08a0*/ 	.word	0xffffffff


	//   ....[252]....
        /*08a4*/ 	.word	0xffffffff


	//   ....[253]....
        /*08a8*/ 	.word	0xffffffff


	//   ....[254]....
        /*08ac*/ 	.word	0xffffffff


	//   ....[255]....
        /*08b0*/ 	.word	0xffffffff


	//   ....[0]....
        /*08b4*/ 	.word	0xffffffff


	//   ....[1]....
        /*08b8*/ 	.word	0xffffffff


	//   ....[2]....
        /*08bc*/ 	.word	0xffffffff


	//   ....[3]....
        /*08c0*/ 	.word	0xffffffff


	//   ....[4]....
        /*08c4*/ 	.word	0xffffffff


	//----- nvinfo : EIATTR_COOP_GROUP_INSTR_OFFSETS
	.align		4
.L_422:
        /*08c8*/ 	.byte	0x04, 0x28
        /*08ca*/ 	.short	(.L_424 - .L_423)


	//   ....[0]....
.L_423:
        /*08cc*/ 	.word	0x00000050


	//   ....[1]....
        /*08d0*/ 	.word	0x000013d0


	//   ....[2]....
        /*08d4*/ 	.word	0x000013f0


	//   ....[3]....
        /*08d8*/ 	.word	0x00001560


	//   ....[4]....
        /*08dc*/ 	.word	0x00001570


	//   ....[5]....
        /*08e0*/ 	.word	0x00001680


	//   ....[6]....
        /*08e4*/ 	.word	0x000016a0


	//   ....[7]....
        /*08e8*/ 	.word	0x000017b0


	//   ....[8]....
        /*08ec*/ 	.word	0x000017c0


	//   ....[9]....
        /*08f0*/ 	.word	0x000018d0


	//   ....[10]....
        /*08f4*/ 	.word	0x000018f0


	//   ....[11]....
        /*08f8*/ 	.word	0x00001a00


	//   ....[12]....
        /*08fc*/ 	.word	0x00001a10


	//   ....[13]....
        /*0900*/ 	.word	0x00001b20


	//   ....[14]....
        /*0904*/ 	.word	0x00001b40


	//   ....[15]....
        /*0908*/ 	.word	0x00001c50


	//   ....[16]....
        /*090c*/ 	.word	0x00001c60


	//   ....[17]....
        /*0910*/ 	.word	0x00002130


	//   ....[18]....
        /*0914*/ 	.word	0x00002150


	//   ....[19]....
        /*0918*/ 	.word	0x00002170


	//   ....[20]....
        /*091c*/ 	.word	0x00002180


	//   ....[21]....
        /*0920*/ 	.word	0x000021b0


	//   ....[22]....
        /*0924*/ 	.word	0x000021e0


	//   ....[23]....
        /*0928*/ 	.word	0x00002240


	//   ....[24]....
        /*092c*/ 	.word	0x00002250


	//   ....[25]....
        /*0930*/ 	.word	0x00002600


	//   ....[26]....
        /*0934*/ 	.word	0x00002610


	//   ....[27]....
        /*0938*/ 	.word	0x00002620


	//   ....[28]....
        /*093c*/ 	.word	0x00002630


	//   ....[29]....
        /*0940*/ 	.word	0x00002640


	//   ....[30]....
        /*0944*/ 	.word	0x00002660


	//   ....[31]....
        /*0948*/ 	.word	0x00002680


	//   ....[32]....
        /*094c*/ 	.word	0x00002690


	//   ....[33]....
        /*0950*/ 	.word	0x00003e00


	//   ....[34]....
        /*0954*/ 	.word	0x00003e40


	//   ....[35]....
        /*0958*/ 	.word	0x00003e50


	//   ....[36]....
        /*095c*/ 	.word	0x00003e60


	//   ....[37]....
        /*0960*/ 	.word	0x00003e70


	//   ....[38]....
        /*0964*/ 	.word	0x00003e80


	//   ....[39]....
        /*0968*/ 	.word	0x00003e90


	//   ....[40]....
        /*096c*/ 	.word	0x00003eb0


	//   ....[41]....
        /*0970*/ 	.word	0x000041c0


	//   ....[42]....
        /*0974*/ 	.word	0x00004400


	//   ....[43]....
        /*0978*/ 	.word	0x00004410


	//   ....[44]....
        /*097c*/ 	.word	0x00004420


	//   ....[45]....
        /*0980*/ 	.word	0x00004e20


	//   ....[46]....
        /*0984*/ 	.word	0x00004e50


	//   ....[47]....
        /*0988*/ 	.word	0x00004e70


	//   ....[48]....
        /*098c*/ 	.word	0x00004e80


	//   ....[49]....
        /*0990*/ 	.word	0x00004eb0


	//   ....[50]....
        /*0994*/ 	.word	0x00004ed0


	//   ....[51]....
        /*0998*/ 	.word	0x00004ef0


	//   ....[52]....
        /*099c*/ 	.word	0x00004f00


	//   ....[53]....
        /*09a0*/ 	.word	0x00006c00


	//   ....[54]....
        /*09a4*/ 	.word	0x00006c30


	//   ....[55]....
        /*09a8*/ 	.word	0x00006ce0


	//   ....[56]....
        /*09ac*/ 	.word	0x00006cf0


	//   ....[57]....
        /*09b0*/ 	.word	0x00006d20


	//   ....[58]....
        /*09b4*/ 	.word	0x00006d50


	//   ....[59]....
        /*09b8*/ 	.word	0x00006d80


	//   ....[60]....
        /*09bc*/ 	.word	0x00006e00


	//   ....[61]....
        /*09c0*/ 	.word	0x00008460


	//   ....[62]....
        /*09c4*/ 	.word	0x00008490


	//   ....[63]....
        /*09c8*/ 	.word	0x00008540


	//   ....[64]....
        /*09cc*/ 	.word	0x00008550


	//   ....[65]....
        /*09d0*/ 	.word	0x00008580


	//   ....[66]....
        /*09d4*/ 	.word	0x000085b0


	//   ....[67]....
        /*09d8*/ 	.word	0x000085e0


	//   ....[68]....
        /*09dc*/ 	.word	0x00008660


	//   ....[69]....
        /*09e0*/ 	.word	0x00008850


	//   ....[70]....
        /*09e4*/ 	.word	0x00008a80


	//   ....[71]....
        /*09e8*/ 	.word	0x00008a90


	//   ....[72]....
        /*09ec*/ 	.word	0x00008aa0


	//   ....[73]....
        /*09f0*/ 	.word	0x000090b0


	//   ....[74]....
        /*09f4*/ 	.word	0x000091b0


	//   ....[75]....
        /*09f8*/ 	.word	0x00009320


	//   ....[76]....
        /*09fc*/ 	.word	0x00009340


	//   ....[77]....
        /*0a00*/ 	.word	0x00009460


	//   ....[78]....
        /*0a04*/ 	.word	0x00009480


	//   ....[79]....
        /*0a08*/ 	.word	0x000095a0


	//   ....[80]....
        /*0a0c*/ 	.word	0x000095c0


	//   ....[81]....
        /*0a10*/ 	.word	0x0000bdc0


	//   ....[82]....
        /*0a14*/ 	.word	0x0000be10


	//   ....[83]....
        /*0a18*/ 	.word	0x0000be40


	//   ....[84]....
        /*0a1c*/ 	.word	0x0000be60


	//   ....[85]....
        /*0a20*/ 	.word	0x0000be80


	//   ....[86]....
        /*0a24*/ 	.word	0x0000be90


	//   ....[87]....
        /*0a28*/ 	.word	0x0000bea0


	//   ....[88]....
        /*0a2c*/ 	.word	0x0000beb0


	//   ....[89]....
        /*0a30*/ 	.word	0x0000d5a0


	//   ....[90]....
        /*0a34*/ 	.word	0x0000d5c0


	//   ....[91]....
        /*0a38*/ 	.word	0x0000d660


	//   ....[92]....
        /*0a3c*/ 	.word	0x0000d6a0


	//   ....[93]....
        /*0a40*/ 	.word	0x0000d6d0


	//   ....[94]....
        /*0a44*/ 	.word	0x0000d700


	//   ....[95]....
        /*0a48*/ 	.word	0x0000d720


	//   ....[96]....
        /*0a4c*/ 	.word	0x0000d770


	//   ....[97]....
        /*0a50*/ 	.word	0x0000dc90


	//   ....[98]....
        /*0a54*/ 	.word	0x0000dcb0


	//   ....[99]....
        /*0a58*/ 	.word	0x0000dcd0


	//   ....[100]....
        /*0a5c*/ 	.word	0x0000dcf0


	//   ....[101]....
        /*0a60*/ 	.word	0x0000dd10


	//   ....[102]....
        /*0a64*/ 	.word	0x0000dd30


	//   ....[103]....
        /*0a68*/ 	.word	0x0000dd50


	//   ....[104]....
        /*0a6c*/ 	.word	0x0000dd70


	//   ....[105]....
        /*0a70*/ 	.word	0x000101e0


	//   ....[106]....
        /*0a74*/ 	.word	0x00010230


	//   ....[107]....
        /*0a78*/ 	.word	0x00010240


	//   ....[108]....
        /*0a7c*/ 	.word	0x00010270


	//   ....[109]....
        /*0a80*/ 	.word	0x00010280


	//   ....[110]....
        /*0a84*/ 	.word	0x000102a0


	//   ....[111]....
        /*0a88*/ 	.word	0x000102c0


	//   ....[112]....
        /*0a8c*/ 	.word	0x000102d0


	//   ....[113]....
        /*0a90*/ 	.word	0x000117f0


	//   ....[114]....
        /*0a94*/ 	.word	0x00011ba0


	//   ....[115]....
        /*0a98*/ 	.word	0x00011bc0


	//   ....[116]....
        /*0a9c*/ 	.word	0x00011be0


	//   ....[117]....
        /*0aa0*/ 	.word	0x00011c00


	//   ....[118]....
        /*0aa4*/ 	.word	0x00011c10


	//   ....[119]....
        /*0aa8*/ 	.word	0x00011c20


	//   ....[120]....
        /*0aac*/ 	.word	0x00011c30


	//   ....[121]....
        /*0ab0*/ 	.word	0x00011c40


	//   ....[122]....
        /*0ab4*/ 	.word	0x00011ed0


	//   ....[123]....
        /*0ab8*/ 	.word	0x00011ee0


	//   ....[124]....
        /*0abc*/ 	.word	0x00011fc0


	//   ....[125]....
        /*0ac0*/ 	.word	0x00011ff0


	//   ....[126]....
        /*0ac4*/ 	.word	0x000120b0


	//   ....[127]....
        /*0ac8*/ 	.word	0x000120e0


	//   ....[128]....
        /*0acc*/ 	.word	0x000121a0


	//   ....[129]....
        /*0ad0*/ 	.word	0x000121d0


	//   ....[130]....
        /*0ad4*/ 	.word	0x00012290


	//   ....[131]....
        /*0ad8*/ 	.word	0x000122c0


	//   ....[132]....
        /*0adc*/ 	.word	0x00012380


	//   ....[133]....
        /*0ae0*/ 	.word	0x000123b0


	//   ....[134]....
        /*0ae4*/ 	.word	0x00012470


	//   ....[135]....
        /*0ae8*/ 	.word	0x000124a0


	//   ....[136]....
        /*0aec*/ 	.word	0x00012560


	//   ....[137]....
        /*0af0*/ 	.word	0x00012580


	//   ....[138]....
        /*0af4*/ 	.word	0x00012a90


	//   ....[139]....
        /*0af8*/ 	.word	0x00012ab0


	//   ....[140]....
        /*0afc*/ 	.word	0x00012c10


	//   ....[141]....
        /*0b00*/ 	.word	0x00012c20


	//   ....[142]....
        /*0b04*/ 	.word	0x00012d20


	//   ....[143]....
        /*0b08*/ 	.word	0x00012d40


	//   ....[144]....
        /*0b0c*/ 	.word	0x00012e40


	//   ....[145]....
        /*0b10*/ 	.word	0x00012e50


	//   ....[146]....
        /*0b14*/ 	.word	0x00012f50


	//   ....[147]....
        /*0b18*/ 	.word	0x00012f70


	//   ....[148]....
        /*0b1c*/ 	.word	0x00013070


	//   ....[149]....
        /*0b20*/ 	.word	0x00013080


	//   ....[150]....
        /*0b24*/ 	.word	0x00013180


	//   ....[151]....
        /*0b28*/ 	.word	0x000131a0


	//   ....[152]....
        /*0b2c*/ 	.word	0x000132a0


	//   ....[153]....
        /*0b30*/ 	.word	0x000132b0


	//   ....[154]....
        /*0b34*/ 	.word	0x00013420


	//   ....[155]....
        /*0b38*/ 	.word	0x00013510


	//   ....[156]....
        /*0b3c*/ 	.word	0x00013580


	//   ....[157]....
        /*0b40*/ 	.word	0x000135f0


	//   ....[158]....
        /*0b44*/ 	.word	0x00013650


	//   ....[159]....
        /*0b48*/ 	.word	0x000136c0


	//   ....[160]....
        /*0b4c*/ 	.word	0x00013730


	//   ....[161]....
        /*0b50*/ 	.word	0x000137a0


	//   ....[162]....
        /*0b54*/ 	.word	0x00013800


	//   ....[163]....
        /*0b58*/ 	.word	0x00013870


	//   ....[164]....
        /*0b5c*/ 	.word	0x000138e0


	//   ....[165]....
        /*0b60*/ 	.word	0x00013950


	//   ....[166]....
        /*0b64*/ 	.word	0x000139b0


	//   ....[167]....
        /*0b68*/ 	.word	0x00013a20


	//   ....[168]....
        /*0b6c*/ 	.word	0x00013a90


	//   ....[169]....
        /*0b70*/ 	.word	0x00013b00


	//   ....[170]....
        /*0b74*/ 	.word	0x00013b60


	//   ....[171]....
        /*0b78*/ 	.word	0x00013bd0


	//   ....[172]....
        /*0b7c*/ 	.word	0x00013c40


	//   ....[173]....
        /*0b80*/ 	.word	0x00013d70


	//   ....[174]....
        /*0b84*/ 	.word	0x00013dd0


	//   ....[175]....
        /*0b88*/ 	.word	0x00013f10


	//   ....[176]....
        /*0b8c*/ 	.word	0x00013f70


	//   ....[177]....
        /*0b90*/ 	.word	0x000140b0


	//   ....[178]....
        /*0b94*/ 	.word	0x00014110


	//   ....[179]....
        /*0b98*/ 	.word	0x00014170


	//   ....[180]....
        /*0b9c*/ 	.word	0x000141d0


	//   ....[181]....
        /*0ba0*/ 	.word	0x00014430


	//   ....[182]....
        /*0ba4*/ 	.word	0x00014690


	//   ....[183]....
        /*0ba8*/ 	.word	0x00014cb0


	//   ....[184]....
        /*0bac*/ 	.word	0x00014d00


	//   ....[185]....
        /*0bb0*/ 	.word	0x00014d50


	//   ....[186]....
        /*0bb4*/ 	.word	0x00014da0


	//   ....[187]....
        /*0bb8*/ 	.word	0x00014df0


	//   ....[188]....
        /*0bbc*/ 	.word	0x00014e40


	//   ....[189]....
        /*0bc0*/ 	.word	0x00014e90


	//   ....[190]....
        /*0bc4*/ 	.word	0x00014ee0


	//   ....[191]....
        /*0bc8*/ 	.word	0x00014f40


	//   ....[192]....
        /*0bcc*/ 	.word	0x00014fb0


	//   ....[193]....
        /*0bd0*/ 	.word	0x000150e0


	//   ....[194]....
        /*0bd4*/ 	.word	0x00015140


	//   ....[195]....
        /*0bd8*/ 	.word	0x00015280


	//   ....[196]....
        /*0bdc*/ 	.word	0x000152e0


	//   ....[197]....
        /*0be0*/ 	.word	0x00015420


	//   ....[198]....
        /*0be4*/ 	.word	0x00015480


	//   ....[199]....
        /*0be8*/ 	.word	0x000154e0


	//   ....[200]....
        /*0bec*/ 	.word	0x00015550


	//   ....[201]....
        /*0bf0*/ 	.word	0x00015680


	//   ....[202]....
        /*0bf4*/ 	.word	0x000156e0


	//   ....[203]....
        /*0bf8*/ 	.word	0x00015820


	//   ....[204]....
        /*0bfc*/ 	.word	0x00015880


	//   ....[205]....
        /*0c00*/ 	.word	0x000159c0


	//   ....[206]....
        /*0c04*/ 	.word	0x00015a20


	//   ....[207]....
        /*0c08*/ 	.word	0x00015a70


	//   ....[208]....
        /*0c0c*/ 	.word	0x00015ac0


	//   ....[209]....
        /*0c10*/ 	.word	0x00015d10


	//   ....[210]....
        /*0c14*/ 	.word	0x00015f60


	//   ....[211]....
        /*0c18*/ 	.word	0x000165a0


	//   ....[212]....
        /*0c1c*/ 	.word	0x000165e0


	//   ....[213]....
        /*0c20*/ 	.word	0x00016630


	//   ....[214]....
        /*0c24*/ 	.word	0x00016670


	//   ....[215]....
        /*0c28*/ 	.word	0x000166c0


	//   ....[216]....
        /*0c2c*/ 	.word	0x00016700


	//   ....[217]....
        /*0c30*/ 	.word	0x00016750


	//   ....[218]....
        /*0c34*/ 	.word	0x00016790


	//   ....[219]....
        /*0c38*/ 	.word	0x00016800


	//   ....[220]....
        /*0c3c*/ 	.word	0x00016870


	//   ....[221]....
        /*0c40*/ 	.word	0x000168e0


	//   ....[222]....
        /*0c44*/ 	.word	0x000169f0


	//   ....[223]....
        /*0c48*/ 	.word	0x00016a50


	//   ....[224]....
        /*0c4c*/ 	.word	0x00016b60


	//   ....[225]....
        /*0c50*/ 	.word	0x00016bc0


	//   ....[226]....
        /*0c54*/ 	.word	0x00016cd0


	//   ....[227]....
        /*0c58*/ 	.word	0x00016d30


	//   ....[228]....
        /*0c5c*/ 	.word	0x00016d70


	//   ....[229]....
        /*0c60*/ 	.word	0x00016db0


	//   ....[230]....
        /*0c64*/ 	.word	0x00016e00


	//   ....[231]....
        /*0c68*/ 	.word	0x00016e40


	//   ....[232]....
        /*0c6c*/ 	.word	0x00016e90


	//   ....[233]....
        /*0c70*/ 	.word	0x00016ed0


	//   ....[234]....
        /*0c74*/ 	.word	0x00016f20


	//   ....[235]....
        /*0c78*/ 	.word	0x00016f60


	//   ....[236]....
        /*0c7c*/ 	.word	0x00016fc0


	//   ....[237]....
        /*0c80*/ 	.word	0x00017020


	//   ....[238]....
        /*0c84*/ 	.word	0x00017070


	//   ....[239]....
        /*0c88*/ 	.word	0x000170d0


	//   ....[240]....
        /*0c8c*/ 	.word	0x00017120


	//   ....[241]....
        /*0c90*/ 	.word	0x00017170


	//   ....[242]....
        /*0c94*/ 	.word	0x000171c0


	//   ....[243]....
        /*0c98*/ 	.word	0x00017210


	//   ....[244]....
        /*0c9c*/ 	.word	0x00017270


	//   ....[245]....
        /*0ca0*/ 	.word	0x000172e0


	//   ....[246]....
        /*0ca4*/ 	.word	0x00017350


	//   ....[247]....
        /*0ca8*/ 	.word	0x000173b0


	//   ....[248]....
        /*0cac*/ 	.word	0x00017420


	//   ....[249]....
        /*0cb0*/ 	.word	0x00017490


	//   ....[250]....
        /*0cb4*/ 	.word	0x00017500


	//   ....[251]....
        /*0cb8*/ 	.word	0x00017560


	//   ....[252]....
        /*0cbc*/ 	.word	0x000175d0


	//   ....[253]....
        /*0cc0*/ 	.word	0x00017640


	//   ....[254]....
        /*0cc4*/ 	.word	0x000176b0


	//   ....[255]....
        /*0cc8*/ 	.word	0x00017710


	//   ....[0]....
        /*0ccc*/ 	.word	0x00017780


	//   ....[1]....
        /*0cd0*/ 	.word	0x000177f0


	//   ....[2]....
        /*0cd4*/ 	.word	0x00017860


	//   ....[3]....
        /*0cd8*/ 	.word	0x000178c0


	//   ....[4]....
        /*0cdc*/ 	.word	0x00017930


	//----- nvinfo : EIATTR_EXIT_INSTR_OFFSETS
	.align		4
.L_424:
        /*0ce0*/ 	.byte	0x04, 0x1c
        /*0ce2*/ 	.short	(.L_426 - .L_425)


	//   ....[0]....
.L_425:
        /*0ce4*/ 	.word	0x000000a0


	//   ....[1]....
        /*0ce8*/ 	.word	0x000134c0


	//----- nvinfo : EIATTR_MAX_THREADS
	.align		4
.L_426:
        /*0cec*/ 	.byte	0x04, 0x05
        /*0cee*/ 	.short	(.L_428 - .L_427)
.L_427:
        /*0cf0*/ 	.word	0x00000080
        /*0cf4*/ 	.word	0x00000001
        /*0cf8*/ 	.word	0x00000001


	//----- nvinfo : EIATTR_CRS_STACK_SIZE
	.align		4
.L_428:
        /*0cfc*/ 	.byte	0x04, 0x1e
        /*0cfe*/ 	.short	(.L_430 - .L_429)
.L_429:
        /*0d00*/ 	.word	0x00000000
.L_430:


//--------------------- .nv.info._ZN7cutlass13device_kernelIN5flash19enable_sm80_to_sm89INS1_16FlashAttnFwdSm80INS1_25CollectiveMainloopFwdSm80ILi4ELi1ELb0EN4cute5tupleIJNS5_1CILi128EEENS7_ILi64EEES8_EEELi128ENS_6half_tEfNS_4arch4Sm80ELb1ELb0ELb1ELb1ELb1ELb0ELb1ELb0EEENS1_21CollectiveEpilogueFwdINS6_IJS8_S8_S9_EEENS6_IJNS7_ILi1EEESH_SH_EEESB_SD_Li128ELb1ELb1ELb0ELb0EEENS1_19SingleTileSchedulerILb1ELb0ELb1ELi128EEEEEEEEEvNT_6ParamsE --------------------------
	.section	.nv.info._ZN7cutlass13device_kernelIN5flash19enable_sm80_to_sm89INS1_16FlashAttnFwdSm80INS1_25CollectiveMainloopFwdSm80ILi4ELi1ELb0EN4cute5tupleIJNS5_1CILi128EEENS7_ILi64EEES8_EEELi128ENS_6half_tEfNS_4arch4Sm80ELb1ELb0ELb1ELb1ELb1ELb0ELb1ELb0EEENS1_21CollectiveEpilogueFwdINS6_IJS8_S8_S9_EEENS6_IJNS7_ILi1EEESH_SH_EEESB_SD_Li128ELb1ELb1ELb0ELb0EEENS1_19SingleTileSchedulerILb1ELb0ELb1ELi128EEEEEEEEEvNT_6ParamsE,"",@"SHT_CUDA_INFO"
	.sectionflags	@""
	.align	4


	//----- nvinfo : EIATTR_CUDA_API_VERSION
	.align		4
        /*0000*/ 	.byte	0x04, 0x37
        /*0002*/ 	.short	(.L_432 - .L_431)
.L_431:
        /*0004*/ 	.word	0x00000082


	//----- nvinfo : EIATTR_SW2861232_WAR
	.align		4
.L_432:
        /*0008*/ 	.byte	0x01, 0x35
	.zero		2


	//----- nvinfo : EIATTR_PARAM_CBANK
	.align		4
        /*000c*/ 	.byte	0x04, 0x0a
        /*000e*/ 	.short	(.L_434 - .L_433)
	.align		4
.L_433:
        /*0010*/ 	.word	index@(.nv.constant0._ZN7cutlass13device_kernelIN5flash19enable_sm80_to_sm89INS1_16FlashAttnFwdSm80INS1_25CollectiveMainloopFwdSm80ILi4ELi1ELb0EN4cute5tupleIJNS5_1CILi128EEENS7_ILi64EEES8_EEELi128ENS_6half_tEfNS_4arch4Sm80ELb1ELb0ELb1ELb1ELb1ELb0ELb1ELb0EEENS1_21CollectiveEpilogueFwdINS6_IJS8_S8_S9_EEENS6_IJNS7_ILi1EEESH_SH_EEESB_SD_Li128ELb1ELb1ELb0ELb0EEENS1_19SingleTileSchedulerILb1ELb0ELb1ELi128EEEEEEEEEvNT_6ParamsE)
        /*0014*/ 	.short	0x0160
        /*0016*/ 	.short	0x0418


	//----- nvinfo : EIATTR_CBANK_PARAM_SIZE
	.align		4
.L_434:
        /*0018*/ 	.byte	0x03, 0x19
        /*001a*/ 	.short	0x0418


	//----- nvinfo : EIATTR_KPARAM_INFO
	.align		4
        /*001c*/ 	.byte	0x04, 0x17
        /*001e*/ 	.short	(.L_436 - .L_435)
.L_435:
        /*0020*/ 	.word	0x00000000
        /*0024*/ 	.short	0x0000
        /*0026*/ 	.short	0x0000
        /*0028*/ 	.byte	0x00, 0xf0, 0x61, 0x10


	//----- nvinfo : EIATTR_MAXREG_COUNT
	.align		4
.L_436:
        /*002c*/ 	.byte	0x03, 0x1b
        /*002e*/ 	.short	0x00ff


	//----- nvinfo : EIATTR_NUM_BARRIERS
	.align		4
        /*0030*/ 	.byte	0x02, 0x4c
        /*0032*/ 	.byte	0x02
	.zero		1


	//----- nvinfo : EIATTR_ANNOTATIONS
	.align		4
        /*0034*/ 	.byte	0x04, 0x55
        /*0036*/ 	.short	(.L_438 - .L_437)


	//   ....[0]....
.L_437:
        /* <DEDUP_REMOVED lines=85> */


	//----- nvinfo : EIATTR_MERCURY_ISA_VERSION
	.align		4
.L_438:
        /*0578*/ 	.byte	0x03, 0x5f
        /*057a*/ 	.short	0x0000


	//----- nvinfo : EIATTR_COOP_GROUP_MASK_REGIDS
	.align		4
        /*057c*/ 	.byte	0x04, 0x29
        /*057e*/ 	.short	(.L_440 - .L_439)


	//   ....[0]....
.L_439:
        /*0580*/ 	.word	0xffffffff


	//   ....[1]....
        /*0584*/ 	.word	0xffffffff


	//   ....[2]....
        /*0588*/ 	.word	0xffffffff


	//   ....[3]....
        /*058c*/ 	.word	0xffffffff


	//   ....[4]....
        /*0590*/ 	.word	0xffffffff


	//   ....[5]....
        /*0594*/ 	.word	0xffffffff


	//   ....[6]....
        /*0598*/ 	.word	0xffffffff


	//   ....[7]....
        /*059c*/ 	.word	0xffffffff


	//   ....[8]....
        /*05a0*/ 	.word	0xffffffff


	//   ....[9]....
        /*05a4*/ 	.word	0xffffffff


	//   ....[10]....
        /*05a8*/ 	.word	0xffffffff


	//   ....[11]....
        /*05ac*/ 	.word	0xffffffff


	//   ....[12]....
        /*05b0*/ 	.word	0xffffffff


	//   ....[13]....
        /*05b4*/ 	.word	0xffffffff


	//   ....[14]....
        /*05b8*/ 	.word	0xffffffff


	//   ....[15]....
        /*05bc*/ 	.word	0xffffffff


	//   ....[16]....
        /*05c0*/ 	.word	0xffffffff


	//   ....[17]....
        /*05c4*/ 	.word	0xffffffff


	//   ....[18]....
        /*05c8*/ 	.word	0xffffffff


	//   ....[19]....
        /*05cc*/ 	.word	0xffffffff


	//   ....[20]....
        /*05d0*/ 	.word	0xffffffff


	//   ....[21]....
        /*05d4*/ 	.word	0xffffffff


	//   ....[22]....
        /*05d8*/ 	.word	0xffffffff


	//   ....[23]....
        /*05dc*/ 	.word	0xffffffff


	//   ....[24]....
        /*05e0*/ 	.word	0xffffffff


	//   ....[25]....
        /*05e4*/ 	.word	0xffffffff


	//   ....[26]....
        /*05e8*/ 	.word	0xffffffff


	//   ....[27]....
        /*05ec*/ 	.word	0xffffffff


	//   ....[28]....
        /*05f0*/ 	.word	0xffffffff


	//   ....[29]....
        /*05f4*/ 	.word	0xffffffff


	//   ....[30]....
        /*05f8*/ 	.word	0xffffffff


	//   ....[31]....
        /*05fc*/ 	.word	0xffffffff


	//   ....[32]....
        /*0600*/ 	.word	0xffffffff


	//   ....[33]....
        /*0604*/ 	.word	0xffffffff


	//   ....[34]....
        /*0608*/ 	.word	0xffffffff


	//   ....[35]....
        /*060c*/ 	.word	0xffffffff


	//   ....[36]....
        /*0610*/ 	.word	0xffffffff


	//   ....[37]....
        /*0614*/ 	.word	0xffffffff


	//   ....[38]....
        /*0618*/ 	.word	0xffffffff


	//   ....[39]....
        /*061c*/ 	.word	0xffffffff


	//   ....[40]....
        /*0620*/ 	.word	0xffffffff


	//   ....[41]....
        /*0624*/ 	.word	0xffffffff


	//   ....[42]....
        /*0628*/ 	.word	0xffffffff


	//   ....[43]....
        /*062c*/ 	.word	0xffffffff


	//   ....[44]....
        /*0630*/ 	.word	0xffffffff


	//   ....[45]....
        /*0634*/ 	.word	0xffffffff


	//   ....[46]....
        /*0638*/ 	.word	0xffffffff


	//   ....[47]....
        /*063c*/ 	.word	0xffffffff


	//   ....[48]....
        /*0640*/ 	.word	0xffffffff


	//   ....[49]....
        /*0644*/ 	.word	0xffffffff


	//   ....[50]....
        /*0648*/ 	.word	0xffffffff


	//   ....[51]....
        /*064c*/ 	.word	0xffffffff


	//   ....[52]....
        /*0650*/ 	.word	0xffffffff


	//   ....[53]....
        /*0654*/ 	.word	0xffffffff


	//   ....[54]....
        /*0658*/ 	.word	0xffffffff


	//   ....[55]....
        /*065c*/ 	.word	0xffffffff


	//   ....[56]....
        /*0660*/ 	.word	0xffffffff


	//   ....[57]....
        /*0664*/ 	.word	0xffffffff


	//   ....[58]....
        /*0668*/ 	.word	0xffffffff


	//   ....[59]....
        /*066c*/ 	.word	0xffffffff


	//   ....[60]....
        /*0670*/ 	.word	0xffffffff


	//   ....[61]....
        /*0674*/ 	.word	0xffffffff


	//   ....[62]....
        /*0678*/ 	.word	0xffffffff


	//   ....[63]....
        /*067c*/ 	.word	0xffffffff


	//   ....[64]....
        /*0680*/ 	.word	0xffffffff


	//   ....[65]....
        /*0684*/ 	.word	0xffffffff


	//   ....[66]....
        /*0688*/ 	.word	0xffffffff


	//   ....[67]....
        /*068c*/ 	.word	0xffffffff


	//   ....[68]....
        /*0690*/ 	.word	0xffffffff


	//   ....[69]....
        /*0694*/ 	.word	0xffffffff


	//   ....[70]....
        /*0698*/ 	.word	0xffffffff


	//   ....[71]....
        /*069c*/ 	.word	0xffffffff


	//   ....[72]....
        /*06a0*/ 	.word	0xffffffff


	//   ....[73]....
        /*06a4*/ 	.word	0xffffffff


	//   ....[74]....
        /*06a8*/ 	.word	0xffffffff


	//   ....[75]....
        /*06ac*/ 	.word	0xffffffff


	//   ....[76]....
        /*06b0*/ 	.word	0xffffffff


	//   ....[77]....
        /*06b4*/ 	.word	0xffffffff


	//   ....[78]....
        /*06b8*/ 	.word	0xffffffff


	//   ....[79]....
        /*06bc*/ 	.word	0xffffffff


	//   ....[80]....
        /*06c0*/ 	.word	0xffffffff


	//   ....[81]....
        /*06c4*/ 	.word	0xffffffff


	//   ....[82]....
        /*06c8*/ 	.word	0xffffffff


	//   ....[83]....
        /*06cc*/ 	.word	0xffffffff


	//   ....[84]....
        /*06d0*/ 	.word	0xffffffff


	//   ....[85]....
        /*06d4*/ 	.word	0xffffffff


	//   ....[86]....
        /*06d8*/ 	.word	0xffffffff


	//   ....[87]....
        /*06dc*/ 	.word	0xffffffff


	//   ....[88]....
        /*06e0*/ 	.word	0xffffffff


	//   ....[89]....
        /*06e4*/ 	.word	0xffffffff


	//   ....[90]....
        /*06e8*/ 	.word	0xffffffff


	//   ....[91]....
        /*06ec*/ 	.word	0xffffffff


	//   ....[92]....
        /*06f0*/ 	.word	0xffffffff


	//   ....[93]....
        /*06f4*/ 	.word	0xffffffff


	//   ....[94]....
        /*06f8*/ 	.word	0xffffffff


	//   ....[95]....
        /*06fc*/ 	.word	0xffffffff


	//   ....[96]....
        /*0700*/ 	.word	0xffffffff


	//   ....[97]....
        /*0704*/ 	.word	0xffffffff


	//   ....[98]....
        /*0708*/ 	.word	0xffffffff


	//   ....[99]....
        /*070c*/ 	.word	0xffffffff


	//   ....[100]....
        /*0710*/ 	.word	0xffffffff


	//   ....[101]....
        /*0714*/ 	.word	0xffffffff


	//   ....[102]....
        /*0718*/ 	.word	0xffffffff


	//   ....[103]....
        /*071c*/ 	.word	0xffffffff


	//   ....[104]....
        /*0720*/ 	.word	0xffffffff


	//   ....[105]....
        /*0724*/ 	.word	0xffffffff


	//   ....[106]....
        /*0728*/ 	.word	0xffffffff


	//   ....[107]....
        /*072c*/ 	.word	0xffffffff


	//   ....[108]....
        /*0730*/ 	.word	0xffffffff


	//   ....[109]....
        /*0734*/ 	.word	0xffffffff


	//   ....[110]....
        /*0738*/ 	.word	0xffffffff


	//   ....[111]....
        /*073c*/ 	.word	0xffffffff


	//   ....[112]....
        /*0740*/ 	.word	0xffffffff


	//   ....[113]....
        /*0744*/ 	.word	0xffffffff


	//   ....[114]....
        /*0748*/ 	.word	0xffffffff


	//   ....[115]....
        /*074c*/ 	.word	0xffffffff


	//   ....[116]....
        /*0750*/ 	.word	0xffffffff


	//   ....[117]....
        /*0754*/ 	.word	0xffffffff


	//   ....[118]....
        /*0758*/ 	.word	0xffffffff


	//   ....[119]....
        /*075c*/ 	.word	0xffffffff


	//   ....[120]....
        /*0760*/ 	.word	0xffffffff


	//   ....[121]....
        /*0764*/ 	.word	0xffffffff


	//   ....[122]....
        /*0768*/ 	.word	0xffffffff


	//   ....[123]....
        /*076c*/ 	.word	0xffffffff


	//   ....[124]....
        /*0770*/ 	.word	0xffffffff


	//   ....[125]....
        /*0774*/ 	.word	0xffffffff


	//   ....[126]....
        /*0778*/ 	.word	0xffffffff


	//   ....[127]....
        /*077c*/ 	.word	0xffffffff


	//   ....[128]....
        /*0780*/ 	.word	0xffffffff


	//   ....[129]....
        /*0784*/ 	.word	0xffffffff


	//   ....[130]....
        /*0788*/ 	.word	0xffffffff


	//   ....[131]....
        /*078c*/ 	.word	0xffffffff


	//   ....[132]....
        /*0790*/ 	.word	0xffffffff


	//   ....[133]....
        /*0794*/ 	.word	0xffffffff


	//   ....[134]....
        /*0798*/ 	.word	0xffffffff


	//   ....[135]....
        /*079c*/ 	.word	0xffffffff


	//   ....[136]....
        /*07a0*/ 	.word	0xffffffff


	//   ....[137]....
        /*07a4*/ 	.word	0xffffffff


	//   ....[138]....
        /*07a8*/ 	.word	0xffffffff


	//   ....[139]....
        /*07ac*/ 	.word	0xffffffff


	//   ....[140]....
        /*07b0*/ 	.word	0xffffffff


	//   ....[141]....
        /*07b4*/ 	.word	0xffffffff


	//   ....[142]....
        /*07b8*/ 	.word	0xffffffff


	//   ....[143]....
        /*07bc*/ 	.word	0xffffffff


	//   ....[144]....
        /*07c0*/ 	.word	0xffffffff


	//   ....[145]....
        /*07c4*/ 	.word	0xffffffff


	//   ....[146]....
        /*07c8*/ 	.word	0xffffffff


	//   ....[147]....
        /*07cc*/ 	.word	0xffffffff


	//   ....[148]....
        /*07d0*/ 	.word	0xffffffff


	//   ....[149]....
        /*07d4*/ 	.word	0xffffffff


	//   ....[150]....
        /*07d8*/ 	.word	0xffffffff


	//   ....[151]....
        /*07dc*/ 	.word	0xffffffff


	//   ....[152]....
        /*07e0*/ 	.word	0xffffffff


	//----- nvinfo : EIATTR_COOP_GROUP_INSTR_OFFSETS
	.align		4
.L_440:
        /*07e4*/ 	.byte	0x04, 0x28
        /*07e6*/ 	.short	(.L_442 - .L_441)


	//   ....[0]....
.L_441:
        /*07e8*/ 	.word	0x000000a0


	//   ....[1]....
        /*07ec*/ 	.word	0x00001410


	//   ....[2]....
        /*07f0*/ 	.word	0x00001570


	//   ....[3]....
        /*07f4*/ 	.word	0x00001640


	//   ....[4]....
        /*07f8*/ 	.word	0x00001670


	//   ....[5]....
        /*07fc*/ 	.word	0x00001740


	//   ....[6]....
        /*0800*/ 	.word	0x00001770


	//   ....[7]....
        /*0804*/ 	.word	0x00001840


	//   ....[8]....
        /*0808*/ 	.word	0x00001870


	//   ....[9]....
        /*080c*/ 	.word	0x00001940


	//   ....[10]....
        /*0810*/ 	.word	0x00001970


	//   ....[11]....
        /*0814*/ 	.word	0x00001a40


	//   ....[12]....
        /*0818*/ 	.word	0x00001a70


	//   ....[13]....
        /*081c*/ 	.word	0x00001b40


	//   ....[14]....
        /*0820*/ 	.word	0x00001b70


	//   ....[15]....
        /*0824*/ 	.word	0x00001c40


	//   ....[16]....
        /*0828*/ 	.word	0x00001c80


	//   ....[17]....
        /*082c*/ 	.word	0x00002180


	//   ....[18]....
        /*0830*/ 	.word	0x000021b0


	//   ....[19]....
        /*0834*/ 	.word	0x000021c0


	//   ....[20]....
        /*0838*/ 	.word	0x000021d0


	//   ....[21]....
        /*083c*/ 	.word	0x000021e0


	//   ....[22]....
        /*0840*/ 	.word	0x000021f0


	//   ....[23]....
        /*0844*/ 	.word	0x00002200


	//   ....[24]....
        /*0848*/ 	.word	0x00002210


	//   ....[25]....
        /*084c*/ 	.word	0x00002610


	//   ....[26]....
        /*0850*/ 	.word	0x00002620


	//   ....[27]....
        /*0854*/ 	.word	0x00002630


	//   ....[28]....
        /*0858*/ 	.word	0x00002640


	//   ....[29]....
        /*085c*/ 	.word	0x00002650


	//   ....[30]....
        /*0860*/ 	.word	0x00002660


	//   ....[31]....
        /*0864*/ 	.word	0x00002680


	//   ....[32]....
        /*0868*/ 	.word	0x00002690


	//   ....[33]....
        /*086c*/ 	.word	0x00003760


	//   ....[34]....
        /*0870*/ 	.word	0x00003780


	//   ....[35]....
        /*0874*/ 	.word	0x00003790


	//   ....[36]....
        /*0878*/ 	.word	0x000037a0


	//   ....[37]....
        /*087c*/ 	.word	0x000037b0


	//   ....[38]....
        /*0880*/ 	.word	0x000037c0


	//   ....[39]....
        /*0884*/ 	.word	0x000037d0


	//   ....[40]....
        /*0888*/ 	.word	0x000037f0


	//   ....[41]....
        /*088c*/ 	.word	0x000043d0


	//   ....[42]....
        /*0890*/ 	.word	0x000043f0


	//   ....[43]....
        /*0894*/ 	.word	0x00004500


	//   ....[44]....
        /*0898*/ 	.word	0x00004780


	//   ....[45]....
        /*089c*/ 	.word	0x00004a50


	//   ....[46]....
        /*08a0*/ 	.word	0x00004c60


	//   ....[47]....
        /*08a4*/ 	.word	0x00004dc0


	//   ....[48]....
        /*08a8*/ 	.word	0x00004fc0


	//   ....[49]....
        /*08ac*/ 	.word	0x00005200


	//   ....[50]....
        /*08b0*/ 	.word	0x00005360


	//   ....[51]....
        /*08b4*/ 	.word	0x00005430


	//   ....[52]....
        /*08b8*/ 	.word	0x000054b0


	//   ....[53]....
        /*08bc*/ 	.word	0x00007f50


	//   ....[54]....
        /*08c0*/ 	.word	0x00007f60


	//   ....[55]....
        /*08c4*/ 	.word	0x00007f70


	//   ....[56]....
        /*08c8*/ 	.word	0x00007f80


	//   ....[57]....
        /*08cc*/ 	.word	0x00007f90


	//   ....[58]....
        /*08d0*/ 	.word	0x00007fa0


	//   ....[59]....
        /*08d4*/ 	.word	0x00007fb0


	//   ....[60]....
        /*08d8*/ 	.word	0x00007fd0


	//   ....[61]....
        /*08dc*/ 	.word	0x000096b0


	//   ....[62]....
        /*08e0*/ 	.word	0x000096c0


	//   ....[63]....
        /*08e4*/ 	.word	0x000096d0


	//   ....[64]....
        /*08e8*/ 	.word	0x000096e0


	//   ....[65]....
        /*08ec*/ 	.word	0x000096f0


	//   ....[66]....
        /*08f0*/ 	.word	0x00009700


	//   ....[67]....
        /*08f4*/ 	.word	0x00009710


	//   ....[68]....
        /*08f8*/ 	.word	0x00009720


	//   ....[69]....
        /*08fc*/ 	.word	0x00009aa0


	//   ....[70]....
        /*0900*/ 	.word	0x00009ad0


	//   ....[71]....
        /*0904*/ 	.word	0x00009ae0


	//   ....[72]....
        /*0908*/ 	.word	0x00009b00


	//   ....[73]....
        /*090c*/ 	.word	0x00009eb0


	//   ....[74]....
        /*0910*/ 	.word	0x0000a130


	//   ....[75]....
        /*0914*/ 	.word	0x0000a280


	//   ....[76]....
        /*0918*/ 	.word	0x0000a580


	//   ....[77]....
        /*091c*/ 	.word	0x0000a820


	//   ....[78]....
        /*0920*/ 	.word	0x0000a960


	//   ....[79]....
        /*0924*/ 	.word	0x0000a990


	//   ....[80]....
        /*0928*/ 	.word	0x0000aad0


	//   ....[81]....
        /*092c*/ 	.word	0x0000d490


	//   ....[82]....
        /*0930*/ 	.word	0x0000d4a0


	//   ....[83]....
        /*0934*/ 	.word	0x0000d4b0


	//   ....[84]....
        /*0938*/ 	.word	0x0000d4c0


	//   ....[85]....
        /*093c*/ 	.word	0x0000d4d0


	//   ....[86]....
        /*0940*/ 	.word	0x0000d4e0


	//   ....[87]....
        /*0944*/ 	.word	0x0000d4f0


	//   ....[88]....
        /*0948*/ 	.word	0x0000d520


	//   ....[89]....
        /*094c*/ 	.word	0x0000d930


	//   ....[90]....
        /*0950*/ 	.word	0x0000d950


	//   ....[91]....
        /*0954*/ 	.word	0x0000d970


	//   ....[92]....
        /*0958*/ 	.word	0x0000d990


	//   ....[93]....
        /*095c*/ 	.word	0x0000d9f0


	//   ....[94]....
        /*0960*/ 	.word	0x0000da50


	//   ....[95]....
        /*0964*/ 	.word	0x0000dab0


	//   ....[96]....
        /*0968*/ 	.word	0x0000db10


	//   ....[97]....
        /*096c*/ 	.word	0x0000f2f0


	//   ....[98]....
        /*0970*/ 	.word	0x0000f3d0


	//   ....[99]....
        /*0974*/ 	.word	0x0000f400


	//   ....[100]....
        /*0978*/ 	.word	0x0000f460


	//   ....[101]....
        /*097c*/ 	.word	0x0000f4b0


	//   ....[102]....
        /*0980*/ 	.word	0x0000f4d0


	//   ....[103]....
        /*0984*/ 	.word	0x0000f5f0


	//   ....[104]....
        /*0988*/ 	.word	0x0000fa90


	//   ....[105]....
        /*098c*/ 	.word	0x00012060


	//   ....[106]....
        /*0990*/ 	.word	0x00012070


	//   ....[107]....
        /*0994*/ 	.word	0x00012080


	//   ....[108]....
        /*0998*/ 	.word	0x00012090


	//   ....[109]....
        /*099c*/ 	.word	0x000120c0


	//   ....[110]....
        /*09a0*/ 	.word	0x000120e0


	//   ....[111]....
        /*09a4*/ 	.word	0x00012100


	//   ....[112]....
        /*09a8*/ 	.word	0x00012110


	//   ....[113]....
        /*09ac*/ 	.word	0x00013d80


	//   ....[114]....
        /*09b0*/ 	.word	0x00013dc0


	//   ....[115]....
        /*09b4*/ 	.word	0x00013df0


	//   ....[116]....
        /*09b8*/ 	.word	0x00013e20


	//   ....[117]....
        /*09bc*/ 	.word	0x00013e60


	//   ....[118]....
        /*09c0*/ 	.word	0x00013ea0


	//   ....[119]....
        /*09c4*/ 	.word	0x00013ec0


	//   ....[120]....
        /*09c8*/ 	.word	0x00013ed0


	//   ....[121]....
        /*09cc*/ 	.word	0x00014090


	//   ....[122]....
        /*09d0*/ 	.word	0x000140a0


	//   ....[123]....
        /*09d4*/ 	.word	0x000141a0


	//   ....[124]....
        /*09d8*/ 	.word	0x000141d0


	//   ....[125]....
        /*09dc*/ 	.word	0x000142b0


	//   ....[126]....
        /*09e0*/ 	.word	0x000142e0


	//   ....[127]....
        /*09e4*/ 	.word	0x000143c0


	//   ....[128]....
        /*09e8*/ 	.word	0x000143f0


	//   ....[129]....
        /*09ec*/ 	.word	0x000144d0


	//   ....[130]....
        /*09f0*/ 	.word	0x00014500


	//   ....[131]....
        /*09f4*/ 	.word	0x000145e0


	//   ....[132]....
        /*09f8*/ 	.word	0x00014610


	//   ....[133]....
        /*09fc*/ 	.word	0x000146f0


	//   ....[134]....
        /*0a00*/ 	.word	0x00014720


	//   ....[135]....
        /*0a04*/ 	.word	0x00014800


	//   ....[136]....
        /*0a08*/ 	.word	0x00014820


	//   ....[137]....
        /*0a0c*/ 	.word	0x000150e0


	//   ....[138]....
        /*0a10*/ 	.word	0x000150f0


	//   ....[139]....
        /*0a14*/ 	.word	0x000151c0


	//   ....[140]....
        /*0a18*/ 	.word	0x000151f0


	//   ....[141]....
        /*0a1c*/ 	.word	0x000152c0


	//   ....[142]....
        /*0a20*/ 	.word	0x000152f0


	//   ....[143]....
        /*0a24*/ 	.word	0x000153c0


	//   ....[144]....
        /*0a28*/ 	.word	0x000153f0


	//   ....[145]....
        /*0a2c*/ 	.word	0x000154c0


	//   ....[146]....
        /*0a30*/ 	.word	0x000154f0


	//   ....[147]....
        /*0a34*/ 	.word	0x000155c0


	//   ....[148]....
        /*0a38*/ 	.word	0x000155f0


	//   ....[149]....
        /*0a3c*/ 	.word	0x000156c0


	//   ....[150]....
        /*0a40*/ 	.word	0x000156f0


	//   ....[151]....
        /*0a44*/ 	.word	0x000157c0


	//   ....[152]....
        /*0a48*/ 	.word	0x000157e0


	//----- nvinfo : EIATTR_EXIT_INSTR_OFFSETS
	.align		4
.L_442:
        /*0a4c*/ 	.byte	0x04, 0x1c
        /*0a4e*/ 	.short	(.L_444 - .L_443)


	//   ....[0]....
.L_443:
        /*0a50*/ 	.word	0x00000450


	//   ....[1]....
        /*0a54*/ 	.word	0x00014830


	//   ....[2]....
        /*0a58*/ 	.word	0x00014890


	//   ....[3]....
        /*0a5c*/ 	.word	0x000148f0


	//   ....[4]....
        /*0a60*/ 	.word	0x000157f0


	//   ....[5]....
        /*0a64*/ 	.word	0x00015840


	//   ....[6]....
        /*0a68*/ 	.word	0x000158a0


	//----- nvinfo : EIATTR_CTAIDZ_USED
	.align		4
.L_444:
        /*0a6c*/ 	.byte	0x01, 0x04
	.zero		2


	//----- nvinfo : EIATTR_MAX_THREADS
	.align		4
        /*0a70*/ 	.byte	0x04, 0x05
        /*0a72*/ 	.short	(.L_446 - .L_445)
.L_445:
        /*0a74*/ 	.word	0x00000080
        /*0a78*/ 	.word	0x00000001
        /*0a7c*/ 	.word	0x00000001


	//----- nvinfo : EIATTR_CRS_STACK_SIZE
	.align		4
.L_446:
        /*0a80*/ 	.byte	0x04, 0x1e
        /*0a82*/ 	.short	(.L_448 - .L_447)
.L_447:
        /*0a84*/ 	.word	0x00000000
.L_448:


//--------------------- .nv.info._ZN7cutlass13device_kernelIN5flash19enable_sm80_to_sm89INS1_16FlashAttnFwdSm80INS1_25CollectiveMainloopFwdSm80ILi4ELi1ELb0EN4cute5tupleIJNS5_1CILi128EEENS7_ILi64EEES8_EEELi128ENS_6half_tEfNS_4arch4Sm80ELb1ELb0ELb1ELb1ELb1ELb1ELb1ELb0EEENS1_21CollectiveEpilogueFwdINS6_IJS8_S8_S9_EEENS6_IJNS7_ILi1EEESH_SH_EEESB_SD_Li128ELb1ELb1ELb0ELb0EEENS1_19SingleTileSchedulerILb1ELb0ELb1ELi128EEEEEEEEEvNT_6ParamsE --------------------------
	.section	.nv.info._ZN7cutlass13device_kernelIN5flash19enable_sm80_to_sm89INS1_16FlashAttnFwdSm80INS1_25CollectiveMainloopFwdSm80ILi4ELi1ELb0EN4cute5tupleIJNS5_1CILi128EEENS7_ILi64EEES8_EEELi128ENS_6half_tEfNS_4arch4Sm80ELb1ELb0ELb1ELb1ELb1ELb1ELb1ELb0EEENS1_21CollectiveEpilogueFwdINS6_IJS8_S8_S9_EEENS6_IJNS7_ILi1EEESH_SH_EEESB_SD_Li128ELb1ELb1ELb0ELb0EEENS1_19SingleTileSchedulerILb1ELb0ELb1ELi128EEEEEEEEEvNT_6ParamsE,"",@"SHT_CUDA_INFO"
	.sectionflags	@""
	.align	4


	//----- nvinfo : EIATTR_CUDA_API_VERSION
	.align		4
        /*0000*/ 	.byte	0x04, 0x37
        /*0002*/ 	.short	(.L_450 - .L_449)
.L_449:
        /*0004*/ 	.word	0x00000082


	//----- nvinfo : EIATTR_SW2861232_WAR
	.align		4
.L_450:
        /*0008*/ 	.byte	0x01, 0x35
	.zero		2


	//----- nvinfo : EIATTR_PARAM_CBANK
	.align		4
        /*000c*/ 	.byte	0x04, 0x0a
        /*000e*/ 	.short	(.L_452 - .L_451)
	.align		4
.L_451:
        /*0010*/ 	.word	index@(.nv.constant0._ZN7cutlass13device_kernelIN5flash19enable_sm80_to_sm89INS1_16FlashAttnFwdSm80INS1_25CollectiveMainloopFwdSm80ILi4ELi1ELb0EN4cute5tupleIJNS5_1CILi128EEENS7_ILi64EEES8_EEELi128ENS_6half_tEfNS_4arch4Sm80ELb1ELb0ELb1ELb1ELb1ELb1ELb1ELb0EEENS1_21CollectiveEpilogueFwdINS6_IJS8_S8_S9_EEENS6_IJNS7_ILi1EEESH_SH_EEESB_SD_Li128ELb1ELb1ELb0ELb0EEENS1_19SingleTileSchedulerILb1ELb0ELb1ELi128EEEEEEEEEvNT_6ParamsE)
        /*0014*/ 	.short	0x0160
        /*0016*/ 	.short	0x0418


	//----- nvinfo : EIATTR_CBANK_PARAM_SIZE
	.align		4
.L_452:
        /*0018*/ 	.byte	0x03, 0x19
        /*001a*/ 	.short	0x0418


	//----- nvinfo : EIATTR_KPARAM_INFO
	.align		4
        /*001c*/ 	.byte	0x04, 0x17
        /*001e*/ 	.short	(.L_454 - .L_453)
.L_453:
        /*0020*/ 	.word	0x00000000
        /*0024*/ 	.short	0x0000
        /*0026*/ 	.short	0x0000
        /*0028*/ 	.byte	0x00, 0xf0, 0x61, 0x10


	//----- nvinfo : EIATTR_MAXREG_COUNT
	.align		4
.L_454:
        /*002c*/ 	.byte	0x03, 0x1b
        /*002e*/ 	.short	0x00ff


	//----- nvinfo : EIATTR_NUM_BARRIERS
	.align		4
        /*0030*/ 	.byte	0x02, 0x4c
        /*0032*/ 	.byte	0x02
	.zero		1


	//----- nvinfo : EIATTR_ANNOTATIONS
	.align		4
        /*0034*/ 	.byte	0x04, 0x55
        /*0036*/ 	.short	(.L_456 - .L_455)


	//   ....[0]....
.L_455:
        /* <DEDUP_REMOVED lines=185> */


	//----- nvinfo : EIATTR_MERCURY_ISA_VERSION
	.align		4
.L_456:
        /*0bb8*/ 	.byte	0x03, 0x5f
        /*0bba*/ 	.short	0x0000


	//----- nvinfo : EIATTR_COOP_GROUP_MASK_REGIDS
	.align		4
        /*0bbc*/ 	.byte	0x04, 0x29
        /*0bbe*/ 	.short	(.L_458 - .L_457)


	//   ....[0]....
.L_457:
        /*0bc0*/ 	.word	0xffffffff


	//   ....[1]....
        /*0bc4*/ 	.word	0xffffffff


	//   ....[2]....
        /*0bc8*/ 	.word	0xffffffff


	//   ....[3]....
        /*0bcc*/ 	.word	0xffffffff


	//   ....[4]....
        /*0bd0*/ 	.word	0xffffffff


	//   ....[5]....
        /*0bd4*/ 	.word	0xffffffff


	//   ....[6]....
        /*0bd8*/ 	.word	0xffffffff


	//   ....[7]....
        /*0bdc*/ 	.word	0xffffffff


	//   ....[8]....
        /*0be0*/ 	.word	0xffffffff


	//   ....[9]....
        /*0be4*/ 	.word	0xffffffff


	//   ....[10]....
        /*0be8*/ 	.word	0xffffffff


	//   ....[11]....
        /*0bec*/ 	.word	0xffffffff


	//   ....[12]....
        /*0bf0*/ 	.word	0xffffffff


	//   ....[13]....
        /*0bf4*/ 	.word	0xffffffff


	//   ....[14]....
        /*0bf8*/ 	.word	0xffffffff


	//   ....[15]....
        /*0bfc*/ 	.word	0xffffffff


	//   ....[16]....
        /*0c00*/ 	.word	0xffffffff


	//   ....[17]....
        /*0c04*/ 	.word	0xffffffff


	//   ....[18]....
        /*0c08*/ 	.word	0xffffffff


	//   ....[19]....
        /*0c0c*/ 	.word	0xffffffff


	//   ....[20]....
        /*0c10*/ 	.word	0xffffffff


	//   ....[21]....
        /*0c14*/ 	.word	0xffffffff


	//   ....[22]....
        /*0c18*/ 	.word	0xffffffff


	//   ....[23]....
        /*0c1c*/ 	.word	0xffffffff


	//   ....[24]....
        /*0c20*/ 	.word	0xffffffff


	//   ....[25]....
        /*0c24*/ 	.word	0xffffffff


	//   ....[26]....
        /*0c28*/ 	.word	0xffffffff


	//   ....[27]....
        /*0c2c*/ 	.word	0xffffffff


	//   ....[28]....
        /*0c30*/ 	.word	0xffffffff


	//   ....[29]....
        /*0c34*/ 	.word	0xffffffff


	//   ....[30]....
        /*0c38*/ 	.word	0xffffffff


	//   ....[31]....
        /*0c3c*/ 	.word	0xffffffff


	//   ....[32]....
        /*0c40*/ 	.word	0xffffffff


	//   ....[33]....
        /*0c44*/ 	.word	0xffffffff


	//   ....[34]....
        /*0c48*/ 	.word	0xffffffff


	//   ....[35]....
        /*0c4c*/ 	.word	0xffffffff


	//   ....[36]....
        /*0c50*/ 	.word	0xffffffff


	//   ....[37]....
        /*0c54*/ 	.word	0xffffffff


	//   ....[38]....
        /*0c58*/ 	.word	0xffffffff


	//   ....[39]....
        /*0c5c*/ 	.word	0xffffffff


	//   ....[40]....
        /*0c60*/ 	.word	0xffffffff


	//   ....[41]....
        /*0c64*/ 	.word	0xffffffff


	//   ....[42]....
        /*0c68*/ 	.word	0xffffffff


	//   ....[43]....
        /*0c6c*/ 	.word	0xffffffff


	//   ....[44]....
        /*0c70*/ 	.word	0xffffffff


	//   ....[45]....
        /*0c74*/ 	.word	0xffffffff


	//   ....[46]....
        /*0c78*/ 	.word	0xffffffff


	//   ....[47]....
        /*0c7c*/ 	.word	0xffffffff


	//   ....[48]....
        /*0c80*/ 	.word	0xffffffff


	//   ....[49]....
        /*0c84*/ 	.word	0xffffffff


	//   ....[50]....
        /*0c88*/ 	.word	0xffffffff


	//   ....[51]....
        /*0c8c*/ 	.word	0xffffffff


	//   ....[52]....
        /*0c90*/ 	.word	0xffffffff


	//   ....[53]....
        /*0c94*/ 	.word	0xffffffff


	//   ....[54]....
        /*0c98*/ 	.word	0xffffffff


	//   ....[55]....
        /*0c9c*/ 	.word	0xffffffff


	//   ....[56]....
        /*0ca0*/ 	.word	0xffffffff


	//   ....[57]....
        /*0ca4*/ 	.word	0xffffffff


	//   ....[58]....
        /*0ca8*/ 	.word	0xffffffff


	//   ....[59]....
        /*0cac*/ 	.word	0xffffffff


	//   ....[60]....
        /*0cb0*/ 	.word	0xffffffff


	//   ....[61]....
        /*0cb4*/ 	.word	0xffffffff


	//   ....[62]....
        /*0cb8*/ 	.word	0xffffffff


	//   ....[63]....
        /*0cbc*/ 	.word	0xffffffff


	//   ....[64]....
        /*0cc0*/ 	.word	0xffffffff


	//   ....[65]....
        /*0cc4*/ 	.word	0xffffffff


	//   ....[66]....
        /*0cc8*/ 	.word	0xffffffff


	//   ....[67]....
        /*0ccc*/ 	.word	0xffffffff


	//   ....[68]....
        /*0cd0*/ 	.word	0xffffffff


	//   ....[69]....
        /*0cd4*/ 	.word	0xffffffff


	//   ....[70]....
        /*0cd8*/ 	.word	0xffffffff


	//   ....[71]....
        /*0cdc*/ 	.word	0xffffffff


	//   ....[72]....
        /*0ce0*/ 	.word	0xffffffff


	//   ....[73]....
        /*0ce4*/ 	.word	0xffffffff


	//   ....[74]....
        /*0ce8*/ 	.word	0xffffffff


	//   ....[75]....
        /*0cec*/ 	.word	0xffffffff


	//   ....[76]....
        /*0cf0*/ 	.word	0xffffffff


	//   ....[77]....
        /*0cf4*/ 	.word	0xffffffff


	//   ....[78]....
        /*0cf8*/ 	.word	0xffffffff


	//   ....[79]....
        /*0cfc*/ 	.word	0xffffffff


	//   ....[80]....
        /*0d00*/ 	.word	0xffffffff


	//   ....[81]....
        /*0d04*/ 	.word	0xffffffff


	//   ....[82]....
        /*0d08*/ 	.word	0xffffffff


	//   ....[83]....
        /*0d0c*/ 	.word	0xffffffff


	//   ....[84]....
        /*0d10*/ 	.word	0xffffffff


	//   ....[85]....
        /*0d14*/ 	.word	0xffffffff


	//   ....[86]....
        /*0d18*/ 	.word	0xffffffff


	//   ....[87]....
        /*0d1c*/ 	.word	0xffffffff


	//   ....[88]....
        /*0d20*/ 	.word	0xffffffff


	//   ....[89]....
        /*0d24*/ 	.word	0xffffffff


	//   ....[90]....
        /*0d28*/ 	.word	0xffffffff


	//   ....[91]....
        /*0d2c*/ 	.word	0xffffffff


	//   ....[92]....
        /*0d30*/ 	.word	0xffffffff


	//   ....[93]....
        /*0d34*/ 	.word	0xffffffff


	//   ....[94]....
        /*0d38*/ 	.word	0xffffffff


	//   ....[95]....
        /*0d3c*/ 	.word	0xffffffff


	//   ....[96]....
        /*0d40*/ 	.word	0xffffffff


	//   ....[97]....
        /*0d44*/ 	.word	0xffffffff


	//   ....[98]....
        /*0d48*/ 	.word	0xffffffff


	//   ....[99]....
        /*0d4c*/ 	.word	0xffffffff


	//   ....[100]....
        /*0d50*/ 	.word	0xffffffff


	//   ....[101]....
        /*0d54*/ 	.word	0xffffffff


	//   ....[102]....
        /*0d58*/ 	.word	0xffffffff


	//   ....[103]....
        /*0d5c*/ 	.word	0xffffffff


	//   ....[104]....
        /*0d60*/ 	.word	0xffffffff


	//   ....[105]....
        /*0d64*/ 	.word	0xffffffff


	//   ....[106]....
        /*0d68*/ 	.word	0xffffffff


	//   ....[107]....
        /*0d6c*/ 	.word	0xffffffff


	//   ....[108]....
        /*0d70*/ 	.word	0xffffffff


	//   ....[109]....
        /*0d74*/ 	.word	0xffffffff


	//   ....[110]....
        /*0d78*/ 	.word	0xffffffff


	//   ....[111]....
        /*0d7c*/ 	.word	0xffffffff


	//   ....[112]....
        /*0d80*/ 	.word	0xffffffff


	//   ....[113]....
        /*0d84*/ 	.word	0xffffffff


	//   ....[114]....
        /*0d88*/ 	.word	0xffffffff


	//   ....[115]....
        /*0d8c*/ 	.word	0xffffffff


	//   ....[116]....
        /*0d90*/ 	.word	0xffffffff


	//   ....[117]....
        /*0d94*/ 	.word	0xffffffff


	//   ....[118]....
        /*0d98*/ 	.word	0xffffffff


	//   ....[119]....
        /*0d9c*/ 	.word	0xffffffff


	//   ....[120]....
        /*0da0*/ 	.word	0xffffffff


	//   ....[121]....
        /*0da4*/ 	.word	0xffffffff


	//   ....[122]....
        /*0da8*/ 	.word	0xffffffff


	//   ....[123]....
        /*0dac*/ 	.word	0xffffffff


	//   ....[124]....
        /*0db0*/ 	.word	0xffffffff


	//   ....[125]....
        /*0db4*/ 	.word	0xffffffff


	//   ....[126]....
        /*0db8*/ 	.word	0xffffffff


	//   ....[127]....
        /*0dbc*/ 	.word	0xffffffff


	//   ....[128]....
        /*0dc0*/ 	.word	0xffffffff


	//   ....[129]....
        /*0dc4*/ 	.word	0xffffffff


	//   ....[130]....
        /*0dc8*/ 	.word	0xffffffff


	//   ....[131]....
        /*0dcc*/ 	.word	0xffffffff


	//   ....[132]....
        /*0dd0*/ 	.word	0xffffffff


	//   ....[133]....
        /*0dd4*/ 	.word	0xffffffff


	//   ....[134]....
        /*0dd8*/ 	.word	0xffffffff


	//   ....[135]....
        /*0ddc*/ 	.word	0xffffffff


	//   ....[136]....
        /*0de0*/ 	.word	0xffffffff


	//   ....[137]....
        /*0de4*/ 	.word	0xffffffff


	//   ....[138]....
        /*0de8*/ 	.word	0xffffffff


	//   ....[139]....
        /*0dec*/ 	.word	0xffffffff


	//   ....[140]....
        /*0df0*/ 	.word	0xffffffff


	//   ....[141]....
        /*0df4*/ 	.word	0xffffffff


	//   ....[142]....
        /*0df8*/ 	.word	0xffffffff


	//   ....[143]....
        /*0dfc*/ 	.word	0xffffffff


	//   ....[144]....
        /*0e00*/ 	.word	0xffffffff


	//   ....[145]....
        /*0e04*/ 	.word	0xffffffff


	//   ....[146]....
        /*0e08*/ 	.word	0xffffffff


	//   ....[147]....
        /*0e0c*/ 	.word	0xffffffff


	//   ....[148]....
        /*0e10*/ 	.word	0xffffffff


	//   ....[149]....
        /*0e14*/ 	.word	0xffffffff


	//   ....[150]....
        /*0e18*/ 	.word	0xffffffff


	//   ....[151]....
        /*0e1c*/ 	.word	0xffffffff


	//   ....[152]....
        /*0e20*/ 	.word	0xffffffff


	//   ....[153]....
        /*0e24*/ 	.word	0xffffffff


	//   ....[154]....
        /*0e28*/ 	.word	0xffffffff


	//   ....[155]....
        /*0e2c*/ 	.word	0xffffffff


	//   ....[156]....
        /*0e30*/ 	.word	0xffffffff


	//   ....[157]....
        /*0e34*/ 	.word	0xffffffff


	//   ....[158]....
        /*0e38*/ 	.word	0xffffffff


	//   ....[159]....
        /*0e3c*/ 	.word	0xffffffff


	//   ....[160]....
        /*0e40*/ 	.word	0xffffffff


	//   ....[161]....
        /*0e44*/ 	.word	0xffffffff


	//   ....[162]....
        /*0e48*/ 	.word	0xffffffff


	//   ....[163]....
        /*0e4c*/ 	.word	0xffffffff


	//   ....[164]....
        /*0e50*/ 	.word	0xffffffff


	//   ....[165]....
        /*0e54*/ 	.word	0xffffffff


	//   ....[166]....
        /*0e58*/ 	.word	0xffffffff


	//   ....[167]....
        /*0e5c*/ 	.word	0xffffffff


	//   ....[168]....
        /*0e60*/ 	.word	0xffffffff


	//   ....[169]....
        /*0e64*/ 	.word	0xffffffff


	//   ....[170]....
        /*0e68*/ 	.word	0xffffffff


	//   ....[171]....
        /*0e6c*/ 	.word	0xffffffff


	//   ....[172]....
        /*0e70*/ 	.word	0xffffffff


	//   ....[173]....
        /*0e74*/ 	.word	0xffffffff


	//   ....[174]....
        /*0e78*/ 	.word	0xffffffff


	//   ....[175]....
        /*0e7c*/ 	.word	0xffffffff


	//   ....[176]....
        /*0e80*/ 	.word	0xffffffff


	//   ....[177]....
        /*0e84*/ 	.word	0xffffffff


	//   ....[178]....
        /*0e88*/ 	.word	0xffffffff


	//   ....[179]....
        /*0e8c*/ 	.word	0xffffffff


	//   ....[180]....
        /*0e90*/ 	.word	0xffffffff


	//   ....[181]....
        /*0e94*/ 	.word	0xffffffff


	//   ....[182]....
        /*0e98*/ 	.word	0xffffffff


	//   ....[183]....
        /*0e9c*/ 	.word	0xffffffff


	//   ....[184]....
        /*0ea0*/ 	.word	0xffffffff


	//   ....[185]....
        /*0ea4*/ 	.word	0xffffffff


	//   ....[186]....
        /*0ea8*/ 	.word	0xffffffff


	//   ....[187]....
        /*0eac*/ 	.word	0xffffffff


	//   ....[188]....
        /*0eb0*/ 	.word	0xffffffff


	//   ....[189]....
        /*0eb4*/ 	.word	0xffffffff


	//   ....[190]....
        /*0eb8*/ 	.word	0xffffffff


	//   ....[191]....
        /*0ebc*/ 	.word	0xffffffff


	//   ....[192]....
        /*0ec0*/ 	.word	0xffffffff


	//   ....[193]....
        /*0ec4*/ 	.word	0xffffffff


	//   ....[194]....
        /*0ec8*/ 	.word	0xffffffff


	//   ....[195]....
        /*0ecc*/ 	.word	0xffffffff


	//   ....[196]....
        /*0ed0*/ 	.word	0xffffffff


	//   ....[197]....
        /*0ed4*/ 	.word	0xffffffff


	//   ....[198]....
        /*0ed8*/ 	.word	0xffffffff


	//   ....[199]....
        /*0edc*/ 	.word	0xffffffff


	//   ....[200]....
        /*0ee0*/ 	.word	0xffffffff


	//   ....[201]....
        /*0ee4*/ 	.word	0xffffffff


	//   ....[202]....
        /*0ee8*/ 	.word	0xffffffff


	//   ....[203]....
        /*0eec*/ 	.word	0xffffffff


	//   ....[204]....
        /*0ef0*/ 	.word	0xffffffff


	//   ....[205]....
        /*0ef4*/ 	.word	0xffffffff


	//   ....[206]....
        /*0ef8*/ 	.word	0xffffffff


	//   ....[207]....
        /*0efc*/ 	.word	0xffffffff


	//   ....[208]....
        /*0f00*/ 	.word	0xffffffff


	//   ....[209]....
        /*0f04*/ 	.word	0xffffffff


	//   ....[210]....
        /*0f08*/ 	.word	0xffffffff


	//   ....[211]....
        /*0f0c*/ 	.word	0xffffffff


	//   ....[212]....
        /*0f10*/ 	.word	0xffffffff


	//   ....[213]....
        /*0f14*/ 	.word	0xffffffff


	//   ....[214]....
        /*0f18*/ 	.word	0xffffffff


	//   ....[215]....
        /*0f1c*/ 	.word	0xffffffff


	//   ....[216]....
        /*0f20*/ 	.word	0xffffffff


	//   ....[217]....
        /*0f24*/ 	.word	0xffffffff


	//   ....[218]....
        /*0f28*/ 	.word	0xffffffff


	//   ....[219]....
        /*0f2c*/ 	.word	0xffffffff


	//   ....[220]....
        /*0f30*/ 	.word	0xffffffff


	//   ....[221]....
        /*0f34*/ 	.word	0xffffffff


	//   ....[222]....
        /*0f38*/ 	.word	0xffffffff


	//   ....[223]....
        /*0f3c*/ 	.word	0xffffffff


	//   ....[224]....
        /*0f40*/ 	.word	0xffffffff


	//   ....[225]....
        /*0f44*/ 	.word	0xffffffff


	//   ....[226]....
        /*0f48*/ 	.word	0xffffffff


	//   ....[227]....
        /*0f4c*/ 	.word	0xffffffff


	//   ....[228]....
        /*0f50*/ 	.word	0xffffffff


	//   ....[229]....
        /*0f54*/ 	.word	0xffffffff


	//   ....[230]....
        /*0f58*/ 	.word	0xffffffff


	//   ....[231]....
        /*0f5c*/ 	.word	0xffffffff


	//   ....[232]....
        /*0f60*/ 	.word	0xffffffff


	//   ....[233]....
        /*0f64*/ 	.word	0xffffffff


	//   ....[234]....
        /*0f68*/ 	.word	0xffffffff


	//   ....[235]....
        /*0f6c*/ 	.word	0xffffffff


	//   ....[236]....
        /*0f70*/ 	.word	0xffffffff


	//   ....[237]....
        /*0f74*/ 	.word	0xffffffff


	//   ....[238]....
        /*0f78*/ 	.word	0xffffffff


	//   ....[239]....
        /*0f7c*/ 	.word	0xffffffff


	//   ....[240]....
        /*0f80*/ 	.word	0xffffffff


	//   ....[241]....
        /*0f84*/ 	.word	0xffffffff


	//   ....[242]....
        /*0f88*/ 	.word	0xffffffff


	//   ....[243]....
        /*0f8c*/ 	.word	0xffffffff


	//   ....[244]....
        /*0f90*/ 	.word	0xffffffff


	//   ....[245]....
        /*0f94*/ 	.word	0xffffffff


	//   ....[246]....
        /*0f98*/ 	.word	0xffffffff


	//   ....[247]....
        /*0f9c*/ 	.word	0xffffffff


	//   ....[248]....
        /*0fa0*/ 	.word	0xffffffff


	//   ....[249]....
        /*0fa4*/ 	.word	0xffffffff


	//   ....[250]....
        /*0fa8*/ 	.word	0xffffffff


	//   ....[251]....
        /*0fac*/ 	.word	0xffffffff


	//   ....[252]....
        /*0fb0*/ 	.word	0xffffffff


	//   ....[253]....
        /*0fb4*/ 	.word	0xffffffff


	//   ....[254]....
        /*0fb8*/ 	.word	0xffffffff


	//   ....[255]....
        /*0fbc*/ 	.word	0xffffffff


	//   ....[0]....
        /*0fc0*/ 	.word	0xffffffff


	//   ....[1]....
        /*0fc4*/ 	.word	0xffffffff


	//   ....[2]....
        /*0fc8*/ 	.word	0xffffffff


	//   ....[3]....
        /*0fcc*/ 	.word	0xffffffff


	//   ....[4]....
        /*0fd0*/ 	.word	0xffffffff


	//   ....[5]....
        /*0fd4*/ 	.word	0xffffffff


	//   ....[6]....
        /*0fd8*/ 	.word	0xffffffff


	//   ....[7]....
        /*0fdc*/ 	.word	0xffffffff


	//   ....[8]....
        /*0fe0*/ 	.word	0xffffffff


	//   ....[9]....
        /*0fe4*/ 	.word	0xffffffff


	//   ....[10]....
        /*0fe8*/ 	.word	0xffffffff


	//   ....[11]....
        /*0fec*/ 	.word	0xffffffff


	//   ....[12]....
        /*0ff0*/ 	.word	0xffffffff


	//   ....[13]....
        /*0ff4*/ 	.word	0xffffffff


	//   ....[14]....
        /*0ff8*/ 	.word	0xffffffff


	//   ....[15]....
        /*0ffc*/ 	.word	0xffffffff


	//   ....[16]....
        /*1000*/ 	.word	0xffffffff


	//   ....[17]....
        /*1004*/ 	.word	0xffffffff


	//   ....[18]....
        /*1008*/ 	.word	0xffffffff


	//   ....[19]....
        /*100c*/ 	.word	0xffffffff


	//   ....[20]....
        /*1010*/ 	.word	0xffffffff


	//   ....[21]....
        /*1014*/ 	.word	0xffffffff


	//   ....[22]....
        /*1018*/ 	.word	0xffffffff


	//   ....[23]....
        /*101c*/ 	.word	0xffffffff


	//   ....[24]....
        /*1020*/ 	.word	0xffffffff


	//   ....[25]....
        /*1024*/ 	.word	0xffffffff


	//   ....[26]....
        /*1028*/ 	.word	0xffffffff


	//   ....[27]....
        /*102c*/ 	.word	0xffffffff


	//   ....[28]....
        /*1030*/ 	.word	0xffffffff


	//   ....[29]....
        /*1034*/ 	.word	0xffffffff


	//   ....[30]....
        /*1038*/ 	.word	0xffffffff


	//   ....[31]....
        /*103c*/ 	.word	0xffffffff


	//   ....[32]....
        /*1040*/ 	.word	0xffffffff


	//   ....[33]....
        /*1044*/ 	.word	0xffffffff


	//   ....[34]....
        /*1048*/ 	.word	0xffffffff


	//   ....[35]....
        /*104c*/ 	.word	0xffffffff


	//   ....[36]....
        /*1050*/ 	.word	0xffffffff


	//   ....[37]....
        /*1054*/ 	.word	0xffffffff


	//   ....[38]....
        /*1058*/ 	.word	0xffffffff


	//   ....[39]....
        /*105c*/ 	.word	0xffffffff


	//   ....[40]....
        /*1060*/ 	.word	0xffffffff


	//   ....[41]....
        /*1064*/ 	.word	0xffffffff


	//   ....[42]....
        /*1068*/ 	.word	0xffffffff


	//   ....[43]....
        /*106c*/ 	.word	0xffffffff


	//   ....[44]....
        /*1070*/ 	.word	0xffffffff


	//   ....[45]....
        /*1074*/ 	.word	0xffffffff


	//   ....[46]....
        /*1078*/ 	.word	0xffffffff


	//   ....[47]....
        /*107c*/ 	.word	0xffffffff


	//   ....[48]....
        /*1080*/ 	.word	0xffffffff


	//   ....[49]....
        /*1084*/ 	.word	0xffffffff


	//   ....[50]....
        /*1088*/ 	.word	0xffffffff


	//   ....[51]....
        /*108c*/ 	.word	0xffffffff


	//   ....[52]....
        /*1090*/ 	.word	0xffffffff


	//   ....[53]....
        /*1094*/ 	.word	0xffffffff


	//   ....[54]....
        /*1098*/ 	.word	0xffffffff


	//   ....[55]....
        /*109c*/ 	.word	0xffffffff


	//   ....[56]....
        /*10a0*/ 	.word	0xffffffff


	//   ....[57]....
        /*10a4*/ 	.word	0xffffffff


	//   ....[58]....
        /*10a8*/ 	.word	0xffffffff


	//   ....[59]....
        /*10ac*/ 	.word	0xffffffff


	//   ....[60]....
        /*10b0*/ 	.word	0xffffffff


	//   ....[61]....
        /*10b4*/ 	.word	0xffffffff


	//   ....[62]....
        /*10b8*/ 	.word	0xffffffff


	//   ....[63]....
        /*10bc*/ 	.word	0xffffffff


	//   ....[64]....
        /*10c0*/ 	.word	0xffffffff


	//   ....[65]....
        /*10c4*/ 	.word	0xffffffff


	//   ....[66]....
        /*10c8*/ 	.word	0xffffffff


	//   ....[67]....
        /*10cc*/ 	.word	0xffffffff


	//   ....[68]....
        /*10d0*/ 	.word	0xffffffff


	//   ....[69]....
        /*10d4*/ 	.word	0xffffffff


	//   ....[70]....
        /*10d8*/ 	.word	0xffffffff


	//   ....[71]....
        /*10dc*/ 	.word	0xffffffff


	//   ....[72]....
        /*10e0*/ 	.word	0xffffffff


	//   ....[73]....
        /*10e4*/ 	.word	0xffffffff


	//   ....[74]....
        /*10e8*/ 	.word	0xffffffff


	//   ....[75]....
        /*10ec*/ 	.word	0xffffffff


	//   ....[76]....
        /*10f0*/ 	.word	0xffffffff


	//   ....[77]....
        /*10f4*/ 	.word	0xffffffff


	//   ....[78]....
        /*10f8*/ 	.word	0xffffffff


	//   ....[79]....
        /*10fc*/ 	.word	0xffffffff


	//   ....[80]....
        /*1100*/ 	.word	0xffffffff


	//   ....[81]....
        /*1104*/ 	.word	0xffffffff


	//   ....[82]....
        /*1108*/ 	.word	0xffffffff


	//   ....[83]....
        /*110c*/ 	.word	0xffffffff


	//   ....[84]....
        /*1110*/ 	.word	0xffffffff


	//   ....[85]....
        /*1114*/ 	.word	0xffffffff


	//   ....[86]....
        /*1118*/ 	.word	0xffffffff


	//   ....[87]....
        /*111c*/ 	.word	0xffffffff


	//   ....[88]....
        /*1120*/ 	.word	0xffffffff


	//   ....[89]....
        /*1124*/ 	.word	0xffffffff


	//   ....[90]....
        /*1128*/ 	.word	0xffffffff


	//   ....[91]....
        /*112c*/ 	.word	0xffffffff


	//   ....[92]....
        /*1130*/ 	.word	0xffffffff


	//   ....[93]....
        /*1134*/ 	.word	0xffffffff


	//   ....[94]....
        /*1138*/ 	.word	0xffffffff


	//   ....[95]....
        /*113c*/ 	.word	0xffffffff


	//   ....[96]....
        /*1140*/ 	.word	0xffffffff


	//   ....[97]....
        /*1144*/ 	.word	0xffffffff


	//   ....[98]....
        /*1148*/ 	.word	0xffffffff


	//   ....[99]....
        /*114c*/ 	.word	0xffffffff


	//   ....[100]....
        /*1150*/ 	.word	0xffffffff


	//   ....[101]....
        /*1154*/ 	.word	0xffffffff


	//   ....[102]....
        /*1158*/ 	.word	0xffffffff


	//   ....[103]....
        /*115c*/ 	.word	0xffffffff


	//   ....[104]....
        /*1160*/ 	.word	0xffffffff


	//   ....[105]....
        /*1164*/ 	.word	0xffffffff


	//   ....[106]....
        /*1168*/ 	.word	0xffffffff


	//   ....[107]....
        /*116c*/ 	.word	0xffffffff


	//   ....[108]....
        /*1170*/ 	.word	0xffffffff


	//   ....[109]....
        /*1174*/ 	.word	0xffffffff


	//   ....[110]....
        /*1178*/ 	.word	0xffffffff


	//   ....[111]....
        /*117c*/ 	.word	0xffffffff


	//   ....[112]....
        /*1180*/ 	.word	0xffffffff


	//   ....[113]....
        /*1184*/ 	.word	0xffffffff


	//   ....[114]....
        /*1188*/ 	.word	0xffffffff


	//   ....[115]....
        /*118c*/ 	.word	0xffffffff


	//   ....[116]....
        /*1190*/ 	.word	0xffffffff


	//   ....[117]....
        /*1194*/ 	.word	0xffffffff


	//   ....[118]....
        /*1198*/ 	.word	0xffffffff


	//   ....[119]....
        /*119c*/ 	.word	0xffffffff


	//   ....[120]....
        /*11a0*/ 	.word	0xffffffff


	//   ....[121]....
        /*11a4*/ 	.word	0xffffffff


	//   ....[122]....
        /*11a8*/ 	.word	0xffffffff


	//   ....[123]....
        /*11ac*/ 	.word	0xffffffff


	//   ....[124]....
        /*11b0*/ 	.word	0xffffffff


	//   ....[125]....
        /*11b4*/ 	.word	0xffffffff


	//   ....[126]....
        /*11b8*/ 	.word	0xffffffff


	//   ....[127]....
        /*11bc*/ 	.word	0xffffffff


	//   ....[128]....
        /*11c0*/ 	.word	0xffffffff


	//   ....[129]....
        /*11c4*/ 	.word	0xffffffff


	//   ....[130]....
        /*11c8*/ 	.word	0xffffffff


	//   ....[131]....
        /*11cc*/ 	.word	0xffffffff


	//   ....[132]....
        /*11d0*/ 	.word	0xffffffff


	//   ....[133]....
        /*11d4*/ 	.word	0xffffffff


	//   ....[134]....
        /*11d8*/ 	.word	0xffffffff


	//   ....[135]....
        /*11dc*/ 	.word	0xffffffff


	//   ....[136]....
        /*11e0*/ 	.word	0xffffffff


	//   ....[137]....
        /*11e4*/ 	.word	0xffffffff


	//   ....[138]....
        /*11e8*/ 	.word	0xffffffff


	//   ....[139]....
        /*11ec*/ 	.word	0xffffffff


	//   ....[140]....
        /*11f0*/ 	.word	0xffffffff


	//   ....[141]....
        /*11f4*/ 	.word	0xffffffff


	//   ....[142]....
        /*11f8*/ 	.word	0xffffffff


	//   ....[143]....
        /*11fc*/ 	.word	0xffffffff


	//   ....[144]....
        /*1200*/ 	.word	0xffffffff


	//   ....[145]....
        /*1204*/ 	.word	0xffffffff


	//   ....[146]....
        /*1208*/ 	.word	0xffffffff


	//   ....[147]....
        /*120c*/ 	.word	0xffffffff


	//   ....[148]....
        /*1210*/ 	.word	0xffffffff


	//   ....[149]....
        /*1214*/ 	.word	0xffffffff


	//   ....[150]....
        /*1218*/ 	.word	0xffffffff


	//   ....[151]....
        /*121c*/ 	.word	0xffffffff


	//   ....[152]....
        /*1220*/ 	.word	0xffffffff


	//   ....[153]....
        /*1224*/ 	.word	0xffffffff


	//   ....[154]....
        /*1228*/ 	.word	0xffffffff


	//   ....[155]....
        /*122c*/ 	.word	0xffffffff


	//   ....[156]....
        /*1230*/ 	.word	0xffffffff


	//   ....[157]....
        /*1234*/ 	.word	0xffffffff


	//   ....[158]....
        /*1238*/ 	.word	0xffffffff


	//   ....[159]....
        /*123c*/ 	.word	0xffffffff


	//   ....[160]....
        /*1240*/ 	.word	0xffffffff


	//   ....[161]....
        /*1244*/ 	.word	0xffffffff


	//   ....[162]....
        /*1248*/ 	.word	0xffffffff


	//----- nvinfo : EIATTR_COOP_GROUP_INSTR_OFFSETS
	.align		4
.L_458:
        /*124c*/ 	.byte	0x04, 0x28
        /*124e*/ 	.short	(.L_460 - .L_459)


	//   ....[0]....
.L_459:
        /*1250*/ 	.word	0x00000090


	//   ....[1]....
        /*1254*/ 	.word	0x00002560


	//   ....[2]....
        /*1258*/ 	.word	0x000025b0


	//   ....[3]....
        /*125c*/ 	.word	0x00002d80


	//   ....[4]....
        /*1260*/ 	.word	0x00002da0


	//   ....[5]....
        /*1264*/ 	.word	0x000034f0


	//   ....[6]....
        /*1268*/ 	.word	0x00003510


	//   ....[7]....
        /*126c*/ 	.word	0x00003c60


	//   ....[8]....
        /*1270*/ 	.word	0x00003c70


	//   ....[9]....
        /*1274*/ 	.word	0x000044f0


	//   ....[10]....
        /*1278*/ 	.word	0x00004540


	//   ....[11]....
        /*127c*/ 	.word	0x00005280


	//   ....[12]....
        /*1280*/ 	.word	0x000052b0


	//   ....[13]....
        /*1284*/ 	.word	0x00005a30


	//   ....[14]....
        /*1288*/ 	.word	0x00005a60


	//   ....[15]....
        /*128c*/ 	.word	0x000061e0


	//   ....[16]....
        /*1290*/ 	.word	0x00006200


	//   ....[17]....
        /*1294*/ 	.word	0x000069a0


	//   ....[18]....
        /*1298*/ 	.word	0x000069d0


	//   ....[19]....
        /*129c*/ 	.word	0x00006ae0


	//   ....[20]....
        /*12a0*/ 	.word	0x00006b10


	//   ....[21]....
        /*12a4*/ 	.word	0x00006be0


	//   ....[22]....
        /*12a8*/ 	.word	0x00006c10


	//   ....[23]....
        /*12ac*/ 	.word	0x00006ce0


	//   ....[24]....
        /*12b0*/ 	.word	0x00006d00


	//   ....[25]....
        /*12b4*/ 	.word	0x00007290


	//   ....[26]....
        /*12b8*/ 	.word	0x000072b0


	//   ....[27]....
        /*12bc*/ 	.word	0x00007380


	//   ....[28]....
        /*12c0*/ 	.word	0x000073b0


	//   ....[29]....
        /*12c4*/ 	.word	0x00007480


	//   ....[30]....
        /*12c8*/ 	.word	0x000074b0


	//   ....[31]....
        /*12cc*/ 	.word	0x00007580


	//   ....[32]....
        /*12d0*/ 	.word	0x000075b0


	//   ....[33]....
        /*12d4*/ 	.word	0x00008590


	//   ....[34]....
        /*12d8*/ 	.word	0x000085b0


	//   ....[35]....
        /*12dc*/ 	.word	0x00008700


	//   ....[36]....
        /*12e0*/ 	.word	0x00008710


	//   ....[37]....
        /*12e4*/ 	.word	0x00008840


	//   ....[38]....
        /*12e8*/ 	.word	0x00008860


	//   ....[39]....
        /*12ec*/ 	.word	0x00008990


	//   ....[40]....
        /*12f0*/ 	.word	0x000089a0


	//   ....[41]....
        /*12f4*/ 	.word	0x00008ad0


	//   ....[42]....
        /*12f8*/ 	.word	0x00008af0


	//   ....[43]....
        /*12fc*/ 	.word	0x00008c20


	//   ....[44]....
        /*1300*/ 	.word	0x00008c30


	//   ....[45]....
        /*1304*/ 	.word	0x00008d60


	//   ....[46]....
        /*1308*/ 	.word	0x00008d80


	//   ....[47]....
        /*130c*/ 	.word	0x00008eb0


	//   ....[48]....
        /*1310*/ 	.word	0x00008ec0


	//   ....[49]....
        /*1314*/ 	.word	0x00009770


	//   ....[50]....
        /*1318*/ 	.word	0x000097a0


	//   ....[51]....
        /*131c*/ 	.word	0x000097d0


	//   ....[52]....
        /*1320*/ 	.word	0x000097f0


	//   ....[53]....
        /*1324*/ 	.word	0x00009820


	//   ....[54]....
        /*1328*/ 	.word	0x00009840


	//   ....[55]....
        /*132c*/ 	.word	0x00009870


	//   ....[56]....
        /*1330*/ 	.word	0x00009880


	//   ....[57]....
        /*1334*/ 	.word	0x00009de0


	//   ....[58]....
        /*1338*/ 	.word	0x00009e10


	//   ....[59]....
        /*133c*/ 	.word	0x00009e40


	//   ....[60]....
        /*1340*/ 	.word	0x00009ef0


	//   ....[61]....
        /*1344*/ 	.word	0x00009f00


	//   ....[62]....
        /*1348*/ 	.word	0x00009f10


	//   ....[63]....
        /*134c*/ 	.word	0x0000a0c0


	//   ....[64]....
        /*1350*/ 	.word	0x0000a0f0


	//   ....[65]....
        /*1354*/ 	.word	0x0000aed0


	//   ....[66]....
        /*1358*/ 	.word	0x0000af40


	//   ....[67]....
        /*135c*/ 	.word	0x0000af50


	//   ....[68]....
        /*1360*/ 	.word	0x0000af60


	//   ....[69]....
        /*1364*/ 	.word	0x0000af70


	//   ....[70]....
        /*1368*/ 	.word	0x0000af80


	//   ....[71]....
        /*136c*/ 	.word	0x0000b080


	//   ....[72]....
        /*1370*/ 	.word	0x0000b130


	//   ....[73]....
        /*1374*/ 	.word	0x0000b7a0


	//   ....[74]....
        /*1378*/ 	.word	0x0000bfe0


	//   ....[75]....
        /*137c*/ 	.word	0x0000bff0


	//   ....[76]....
        /*1380*/ 	.word	0x0000c000


	//   ....[77]....
        /*1384*/ 	.word	0x0000ca00


	//   ....[78]....
        /*1388*/ 	.word	0x0000ca30


	//   ....[79]....
        /*138c*/ 	.word	0x0000ca50


	//   ....[80]....
        /*1390*/ 	.word	0x0000ca60


	//   ....[81]....
        /*1394*/ 	.word	0x0000ca90


	//   ....[82]....
        /*1398*/ 	.word	0x0000cab0


	//   ....[83]....
        /*139c*/ 	.word	0x0000cad0


	//   ....[84]....
        /*13a0*/ 	.word	0x0000cae0


	//   ....[85]....
        /*13a4*/ 	.word	0x0000eda0


	//   ....[86]....
        /*13a8*/ 	.word	0x0000edf0


	//   ....[87]....
        /*13ac*/ 	.word	0x0000ee00


	//   ....[88]....
        /*13b0*/ 	.word	0x0000ee10


	//   ....[89]....
        /*13b4*/ 	.word	0x0000ee20


	//   ....[90]....
        /*13b8*/ 	.word	0x0000ee30


	//   ....[91]....
        /*13bc*/ 	.word	0x0000ef90


	//   ....[92]....
        /*13c0*/ 	.word	0x0000efa0


	//   ....[93]....
        /*13c4*/ 	.word	0x00010670


	//   ....[94]....
        /*13c8*/ 	.word	0x000106c0


	//   ....[95]....
        /*13cc*/ 	.word	0x00010760


	//   ....[96]....
        /*13d0*/ 	.word	0x00010770


	//   ....[97]....
        /*13d4*/ 	.word	0x000107e0


	//   ....[98]....
        /*13d8*/ 	.word	0x000107f0


	//   ....[99]....
        /*13dc*/ 	.word	0x00010880


	//   ....[100]....
        /*13e0*/ 	.word	0x00010890


	//   ....[101]....
        /*13e4*/ 	.word	0x00010b10


	//   ....[102]....
        /*13e8*/ 	.word	0x00010d70


	//   ....[103]....
        /*13ec*/ 	.word	0x00010da0


	//   ....[104]....
        /*13f0*/ 	.word	0x00010dd0


	//   ....[105]....
        /*13f4*/ 	.word	0x00011360


	//   ....[106]....
        /*13f8*/ 	.word	0x000113c0


	//   ....[107]....
        /*13fc*/ 	.word	0x00011730


	//   ....[108]....
        /*1400*/ 	.word	0x00011750


	//   ....[109]....
        /*1404*/ 	.word	0x00011770


	//   ....[110]....
        /*1408*/ 	.word	0x00011790


	//   ....[111]....
        /*140c*/ 	.word	0x000118b0


	//   ....[112]....
        /*1410*/ 	.word	0x000118d0


	//   ....[113]....
        /*1414*/ 	.word	0x000142a0


	//   ....[114]....
        /*1418*/ 	.word	0x00014340


	//   ....[115]....
        /*141c*/ 	.word	0x00014360


	//   ....[116]....
        /*1420*/ 	.word	0x00014380


	//   ....[117]....
        /*1424*/ 	.word	0x000143a0


	//   ....[118]....
        /*1428*/ 	.word	0x000143c0


	//   ....[119]....
        /*142c*/ 	.word	0x000143e0


	//   ....[120]....
        /*1430*/ 	.word	0x000143f0


	//   ....[121]....
        /*1434*/ 	.word	0x00015ae0


	//   ....[122]....
        /*1438*/ 	.word	0x00015b30


	//   ....[123]....
        /*143c*/ 	.word	0x00015b40


	//   ....[124]....
        /*1440*/ 	.word	0x00015b50


	//   ....[125]....
        /*1444*/ 	.word	0x00015b60


	//   ....[126]....
        /*1448*/ 	.word	0x00015b70


	//   ....[127]....
        /*144c*/ 	.word	0x00015bc0


	//   ....[128]....
        /*1450*/ 	.word	0x00015be0


	//   ....[129]....
        /*1454*/ 	.word	0x00016250


	//   ....[130]....
        /*1458*/ 	.word	0x00016260


	//   ....[131]....
        /*145c*/ 	.word	0x00016270


	//   ....[132]....
        /*1460*/ 	.word	0x00016280


	//   ....[133]....
        /*1464*/ 	.word	0x000162c0


	//   ....[134]....
        /*1468*/ 	.word	0x000162e0


	//   ....[135]....
        /*146c*/ 	.word	0x000162f0


	//   ....[136]....
        /*1470*/ 	.word	0x00016300


	//   ....[137]....
        /*1474*/ 	.word	0x00018a20


	//   ....[138]....
        /*1478*/ 	.word	0x00018a90


	//   ....[139]....
        /*147c*/ 	.word	0x00018aa0


	//   ....[140]....
        /*1480*/ 	.word	0x00018ab0


	//   ....[141]....
        /*1484*/ 	.word	0x00018ae0


	//   ....[142]....
        /*1488*/ 	.word	0x00018b00


	//   ....[143]....
        /*148c*/ 	.word	0x00018b10


	//   ....[144]....
        /*1490*/ 	.word	0x00018b20


	//   ....[145]....
        /*1494*/ 	.word	0x0001a680


	//   ....[146]....
        /*1498*/ 	.word	0x0001a6c0


	//   ....[147]....
        /*149c*/ 	.word	0x0001a6f0


	//   ....[148]....
        /*14a0*/ 	.word	0x0001a710


	//   ....[149]....
        /*14a4*/ 	.word	0x0001a730


	//   ....[150]....
        /*14a8*/ 	.word	0x0001a750


	//   ....[151]....
        /*14ac*/ 	.word	0x0001a760


	//   ....[152]....
        /*14b0*/ 	.word	0x0001a770


	//   ....[153]....
        /*14b4*/ 	.word	0x0001a9b0


	//   ....[154]....
        /*14b8*/ 	.word	0x0001a9c0


	//   ....[155]....
        /*14bc*/ 	.word	0x0001aac0


	//   ....[156]....
        /*14c0*/ 	.word	0x0001aaf0


	//   ....[157]....
        /*14c4*/ 	.word	0x0001abd0


	//   ....[158]....
        /*14c8*/ 	.word	0x0001ac00


	//   ....[159]....
        /*14cc*/ 	.word	0x0001ace0


	//   ....[160]....
        /*14d0*/ 	.word	0x0001ad10


	//   ....[161]....
        /*14d4*/ 	.word	0x0001adf0


	//   ....[162]....
        /*14d8*/ 	.word	0x0001ae20


	//   ....[163]....
        /*14dc*/ 	.word	0x0001af00


	//   ....[164]....
        /*14e0*/ 	.word	0x0001af30


	//   ....[165]....
        /*14e4*/ 	.word	0x0001b010


	//   ....[166]....
        /*14e8*/ 	.word	0x0001b040


	//   ....[167]....
        /*14ec*/ 	.word	0x0001b120


	//   ....[168]....
        /*14f0*/ 	.word	0x0001b140


	//   ....[169]....
        /*14f4*/ 	.word	0x0001b8b0


	//   ....[170]....
        /*14f8*/ 	.word	0x0001b8d0


	//   ....[171]....
        /*14fc*/ 	.word	0x0001b9e0


	//   ....[172]....
        /*1500*/ 	.word	0x0001b9f0


	//   ....[173]....
        /*1504*/ 	.word	0x0001bb00


	//   ....[174]....
        /*1508*/ 	.word	0x0001bb20


	//   ....[175]....
        /*150c*/ 	.word	0x0001bc30


	//   ....[176]....
        /*1510*/ 	.word	0x0001bc40


	//   ....[177]....
        /*1514*/ 	.word	0x0001bd50


	//   ....[178]....
        /*1518*/ 	.word	0x0001bd70


	//   ....[179]....
        /*151c*/ 	.word	0x0001be80


	//   ....[180]....
        /*1520*/ 	.word	0x0001be90


	//   ....[181]....
        /*1524*/ 	.word	0x0001bfa0


	//   ....[182]....
        /*1528*/ 	.word	0x0001bfc0


	//   ....[183]....
        /*152c*/ 	.word	0x0001c0d0


	//   ....[184]....
        /*1530*/ 	.word	0x0001c0e0


	//   ....[185]....
        /*1534*/ 	.word	0x0001c220


	//   ....[186]....
        /*1538*/ 	.word	0x0001c290


	//   ....[187]....
        /*153c*/ 	.word	0x0001c310


	//   ....[188]....
        /*1540*/ 	.word	0x0001c380


	//   ....[189]....
        /*1544*/ 	.word	0x0001c400


	//   ....[190]....
        /*1548*/ 	.word	0x0001c480


	//   ....[191]....
        /*154c*/ 	.word	0x0001c500


	//   ....[192]....
        /*1550*/ 	.word	0x0001c570


	//   ....[193]....
        /*1554*/ 	.word	0x0001c5f0


	//   ....[194]....
        /*1558*/ 	.word	0x0001c670


	//   ....[195]....
        /*155c*/ 	.word	0x0001c6f0


	//   ....[196]....
        /*1560*/ 	.word	0x0001c760


	//   ....[197]....
        /*1564*/ 	.word	0x0001c7e0


	//   ....[198]....
        /*1568*/ 	.word	0x0001c860


	//   ....[199]....
        /*156c*/ 	.word	0x0001c8e0


	//   ....[200]....
        /*1570*/ 	.word	0x0001c950


	//   ....[201]....
        /*1574*/ 	.word	0x0001c9c0


	//   ....[202]....
        /*1578*/ 	.word	0x0001ca30


	//   ....[203]....
        /*157c*/ 	.word	0x0001caa0


	//   ....[204]....
        /*1580*/ 	.word	0x0001cc60


	//   ....[205]....
        /*1584*/ 	.word	0x0001ccd0


	//   ....[206]....
        /*1588*/ 	.word	0x0001ce30


	//   ....[207]....
        /*158c*/ 	.word	0x0001cea0


	//   ....[208]....
        /*1590*/ 	.word	0x0001d000


	//   ....[209]....
        /*1594*/ 	.word	0x0001d070


	//   ....[210]....
        /*1598*/ 	.word	0x0001d0e0


	//   ....[211]....
        /*159c*/ 	.word	0x0001d160


	//   ....[212]....
        /*15a0*/ 	.word	0x0001d3e0


	//   ....[213]....
        /*15a4*/ 	.word	0x0001d660


	//   ....[214]....
        /*15a8*/ 	.word	0x0001dc80


	//   ....[215]....
        /*15ac*/ 	.word	0x0001dcd0


	//   ....[216]....
        /*15b0*/ 	.word	0x0001dd20


	//   ....[217]....
        /*15b4*/ 	.word	0x0001dd70


	//   ....[218]....
        /*15b8*/ 	.word	0x0001ddc0


	//   ....[219]....
        /*15bc*/ 	.word	0x0001de10


	//   ....[220]....
        /*15c0*/ 	.word	0x0001de60


	//   ....[221]....
        /*15c4*/ 	.word	0x0001deb0


	//   ....[222]....
        /*15c8*/ 	.word	0x0001df20


	//   ....[223]....
        /*15cc*/ 	.word	0x0001df90


	//   ....[224]....
        /*15d0*/ 	.word	0x0001e0e0


	//   ....[225]....
        /*15d4*/ 	.word	0x0001e150


	//   ....[226]....
        /*15d8*/ 	.word	0x0001e2b0


	//   ....[227]....
        /*15dc*/ 	.word	0x0001e320


	//   ....[228]....
        /*15e0*/ 	.word	0x0001e480


	//   ....[229]....
        /*15e4*/ 	.word	0x0001e4f0


	//   ....[230]....
        /*15e8*/ 	.word	0x0001e560


	//   ....[231]....
        /*15ec*/ 	.word	0x0001e5d0


	//   ....[232]....
        /*15f0*/ 	.word	0x0001e720


	//   ....[233]....
        /*15f4*/ 	.word	0x0001e790


	//   ....[234]....
        /*15f8*/ 	.word	0x0001e8f0


	//   ....[235]....
        /*15fc*/ 	.word	0x0001e960


	//   ....[236]....
        /*1600*/ 	.word	0x0001eac0


	//   ....[237]....
        /*1604*/ 	.word	0x0001eb30


	//   ....[238]....
        /*1608*/ 	.word	0x0001eba0


	//   ....[239]....
        /*160c*/ 	.word	0x0001ec20


	//   ....[240]....
        /*1610*/ 	.word	0x0001ee90


	//   ....[241]....
        /*1614*/ 	.word	0x0001f110


	//   ....[242]....
        /*1618*/ 	.word	0x0001f790


	//   ....[243]....
        /*161c*/ 	.word	0x0001f7d0


	//   ....[244]....
        /*1620*/ 	.word	0x0001f820


	//   ....[245]....
        /*1624*/ 	.word	0x0001f860


	//   ....[246]....
        /*1628*/ 	.word	0x0001f8b0


	//   ....[247]....
        /*162c*/ 	.word	0x0001f8f0


	//   ....[248]....
        /*1630*/ 	.word	0x0001f940


	//   ....[249]....
        /*1634*/ 	.word	0x0001f980


	//   ....[250]....
        /*1638*/ 	.word	0x0001f9e0


	//   ....[251]....
        /*163c*/ 	.word	0x0001fa40


	//   ....[252]....
        /*1640*/ 	.word	0x0001fab0


	//   ....[253]....
        /*1644*/ 	.word	0x0001fbd0


	//   ....[254]....
        /*1648*/ 	.word	0x0001fc40


	//   ....[255]....
        /*164c*/ 	.word	0x0001fd60


	//   ....[0]....
        /*1650*/ 	.word	0x0001fdd0


	//   ....[1]....
        /*1654*/ 	.word	0x0001fef0


	//   ....[2]....
        /*1658*/ 	.word	0x0001ff60


	//   ....[3]....
        /*165c*/ 	.word	0x0001ffb0


	//   ....[4]....
        /*1660*/ 	.word	0x0001fff0


	//   ....[5]....
        /*1664*/ 	.word	0x00020040


	//   ....[6]....
        /*1668*/ 	.word	0x00020080


	//   ....[7]....
        /*166c*/ 	.word	0x000200d0


	//   ....[8]....
        /*1670*/ 	.word	0x00020110


	//   ....[9]....
        /*1674*/ 	.word	0x00020160


	//   ....[10]....
        /*1678*/ 	.word	0x000201a0


	//   ....[11]....
        /*167c*/ 	.word	0x000201f0


	//   ....[12]....
        /*1680*/ 	.word	0x00020250


	//   ....[13]....
        /*1684*/ 	.word	0x000202a0


	//   ....[14]....
        /*1688*/ 	.word	0x00020300


	//   ....[15]....
        /*168c*/ 	.word	0x00020350


	//   ....[16]....
        /*1690*/ 	.word	0x000203b0


	//   ....[17]....
        /*1694*/ 	.word	0x00020400


	//   ....[18]....
        /*1698*/ 	.word	0x00020460


	//   ....[19]....
        /*169c*/ 	.word	0x000204d0


	//   ....[20]....
        /*16a0*/ 	.word	0x00020540


	//   ....[21]....
        /*16a4*/ 	.word	0x000205c0


	//   ....[22]....
        /*16a8*/ 	.word	0x00020630


	//   ....[23]....
        /*16ac*/ 	.word	0x000206b0


	//   ....[24]....
        /*16b0*/ 	.word	0x00020730


	//   ....[25]....
        /*16b4*/ 	.word	0x000207b0


	//   ....[26]....
        /*16b8*/ 	.word	0x00020820


	//   ....[27]....
        /*16bc*/ 	.word	0x000208a0


	//   ....[28]....
        /*16c0*/ 	.word	0x00020920


	//   ....[29]....
        /*16c4*/ 	.word	0x000209a0


	//   ....[30]....
        /*16c8*/ 	.word	0x00020a10


	//   ....[31]....
        /*16cc*/ 	.word	0x00020a90


	//   ....[32]....
        /*16d0*/ 	.word	0x00020b10


	//   ....[33]....
        /*16d4*/ 	.word	0x00020b90


	//   ....[34]....
        /*16d8*/ 	.word	0x00020c00


	//   ....[35]....
        /*16dc*/ 	.word	0x000210d0


	//   ....[36]....
        /*16e0*/ 	.word	0x000210f0


	//   ....[37]....
        /*16e4*/ 	.word	0x00021100


	//   ....[38]....
        /*16e8*/ 	.word	0x00021110


	//   ....[39]....
        /*16ec*/ 	.word	0x00021400


	//   ....[40]....
        /*16f0*/ 	.word	0x00021410


	//   ....[41]....
        /*16f4*/ 	.word	0x00021420


	//   ....[42]....
        /*16f8*/ 	.word	0x00021430


	//   ....[43]....
        /*16fc*/ 	.word	0x00021700


	//   ....[44]....
        /*1700*/ 	.word	0x00021720


	//   ....[45]....
        /*1704*/ 	.word	0x00021730


	//   ....[46]....
        /*1708*/ 	.word	0x00021740


	//   ....[47]....
        /*170c*/ 	.word	0x00021a30


	//   ....[48]....
        /*1710*/ 	.word	0x00021a40


	//   ....[49]....
        /*1714*/ 	.word	0x00021a50


	//   ....[50]....
        /*1718*/ 	.word	0x00021a60


	//   ....[51]....
        /*171c*/ 	.word	0x00021d30


	//   ....[52]....
        /*1720*/ 	.word	0x00021d50


	//   ....[53]....
        /*1724*/ 	.word	0x00021d60


	//   ....[54]....
        /*1728*/ 	.word	0x00021d70


	//   ....[55]....
        /*172c*/ 	.word	0x00022070


	//   ....[56]....
        /*1730*/ 	.word	0x00022090


	//   ....[57]....
        /*1734*/ 	.word	0x000220a0


	//   ....[58]....
        /*1738*/ 	.word	0x000220b0


	//   ....[59]....
        /*173c*/ 	.word	0x00022390


	//   ....[60]....
        /*1740*/ 	.word	0x000223f0


	//   ....[61]....
        /*1744*/ 	.word	0x00022400


	//   ....[62]....
        /*1748*/ 	.word	0x00022410


	//   ....[63]....
        /*174c*/ 	.word	0x00022710


	//   ....[64]....
        /*1750*/ 	.word	0x00022770


	//   ....[65]....
        /*1754*/ 	.word	0x00022780


	//   ....[66]....
        /*1758*/ 	.word	0x00022790


	//   ....[67]....
        /*175c*/ 	.word	0x00025dc0


	//   ....[68]....
        /*1760*/ 	.word	0x00025de0


	//   ....[69]....
        /*1764*/ 	.word	0x00025df0


	//   ....[70]....
        /*1768*/ 	.word	0x00025e00


	//   ....[71]....
        /*176c*/ 	.word	0x00026030


	//   ....[72]....
        /*1770*/ 	.word	0x00026040


	//   ....[73]....
        /*1774*/ 	.word	0x00026050


	//   ....[74]....
        /*1778*/ 	.word	0x00026060


	//   ....[75]....
        /*177c*/ 	.word	0x000262d0


	//   ....[76]....
        /*1780*/ 	.word	0x000262f0


	//   ....[77]....
        /*1784*/ 	.word	0x00026300


	//   ....[78]....
        /*1788*/ 	.word	0x00026310


	//   ....[79]....
        /*178c*/ 	.word	0x00026530


	//   ....[80]....
        /*1790*/ 	.word	0x00026540


	//   ....[81]....
        /*1794*/ 	.word	0x00026550


	//   ....[82]....
        /*1798*/ 	.word	0x00026560


	//   ....[83]....
        /*179c*/ 	.word	0x000267d0


	//   ....[84]....
        /*17a0*/ 	.word	0x000267f0


	//   ....[85]....
        /*17a4*/ 	.word	0x00026800


	//   ....[86]....
        /*17a8*/ 	.word	0x00026810


	//   ....[87]....
        /*17ac*/ 	.word	0x00026a30


	//   ....[88]....
        /*17b0*/ 	.word	0x00026a40


	//   ....[89]....
        /*17b4*/ 	.word	0x00026a50


	//   ....[90]....
        /*17b8*/ 	.word	0x00026a60


	//   ....[91]....
        /*17bc*/ 	.word	0x00026cd0


	//   ....[92]....
        /*17c0*/ 	.word	0x00026cf0


	//   ....[93]....
        /*17c4*/ 	.word	0x00026d00


	//   ....[94]....
        /*17c8*/ 	.word	0x00026d10


	//   ....[95]....
        /*17cc*/ 	.word	0x00026f90


	//   ....[96]....
        /*17d0*/ 	.word	0x00026fa0


	//   ....[97]....
        /*17d4*/ 	.word	0x00026fb0


	//   ....[98]....
        /*17d8*/ 	.word	0x00026fc0


	//   ....[99]....
        /*17dc*/ 	.word	0x0002a9a0


	//   ....[100]....
        /*17e0*/ 	.word	0x0002aa10


	//   ....[101]....
        /*17e4*/ 	.word	0x0002aa70


	//   ....[102]....
        /*17e8*/ 	.word	0x0002aad0


	//   ....[103]....
        /*17ec*/ 	.word	0x0002ab50


	//   ....[104]....
        /*17f0*/ 	.word	0x0002abc0


	//   ....[105]....
        /*17f4*/ 	.word	0x0002ac40


	//   ....[106]....
        /*17f8*/ 	.word	0x0002acb0


	//   ....[107]....
        /*17fc*/ 	.word	0x0002ad30


	//   ....[108]....
        /*1800*/ 	.word	0x0002adb0


	//   ....[109]....
        /*1804*/ 	.word	0x0002ae20


	//   ....[110]....
        /*1808*/ 	.word	0x0002ae90


	//   ....[111]....
        /*180c*/ 	.word	0x0002af10


	//   ....[112]....
        /*1810*/ 	.word	0x0002af80


	//   ....[113]....
        /*1814*/ 	.word	0x0002b000


	//   ....[114]....
        /*1818*/ 	.word	0x0002b070


	//   ....[115]....
        /*181c*/ 	.word	0x0002b0f0


	//   ....[116]....
        /*1820*/ 	.word	0x0002b170


	//   ....[117]....
        /*1824*/ 	.word	0x0002b1e0


	//   ....[118]....
        /*1828*/ 	.word	0x0002b250


	//   ....[119]....
        /*182c*/ 	.word	0x0002b2d0


	//   ....[120]....
        /*1830*/ 	.word	0x0002b350


	//   ....[121]....
        /*1834*/ 	.word	0x0002b3c0


	//   ....[122]....
        /*1838*/ 	.word	0x0002b430


	//   ....[123]....
        /*183c*/ 	.word	0x0002b4b0


	//   ....[124]....
        /*1840*/ 	.word	0x0002b530


	//   ....[125]....
        /*1844*/ 	.word	0x0002b5a0


	//   ....[126]....
        /*1848*/ 	.word	0x0002b610


	//   ....[127]....
        /*184c*/ 	.word	0x0002b690


	//   ....[128]....
        /*1850*/ 	.word	0x0002b710


	//   ....[129]....
        /*1854*/ 	.word	0x0002b780


	//   ....[130]....
        /*1858*/ 	.word	0x0002b7f0


	//   ....[131]....
        /*185c*/ 	.word	0x0002b860


	//   ....[132]....
        /*1860*/ 	.word	0x0002b8d0


	//   ....[133]....
        /*1864*/ 	.word	0x0002b930


	//   ....[134]....
        /*1868*/ 	.word	0x0002b990


	//   ....[135]....
        /*186c*/ 	.word	0x0002ba10


	//   ....[136]....
        /*1870*/ 	.word	0x0002ba80


	//   ....[137]....
        /*1874*/ 	.word	0x0002bb00


	//   ....[138]....
        /*1878*/ 	.word	0x0002bb70


	//   ....[139]....
        /*187c*/ 	.word	0x0002bbf0


	//   ....[140]....
        /*1880*/ 	.word	0x0002bc70


	//   ....[141]....
        /*1884*/ 	.word	0x0002bce0


	//   ....[142]....
        /*1888*/ 	.word	0x0002bd50


	//   ....[143]....
        /*188c*/ 	.word	0x0002bdd0


	//   ....[144]....
        /*1890*/ 	.word	0x0002be40


	//   ....[145]....
        /*1894*/ 	.word	0x0002bec0


	//   ....[146]....
        /*1898*/ 	.word	0x0002bf30


	//   ....[147]....
        /*189c*/ 	.word	0x0002bfb0


	//   ....[148]....
        /*18a0*/ 	.word	0x0002c030


	//   ....[149]....
        /*18a4*/ 	.word	0x0002c0a0


	//   ....[150]....
        /*18a8*/ 	.word	0x0002c110


	//   ....[151]....
        /*18ac*/ 	.word	0x0002c190


	//   ....[152]....
        /*18b0*/ 	.word	0x0002c200


	//   ....[153]....
        /*18b4*/ 	.word	0x0002c280


	//   ....[154]....
        /*18b8*/ 	.word	0x0002c2f0


	//   ....[155]....
        /*18bc*/ 	.word	0x0002c370


	//   ....[156]....
        /*18c0*/ 	.word	0x0002c3f0


	//   ....[157]....
        /*18c4*/ 	.word	0x0002c460


	//   ....[158]....
        /*18c8*/ 	.word	0x0002c4d0


	//   ....[159]....
        /*18cc*/ 	.word	0x0002c550


	//   ....[160]....
        /*18d0*/ 	.word	0x0002c5c0


	//   ....[161]....
        /*18d4*/ 	.word	0x0002c630


	//   ....[162]....
        /*18d8*/ 	.word	0x0002c6a0


	//----- nvinfo : EIATTR_EXIT_INSTR_OFFSETS
	.align		4
.L_460:
        /*18dc*/ 	.byte	0x04, 0x1c
        /*18de*/ 	.short	(.L_462 - .L_461)


	//   ....[0]....
.L_461:
        /*18e0*/ 	.word	0x00000350


	//   ....[1]....
        /*18e4*/ 	.word	0x0001b150


	//   ....[2]....
        /*18e8*/ 	.word	0x0001b1b0


	//   ....[3]....
        /*18ec*/ 	.word	0x0001b210


	//   ....[4]....
        /*18f0*/ 	.word	0x0001c120


	//   ....[5]....
        /*18f4*/ 	.word	0x0001c170


	//   ....[6]....
        /*18f8*/ 	.word	0x0001c1d0


	//----- nvinfo : EIATTR_CTAIDZ_USED
	.align		4
.L_462:
        /*18fc*/ 	.byte	0x01, 0x04
	.zero		2


	//----- nvinfo : EIATTR_MAX_THREADS
	.align		4
        /*1900*/ 	.byte	0x04, 0x05
        /*1902*/ 	.short	(.L_464 - .L_463)
.L_463:
        /*1904*/ 	.word	0x00000080
        /*1908*/ 	.word	0x00000001
        /*190c*/ 	.word	0x00000001


	//----- nvinfo : EIATTR_CRS_STACK_SIZE
	.align		4
.L_464:
        /*1910*/ 	.byte	0x04, 0x1e
        /*1912*/ 	.short	(.L_466 - .L_465)
.L_465:
        /*1914*/ 	.word	0x00000000
.L_466:


//--------------------- .nv.callgraph             --------------------------
	.section	.nv.callgraph,"",@"SHT_CUDA_CALLGRAPH"
	.align	4
	.sectionentsize	8
	.align		4
        /*0000*/ 	.word	0x00000000
	.align		4
        /*0004*/ 	.word	0xffffffff
	.align		4
        /*0008*/ 	.word	0x00000000
	.align		4
        /*000c*/ 	.word	0xfffffffe
	.align		4
        /*0010*/ 	.word	0x00000000
	.align		4
        /*0014*/ 	.word	0xfffffffd
	.align		4
        /*0018*/ 	.word	0x00000000
	.align		4
        /*001c*/ 	.word	0xfffffffc


//--------------------- .nv.rel.action            --------------------------
	.section	.nv.rel.action,"",@"SHT_CUDA_RELOCINFO"
	.align	8
	.sectionentsize	8
        /*0000*/ 	.byte	0x73, 0x00, 0x00, 0x00, 0x00, 0x00, 0x00, 0x00, 0x00, 0x00, 0x00, 0x11, 0x25, 0x00, 0x05, 0x36


//--------------------- .nv.constant4             --------------------------
	.section	.nv.constant4,"a",@progbits
	.align	8
	.align		8
.nv.constant4:
        /*0000*/ 	.dword	_ZN80_INTERNAL_77ea243b_44_flash_fwd_hdim128_fp16_paged_softcap_sm80_cu_ceb34e2a_30384cuda3std3__45__cpo5beginE
	.align		8
        /*0008*/ 	.dword	_ZN80_INTERNAL_77ea243b_44_flash_fwd_hdim128_fp16_paged_softcap_sm80_cu_ceb34e2a_30384cuda3std3__45__cpo3endE
	.align		8
        /*0010*/ 	.dword	_ZN80_INTERNAL_77ea243b_44_flash_fwd_hdim128_fp16_paged_softcap_sm80_cu_ceb34e2a_30384cuda3std3__45__cpo6cbeginE
	.align		8
        /*0018*/ 	.dword	_ZN80_INTERNAL_77ea243b_44_flash_fwd_hdim128_fp16_paged_softcap_sm80_cu_ceb34e2a_30384cuda3std3__45__cpo4cendE
	.align		8
        /*0020*/ 	.dword	_ZN80_INTERNAL_77ea243b_44_flash_fwd_hdim128_fp16_paged_softcap_sm80_cu_ceb34e2a_30384cuda3std3__482_GLOBAL__N__77ea243b_44_flash_fwd_hdim128_fp16_paged_softcap_sm80_cu_ceb34e2a_30386ignoreE
	.align		8
        /*0028*/ 	.dword	_ZN80_INTERNAL_77ea243b_44_flash_fwd_hdim128_fp16_paged_softcap_sm80_cu_ceb34e2a_30384cuda3std3__419piecewise_constructE
	.align		8
        /*0030*/ 	.dword	_ZN80_INTERNAL_77ea243b_44_flash_fwd_hdim128_fp16_paged_softcap_sm80_cu_ceb34e2a_30384cuda3std3__48in_placeE
	.align		8
        /*0038*/ 	.dword	_ZN80_INTERNAL_77ea243b_44_flash_fwd_hdim128_fp16_paged_softcap_sm80_cu_ceb34e2a_30384cuda3std6ranges3__45__cpo4swapE
	.align		8
        /*0040*/ 	.dword	_ZN80_INTERNAL_77ea243b_44_flash_fwd_hdim128_fp16_paged_softcap_sm80_cu_ceb34e2a_30384cuda3std6ranges3__45__cpo9iter_moveE
	.align		8
        /*0048*/ 	.dword	_ZN80_INTERNAL_77ea243b_44_flash_fwd_hdim128_fp16_paged_softcap_sm80_cu_ceb34e2a_30384cute7productE
	.align		8
        /*0050*/ 	.dword	_ZN80_INTERNAL_77ea243b_44_flash_fwd_hdim128_fp16_paged_softcap_sm80_cu_ceb34e2a_30384cute1_E


//--------------------- .nv.constant0._ZN7cutlass13device_kernelIN5flash19enable_sm80_to_sm89INS1_16FlashAttnFwdSm80INS1_25CollectiveMainloopFwdSm80ILi8ELi1ELb1EN4cute5tupleIJNS5_1CILi128EEES8_S8_EEELi128ENS_6half_tEfNS_4arch4Sm80ELb0ELb0ELb1ELb0ELb1ELb0ELb1ELb0EEENS1_21CollectiveEpilogueFwdIS9_NS6_IJNS7_ILi1EEESF_SF_EEESA_SC_Li256ELb0ELb1ELb0ELb0EEENS1_19SingleTileSchedulerILb0ELb0ELb1ELi128EEEEEEEEEvNT_6ParamsE --------------------------
	.section	.nv.constant0._ZN7cutlass13device_kernelIN5flash19enable_sm80_to_sm89INS1_16FlashAttnFwdSm80INS1_25CollectiveMainloopFwdSm80ILi8ELi1ELb1EN4cute5tupleIJNS5_1CILi128EEES8_S8_EEELi128ENS_6half_tEfNS_4arch4Sm80ELb0ELb0ELb1ELb0ELb1ELb0ELb1ELb0EEENS1_21CollectiveEpilogueFwdIS9_NS6_IJNS7_ILi1EEESF_SF_EEESA_SC_Li256ELb0ELb1ELb0ELb0EEENS1_19SingleTileSchedulerILb0ELb0ELb1ELi128EEEEEEEEEvNT_6ParamsE,"a",@progbits
	.sectionflags	@""
	.align	4
.nv.constant0._ZN7cutlass13device_kernelIN5flash19enable_sm80_to_sm89INS1_16FlashAttnFwdSm80INS1_25CollectiveMainloopFwdSm80ILi8ELi1ELb1EN4cute5tupleIJNS5_1CILi128EEES8_S8_EEELi128ENS_6half_tEfNS_4arch4Sm80ELb0ELb0ELb1ELb0ELb1ELb0ELb1ELb0EEENS1_21CollectiveEpilogueFwdIS9_NS6_IJNS7_ILi1EEESF_SF_EEESA_SC_Li256ELb0ELb1ELb0ELb0EEENS1_19SingleTileSchedulerILb0ELb0ELb1ELi128EEEEEEEEEvNT_6ParamsE:
	.zero		1400


//--------------------- .nv.constant0._ZN7cutlass13device_kernelIN5flash19enable_sm80_to_sm89INS1_16FlashAttnFwdSm80INS1_25CollectiveMainloopFwdSm80ILi8ELi1ELb1EN4cute5tupleIJNS5_1CILi128EEES8_S8_EEELi128ENS_6half_tEfNS_4arch4Sm80ELb0ELb0ELb1ELb1ELb1ELb0ELb1ELb0EEENS1_21CollectiveEpilogueFwdIS9_NS6_IJNS7_ILi1EEESF_SF_EEESA_SC_Li256ELb1ELb1ELb0ELb0EEENS1_19SingleTileSchedulerILb1ELb0ELb1ELi128EEEEEEEEEvNT_6ParamsE --------------------------
	.section	.nv.constant0._ZN7cutlass13device_kernelIN5flash19enable_sm80_to_sm89INS1_16FlashAttnFwdSm80INS1_25CollectiveMainloopFwdSm80ILi8ELi1ELb1EN4cute5tupleIJNS5_1CILi128EEES8_S8_EEELi128ENS_6half_tEfNS_4arch4Sm80ELb0ELb0ELb1ELb1ELb1ELb0ELb1ELb0EEENS1_21CollectiveEpilogueFwdIS9_NS6_IJNS7_ILi1EEESF_SF_EEESA_SC_Li256ELb1ELb1ELb0ELb0EEENS1_19SingleTileSchedulerILb1ELb0ELb1ELi128EEEEEEEEEvNT_6ParamsE,"a",@progbits
	.sectionflags	@""
	.align	4
.nv.constant0._ZN7cutlass13device_kernelIN5flash19enable_sm80_to_sm89INS1_16FlashAttnFwdSm80INS1_25CollectiveMainloopFwdSm80ILi8ELi1ELb1EN4cute5tupleIJNS5_1CILi128EEES8_S8_EEELi128ENS_6half_tEfNS_4arch4Sm80ELb0ELb0ELb1ELb1ELb1ELb0ELb1ELb0EEENS1_21CollectiveEpilogueFwdIS9_NS6_IJNS7_ILi1EEESF_SF_EEESA_SC_Li256ELb1ELb1ELb0ELb0EEENS1_19SingleTileSchedulerILb1ELb0ELb1ELi128EEEEEEEEEvNT_6ParamsE:
	.zero		1400


//--------------------- .nv.constant0._ZN7cutlass13device_kernelIN5flash19enable_sm80_to_sm89INS1_16FlashAttnFwdSm80INS1_25CollectiveMainloopFwdSm80ILi8ELi1ELb1EN4cute5tupleIJNS5_1CILi128EEES8_S8_EEELi128ENS_6half_tEfNS_4arch4Sm80ELb0ELb0ELb1ELb1ELb1ELb1ELb1ELb0EEENS1_21CollectiveEpilogueFwdIS9_NS6_IJNS7_ILi1EEESF_SF_EEESA_SC_Li256ELb1ELb1ELb0ELb0EEENS1_19SingleTileSchedulerILb1ELb0ELb1ELi128EEEEEEEEEvNT_6ParamsE --------------------------
	.section	.nv.constant0._ZN7cutlass13device_kernelIN5flash19enable_sm80_to_sm89INS1_16FlashAttnFwdSm80INS1_25CollectiveMainloopFwdSm80ILi8ELi1ELb1EN4cute5tupleIJNS5_1CILi128EEES8_S8_EEELi128ENS_6half_tEfNS_4arch4Sm80ELb0ELb0ELb1ELb1ELb1ELb1ELb1ELb0EEENS1_21CollectiveEpilogueFwdIS9_NS6_IJNS7_ILi1EEESF_SF_EEESA_SC_Li256ELb1ELb1ELb0ELb0EEENS1_19SingleTileSchedulerILb1ELb0ELb1ELi128EEEEEEEEEvNT_6ParamsE,"a",@progbits
	.sectionflags	@""
	.align	4
.nv.constant0._ZN7cutlass13device_kernelIN5flash19enable_sm80_to_sm89INS1_16FlashAttnFwdSm80INS1_25CollectiveMainloopFwdSm80ILi8ELi1ELb1EN4cute5tupleIJNS5_1CILi128EEES8_S8_EEELi128ENS_6half_tEfNS_4arch4Sm80ELb0ELb0ELb1ELb1ELb1ELb1ELb1ELb0EEENS1_21CollectiveEpilogueFwdIS9_NS6_IJNS7_ILi1EEESF_SF_EEESA_SC_Li256ELb1ELb1ELb0ELb0EEENS1_19SingleTileSchedulerILb1ELb0ELb1ELi128EEEEEEEEEvNT_6ParamsE:
	.zero		1400


//--------------------- .nv.constant0._ZN7cutlass13device_kernelIN5flash19enable_sm80_to_sm89INS1_16FlashAttnFwdSm80INS1_25CollectiveMainloopFwdSm80ILi8ELi1ELb1EN4cute5tupleIJNS5_1CILi128EEENS7_ILi96EEES8_EEELi128ENS_6half_tEfNS_4arch4Sm80ELb0ELb1ELb1ELb0ELb1ELb0ELb1ELb0EEENS1_21CollectiveEpilogueFwdINS6_IJS8_S8_S9_EEENS6_IJNS7_ILi1EEESH_SH_EEESB_SD_Li256ELb0ELb1ELb0ELb0EEENS1_19SingleTileSchedulerILb0ELb0ELb1ELi128EEEEEEEEEvNT_6ParamsE --------------------------
	.section	.nv.constant0._ZN7cutlass13device_kernelIN5flash19enable_sm80_to_sm89INS1_16FlashAttnFwdSm80INS1_25CollectiveMainloopFwdSm80ILi8ELi1ELb1EN4cute5tupleIJNS5_1CILi128EEENS7_ILi96EEES8_EEELi128ENS_6half_tEfNS_4arch4Sm80ELb0ELb1ELb1ELb0ELb1ELb0ELb1ELb0EEENS1_21CollectiveEpilogueFwdINS6_IJS8_S8_S9_EEENS6_IJNS7_ILi1EEESH_SH_EEESB_SD_Li256ELb0ELb1ELb0ELb0EEENS1_19SingleTileSchedulerILb0ELb0ELb1ELi128EEEEEEEEEvNT_6ParamsE,"a",@progbits
	.sectionflags	@""
	.align	4
.nv.constant0._ZN7cutlass13device_kernelIN5flash19enable_sm80_to_sm89INS1_16FlashAttnFwdSm80INS1_25CollectiveMainloopFwdSm80ILi8ELi1ELb1EN4cute5tupleIJNS5_1CILi128EEENS7_ILi96EEES8_EEELi128ENS_6half_tEfNS_4arch4Sm80ELb0ELb1ELb1ELb0ELb1ELb0ELb1ELb0EEENS1_21CollectiveEpilogueFwdINS6_IJS8_S8_S9_EEENS6_IJNS7_ILi1EEESH_SH_EEESB_SD_Li256ELb0ELb1ELb0ELb0EEENS1_19SingleTileSchedulerILb0ELb0ELb1ELi128EEEEEEEEEvNT_6ParamsE:
	.zero		1400


//--------------------- .nv.constant0._ZN7cutlass13device_kernelIN5flash19enable_sm80_to_sm89INS1_16FlashAttnFwdSm80INS1_25CollectiveMainloopFwdSm80ILi8ELi1ELb1EN4cute5tupleIJNS5_1CILi128EEENS7_ILi96EEES8_EEELi128ENS_6half_tEfNS_4arch4Sm80ELb0ELb1ELb1ELb1ELb1ELb0ELb1ELb0EEENS1_21CollectiveEpilogueFwdINS6_IJS8_S8_S9_EEENS6_IJNS7_ILi1EEESH_SH_EEESB_SD_Li256ELb1ELb1ELb0ELb0EEENS1_19SingleTileSchedulerILb1ELb0ELb1ELi128EEEEEEEEEvNT_6ParamsE --------------------------
	.section	.nv.constant0._ZN7cutlass13device_kernelIN5flash19enable_sm80_to_sm89INS1_16FlashAttnFwdSm80INS1_25CollectiveMainloopFwdSm80ILi8ELi1ELb1EN4cute5tupleIJNS5_1CILi128EEENS7_ILi96EEES8_EEELi128ENS_6half_tEfNS_4arch4Sm80ELb0ELb1ELb1ELb1ELb1ELb0ELb1ELb0EEENS1_21CollectiveEpilogueFwdINS6_IJS8_S8_S9_EEENS6_IJNS7_ILi1EEESH_SH_EEESB_SD_Li256ELb1ELb1ELb0ELb0EEENS1_19SingleTileSchedulerILb1ELb0ELb1ELi128EEEEEEEEEvNT_6ParamsE,"a",@progbits
	.sectionflags	@""
	.align	4
.nv.constant0._ZN7cutlass13device_kernelIN5flash19enable_sm80_to_sm89INS1_16FlashAttnFwdSm80INS1_25CollectiveMainloopFwdSm80ILi8ELi1ELb1EN4cute5tupleIJNS5_1CILi128EEENS7_ILi96EEES8_EEELi128ENS_6half_tEfNS_4arch4Sm80ELb0ELb1ELb1ELb1ELb1ELb0ELb1ELb0EEENS1_21CollectiveEpilogueFwdINS6_IJS8_S8_S9_EEENS6_IJNS7_ILi1EEESH_SH_EEESB_SD_Li256ELb1ELb1ELb0ELb0EEENS1_19SingleTileSchedulerILb1ELb0ELb1ELi128EEEEEEEEEvNT_6ParamsE:
	.zero		1400


//--------------------- .nv.constant0._ZN7cutlass13device_kernelIN5flash19enable_sm80_to_sm89INS1_16FlashAttnFwdSm80INS1_25CollectiveMainloopFwdSm80ILi8ELi1ELb1EN4cute5tupleIJNS5_1CILi128EEENS7_ILi96EEES8_EEELi128ENS_6half_tEfNS_4arch4Sm80ELb0ELb1ELb1ELb1ELb1ELb1ELb1ELb0EEENS1_21CollectiveEpilogueFwdINS6_IJS8_S8_S9_EEENS6_IJNS7_ILi1EEESH_SH_EEESB_SD_Li256ELb1ELb1ELb0ELb0EEENS1_19SingleTileSchedulerILb1ELb0ELb1ELi128EEEEEEEEEvNT_6ParamsE --------------------------
	.section	.nv.constant0._ZN7cutlass13device_kernelIN5flash19enable_sm80_to_sm89INS1_16FlashAttnFwdSm80INS1_25CollectiveMainloopFwdSm80ILi8ELi1ELb1EN4cute5tupleIJNS5_1CILi128EEENS7_ILi96EEES8_EEELi128ENS_6half_tEfNS_4arch4Sm80ELb0ELb1ELb1ELb1ELb1ELb1ELb1ELb0EEENS1_21CollectiveEpilogueFwdINS6_IJS8_S8_S9_EEENS6_IJNS7_ILi1EEESH_SH_EEESB_SD_Li256ELb1ELb1ELb0ELb0EEENS1_19SingleTileSchedulerILb1ELb0ELb1ELi128EEEEEEEEEvNT_6ParamsE,"a",@progbits
	.sectionflags	@""
	.align	4
.nv.constant0._ZN7cutlass13device_kernelIN5flash19enable_sm80_to_sm89INS1_16FlashAttnFwdSm80INS1_25CollectiveMainloopFwdSm80ILi8ELi1ELb1EN4cute5tupleIJNS5_1CILi128EEENS7_ILi96EEES8_EEELi128ENS_6half_tEfNS_4arch4Sm80ELb0ELb1ELb1ELb1ELb1ELb1ELb1ELb0EEENS1_21CollectiveEpilogueFwdINS6_IJS8_S8_S9_EEENS6_IJNS7_ILi1EEESH_SH_EEESB_SD_Li256ELb1ELb1ELb0ELb0EEENS1_19SingleTileSchedulerILb1ELb0ELb1ELi128EEEEEEEEEvNT_6ParamsE:
	.zero		1400


//--------------------- .nv.constant0._ZN7cutlass13device_kernelIN5flash19enable_sm80_to_sm89INS1_16FlashAttnFwdSm80INS1_25CollectiveMainloopFwdSm80ILi8ELi1ELb1EN4cute5tupleIJNS5_1CILi128EEES8_S8_EEELi128ENS_6half_tEfNS_4arch4Sm80ELb1ELb0ELb1ELb0ELb1ELb0ELb1ELb0EEENS1_21CollectiveEpilogueFwdIS9_NS6_IJNS7_ILi1EEESF_SF_EEESA_SC_Li256ELb0ELb1ELb0ELb0EEENS1_30DynamicPersistentTileSchedulerILi256ELi256ELb0ELb1ELb0EEEEEEEEEvNT_6ParamsE --------------------------
	.section	.nv.constant0._ZN7cutlass13device_kernelIN5flash19enable_sm80_to_sm89INS1_16FlashAttnFwdSm80INS1_25CollectiveMainloopFwdSm80ILi8ELi1ELb1EN4cute5tupleIJNS5_1CILi128EEES8_S8_EEELi128ENS_6half_tEfNS_4arch4Sm80ELb1ELb0ELb1ELb0ELb1ELb0ELb1ELb0EEENS1_21CollectiveEpilogueFwdIS9_NS6_IJNS7_ILi1EEESF_SF_EEESA_SC_Li256ELb0ELb1ELb0ELb0EEENS1_30DynamicPersistentTileSchedulerILi256ELi256ELb0ELb1ELb0EEEEEEEEEvNT_6ParamsE,"a",@progbits
	.sectionflags	@""
	.align	4
.nv.constant0._ZN7cutlass13device_kernelIN5flash19enable_sm80_to_sm89INS1_16FlashAttnFwdSm80INS1_25CollectiveMainloopFwdSm80ILi8ELi1ELb1EN4cute5tupleIJNS5_1CILi128EEES8_S8_EEELi128ENS_6half_tEfNS_4arch4Sm80ELb1ELb0ELb1ELb0ELb1ELb0ELb1ELb0EEENS1_21CollectiveEpilogueFwdIS9_NS6_IJNS7_ILi1EEESF_SF_EEESA_SC_Li256ELb0ELb1ELb0ELb0EEENS1_30DynamicPersistentTileSchedulerILi256ELi256ELb0ELb1ELb0EEEEEEEEEvNT_6ParamsE:
	.zero		1416


//--------------------- .nv.constant0._ZN7cutlass13device_kernelIN5flash19enable_sm80_to_sm89INS1_16FlashAttnFwdSm80INS1_25CollectiveMainloopFwdSm80ILi8ELi1ELb1EN4cute5tupleIJNS5_1CILi128EEES8_S8_EEELi128ENS_6half_tEfNS_4arch4Sm80ELb1ELb0ELb1ELb1ELb1ELb0ELb1ELb0EEENS1_21CollectiveEpilogueFwdIS9_NS6_IJNS7_ILi1EEESF_SF_EEESA_SC_Li256ELb1ELb1ELb0ELb0EEENS1_19SingleTileSchedulerILb1ELb0ELb1ELi128EEEEEEEEEvNT_6ParamsE --------------------------
	.section	.nv.constant0._ZN7cutlass13device_kernelIN5flash19enable_sm80_to_sm89INS1_16FlashAttnFwdSm80INS1_25CollectiveMainloopFwdSm80ILi8ELi1ELb1EN4cute5tupleIJNS5_1CILi128EEES8_S8_EEELi128ENS_6half_tEfNS_4arch4Sm80ELb1ELb0ELb1ELb1ELb1ELb0ELb1ELb0EEENS1_21CollectiveEpilogueFwdIS9_NS6_IJNS7_ILi1EEESF_SF_EEESA_SC_Li256ELb1ELb1ELb0ELb0EEENS1_19SingleTileSchedulerILb1ELb0ELb1ELi128EEEEEEEEEvNT_6ParamsE,"a",@progbits
	.sectionflags	@""
	.align	4
.nv.constant0._ZN7cutlass13device_kernelIN5flash19enable_sm80_to_sm89INS1_16FlashAttnFwdSm80INS1_25CollectiveMainloopFwdSm80ILi8ELi1ELb1EN4cute5tupleIJNS5_1CILi128EEES8_S8_EEELi128ENS_6half_tEfNS_4arch4Sm80ELb1ELb0ELb1ELb1ELb1ELb0ELb1ELb0EEENS1_21CollectiveEpilogueFwdIS9_NS6_IJNS7_ILi1EEESF_SF_EEESA_SC_Li256ELb1ELb1ELb0ELb0EEENS1_19SingleTileSchedulerILb1ELb0ELb1ELi128EEEEEEEEEvNT_6ParamsE:
	.zero		1400


//--------------------- .nv.constant0._ZN7cutlass13device_kernelIN5flash19enable_sm80_to_sm89INS1_16FlashAttnFwdSm80INS1_25CollectiveMainloopFwdSm80ILi8ELi1ELb1EN4cute5tupleIJNS5_1CILi128EEES8_S8_EEELi128ENS_6half_tEfNS_4arch4Sm80ELb1ELb0ELb1ELb1ELb1ELb1ELb1ELb0EEENS1_21CollectiveEpilogueFwdIS9_NS6_IJNS7_ILi1EEESF_SF_EEESA_SC_Li256ELb1ELb1ELb0ELb0EEENS1_19SingleTileSchedulerILb1ELb0ELb1ELi128EEEEEEEEEvNT_6ParamsE --------------------------
	.section	.nv.constant0._ZN7cutlass13device_kernelIN5flash19enable_sm80_to_sm89INS1_16FlashAttnFwdSm80INS1_25CollectiveMainloopFwdSm80ILi8ELi1ELb1EN4cute5tupleIJNS5_1CILi128EEES8_S8_EEELi128ENS_6half_tEfNS_4arch4Sm80ELb1ELb0ELb1ELb1ELb1ELb1ELb1ELb0EEENS1_21CollectiveEpilogueFwdIS9_NS6_IJNS7_ILi1EEESF_SF_EEESA_SC_Li256ELb1ELb1ELb0ELb0EEENS1_19SingleTileSchedulerILb1ELb0ELb1ELi128EEEEEEEEEvNT_6ParamsE,"a",@progbits
	.sectionflags	@""
	.align	4
.nv.constant0._ZN7cutlass13device_kernelIN5flash19enable_sm80_to_sm89INS1_16FlashAttnFwdSm80INS1_25CollectiveMainloopFwdSm80ILi8ELi1ELb1EN4cute5tupleIJNS5_1CILi128EEES8_S8_EEELi128ENS_6half_tEfNS_4arch4Sm80ELb1ELb0ELb1ELb1ELb1ELb1ELb1ELb0EEENS1_21CollectiveEpilogueFwdIS9_NS6_IJNS7_ILi1EEESF_SF_EEESA_SC_Li256ELb1ELb1ELb0ELb0EEENS1_19SingleTileSchedulerILb1ELb0ELb1ELi128EEEEEEEEEvNT_6ParamsE:
	.zero		1400


//--------------------- .nv.constant0._ZN7cutlass13device_kernelIN5flash19enable_sm80_to_sm89INS1_16FlashAttnFwdSm80INS1_25CollectiveMainloopFwdSm80ILi4ELi1ELb0EN4cute5tupleIJNS5_1CILi128EEENS7_ILi64EEES8_EEELi128ENS_6half_tEfNS_4arch4Sm80ELb0ELb0ELb1ELb0ELb1ELb0ELb1ELb0EEENS1_21CollectiveEpilogueFwdINS6_IJS8_S8_S9_EEENS6_IJNS7_ILi1EEESH_SH_EEESB_SD_Li128ELb0ELb1ELb0ELb0EEENS1_19SingleTileSchedulerILb0ELb0ELb1ELi128EEEEEEEEEvNT_6ParamsE --------------------------
	.section	.nv.constant0._ZN7cutlass13device_kernelIN5flash19enable_sm80_to_sm89INS1_16FlashAttnFwdSm80INS1_25CollectiveMainloopFwdSm80ILi4ELi1ELb0EN4cute5tupleIJNS5_1CILi128EEENS7_ILi64EEES8_EEELi128ENS_6half_tEfNS_4arch4Sm80ELb0ELb0ELb1ELb0ELb1ELb0ELb1ELb0EEENS1_21CollectiveEpilogueFwdINS6_IJS8_S8_S9_EEENS6_IJNS7_ILi1EEESH_SH_EEESB_SD_Li128ELb0ELb1ELb0ELb0EEENS1_19SingleTileSchedulerILb0ELb0ELb1ELi128EEEEEEEEEvNT_6ParamsE,"a",@progbits
	.sectionflags	@""
	.align	4
.nv.constant0._ZN7cutlass13device_kernelIN5flash19enable_sm80_to_sm89INS1_16FlashAttnFwdSm80INS1_25CollectiveMainloopFwdSm80ILi4ELi1ELb0EN4cute5tupleIJNS5_1CILi128EEENS7_ILi64EEES8_EEELi128ENS_6half_tEfNS_4arch4Sm80ELb0ELb0ELb1ELb0ELb1ELb0ELb1ELb0EEENS1_21CollectiveEpilogueFwdINS6_IJS8_S8_S9_EEENS6_IJNS7_ILi1EEESH_SH_EEESB_SD_Li128ELb0ELb1ELb0ELb0EEENS1_19SingleTileSchedulerILb0ELb0ELb1ELi128EEEEEEEEEvNT_6ParamsE:
	.zero		1400


//--------------------- .nv.constant0._ZN7cutlass13device_kernelIN5flash19enable_sm80_to_sm89INS1_16FlashAttnFwdSm80INS1_25CollectiveMainloopFwdSm80ILi4ELi1ELb0EN4cute5tupleIJNS5_1CILi128EEENS7_ILi64EEES8_EEELi128ENS_6half_tEfNS_4arch4Sm80ELb0ELb0ELb1ELb1ELb1ELb0ELb1ELb0EEENS1_21CollectiveEpilogueFwdINS6_IJS8_S8_S9_EEENS6_IJNS7_ILi1EEESH_SH_EEESB_SD_Li128ELb1ELb1ELb0ELb0EEENS1_19SingleTileSchedulerILb1ELb0ELb1ELi128EEEEEEEEEvNT_6ParamsE --------------------------
	.section	.nv.constant0._ZN7cutlass13device_kernelIN5flash19enable_sm80_to_sm89INS1_16FlashAttnFwdSm80INS1_25CollectiveMainloopFwdSm80ILi4ELi1ELb0EN4cute5tupleIJNS5_1CILi128EEENS7_ILi64EEES8_EEELi128ENS_6half_tEfNS_4arch4Sm80ELb0ELb0ELb1ELb1ELb1ELb0ELb1ELb0EEENS1_21CollectiveEpilogueFwdINS6_IJS8_S8_S9_EEENS6_IJNS7_ILi1EEESH_SH_EEESB_SD_Li128ELb1ELb1ELb0ELb0EEENS1_19SingleTileSchedulerILb1ELb0ELb1ELi128EEEEEEEEEvNT_6ParamsE,"a",@progbits
	.sectionflags	@""
	.align	4
.nv.constant0._ZN7cutlass13device_kernelIN5flash19enable_sm80_to_sm89INS1_16FlashAttnFwdSm80INS1_25CollectiveMainloopFwdSm80ILi4ELi1ELb0EN4cute5tupleIJNS5_1CILi128EEENS7_ILi64EEES8_EEELi128ENS_6half_tEfNS_4arch4Sm80ELb0ELb0ELb1ELb1ELb1ELb0ELb1ELb0EEENS1_21CollectiveEpilogueFwdINS6_IJS8_S8_S9_EEENS6_IJNS7_ILi1EEESH_SH_EEESB_SD_Li128ELb1ELb1ELb0ELb0EEENS1_19SingleTileSchedulerILb1ELb0ELb1ELi128EEEEEEEEEvNT_6ParamsE:
	.zero		1400


//--------------------- .nv.constant0._ZN7cutlass13device_kernelIN5flash19enable_sm80_to_sm89INS1_16FlashAttnFwdSm80INS1_25CollectiveMainloopFwdSm80ILi4ELi1ELb0EN4cute5tupleIJNS5_1CILi128EEENS7_ILi64EEES8_EEELi128ENS_6half_tEfNS_4arch4Sm80ELb0ELb0ELb1ELb1ELb1ELb1ELb1ELb0EEENS1_21CollectiveEpilogueFwdINS6_IJS8_S8_S9_EEENS6_IJNS7_ILi1EEESH_SH_EEESB_SD_Li128ELb1ELb1ELb0ELb0EEENS1_19SingleTileSchedulerILb1ELb0ELb1ELi128EEEEEEEEEvNT_6ParamsE --------------------------
	.section	.nv.constant0._ZN7cutlass13device_kernelIN5flash19enable_sm80_to_sm89INS1_16FlashAttnFwdSm80INS1_25CollectiveMainloopFwdSm80ILi4ELi1ELb0EN4cute5tupleIJNS5_1CILi128EEENS7_ILi64EEES8_EEELi128ENS_6half_tEfNS_4arch4Sm80ELb0ELb0ELb1ELb1ELb1ELb1ELb1ELb0EEENS1_21CollectiveEpilogueFwdINS6_IJS8_S8_S9_EEENS6_IJNS7_ILi1EEESH_SH_EEESB_SD_Li128ELb1ELb1ELb0ELb0EEENS1_19SingleTileSchedulerILb1ELb0ELb1ELi128EEEEEEEEEvNT_6ParamsE,"a",@progbits
	.sectionflags	@""
	.align	4
.nv.constant0._ZN7cutlass13device_kernelIN5flash19enable_sm80_to_sm89INS1_16FlashAttnFwdSm80INS1_25CollectiveMainloopFwdSm80ILi4ELi1ELb0EN4cute5tupleIJNS5_1CILi128EEENS7_ILi64EEES8_EEELi128ENS_6half_tEfNS_4arch4Sm80ELb0ELb0ELb1ELb1ELb1ELb1ELb1ELb0EEENS1_21CollectiveEpilogueFwdINS6_IJS8_S8_S9_EEENS6_IJNS7_ILi1EEESH_SH_EEESB_SD_Li128ELb1ELb1ELb0ELb0EEENS1_19SingleTileSchedulerILb1ELb0ELb1ELi128EEEEEEEEEvNT_6ParamsE:
	.zero		1400


//--------------------- .nv.constant0._ZN7cutlass13device_kernelIN5flash19enable_sm80_to_sm89INS1_16FlashAttnFwdSm80INS1_25CollectiveMainloopFwdSm80ILi4ELi1ELb0EN4cute5tupleIJNS5_1CILi128EEENS7_ILi48EEES8_EEELi128ENS_6half_tEfNS_4arch4Sm80ELb0ELb1ELb1ELb0ELb1ELb0ELb1ELb0EEENS1_21CollectiveEpilogueFwdINS6_IJS8_S8_S9_EEENS6_IJNS7_ILi1EEESH_SH_EEESB_SD_Li128ELb0ELb1ELb0ELb0EEENS1_19SingleTileSchedulerILb0ELb0ELb1ELi128EEEEEEEEEvNT_6ParamsE --------------------------
	.section	.nv.constant0._ZN7cutlass13device_kernelIN5flash19enable_sm80_to_sm89INS1_16FlashAttnFwdSm80INS1_25CollectiveMainloopFwdSm80ILi4ELi1ELb0EN4cute5tupleIJNS5_1CILi128EEENS7_ILi48EEES8_EEELi128ENS_6half_tEfNS_4arch4Sm80ELb0ELb1ELb1ELb0ELb1ELb0ELb1ELb0EEENS1_21CollectiveEpilogueFwdINS6_IJS8_S8_S9_EEENS6_IJNS7_ILi1EEESH_SH_EEESB_SD_Li128ELb0ELb1ELb0ELb0EEENS1_19SingleTileSchedulerILb0ELb0ELb1ELi128EEEEEEEEEvNT_6ParamsE,"a",@progbits
	.sectionflags	@""
	.align	4
.nv.constant0._ZN7cutlass13device_kernelIN5flash19enable_sm80_to_sm89INS1_16FlashAttnFwdSm80INS1_25CollectiveMainloopFwdSm80ILi4ELi1ELb0EN4cute5tupleIJNS5_1CILi128EEENS7_ILi48EEES8_EEELi128ENS_6half_tEfNS_4arch4Sm80ELb0ELb1ELb1ELb0ELb1ELb0ELb1ELb0EEENS1_21CollectiveEpilogueFwdINS6_IJS8_S8_S9_EEENS6_IJNS7_ILi1EEESH_SH_EEESB_SD_Li128ELb0ELb1ELb0ELb0EEENS1_19SingleTileSchedulerILb0ELb0ELb1ELi128EEEEEEEEEvNT_6ParamsE:
	.zero		1400


//--------------------- .nv.constant0._ZN7cutlass13device_kernelIN5flash19enable_sm80_to_sm89INS1_16FlashAttnFwdSm80INS1_25CollectiveMainloopFwdSm80ILi4ELi1ELb0EN4cute5tupleIJNS5_1CILi128EEENS7_ILi48EEES8_EEELi128ENS_6half_tEfNS_4arch4Sm80ELb0ELb1ELb1ELb1ELb1ELb0ELb1ELb0EEENS1_21CollectiveEpilogueFwdINS6_IJS8_S8_S9_EEENS6_IJNS7_ILi1EEESH_SH_EEESB_SD_Li128ELb1ELb1ELb0ELb0EEENS1_19SingleTileSchedulerILb1ELb0ELb1ELi128EEEEEEEEEvNT_6ParamsE --------------------------
	.section	.nv.constant0._ZN7cutlass13device_kernelIN5flash19enable_sm80_to_sm89INS1_16FlashAttnFwdSm80INS1_25CollectiveMainloopFwdSm80ILi4ELi1ELb0EN4cute5tupleIJNS5_1CILi128EEENS7_ILi48EEES8_EEELi128ENS_6half_tEfNS_4arch4Sm80ELb0ELb1ELb1ELb1ELb1ELb0ELb1ELb0EEENS1_21CollectiveEpilogueFwdINS6_IJS8_S8_S9_EEENS6_IJNS7_ILi1EEESH_SH_EEESB_SD_Li128ELb1ELb1ELb0ELb0EEENS1_19SingleTileSchedulerILb1ELb0ELb1ELi128EEEEEEEEEvNT_6ParamsE,"a",@progbits
	.sectionflags	@""
	.align	4
.nv.constant0._ZN7cutlass13device_kernelIN5flash19enable_sm80_to_sm89INS1_16FlashAttnFwdSm80INS1_25CollectiveMainloopFwdSm80ILi4ELi1ELb0EN4cute5tupleIJNS5_1CILi128EEENS7_ILi48EEES8_EEELi128ENS_6half_tEfNS_4arch4Sm80ELb0ELb1ELb1ELb1ELb1ELb0ELb1ELb0EEENS1_21CollectiveEpilogueFwdINS6_IJS8_S8_S9_EEENS6_IJNS7_ILi1EEESH_SH_EEESB_SD_Li128ELb1ELb1ELb0ELb0EEENS1_19SingleTileSchedulerILb1ELb0ELb1ELi128EEEEEEEEEvNT_6ParamsE:
	.zero		1400


//--------------------- .nv.constant0._ZN7cutlass13device_kernelIN5flash19enable_sm80_to_sm89INS1_16FlashAttnFwdSm80INS1_25CollectiveMainloopFwdSm80ILi4ELi1ELb0EN4cute5tupleIJNS5_1CILi128EEENS7_ILi48EEES8_EEELi128ENS_6half_tEfNS_4arch4Sm80ELb0ELb1ELb1ELb1ELb1ELb1ELb1ELb0EEENS1_21CollectiveEpilogueFwdINS6_IJS8_S8_S9_EEENS6_IJNS7_ILi1EEESH_SH_EEESB_SD_Li128ELb1ELb1ELb0ELb0EEENS1_19SingleTileSchedulerILb1ELb0ELb1ELi128EEEEEEEEEvNT_6ParamsE --------------------------
	.section	.nv.constant0._ZN7cutlass13device_kernelIN5flash19enable_sm80_to_sm89INS1_16FlashAttnFwdSm80INS1_25CollectiveMainloopFwdSm80ILi4ELi1ELb0EN4cute5tupleIJNS5_1CILi128EEENS7_ILi48EEES8_EEELi128ENS_6half_tEfNS_4arch4Sm80ELb0ELb1ELb1ELb1ELb1ELb1ELb1ELb0EEENS1_21CollectiveEpilogueFwdINS6_IJS8_S8_S9_EEENS6_IJNS7_ILi1EEESH_SH_EEESB_SD_Li128ELb1ELb1ELb0ELb0EEENS1_19SingleTileSchedulerILb1ELb0ELb1ELi128EEEEEEEEEvNT_6ParamsE,"a",@progbits
	.sectionflags	@""
	.align	4
.nv.constant0._ZN7cutlass13device_kernelIN5flash19enable_sm80_to_sm89INS1_16FlashAttnFwdSm80INS1_25CollectiveMainloopFwdSm80ILi4ELi1ELb0EN4cute5tupleIJNS5_1CILi128EEENS7_ILi48EEES8_EEELi128ENS_6half_tEfNS_4arch4Sm80ELb0ELb1ELb1ELb1ELb1ELb1ELb1ELb0EEENS1_21CollectiveEpilogueFwdINS6_IJS8_S8_S9_EEENS6_IJNS7_ILi1EEESH_SH_EEESB_SD_Li128ELb1ELb1ELb0ELb0EEENS1_19SingleTileSchedulerILb1ELb0ELb1ELi128EEEEEEEEEvNT_6ParamsE:
	.zero		1400


//--------------------- .nv.constant0._ZN7cutlass13device_kernelIN5flash19enable_sm80_to_sm89INS1_16FlashAttnFwdSm80INS1_25CollectiveMainloopFwdSm80ILi4ELi1ELb0EN4cute5tupleIJNS5_1CILi128EEENS7_ILi64EEES8_EEELi128ENS_6half_tEfNS_4arch4Sm80ELb1ELb0ELb1ELb0ELb1ELb0ELb1ELb0EEENS1_21CollectiveEpilogueFwdINS6_IJS8_S8_S9_EEENS6_IJNS7_ILi1EEESH_SH_EEESB_SD_Li128ELb0ELb1ELb0ELb0EEENS1_30DynamicPersistentTileSchedulerILi128ELi128ELb0ELb1ELb0EEEEEEEEEvNT_6ParamsE --------------------------
	.section	.nv.constant0._ZN7cutlass13device_kernelIN5flash19enable_sm80_to_sm89INS1_16FlashAttnFwdSm80INS1_25CollectiveMainloopFwdSm80ILi4ELi1ELb0EN4cute5tupleIJNS5_1CILi128EEENS7_ILi64EEES8_EEELi128ENS_6half_tEfNS_4arch4Sm80ELb1ELb0ELb1ELb0ELb1ELb0ELb1ELb0EEENS1_21CollectiveEpilogueFwdINS6_IJS8_S8_S9_EEENS6_IJNS7_ILi1EEESH_SH_EEESB_SD_Li128ELb0ELb1ELb0ELb0EEENS1_30DynamicPersistentTileSchedulerILi128ELi128ELb0ELb1ELb0EEEEEEEEEvNT_6ParamsE,"a",@progbits
	.sectionflags	@""
	.align	4
.nv.constant0._ZN7cutlass13device_kernelIN5flash19enable_sm80_to_sm89INS1_16FlashAttnFwdSm80INS1_25CollectiveMainloopFwdSm80ILi4ELi1ELb0EN4cute5tupleIJNS5_1CILi128EEENS7_ILi64EEES8_EEELi128ENS_6half_tEfNS_4arch4Sm80ELb1ELb0ELb1ELb0ELb1ELb0ELb1ELb0EEENS1_21CollectiveEpilogueFwdINS6_IJS8_S8_S9_EEENS6_IJNS7_ILi1EEESH_SH_EEESB_SD_Li128ELb0ELb1ELb0ELb0EEENS1_30DynamicPersistentTileSchedulerILi128ELi128ELb0ELb1ELb0EEEEEEEEEvNT_6ParamsE:
	.zero		1416


//--------------------- .nv.constant0._ZN7cutlass13device_kernelIN5flash19enable_sm80_to_sm89INS1_16FlashAttnFwdSm80INS1_25CollectiveMainloopFwdSm80ILi4ELi1ELb0EN4cute5tupleIJNS5_1CILi128EEENS7_ILi64EEES8_EEELi128ENS_6half_tEfNS_4arch4Sm80ELb1ELb0ELb1ELb1ELb1ELb0ELb1ELb0EEENS1_21CollectiveEpilogueFwdINS6_IJS8_S8_S9_EEENS6_IJNS7_ILi1EEESH_SH_EEESB_SD_Li128ELb1ELb1ELb0ELb0EEENS1_19SingleTileSchedulerILb1ELb0ELb1ELi128EEEEEEEEEvNT_6ParamsE --------------------------
	.section	.nv.constant0._ZN7cutlass13device_kernelIN5flash19enable_sm80_to_sm89INS1_16FlashAttnFwdSm80INS1_25CollectiveMainloopFwdSm80ILi4ELi1ELb0EN4cute5tupleIJNS5_1CILi128EEENS7_ILi64EEES8_EEELi128ENS_6half_tEfNS_4arch4Sm80ELb1ELb0ELb1ELb1ELb1ELb0ELb1ELb0EEENS1_21CollectiveEpilogueFwdINS6_IJS8_S8_S9_EEENS6_IJNS7_ILi1EEESH_SH_EEESB_SD_Li128ELb1ELb1ELb0ELb0EEENS1_19SingleTileSchedulerILb1ELb0ELb1ELi128EEEEEEEEEvNT_6ParamsE,"a",@progbits
	.sectionflags	@""
	.align	4
.nv.constant0._ZN7cutlass13device_kernelIN5flash19enable_sm80_to_sm89INS1_16FlashAttnFwdSm80INS1_25CollectiveMainloopFwdSm80ILi4ELi1ELb0EN4cute5tupleIJNS5_1CILi128EEENS7_ILi64EEES8_EEELi128ENS_6half_tEfNS_4arch4Sm80ELb1ELb0ELb1ELb1ELb1ELb0ELb1ELb0EEENS1_21CollectiveEpilogueFwdINS6_IJS8_S8_S9_EEENS6_IJNS7_ILi1EEESH_SH_EEESB_SD_Li128ELb1ELb1ELb0ELb0EEENS1_19SingleTileSchedulerILb1ELb0ELb1ELi128EEEEEEEEEvNT_6ParamsE:
	.zero		1400


//--------------------- .nv.constant0._ZN7cutlass13device_kernelIN5flash19enable_sm80_to_sm89INS1_16FlashAttnFwdSm80INS1_25CollectiveMainloopFwdSm80ILi4ELi1ELb0EN4cute5tupleIJNS5_1CILi128EEENS7_ILi64EEES8_EEELi128ENS_6half_tEfNS_4arch4Sm80ELb1ELb0ELb1ELb1ELb1ELb1ELb1ELb0EEENS1_21CollectiveEpilogueFwdINS6_IJS8_S8_S9_EEENS6_IJNS7_ILi1EEESH_SH_EEESB_SD_Li128ELb1ELb1ELb0ELb0EEENS1_19SingleTileSchedulerILb1ELb0ELb1ELi128EEEEEEEEEvNT_6ParamsE --------------------------
	.section	.nv.constant0._ZN7cutlass13device_kernelIN5flash19enable_sm80_to_sm89INS1_16FlashAttnFwdSm80INS1_25CollectiveMainloopFwdSm80ILi4ELi1ELb0EN4cute5tupleIJNS5_1CILi128EEENS7_ILi64EEES8_EEELi128ENS_6half_tEfNS_4arch4Sm80ELb1ELb0ELb1ELb1ELb1ELb1ELb1ELb0EEENS1_21CollectiveEpilogueFwdINS6_IJS8_S8_S9_EEENS6_IJNS7_ILi1EEESH_SH_EEESB_SD_Li128ELb1ELb1ELb0ELb0EEENS1_19SingleTileSchedulerILb1ELb0ELb1ELi128EEEEEEEEEvNT_6ParamsE,"a",@progbits
	.sectionflags	@""
	.align	4
.nv.constant0._ZN7cutlass13device_kernelIN5flash19enable_sm80_to_sm89INS1_16FlashAttnFwdSm80INS1_25CollectiveMainloopFwdSm80ILi4ELi1ELb0EN4cute5tupleIJNS5_1CILi128EEENS7_ILi64EEES8_EEELi128ENS_6half_tEfNS_4arch4Sm80ELb1ELb0ELb1ELb1ELb1ELb1ELb1ELb0EEENS1_21CollectiveEpilogueFwdINS6_IJS8_S8_S9_EEENS6_IJNS7_ILi1EEESH_SH_EEESB_SD_Li128ELb1ELb1ELb0ELb0EEENS1_19SingleTileSchedulerILb1ELb0ELb1ELi128EEEEEEEEEvNT_6ParamsE:
	.zero		1400


//--------------------- .text._ZN7cutlass13device_kernelIN5flash19enable_sm80_to_sm89INS1_16FlashAttnFwdSm80INS1_25CollectiveMainloopFwdSm80ILi8ELi1ELb1EN4cute5tupleIJNS5_1CILi128EEES8_S8_EEELi128ENS_6half_tEfNS_4arch4Sm80ELb0ELb0ELb1ELb0ELb1ELb0ELb1ELb0EEENS1_21CollectiveEpilogueFwdIS9_NS6_IJNS7_ILi1EEESF_SF_EEESA_SC_Li256ELb0ELb1ELb0ELb0EEENS1_19SingleTileSchedulerILb0ELb0ELb1ELi128EEEEEEEEEvNT_6ParamsE --------------------------
	.section	.text._ZN7cutlass13device_kernelIN5flash19enable_sm80_to_sm89INS1_16FlashAttnFwdSm80INS1_25CollectiveMainloopFwdSm80ILi8ELi1ELb1EN4cute5tupleIJNS5_1CILi128EEES8_S8_EEELi128ENS_6half_tEfNS_4arch4Sm80ELb0ELb0ELb1ELb0ELb1ELb0ELb1ELb0EEENS1_21CollectiveEpilogueFwdIS9_NS6_IJNS7_ILi1EEESF_SF_EEESA_SC_Li256ELb0ELb1ELb0ELb0EEENS1_19SingleTileSchedulerILb0ELb0ELb1ELi128EEEEEEEEEvNT_6ParamsE,"ax",@progbits
	.sectioninfo	@"SHI_REGISTERS=255"
	.align	128
.text._ZN7cutlass13device_kernelIN5flash19enable_sm80_to_sm89INS1_16FlashAttnFwdSm80INS1_25CollectiveMainloopFwdSm80ILi8ELi1ELb1EN4cute5tupleIJNS5_1CILi128EEES8_S8_EEELi128ENS_6half_tEfNS_4arch4Sm80ELb0ELb0ELb1ELb0ELb1ELb0ELb1ELb0EEENS1_21CollectiveEpilogueFwdIS9_NS6_IJNS7_ILi1EEESF_SF_EEESA_SC_Li256ELb0ELb1ELb0ELb0EEENS1_19SingleTileSchedulerILb0ELb0ELb1ELi128EEEEEEEEEvNT_6ParamsE:
        .type           _ZN7cutlass13device_kernelIN5flash19enable_sm80_to_sm89INS1_16FlashAttnFwdSm80INS1_25CollectiveMainloopFwdSm80ILi8ELi1ELb1EN4cute5tupleIJNS5_1CILi128EEES8_S8_EEELi128ENS_6half_tEfNS_4arch4Sm80ELb0ELb0ELb1ELb0ELb1ELb0ELb1ELb0EEENS1_21CollectiveEpilogueFwdIS9_NS6_IJNS7_ILi1EEESF_SF_EEESA_SC_Li256ELb0ELb1ELb0ELb0EEENS1_19SingleTileSchedulerILb0ELb0ELb1ELi128EEEEEEEEEvNT_6ParamsE,@function
        .size           _ZN7cutlass13device_kernelIN5flash19enable_sm80_to_sm89INS1_16FlashAttnFwdSm80INS1_25CollectiveMainloopFwdSm80ILi8ELi1ELb1EN4cute5tupleIJNS5_1CILi128EEES8_S8_EEELi128ENS_6half_tEfNS_4arch4Sm80ELb0ELb0ELb1ELb0ELb1ELb0ELb1ELb0EEENS1_21CollectiveEpilogueFwdIS9_NS6_IJNS7_ILi1EEESF_SF_EEESA_SC_Li256ELb0ELb1ELb0ELb0EEENS1_19SingleTileSchedulerILb0ELb0ELb1ELi128EEEEEEEEEvNT_6ParamsE,(.L_x_2165 - _ZN7cutlass13device_kernelIN5flash19enable_sm80_to_sm89INS1_16FlashAttnFwdSm80INS1_25CollectiveMainloopFwdSm80ILi8ELi1ELb1EN4cute5tupleIJNS5_1CILi128EEES8_S8_EEELi128ENS_6half_tEfNS_4arch4Sm80ELb0ELb0ELb1ELb0ELb1ELb0ELb1ELb0EEENS1_21CollectiveEpilogueFwdIS9_NS6_IJNS7_ILi1EEESF_SF_EEESA_SC_Li256ELb0ELb1ELb0ELb0EEENS1_19SingleTileSchedulerILb0ELb0ELb1ELi128EEEEEEEEEvNT_6ParamsE)
        .other          _ZN7cutlass13device_kernelIN5flash19enable_sm80_to_sm89INS1_16FlashAttnFwdSm80INS1_25CollectiveMainloopFwdSm80ILi8ELi1ELb1EN4cute5tupleIJNS5_1CILi128EEES8_S8_EEELi128ENS_6half_tEfNS_4arch4Sm80ELb0ELb0ELb1ELb0ELb1ELb0ELb1ELb0EEENS1_21CollectiveEpilogueFwdIS9_NS6_IJNS7_ILi1EEESF_SF_EEESA_SC_Li256ELb0ELb1ELb0ELb0EEENS1_19SingleTileSchedulerILb0ELb0ELb1ELi128EEEEEEEEEvNT_6ParamsE,@"STO_CUDA_ENTRY STV_DEFAULT"
_ZN7cutlass13device_kernelIN5flash19enable_sm80_to_sm89INS1_16FlashAttnFwdSm80INS1_25CollectiveMainloopFwdSm80ILi8ELi1ELb1EN4cute5tupleIJNS5_1CILi128EEES8_S8_EEELi128ENS_6half_tEfNS_4arch4Sm80ELb0ELb0ELb1ELb0ELb1ELb0ELb1ELb0EEENS1_21CollectiveEpilogueFwdIS9_NS6_IJNS7_ILi1EEESF_SF_EEESA_SC_Li256ELb0ELb1ELb0ELb0EEENS1_19SingleTileSchedulerILb0ELb0ELb1ELi128EEEEEEEEEvNT_6ParamsE:
[----:B------:R-:W-:-:S03]  /*0000*/  MOV R1, c[0x0][0x28] ;  /* 0x00000a0000017a02 */ /* 0x000fc60000000f00 */
[----:B------:R-:W1:Y:S01]  /*0010*/  S2UR UR16, SR_CTAID.Z ;  /* 0x00000000001079c3 */ /* 0x000e620000002700 */
[----:B------:R-:W-:Y:S02]  /*0020*/  IADD3 R1, R1, -0x20, RZ ;  /* 0xffffffe001017810 */ /* 0x000fe40007ffe0ff */
[----:B-1----:R-:W-:-:S13]  /*0030*/  ISETP.LE.AND P0, PT, RZ, UR16, PT ;  /* 0x00000010ff007c0c */ /* 0x002fda000bf03270 */
[----:B------:R-:W-:Y:S05]  /*0040*/  @!P0 EXIT ;  /* 0x000000000000894d */ /* 0x000fea0003800000 */
[----:B------:R-:W-:Y:S02]  /*0050*/  ULDC.64 UR6, c[0x0][0x370] ;  /* 0x0000dc0000067ab9 */ /* 0x000fe40000000a00 */
[----:B------:R-:W-:Y:S02]  /*0060*/  UISETP.NE.U32.AND UP1, UPT, URZ, UR6, UPT ;  /* 0x000000063f00728c */ /* 0x000fe4000bf25070 */
[----:B------:R-:W-:Y:S02]  /*0070*/  ULDC.64 UR4, c[0x0][0x340] ;  /* 0x0000d00000047ab9 */ /* 0x000fe40000000a00 */
[----:B------:R-:W-:Y:S02]  /*0080*/  UISETP.NE.AND.EX UP1, UPT, URZ, UR7, UPT, UP1 ;  /* 0x000000073f00728c */ /* 0x000fe4000bf25310 */
[----:B------:R-:W-:Y:S02]  /*0090*/  UISETP.NE.U32.AND UP0, UPT, URZ, UR4, UPT ;  /* 0x000000043f00728c */ /* 0x000fe4000bf05070 */
[----:B------:R-:W-:-:S02]  /*00a0*/  ULDC.64 UR8, c[0x0][0x370] ;  /* 0x0000dc0000087ab9 */ /* 0x000fc40000000a00 */
[----:B------:R-:W-:Y:S01]  /*00b0*/  UISETP.NE.AND.EX UP0, UPT, URZ, UR5, UPT, UP0 ;  /* 0x000000053f00728c */ /* 0x000fe2000bf05300 */
[----:B------:R-:W-:Y:S01]  /*00c0*/  PLOP3.LUT P1, PT, PT, PT, UP1, 0x80, 0x0 ;  /* 0x000000000000781c */ /* 0x000fe20003f2f018 */
[----:B------:R-:W-:Y:S02]  /*00d0*/  ULDC.64 UR14, c[0x0][0x118] ;  /* 0x00004600000e7ab9 */ /* 0x000fe40000000a00 */
[----:B------:R-:W-:Y:S02]  /*00e0*/  ULDC.64 UR6, c[0x0][0x340] ;  /* 0x0000d00000067ab9 */ /* 0x000fe40000000a00 */
[----:B------:R-:W-:Y:S01]  /*00f0*/  @UP1 UMOV UR5, 0x4 ;  /* 0x0000000400051882 */ /* 0x000fe20000000000 */
[----:B------:R-:W-:Y:S01]  /*0100*/  PLOP3.LUT P0, PT, PT, PT, UP0, 0x80, 0x0 ;  /* 0x000000000000781c */ /* 0x000fe20003f0f008 */
[----:B------:R-:W-:-:S03]  /*0110*/  @UP1 UIMAD.WIDE UR8, UR16, UR5, UR8 ;  /* 0x00000005100812a5 */ /* 0x000fc6000f8e0208 */
[----:B------:R-:W-:Y:S02]  /*0120*/  @UP0 UMOV UR4, 0x4 ;  /* 0x0000000400040882 */ /* 0x000fe40000000000 */
[----:B------:R-:W-:Y:S01]  /*0130*/  @UP0 UIMAD.WIDE UR4, UR16, UR4, UR6 ;  /* 0x00000004100402a5 */ /* 0x000fe2000f8e0206 */
[----:B------:R-:W-:Y:S02]  /*0140*/  IMAD.U32 R4, RZ, RZ, UR8 ;  /* 0x00000008ff047e24 */ /* 0x000fe4000f8e00ff */
[----:B------:R-:W-:-:S03]  /*0150*/  IMAD.U32 R5, RZ, RZ, UR9 ;  /* 0x00000009ff057e24 */ /* 0x000fc6000f8e00ff */
[----:B------:R-:W-:Y:S01]  /*0160*/  IMAD.U32 R2, RZ, RZ, UR4 ;  /* 0x00000004ff027e24 */ /* 0x000fe2000f8e00ff */
[----:B------:R-:W-:Y:S01]  /*0170*/  ULDC UR4, c[0x0][0x2ac] ;  /* 0x0000ab0000047ab9 */ /* 0x000fe20000000800 */
[----:B------:R-:W2:Y:S01]  /*0180*/  @P1 LDG.E R4, [R4.64] ;  /* 0x0000000e04041981 */ /* 0x000ea2000c1e1900 */
[----:B------:R-:W-:-:S05]  /*0190*/  IMAD.U32 R3, RZ, RZ, UR5 ;  /* 0x00000005ff037e24 */ /* 0x000fca000f8e00ff */
[----:B------:R1:W3:Y:S04]  /*01a0*/  @P0 LDG.E R2, [R2.64] ;  /* 0x0000000e02020981 */ /* 0x0002e8000c1e1900 */
[----:B------:R-:W4:Y:S01]  /*01b0*/  S2R R30, SR_TID.X ;  /* 0x00000000001e7919 */ /* 0x000f220000002100 */
[----:B------:R-:W-:Y:S02]  /*01c0*/  ULDC UR6, c[0x0][0x1d0] ;  /* 0x0000740000067ab9 */ /* 0x000fe40000000800 */
[----:B------:R-:W-:Y:S02]  /*01d0*/  UIMAD UR6, UR4, UR6, 0x7f ;  /* 0x0000007f040674a4 */ /* 0x000fe4000f8e0206 */
[----:B------:R-:W-:Y:S02]  /*01e0*/  UMOV UR11, URZ ;  /* 0x0000003f000b7c82 */ /* 0x000fe40008000000 */
[----:B------:R-:W-:-:S04]  /*01f0*/  USHF.R.S32.HI UR5, URZ, 0x1f, UR6 ;  /* 0x0000001f3f057899 */ /* 0x000fc80008011406 */
[----:B------:R-:W-:Y:S01]  /*0200*/  ULEA.HI UR5, UR5, UR6, URZ, 0x7 ;  /* 0x0000000605057291 */ /* 0x000fe2000f8f383f */
[----:B----4-:R-:W-:-:S04]  /*0210*/  SHF.R.S32.HI R24, RZ, 0x1f, R30 ;  /* 0x0000001fff187819 */ /* 0x010fc8000001141e */
[----:B-1----:R-:W-:Y:S01]  /*0220*/  LEA.HI R3, R24, R30, RZ, 0x3 ;  /* 0x0000001e18037211 */ /* 0x002fe200078f18ff */
[----:B------:R-:W-:-:S03]  /*0230*/  USHF.R.S32.HI UR8, URZ, 0x7, UR5 ;  /* 0x000000073f087899 */ /* 0x000fc60008011405 */
[----:B------:R-:W-:Y:S02]  /*0240*/  LOP3.LUT R0, R3, 0xfffffff8, RZ, 0xc0, !PT ;  /* 0xfffffff803007812 */ /* 0x000fe400078ec0ff */
[----:B------:R-:W-:-:S03]  /*0250*/  SHF.R.S32.HI R18, RZ, 0x3, R3 ;  /* 0x00000003ff127819 */ /* 0x000fc60000011403 */
[----:B------:R-:W-:Y:S01]  /*0260*/  IMAD.IADD R19, R30, 0x1, -R0 ;  /* 0x000000011e137824 */ /* 0x000fe200078e0a00 */
[----:B------:R-:W-:Y:S01]  /*0270*/  ULDC UR5, c[0x0][0x2b8] ;  /* 0x0000ae0000057ab9 */ /* 0x000fe20000000800 */
[----:B------:R-:W-:Y:S02]  /*0280*/  IMAD.U32 R0, RZ, RZ, UR8 ;  /* 0x00000008ff007e24 */ /* 0x000fe4000f8e00ff */
[----:B------:R-:W-:Y:S01]  /*0290*/  IMAD R138, R19, 0x20, R18 ;  /* 0x00000020138a7824 */ /* 0x000fe200078e0212 */
[----:B------:R-:W-:Y:S02]  /*02a0*/  UISETP.NE.AND UP1, UPT, UR5, 0x1, UPT ;  /* 0x000000010500788c */ /* 0x000fe4000bf25270 */
[----:B------:R-:W-:Y:S01]  /*02b0*/  ULDC UR10, c[0x0][0x1d0] ;  /* 0x00007400000a7ab9 */ /* 0x000fe20000000800 */
[----:B------:R-:W-:Y:S01]  /*02c0*/  IMAD R0, R0, 0x80, R138 ;  /* 0x0000008000007824 */ /* 0x000fe200078e028a */
[----:B------:R-:W-:-:S03]  /*02d0*/  UIMAD UR10, UR4, UR10, URZ ;  /* 0x0000000a040a72a4 */ /* 0x000fc6000f8e023f */
[----:B------:R-:W-:Y:S01]  /*02e0*/  ULDC.64 UR4, c[0x0][0x2b0] ;  /* 0x0000ac0000047ab9 */ /* 0x000fe20000000a00 */
[----:B------:R-:W-:-:S04]  /*02f0*/  IADD3 R0, R0, -0x80, RZ ;  /* 0xffffff8000007810 */ /* 0x000fc80007ffe0ff */
[----:B------:R-:W-:-:S04]  /*0300*/  ISETP.GE.AND P2, PT, R0, UR10, PT ;  /* 0x0000000a00007c0c */ /* 0x000fc8000bf46270 */
[----:B------:R-:W-:Y:S01]  /*0310*/  ISETP.GT.OR P2, PT, R138, 0x7f, P2 ;  /* 0x0000007f8a00780c */ /* 0x000fe20001744670 */
[----:B------:R-:W-:Y:S01]  /*0320*/  IMAD.MOV.U32 R244, RZ, RZ, RZ ;  /* 0x000000fffff47224 */ /* 0x000fe200078e00ff */
[----:B------:R-:W-:Y:S06]  /*0330*/  BAR.SYNC.DEFER_BLOCKING 0x0 ;  /* 0x0000000000007b1d */ /* 0x000fec0000010000 */
[----:B--2---:R-:W1:Y:S01]  /*0340*/  @P1 R2UR UR11, R4 ;  /* 0x00000000040b13c2 */ /* 0x004e6200000e0000 */
[----:B------:R-:W-:-:S07]  /*0350*/  PLOP3.LUT P1, PT, PT, PT, UP1, 0x80, 0x0 ;  /* 0x000000000000781c */ /* 0x000fce0003f2f018 */
[----:B---3--:R2:W3:Y:S01]  /*0360*/  @P0 R2UR UR7, R2 ;  /* 0x00000000020703c2 */ /* 0x0084e200000e0000 */
[----:B------:R-:W-:Y:S01]  /*0370*/  PLOP3.LUT P0, PT, PT, PT, UP1, 0x80, 0x0 ;  /* 0x000000000000781c */ /* 0x000fe20003f0f018 */
[----:B---3--:R-:W-:Y:S02]  /*0380*/  @!UP0 UMOV UR7, UR16 ;  /* 0x0000001000078c82 */ /* 0x008fe40008000000 */
[----:B------:R-:W-:-:S04]  /*0390*/  USHF.R.S32.HI UR6, URZ, 0x1f, UR7 ;  /* 0x0000001f3f067899 */ /* 0x000fc80008011407 */
[----:B------:R-:W-:Y:S01]  /*03a0*/  UIMAD UR6, UR6, UR4, URZ ;  /* 0x00000004060672a4 */ /* 0x000fe2000f8e023f */
[----:B-1----:R-:W-:Y:S01]  /*03b0*/  IADD3 R9, R0, UR11, RZ ;  /* 0x0000000b00097c10 */ /* 0x002fe2000fffe0ff */
[----:B------:R-:W-:-:S04]  /*03c0*/  UIMAD.WIDE.U32 UR12, UR7, UR4, URZ ;  /* 0x00000004070c72a5 */ /* 0x000fc8000f8e003f */
[----:B------:R-:W-:Y:S01]  /*03d0*/  @P1 IMAD.HI.U32 R0, R9, c[0x0][0x2bc], RZ ;  /* 0x0000af0009001a27 */ /* 0x000fe200078e00ff */
[----:B------:R-:W-:-:S03]  /*03e0*/  UIMAD UR6, UR7, UR5, UR6 ;  /* 0x00000005070672a4 */ /* 0x000fc6000f8e0206 */
[----:B------:R-:W-:Y:S01]  /*03f0*/  IMAD.MOV.U32 R7, RZ, RZ, R9 ;  /* 0x000000ffff077224 */ /* 0x000fe200078e0009 */
[----:B------:R-:W-:Y:S01]  /*0400*/  @P0 SHF.R.U32.HI R7, RZ, c[0x0][0x2c0], R0 ;  /* 0x0000b000ff070a19 */ /* 0x000fe20000011600 */
[----:B------:R-:W-:Y:S01]  /*0410*/  UIADD3 UR6, UR13, UR6, URZ ;  /* 0x000000060d067290 */ /* 0x000fe2000fffe03f */
[----:B------:R-:W1:Y:S01]  /*0420*/  S2UR UR9, SR_CTAID.Y ;  /* 0x00000000000979c3 */ /* 0x000e620000002600 */
[----:B------:R-:W-:Y:S01]  /*0430*/  ULDC.64 UR4, c[0x0][0x1b8] ;  /* 0x00006e0000047ab9 */ /* 0x000fe20000000a00 */
[----:B------:R-:W-:-:S04]  /*0440*/  @!P2 IADD3 R0, P1, R7, UR12, RZ ;  /* 0x0000000c0700ac10 */ /* 0x000fc8000ff3e0ff */
[----:B--2---:R-:W-:Y:S02]  /*0450*/  @!P2 LEA R2, P0, R0, c[0x0][0x2a0], 0x2 ;  /* 0x0000a8000002aa11 */ /* 0x004fe400078010ff */
[----:B------:R-:W-:-:S04]  /*0460*/  @!P2 LEA.HI.X.SX32 R3, R7, UR6, 0x1, P1 ;  /* 0x000000060703ac11 */ /* 0x000fc800088f0eff */
[----:B------:R-:W-:-:S05]  /*0470*/  @!P2 LEA.HI.X R3, R0, c[0x0][0x2a4], R3, 0x2, P0 ;  /* 0x0000a9000003aa11 */ /* 0x000fca00000f1403 */
[----:B------:R2:W3:Y:S01]  /*0480*/  @!P2 LDG.E R244, [R2.64] ;  /* 0x0000000e02f4a981 */ /* 0x0004e2000c1e1900 */
[----:B------:R-:W-:-:S05]  /*0490*/  IMAD.MOV.U32 R0, RZ, RZ, c[0x0][0x2c4] ;  /* 0x0000b100ff007624 */ /* 0x000fca00078e00ff */
[----:B------:R-:W-:Y:S01]  /*04a0*/  ISETP.NE.AND P0, PT, R0, 0x1, PT ;  /* 0x000000010000780c */ /* 0x000fe20003f05270 */
[----:B-1----:R-:W-:Y:S01]  /*04b0*/  USHF.R.S32.HI UR7, URZ, 0x1f, UR9 ;  /* 0x0000001f3f077899 */ /* 0x002fe20008011409 */
[----:B--2---:R-:W1:Y:S03]  /*04c0*/  S2R R2, SR_CTAID.X ;  /* 0x0000000000027919 */ /* 0x004e660000002500 */
[----:B------:R-:W-:Y:S02]  /*04d0*/  UIMAD UR18, UR7, UR4, URZ ;  /* 0x00000004071272a4 */ /* 0x000fe4000f8e023f */
[----:B------:R-:W-:Y:S02]  /*04e0*/  UIMAD.WIDE.U32 UR20, UR9, UR4, URZ ;  /* 0x00000004091472a5 */ /* 0x000fe4000f8e003f */
[----:B------:R-:W-:Y:S02]  /*04f0*/  UIMAD UR18, UR9, UR5, UR18 ;  /* 0x00000005091272a4 */ /* 0x000fe4000f8e0212 */
[----:B------:R-:W-:-:S02]  /*0500*/  USHF.R.S32.HI UR17, URZ, 0x1f, UR16 ;  /* 0x0000001f3f117899 */ /* 0x000fc40008011410 */
[----:B------:R-:W-:Y:S01]  /*0510*/  ULDC.64 UR4, c[0x0][0x1c0] ;  /* 0x0000700000047ab9 */ /* 0x000fe20000000a00 */
[----:B------:R-:W-:Y:S01]  /*0520*/  IMAD R12, R0, c[0x0][0x168], RZ ;  /* 0x00005a00000c7a24 */ /* 0x000fe200078e02ff */
[----:B------:R-:W-:Y:S02]  /*0530*/  UIMAD UR17, UR17, UR4, URZ ;  /* 0x00000004111172a4 */ /* 0x000fe4000f8e023f */
[----:B------:R-:W-:Y:S02]  /*0540*/  UIADD3 UR19, UR21, UR18, URZ ;  /* 0x0000001215137290 */ /* 0x000fe4000fffe03f */
[----:B------:R-:W-:Y:S02]  /*0550*/  UIMAD UR5, UR16, UR5, UR17 ;  /* 0x00000005100572a4 */ /* 0x000fe4000f8e0211 */
[----:B------:R-:W-:Y:S01]  /*0560*/  UMOV UR18, UR20 ;  /* 0x0000001400127c82 */ /* 0x000fe20008000000 */
[----:B-1----:R-:W-:-:S04]  /*0570*/  IMAD R8, R2, 0x80, R138 ;  /* 0x0000008002087824 */ /* 0x002fc800078e028a */
[----:B------:R-:W-:Y:S01]  /*0580*/  @P0 IMAD.HI.U32 R0, R8, c[0x0][0x2c8], RZ ;  /* 0x0000b20008000a27 */ /* 0x000fe200078e00ff */
[----:B------:R-:W-:-:S03]  /*0590*/  UIMAD.WIDE.U32 UR16, UR16, UR4, UR18 ;  /* 0x00000004101072a5 */ /* 0x000fc6000f8e0012 */
[----:B------:R-:W-:Y:S02]  /*05a0*/  IMAD R13, R2, 0x80, R18 ;  /* 0x00000080020d7824 */ /* 0x000fe400078e0212 */
[----:B------:R-:W-:Y:S01]  /*05b0*/  IMAD.MOV.U32 R4, RZ, RZ, R8 ;  /* 0x000000ffff047224 */ /* 0x000fe200078e0008 */
[----:B------:R-:W-:Y:S01]  /*05c0*/  @P0 SHF.R.U32.HI R4, RZ, c[0x0][0x2cc], R0 ;  /* 0x0000b300ff040a19 */ /* 0x000fe20000011600 */
[----:B------:R-:W-:Y:S01]  /*05d0*/  UIADD3 UR5, UR17, UR5, URZ ;  /* 0x0000000511057290 */ /* 0x000fe2000fffe03f */
[----:B------:R-:W-:Y:S02]  /*05e0*/  IADD3 R2, R13, 0x20, RZ ;  /* 0x000000200d027810 */ /* 0x000fe40007ffe0ff */
[--C-:B------:R-:W-:Y:S01]  /*05f0*/  SHF.R.S32.HI R0, RZ, 0x1f, R4.reuse ;  /* 0x0000001fff007819 */ /* 0x100fe20000011404 */
[----:B------:R-:W-:Y:S01]  /*0600*/  IMAD.MOV R5, RZ, RZ, -R4 ;  /* 0x000000ffff057224 */ /* 0x000fe200078e0a04 */
[----:B------:R-:W-:Y:S01]  /*0610*/  ISETP.GE.AND P5, PT, R2, R12, PT ;  /* 0x0000000c0200720c */ /* 0x000fe20003fa6270 */
[----:B------:R-:W-:-:S02]  /*0620*/  IMAD.U32 R3, RZ, RZ, UR17 ;  /* 0x00000011ff037e24 */ /* 0x000fc4000f8e00ff */
[----:B------:R-:W-:Y:S02]  /*0630*/  IMAD.U32 R2, RZ, RZ, UR16 ;  /* 0x00000010ff027e24 */ /* 0x000fe4000f8e00ff */
[----:B------:R-:W-:Y:S01]  /*0640*/  IMAD.U32 R3, RZ, RZ, UR5 ;  /* 0x00000005ff037e24 */ /* 0x000fe2000f8e00ff */
[----:B------:R-:W-:Y:S01]  /*0650*/  LEA.HI R10, R24, R30, RZ, 0x4 ;  /* 0x0000001e180a7211 */ /* 0x000fe200078f20ff */
[----:B------:R-:W-:Y:S01]  /*0660*/  IMAD R0, R0, c[0x0][0x1b0], RZ ;  /* 0x00006c0000007a24 */ /* 0x000fe200078e02ff */
[----:B------:R-:W-:Y:S01]  /*0670*/  STL [R1], R138 ;  /* 0x0000008a01007387 */ /* 0x000fe20000100800 */
[----:B------:R-:W-:Y:S01]  /*0680*/  IMAD R5, R5, c[0x0][0x2c4], R8 ;  /* 0x0000b10005057a24 */ /* 0x000fe200078e0208 */
[C---:B------:R-:W-:Y:S01]  /*0690*/  IADD3 R6, R13.reuse, 0x40, RZ ;  /* 0x000000400d067810 */ /* 0x040fe20007ffe0ff */
[----:B------:R-:W-:Y:S01]  /*06a0*/  IMAD.WIDE.U32 R2, R4, c[0x0][0x1b0], R2 ;  /* 0x00006c0004027a25 */ /* 0x000fe200078e0002 */
[----:B------:R-:W-:Y:S01]  /*06b0*/  ISETP.GE.AND P3, PT, R13, R12, PT ;  /* 0x0000000c0d00720c */ /* 0x000fe20003f66270 */
[----:B------:R-:W-:-:S02]  /*06c0*/  ULDC.64 UR4, c[0x0][0x1e8] ;  /* 0x00007a0000047ab9 */ /* 0x000fc40000000a00 */
[----:B------:R-:W-:Y:S01]  /*06d0*/  IMAD R0, R4, c[0x0][0x1b4], R0 ;  /* 0x00006d0004007a24 */ /* 0x000fe200078e0200 */
[----:B------:R-:W-:Y:S02]  /*06e0*/  SHF.R.S32.HI R4, RZ, 0x1f, R5 ;  /* 0x0000001fff047819 */ /* 0x000fe40000011405 */
[----:B------:R-:W-:Y:S01]  /*06f0*/  SHF.R.S32.HI R11, RZ, 0x4, R10 ;  /* 0x00000004ff0b7819 */ /* 0x000fe2000001140a */
[----:B------:R-:W-:Y:S02]  /*0700*/  IMAD.IADD R3, R3, 0x1, R0 ;  /* 0x0000000103037824 */ /* 0x000fe400078e0200 */
[----:B------:R-:W-:Y:S01]  /*0710*/  IMAD R0, R4, c[0x0][0x1a8], RZ ;  /* 0x00006a0004007a24 */ /* 0x000fe200078e02ff */
[----:B------:R-:W-:Y:S01]  /*0720*/  STL [R1+0x18], R13 ;  /* 0x0000180d01007387 */ /* 0x000fe20000100800 */
[C---:B------:R-:W-:Y:S01]  /*0730*/  IMAD.WIDE.U32 R2, R5.reuse, c[0x0][0x1a8], R2 ;  /* 0x00006a0005027a25 */ /* 0x040fe200078e0002 */
[----:B------:R-:W-:Y:S02]  /*0740*/  ISETP.GE.AND P4, PT, R6, R12, PT ;  /* 0x0000000c0600720c */ /* 0x000fe40003f86270 */
[----:B------:R1:W-:Y:S01]  /*0750*/  STL [R1+0x14], R8 ;  /* 0x0000140801007387 */ /* 0x0003e20000100800 */
[----:B------:R-:W-:Y:S01]  /*0760*/  IMAD R4, R5, c[0x0][0x1ac], R0 ;  /* 0x00006b0005047a24 */ /* 0x000fe200078e0200 */
[----:B------:R-:W-:Y:S01]  /*0770*/  IADD3 R6, R13, 0x60, RZ ;  /* 0x000000600d067810 */ /* 0x000fe20007ffe0ff */
[----:B------:R-:W-:Y:S01]  /*0780*/  IMAD.SHL.U32 R5, R18, 0x40, RZ ;  /* 0x0000004012057824 */ /* 0x000fe200078e00ff */
[----:B------:R-:W-:Y:S01]  /*0790*/  LOP3.LUT R0, R10, 0xfffffff0, RZ, 0xc0, !PT ;  /* 0xfffffff00a007812 */ /* 0x000fe200078ec0ff */
[----:B------:R-:W-:Y:S01]  /*07a0*/  IMAD.IADD R3, R3, 0x1, R4 ;  /* 0x0000000103037824 */ /* 0x000fe200078e0204 */
[----:B------:R-:W-:-:S02]  /*07b0*/  LEA R14, P1, R2, c[0x0][0x160], 0x1 ;  /* 0x00005800020e7a11 */ /* 0x000fc400078208ff */
[----:B------:R-:W-:Y:S01]  /*07c0*/  ISETP.GE.AND P0, PT, R6, R12, PT ;  /* 0x0000000c0600720c */ /* 0x000fe20003f06270 */
[----:B------:R-:W-:Y:S02]  /*07d0*/  IMAD.MOV R6, RZ, RZ, -R7 ;  /* 0x000000ffff067224 */ /* 0x000fe400078e0a07 */
[----:B------:R-:W-:Y:S02]  /*07e0*/  IMAD.SHL.U32 R148, R19, 0x8, RZ ;  /* 0x0000000813947824 */ /* 0x000fe400078e00ff */
[----:B------:R-:W-:Y:S01]  /*07f0*/  IMAD R245, R6, c[0x0][0x2b8], R9 ;  /* 0x0000ae0006f57a24 */ /* 0x000fe200078e0209 */
[----:B-1----:R-:W-:-:S04]  /*0800*/  LEA.HI R8, R10, R11, RZ, 0x1 ;  /* 0x0000000b0a087211 */ /* 0x002fc800078f08ff */
[----:B------:R-:W-:Y:S02]  /*0810*/  LOP3.LUT R8, R8, 0xfffffffe, RZ, 0xc0, !PT ;  /* 0xfffffffe08087812 */ /* 0x000fe400078ec0ff */
[----:B------:R-:W-:-:S03]  /*0820*/  LEA.HI.X R13, R2, c[0x0][0x164], R3, 0x1, P1 ;  /* 0x00005900020d7a11 */ /* 0x000fc600008f0c03 */
[----:B------:R-:W-:Y:S02]  /*0830*/  IMAD.IADD R23, R11, 0x1, -R8 ;  /* 0x000000010b177824 */ /* 0x000fe400078e0a08 */
[----:B------:R-:W-:Y:S01]  /*0840*/  IMAD.IADD R8, R30, 0x1, -R0 ;  /* 0x000000011e087824 */ /* 0x000fe200078e0a00 */
[----:B------:R-:W-:Y:S01]  /*0850*/  LOP3.LUT R0, R5, 0x1c0, RZ, 0xc0, !PT ;  /* 0x000001c005007812 */ /* 0x000fe200078ec0ff */
[----:B------:R-:W-:Y:S01]  /*0860*/  SHFL.IDX PT, R2, R14, RZ, 0x181f ;  /* 0x00181fff0e027589 */ /* 0x000fe200000e0000 */
[----:B------:R-:W-:Y:S02]  /*0870*/  SHF.R.S32.HI R29, RZ, 0x1f, R245 ;  /* 0x0000001fff1d7819 */ /* 0x000fe400000114f5 */
[----:B------:R-:W-:Y:S01]  /*0880*/  SHF.R.U32.HI R4, RZ, 0x3, R0 ;  /* 0x00000003ff047819 */ /* 0x000fe20000011600 */
[----:B------:R-:W1:Y:S01]  /*0890*/  SHFL.IDX PT, R3, R13, RZ, 0x181f ;  /* 0x00181fff0d037589 */ /* 0x000e6200000e0000 */
[----:B------:R-:W-:Y:S02]  /*08a0*/  LOP3.LUT R0, R0, 0x38, R148, 0xf8, !PT ;  /* 0x0000003800007812 */ /* 0x000fe400078ef894 */
[----:B------:R-:W-:Y:S01]  /*08b0*/  SHF.R.S32.HI R5, RZ, 0x1f, R8 ;  /* 0x0000001fff057819 */ /* 0x000fe20000011408 */
[----:B------:R-:W-:Y:S01]  /*08c0*/  SHFL.IDX PT, R6, R14, 0x1, 0x181f ;  /* 0x00381f000e067f89 */ /* 0x000fe200000e0000 */
[----:B------:R-:W-:Y:S01]  /*08d0*/  LOP3.LUT R15, R0, R4, RZ, 0x3c, !PT ;  /* 0x00000004000f7212 */ /* 0x000fe200078e3cff */
[----:B------:R-:W-:-:S02]  /*08e0*/  IMAD R0, R29, c[0x0][0x1e0], RZ ;  /* 0x000078001d007a24 */ /* 0x000fc400078e02ff */
[----:B------:R-:W2:Y:S01]  /*08f0*/  SHFL.IDX PT, R7, R13, 0x1, 0x181f ;  /* 0x00381f000d077f89 */ /* 0x000ea200000e0000 */
[----:B------:R-:W-:Y:S01]  /*0900*/  IADD3 R137, R148, 0x40, RZ ;  /* 0x0000004094897810 */ /* 0x000fe20007ffe0ff */
[----:B------:R-:W-:Y:S01]  /*0910*/  IMAD R0, R245, c[0x0][0x1e4], R0 ;  /* 0x00007900f5007a24 */ /* 0x000fe200078e0200 */
[----:B------:R-:W-:Y:S02]  /*0920*/  LEA.HI R11, R24, R30, RZ, 0x6 ;  /* 0x0000001e180b7211 */ /* 0x000fe400078f30ff */
[----:B------:R-:W-:Y:S01]  /*0930*/  LEA.HI R22, R5, R8, RZ, 0x3 ;  /* 0x0000000805167211 */ /* 0x000fe200078f18ff */
[----:B------:R-:W-:Y:S01]  /*0940*/  IMAD.WIDE.U32 R4, R245, c[0x0][0x1e0], RZ ;  /* 0x00007800f5047a25 */ /* 0x000fe200078e00ff */
[--C-:B------:R-:W-:Y:S02]  /*0950*/  @!P3 SHF.R.S32.HI R10, RZ, 0x1f, R137.reuse ;  /* 0x0000001fff0ab819 */ /* 0x100fe40000011489 */
[----:B------:R-:W-:Y:S01]  /*0960*/  LOP3.LUT R12, R22, 0xfffffff8, RZ, 0xc0, !PT ;  /* 0xfffffff8160c7812 */ /* 0x000fe200078ec0ff */
[----:B------:R-:W-:Y:S01]  /*0970*/  IMAD.SHL.U32 R11, R11, 0x8, RZ ;  /* 0x000000080b0b7824 */ /* 0x000fe200078e00ff */
[----:B------:R-:W-:Y:S01]  /*0980*/  @!P3 LEA.HI R10, R10, R137, RZ, 0x3 ;  /* 0x000000890a0ab211 */ /* 0x000fe200078f18ff */
[----:B------:R-:W-:Y:S01]  /*0990*/  IMAD.IADD R9, R5, 0x1, R0 ;  /* 0x0000000105097824 */ /* 0x000fe200078e0200 */
[----:B------:R-:W-:-:S02]  /*09a0*/  @!P5 SHF.R.S32.HI R0, RZ, 0x1f, R137 ;  /* 0x0000001fff00d819 */ /* 0x000fc40000011489 */
[----:B------:R-:W-:Y:S01]  /*09b0*/  ISETP.GE.AND P2, PT, R148, c[0x0][0x198], PT ;  /* 0x0000660094007a0c */ /* 0x000fe20003f46270 */
[----:B------:R-:W-:Y:S01]  /*09c0*/  IMAD.IADD R21, R8, 0x1, -R12 ;  /* 0x0000000108157824 */ /* 0x000fe200078e0a0c */
[----:B------:R-:W-:Y:S01]  /*09d0*/  @!P3 LOP3.LUT R10, R10, 0xfffffff8, RZ, 0xc0, !PT ;  /* 0xfffffff80a0ab812 */ /* 0x000fe200078ec0ff */
[----:B------:R-:W-:Y:S01]  /*09e0*/  IMAD.MOV.U32 R8, RZ, RZ, R4 ;  /* 0x000000ffff087224 */ /* 0x000fe200078e0004 */
[----:B------:R-:W-:Y:S01]  /*09f0*/  LOP3.LUT R136, R15, 0xfffffe00, R11, 0xf8, !PT ;  /* 0xfffffe000f887812 */ /* 0x000fe200078ef80b */
[----:B------:R-:W-:Y:S01]  /*0a00*/  SHFL.IDX PT, R4, R14, 0x2, 0x181f ;  /* 0x00581f000e047f89 */ /* 0x000fe200000e0000 */
[----:B------:R-:W-:Y:S02]  /*0a10*/  @!P5 LEA.HI R0, R0, R137, RZ, 0x3 ;  /* 0x000000890000d211 */ /* 0x000fe400078f18ff */
[----:B------:R-:W-:Y:S01]  /*0a20*/  ISETP.GE.AND P1, PT, R137, c[0x0][0x198], PT ;  /* 0x0000660089007a0c */ /* 0x000fe20003f26270 */
[----:B------:R-:W4:Y:S01]  /*0a30*/  SHFL.IDX PT, R5, R13, 0x2, 0x181f ;  /* 0x00581f000d057f89 */ /* 0x000f2200000e0000 */
[----:B-1----:R-:W-:Y:S01]  /*0a40*/  @!P3 IMAD.WIDE R10, R10, 0x2, R2 ;  /* 0x000000020a0ab825 */ /* 0x002fe200078e0202 */
[----:B------:R-:W-:-:S03]  /*0a50*/  @!P5 LOP3.LUT R0, R0, 0xfffffff8, RZ, 0xc0, !PT ;  /* 0xfffffff80000d812 */ /* 0x000fc600078ec0ff */
[----:B------:R-:W-:Y:S02]  /*0a60*/  @!P3 IMAD.SHL.U32 R12, R136, 0x2, RZ ;  /* 0x00000002880cb824 */ /* 0x000fe400078e00ff */
[----:B------:R-:W-:Y:S01]  /*0a70*/  @!P3 IMAD.WIDE R2, R148, 0x2, R2 ;  /* 0x000000029402b825 */ /* 0x000fe200078e0202 */
[----:B------:R-:W-:-:S03]  /*0a80*/  UIMAD UR16, UR7, UR4, URZ ;  /* 0x00000004071072a4 */ /* 0x000fc6000f8e023f */
[----:B--2---:R-:W-:Y:S01]  /*0a90*/  @!P5 IMAD.WIDE R16, R0, 0x2, R6 ;  /* 0x000000020010d825 */ /* 0x004fe200078e0206 */
[----:B------:R1:W-:Y:S01]  /*0aa0*/  @!P3 LDGSTS.E.BYPASS.LTC128B.128 [R12+0x100], [R2.64], !P2 ;  /* 0x00100000020cbfae */ /* 0x0003e2000d101d4e */
[----:B------:R-:W-:Y:S02]  /*0ab0*/  @!P4 SHF.R.S32.HI R0, RZ, 0x1f, R137 ;  /* 0x0000001fff00c819 */ /* 0x000fe40000011489 */
[----:B------:R-:W-:Y:S01]  /*0ac0*/  @!P5 IMAD.SHL.U32 R15, R136, 0x2, RZ ;  /* 0x00000002880fd824 */ /* 0x000fe200078e00ff */
[----:B------:R2:W-:Y:S01]  /*0ad0*/  @!P3 LDGSTS.E.BYPASS.LTC128B.128 [R12+0x4100], [R10.64], !P1 ;  /* 0x041000000a0cbfae */ /* 0x0005e2000c901d4e */
[----:B------:R-:W-:Y:S01]  /*0ae0*/  @!P5 IMAD.WIDE R6, R148, 0x2, R6 ;  /* 0x000000029406d825 */ /* 0x000fe200078e0206 */
[----:B------:R-:W-:Y:S01]  /*0af0*/  UIMAD.WIDE.U32 UR18, UR9, UR4, URZ ;  /* 0x00000004091272a5 */ /* 0x000fe2000f8e003f */
[----:B------:R-:W-:Y:S01]  /*0b00*/  @!P4 LEA.HI R0, R0, R137, RZ, 0x3 ;  /* 0x000000890000c211 */ /* 0x000fe200078f18ff */
[----:B------:R-:W-:Y:S02]  /*0b10*/  UIMAD UR16, UR9, UR5, UR16 ;  /* 0x00000005091072a4 */ /* 0x000fe4000f8e0210 */
[----:B------:R5:W-:Y:S01]  /*0b20*/  @!P5 LDGSTS.E.BYPASS.LTC128B.128 [R15+0x1100], [R6.64], !P2 ;  /* 0x01100000060fdfae */ /* 0x000be2000d101d4e */
[----:B------:R-:W-:Y:S01]  /*0b30*/  @!P4 LOP3.LUT R0, R0, 0xfffffff8, RZ, 0xc0, !PT ;  /* 0xfffffff80000c812 */ /* 0x000fe200078ec0ff */
[----:B------:R-:W-:-:S02]  /*0b40*/  UIADD3 UR16, UR19, UR16, URZ ;  /* 0x0000001013107290 */ /* 0x000fc4000fffe03f */
[----:B------:R-:W-:Y:S01]  /*0b50*/  ULEA UR17, UR8, 0xffffff80, 0x7 ;  /* 0xffffff8008117891 */ /* 0x000fe2000f8e383f */
[----:B------:R5:W-:Y:S01]  /*0b60*/  @!P5 LDGSTS.E.BYPASS.LTC128B.128 [R15+0x5100], [R16.64], !P1 ;  /* 0x05100000100fdfae */ /* 0x000be2000c901d4e */
[----:B------:R-:W-:-:S03]  /*0b70*/  UISETP.GE.AND UP0, UPT, UR10, 0x1, UPT ;  /* 0x000000010a00788c */ /* 0x000fc6000bf06270 */
[----:B-1----:R1:W-:Y:S04]  /*0b80*/  SHFL.IDX PT, R2, R14, 0x3, 0x181f ;  /* 0x00781f000e027f89 */ /* 0x0023e800000e0000 */
[----:B------:R4:W5:Y:S01]  /*0b90*/  SHFL.IDX PT, R3, R13, 0x3, 0x181f ;  /* 0x00781f000d037f89 */ /* 0x00096200000e0000 */
[----:B------:R-:W-:Y:S01]  /*0ba0*/  UIADD3 UR17, UR10, -UR17, URZ ;  /* 0x800000110a117290 */ /* 0x000fe2000fffe03f */
[----:B--2---:R-:W-:Y:S01]  /*0bb0*/  @!P4 IMAD.SHL.U32 R11, R136, 0x2, RZ ;  /* 0x00000002880bc824 */ /* 0x004fe200078e00ff */
[----:B------:R-:W-:Y:S01]  /*0bc0*/  ULDC.64 UR4, c[0x0][0x210] ;  /* 0x0000840000047ab9 */ /* 0x000fe20000000a00 */
[----:B-1----:R-:W-:Y:S01]  /*0bd0*/  @!P0 SHF.R.S32.HI R14, RZ, 0x1f, R137 ;  /* 0x0000001fff0e8819 */ /* 0x002fe20000011489 */
[----:B----4-:R-:W-:-:S03]  /*0be0*/  @!P4 IMAD.WIDE R12, R0, 0x2, R4 ;  /* 0x00000002000cc825 */ /* 0x010fc600078e0204 */
[----:B------:R-:W-:Y:S01]  /*0bf0*/  @!P0 LEA.HI R0, R14, R137, RZ, 0x3 ;  /* 0x000000890e008211 */ /* 0x000fe200078f18ff */
[----:B------:R-:W-:-:S03]  /*0c00*/  @!P4 IMAD.WIDE R4, R148, 0x2, R4 ;  /* 0x000000029404c825 */ /* 0x000fc600078e0204 */
[----:B------:R-:W-:Y:S02]  /*0c10*/  @!P0 LOP3.LUT R0, R0, 0xfffffff8, RZ, 0xc0, !PT ;  /* 0xfffffff800008812 */ /* 0x000fe400078ec0ff */
[----:B-----5:R-:W-:Y:S01]  /*0c20*/  IADD3 R15, -R18, UR17, RZ ;  /* 0x00000011120f7c10 */ /* 0x020fe2000fffe1ff */
[----:B------:R1:W-:Y:S03]  /*0c30*/  @!P4 LDGSTS.E.BYPASS.LTC128B.128 [R11+0x2100], [R4.64], !P2 ;  /* 0x02100000040bcfae */ /* 0x0003e6000d101d4e */
[C---:B------:R-:W-:Y:S01]  /*0c40*/  ISETP.GE.AND P5, PT, R15.reuse, 0x1, PT ;  /* 0x000000010f00780c */ /* 0x040fe20003fa6270 */
[----:B------:R2:W-:Y:S01]  /*0c50*/  @!P4 LDGSTS.E.BYPASS.LTC128B.128 [R11+0x6100], [R12.64], !P1 ;  /* 0x061000000c0bcfae */ /* 0x0005e2000c901d4e */
[----:B------:R-:W-:Y:S01]  /*0c60*/  ISETP.GE.AND P4, PT, R15, 0x21, PT ;  /* 0x000000210f00780c */ /* 0x000fe20003f86270 */
[----:B-1----:R-:W-:-:S04]  /*0c70*/  @!P0 IMAD.WIDE R4, R0, 0x2, R2 ;  /* 0x0000000200048825 */ /* 0x002fc800078e0202 */
[----:B------:R-:W-:Y:S01]  /*0c80*/  @!P0 IMAD.WIDE R2, R148, 0x2, R2 ;  /* 0x0000000294028825 */ /* 0x000fe200078e0202 */
[----:B---3--:R-:W-:-:S03]  /*0c90*/  SHF.R.S32.HI R28, RZ, 0x1f, R244 ;  /* 0x0000001fff1c7819 */ /* 0x008fc600000114f4 */
[----:B------:R-:W-:-:S04]  /*0ca0*/  IMAD.WIDE.U32 R6, R244, c[0x0][0x1f0], R8 ;  /* 0x00007c00f4067a25 */ /* 0x000fc800078e0008 */
[----:B------:R-:W-:Y:S01]  /*0cb0*/  IMAD R8, R28, c[0x0][0x1f0], RZ ;  /* 0x00007c001c087a24 */ /* 0x000fe200078e02ff */
[----:B------:R-:W-:-:S03]  /*0cc0*/  IADD3 R10, P3, R6, UR18, RZ ;  /* 0x00000012060a7c10 */ /* 0x000fc6000ff7e0ff */
[----:B------:R-:W-:-:S05]  /*0cd0*/  IMAD R8, R244, c[0x0][0x1f4], R8 ;  /* 0x00007d00f4087a24 */ /* 0x000fca00078e0208 */
[----:B------:R-:W-:Y:S02]  /*0ce0*/  IADD3.X R8, R7, UR16, R8, P3, !PT ;  /* 0x0000001007087c10 */ /* 0x000fe40009ffe408 */
[----:B------:R-:W-:-:S04]  /*0cf0*/  LEA R7, P3, R10, c[0x0][0x1c8], 0x1 ;  /* 0x000072000a077a11 */ /* 0x000fc800078608ff */
[----:B------:R-:W-:Y:S01]  /*0d00*/  LEA.HI.X R10, R10, c[0x0][0x1cc], R8, 0x1, P3 ;  /* 0x000073000a0a7a11 */ /* 0x000fe200018f0c08 */
[----:B------:R-:W-:Y:S01]  /*0d10*/  @!P0 IMAD.SHL.U32 R6, R136, 0x2, RZ ;  /* 0x0000000288068824 */ /* 0x000fe200078e00ff */
[----:B------:R-:W-:Y:S01]  /*0d20*/  SHFL.IDX PT, R8, R7, RZ, 0x181f ;  /* 0x00181fff07087589 */ /* 0x000fe200000e0000 */
[----:B------:R-:W-:-:S03]  /*0d30*/  IMAD.SHL.U32 R0, R19, 0x40, RZ ;  /* 0x0000004013007824 */ /* 0x000fc600078e00ff */
[----:B------:R-:W1:Y:S02]  /*0d40*/  SHFL.IDX PT, R9, R10, RZ, 0x181f ;  /* 0x00181fff0a097589 */ /* 0x000e6400000e0000 */
[----:B------:R-:W-:Y:S02]  /*0d50*/  LOP3.LUT R0, R0, 0x1c0, RZ, 0xc0, !PT ;  /* 0x000001c000007812 */ /* 0x000fe400078ec0ff */
[----:B------:R3:W-:Y:S02]  /*0d60*/  @!P0 LDGSTS.E.BYPASS.LTC128B.128 [R6+0x3100], [R2.64], !P2 ;  /* 0x0310000002068fae */ /* 0x0007e4000d101d4e */
[----:B------:R-:W-:Y:S02]  /*0d70*/  SHF.R.U32.HI R16, RZ, 0x3, R0 ;  /* 0x00000003ff107819 */ /* 0x000fe40000011600 */
[----:B------:R4:W-:Y:S01]  /*0d80*/  @!P0 LDGSTS.E.BYPASS.LTC128B.128 [R6+0x7100], [R4.64], !P1 ;  /* 0x0710000004068fae */ /* 0x0009e2000c901d4e */
[----:B------:R-:W-:Y:S02]  /*0d90*/  ISETP.GE.AND P0, PT, R148, c[0x0][0x1d4], PT ;  /* 0x0000750094007a0c */ /* 0x000fe40003f06270 */
[----:B------:R-:W-:Y:S01]  /*0da0*/  ISETP.GE.AND P3, PT, R137, c[0x0][0x1d4], PT ;  /* 0x0000750089007a0c */ /* 0x000fe20003f66270 */
[----:B--2---:R-:W-:Y:S01]  /*0db0*/  @P5 IMAD.SHL.U32 R12, R136, 0x2, RZ ;  /* 0x00000002880c5824 */ /* 0x004fe200078e00ff */
[C---:B------:R-:W-:Y:S01]  /*0dc0*/  ISETP.GE.AND P2, PT, R15.reuse, 0x41, PT ;  /* 0x000000410f00780c */ /* 0x040fe20003f46270 */
[----:B------:R-:W0:Y:S01]  /*0dd0*/  LDGDEPBAR ;  /* 0x00000000000079af */ /* 0x000e220000000000 */
[----:B------:R-:W-:Y:S01]  /*0de0*/  ISETP.GE.AND P1, PT, R15, 0x61, PT ;  /* 0x000000610f00780c */ /* 0x000fe20003f26270 */
[----:B---3--:R-:W-:-:S05]  /*0df0*/  IMAD.SHL.U32 R2, R18, 0x8, RZ ;  /* 0x0000000812027824 */ /* 0x008fca00078e00ff */
[----:B------:R-:W-:Y:S01]  /*0e00*/  LOP3.LUT R17, R0, 0x8, R2, 0xf8, !PT ;  /* 0x0000000800117812 */ /* 0x000fe200078ef802 */
[----:B------:R-:W-:Y:S01]  /*0e10*/  IMAD.SHL.U32 R2, R21, 0x40, RZ ;  /* 0x0000004015027824 */ /* 0x000fe200078e00ff */
[----:B------:R-:W-:Y:S01]  /*0e20*/  @P5 SHF.R.S32.HI R0, RZ, 0x1f, R137 ;  /* 0x0000001fff005819 */ /* 0x000fe20000011489 */
[----:B------:R-:W-:Y:S01]  /*0e30*/  IMAD.SHL.U32 R3, R23, 0x8, RZ ;  /* 0x0000000817037824 */ /* 0x000fe200078e00ff */
[----:B----4-:R-:W-:Y:S02]  /*0e40*/  SHFL.IDX PT, R6, R7, 0x1, 0x181f ;  /* 0x00381f0007067f89 */ /* 0x010fe400000e0000 */
[----:B------:R-:W-:Y:S02]  /*0e50*/  @P5 LEA.HI R0, R0, R137, RZ, 0x3 ;  /* 0x0000008900005211 */ /* 0x000fe400078f18ff */
[----:B------:R-:W-:Y:S01]  /*0e60*/  LOP3.LUT R11, R2, 0x1c0, RZ, 0xc0, !PT ;  /* 0x000001c0020b7812 */ /* 0x000fe200078ec0ff */
[----:B------:R-:W-:Y:S01]  /*0e70*/  SHFL.IDX PT, R4, R7, 0x2, 0x181f ;  /* 0x00581f0007047f89 */ /* 0x000fe200000e0000 */
[----:B------:R-:W-:-:S03]  /*0e80*/  @P5 LOP3.LUT R13, R0, 0xfffffff8, RZ, 0xc0, !PT ;  /* 0xfffffff8000d5812 */ /* 0x000fc600078ec0ff */
[----:B------:R-:W-:Y:S01]  /*0e90*/  SHFL.IDX PT, R2, R7, 0x3, 0x181f ;  /* 0x00781f0007027f89 */ /* 0x000fe200000e0000 */
[----:B------:R-:W-:-:S03]  /*0ea0*/  LOP3.LUT R14, R11, 0x8, R3, 0xf8, !PT ;  /* 0x000000080b0e7812 */ /* 0x000fc600078ef803 */
[----:B------:R-:W2:Y:S01]  /*0eb0*/  SHFL.IDX PT, R7, R10, 0x1, 0x181f ;  /* 0x00381f000a077f89 */ /* 0x000ea200000e0000 */
[----:B------:R-:W-:-:S03]  /*0ec0*/  SHF.R.U32.HI R0, RZ, 0x3, R11 ;  /* 0x00000003ff007819 */ /* 0x000fc6000001160b */
[----:B------:R-:W3:Y:S04]  /*0ed0*/  SHFL.IDX PT, R5, R10, 0x2, 0x181f ;  /* 0x00581f000a057f89 */ /* 0x000ee800000e0000 */
[----:B------:R1:W4:Y:S01]  /*0ee0*/  SHFL.IDX PT, R3, R10, 0x3, 0x181f ;  /* 0x00781f000a037f89 */ /* 0x00032200000e0000 */
[----:B------:R-:W-:Y:S02]  /*0ef0*/  LOP3.LUT R18, R14, R0, RZ, 0x3c, !PT ;  /* 0x000000000e127212 */ /* 0x000fe400078e3cff */
[----:B------:R-:W-:-:S04]  /*0f00*/  @P1 SHF.R.S32.HI R0, RZ, 0x1f, R137 ;  /* 0x0000001fff001819 */ /* 0x000fc80000011489 */
[----:B------:R-:W-:Y:S01]  /*0f10*/  @P1 LEA.HI R0, R0, R137, RZ, 0x3 ;  /* 0x0000008900001211 */ /* 0x000fe200078f18ff */
[----:B-1----:R-:W-:-:S04]  /*0f20*/  @P5 IMAD.WIDE R10, R148, 0x2, R8 ;  /* 0x00000002940a5825 */ /* 0x002fc800078e0208 */
[----:B------:R-:W-:Y:S01]  /*0f30*/  @P5 IMAD.WIDE R8, R13, 0x2, R8 ;  /* 0x000000020d085825 */ /* 0x000fe200078e0208 */
[----:B------:R1:W-:Y:S04]  /*0f40*/  @P5 LDGSTS.E.BYPASS.LTC128B.128 [R12+0x8100], [R10.64], !P0 ;  /* 0x081000000a0c5fae */ /* 0x0003e8000c101d4e */
[----:B------:R5:W-:Y:S01]  /*0f50*/  @P5 LDGSTS.E.BYPASS.LTC128B.128 [R12+0xc100], [R8.64], !P3 ;  /* 0x0c100000080c5fae */ /* 0x000be2000d901d4e */
[----:B------:R-:W-:Y:S02]  /*0f60*/  @P1 LOP3.LUT R0, R0, 0xfffffff8, RZ, 0xc0, !PT ;  /* 0xfffffff800001812 */ /* 0x000fe400078ec0ff */
[----:B------:R-:W-:Y:S01]  /*0f70*/  LOP3.LUT R20, R17, R16, RZ, 0x3c, !PT ;  /* 0x0000001011147212 */ /* 0x000fe200078e3cff */
[C---:B------:R-:W-:Y:S02]  /*0f80*/  @P4 IMAD.SHL.U32 R17, R136.reuse, 0x2, RZ ;  /* 0x0000000288114824 */ /* 0x040fe400078e00ff */
[----:B------:R-:W-:-:S02]  /*0f90*/  @P2 IMAD.SHL.U32 R16, R136, 0x2, RZ ;  /* 0x0000000288102824 */ /* 0x000fc400078e00ff */
[----:B------:R-:W-:Y:S01]  /*0fa0*/  @P1 IMAD.SHL.U32 R14, R136, 0x2, RZ ;  /* 0x00000002880e1824 */ /* 0x000fe200078e00ff */
[--C-:B-----5:R-:W-:Y:S02]  /*0fb0*/  @P4 SHF.R.S32.HI R9, RZ, 0x1f, R137.reuse ;  /* 0x0000001fff094819 */ /* 0x120fe40000011489 */
[----:B------:R-:W-:Y:S02]  /*0fc0*/  @P2 SHF.R.S32.HI R8, RZ, 0x1f, R137 ;  /* 0x0000001fff082819 */ /* 0x000fe40000011489 */
[-C--:B-1----:R-:W-:Y:S02]  /*0fd0*/  @P4 LEA.HI R10, R9, R137.reuse, RZ, 0x3 ;  /* 0x00000089090a4211 */ /* 0x082fe400078f18ff */
[----:B------:R-:W-:Y:S02]  /*0fe0*/  @P2 LEA.HI R9, R8, R137, RZ, 0x3 ;  /* 0x0000008908092211 */ /* 0x000fe400078f18ff */
[----:B------:R-:W-:Y:S02]  /*0ff0*/  @P4 LOP3.LUT R8, R10, 0xfffffff8, RZ, 0xc0, !PT ;  /* 0xfffffff80a084812 */ /* 0x000fe400078ec0ff */
[----:B------:R-:W-:Y:S01]  /*1000*/  @P2 LOP3.LUT R9, R9, 0xfffffff8, RZ, 0xc0, !PT ;  /* 0xfffffff809092812 */ /* 0x000fe200078ec0ff */
[----:B--2---:R-:W-:-:S04]  /*1010*/  @P4 IMAD.WIDE R10, R148, 0x2, R6 ;  /* 0x00000002940a4825 */ /* 0x004fc800078e0206 */
[----:B------:R-:W-:Y:S01]  /*1020*/  @P4 IMAD.WIDE R12, R8, 0x2, R6 ;  /* 0x00000002080c4825 */ /* 0x000fe200078e0206 */
[----:B------:R1:W-:Y:S03]  /*1030*/  @P4 LDGSTS.E.BYPASS.LTC128B.128 [R17+0x9100], [R10.64], !P0 ;  /* 0x091000000a114fae */ /* 0x0003e6000c101d4e */
[--C-:B---3--:R-:W-:Y:S01]  /*1040*/  @P2 IMAD.WIDE R8, R9, 0x2, R4.reuse ;  /* 0x0000000209082825 */ /* 0x108fe200078e0204 */
[----:B------:R1:W-:Y:S03]  /*1050*/  @P4 LDGSTS.E.BYPASS.LTC128B.128 [R17+0xd100], [R12.64], !P3 ;  /* 0x0d1000000c114fae */ /* 0x0003e6000d901d4e */
[----:B------:R-:W-:-:S04]  /*1060*/  @P2 IMAD.WIDE R6, R148, 0x2, R4 ;  /* 0x0000000294062825 */ /* 0x000fc800078e0204 */
[--C-:B----4-:R-:W-:Y:S01]  /*1070*/  @P1 IMAD.WIDE R4, R0, 0x2, R2.reuse ;  /* 0x0000000200041825 */ /* 0x110fe200078e0202 */
[----:B------:R2:W-:Y:S03]  /*1080*/  @P2 LDGSTS.E.BYPASS.LTC128B.128 [R16+0xa100], [R6.64], !P0 ;  /* 0x0a10000006102fae */ /* 0x0005e6000c101d4e */
[----:B------:R-:W-:Y:S01]  /*1090*/  @P1 IMAD.WIDE R2, R148, 0x2, R2 ;  /* 0x0000000294021825 */ /* 0x000fe200078e0202 */
[----:B------:R1:W-:Y:S04]  /*10a0*/  @P2 LDGSTS.E.BYPASS.LTC128B.128 [R16+0xe100], [R8.64], !P3 ;  /* 0x0e10000008102fae */ /* 0x0003e8000d901d4e */
[----:B------:R3:W-:Y:S04]  /*10b0*/  @P1 LDGSTS.E.BYPASS.LTC128B.128 [R14+0xb100], [R2.64], !P0 ;  /* 0x0b100000020e1fae */ /* 0x0007e8000c101d4e */
[----:B------:R4:W-:Y:S04]  /*10c0*/  @P1 LDGSTS.E.BYPASS.LTC128B.128 [R14+0xf100], [R4.64], !P3 ;  /* 0x0f100000040e1fae */ /* 0x0009e8000d901d4e */
[----:B------:R-:W0:Y:S01]  /*10d0*/  LDGDEPBAR ;  /* 0x00000000000079af */ /* 0x000e220000000000 */
[----:B------:R-:W-:-:S04]  /*10e0*/  LOP3.LUT P4, RZ, R19, 0x2, RZ, 0xc0, !PT ;  /* 0x0000000213ff7812 */ /* 0x000fc8000788c0ff */
[----:B------:R-:W-:Y:S01]  /*10f0*/  R2P PR, R21, 0x6 ;  /* 0x0000000615007804 */ /* 0x000fe20000000000 */
[----:B------:R-:W-:Y:S01]  /*1100*/  IMAD R0, R23, 0x200, R20 ;  /* 0x0000020017007824 */ /* 0x000fe200078e0214 */
[----:B---3--:R-:W-:Y:S01]  /*1110*/  LEA.HI R3, R24, R30, RZ, 0x5 ;  /* 0x0000001e18037211 */ /* 0x008fe200078f28ff */
[----:B----4-:R-:W-:Y:S01]  /*1120*/  IMAD.SHL.U32 R4, R22, 0x40, RZ ;  /* 0x0000004016047824 */ /* 0x010fe200078e00ff */
[----:B------:R-:W-:-:S04]  /*1130*/  DEPBAR.LE SB0, 0x1 ;  /* 0x000080400000791a */ /* 0x000fc80000000000 */
[----:B------:R-:W-:Y:S02]  /*1140*/  LOP3.LUT R4, R18, 0xfffffe00, R4, 0xf8, !PT ;  /* 0xfffffe0012047812 */ /* 0x000fe400078ef804 */
[----:B------:R-:W-:Y:S01]  /*1150*/  SHF.R.S32.HI R180, RZ, 0x5, R3 ;  /* 0x00000005ffb47819 */ /* 0x000fe20000011403 */
[----:B------:R-:W-:Y:S02]  /*1160*/  IMAD.MOV.U32 R5, RZ, RZ, 0x10 ;  /* 0x00000010ff057424 */ /* 0x000fe400078e00ff */
[----:B--2---:R-:W-:Y:S02]  /*1170*/  IMAD.MOV.U32 R6, RZ, RZ, 0x20 ;  /* 0x00000020ff067424 */ /* 0x004fe400078e00ff */
[----:B------:R-:W-:Y:S01]  /*1180*/  IMAD R180, R180, 0x400, R4 ;  /* 0x00000400b4b47824 */ /* 0x000fe200078e0204 */
[----:B------:R-:W-:Y:S01]  /*1190*/  SEL R5, R5, 0xfffffff0, !P1 ;  /* 0xfffffff005057807 */ /* 0x000fe20004800000 */
[----:B------:R-:W-:Y:S01]  /*11a0*/  IMAD.SHL.U32 R216, R0, 0x2, RZ ;  /* 0x0000000200d87824 */ /* 0x000fe200078e00ff */
[----:B------:R-:W-:Y:S01]  /*11b0*/  BAR.SYNC.DEFER_BLOCKING 0x0 ;  /* 0x0000000000007b1d */ /* 0x000fe20000010000 */
[----:B------:R-:W-:Y:S01]  /*11c0*/  IMAD.SHL.U32 R180, R180, 0x2, RZ ;  /* 0x00000002b4b47824 */ /* 0x000fe200078e00ff */
[----:B------:R-:W-:-:S03]  /*11d0*/  SEL R0, R6, 0xffffffe0, !P2 ;  /* 0xffffffe006007807 */ /* 0x000fc60005000000 */
[--C-:B------:R-:W-:Y:S02]  /*11e0*/  IMAD R184, R5, 0x2, R180.reuse ;  /* 0x0000000205b87824 */ /* 0x100fe400078e02b4 */
[C---:B------:R-:W-:Y:S02]  /*11f0*/  IMAD R192, R0.reuse, 0x2, R180 ;  /* 0x0000000200c07824 */ /* 0x040fe400078e02b4 */
[----:B------:R-:W-:Y:S01]  /*1200*/  IMAD R208, R0, 0x2, R184 ;  /* 0x0000000200d07824 */ /* 0x000fe200078e02b8 */
[----:B------:R1:W2:Y:S04]  /*1210*/  LDSM.16.M88.4 R140, [R180+0x100] ;  /* 0x00010000b48c783b */ /* 0x0002a80000000200 */
[----:B------:R1:W3:Y:S04]  /*1220*/  LDSM.16.M88.4 R144, [R184+0x100] ;  /* 0x00010000b890783b */ /* 0x0002e80000000200 */
[----:B------:R1:W4:Y:S04]  /*1230*/  LDSM.16.M88.4 R172, [R192+0x100] ;  /* 0x00010000c0ac783b */ /* 0x0003280000000200 */
[----:B------:R1:W1:Y:S04]  /*1240*/  LDSM.16.M88.4 R176, [R208+0x100] ;  /* 0x00010000d0b0783b */ /* 0x0002680000000200 */
[----:B------:R-:W1:Y:S04]  /*1250*/  LDSM.16.M88.4 R180, [R180+0x4100] ;  /* 0x00410000b4b4783b */ /* 0x000e680000000200 */
[----:B------:R-:W1:Y:S04]  /*1260*/  LDSM.16.M88.4 R184, [R184+0x4100] ;  /* 0x00410000b8b8783b */ /* 0x000e680000000200 */
[----:B------:R-:W1:Y:S04]  /*1270*/  LDSM.16.M88.4 R192, [R192+0x4100] ;  /* 0x00410000c0c0783b */ /* 0x000e680000000200 */
[----:B------:R-:W1:Y:S04]  /*1280*/  LDSM.16.M88.4 R208, [R208+0x4100] ;  /* 0x00410000d0d0783b */ /* 0x000e680000000200 */
[----:B------:R-:W-:Y:S06]  /*1290*/  BAR.SYNC.DEFER_BLOCKING 0x0 ;  /* 0x0000000000007b1d */ /* 0x000fec0000010000 */
[----:B------:R1:W-:Y:S04]  /*12a0*/  STL [R1+0x4], R137 ;  /* 0x0000048901007387 */ /* 0x0003e80000100800 */
[----:B------:R1:W-:Y:S01]  /*12b0*/  STL [R1+0x10], R136 ;  /* 0x0000108801007387 */ /* 0x0003e20000100800 */
[----:B------:R-:W-:Y:S01]  /*12c0*/  PLOP3.LUT P1, PT, PT, PT, UP0, 0x80, 0x0 ;  /* 0x000000000000781c */ /* 0x000fe20003f2f008 */
[----:B------:R-:W-:-:S04]  /*12d0*/  DEPBAR.LE SB0, 0x0 ;  /* 0x000080000000791a */ /* 0x000fc80000000000 */
[----:B------:R-:W-:Y:S01]  /*12e0*/  BAR.SYNC.DEFER_BLOCKING 0x0 ;  /* 0x0000000000007b1d */ /* 0x000fe20000010000 */
[C---:B------:R-:W-:Y:S01]  /*12f0*/  IADD3 R2, R216.reuse, 0x8100, RZ ;  /* 0x00008100d8027810 */ /* 0x040fe20007ffe0ff */
[----:B------:R-:W-:Y:S02]  /*1300*/  UIMAD.WIDE.U32 UR20, UR9, UR4, URZ ;  /* 0x00000004091472a5 */ /* 0x000fe4000f8e003f */
[----:B------:R-:W-:Y:S01]  /*1310*/  UIMAD UR4, UR7, UR4, URZ ;  /* 0x00000004070472a4 */ /* 0x000fe2000f8e023f */
[----:B------:R-:W-:Y:S02]  /*1320*/  IADD3 R223, R216, 0x8120, RZ ;  /* 0x00008120d8df7810 */ /* 0x000fe40007ffe0ff */
[----:B------:R-:W-:Y:S01]  /*1330*/  @P4 IADD3 R223, R2, -0x20, RZ ;  /* 0xffffffe002df4810 */ /* 0x000fe20007ffe0ff */
[----:B------:R-:W-:Y:S01]  /*1340*/  UIMAD UR4, UR9, UR5, UR4 ;  /* 0x00000005090472a4 */ /* 0x000fe2000f8e0204 */
[----:B------:R-:W-:Y:S02]  /*1350*/  LOP3.LUT R2, R3, 0xffffffe0, RZ, 0xc0, !PT ;  /* 0xffffffe003027812 */ /* 0x000fe400078ec0ff */
[----:B------:R-:W-:Y:S01]  /*1360*/  LOP3.LUT P2, RZ, R19, 0x4, RZ, 0xc0, !PT ;  /* 0x0000000413ff7812 */ /* 0x000fe2000784c0ff */
[----:B------:R-:W-:Y:S01]  /*1370*/  UIADD3 UR4, UR21, UR4, URZ ;  /* 0x0000000415047290 */ /* 0x000fe2000fffe03f */
[----:B------:R-:W-:Y:S01]  /*1380*/  ISETP.GT.AND P6, PT, R138, 0x7f, PT ;  /* 0x0000007f8a00780c */ /* 0x000fe20003fc4270 */
[----:B------:R-:W-:Y:S01]  /*1390*/  IMAD.IADD R132, R30, 0x1, -R2 ;  /* 0x000000011e847824 */ /* 0x000fe200078e0a02 */
[----:B------:R-:W-:-:S02]  /*13a0*/  SEL R2, R6, 0xffffffe0, !P2 ;  /* 0xffffffe006027807 */ /* 0x000fc40005000000 */
[----:B------:R-:W-:Y:S02]  /*13b0*/  SEL R135, RZ, 0x10, P3 ;  /* 0x00000010ff877807 */ /* 0x000fe40001800000 */
[C---:B------:R-:W-:Y:S02]  /*13c0*/  IADD3 R238, R223.reuse, 0x800, RZ ;  /* 0x00000800dfee7810 */ /* 0x040fe40007ffe0ff */
[C---:B------:R-:W-:Y:S01]  /*13d0*/  IADD3 R237, R223.reuse, 0x1000, RZ ;  /* 0x00001000dfed7810 */ /* 0x040fe20007ffe0ff */
[----:B------:R1:W1:Y:S01]  /*13e0*/  LDSM.16.M88.4 R24, [R216+0x8100] ;  /* 0x00810000d818783b */ /* 0x0002620000000200 */
[----:B------:R-:W-:-:S03]  /*13f0*/  IADD3 R236, R223, 0x1800, RZ ;  /* 0x00001800dfec7810 */ /* 0x000fc60007ffe0ff */
        /* <DEDUP_REMOVED lines=8> */
[----:B------:R1:W1:Y:S04]  /*1480*/  LDSM.16.M88.4 R76, [R216+0xa900] ;  /* 0x00a90000d84c783b */ /* 0x0002680000000200 */
[----:B------:R1:W1:Y:S04]  /*1490*/  LDSM.16.M88.4 R84, [R216+0xb100] ;  /* 0x00b10000d854783b */ /* 0x0002680000000200 */
[----:B------:R1:W1:Y:S04]  /*14a0*/  LDSM.16.M88.4 R88, [R216+0xb900] ;  /* 0x00b90000d858783b */ /* 0x0002680000000200 */
[----:B------:R1:W1:Y:S04]  /*14b0*/  LDSM.16.M88.4 R64, [R223] ;  /* 0x00000000df40783b */ /* 0x0002680000000200 */
[----:B------:R1:W1:Y:S04]  /*14c0*/  LDSM.16.M88.4 R56, [R223+0x800] ;  /* 0x00080000df38783b */ /* 0x0002680000000200 */
[----:B------:R1:W1:Y:S04]  /*14d0*/  LDSM.16.M88.4 R80, [R223+0x1000] ;  /* 0x00100000df50783b */ /* 0x0002680000000200 */
[----:B------:R1:W1:Y:S04]  /*14e0*/  LDSM.16.M88.4 R92, [R223+0x1800] ;  /* 0x00180000df5c783b */ /* 0x0002680000000200 */
[----:B------:R1:W1:Y:S04]  /*14f0*/  LDSM.16.M88.4 R128, [R223+0x2000] ;  /* 0x00200000df80783b */ /* 0x0002680000000200 */
[----:B------:R1:W1:Y:S04]  /*1500*/  LDSM.16.M88.4 R96, [R223+0x2800] ;  /* 0x00280000df60783b */ /* 0x0002680000000200 */
[----:B------:R1:W1:Y:S04]  /*1510*/  LDSM.16.M88.4 R116, [R223+0x3000] ;  /* 0x00300000df74783b */ /* 0x0002680000000200 */
[----:B------:R1:W1:Y:S01]  /*1520*/  LDSM.16.M88.4 R108, [R223+0x3800] ;  /* 0x00380000df6c783b */ /* 0x0002620000000200 */
[----:B------:R-:W-:Y:S05]  /*1530*/  @!P1 BRA `(.L_x_0) ;  /* 0x000003b000009947 */ /* 0x000fea0003800000 */
[----:B--234-:R-:W-:Y:S01]  /*1540*/  IMAD R3, R29, c[0x0][0x208], RZ ;  /* 0x000082001d037a24 */ /* 0x01cfe200078e02ff */
[----:B------:R-:W-:Y:S01]  /*1550*/  ISETP.GE.AND P4, PT, R148, c[0x0][0x1d4], PT ;  /* 0x0000750094007a0c */ /* 0x000fe20003f86270 */
[----:B------:R-:W-:Y:S01]  /*1560*/  IMAD.WIDE.U32 R6, R245, c[0x0][0x208], RZ ;  /* 0x00008200f5067a25 */ /* 0x000fe200078e00ff */
[----:B------:R-:W-:-:S02]  /*1570*/  ISETP.GE.AND P2, PT, R137, c[0x0][0x1d4], PT ;  /* 0x0000750089007a0c */ /* 0x000fc40003f46270 */
[----:B------:R-:W-:Y:S01]  /*1580*/  ISETP.LT.OR P5, PT, R15, 0x1, P4 ;  /* 0x000000010f00780c */ /* 0x000fe200027a1670 */
[----:B------:R-:W-:Y:S02]  /*1590*/  IMAD R3, R245, c[0x0][0x20c], R3 ;  /* 0x00008300f5037a24 */ /* 0x000fe400078e0203 */
[----:B------:R-:W-:-:S04]  /*15a0*/  IMAD.WIDE R18, R148, 0x2, RZ ;  /* 0x0000000294127825 */ /* 0x000fc800078e02ff */
[----:B------:R-:W-:Y:S02]  /*15b0*/  IMAD.IADD R7, R7, 0x1, R3 ;  /* 0x0000000107077824 */ /* 0x000fe400078e0203 */
[----:B------:R-:W-:Y:S02]  /*15c0*/  IMAD R3, R28, c[0x0][0x218], RZ ;  /* 0x000086001c037a24 */ /* 0x000fe400078e02ff */
[----:B------:R-:W-:-:S04]  /*15d0*/  IMAD.WIDE.U32 R6, R244, c[0x0][0x218], R6 ;  /* 0x00008600f4067a25 */ /* 0x000fc800078e0006 */
[----:B-1----:R-:W-:Y:S01]  /*15e0*/  IMAD R8, R244, c[0x0][0x21c], R3 ;  /* 0x00008700f4087a24 */ /* 0x002fe200078e0203 */
[----:B------:R-:W-:-:S04]  /*15f0*/  IADD3 R3, P1, R6, UR20, RZ ;  /* 0x0000001406037c10 */ /* 0x000fc8000ff3e0ff */
[----:B------:R-:W-:Y:S02]  /*1600*/  IADD3.X R6, R7, UR4, R8, P1, !PT ;  /* 0x0000000407067c10 */ /* 0x000fe40008ffe408 */
[----:B------:R-:W-:-:S04]  /*1610*/  LEA R9, P1, R3, c[0x0][0x1f8], 0x1 ;  /* 0x00007e0003097a11 */ /* 0x000fc800078208ff */
[----:B------:R-:W-:Y:S01]  /*1620*/  LEA.HI.X R8, R3, c[0x0][0x1fc], R6, 0x1, P1 ;  /* 0x00007f0003087a11 */ /* 0x000fe200008f0c06 */
[----:B------:R-:W1:Y:S01]  /*1630*/  SHFL.IDX PT, R12, R9, RZ, 0x181f ;  /* 0x00181fff090c7589 */ /* 0x000e6200000e0000 */
[----:B------:R-:W-:-:S03]  /*1640*/  SHF.R.S32.HI R3, RZ, 0x1f, R137 ;  /* 0x0000001fff037819 */ /* 0x000fc60000011489 */
[----:B------:R-:W2:Y:S01]  /*1650*/  SHFL.IDX PT, R13, R8, RZ, 0x181f ;  /* 0x00181fff080d7589 */ /* 0x000ea200000e0000 */
[----:B------:R-:W-:-:S03]  /*1660*/  LEA.HI R3, R3, R137, RZ, 0x3 ;  /* 0x0000008903037211 */ /* 0x000fc600078f18ff */
[----:B------:R-:W3:Y:S01]  /*1670*/  SHFL.IDX PT, R14, R9, 0x1, 0x181f ;  /* 0x00381f00090e7f89 */ /* 0x000ee200000e0000 */
[----:B------:R-:W-:Y:S01]  /*1680*/  LOP3.LUT R6, R3, 0xfffffff8, RZ, 0xc0, !PT ;  /* 0xfffffff803067812 */ /* 0x000fe200078ec0ff */
[----:B------:R-:W-:Y:S02]  /*1690*/  IMAD.SHL.U32 R3, R136, 0x2, RZ ;  /* 0x0000000288037824 */ /* 0x000fe400078e00ff */
[----:B------:R-:W4:Y:S02]  /*16a0*/  SHFL.IDX PT, R17, R8, 0x1, 0x181f ;  /* 0x00381f0008117f89 */ /* 0x000f2400000e0000 */
[----:B------:R-:W-:Y:S02]  /*16b0*/  IMAD.WIDE R6, R6, 0x2, RZ ;  /* 0x0000000206067825 */ /* 0x000fe400078e02ff */
[----:B------:R-:W-:Y:S01]  /*16c0*/  SHFL.IDX PT, R16, R8, 0x2, 0x181f ;  /* 0x00581f0008107f89 */ /* 0x000fe200000e0000 */
[----:B-1----:R-:W-:-:S05]  /*16d0*/  IADD3 R10, P1, R12, R18, RZ ;  /* 0x000000120c0a7210 */ /* 0x002fca0007f3e0ff */
[----:B--2---:R-:W-:Y:S01]  /*16e0*/  IMAD.X R11, R13, 0x1, R19, P1 ;  /* 0x000000010d0b7824 */ /* 0x004fe200008e0613 */
[----:B------:R-:W-:-:S04]  /*16f0*/  ISETP.LT.OR P1, PT, R15, 0x1, P2 ;  /* 0x000000010f00780c */ /* 0x000fc80001721670 */
[----:B------:R1:W-:Y:S02]  /*1700*/  LDGSTS.E.BYPASS.LTC128B.128 [R3+0x100], [R10.64], !P5 ;  /* 0x001000000a037fae */ /* 0x0003e4000e901d4e */
[----:B-1----:R-:W-:Y:S02]  /*1710*/  IADD3 R10, P5, R12, R6, RZ ;  /* 0x000000060c0a7210 */ /* 0x002fe40007fbe0ff */
[----:B------:R-:W1:Y:S03]  /*1720*/  SHFL.IDX PT, R12, R9, 0x2, 0x181f ;  /* 0x00581f00090c7f89 */ /* 0x000e6600000e0000 */
[----:B------:R-:W-:Y:S01]  /*1730*/  IMAD.X R11, R13, 0x1, R7, P5 ;  /* 0x000000010d0b7824 */ /* 0x000fe200028e0607 */
[----:B------:R-:W-:Y:S01]  /*1740*/  ISETP.LT.OR P5, PT, R15, 0x21, P4 ;  /* 0x000000210f00780c */ /* 0x000fe200027a1670 */
[----:B------:R-:W2:Y:S04]  /*1750*/  SHFL.IDX PT, R13, R9, 0x3, 0x181f ;  /* 0x00781f00090d7f89 */ /* 0x000ea800000e0000 */
[----:B------:R3:W-:Y:S02]  /*1760*/  LDGSTS.E.BYPASS.LTC128B.128 [R3+0x4100], [R10.64], !P1 ;  /* 0x041000000a037fae */ /* 0x0007e4000c901d4e */
[----:B---3--:R-:W-:-:S05]  /*1770*/  IADD3 R10, P1, R18, R14, RZ ;  /* 0x0000000e120a7210 */ /* 0x008fca0007f3e0ff */
[----:B----4-:R-:W-:Y:S01]  /*1780*/  IMAD.X R11, R19, 0x1, R17, P1 ;  /* 0x00000001130b7824 */ /* 0x010fe200008e0611 */
[----:B------:R-:W-:-:S04]  /*1790*/  ISETP.LT.OR P1, PT, R15, 0x21, P2 ;  /* 0x000000210f00780c */ /* 0x000fc80001721670 */
[----:B------:R3:W-:Y:S02]  /*17a0*/  LDGSTS.E.BYPASS.LTC128B.128 [R3+0x1100], [R10.64], !P5 ;  /* 0x011000000a037fae */ /* 0x0007e4000e901d4e */
[----:B---3--:R-:W-:Y:S02]  /*17b0*/  IADD3 R10, P5, R6, R14, RZ ;  /* 0x0000000e060a7210 */ /* 0x008fe40007fbe0ff */
[----:B------:R1:W3:Y:S03]  /*17c0*/  SHFL.IDX PT, R14, R8, 0x3, 0x181f ;  /* 0x00781f00080e7f89 */ /* 0x0002e600000e0000 */
[----:B------:R-:W-:Y:S01]  /*17d0*/  IMAD.X R11, R7, 0x1, R17, P5 ;  /* 0x00000001070b7824 */ /* 0x000fe200028e0611 */
[C---:B------:R-:W-:Y:S02]  /*17e0*/  ISETP.LT.OR P5, PT, R15.reuse, 0x41, P4 ;  /* 0x000000410f00780c */ /* 0x040fe400027a1670 */
[----:B------:R-:W-:-:S02]  /*17f0*/  ISETP.LT.OR P4, PT, R15, 0x61, P4 ;  /* 0x000000610f00780c */ /* 0x000fc40002781670 */
[----:B------:R4:W-:Y:S01]  /*1800*/  LDGSTS.E.BYPASS.LTC128B.128 [R3+0x5100], [R10.64], !P1 ;  /* 0x051000000a037fae */ /* 0x0009e2000c901d4e */
[----:B-1----:R-:W-:-:S05]  /*1810*/  IADD3 R8, P1, R18, R12, RZ ;  /* 0x0000000c12087210 */ /* 0x002fca0007f3e0ff */
[----:B------:R-:W-:-:S05]  /*1820*/  IMAD.X R9, R19, 0x1, R16, P1 ;  /* 0x0000000113097824 */ /* 0x000fca00008e0610 */
[----:B------:R2:W-:Y:S01]  /*1830*/  LDGSTS.E.BYPASS.LTC128B.128 [R3+0x2100], [R8.64], !P5 ;  /* 0x0210000008037fae */ /* 0x0005e2000e901d4e */
[C---:B------:R-:W-:Y:S02]  /*1840*/  ISETP.LT.OR P5, PT, R15.reuse, 0x41, P2 ;  /* 0x000000410f00780c */ /* 0x040fe400017a1670 */
[----:B----4-:R-:W-:Y:S02]  /*1850*/  IADD3 R10, P1, R6, R12, RZ ;  /* 0x0000000c060a7210 */ /* 0x010fe40007f3e0ff */
[----:B------:R-:W-:-:S03]  /*1860*/  ISETP.LT.OR P2, PT, R15, 0x61, P2 ;  /* 0x000000610f00780c */ /* 0x000fc60001741670 */
[----:B------:R-:W-:-:S06]  /*1870*/  IMAD.X R11, R7, 0x1, R16, P1 ;  /* 0x00000001070b7824 */ /* 0x000fcc00008e0610 */
[----:B------:R1:W-:Y:S01]  /*1880*/  LDGSTS.E.BYPASS.LTC128B.128 [R3+0x6100], [R10.64], !P5 ;  /* 0x061000000a037fae */ /* 0x0003e2000e901d4e */
[----:B--2---:R-:W-:-:S05]  /*1890*/  IADD3 R8, P1, R18, R13, RZ ;  /* 0x0000000d12087210 */ /* 0x004fca0007f3e0ff */
[----:B---3--:R-:W-:Y:S01]  /*18a0*/  IMAD.X R9, R19, 0x1, R14, P1 ;  /* 0x0000000113097824 */ /* 0x008fe200008e060e */
[----:B------:R-:W-:-:S04]  /*18b0*/  IADD3 R6, P1, R6, R13, RZ ;  /* 0x0000000d06067210 */ /* 0x000fc80007f3e0ff */
[----:B------:R1:W-:Y:S01]  /*18c0*/  LDGSTS.E.BYPASS.LTC128B.128 [R3+0x3100], [R8.64], !P4 ;  /* 0x0310000008037fae */ /* 0x0003e2000e101d4e */
[----:B------:R-:W-:-:S05]  /*18d0*/  IMAD.X R7, R7, 0x1, R14, P1 ;  /* 0x0000000107077824 */ /* 0x000fca00008e060e */
[----:B------:R1:W-:Y:S03]  /*18e0*/  LDGSTS.E.BYPASS.LTC128B.128 [R3+0x7100], [R6.64], !P2 ;  /* 0x0710000006037fae */ /* 0x0003e6000d101d4e */
.L_x_0:
[C---:B-1234-:R-:W-:Y:S01]  /*18f0*/  HMMA.16816.F32 R28, R140.reuse, R24, RZ ;  /* 0x000000188c1c723c */ /* 0x05efe200000018ff */
[C---:B------:R-:W-:Y:S01]  /*1900*/  LEA R222, R2.reuse, R216, 0x1 ;  /* 0x000000d802de7211 */ /* 0x040fe200078e08ff */
[----:B------:R-:W0:Y:S01]  /*1910*/  LDGDEPBAR ;  /* 0x00000000000079af */ /* 0x000e220000000000 */
[----:B------:R-:W-:Y:S01]  /*1920*/  LEA R219, R2, R223, 0x1 ;  /* 0x000000df02db7211 */ /* 0x000fe200078e08ff */
[----:B------:R-:W-:Y:S01]  /*1930*/  UISETP.GE.AND UP0, UPT, UR10, 0x81, UPT ;  /* 0x000000810a00788c */ /* 0x000fe2000bf06270 */
[C---:B------:R-:W-:Y:S01]  /*1940*/  IADD3 R231, R223.reuse, 0x4000, RZ ;  /* 0x00004000dfe77810 */ /* 0x040fe20007ffe0ff */
[----:B------:R-:W-:Y:S01]  /*1950*/  LDSM.16.M88.4 R48, [R222+0x8100] ;  /* 0x00810000de30783b */ /* 0x000fe20000000200 */
[C---:B------:R-:W-:Y:S01]  /*1960*/  IADD3 R230, R223.reuse, 0x4800, RZ ;  /* 0x00004800dfe67810 */ /* 0x040fe20007ffe0ff */
[----:B------:R-:W-:Y:S01]  /*1970*/  HMMA.16816.F32 R24, R140, R26, RZ ;  /* 0x0000001a8c18723c */ /* 0x000fe200000018ff */
[----:B------:R-:W-:Y:S02]  /*1980*/  IADD3 R229, R223, 0x5000, RZ ;  /* 0x00005000dfe57810 */ /* 0x000fe40007ffe0ff */
[----:B------:R-:W-:-:S02]  /*1990*/  PLOP3.LUT P1, PT, PT, PT, UP0, 0x40, 0x0 ;  /* 0x000000000000781c */ /* 0x000fc40003f2e808 */
[C---:B------:R-:W-:Y:S02]  /*19a0*/  IADD3 R228, R223.reuse, 0x5800, RZ ;  /* 0x00005800dfe47810 */ /* 0x040fe40007ffe0ff */
[C---:B------:R-:W-:Y:S01]  /*19b0*/  IADD3 R227, R223.reuse, 0x6000, RZ ;  /* 0x00006000dfe37810 */ /* 0x040fe20007ffe0ff */
[----:B------:R-:W-:Y:S01]  /*19c0*/  HMMA.16816.F32 R20, R140, R32, RZ ;  /* 0x000000208c14723c */ /* 0x000fe200000018ff */
[C---:B------:R-:W-:Y:S02]  /*19d0*/  IADD3 R226, R223.reuse, 0x6800, RZ ;  /* 0x00006800dfe27810 */ /* 0x040fe40007ffe0ff */
[C---:B------:R-:W-:Y:S02]  /*19e0*/  IADD3 R225, R223.reuse, 0x7000, RZ ;  /* 0x00007000dfe17810 */ /* 0x040fe40007ffe0ff */
[----:B------:R-:W-:-:S03]  /*19f0*/  IADD3 R224, R223, 0x7800, RZ ;  /* 0x00007800dfe07810 */ /* 0x000fc60007ffe0ff */
[C---:B------:R-:W-:Y:S08]  /*1a00*/  HMMA.16816.F32 R12, R140.reuse, R36, RZ ;  /* 0x000000248c0c723c */ /* 0x040ff000000018ff */
[C---:B------:R-:W-:Y:S08]  /*1a10*/  HMMA.16816.F32 R8, R140.reuse, R38, RZ ;  /* 0x000000268c08723c */ /* 0x040ff000000018ff */
[----:B------:R-:W-:Y:S08]  /*1a20*/  HMMA.16816.F32 R16, R140, R34, RZ ;  /* 0x000000228c10723c */ /* 0x000ff000000018ff */
[----:B------:R-:W-:Y:S08]  /*1a30*/  HMMA.16816.F32 R68, R144, R64, R28 ;  /* 0x000000409044723c */ /* 0x000ff0000000181c */
[----:B------:R-:W-:Y:S08]  /*1a40*/  HMMA.16816.F32 R36, R140, R52, RZ ;  /* 0x000000348c24723c */ /* 0x000ff000000018ff */
[----:B------:R-:W-:Y:S08]  /*1a50*/  HMMA.16816.F32 R64, R144, R66, R24 ;  /* 0x000000429040723c */ /* 0x000ff00000001818 */
[C---:B------:R-:W-:Y:S08]  /*1a60*/  HMMA.16816.F32 R44, R140.reuse, R40, RZ ;  /* 0x000000288c2c723c */ /* 0x040ff000000018ff */
[----:B------:R-:W-:Y:S01]  /*1a70*/  HMMA.16816.F32 R32, R140, R54, RZ ;  /* 0x000000368c20723c */ /* 0x000fe200000018ff */
[----:B------:R-:W1:Y:S07]  /*1a80*/  LDSM.16.M88.4 R52, [R222+0x8900] ;  /* 0x00890000de34783b */ /* 0x000e6e0000000200 */
[C---:B------:R-:W-:Y:S08]  /*1a90*/  HMMA.16816.F32 R60, R144.reuse, R56, R20 ;  /* 0x00000038903c723c */ /* 0x040ff00000001814 */
[----:B------:R-:W-:Y:S08]  /*1aa0*/  HMMA.16816.F32 R72, R144, R80, R12 ;  /* 0x000000509048723c */ /* 0x000ff0000000180c */
[C---:B------:R-:W-:Y:S08]  /*1ab0*/  HMMA.16816.F32 R24, R140.reuse, R78, RZ ;  /* 0x0000004e8c18723c */ /* 0x040ff000000018ff */
[C---:B------:R-:W-:Y:S08]  /*1ac0*/  HMMA.16816.F32 R20, R140.reuse, R84, RZ ;  /* 0x000000548c14723c */ /* 0x040ff000000018ff */
[----:B------:R-:W-:Y:S08]  /*1ad0*/  HMMA.16816.F32 R12, R140, R88, RZ ;  /* 0x000000588c0c723c */ /* 0x000ff000000018ff */
[C---:B------:R-:W-:Y:S08]  /*1ae0*/  HMMA.16816.F32 R80, R144.reuse, R82, R8 ;  /* 0x000000529050723c */ /* 0x040ff00000001808 */
[----:B------:R-:W-:Y:S08]  /*1af0*/  HMMA.16816.F32 R56, R144, R58, R16 ;  /* 0x0000003a9038723c */ /* 0x000ff00000001810 */
[C---:B------:R-:W-:Y:S08]  /*1b00*/  HMMA.16816.F32 R40, R140.reuse, R42, RZ ;  /* 0x0000002a8c28723c */ /* 0x040ff000000018ff */
[C---:B------:R-:W-:Y:S08]  /*1b10*/  HMMA.16816.F32 R8, R140.reuse, R90, RZ ;  /* 0x0000005a8c08723c */ /* 0x040ff000000018ff */
[C---:B------:R-:W-:Y:S01]  /*1b20*/  HMMA.16816.F32 R28, R140.reuse, R76, RZ ;  /* 0x0000004c8c1c723c */ /* 0x040fe200000018ff */
[----:B------:R-:W-:Y:S07]  /*1b30*/  LDSM.16.M88.4 R76, [R219+0x800] ;  /* 0x00080000db4c783b */ /* 0x000fee0000000200 */
[----:B------:R-:W-:Y:S08]  /*1b40*/  HMMA.16816.F32 R16, R140, R86, RZ ;  /* 0x000000568c10723c */ /* 0x000ff000000018ff */
[C---:B------:R-:W-:Y:S08]  /*1b50*/  HMMA.16816.F32 R36, R144.reuse, R128, R36 ;  /* 0x000000809024723c */ /* 0x040ff00000001824 */
[C---:B------:R-:W-:Y:S01]  /*1b60*/  HMMA.16816.F32 R88, R144.reuse, R92, R44 ;  /* 0x0000005c9058723c */ /* 0x040fe2000000182c */
[----:B------:R-:W2:Y:S07]  /*1b70*/  LDSM.16.M88.4 R44, [R222+0x9100] ;  /* 0x00910000de2c783b */ /* 0x000eae0000000200 */
[C---:B------:R-:W-:Y:S08]  /*1b80*/  HMMA.16816.F32 R128, R144.reuse, R130, R32 ;  /* 0x000000829080723c */ /* 0x040ff00000001820 */
[C---:B------:R-:W-:Y:S01]  /*1b90*/  HMMA.16816.F32 R32, R144.reuse, R98, R24 ;  /* 0x000000629020723c */ /* 0x040fe20000001818 */
[----:B------:R-:W3:Y:S07]  /*1ba0*/  LDSM.16.M88.4 R24, [R222+0x9900] ;  /* 0x00990000de18783b */ /* 0x000eee0000000200 */
[C---:B------:R-:W-:Y:S01]  /*1bb0*/  HMMA.16816.F32 R120, R144.reuse, R116, R20 ;  /* 0x000000749078723c */ /* 0x040fe20000001814 */
[----:B------:R-:W4:Y:S07]  /*1bc0*/  LDSM.16.M88.4 R20, [R222+0xa100] ;  /* 0x00a10000de14783b */ /* 0x000f2e0000000200 */
[C---:B------:R-:W-:Y:S01]  /*1bd0*/  HMMA.16816.F32 R112, R144.reuse, R108, R12 ;  /* 0x0000006c9070723c */ /* 0x040fe2000000180c */
[----:B------:R-:W5:Y:S07]  /*1be0*/  LDSM.16.M88.4 R12, [R222+0xb100] ;  /* 0x00b10000de0c783b */ /* 0x000f6e0000000200 */
[C---:B------:R-:W-:Y:S08]  /*1bf0*/  HMMA.16816.F32 R40, R144.reuse, R94, R40 ;  /* 0x0000005e9028723c */ /* 0x040ff00000001828 */
[C---:B------:R-:W-:Y:S01]  /*1c00*/  HMMA.16816.F32 R108, R144.reuse, R110, R8 ;  /* 0x0000006e906c723c */ /* 0x040fe20000001808 */
[----:B------:R-:W2:Y:S07]  /*1c10*/  LDSM.16.M88.4 R8, [R222+0xb900] ;  /* 0x00b90000de08783b */ /* 0x000eae0000000200 */
[C---:B------:R-:W-:Y:S01]  /*1c20*/  HMMA.16816.F32 R124, R144.reuse, R96, R28 ;  /* 0x00000060907c723c */ /* 0x040fe2000000181c */
[----:B------:R-:W3:Y:S07]  /*1c30*/  LDSM.16.M88.4 R28, [R219] ;  /* 0x00000000db1c783b */ /* 0x000eee0000000200 */
[----:B------:R-:W-:Y:S01]  /*1c40*/  HMMA.16816.F32 R116, R144, R118, R16 ;  /* 0x000000769074723c */ /* 0x000fe20000001810 */
[----:B------:R-:W4:Y:S07]  /*1c50*/  LDSM.16.M88.4 R16, [R222+0xa900] ;  /* 0x00a90000de10783b */ /* 0x000f2e0000000200 */
[C---:B-1----:R-:W-:Y:S01]  /*1c60*/  HMMA.16816.F32 R92, R172.reuse, R54, R56 ;  /* 0x00000036ac5c723c */ /* 0x042fe20000001838 */
[----:B------:R-:W1:Y:S07]  /*1c70*/  LDSM.16.M88.4 R56, [R219+0x2000] ;  /* 0x00200000db38783b */ /* 0x000e6e0000000200 */
[C---:B------:R-:W-:Y:S08]  /*1c80*/  HMMA.16816.F32 R104, R172.reuse, R48, R68 ;  /* 0x00000030ac68723c */ /* 0x040ff00000001844 */
[C---:B------:R-:W-:Y:S01]  /*1c90*/  HMMA.16816.F32 R96, R172.reuse, R50, R64 ;  /* 0x00000032ac60723c */ /* 0x040fe20000001840 */
[----:B------:R-:W-:Y:S07]  /*1ca0*/  LDSM.16.M88.4 R64, [R219+0x1000] ;  /* 0x00100000db40783b */ /* 0x000fee0000000200 */
[C---:B--2---:R-:W-:Y:S08]  /*1cb0*/  HMMA.16816.F32 R84, R172.reuse, R44, R72 ;  /* 0x0000002cac54723c */ /* 0x044ff00000001848 */
[C---:B---3--:R-:W-:Y:S08]  /*1cc0*/  HMMA.16816.F32 R72, R172.reuse, R24, R88 ;  /* 0x00000018ac48723c */ /* 0x048ff00000001858 */
[C---:B------:R-:W-:Y:S08]  /*1cd0*/  HMMA.16816.F32 R48, R172.reuse, R26, R40 ;  /* 0x0000001aac30723c */ /* 0x040ff00000001828 */
[C---:B----4-:R-:W-:Y:S08]  /*1ce0*/  HMMA.16816.F32 R40, R172.reuse, R22, R128 ;  /* 0x00000016ac28723c */ /* 0x050ff00000001880 */
[C---:B-----5:R-:W-:Y:S08]  /*1cf0*/  HMMA.16816.F32 R68, R172.reuse, R12, R120 ;  /* 0x0000000cac44723c */ /* 0x060ff00000001878 */
[C---:B------:R-:W-:Y:S01]  /*1d00*/  HMMA.16816.F32 R24, R172.reuse, R14, R116 ;  /* 0x0000000eac18723c */ /* 0x040fe20000001874 */
[----:B------:R-:W2:Y:S07]  /*1d10*/  LDSM.16.M88.4 R12, [R216+0xc100] ;  /* 0x00c10000d80c783b */ /* 0x000eae0000000200 */
[C---:B------:R-:W-:Y:S08]  /*1d20*/  HMMA.16816.F32 R112, R172.reuse, R8, R112 ;  /* 0x00000008ac70723c */ /* 0x040ff00000001870 */
[----:B------:R-:W-:Y:S08]  /*1d30*/  HMMA.16816.F32 R108, R172, R10, R108 ;  /* 0x0000000aac6c723c */ /* 0x000ff0000000186c */
[----:B------:R-:W-:Y:S08]  /*1d40*/  HMMA.16816.F32 R8, R176, R28, R104 ;  /* 0x0000001cb008723c */ /* 0x000ff00000001868 */
[C---:B------:R-:W-:Y:S08]  /*1d50*/  HMMA.16816.F32 R80, R172.reuse, R46, R80 ;  /* 0x0000002eac50723c */ /* 0x040ff00000001850 */
[C---:B------:R-:W-:Y:S01]  /*1d60*/  HMMA.16816.F32 R44, R172.reuse, R20, R36 ;  /* 0x00000014ac2c723c */ /* 0x040fe20000001824 */
[----:B------:R-:W-:Y:S07]  /*1d70*/  LDSM.16.M88.4 R20, [R219+0x3000] ;  /* 0x00300000db14783b */ /* 0x000fee0000000200 */
[C---:B------:R-:W-:Y:S08]  /*1d80*/  HMMA.16816.F32 R36, R172.reuse, R16, R124 ;  /* 0x00000010ac24723c */ /* 0x040ff0000000187c */
[----:B------:R-:W-:Y:S08]  /*1d90*/  HMMA.16816.F32 R32, R172, R18, R32 ;  /* 0x00000012ac20723c */ /* 0x000ff00000001820 */
[C---:B-1----:R-:W-:Y:S01]  /*1da0*/  HMMA.16816.F32 R88, R176.reuse, R58, R40 ;  /* 0x0000003ab058723c */ /* 0x042fe20000001828 */
[----:B------:R-:W1:Y:S07]  /*1db0*/  LDSM.16.M88.4 R40, [R223+0x4000] ;  /* 0x00400000df28783b */ /* 0x000e6e0000000200 */
[----:B------:R-:W-:Y:S01]  /*1dc0*/  HMMA.16816.F32 R16, R176, R30, R96 ;  /* 0x0000001eb010723c */ /* 0x000fe20000001860 */
[----:B------:R-:W-:Y:S07]  /*1dd0*/  LDSM.16.M88.4 R28, [R222+0xc100] ;  /* 0x00c10000de1c783b */ /* 0x000fee0000000200 */
[----:B------:R-:W-:Y:S01]  /*1de0*/  HMMA.16816.F32 R100, R172, R52, R60 ;  /* 0x00000034ac64723c */ /* 0x000fe2000000183c */
[----:B------:R-:W3:Y:S04]  /*1df0*/  LDSM.16.M88.4 R60, [R219+0x1800] ;  /* 0x00180000db3c783b */ /* 0x000ee80000000200 */
[----:B------:R-:W4:Y:S03]  /*1e00*/  LDSM.16.M88.4 R52, [R219+0x2800] ;  /* 0x00280000db34783b */ /* 0x000f260000000200 */
[C---:B--2---:R-:W-:Y:S08]  /*1e10*/  HMMA.16816.F32 R8, R180.reuse, R12, R8 ;  /* 0x0000000cb408723c */ /* 0x044ff00000001808 */
[----:B------:R-:W-:Y:S01]  /*1e20*/  HMMA.16816.F32 R12, R180, R14, R16 ;  /* 0x0000000eb40c723c */ /* 0x000fe20000001810 */
[----:B------:R-:W2:Y:S07]  /*1e30*/  LDSM.16.M88.4 R16, [R216+0xc900] ;  /* 0x00c90000d810783b */ /* 0x000eae0000000200 */
[----:B------:R-:W-:Y:S08]  /*1e40*/  HMMA.16816.F32 R100, R176, R76, R100 ;  /* 0x0000004cb064723c */ /* 0x000ff00000001864 */
[----:B-1----:R-:W-:Y:S08]  /*1e50*/  HMMA.16816.F32 R8, R184, R40, R8 ;  /* 0x00000028b808723c */ /* 0x002ff00000001808 */
[C---:B------:R-:W-:Y:S08]  /*1e60*/  HMMA.16816.F32 R84, R176.reuse, R64, R84 ;  /* 0x00000040b054723c */ /* 0x040ff00000001854 */
[C---:B------:R-:W-:Y:S08]  /*1e70*/  HMMA.16816.F32 R92, R176.reuse, R78, R92 ;  /* 0x0000004eb05c723c */ /* 0x040ff0000000185c */
[C---:B------:R-:W-:Y:S08]  /*1e80*/  HMMA.16816.F32 R64, R176.reuse, R66, R80 ;  /* 0x00000042b040723c */ /* 0x040ff00000001850 */
[C---:B---3--:R-:W-:Y:S01]  /*1e90*/  HMMA.16816.F32 R76, R176.reuse, R62, R48 ;  /* 0x0000003eb04c723c */ /* 0x048fe20000001830 */
[----:B------:R-:W-:Y:S07]  /*1ea0*/  LDSM.16.M88.4 R48, [R219+0x4000] ;  /* 0x00400000db30783b */ /* 0x000fee0000000200 */
[----:B------:R-:W-:Y:S01]  /*1eb0*/  HMMA.16816.F32 R80, R176, R56, R44 ;  /* 0x00000038b050723c */ /* 0x000fe2000000182c */
[----:B------:R-:W1:Y:S07]  /*1ec0*/  LDSM.16.M88.4 R44, [R219+0x3800] ;  /* 0x00380000db2c783b */ /* 0x000e6e0000000200 */
[----:B------:R-:W-:Y:S01]  /*1ed0*/  HMMA.16816.F32 R12, R184, R42, R12 ;  /* 0x0000002ab80c723c */ /* 0x000fe2000000180c */
[----:B------:R-:W3:Y:S07]  /*1ee0*/  LDSM.16.M88.4 R40, [R223+0x4800] ;  /* 0x00480000df28783b */ /* 0x000eee0000000200 */
[C---:B----4-:R-:W-:Y:S01]  /*1ef0*/  HMMA.16816.F32 R104, R176.reuse, R54, R32 ;  /* 0x00000036b068723c */ /* 0x050fe20000001820 */
[----:B------:R-:W4:Y:S07]  /*1f00*/  LDSM.16.M88.4 R32, [R216+0xd100] ;  /* 0x00d10000d820783b */ /* 0x000f2e0000000200 */
[C---:B------:R-:W-:Y:S08]  /*1f10*/  HMMA.16816.F32 R116, R176.reuse, R20, R68 ;  /* 0x00000014b074723c */ /* 0x040ff00000001844 */
[----:B------:R-:W-:Y:S08]  /*1f20*/  HMMA.16816.F32 R120, R176, R22, R24 ;  /* 0x00000016b078723c */ /* 0x000ff00000001818 */
[----:B------:R-:W-:Y:S08]  /*1f30*/  HMMA.16816.F32 R8, R192, R28, R8 ;  /* 0x0000001cc008723c */ /* 0x000ff00000001808 */
[C---:B--2---:R-:W-:Y:S08]  /*1f40*/  HMMA.16816.F32 R20, R180.reuse, R16, R100 ;  /* 0x00000010b414723c */ /* 0x044ff00000001864 */
[----:B------:R-:W-:Y:S08]  /*1f50*/  HMMA.16816.F32 R24, R180, R18, R92 ;  /* 0x00000012b418723c */ /* 0x000ff0000000185c */
[----:B------:R-:W-:Y:S01]  /*1f60*/  HMMA.16816.F32 R12, R192, R30, R12 ;  /* 0x0000001ec00c723c */ /* 0x000fe2000000180c */
[----:B------:R-:W2:Y:S07]  /*1f70*/  LDSM.16.M88.4 R28, [R222+0xc900] ;  /* 0x00c90000de1c783b */ /* 0x000eae0000000200 */
[C---:B-1----:R-:W-:Y:S08]  /*1f80*/  HMMA.16816.F32 R112, R176.reuse, R44, R112 ;  /* 0x0000002cb070723c */ /* 0x042ff00000001870 */
[----:B------:R-:W-:Y:S01]  /*1f90*/  HMMA.16816.F32 R108, R176, R46, R108 ;  /* 0x0000002eb06c723c */ /* 0x000fe2000000186c */
[----:B------:R-:W1:Y:S07]  /*1fa0*/  LDSM.16.M88.4 R44, [R223+0x5000] ;  /* 0x00500000df2c783b */ /* 0x000e6e0000000200 */
[----:B------:R-:W-:Y:S08]  /*1fb0*/  HMMA.16816.F32 R16, R208, R48, R8 ;  /* 0x00000030d010723c */ /* 0x000ff00000001808 */
[----:B---3--:R-:W-:Y:S08]  /*1fc0*/  HMMA.16816.F32 R8, R184, R40, R20 ;  /* 0x00000028b808723c */ /* 0x008ff00000001814 */
[----:B------:R-:W-:Y:S01]  /*1fd0*/  HMMA.16816.F32 R96, R176, R52, R36 ;  /* 0x00000034b060723c */ /* 0x000fe20000001824 */
[----:B------:R-:W3:Y:S04]  /*1fe0*/  LDSM.16.M88.4 R36, [R216+0xd900] ;  /* 0x00d90000d824783b */ /* 0x000ee80000000200 */
[----:B------:R-:W-:Y:S03]  /*1ff0*/  LDSM.16.M88.4 R52, [R222+0xd100] ;  /* 0x00d10000de34783b */ /* 0x000fe60000000200 */
[----:B------:R-:W-:Y:S01]  /*2000*/  HMMA.16816.F32 R20, R184, R42, R24 ;  /* 0x0000002ab814723c */ /* 0x000fe20000001818 */
[----:B------:R-:W5:Y:S01]  /*2010*/  LDSM.16.M88.4 R40, [R219+0x4800] ;  /* 0x00480000db28783b */ /* 0x000f620000000200 */
[----:B------:R-:W-:-:S03]  /*2020*/  FMUL.FTZ R2, R16, c[0x0][0x320] ;  /* 0x0000c80010027a20 */ /* 0x000fc60000410000 */
[----:B------:R-:W1:Y:S01]  /*2030*/  LDSM.16.M88.4 R24, [R223+0x5800] ;  /* 0x00580000df18783b */ /* 0x000e620000000200 */
[----:B------:R2:W1:Y:S02]  /*2040*/  MUFU.TANH R134, R2 ;  /* 0x0000000200867308 */ /* 0x0004640000002400 */
[----:B----4-:R-:W-:Y:S08]  /*2050*/  HMMA.16816.F32 R56, R180, R32, R84 ;  /* 0x00000020b438723c */ /* 0x010ff00000001854 */
[----:B------:R-:W-:Y:S01]  /*2060*/  HMMA.16816.F32 R72, R176, R60, R72 ;  /* 0x0000003cb048723c */ /* 0x000fe20000001848 */
[----:B------:R-:W4:Y:S01]  /*2070*/  LDSM.16.M88.4 R60, [R216+0xe100] ;  /* 0x00e10000d83c783b */ /* 0x000f220000000200 */
[----:B--2---:R-:W-:-:S06]  /*2080*/  FMUL.FTZ R2, R17, c[0x0][0x320] ;  /* 0x0000c80011027a20 */ /* 0x004fcc0000410000 */
[----:B------:R-:W-:Y:S01]  /*2090*/  HMMA.16816.F32 R8, R192, R28, R8 ;  /* 0x0000001cc008723c */ /* 0x000fe20000001808 */
[----:B------:R2:W1:Y:S07]  /*20a0*/  MUFU.TANH R133, R2 ;  /* 0x0000000200857308 */ /* 0x00046e0000002400 */
[----:B------:R-:W-:Y:S08]  /*20b0*/  HMMA.16816.F32 R64, R180, R34, R64 ;  /* 0x00000022b440723c */ /* 0x000ff00000001840 */
[----:B------:R-:W-:Y:S01]  /*20c0*/  HMMA.16816.F32 R32, R208, R50, R12 ;  /* 0x00000032d020723c */ /* 0x000fe2000000180c */
[----:B------:R-:W4:Y:S01]  /*20d0*/  LDSM.16.M88.4 R48, [R216+0xe900] ;  /* 0x00e90000d830783b */ /* 0x000f220000000200 */
[----:B--2---:R-:W-:-:S04]  /*20e0*/  FMUL.FTZ R2, R18, c[0x0][0x320] ;  /* 0x0000c80012027a20 */ /* 0x004fc80000410000 */
[----:B------:R2:W2:Y:S02]  /*20f0*/  MUFU.TANH R131, R2 ;  /* 0x0000000200837308 */ /* 0x0004a40000002400 */
[----:B-1----:R-:W-:Y:S01]  /*2100*/  HMMA.16816.F32 R12, R184, R44, R56 ;  /* 0x0000002cb80c723c */ /* 0x002fe20000001838 */
[----:B------:R-:W-:Y:S07]  /*2110*/  LDSM.16.M88.4 R56, [R222+0xd900] ;  /* 0x00d90000de38783b */ /* 0x000fee0000000200 */
[----:B---3--:R-:W-:Y:S01]  /*2120*/  HMMA.16816.F32 R68, R180, R36, R72 ;  /* 0x00000024b444723c */ /* 0x008fe20000001848 */
[----:B--2---:R-:W-:-:S07]  /*2130*/  FMUL.FTZ R2, R19, c[0x0][0x320] ;  /* 0x0000c80013027a20 */ /* 0x004fce0000410000 */
[----:B------:R-:W-:Y:S01]  /*2140*/  HMMA.16816.F32 R16, R192, R30, R20 ;  /* 0x0000001ec010723c */ /* 0x000fe20000001814 */
[----:B------:R1:W2:Y:S07]  /*2150*/  MUFU.TANH R130, R2 ;  /* 0x0000000200827308 */ /* 0x0002ae0000002400 */
[----:B------:R-:W-:Y:S01]  /*2160*/  HMMA.16816.F32 R76, R180, R38, R76 ;  /* 0x00000026b44c723c */ /* 0x000fe2000000184c */
[----:B------:R-:W-:Y:S07]  /*2170*/  LDSM.16.M88.4 R36, [R219+0x5000] ;  /* 0x00500000db24783b */ /* 0x000fee0000000200 */
[----:B-----5:R-:W-:Y:S01]  /*2180*/  HMMA.16816.F32 R20, R208, R40, R8 ;  /* 0x00000028d014723c */ /* 0x020fe20000001808 */
[----:B-1----:R-:W-:-:S04]  /*2190*/  FMUL.FTZ R2, R32, c[0x0][0x320] ;  /* 0x0000c80020027a20 */ /* 0x002fc80000410000 */
[----:B------:R1:W3:Y:S03]  /*21a0*/  MUFU.TANH R129, R2 ;  /* 0x0000000200817308 */ /* 0x0002e60000002400 */
[----:B------:R-:W-:Y:S08]  /*21b0*/  HMMA.16816.F32 R8, R192, R52, R12 ;  /* 0x00000034c008723c */ /* 0x000ff0000000180c */
[----:B------:R-:W-:Y:S01]  /*21c0*/  HMMA.16816.F32 R28, R184, R46, R64 ;  /* 0x0000002eb81c723c */ /* 0x000fe20000001840 */
[----:B------:R-:W-:Y:S01]  /*21d0*/  LDSM.16.M88.4 R44, [R219+0x5800] ;  /* 0x00580000db2c783b */ /* 0x000fe20000000200 */
[----:B-1----:R-:W-:-:S06]  /*21e0*/  FMUL.FTZ R2, R33, c[0x0][0x320] ;  /* 0x0000c80021027a20 */ /* 0x002fcc0000410000 */
[----:B------:R-:W-:Y:S01]  /*21f0*/  HMMA.16816.F32 R12, R208, R42, R16 ;  /* 0x0000002ad00c723c */ /* 0x000fe20000001810 */
[----:B------:R-:W-:Y:S01]  /*2200*/  LDSM.16.M88.4 R40, [R223+0x6800] ;  /* 0x00680000df28783b */ /* 0x000fe20000000200 */
[----:B------:R1:W1:Y:S06]  /*2210*/  MUFU.TANH R128, R2 ;  /* 0x0000000200807308 */ /* 0x00026c0000002400 */
[----:B------:R-:W-:Y:S08]  /*2220*/  HMMA.16816.F32 R16, R184, R24, R68 ;  /* 0x00000018b810723c */ /* 0x000ff00000001844 */
[----:B----4-:R-:W-:Y:S01]  /*2230*/  HMMA.16816.F32 R80, R180, R60, R80 ;  /* 0x0000003cb450723c */ /* 0x010fe20000001850 */
[----:B-1----:R-:W-:-:S04]  /*2240*/  FMUL.FTZ R2, R34, c[0x0][0x320] ;  /* 0x0000c80022027a20 */ /* 0x002fc80000410000 */
[----:B------:R1:W4:Y:S03]  /*2250*/  MUFU.TANH R127, R2 ;  /* 0x00000002007f7308 */ /* 0x0003260000002400 */
[----:B------:R-:W-:Y:S08]  /*2260*/  HMMA.16816.F32 R64, R180, R48, R96 ;  /* 0x00000030b440723c */ /* 0x000ff00000001860 */
[----:B------:R-:W-:Y:S01]  /*2270*/  HMMA.16816.F32 R24, R184, R26, R76 ;  /* 0x0000001ab818723c */ /* 0x000fe2000000184c */
[----:B-1----:R-:W-:-:S02]  /*2280*/  FMUL.FTZ R2, R35, c[0x0][0x320] ;  /* 0x0000c80023027a20 */ /* 0x002fc40000410000 */
[----:B------:R-:W-:Y:S05]  /*2290*/  LDSM.16.M88.4 R32, [R223+0x6000] ;  /* 0x00600000df20783b */ /* 0x000fea0000000200 */
[C---:B------:R-:W-:Y:S01]  /*22a0*/  HMMA.16816.F32 R72, R180.reuse, R62, R88 ;  /* 0x0000003eb448723c */ /* 0x040fe20000001858 */
[----:B------:R1:W1:Y:S01]  /*22b0*/  MUFU.TANH R126, R2 ;  /* 0x00000002007e7308 */ /* 0x0002620000002400 */
[----:B------:R-:W5:Y:S06]  /*22c0*/  LDSM.16.M88.4 R60, [R216+0xf100] ;  /* 0x00f10000d83c783b */ /* 0x000f6c0000000200 */
[----:B------:R-:W-:Y:S01]  /*22d0*/  HMMA.16816.F32 R68, R180, R50, R104 ;  /* 0x00000032b444723c */ /* 0x000fe20000001868 */
[----:B------:R-:W-:Y:S01]  /*22e0*/  LDSM.16.M88.4 R48, [R222+0xe900] ;  /* 0x00e90000de30783b */ /* 0x000fe20000000200 */
[----:B-1----:R-:W-:-:S04]  /*22f0*/  FMUL.FTZ R2, R20, c[0x0][0x320] ;  /* 0x0000c80014027a20 */ /* 0x002fc80000410000 */
[----:B------:R1:W1:Y:S02]  /*2300*/  MUFU.TANH R125, R2 ;  /* 0x00000002007d7308 */ /* 0x0002640000002400 */
[----:B-1----:R-:W-:-:S06]  /*2310*/  FMUL.FTZ R2, R21, c[0x0][0x320] ;  /* 0x0000c80015027a20 */ /* 0x002fcc0000410000 */
[----:B------:R1:W1:Y:S01]  /*2320*/  MUFU.TANH R124, R2 ;  /* 0x00000002007c7308 */ /* 0x0002620000002400 */
[----:B-----5:R-:W-:Y:S01]  /*2330*/  HMMA.16816.F32 R76, R180, R60, R116 ;  /* 0x0000003cb44c723c */ /* 0x020fe20000001874 */
[----:B-1----:R-:W-:-:S06]  /*2340*/  FMUL.FTZ R2, R22, c[0x0][0x320] ;  /* 0x0000c80016027a20 */ /* 0x002fcc0000410000 */
[----:B------:R1:W1:Y:S02]  /*2350*/  MUFU.TANH R103, R2 ;  /* 0x0000000200677308 */ /* 0x0002640000002400 */
[----:B-1----:R-:W-:Y:S02]  /*2360*/  FMUL.FTZ R2, R23, c[0x0][0x320] ;  /* 0x0000c80017027a20 */ /* 0x002fe40000410000 */
[----:B------:R-:W-:Y:S04]  /*2370*/  HMMA.16816.F32 R20, R208, R36, R8 ;  /* 0x00000024d014723c */ /* 0x000fe80000001808 */
[----:B------:R1:W1:Y:S04]  /*2380*/  MUFU.TANH R102, R2 ;  /* 0x0000000200667308 */ /* 0x0002680000002400 */
[----:B------:R-:W-:Y:S01]  /*2390*/  HMMA.16816.F32 R8, R192, R54, R28 ;  /* 0x00000036c008723c */ /* 0x000fe2000000181c */
[----:B------:R-:W-:Y:S01]  /*23a0*/  LDSM.16.M88.4 R52, [R219+0x6000] ;  /* 0x00600000db34783b */ /* 0x000fe20000000200 */
[----:B-1----:R-:W-:-:S04]  /*23b0*/  FMUL.FTZ R2, R12, c[0x0][0x320] ;  /* 0x0000c8000c027a20 */ /* 0x002fc80000410000 */
[----:B------:R1:W1:Y:S11]  /*23c0*/  MUFU.TANH R101, R2 ;  /* 0x0000000200657308 */ /* 0x0002760000002400 */
[----:B------:R-:W-:Y:S07]  /*23d0*/  @!UPT UIADD3 URZ, URZ, URZ, URZ ;  /* 0x0000003f3f3ff290 */ /* 0x000fee000fffe03f */
[----:B------:R-:W-:Y:S01]  /*23e0*/  HMMA.16816.F32 R8, R208, R38, R8 ;  /* 0x00000026d008723c */ /* 0x000fe20000001808 */
[----:B------:R-:W5:Y:S01]  /*23f0*/  LDSM.16.M88.4 R36, [R222+0xe100] ;  /* 0x00e10000de24783b */ /* 0x000f620000000200 */
[----:B-1----:R-:W-:-:S04]  /*2400*/  FMUL.FTZ R2, R13, c[0x0][0x320] ;  /* 0x0000c8000d027a20 */ /* 0x002fc80000410000 */
[----:B------:R1:W1:Y:S02]  /*2410*/  MUFU.TANH R100, R2 ;  /* 0x0000000200647308 */ /* 0x0002640000002400 */
[----:B-1----:R-:W-:-:S06]  /*2420*/  FMUL.FTZ R2, R14, c[0x0][0x320] ;  /* 0x0000c8000e027a20 */ /* 0x002fcc0000410000 */
[----:B------:R1:W1:Y:S02]  /*2430*/  MUFU.TANH R97, R2 ;  /* 0x0000000200617308 */ /* 0x0002640000002400 */
[----:B-1----:R-:W-:Y:S02]  /*2440*/  FMUL.FTZ R2, R15, c[0x0][0x320] ;  /* 0x0000c8000f027a20 */ /* 0x002fe40000410000 */
[----:B------:R-:W-:Y:S04]  /*2450*/  HMMA.16816.F32 R12, R192, R56, R16 ;  /* 0x00000038c00c723c */ /* 0x000fe80000001810 */
[----:B------:R1:W1:Y:S04]  /*2460*/  MUFU.TANH R96, R2 ;  /* 0x0000000200607308 */ /* 0x0002680000002400 */
[----:B------:R-:W-:Y:S01]  /*2470*/  HMMA.16816.F32 R16, R184, R32, R80 ;  /* 0x00000020b810723c */ /* 0x000fe20000001850 */
[----:B-1----:R-:W-:-:S04]  /*2480*/  FMUL.FTZ R2, R20, c[0x0][0x320] ;  /* 0x0000c80014027a20 */ /* 0x002fc80000410000 */
[----:B------:R1:W1:Y:S11]  /*2490*/  MUFU.TANH R95, R2 ;  /* 0x00000002005f7308 */ /* 0x0002760000002400 */
[----:B------:R-:W-:Y:S08]  /*24a0*/  HMMA.16816.F32 R28, R208, R44, R12 ;  /* 0x0000002cd01c723c */ /* 0x000ff0000000180c */
[----:B------:R-:W-:Y:S01]  /*24b0*/  HMMA.16816.F32 R12, R192, R58, R24 ;  /* 0x0000003ac00c723c */ /* 0x000fe20000001818 */
[----:B-1----:R-:W-:-:S07]  /*24c0*/  FMUL.FTZ R2, R21, c[0x0][0x320] ;  /* 0x0000c80015027a20 */ /* 0x002fce0000410000 */
[----:B------:R-:W-:Y:S01]  /*24d0*/  HMMA.16816.F32 R24, R184, R34, R72 ;  /* 0x00000022b818723c */ /* 0x000fe20000001848 */
[----:B------:R-:W-:Y:S01]  /*24e0*/  LDSM.16.M88.4 R32, [R223+0x7000] ;  /* 0x00700000df20783b */ /* 0x000fe20000000200 */
[----:B------:R1:W1:Y:S02]  /*24f0*/  MUFU.TANH R94, R2 ;  /* 0x00000002005e7308 */ /* 0x0002640000002400 */
[----:B-1----:R-:W-:-:S06]  /*2500*/  FMUL.FTZ R2, R22, c[0x0][0x320] ;  /* 0x0000c80016027a20 */ /* 0x002fcc0000410000 */
[----:B------:R1:W1:Y:S02]  /*2510*/  MUFU.TANH R91, R2 ;  /* 0x00000002005b7308 */ /* 0x0002640000002400 */
[----:B-1----:R-:W-:Y:S02]  /*2520*/  FMUL.FTZ R2, R23, c[0x0][0x320] ;  /* 0x0000c80017027a20 */ /* 0x002fe40000410000 */
[----:B-----5:R-:W-:Y:S04]  /*2530*/  HMMA.16816.F32 R20, R192, R36, R16 ;  /* 0x00000024c014723c */ /* 0x020fe80000001810 */
[----:B------:R1:W1:Y:S04]  /*2540*/  MUFU.TANH R89, R2 ;  /* 0x0000000200597308 */ /* 0x0002680000002400 */
[----:B------:R-:W-:Y:S01]  /*2550*/  HMMA.16816.F32 R16, R184, R40, R64 ;  /* 0x00000028b810723c */ /* 0x000fe20000001840 */
[----:B------:R-:W5:Y:S01]  /*2560*/  LDSM.16.M88.4 R64, [R216+0xf900] ;  /* 0x00f90000d840783b */ /* 0x000f620000000200 */
        /* <DEDUP_REMOVED lines=11> */
[----:B------:R-:W5:Y:S07]  /*2620*/  LDSM.16.M88.4 R36, [R219+0x6800] ;  /* 0x00680000db24783b */ /* 0x000f6e0000000200 */
[----:B------:R-:W-:Y:S01]  /*2630*/  HMMA.16816.F32 R24, R184, R42, R68 ;  /* 0x0000002ab818723c */ /* 0x000fe20000001844 */
[----:B------:R-:W-:Y:S01]  /*2640*/  LDSM.16.M88.4 R40, [R219+0x7000] ;  /* 0x00700000db28783b */ /* 0x000fe20000000200 */
[----:B-1----:R-:W-:-:S04]  /*2650*/  FMUL.FTZ R2, R28, c[0x0][0x320] ;  /* 0x0000c8001c027a20 */ /* 0x002fc80000410000 */
[----:B------:R1:W1:Y:S02]  /*2660*/  MUFU.TANH R87, R2 ;  /* 0x0000000200577308 */ /* 0x0002640000002400 */
[----:B------:R-:W-:Y:S01]  /*2670*/  HMMA.16816.F32 R44, R180, R62, R120 ;  /* 0x0000003eb42c723c */ /* 0x000fe20000001878 */
[----:B-1----:R-:W-:-:S05]  /*2680*/  FMUL.FTZ R2, R29, c[0x0][0x320] ;  /* 0x0000c8001d027a20 */ /* 0x002fca0000410000 */
[----:B------:R1:W1:Y:S02]  /*2690*/  MUFU.TANH R86, R2 ;  /* 0x0000000200567308 */ /* 0x0002640000002400 */
[----:B-1----:R-:W-:-:S06]  /*26a0*/  FMUL.FTZ R2, R30, c[0x0][0x320] ;  /* 0x0000c8001e027a20 */ /* 0x002fcc0000410000 */
[----:B------:R1:W1:Y:S02]  /*26b0*/  MUFU.TANH R85, R2 ;  /* 0x0000000200557308 */ /* 0x0002640000002400 */
[----:B-1----:R-:W-:Y:S02]  /*26c0*/  FMUL.FTZ R2, R31, c[0x0][0x320] ;  /* 0x0000c8001f027a20 */ /* 0x002fe40000410000 */
[----:B------:R-:W-:Y:S04]  /*26d0*/  HMMA.16816.F32 R28, R208, R52, R20 ;  /* 0x00000034d01c723c */ /* 0x000fe80000001814 */
[----:B------:R1:W1:Y:S04]  /*26e0*/  MUFU.TANH R84, R2 ;  /* 0x0000000200547308 */ /* 0x0002680000002400 */
[----:B------:R-:W-:Y:S08]  /*26f0*/  HMMA.16816.F32 R20, R192, R48, R16 ;  /* 0x00000030c014723c */ /* 0x000ff00000001810 */
[----:B------:R-:W-:Y:S01]  /*2700*/  HMMA.16816.F32 R16, R184, R32, R76 ;  /* 0x00000020b810723c */ /* 0x000fe2000000184c */
[----:B-1----:R-:W-:-:S04]  /*2710*/  FMUL.FTZ R2, R8, c[0x0][0x320] ;  /* 0x0000c80008027a20 */ /* 0x002fc80000410000 */
[----:B------:R1:W1:Y:S02]  /*2720*/  MUFU.TANH R83, R2 ;  /* 0x0000000200537308 */ /* 0x0002640000002400 */
[----:B-1----:R-:W-:-:S06]  /*2730*/  FMUL.FTZ R2, R9, c[0x0][0x320] ;  /* 0x0000c80009027a20 */ /* 0x002fcc0000410000 */
[----:B------:R1:W1:Y:S02]  /*2740*/  MUFU.TANH R82, R2 ;  /* 0x0000000200527308 */ /* 0x0002640000002400 */
[----:B-1----:R-:W-:-:S06]  /*2750*/  FMUL.FTZ R2, R10, c[0x0][0x320] ;  /* 0x0000c8000a027a20 */ /* 0x002fcc0000410000 */
[----:B------:R1:W1:Y:S02]  /*2760*/  MUFU.TANH R81, R2 ;  /* 0x0000000200517308 */ /* 0x0002640000002400 */
[----:B-1----:R-:W-:Y:S02]  /*2770*/  FMUL.FTZ R2, R11, c[0x0][0x320] ;  /* 0x0000c8000b027a20 */ /* 0x002fe40000410000 */
[----:B------:R-:W-:Y:S01]  /*2780*/  HMMA.16816.F32 R8, R208, R54, R12 ;  /* 0x00000036d008723c */ /* 0x000fe2000000180c */
[----:B------:R-:W1:Y:S03]  /*2790*/  LDSM.16.M88.4 R52, [R222+0xf100] ;  /* 0x00f10000de34783b */ /* 0x000e660000000200 */
[----:B------:R2:W1:Y:S04]  /*27a0*/  MUFU.TANH R80, R2 ;  /* 0x0000000200507308 */ /* 0x0004680000002400 */
[----:B------:R-:W-:Y:S01]  /*27b0*/  HMMA.16816.F32 R12, R192, R50, R24 ;  /* 0x00000032c00c723c */ /* 0x000fe20000001818 */
[----:B------:R-:W3:Y:S07]  /*27c0*/  LDSM.16.M88.4 R48, [R223+0x7800] ;  /* 0x00780000df30783b */ /* 0x000eee0000000200 */
[----:B-----5:R-:W-:Y:S01]  /*27d0*/  HMMA.16816.F32 R24, R208, R36, R20 ;  /* 0x00000024d018723c */ /* 0x020fe20000001814 */
[----:B--2---:R-:W-:-:S04]  /*27e0*/  FMUL.FTZ R2, R28, c[0x0][0x320] ;  /* 0x0000c8001c027a20 */ /* 0x004fc80000410000 */
[----:B------:R2:W1:Y:S11]  /*27f0*/  MUFU.TANH R75, R2 ;  /* 0x00000002004b7308 */ /* 0x0004760000002400 */
[----:B------:R-:W-:Y:S01]  /*2800*/  HMMA.16816.F32 R12, R208, R38, R12 ;  /* 0x00000026d00c723c */ /* 0x000fe2000000180c */
[----:B------:R-:W5:Y:S01]  /*2810*/  LDSM.16.M88.4 R36, [R222+0xf900] ;  /* 0x00f90000de24783b */ /* 0x000f620000000200 */
[----:B--2---:R-:W-:-:S06]  /*2820*/  FMUL.FTZ R2, R29, c[0x0][0x320] ;  /* 0x0000c8001d027a20 */ /* 0x004fcc0000410000 */
[----:B------:R-:W-:Y:S01]  /*2830*/  FMUL.FTZ R25, R25, c[0x0][0x320] ;  /* 0x0000c80019197a20 */ /* 0x000fe20000410000 */
[----:B-1----:R-:W-:Y:S01]  /*2840*/  HMMA.16816.F32 R20, R192, R52, R16 ;  /* 0x00000034c014723c */ /* 0x002fe20000001810 */
[----:B------:R1:W2:Y:S01]  /*2850*/  MUFU.TANH R74, R2 ;  /* 0x00000002004a7308 */ /* 0x0002a20000002400 */
[----:B------:R-:W-:Y:S02]  /*2860*/  FMUL.FTZ R26, R26, c[0x0][0x320] ;  /* 0x0000c8001a1a7a20 */ /* 0x000fe40000410000 */
[----:B------:R-:W-:-:S04]  /*2870*/  FMUL.FTZ R27, R27, c[0x0][0x320] ;  /* 0x0000c8001b1b7a20 */ /* 0x000fc80000410000 */
[----:B---3--:R-:W-:Y:S01]  /*2880*/  HMMA.16816.F32 R16, R184, R48, R56 ;  /* 0x00000030b810723c */ /* 0x008fe20000001838 */
[----:B------:R-:W3:Y:S06]  /*2890*/  MUFU.TANH R60, R25 ;  /* 0x00000019003c7308 */ /* 0x000eec0000002400 */
[----:B------:R-:W-:Y:S02]  /*28a0*/  FMUL.FTZ R12, R12, c[0x0][0x320] ;  /* 0x0000c8000c0c7a20 */ /* 0x000fe40000410000 */
[----:B-1----:R-:W-:Y:S01]  /*28b0*/  FMUL.FTZ R2, R30, c[0x0][0x320] ;  /* 0x0000c8001e027a20 */ /* 0x002fe20000410000 */
[----:B------:R-:W1:Y:S01]  /*28c0*/  MUFU.TANH R56, R26 ;  /* 0x0000001a00387308 */ /* 0x000e620000002400 */
[----:B------:R-:W-:-:S02]  /*28d0*/  FMUL.FTZ R13, R13, c[0x0][0x320] ;  /* 0x0000c8000d0d7a20 */ /* 0x000fc40000410000 */
[----:B------:R-:W-:Y:S02]  /*28e0*/  FMUL.FTZ R14, R14, c[0x0][0x320] ;  /* 0x0000c8000e0e7a20 */ /* 0x000fe40000410000 */
[----:B------:R-:W-:-:S03]  /*28f0*/  FMUL.FTZ R15, R15, c[0x0][0x320] ;  /* 0x0000c8000f0f7a20 */ /* 0x000fc60000410000 */
[----:B------:R1:W1:Y:S06]  /*2900*/  MUFU.TANH R73, R2 ;  /* 0x0000000200497308 */ /* 0x00026c0000002400 */
[----:B-----5:R-:W-:Y:S02]  /*2910*/  HMMA.16816.F32 R16, R192, R36, R16 ;  /* 0x00000024c010723c */ /* 0x020fe40000001810 */
[----:B------:R-:W2:Y:S01]  /*2920*/  MUFU.TANH R53, R12 ;  /* 0x0000000c00357308 */ /* 0x000ea20000002400 */
[----:B-1----:R-:W-:-:S07]  /*2930*/  FMUL.FTZ R2, R31, c[0x0][0x320] ;  /* 0x0000c8001f027a20 */ /* 0x002fce0000410000 */
[----:B------:R-:W1:Y:S01]  /*2940*/  MUFU.TANH R52, R13 ;  /* 0x0000000d00347308 */ /* 0x000e620000002400 */
[----:B------:R-:W-:Y:S01]  /*2950*/  HMMA.16816.F32 R28, R184, R34, R44 ;  /* 0x00000022b81c723c */ /* 0x000fe2000000182c */
[----:B------:R-:W5:Y:S01]  /*2960*/  LDSM.16.M88.4 R32, [R219+0x7800] ;  /* 0x00780000db20783b */ /* 0x000f620000000200 */
[----:B------:R-:W-:-:S05]  /*2970*/  DEPBAR.LE SB0, 0x0 ;  /* 0x000080000000791a */ /* 0x000fca0000000000 */
[----:B------:R1:W1:Y:S08]  /*2980*/  MUFU.TANH R72, R2 ;  /* 0x0000000200487308 */ /* 0x0002700000002400 */
[----:B------:R-:W2:Y:S01]  /*2990*/  MUFU.TANH R49, R15 ;  /* 0x0000000f00317308 */ /* 0x000ea20000002400 */
[----:B-1----:R-:W-:-:S08]  /*29a0*/  FMUL.FTZ R2, R8, c[0x0][0x320] ;  /* 0x0000c80008027a20 */ /* 0x002fd00000410000 */
[----:B------:R-:W-:Y:S01]  /*29b0*/  HMMA.16816.F32 R28, R192, R54, R28 ;  /* 0x00000036c01c723c */ /* 0x000fe2000000181c */
[----:B------:R-:W1:Y:S08]  /*29c0*/  MUFU.TANH R54, R27 ;  /* 0x0000001b00367308 */ /* 0x000e700000002400 */
[----:B------:R1:W1:Y:S02]  /*29d0*/  MUFU.TANH R65, R2 ;  /* 0x0000000200417308 */ /* 0x0002640000002400 */
[----:B-1----:R-:W-:-:S06]  /*29e0*/  FMUL.FTZ R2, R9, c[0x0][0x320] ;  /* 0x0000c80009027a20 */ /* 0x002fcc0000410000 */
[----:B------:R1:W1:Y:S02]  /*29f0*/  MUFU.TANH R64, R2 ;  /* 0x0000000200407308 */ /* 0x0002640000002400 */
[----:B-1----:R-:W-:-:S06]  /*2a00*/  FMUL.FTZ R2, R10, c[0x0][0x320] ;  /* 0x0000c8000a027a20 */ /* 0x002fcc0000410000 */
[----:B------:R1:W1:Y:S02]  /*2a10*/  MUFU.TANH R63, R2 ;  /* 0x00000002003f7308 */ /* 0x0002640000002400 */
[----:B-1----:R-:W-:Y:S02]  /*2a20*/  FMUL.FTZ R2, R11, c[0x0][0x320] ;  /* 0x0000c8000b027a20 */ /* 0x002fe40000410000 */
[----:B------:R-:W-:Y:S04]  /*2a30*/  HMMA.16816.F32 R8, R180, R66, R108 ;  /* 0x00000042b408723c */ /* 0x000fe8000000186c */
[----:B------:R1:W1:Y:S02]  /*2a40*/  MUFU.TANH R62, R2 ;  /* 0x00000002003e7308 */ /* 0x0002640000002400 */
[----:B-1----:R-:W-:-:S02]  /*2a50*/  FMUL.FTZ R2, R24, c[0x0][0x320] ;  /* 0x0000c80018027a20 */ /* 0x002fc40000410000 */
[----:B------:R-:W-:Y:S04]  /*2a60*/  HMMA.16816.F32 R24, R208, R40, R20 ;  /* 0x00000028d018723c */ /* 0x000fe80000001814 */
[----:B------:R-:W1:Y:S11]  /*2a70*/  MUFU.TANH R61, R2 ;  /* 0x00000002003d7308 */ /* 0x000e760000002400 */
[----:B------:R-:W-:Y:S01]  /*2a80*/  @!UPT UIADD3 URZ, URZ, URZ, URZ ;  /* 0x0000003f3f3ff290 */ /* 0x000fe2000fffe03f */
[----:B------:R-:W-:Y:S01]  /*2a90*/  HMMA.16816.F32 R8, R184, R50, R8 ;  /* 0x00000032b808723c */ /* 0x000fe20000001808 */
[----:B------:R5:W1:Y:S07]  /*2aa0*/  MUFU.TANH R50, R14 ;  /* 0x0000000e00327308 */ /* 0x000a6e0000002400 */
[----:B------:R-:W-:Y:S01]  /*2ab0*/  HMMA.16816.F32 R20, R208, R42, R28 ;  /* 0x0000002ad014723c */ /* 0x000fe2000000181c */
[----:B------:R-:W-:-:S07]  /*2ac0*/  FMUL.FTZ R27, R27, c[0x0][0x320] ;  /* 0x0000c8001b1b7a20 */ /* 0x000fce0000410000 */
[----:B-----5:R-:W-:Y:S01]  /*2ad0*/  HMMA.16816.F32 R12, R208, R32, R16 ;  /* 0x00000020d00c723c */ /* 0x020fe20000001810 */
[----:B------:R-:W-:Y:S01]  /*2ae0*/  FMUL.FTZ R24, R24, c[0x0][0x320] ;  /* 0x0000c80018187a20 */ /* 0x000fe20000410000 */
[----:B------:R1:W1:Y:S01]  /*2af0*/  MUFU.TANH R45, R27 ;  /* 0x0000001b002d7308 */ /* 0x0002620000002400 */
[----:B------:R-:W-:Y:S02]  /*2b00*/  FMUL.FTZ R25, R25, c[0x0][0x320] ;  /* 0x0000c80019197a20 */ /* 0x000fe40000410000 */
[----:B------:R-:W-:-:S03]  /*2b10*/  FMUL.FTZ R26, R26, c[0x0][0x320] ;  /* 0x0000c8001a1a7a20 */ /* 0x000fc60000410000 */
[----:B------:R-:W-:Y:S02]  /*2b20*/  HMMA.16816.F32 R8, R192, R38, R8 ;  /* 0x00000026c008723c */ /* 0x000fe40000001808 */
[----:B------:R1:W1:Y:S06]  /*2b30*/  MUFU.TANH R48, R24 ;  /* 0x0000001800307308 */ /* 0x00026c0000002400 */
[----:B------:R-:W-:Y:S02]  /*2b40*/  FMUL.FTZ R20, R20, c[0x0][0x320] ;  /* 0x0000c80014147a20 */ /* 0x000fe40000410000 */
[----:B------:R-:W-:-:S02]  /*2b50*/  FMUL.FTZ R21, R21, c[0x0][0x320] ;  /* 0x0000c80015157a20 */ /* 0x000fc40000410000 */
[----:B------:R-:W-:Y:S01]  /*2b60*/  FMUL.FTZ R22, R22, c[0x0][0x320] ;  /* 0x0000c80016167a20 */ /* 0x000fe20000410000 */
[----:B------:R1:W1:Y:S01]  /*2b70*/  MUFU.TANH R47, R25 ;  /* 0x00000019002f7308 */ /* 0x0002620000002400 */
[----:B------:R-:W-:Y:S02]  /*2b80*/  FMUL.FTZ R23, R23, c[0x0][0x320] ;  /* 0x0000c80017177a20 */ /* 0x000fe40000410000 */
[----:B------:R-:W-:Y:S02]  /*2b90*/  FMUL.FTZ R12, R12, c[0x0][0x320] ;  /* 0x0000c8000c0c7a20 */ /* 0x000fe40000410000 */
[----:B------:R-:W-:-:S03]  /*2ba0*/  FMUL.FTZ R13, R13, c[0x0][0x320] ;  /* 0x0000c8000d0d7a20 */ /* 0x000fc60000410000 */
[----:B------:R1:W1:Y:S01]  /*2bb0*/  MUFU.TANH R46, R26 ;  /* 0x0000001a002e7308 */ /* 0x0002620000002400 */
[----:B------:R-:W-:Y:S02]  /*2bc0*/  FMUL.FTZ R14, R14, c[0x0][0x320] ;  /* 0x0000c8000e0e7a20 */ /* 0x000fe40000410000 */
[----:B------:R-:W-:Y:S01]  /*2bd0*/  FMUL.FTZ R15, R15, c[0x0][0x320] ;  /* 0x0000c8000f0f7a20 */ /* 0x000fe20000410000 */
[----:B------:R-:W-:Y:S04]  /*2be0*/  HMMA.16816.F32 R8, R208, R34, R8 ;  /* 0x00000022d008723c */ /* 0x000fe80000001808 */
[----:B------:R1:W1:Y:S08]  /*2bf0*/  MUFU.TANH R44, R20 ;  /* 0x00000014002c7308 */ /* 0x0002700000002400 */
[----:B------:R1:W1:Y:S08]  /*2c00*/  MUFU.TANH R43, R21 ;  /* 0x00000015002b7308 */ /* 0x0002700000002400 */
[----:B------:R1:W1:Y:S04]  /*2c10*/  MUFU.TANH R39, R22 ;  /* 0x0000001600277308 */ /* 0x0002680000002400 */
[----:B------:R-:W-:-:S02]  /*2c20*/  FMUL.FTZ R8, R8, c[0x0][0x320] ;  /* 0x0000c80008087a20 */ /* 0x000fc40000410000 */
[----:B------:R-:W-:Y:S02]  /*2c30*/  FMUL.FTZ R9, R9, c[0x0][0x320] ;  /* 0x0000c80009097a20 */ /* 0x000fe40000410000 */
[----:B------:R1:W1:Y:S01]  /*2c40*/  MUFU.TANH R42, R23 ;  /* 0x00000017002a7308 */ /* 0x0002620000002400 */
[----:B------:R-:W-:Y:S02]  /*2c50*/  FMUL.FTZ R10, R10, c[0x0][0x320] ;  /* 0x0000c8000a0a7a20 */ /* 0x000fe40000410000 */
[----:B------:R-:W-:-:S05]  /*2c60*/  FMUL.FTZ R11, R11, c[0x0][0x320] ;  /* 0x0000c8000b0b7a20 */ /* 0x000fca0000410000 */
[----:B------:R1:W1:Y:S08]  /*2c70*/  MUFU.TANH R36, R12 ;  /* 0x0000000c00247308 */ /* 0x0002700000002400 */
[----:B------:R1:W1:Y:S08]  /*2c80*/  MUFU.TANH R35, R13 ;  /* 0x0000000d00237308 */ /* 0x0002700000002400 */
[----:B------:R1:W1:Y:S08]  /*2c90*/  MUFU.TANH R41, R14 ;  /* 0x0000000e00297308 */ /* 0x0002700000002400 */
[----:B------:R1:W1:Y:S08]  /*2ca0*/  MUFU.TANH R40, R15 ;  /* 0x0000000f00287308 */ /* 0x0002700000002400 */
[----:B------:R1:W1:Y:S08]  /*2cb0*/  MUFU.TANH R34, R8 ;  /* 0x0000000800227308 */ /* 0x0002700000002400 */
[----:B------:R1:W1:Y:S08]  /*2cc0*/  MUFU.TANH R27, R9 ;  /* 0x00000009001b7308 */ /* 0x0002700000002400 */
[----:B------:R1:W1:Y:S08]  /*2cd0*/  MUFU.TANH R38, R10 ;  /* 0x0000000a00267308 */ /* 0x0002700000002400 */
[----:B------:R1:W1:Y:S01]  /*2ce0*/  MUFU.TANH R37, R11 ;  /* 0x0000000b00257308 */ /* 0x0002620000002400 */
[----:B------:R-:W-:Y:S06]  /*2cf0*/  BAR.SYNC.DEFER_BLOCKING 0x0 ;  /* 0x0000000000007b1d */ /* 0x000fec0000010000 */
[----:B------:R-:W-:Y:S05]  /*2d00*/  @P1 BRA `(.L_x_1) ;  /* 0x000004a000001947 */ /* 0x000fea0003800000 */
[----:B--234-:R-:W-:Y:S01]  /*2d10*/  ULEA UR5, UR8, UR11, 0x7 ;  /* 0x0000000b08057291 */ /* 0x01cfe2000f8e383f */
[----:B------:R-:W-:Y:S01]  /*2d20*/  PLOP3.LUT P2, PT, PT, PT, UP1, 0x80, 0x0 ;  /* 0x000000000000781c */ /* 0x000fe20003f4f018 */
[----:B------:R-:W-:Y:S01]  /*2d30*/  IMAD.MOV.U32 R244, RZ, RZ, RZ ;  /* 0x000000fffff47224 */ /* 0x000fe200078e00ff */
[----:B------:R-:W-:-:S03]  /*2d40*/  PLOP3.LUT P1, PT, PT, PT, UP1, 0x80, 0x0 ;  /* 0x000000000000781c */ /* 0x000fc60003f2f018 */
[----:B------:R-:W-:-:S05]  /*2d50*/  IMAD.U32 R3, RZ, RZ, UR5 ;  /* 0x00000005ff037e24 */ /* 0x000fca000f8e00ff */
[----:B------:R-:W-:-:S05]  /*2d60*/  IADD3 R3, R3, -0x100, R138 ;  /* 0xffffff0003037810 */ /* 0x000fca0007ffe08a */
[----:B------:R-:W-:-:S04]  /*2d70*/  @P2 IMAD.HI.U32 R6, R3, c[0x0][0x2bc], RZ ;  /* 0x0000af0003062a27 */ /* 0x000fc800078e00ff */
[----:B------:R-:W-:Y:S01]  /*2d80*/  IMAD.MOV.U32 R2, RZ, RZ, R3 ;  /* 0x000000ffff027224 */ /* 0x000fe200078e0003 */
[----:B------:R-:W-:-:S04]  /*2d90*/  @P1 SHF.R.U32.HI R2, RZ, c[0x0][0x2c0], R6 ;  /* 0x0000b000ff021a19 */ /* 0x000fc80000011606 */
[----:B------:R-:W-:-:S04]  /*2da0*/  @!P6 IADD3 R7, P1, R2, UR12, RZ ;  /* 0x0000000c0207ec10 */ /* 0x000fc8000ff3e0ff */
[----:B-1----:R-:W-:Y:S02]  /*2db0*/  @!P6 LEA.HI.X.SX32 R8, R2, UR6, 0x1, P1 ;  /* 0x000000060208ec11 */ /* 0x002fe400088f0eff */
[----:B------:R-:W-:-:S04]  /*2dc0*/  @!P6 LEA R6, P1, R7, c[0x0][0x2a0], 0x2 ;  /* 0x0000a8000706ea11 */ /* 0x000fc800078210ff */
[----:B------:R-:W-:-:S05]  /*2dd0*/  @!P6 LEA.HI.X R7, R7, c[0x0][0x2a4], R8, 0x2, P1 ;  /* 0x0000a9000707ea11 */ /* 0x000fca00008f1408 */
[----:B------:R1:W2:Y:S01]  /*2de0*/  @!P6 LDG.E R244, [R6.64] ;  /* 0x0000000e06f4e981 */ /* 0x0002a2000c1e1900 */
[----:B------:R-:W-:Y:S01]  /*2df0*/  IMAD.MOV R245, RZ, RZ, -R2 ;  /* 0x000000fffff57224 */ /* 0x000fe200078e0a02 */
[----:B------:R-:W-:Y:S01]  /*2e00*/  SEL R26, RZ, 0x10, P0 ;  /* 0x00000010ff1a7807 */ /* 0x000fe20000000000 */
[----:B------:R-:W-:Y:S01]  /*2e10*/  IMAD.WIDE R24, R148, 0x2, RZ ;  /* 0x0000000294187825 */ /* 0x000fe200078e02ff */
[----:B------:R-:W-:Y:S02]  /*2e20*/  ISETP.NE.U32.AND P5, PT, R135, RZ, PT ;  /* 0x000000ff8700720c */ /* 0x000fe40003fa5070 */
[----:B------:R-:W-:Y:S01]  /*2e30*/  IADD3 R8, -R26, 0x10, RZ ;  /* 0x000000101a087810 */ /* 0x000fe20007ffe1ff */
[----:B------:R-:W-:-:S03]  /*2e40*/  IMAD R245, R245, c[0x0][0x2b8], R3 ;  /* 0x0000ae00f5f57a24 */ /* 0x000fc600078e0203 */
[----:B------:R-:W-:Y:S02]  /*2e50*/  LOP3.LUT R8, R8, 0xf, RZ, 0xc0, !PT ;  /* 0x0000000f08087812 */ /* 0x000fe400078ec0ff */
[----:B------:R-:W-:-:S05]  /*2e60*/  SHF.R.S32.HI R2, RZ, 0x1f, R245 ;  /* 0x0000001fff027819 */ /* 0x000fca00000114f5 */
[----:B-1----:R-:W-:Y:S02]  /*2e70*/  IMAD R6, R2, c[0x0][0x1e0], RZ ;  /* 0x0000780002067a24 */ /* 0x002fe400078e02ff */
[----:B------:R-:W-:-:S04]  /*2e80*/  IMAD.WIDE.U32 R2, R245, c[0x0][0x1e0], RZ ;  /* 0x00007800f5027a25 */ /* 0x000fc800078e00ff */
[----:B------:R-:W-:-:S04]  /*2e90*/  IMAD R6, R245, c[0x0][0x1e4], R6 ;  /* 0x00007900f5067a24 */ /* 0x000fc800078e0206 */
[----:B------:R-:W-:Y:S01]  /*2ea0*/  IMAD.IADD R3, R3, 0x1, R6 ;  /* 0x0000000103037824 */ /* 0x000fe200078e0206 */
[----:B--2---:R-:W-:-:S03]  /*2eb0*/  SHF.R.S32.HI R6, RZ, 0x1f, R244 ;  /* 0x0000001fff067819 */ /* 0x004fc600000114f4 */
[----:B------:R-:W-:-:S04]  /*2ec0*/  IMAD.WIDE.U32 R2, R244, c[0x0][0x1f0], R2 ;  /* 0x00007c00f4027a25 */ /* 0x000fc800078e0002 */
[----:B------:R-:W-:Y:S01]  /*2ed0*/  IMAD R6, R6, c[0x0][0x1f0], RZ ;  /* 0x00007c0006067a24 */ /* 0x000fe200078e02ff */
[----:B------:R-:W-:-:S03]  /*2ee0*/  IADD3 R2, P1, R2, UR18, RZ ;  /* 0x0000001202027c10 */ /* 0x000fc6000ff3e0ff */
[----:B------:R-:W-:-:S05]  /*2ef0*/  IMAD R6, R244, c[0x0][0x1f4], R6 ;  /* 0x00007d00f4067a24 */ /* 0x000fca00078e0206 */
[----:B------:R-:W-:Y:S02]  /*2f00*/  IADD3.X R6, R3, UR16, R6, P1, !PT ;  /* 0x0000001003067c10 */ /* 0x000fe40008ffe406 */
[----:B------:R-:W-:-:S04]  /*2f10*/  LEA R3, P1, R2, c[0x0][0x1c8], 0x1 ;  /* 0x0000720002037a11 */ /* 0x000fc800078208ff */
[----:B------:R-:W-:Y:S01]  /*2f20*/  LEA.HI.X R2, R2, c[0x0][0x1cc], R6, 0x1, P1 ;  /* 0x0000730002027a11 */ /* 0x000fe200008f0c06 */
[----:B------:R-:W1:Y:S04]  /*2f30*/  SHFL.IDX PT, R18, R3, RZ, 0x181f ;  /* 0x00181fff03127589 */ /* 0x000e6800000e0000 */
[----:B------:R-:W2:Y:S04]  /*2f40*/  SHFL.IDX PT, R14, R3, 0x1, 0x181f ;  /* 0x00381f00030e7f89 */ /* 0x000ea800000e0000 */
[----:B------:R-:W3:Y:S04]  /*2f50*/  SHFL.IDX PT, R10, R3, 0x2, 0x181f ;  /* 0x00581f00030a7f89 */ /* 0x000ee800000e0000 */
[----:B------:R-:W4:Y:S04]  /*2f60*/  SHFL.IDX PT, R6, R2, RZ, 0x181f ;  /* 0x00181fff02067589 */ /* 0x000f2800000e0000 */
[----:B------:R-:W5:Y:S04]  /*2f70*/  SHFL.IDX PT, R11, R2, 0x1, 0x181f ;  /* 0x00381f00020b7f89 */ /* 0x000f6800000e0000 */
[----:B------:R-:W5:Y:S04]  /*2f80*/  SHFL.IDX PT, R23, R2, 0x2, 0x181f ;  /* 0x00581f0002177f89 */ /* 0x000f6800000e0000 */
[----:B------:R-:W5:Y:S01]  /*2f90*/  SHFL.IDX PT, R7, R3, 0x3, 0x181f ;  /* 0x00781f0003077f89 */ /* 0x000f6200000e0000 */
[----:B-1----:R-:W-:-:S03]  /*2fa0*/  IADD3 R20, P2, R24, R18, RZ ;  /* 0x0000001218147210 */ /* 0x002fc60007f5e0ff */
[----:B------:R1:W1:Y:S01]  /*2fb0*/  SHFL.IDX PT, R22, R2, 0x3, 0x181f ;  /* 0x00781f0002167f89 */ /* 0x00026200000e0000 */
[C---:B--2---:R-:W-:Y:S02]  /*2fc0*/  IADD3 R16, P1, R24.reuse, R14, RZ ;  /* 0x0000000e18107210 */ /* 0x044fe40007f3e0ff */
[----:B---3--:R-:W-:Y:S01]  /*2fd0*/  IADD3 R12, P4, R24, R10, RZ ;  /* 0x0000000a180c7210 */ /* 0x008fe20007f9e0ff */
[C---:B----4-:R-:W-:Y:S02]  /*2fe0*/  IMAD.X R21, R25.reuse, 0x1, R6, P2 ;  /* 0x0000000119157824 */ /* 0x050fe400010e0606 */
[C---:B-----5:R-:W-:Y:S02]  /*2ff0*/  IMAD.X R17, R25.reuse, 0x1, R11, P1 ;  /* 0x0000000119117824 */ /* 0x060fe400008e060b */
[----:B------:R-:W-:Y:S01]  /*3000*/  IMAD.X R13, R25, 0x1, R23, P4 ;  /* 0x00000001190d7824 */ /* 0x000fe200020e0617 */
[----:B------:R-:W-:Y:S02]  /*3010*/  IADD3 R8, P2, P1, R8, R7, R24 ;  /* 0x0000000708087210 */ /* 0x000fe4000795e018 */
[----:B------:R-:W-:-:S02]  /*3020*/  IADD3 R24, -R135, 0x10, RZ ;  /* 0x0000001087187810 */ /* 0x000fc40007ffe1ff */
[----:B-1----:R-:W-:Y:S02]  /*3030*/  SHF.R.S32.HI R2, RZ, 0x1f, R137 ;  /* 0x0000001fff027819 */ /* 0x002fe40000011489 */
[----:B------:R-:W-:Y:S02]  /*3040*/  IADD3.X R9, RZ, R22, R25, P2, P1 ;  /* 0x00000016ff097210 */ /* 0x000fe400017e2419 */
[----:B------:R-:W-:Y:S02]  /*3050*/  LEA.HI R2, R2, R137, RZ, 0x3 ;  /* 0x0000008902027211 */ /* 0x000fe400078f18ff */
[----:B------:R-:W-:Y:S02]  /*3060*/  LOP3.LUT R24, R24, 0xf, RZ, 0xc0, !PT ;  /* 0x0000000f18187812 */ /* 0x000fe400078ec0ff */
[----:B------:R-:W-:-:S05]  /*3070*/  LOP3.LUT R2, R2, 0xfffffff8, RZ, 0xc0, !PT ;  /* 0xfffffff802027812 */ /* 0x000fca00078ec0ff */
[----:B------:R-:W-:-:S05]  /*3080*/  IMAD.WIDE R2, R2, 0x2, RZ ;  /* 0x0000000202027825 */ /* 0x000fca00078e02ff */
[C---:B------:R-:W-:Y:S02]  /*3090*/  IADD3 R18, P4, R2.reuse, R18, RZ ;  /* 0x0000001202127210 */ /* 0x040fe40007f9e0ff */
[----:B------:R-:W-:-:S03]  /*30a0*/  IADD3 R14, P1, R2, R14, RZ ;  /* 0x0000000e020e7210 */ /* 0x000fc60007f3e0ff */
[C---:B------:R-:W-:Y:S01]  /*30b0*/  IMAD.X R19, R3.reuse, 0x1, R6, P4 ;  /* 0x0000000103137824 */ /* 0x040fe200020e0606 */
[----:B------:R-:W-:Y:S01]  /*30c0*/  IADD3 R10, P4, R2, R10, RZ ;  /* 0x0000000a020a7210 */ /* 0x000fe20007f9e0ff */
[C---:B------:R-:W-:Y:S01]  /*30d0*/  IMAD.X R15, R3.reuse, 0x1, R11, P1 ;  /* 0x00000001030f7824 */ /* 0x040fe200008e060b */
[----:B------:R-:W-:Y:S01]  /*30e0*/  IADD3 R6, P2, P1, R24, R7, R2 ;  /* 0x0000000718067210 */ /* 0x000fe2000795e002 */
[----:B------:R-:W-:Y:S02]  /*30f0*/  IMAD.SHL.U32 R2, R136, 0x2, RZ ;  /* 0x0000000288027824 */ /* 0x000fe400078e00ff */
[----:B------:R-:W-:Y:S01]  /*3100*/  IMAD.X R11, R3, 0x1, R23, P4 ;  /* 0x00000001030b7824 */ /* 0x000fe200020e0617 */
[----:B------:R-:W-:Y:S02]  /*3110*/  ISETP.NE.U32.AND P4, PT, R26, RZ, PT ;  /* 0x000000ff1a00720c */ /* 0x000fe40003f85070 */
[----:B------:R1:W-:Y:S01]  /*3120*/  LDGSTS.E.BYPASS.LTC128B.128 [R2+0x8100], [R20.64], !P0 ;  /* 0x0810000014027fae */ /* 0x0003e2000c101d4e */
[----:B------:R-:W-:-:S03]  /*3130*/  IADD3.X R7, RZ, R22, R3, P2, P1 ;  /* 0x00000016ff077210 */ /* 0x000fc600017e2403 */
[----:B------:R1:W-:Y:S04]  /*3140*/  LDGSTS.E.BYPASS.LTC128B.128 [R2+0xc100], [R18.64], !P3 ;  /* 0x0c10000012027fae */ /* 0x0003e8000d901d4e */
[----:B------:R1:W-:Y:S04]  /*3150*/  LDGSTS.E.BYPASS.LTC128B.128 [R2+0x9100], [R16.64], !P0 ;  /* 0x0910000010027fae */ /* 0x0003e8000c101d4e */
[----:B------:R1:W-:Y:S04]  /*3160*/  LDGSTS.E.BYPASS.LTC128B.128 [R2+0xd100], [R14.64], !P3 ;  /* 0x0d1000000e027fae */ /* 0x0003e8000d901d4e */
[----:B------:R1:W-:Y:S04]  /*3170*/  LDGSTS.E.BYPASS.LTC128B.128 [R2+0xa100], [R12.64], !P0 ;  /* 0x0a1000000c027fae */ /* 0x0003e8000c101d4e */
[----:B------:R1:W-:Y:S04]  /*3180*/  LDGSTS.E.BYPASS.LTC128B.128 [R2+0xe100], [R10.64], !P3 ;  /* 0x0e1000000a027fae */ /* 0x0003e8000d901d4e */
[----:B------:R1:W-:Y:S04]  /*3190*/  LDGSTS.E.BYPASS.LTC128B.128.ZFILL [R2+0xb100], [R8.64], P4 ;  /* 0x0b10000008027fae */ /* 0x0003e8000a141d4e */
[----:B------:R1:W-:Y:S02]  /*31a0*/  LDGSTS.E.BYPASS.LTC128B.128.ZFILL [R2+0xf100], [R6.64], P5 ;  /* 0x0f10000006027fae */ /* 0x0003e4000a941d4e */
.L_x_1:
[----:B-1234-:R-:W-:Y:S01]  /*31b0*/  SHF.R.S32.HI R2, RZ, 0x1f, R132 ;  /* 0x0000001fff027819 */ /* 0x01efe20000011484 */
[----:B------:R-:W-:Y:S01]  /*31c0*/  IMAD.SHL.U32 R217, R4, 0x2, RZ ;  /* 0x0000000204d97824 */ /* 0x000fe200078e00ff */
[----:B------:R-:W0:Y:S02]  /*31d0*/  LDGDEPBAR ;  /* 0x00000000000079af */ /* 0x000e240000000000 */
[----:B------:R-:W-:Y:S01]  /*31e0*/  LEA.HI R3, R2, R132, RZ, 0x2 ;  /* 0x0000008402037211 */ /* 0x000fe200078f10ff */
[--C-:B------:R-:W-:Y:S01]  /*31f0*/  IMAD R218, R5, 0x2, R217.reuse ;  /* 0x0000000205da7824 */ /* 0x100fe200078e02d9 */
[----:B------:R-:W-:Y:S01]  /*3200*/  LDSM.16.MT88.4 R20, [R217+0x100] ;  /* 0x00010000d914783b */ /* 0x000fe20000004200 */
[C---:B------:R-:W-:Y:S01]  /*3210*/  IMAD R221, R0.reuse, 0x2, R217 ;  /* 0x0000000200dd7824 */ /* 0x040fe200078e02d9 */
[----:B------:R-:W-:Y:S01]  /*3220*/  LOP3.LUT R2, R3, 0x7ffffffc, RZ, 0xc0, !PT ;  /* 0x7ffffffc03027812 */ /* 0x000fe200078ec0ff */
[----:B------:R-:W-:Y:S01]  /*3230*/  IMAD R220, R0, 0x2, R218 ;  /* 0x0000000200dc7824 */ /* 0x000fe200078e02da */
[----:B------:R1:W-:Y:S03]  /*3240*/  STL [R1+0x1c], R3 ;  /* 0x00001c0301007387 */ /* 0x0003e60000100800 */
[----:B------:R-:W-:Y:S01]  /*3250*/  IMAD.IADD R2, R132, 0x1, -R2 ;  /* 0x0000000184027824 */ /* 0x000fe200078e0a02 */
[----:B------:R-:W-:Y:S01]  /*3260*/  LDSM.16.MT88.4 R16, [R218+0x100] ;  /* 0x00010000da10783b */ /* 0x000fe20000004200 */
[----:B-1----:R-:W-:-:S04]  /*3270*/  IMAD.MOV.U32 R3, RZ, RZ, -0x2 ;  /* 0xfffffffeff037424 */ /* 0x002fc800078e00ff */
[----:B------:R-:W-:-:S05]  /*3280*/  IMAD R2, R2, R3, UR17 ;  /* 0x0000001102027e24 */ /* 0x000fca000f8e0203 */
[C---:B------:R-:W-:Y:S02]  /*3290*/  ISETP.GT.AND P5, PT, R2.reuse, RZ, PT ;  /* 0x000000ff0200720c */ /* 0x040fe40003fa4270 */
[C---:B------:R-:W-:Y:S02]  /*32a0*/  ISETP.GT.AND P4, PT, R2.reuse, 0x1, PT ;  /* 0x000000010200780c */ /* 0x040fe40003f84270 */
[----:B------:R-:W-:Y:S02]  /*32b0*/  ISETP.GT.AND P2, PT, R2, 0x8, PT ;  /* 0x000000080200780c */ /* 0x000fe40003f44270 */
[----:B------:R-:W-:Y:S02]  /*32c0*/  FSEL R8, R134, -INF , P5 ;  /* 0xff80000086087808 */ /* 0x000fe40002800000 */
[----:B------:R-:W-:Y:S02]  /*32d0*/  FSEL R9, R133, -INF , P4 ;  /* 0xff80000085097808 */ /* 0x000fe40002000000 */
[----:B------:R-:W-:-:S02]  /*32e0*/  ISETP.GT.AND P1, PT, R2, 0x9, PT ;  /* 0x000000090200780c */ /* 0x000fc40003f24270 */
[----:B------:R-:W-:Y:S02]  /*32f0*/  FSEL R10, R129, -INF , P2 ;  /* 0xff800000810a7808 */ /* 0x000fe40001000000 */
[----:B------:R-:W-:Y:S02]  /*3300*/  FMNMX.FTZ R68, R8, R9, !PT ;  /* 0x0000000908447209 */ /* 0x000fe40007810000 */
[----:B------:R-:W-:Y:S02]  /*3310*/  FSEL R12, R131, -INF , P5 ;  /* 0xff800000830c7808 */ /* 0x000fe40002800000 */
[----:B------:R-:W-:Y:S02]  /*3320*/  ISETP.GT.AND P5, PT, R2, 0x10, PT ;  /* 0x000000100200780c */ /* 0x000fe40003fa4270 */
[----:B------:R-:W-:Y:S02]  /*3330*/  FSEL R11, R128, -INF , P1 ;  /* 0xff800000800b7808 */ /* 0x000fe40000800000 */
[----:B------:R-:W-:-:S02]  /*3340*/  FMNMX.FTZ R68, R10, R68, !PT ;  /* 0x000000440a447209 */ /* 0x000fc40007810000 */
[----:B------:R-:W-:Y:S02]  /*3350*/  FSEL R13, R130, -INF , P4 ;  /* 0xff800000820d7808 */ /* 0x000fe40002000000 */
[C---:B------:R-:W-:Y:S02]  /*3360*/  ISETP.GT.AND P4, PT, R2.reuse, 0x11, PT ;  /* 0x000000110200780c */ /* 0x040fe40003f84270 */
[----:B------:R-:W-:Y:S02]  /*3370*/  FSEL R28, R125, -INF , P5 ;  /* 0xff8000007d1c7808 */ /* 0x000fe40002800000 */
[----:B------:R-:W-:Y:S02]  /*3380*/  FMNMX.FTZ R68, R11, R68, !PT ;  /* 0x000000440b447209 */ /* 0x000fe40007810000 */
        /* <DEDUP_REMOVED lines=9> */
[----:B------:R-:W-:Y:S02]  /*3420*/  ISETP.GT.AND P5, PT, R2, 0x20, PT ;  /* 0x000000200200780c */ /* 0x000fe40003fa4270 */
[----:B------:R-:W-:Y:S02]  /*3430*/  FSEL R31, R100, -INF , P1 ;  /* 0xff800000641f7808 */ /* 0x000fe40000800000 */
[----:B------:R-:W-:Y:S02]  /*3440*/  FMNMX.FTZ R68, R30, R68, !PT ;  /* 0x000000441e447209 */ /* 0x000fe40007810000 */
[----:B------:R-:W-:Y:S02]  /*3450*/  FSEL R33, R102, -INF , P4 ;  /* 0xff80000066217808 */ /* 0x000fe40002000000 */
[----:B------:R-:W-:-:S02]  /*3460*/  ISETP.GT.AND P4, PT, R2, 0x21, PT ;  /* 0x000000210200780c */ /* 0x000fc40003f84270 */
[----:B------:R-:W-:Y:S02]  /*3470*/  FSEL R71, R95, -INF , P5 ;  /* 0xff8000005f477808 */ /* 0x000fe40002800000 */
[----:B------:R-:W-:Y:S02]  /*3480*/  FMNMX.FTZ R68, R31, R68, !PT ;  /* 0x000000441f447209 */ /* 0x000fe40007810000 */
[----:B------:R-:W-:Y:S02]  /*3490*/  FMNMX.FTZ R3, R12, R13, !PT ;  /* 0x0000000d0c037209 */ /* 0x000fe40007810000 */
[----:B------:R-:W-:Y:S02]  /*34a0*/  FSEL R69, R97, -INF , P2 ;  /* 0xff80000061457808 */ /* 0x000fe40001000000 */
[----:B------:R-:W-:Y:S02]  /*34b0*/  ISETP.GT.AND P2, PT, R2, 0x28, PT ;  /* 0x000000280200780c */ /* 0x000fe40003f44270 */
[----:B------:R-:W-:-:S02]  /*34c0*/  FSEL R112, R89, -INF , P4 ;  /* 0xff80000059707808 */ /* 0x000fc40002000000 */
        /* <DEDUP_REMOVED lines=10> */
[----:B------:R-:W-:Y:S02]  /*3570*/  FSEL R114, R90, -INF , P1 ;  /* 0xff8000005a727808 */ /* 0x000fe40000800000 */
[----:B------:R-:W-:-:S02]  /*3580*/  ISETP.GT.AND P5, PT, R2, 0x30, PT ;  /* 0x000000300200780c */ /* 0x000fc40003fa4270 */
[----:B------:R-:W-:Y:S02]  /*3590*/  FSEL R90, R92, -INF , P1 ;  /* 0xff8000005c5a7808 */ /* 0x000fe40000800000 */
[----:B------:R-:W-:Y:S02]  /*35a0*/  FMNMX.FTZ R68, R88, R68, !PT ;  /* 0x0000004458447209 */ /* 0x000fe40007810000 */
[----:B------:R-:W-:Y:S02]  /*35b0*/  FMNMX.FTZ R3, R32, R3, !PT ;  /* 0x0000000320037209 */ /* 0x000fe40007810000 */
[----:B------:R-:W-:Y:S02]  /*35c0*/  ISETP.GT.AND P4, PT, R2, 0x31, PT ;  /* 0x000000310200780c */ /* 0x000fe40003f84270 */
[----:B------:R-:W-:Y:S02]  /*35d0*/  FSEL R149, R87, -INF , P5 ;  /* 0xff80000057957808 */ /* 0x000fe40002800000 */
[----:B------:R-:W-:-:S02]  /*35e0*/  FMNMX.FTZ R68, R90, R68, !PT ;  /* 0x000000445a447209 */ /* 0x000fc40007810000 */
[----:B------:R-:W-:Y:S02]  /*35f0*/  FMNMX.FTZ R3, R33, R3, !PT ;  /* 0x0000000321037209 */ /* 0x000fe40007810000 */
[----:B------:R-:W-:Y:S02]  /*3600*/  ISETP.GT.AND P2, PT, R2, 0x38, PT ;  /* 0x000000380200780c */ /* 0x000fe40003f44270 */
[----:B------:R-:W-:Y:S02]  /*3610*/  FSEL R151, R86, -INF , P4 ;  /* 0xff80000056977808 */ /* 0x000fe40002000000 */
[----:B------:R-:W-:Y:S02]  /*3620*/  FMNMX.FTZ R68, R149, R68, !PT ;  /* 0x0000004495447209 */ /* 0x000fe40007810000 */
[----:B------:R-:W-:Y:S02]  /*3630*/  FMNMX.FTZ R3, R69, R3, !PT ;  /* 0x0000000345037209 */ /* 0x000fe40007810000 */
[----:B------:R-:W-:-:S02]  /*3640*/  ISETP.GT.AND P1, PT, R2, 0x39, PT ;  /* 0x000000390200780c */ /* 0x000fc40003f24270 */
[----:B------:R-:W-:Y:S02]  /*3650*/  FSEL R150, R83, -INF , P2 ;  /* 0xff80000053967808 */ /* 0x000fe40001000000 */
[----:B------:R-:W-:Y:S02]  /*3660*/  FMNMX.FTZ R68, R151, R68, !PT ;  /* 0x0000004497447209 */ /* 0x000fe40007810000 */
[----:B------:R-:W-:Y:S02]  /*3670*/  FMNMX.FTZ R3, R70, R3, !PT ;  /* 0x0000000346037209 */ /* 0x000fe40007810000 */
[----:B------:R-:W-:Y:S02]  /*3680*/  FSEL R158, R85, -INF , P5 ;  /* 0xff800000559e7808 */ /* 0x000fe40002800000 */
[----:B------:R-:W-:Y:S02]  /*3690*/  ISETP.GT.AND P5, PT, R2, 0x40, PT ;  /* 0x000000400200780c */ /* 0x000fe40003fa4270 */
[----:B------:R-:W-:-:S02]  /*36a0*/  FSEL R156, R82, -INF , P1 ;  /* 0xff800000529c7808 */ /* 0x000fc40000800000 */
[----:B------:R-:W-:Y:S02]  /*36b0*/  FMNMX.FTZ R68, R150, R68, !PT ;  /* 0x0000004496447209 */ /* 0x000fe40007810000 */
[----:B------:R-:W-:Y:S02]  /*36c0*/  FMNMX.FTZ R3, R91, R3, !PT ;  /* 0x000000035b037209 */ /* 0x000fe40007810000 */
[----:B------:R-:W-:Y:S02]  /*36d0*/  FSEL R157, R84, -INF , P4 ;  /* 0xff800000549d7808 */ /* 0x000fe40002000000 */
[----:B------:R-:W-:Y:S02]  /*36e0*/  ISETP.GT.AND P4, PT, R2, 0x41, PT ;  /* 0x000000410200780c */ /* 0x000fe40003f84270 */
[----:B------:R-:W-:Y:S02]  /*36f0*/  FSEL R162, R75, -INF , P5 ;  /* 0xff8000004ba27808 */ /* 0x000fe40002800000 */
[----:B------:R-:W-:-:S02]  /*3700*/  FMNMX.FTZ R68, R156, R68, !PT ;  /* 0x000000449c447209 */ /* 0x000fc40007810000 */
[----:B------:R-:W-:Y:S02]  /*3710*/  FMNMX.FTZ R3, R112, R3, !PT ;  /* 0x0000000370037209 */ /* 0x000fe40007810000 */
[----:B------:R-:W-:Y:S02]  /*3720*/  FSEL R159, R81, -INF , P2 ;  /* 0xff800000519f7808 */ /* 0x000fe40001000000 */
[----:B------:R-:W-:Y:S02]  /*3730*/  ISETP.GT.AND P2, PT, R2, 0x48, PT ;  /* 0x000000480200780c */ /* 0x000fe40003f44270 */
[----:B------:R-:W-:Y:S02]  /*3740*/  FSEL R163, R74, -INF , P4 ;  /* 0xff8000004aa37808 */ /* 0x000fe40002000000 */
[----:B------:R-:W-:Y:S02]  /*3750*/  FMNMX.FTZ R68, R162, R68, !PT ;  /* 0x00000044a2447209 */ /* 0x000fe40007810000 */
[----:B------:R-:W-:-:S02]  /*3760*/  FMNMX.FTZ R3, R113, R3, !PT ;  /* 0x0000000371037209 */ /* 0x000fc40007810000 */
[----:B------:R-:W-:Y:S02]  /*3770*/  FSEL R160, R80, -INF , P1 ;  /* 0xff80000050a07808 */ /* 0x000fe40000800000 */
[----:B------:R-:W-:Y:S02]  /*3780*/  ISETP.GT.AND P1, PT, R2, 0x49, PT ;  /* 0x000000490200780c */ /* 0x000fe40003f24270 */
[----:B------:R-:W-:Y:S02]  /*3790*/  FSEL R161, R65, -INF , P2 ;  /* 0xff80000041a17808 */ /* 0x000fe40001000000 */
[----:B------:R-:W-:Y:S02]  /*37a0*/  FMNMX.FTZ R68, R163, R68, !PT ;  /* 0x00000044a3447209 */ /* 0x000fe40007810000 */
[----:B------:R-:W-:Y:S02]  /*37b0*/  FMNMX.FTZ R3, R114, R3, !PT ;  /* 0x0000000372037209 */ /* 0x000fe40007810000 */
[----:B------:R-:W-:-:S02]  /*37c0*/  FSEL R165, R73, -INF , P5 ;  /* 0xff80000049a57808 */ /* 0x000fc40002800000 */
[----:B------:R-:W-:Y:S02]  /*37d0*/  ISETP.GT.AND P5, PT, R2, 0x50, PT ;  /* 0x000000500200780c */ /* 0x000fe40003fa4270 */
[----:B------:R-:W-:Y:S02]  /*37e0*/  FSEL R164, R64, -INF , P1 ;  /* 0xff80000040a47808 */ /* 0x000fe40000800000 */
[----:B------:R-:W-:Y:S02]  /*37f0*/  FMNMX.FTZ R68, R161, R68, !PT ;  /* 0x00000044a1447209 */ /* 0x000fe40007810000 */
        /* <DEDUP_REMOVED lines=57> */
[----:B------:R-:W-:Y:S01]  /*3b90*/  FMNMX.FTZ R68, R249, R68, !PT ;  /* 0x00000044f9447209 */ /* 0x000fe20007810000 */
[----:B------:R-:W-:Y:S01]  /*3ba0*/  LDSM.16.MT88.4 R24, [R220+0x100] ;  /* 0x00010000dc18783b */ /* 0x000fe20000004200 */
[----:B------:R-:W-:Y:S02]  /*3bb0*/  FMNMX.FTZ R2, R213, R2, !PT ;  /* 0x00000002d5027209 */ /* 0x000fe40007810000 */
[----:B------:R-:W-:Y:S02]  /*3bc0*/  FMNMX.FTZ R68, R252, R68, !PT ;  /* 0x00000044fc447209 */ /* 0x000fe40007810000 */
[----:B------:R-:W-:Y:S02]  /*3bd0*/  FMNMX.FTZ R2, R212, R2, !PT ;  /* 0x00000002d4027209 */ /* 0x000fe40007810000 */
[----:B------:R-:W-:Y:S01]  /*3be0*/  FSEL R116, R41, -INF , P5 ;  /* 0xff80000029747808 */ /* 0x000fe20002800000 */
[----:B------:R-:W1:Y:S01]  /*3bf0*/  SHFL.BFLY PT, R3, R68, 0x2, 0x1f ;  /* 0x0c401f0044037f89 */ /* 0x000e6200000e0000 */
[----:B------:R-:W-:-:S02]  /*3c00*/  FMNMX.FTZ R2, R214, R2, !PT ;  /* 0x00000002d6027209 */ /* 0x000fc40007810000 */
[----:B------:R-:W-:Y:S02]  /*3c10*/  FSEL R138, R40, -INF , P4 ;  /* 0xff800000288a7808 */ /* 0x000fe40002000000 */
[----:B------:R-:W-:Y:S01]  /*3c20*/  FMNMX.FTZ R2, R215, R2, !PT ;  /* 0x00000002d7027209 */ /* 0x000fe20007810000 */
[----:B------:R-:W-:Y:S01]  /*3c30*/  LDSM.16.MT88.4 R40, [R218+0x4100] ;  /* 0x00410000da28783b */ /* 0x000fe20000004200 */
[----:B------:R-:W-:Y:S02]  /*3c40*/  FSEL R137, R38, -INF , P2 ;  /* 0xff80000026897808 */ /* 0x000fe40001000000 */
[----:B------:R-:W-:Y:S02]  /*3c50*/  FMNMX.FTZ R2, R116, R2, !PT ;  /* 0x0000000274027209 */ /* 0x000fe40007810000 */
[----:B------:R-:W-:Y:S02]  /*3c60*/  FSEL R199, R37, -INF , P1 ;  /* 0xff80000025c77808 */ /* 0x000fe40000800000 */
[----:B------:R-:W-:Y:S01]  /*3c70*/  FMNMX.FTZ R2, R138, R2, !PT ;  /* 0x000000028a027209 */ /* 0x000fe20007810000 */
[----:B------:R-:W-:Y:S03]  /*3c80*/  LDSM.16.MT88.4 R36, [R217+0x900] ;  /* 0x00090000d924783b */ /* 0x000fe60000004200 */
[----:B------:R-:W-:-:S04]  /*3c90*/  FMNMX.FTZ R2, R137, R2, !PT ;  /* 0x0000000289027209 */ /* 0x000fc80007810000 */
[----:B------:R-:W-:Y:S02]  /*3ca0*/  FMNMX.FTZ R2, R199, R2, !PT ;  /* 0x00000002c7027209 */ /* 0x000fe40007810000 */
[----:B-1----:R-:W-:-:S03]  /*3cb0*/  FMNMX.FTZ R68, R68, R3, !PT ;  /* 0x0000000344447209 */ /* 0x002fc60007810000 */
[----:B------:R-:W1:Y:S04]  /*3cc0*/  SHFL.BFLY PT, R3, R2, 0x2, 0x1f ;  /* 0x0c401f0002037f89 */ /* 0x000e6800000e0000 */
[----:B------:R-:W2:Y:S01]  /*3cd0*/  SHFL.BFLY PT, R6, R68, 0x1, 0x1f ;  /* 0x0c201f0044067f89 */ /* 0x000ea200000e0000 */
[----:B-1----:R-:W-:Y:S02]  /*3ce0*/  FMNMX.FTZ R2, R2, R3, !PT ;  /* 0x0000000302027209 */ /* 0x002fe40007810000 */
[----:B--2---:R-:W-:-:S03]  /*3cf0*/  FMNMX.FTZ R68, R68, R6, !PT ;  /* 0x0000000644447209 */ /* 0x004fc60007810000 */
[----:B------:R-:W1:Y:S01]  /*3d00*/  SHFL.BFLY PT, R7, R2, 0x1, 0x1f ;  /* 0x0c201f0002077f89 */ /* 0x000e6200000e0000 */
[C---:B------:R-:W-:Y:S01]  /*3d10*/  FSETP.NEU.FTZ.AND P1, PT, R68.reuse, -INF , PT ;  /* 0xff8000004400780b */ /* 0x040fe20003f3d000 */
[----:B------:R-:W-:-:S05]  /*3d20*/  FMUL.FTZ R6, R68, c[0x0][0x2d0] ;  /* 0x0000b40044067a20 */ /* 0x000fca0000410000 */
[----:B------:R-:W-:-:S05]  /*3d30*/  FSEL R6, R6, RZ, P1 ;  /* 0x000000ff06067208 */ /* 0x000fca0000800000 */
[--C-:B------:R-:W-:Y:S02]  /*3d40*/  FFMA.FTZ R3, R8, c[0x0][0x2d0], -R6.reuse ;  /* 0x0000b40008037a23 */ /* 0x100fe40000010806 */
[--C-:B------:R-:W-:Y:S02]  /*3d50*/  FFMA.FTZ R0, R28, c[0x0][0x2d0], -R6.reuse ;  /* 0x0000b4001c007a23 */ /* 0x100fe40000010806 */
[----:B------:R2:W-:Y:S08]  /*3d60*/  MUFU.EX2 R136, R3 ;  /* 0x0000000300887308 */ /* 0x0005f00000000800 */
[----:B------:R3:W-:Y:S01]  /*3d70*/  MUFU.EX2 R203, R0 ;  /* 0x0000000000cb7308 */ /* 0x0007e20000000800 */
[----:B--2---:R-:W-:-:S07]  /*3d80*/  FFMA.FTZ R3, R9, c[0x0][0x2d0], -R6 ;  /* 0x0000b40009037a23 */ /* 0x004fce0000010806 */
[----:B------:R1:W2:Y:S01]  /*3d90*/  MUFU.EX2 R115, R3 ;  /* 0x0000000300737308 */ /* 0x0002a20000000800 */
[----:B---3--:R-:W-:-:S07]  /*3da0*/  FFMA.FTZ R0, R29, c[0x0][0x2d0], -R6 ;  /* 0x0000b4001d007a23 */ /* 0x008fce0000010806 */
[----:B------:R3:W-:Y:S01]  /*3db0*/  MUFU.EX2 R202, R0 ;  /* 0x0000000000ca7308 */ /* 0x0007e20000000800 */
[----:B-1----:R-:W-:Y:S01]  /*3dc0*/  FMNMX.FTZ R3, R2, R7, !PT ;  /* 0x0000000702037209 */ /* 0x002fe20007810000 */
[--C-:B------:R-:W-:Y:S01]  /*3dd0*/  FFMA.FTZ R2, R10, c[0x0][0x2d0], -R6.reuse ;  /* 0x0000b4000a027a23 */ /* 0x100fe20000010806 */
[----:B--2---:R-:W-:Y:S01]  /*3de0*/  F2FP.PACK_AB R8, R115, R136 ;  /* 0x000000887308723e */ /* 0x004fe200000000ff */
[----:B------:R-:W-:Y:S01]  /*3df0*/  FFMA.FTZ R7, R11, c[0x0][0x2d0], -R6 ;  /* 0x0000b4000b077a23 */ /* 0x000fe20000010806 */
[----:B------:R-:W-:-:S03]  /*3e00*/  FSETP.NEU.FTZ.AND P1, PT, R3, -INF , PT ;  /* 0xff8000000300780b */ /* 0x000fc60003f3d000 */
[----:B------:R1:W-:Y:S01]  /*3e10*/  MUFU.EX2 R240, R2 ;  /* 0x0000000200f07308 */ /* 0x0003e20000000800 */
[----:B---3--:R-:W-:-:S07]  /*3e20*/  FFMA.FTZ R0, R30, c[0x0][0x2d0], -R6 ;  /* 0x0000b4001e007a23 */ /* 0x008fce0000010806 */
[----:B------:R2:W3:Y:S01]  /*3e30*/  MUFU.EX2 R139, R7 ;  /* 0x00000007008b7308 */ /* 0x0004e20000000800 */
[----:B-1----:R-:W-:-:S07]  /*3e40*/  FMUL.FTZ R2, R3, c[0x0][0x2d0] ;  /* 0x0000b40003027a20 */ /* 0x002fce0000410000 */
[----:B------:R1:W-:Y:S01]  /*3e50*/  MUFU.EX2 R117, R0 ;  /* 0x0000000000757308 */ /* 0x0003e20000000800 */
[----:B------:R-:W-:Y:S02]  /*3e60*/  FSEL R2, R2, RZ, P1 ;  /* 0x000000ff02027208 */ /* 0x000fe40000800000 */
[----:B------:R-:W-:Y:S01]  /*3e70*/  PLOP3.LUT P1, PT, PT, PT, UP0, 0x40, 0x0 ;  /* 0x000000000000781c */ /* 0x000fe20003f2e808 */
[----:B--2---:R-:W-:Y:S01]  /*3e80*/  IMAD.MOV.U32 R7, RZ, RZ, R138 ;  /* 0x000000ffff077224 */ /* 0x004fe200078e008a */
[----:B---3--:R-:W-:Y:S01]  /*3e90*/  F2FP.PACK_AB R10, R139, R240 ;  /* 0x000000f08b0a723e */ /* 0x008fe200000000ff */
[----:B------:R-:W-:-:S04]  /*3ea0*/  FFMA.FTZ R4, R12, c[0x0][0x2d0], -R2 ;  /* 0x0000b4000c047a23 */ /* 0x000fc80000010802 */
[----:B------:R2:W-:Y:S01]  /*3eb0*/  MUFU.EX2 R200, R4 ;  /* 0x0000000400c87308 */ /* 0x0005e20000000800 */
[----:B-1----:R-:W-:Y:S02]  /*3ec0*/  FFMA.FTZ R0, R31, c[0x0][0x2d0], -R6 ;  /* 0x0000b4001f007a23 */ /* 0x002fe40000010806 */
[----:B------:R-:W-:Y:S05]  /*3ed0*/  LDSM.16.MT88.4 R28, [R221+0x900] ;  /* 0x00090000dd1c783b */ /* 0x000fea0000004200 */
[----:B------:R1:W-:Y:S01]  /*3ee0*/  MUFU.EX2 R5, R0 ;  /* 0x0000000000057308 */ /* 0x0003e20000000800 */
[----:B--2---:R-:W-:-:S07]  /*3ef0*/  FFMA.FTZ R4, R13, c[0x0][0x2d0], -R2 ;  /* 0x0000b4000d047a23 */ /* 0x004fce0000010802 */
[----:B------:R2:W3:Y:S01]  /*3f00*/  MUFU.EX2 R239, R4 ;  /* 0x0000000400ef7308 */ /* 0x0004e20000000800 */
[----:B-1----:R-:W-:-:S07]  /*3f10*/  FFMA.FTZ R0, R32, c[0x0][0x2d0], -R2 ;  /* 0x0000b40020007a23 */ /* 0x002fce0000010802 */
[----:B------:R1:W-:Y:S01]  /*3f20*/  MUFU.EX2 R201, R0 ;  /* 0x0000000000c97308 */ /* 0x0003e20000000800 */
[----:B--2---:R-:W-:Y:S01]  /*3f30*/  FFMA.FTZ R4, R14, c[0x0][0x2d0], -R2 ;  /* 0x0000b4000e047a23 */ /* 0x004fe20000010802 */
[----:B---3--:R-:W-:-:S06]  /*3f40*/  F2FP.PACK_AB R9, R239, R200 ;  /* 0x000000c8ef09723e */ /* 0x008fcc00000000ff */
[----:B------:R2:W-:Y:S01]  /*3f50*/  MUFU.EX2 R119, R4 ;  /* 0x0000000400777308 */ /* 0x0005e20000000800 */
[--C-:B-1----:R-:W-:Y:S02]  /*3f60*/  FFMA.FTZ R0, R33, c[0x0][0x2d0], -R2.reuse ;  /* 0x0000b40021007a23 */ /* 0x102fe40000010802 */
[----:B------:R-:W-:Y:S05]  /*3f70*/  LDSM.16.MT88.4 R32, [R218+0x900] ;  /* 0x00090000da20783b */ /* 0x000fea0000004200 */
[----:B------:R1:W-:Y:S01]  /*3f80*/  MUFU.EX2 R118, R0 ;  /* 0x0000000000767308 */ /* 0x0003e20000000800 */
[--C-:B--2---:R-:W-:Y:S02]  /*3f90*/  FFMA.FTZ R4, R15, c[0x0][0x2d0], -R2.reuse ;  /* 0x0000b4000f047a23 */ /* 0x104fe40000010802 */
[----:B------:R-:W2:Y:S05]  /*3fa0*/  LDSM.16.MT88.4 R12, [R221+0x100] ;  /* 0x00010000dd0c783b */ /* 0x000eaa0000004200 */
[----:B------:R-:W3:Y:S01]  /*3fb0*/  MUFU.EX2 R4, R4 ;  /* 0x0000000400047308 */ /* 0x000ee20000000800 */
[----:B-1----:R-:W-:-:S02]  /*3fc0*/  FFMA.FTZ R0, R69, c[0x0][0x2d0], -R2 ;  /* 0x0000b40045007a23 */ /* 0x002fc40000010802 */
[----:B------:R-:W-:-:S05]  /*3fd0*/  IMAD.MOV.U32 R69, RZ, RZ, R116 ;  /* 0x000000ffff457224 */ /* 0x000fca00078e0074 */
[----:B------:R1:W-:Y:S01]  /*3fe0*/  MUFU.EX2 R198, R0 ;  /* 0x0000000000c67308 */ /* 0x0003e20000000800 */
[----:B---3--:R-:W-:-:S07]  /*3ff0*/  F2FP.PACK_AB R11, R4, R119 ;  /* 0x00000077040b723e */ /* 0x008fce00000000ff */
[C---:B------:R-:W-:Y:S01]  /*4000*/  HMMA.16816.F32 R76, R8.reuse, R20, RZ ;  /* 0x00000014084c723c */ /* 0x040fe200000018ff */
[----:B-1----:R-:W-:Y:S02]  /*4010*/  FFMA.FTZ R0, R70, c[0x0][0x2d0], -R2 ;  /* 0x0000b40046007a23 */ /* 0x002fe40000010802 */
[----:B------:R-:W-:Y:S02]  /*4020*/  IMAD.MOV.U32 R70, RZ, RZ, R137 ;  /* 0x000000ffff467224 */ /* 0x000fe400078e0089 */
[----:B------:R1:W3:Y:S03]  /*4030*/  MUFU.EX2 R197, R0 ;  /* 0x0000000000c57308 */ /* 0x0002e60000000800 */
[C---:B------:R-:W-:Y:S01]  /*4040*/  HMMA.16816.F32 R64, R8.reuse, R22, RZ ;  /* 0x000000160840723c */ /* 0x040fe200000018ff */
[----:B------:R-:W4:Y:S07]  /*4050*/  LDSM.16.MT88.4 R20, [R217+0x4100] ;  /* 0x00410000d914783b */ /* 0x000f2e0000004200 */
[----:B------:R-:W-:Y:S01]  /*4060*/  HMMA.16816.F32 R60, R8, R16, RZ ;  /* 0x00000010083c723c */ /* 0x000fe200000018ff */
[----:B-1----:R-:W-:-:S02]  /*4070*/  FFMA.FTZ R0, R71, c[0x0][0x2d0], -R6 ;  /* 0x0000b40047007a23 */ /* 0x002fc40000010806 */
[----:B------:R-:W-:-:S05]  /*4080*/  IMAD.MOV.U32 R71, RZ, RZ, R139 ;  /* 0x000000ffff477224 */ /* 0x000fca00078e008b */
[C---:B------:R-:W-:Y:S01]  /*4090*/  HMMA.16816.F32 R56, R8.reuse, R18, RZ ;  /* 0x000000120838723c */ /* 0x040fe200000018ff */
[----:B------:R-:W1:Y:S01]  /*40a0*/  LDSM.16.MT88.4 R16, [R221+0x4100] ;  /* 0x00410000dd10783b */ /* 0x000e620000004200 */
[----:B------:R5:W-:Y:S06]  /*40b0*/  MUFU.EX2 R248, R0 ;  /* 0x0000000000f87308 */ /* 0x000bec0000000800 */
[C---:B--2---:R-:W-:Y:S08]  /*40c0*/  HMMA.16816.F32 R48, R8.reuse, R12, RZ ;  /* 0x0000000c0830723c */ /* 0x044ff000000018ff */
[----:B------:R-:W-:Y:S01]  /*40d0*/  HMMA.16816.F32 R44, R8, R14, RZ ;  /* 0x0000000e082c723c */ /* 0x000fe200000018ff */
[----:B------:R-:W2:Y:S01]  /*40e0*/  LDSM.16.MT88.4 R12, [R220+0x4100] ;  /* 0x00410000dc0c783b */ /* 0x000ea20000004200 */
[----:B-----5:R-:W-:-:S04]  /*40f0*/  FFMA.FTZ R0, R89, c[0x0][0x2d0], -R6 ;  /* 0x0000b40059007a23 */ /* 0x020fc80000010806 */
[----:B------:R5:W1:Y:S02]  /*4100*/  MUFU.EX2 R246, R0 ;  /* 0x0000000000f67308 */ /* 0x000a640000000800 */
[C---:B------:R-:W-:Y:S08]  /*4110*/  HMMA.16816.F32 R52, R8.reuse, R24, RZ ;  /* 0x000000180834723c */ /* 0x040ff000000018ff */
[----:B------:R-:W-:Y:S01]  /*4120*/  HMMA.16816.F32 R72, R8, R26, RZ ;  /* 0x0000001a0848723c */ /* 0x000fe200000018ff */
[----:B------:R-:W2:Y:S01]  /*4130*/  LDSM.16.MT88.4 R24, [R220+0x900] ;  /* 0x00090000dc18783b */ /* 0x000ea20000004200 */
[----:B-----5:R-:W-:-:S06]  /*4140*/  FFMA.FTZ R0, R88, c[0x0][0x2d0], -R6 ;  /* 0x0000b40058007a23 */ /* 0x020fcc0000010806 */
[C---:B------:R-:W-:Y:S01]  /*4150*/  HMMA.16816.F32 R104, R8.reuse, R40, RZ ;  /* 0x000000280868723c */ /* 0x040fe200000018ff */
[----:B------:R5:W-:Y:S07]  /*4160*/  MUFU.EX2 R243, R0 ;  /* 0x0000000000f37308 */ /* 0x000bee0000000800 */
[C---:B------:R-:W-:Y:S01]  /*4170*/  HMMA.16816.F32 R108, R8.reuse, R42, RZ ;  /* 0x0000002a086c723c */ /* 0x040fe200000018ff */
[----:B------:R-:W3:Y:S07]  /*4180*/  LDSM.16.MT88.4 R40, [R218+0x4900] ;  /* 0x00490000da28783b */ /* 0x000eee0000004200 */
[----:B----4-:R-:W-:Y:S01]  /*4190*/  HMMA.16816.F32 R80, R8, R20, RZ ;  /* 0x000000140850723c */ /* 0x010fe200000018ff */
[----:B-----5:R-:W-:-:S04]  /*41a0*/  FFMA.FTZ R0, R90, c[0x0][0x2d0], -R6 ;  /* 0x0000b4005a007a23 */ /* 0x020fc80000010806 */
[----:B------:R4:W5:Y:S03]  /*41b0*/  MUFU.EX2 R247, R0 ;  /* 0x0000000000f77308 */ /* 0x0009660000000800 */
[C---:B------:R-:W-:Y:S01]  /*41c0*/  HMMA.16816.F32 R84, R8.reuse, R22, RZ ;  /* 0x000000160854723c */ /* 0x040fe200000018ff */
[----:B------:R-:W3:Y:S07]  /*41d0*/  LDSM.16.MT88.4 R20, [R217+0x4900] ;  /* 0x00490000d914783b */ /* 0x000eee0000004200 */
[----:B-1----:R-:W-:Y:S01]  /*41e0*/  HMMA.16816.F32 R100, R8, R16, RZ ;  /* 0x000000100864723c */ /* 0x002fe200000018ff */
[----:B----4-:R-:W-:-:S07]  /*41f0*/  FFMA.FTZ R0, R91, c[0x0][0x2d0], -R2 ;  /* 0x0000b4005b007a23 */ /* 0x010fce0000010802 */
[C---:B------:R-:W-:Y:S01]  /*4200*/  HMMA.16816.F32 R96, R8.reuse, R18, RZ ;  /* 0x000000120860723c */ /* 0x040fe200000018ff */
[----:B------:R-:W1:Y:S01]  /*4210*/  LDSM.16.MT88.4 R16, [R221+0x4900] ;  /* 0x00490000dd10783b */ /* 0x000e620000004200 */
[----:B------:R4:W-:Y:S06]  /*4220*/  MUFU.EX2 R242, R0 ;  /* 0x0000000000f27308 */ /* 0x0009ec0000000800 */
[C---:B--2---:R-:W-:Y:S08]  /*4230*/  HMMA.16816.F32 R124, R8.reuse, R12, RZ ;  /* 0x0000000c087c723c */ /* 0x044ff000000018ff */
[----:B------:R-:W-:Y:S01]  /*4240*/  HMMA.16816.F32 R92, R8, R14, RZ ;  /* 0x0000000e085c723c */ /* 0x000fe200000018ff */
[----:B------:R-:W2:Y:S01]  /*4250*/  LDSM.16.MT88.4 R12, [R220+0x4900] ;  /* 0x00490000dc0c783b */ /* 0x000ea20000004200 */
[----:B----4-:R-:W-:-:S04]  /*4260*/  FFMA.FTZ R0, R112, c[0x0][0x2d0], -R2 ;  /* 0x0000b40070007a23 */ /* 0x010fc80000010802 */
[----:B------:R4:W1:Y:S01]  /*4270*/  MUFU.EX2 R241, R0 ;  /* 0x0000000000f17308 */ /* 0x0008620000000800 */
[----:B------:R-:W-:Y:S02]  /*4280*/  F2FP.PACK_AB R8, R202, R203 ;  /* 0x000000cbca08723e */ /* 0x000fe400000000ff */
[----:B------:R-:W-:Y:S02]  /*4290*/  F2FP.PACK_AB R10, R5, R117 ;  /* 0x00000075050a723e */ /* 0x000fe400000000ff */
[----:B------:R-:W-:Y:S02]  /*42a0*/  F2FP.PACK_AB R9, R118, R201 ;  /* 0x000000c97609723e */ /* 0x000fe400000000ff */
[----:B---3--:R-:W-:-:S07]  /*42b0*/  F2FP.PACK_AB R11, R197, R198 ;  /* 0x000000c6c50b723e */ /* 0x008fce00000000ff */
[----:B------:R-:W-:Y:S01]  /*42c0*/  HMMA.16816.F32 R152, R8, R36, R76 ;  /* 0x000000240898723c */ /* 0x000fe2000000184c */
[----:B----4-:R-:W-:-:S07]  /*42d0*/  FFMA.FTZ R0, R113, c[0x0][0x2d0], -R2 ;  /* 0x0000b40071007a23 */ /* 0x010fce0000010802 */
[C---:B------:R-:W-:Y:S01]  /*42e0*/  HMMA.16816.F32 R132, R8.reuse, R38, R64 ;  /* 0x000000260884723c */ /* 0x040fe20000001840 */
[----:B------:R-:W3:Y:S07]  /*42f0*/  LDSM.16.MT88.4 R36, [R217+0x1100] ;  /* 0x00110000d924783b */ /* 0x000eee0000004200 */
[C---:B------:R-:W-:Y:S08]  /*4300*/  HMMA.16816.F32 R120, R8.reuse, R32, R60 ;  /* 0x000000200878723c */ /* 0x040ff0000000183c */
[C---:B------:R-:W-:Y:S08]  /*4310*/  HMMA.16816.F32 R60, R8.reuse, R28, R48 ;  /* 0x0000001c083c723c */ /* 0x040ff00000001830 */
[C---:B------:R-:W-:Y:S07]  /*4320*/  HMMA.16816.F32 R48, R8.reuse, R24, R52 ;  /* 0x000000180830723c */ /* 0x040fee0000001834 */
[----:B------:R-:W-:Y:S01]  /*4330*/  IMAD.MOV.U32 R55, RZ, RZ, R136 ;  /* 0x000000ffff377224 */ /* 0x000fe200078e0088 */
[----:B------:R-:W-:Y:S01]  /*4340*/  HMMA.16816.F32 R64, R8, R34, R56 ;  /* 0x000000220840723c */ /* 0x000fe20000001838 */
[----:B------:R-:W-:Y:S01]  /*4350*/  IMAD.MOV.U32 R54, RZ, RZ, R119 ;  /* 0x000000ffff367224 */ /* 0x000fe200078e0077 */
[----:B------:R-:W-:Y:S01]  /*4360*/  LDSM.16.MT88.4 R32, [R218+0x1100] ;  /* 0x00110000da20783b */ /* 0x000fe20000004200 */
[----:B------:R-:W-:-:S02]  /*4370*/  IMAD.MOV.U32 R53, RZ, RZ, R118 ;  /* 0x000000ffff357224 */ /* 0x000fc400078e0076 */
[----:B------:R-:W-:-:S03]  /*4380*/  IMAD.MOV.U32 R52, RZ, RZ, R117 ;  /* 0x000000ffff347224 */ /* 0x000fc600078e0075 */
[C---:B------:R-:W-:Y:S07]  /*4390*/  HMMA.16816.F32 R136, R8.reuse, R40, R104 ;  /* 0x000000280888723c */ /* 0x040fee0000001868 */
[----:B------:R-:W-:Y:S01]  /*43a0*/  IMAD.MOV.U32 R105, RZ, RZ, R240 ;  /* 0x000000ffff697224 */ /* 0x000fe200078e00f0 */
[----:B------:R-:W-:Y:S01]  /*43b0*/  HMMA.16816.F32 R56, R8, R26, R72 ;  /* 0x0000001a0838723c */ /* 0x000fe20000001848 */
[----:B------:R4:W-:Y:S01]  /*43c0*/  MUFU.EX2 R240, R0 ;  /* 0x0000000000f07308 */ /* 0x0009e20000000800 */
[----:B------:R-:W-:Y:S01]  /*43d0*/  IMAD.MOV.U32 R106, RZ, RZ, R239 ;  /* 0x000000ffff6a7224 */ /* 0x000fe200078e00ef */
[----:B------:R-:W-:Y:S01]  /*43e0*/  LDSM.16.MT88.4 R24, [R221+0x1100] ;  /* 0x00110000dd18783b */ /* 0x000fe20000004200 */
[----:B------:R-:W-:-:S04]  /*43f0*/  IMAD.MOV.U32 R107, RZ, RZ, R115 ;  /* 0x000000ffff6b7224 */ /* 0x000fc800078e0073 */
[C---:B------:R-:W-:Y:S01]  /*4400*/  HMMA.16816.F32 R44, R8.reuse, R30, R44 ;  /* 0x0000001e082c723c */ /* 0x040fe2000000182c */
[----:B------:R-:W2:Y:S07]  /*4410*/  LDSM.16.MT88.4 R28, [R220+0x1100] ;  /* 0x00110000dc1c783b */ /* 0x000eae0000004200 */
[----:B------:R-:W-:Y:S01]  /*4420*/  HMMA.16816.F32 R76, R8, R20, R80 ;  /* 0x00000014084c723c */ /* 0x000fe20000001850 */
[----:B----4-:R-:W-:-:S04]  /*4430*/  FFMA.FTZ R0, R114, c[0x0][0x2d0], -R2 ;  /* 0x0000b40072007a23 */ /* 0x010fc80000010802 */
[----:B------:R4:W1:Y:S03]  /*4440*/  MUFU.EX2 R239, R0 ;  /* 0x0000000000ef7308 */ /* 0x0008660000000800 */
[C---:B------:R-:W-:Y:S01]  /*4450*/  HMMA.16816.F32 R116, R8.reuse, R22, R84 ;  /* 0x000000160874723c */ /* 0x040fe20000001854 */
[----:B------:R-:W3:Y:S07]  /*4460*/  LDSM.16.MT88.4 R20, [R217+0x5100] ;  /* 0x00510000d914783b */ /* 0x000eee0000004200 */
[----:B------:R-:W-:Y:S01]  /*4470*/  HMMA.16816.F32 R128, R8, R42, R108 ;  /* 0x0000002a0880723c */ /* 0x000fe2000000186c */
[----:B----4-:R-:W-:-:S02]  /*4480*/  FFMA.FTZ R0, R149, c[0x0][0x2d0], -R6 ;  /* 0x0000b40095007a23 */ /* 0x010fc40000010806 */
[----:B------:R-:W-:-:S05]  /*4490*/  IMAD.MOV.U32 R149, RZ, RZ, R199 ;  /* 0x000000ffff957224 */ /* 0x000fca00078e00c7 */
[C---:B-1----:R-:W-:Y:S08]  /*44a0*/  HMMA.16816.F32 R112, R8.reuse, R16, R100 ;  /* 0x000000100870723c */ /* 0x042ff00000001864 */
[C---:B------:R-:W-:Y:S01]  /*44b0*/  HMMA.16816.F32 R84, R8.reuse, R18, R96 ;  /* 0x000000120854723c */ /* 0x040fe20000001860 */
[----:B------:R-:W1:Y:S07]  /*44c0*/  LDSM.16.MT88.4 R16, [R221+0x5100] ;  /* 0x00510000dd10783b */ /* 0x000e6e0000004200 */
[C---:B--2---:R-:W-:Y:S07]  /*44d0*/  HMMA.16816.F32 R80, R8.reuse, R12, R124 ;  /* 0x0000000c0850723c */ /* 0x044fee000000187c */
[----:B------:R-:W-:Y:S01]  /*44e0*/  IMAD.MOV.U32 R127, RZ, RZ, R52 ;  /* 0x000000ffff7f7224 */ /* 0x000fe200078e0034 */
[----:B------:R-:W-:Y:S01]  /*44f0*/  HMMA.16816.F32 R72, R8, R14, R92 ;  /* 0x0000000e0848723c */ /* 0x000fe2000000185c */
[----:B------:R-:W-:Y:S01]  /*4500*/  LDSM.16.MT88.4 R12, [R220+0x5100] ;  /* 0x00510000dc0c783b */ /* 0x000fe20000004200 */
[----:B------:R-:W-:-:S02]  /*4510*/  IMAD.MOV.U32 R126, RZ, RZ, R55 ;  /* 0x000000ffff7e7224 */ /* 0x000fc400078e0037 */
[----:B------:R-:W-:Y:S02]  /*4520*/  IMAD.MOV.U32 R124, RZ, RZ, R106 ;  /* 0x000000ffff7c7224 */ /* 0x000fe400078e006a */
[----:B------:R-:W-:Y:S01]  /*4530*/  IMAD.MOV.U32 R125, RZ, RZ, R107 ;  /* 0x000000ffff7d7224 */ /* 0x000fe200078e006b */
[----:B------:R-:W-:Y:S02]  /*4540*/  F2FP.PACK_AB R8, R246, R248 ;  /* 0x000000f8f608723e */ /* 0x000fe400000000ff */
[----:B-----5:R-:W-:Y:S02]  /*4550*/  F2FP.PACK_AB R10, R247, R243 ;  /* 0x000000f3f70a723e */ /* 0x020fe400000000ff */
[----:B------:R-:W-:Y:S02]  /*4560*/  F2FP.PACK_AB R9, R241, R242 ;  /* 0x000000f2f109723e */ /* 0x000fe400000000ff */
[----:B------:R-:W-:-:S07]  /*4570*/  F2FP.PACK_AB R11, R239, R240 ;  /* 0x000000f0ef0b723e */ /* 0x000fce00000000ff */
[C---:B---3--:R-:W-:Y:S07]  /*4580*/  HMMA.16816.F32 R96, R8.reuse, R38, R132 ;  /* 0x000000260860723c */ /* 0x048fee0000001884 */
[----:B------:R-:W-:Y:S01]  /*4590*/  IMAD.MOV.U32 R134, RZ, RZ, R203 ;  /* 0x000000ffff867224 */ /* 0x000fe200078e00cb */
[----:B------:R-:W-:Y:S01]  /*45a0*/  HMMA.16816.F32 R88, R8, R36, R152 ;  /* 0x000000240858723c */ /* 0x000fe20000001898 */
[----:B------:R2:W-:Y:S01]  /*45b0*/  MUFU.EX2 R203, R0 ;  /* 0x0000000000cb7308 */ /* 0x0005e20000000800 */
[----:B------:R-:W-:Y:S01]  /*45c0*/  IMAD.MOV.U32 R132, RZ, RZ, R201 ;  /* 0x000000ffff847224 */ /* 0x000fe200078e00c9 */
[----:B------:R-:W3:Y:S01]  /*45d0*/  LDSM.16.MT88.4 R36, [R218+0x5100] ;  /* 0x00510000da24783b */ /* 0x000ee20000004200 */
[----:B------:R-:W-:-:S02]  /*45e0*/  IMAD.MOV.U32 R133, RZ, RZ, R202 ;  /* 0x000000ffff857224 */ /* 0x000fc400078e00ca */
[----:B------:R-:W-:Y:S02]  /*45f0*/  IMAD.MOV.U32 R135, RZ, RZ, R4 ;  /* 0x000000ffff877224 */ /* 0x000fe400078e0004 */
[----:B------:R-:W-:Y:S01]  /*4600*/  IMAD.MOV.U32 R152, RZ, RZ, R71 ;  /* 0x000000ffff987224 */ /* 0x000fe200078e0047 */
[C---:B------:R-:W-:Y:S01]  /*4610*/  HMMA.16816.F32 R40, R8.reuse, R30, R56 ;  /* 0x0000001e0828723c */ /* 0x040fe20000001838 */
[----:B------:R-:W-:Y:S02]  /*4620*/  IMAD.MOV.U32 R71, RZ, RZ, R200 ;  /* 0x000000ffff477224 */ /* 0x000fe400078e00c8 */
[----:B------:R-:W-:Y:S02]  /*4630*/  IMAD.MOV.U32 R154, RZ, RZ, R53 ;  /* 0x000000ffff9a7224 */ /* 0x000fe400078e0035 */
[----:B------:R-:W-:Y:S02]  /*4640*/  IMAD.MOV.U32 R153, RZ, RZ, R54 ;  /* 0x000000ffff997224 */ /* 0x000fe400078e0036 */
[----:B------:R-:W-:Y:S01]  /*4650*/  IMAD.MOV.U32 R155, RZ, RZ, R105 ;  /* 0x000000ffff9b7224 */ /* 0x000fe200078e0069 */
[----:B------:R-:W-:Y:S01]  /*4660*/  HMMA.16816.F32 R52, R8, R26, R44 ;  /* 0x0000001a0834723c */ /* 0x000fe2000000182c */
[----:B--2---:R-:W-:-:S02]  /*4670*/  FFMA.FTZ R0, R151, c[0x0][0x2d0], -R6 ;  /* 0x0000b40097007a23 */ /* 0x004fc40000010806 */
[----:B------:R-:W-:Y:S02]  /*4680*/  IMAD.MOV.U32 R151, RZ, RZ, R198 ;  /* 0x000000ffff977224 */ /* 0x000fe400078e00c6 */
[----:B------:R2:W4:Y:S03]  /*4690*/  MUFU.EX2 R201, R0 ;  /* 0x0000000000c97308 */ /* 0x0005260000000800 */
[C---:B------:R-:W-:Y:S01]  /*46a0*/  HMMA.16816.F32 R44, R8.reuse, R28, R48 ;  /* 0x0000001c082c723c */ /* 0x040fe20000001830 */
[----:B------:R-:W5:Y:S06]  /*46b0*/  LDSM.16.MT88.4 R28, [R217+0x1900] ;  /* 0x00190000d91c783b */ /* 0x000f6c0000004200 */
[----:B------:R-:W-:Y:S01]  /*46c0*/  IMAD.MOV.U32 R51, RZ, RZ, R197 ;  /* 0x000000ffff337224 */ /* 0x000fe200078e00c5 */
[----:B------:R-:W-:Y:S01]  /*46d0*/  HMMA.16816.F32 R60, R8, R24, R60 ;  /* 0x00000018083c723c */ /* 0x000fe2000000183c */
[----:B------:R-:W3:Y:S01]  /*46e0*/  LDSM.16.MT88.4 R24, [R218+0x1900] ;  /* 0x00190000da18783b */ /* 0x000ee20000004200 */
[----:B--2---:R-:W-:-:S06]  /*46f0*/  FFMA.FTZ R0, R150, c[0x0][0x2d0], -R6 ;  /* 0x0000b40096007a23 */ /* 0x004fcc0000010806 */
[C---:B------:R-:W-:Y:S01]  /*4700*/  HMMA.16816.F32 R104, R8.reuse, R32, R120 ;  /* 0x000000200868723c */ /* 0x040fe20000001878 */
[----:B------:R2:W-:Y:S07]  /*4710*/  MUFU.EX2 R200, R0 ;  /* 0x0000000000c87308 */ /* 0x0005ee0000000800 */
[C---:B------:R-:W-:Y:S01]  /*4720*/  HMMA.16816.F32 R92, R8.reuse, R34, R64 ;  /* 0x00000022085c723c */ /* 0x040fe20000001840 */
[----:B------:R-:W-:Y:S07]  /*4730*/  LDSM.16.MT88.4 R32, [R220+0x1900] ;  /* 0x00190000dc20783b */ /* 0x000fee0000004200 */
[----:B------:R-:W-:Y:S01]  /*4740*/  HMMA.16816.F32 R100, R8, R20, R76 ;  /* 0x000000140864723c */ /* 0x000fe2000000184c */
[----:B--2---:R-:W-:-:S04]  /*4750*/  FFMA.FTZ R0, R156, c[0x0][0x2d0], -R6 ;  /* 0x0000b4009c007a23 */ /* 0x004fc80000010806 */
[----:B------:R2:W2:Y:S03]  /*4760*/  MUFU.EX2 R202, R0 ;  /* 0x0000000000ca7308 */ /* 0x0004a60000000800 */
[C---:B------:R-:W-:Y:S01]  /*4770*/  HMMA.16816.F32 R108, R8.reuse, R22, R116 ;  /* 0x00000016086c723c */ /* 0x040fe20000001874 */
[----:B------:R-:W4:Y:S07]  /*4780*/  LDSM.16.MT88.4 R20, [R221+0x1900] ;  /* 0x00190000dd14783b */ /* 0x000f2e0000004200 */
[----:B-1----:R-:W-:Y:S01]  /*4790*/  HMMA.16816.F32 R120, R8, R16, R112 ;  /* 0x000000100878723c */ /* 0x002fe20000001870 */
[----:B--2---:R-:W-:-:S07]  /*47a0*/  FFMA.FTZ R0, R158, c[0x0][0x2d0], -R2 ;  /* 0x0000b4009e007a23 */ /* 0x004fce0000010802 */
[C---:B---3--:R-:W-:Y:S01]  /*47b0*/  HMMA.16816.F32 R136, R8.reuse, R36, R136 ;  /* 0x000000240888723c */ /* 0x048fe20000001888 */
[----:B------:R1:W-:Y:S07]  /*47c0*/  MUFU.EX2 R199, R0 ;  /* 0x0000000000c77308 */ /* 0x0003ee0000000800 */
[C---:B------:R-:W-:Y:S08]  /*47d0*/  HMMA.16816.F32 R128, R8.reuse, R38, R128 ;  /* 0x000000260880723c */ /* 0x040ff00000001880 */
[C---:B------:R-:W-:Y:S01]  /*47e0*/  HMMA.16816.F32 R116, R8.reuse, R18, R84 ;  /* 0x000000120874723c */ /* 0x040fe20000001854 */
[--C-:B-1----:R-:W-:Y:S01]  /*47f0*/  FFMA.FTZ R0, R157, c[0x0][0x2d0], -R2.reuse ;  /* 0x0000b4009d007a23 */ /* 0x102fe20000010802 */
[----:B------:R-:W-:Y:S03]  /*4800*/  LDSM.16.MT88.4 R16, [R217+0x2100] ;  /* 0x00210000d910783b */ /* 0x000fe60000004200 */
[----:B------:R1:W2:Y:S03]  /*4810*/  MUFU.EX2 R198, R0 ;  /* 0x0000000000c67308 */ /* 0x0002a60000000800 */
[C---:B------:R-:W-:Y:S08]  /*4820*/  HMMA.16816.F32 R112, R8.reuse, R12, R80 ;  /* 0x0000000c0870723c */ /* 0x040ff00000001850 */
[----:B------:R-:W-:Y:S01]  /*4830*/  HMMA.16816.F32 R72, R8, R14, R72 ;  /* 0x0000000e0848723c */ /* 0x000fe20000001848 */
[----:B------:R-:W3:Y:S01]  /*4840*/  LDSM.16.MT88.4 R12, [R217+0x5900] ;  /* 0x00590000d90c783b */ /* 0x000ee20000004200 */
[----:B-1----:R-:W-:-:S05]  /*4850*/  FFMA.FTZ R0, R159, c[0x0][0x2d0], -R2 ;  /* 0x0000b4009f007a23 */ /* 0x002fca0000010802 */
[----:B----4-:R-:W-:Y:S01]  /*4860*/  F2FP.PACK_AB R8, R201, R203 ;  /* 0x000000cbc908723e */ /* 0x010fe200000000ff */
[----:B------:R1:W-:Y:S01]  /*4870*/  MUFU.EX2 R4, R0 ;  /* 0x0000000000047308 */ /* 0x0003e20000000800 */
[----:B------:R-:W-:Y:S02]  /*4880*/  F2FP.PACK_AB R10, R202, R200 ;  /* 0x000000c8ca0a723e */ /* 0x000fe400000000ff */
[----:B--2---:R-:W-:Y:S01]  /*4890*/  F2FP.PACK_AB R9, R198, R199 ;  /* 0x000000c7c609723e */ /* 0x004fe200000000ff */
[----:B-1----:R-:W-:-:S04]  /*48a0*/  FFMA.FTZ R0, R160, c[0x0][0x2d0], -R2 ;  /* 0x0000b400a0007a23 */ /* 0x002fc80000010802 */
[----:B------:R-:W1:Y:S02]  /*48b0*/  MUFU.EX2 R197, R0 ;  /* 0x0000000000c57308 */ /* 0x000e640000000800 */
[----:B-1----:R-:W-:Y:S01]  /*48c0*/  F2FP.PACK_AB R11, R197, R4 ;  /* 0x00000004c50b723e */ /* 0x002fe200000000ff */
[----:B------:R-:W-:Y:S02]  /*48d0*/  FFMA.FTZ R0, R162, c[0x0][0x2d0], -R6 ;  /* 0x0000b400a2007a23 */ /* 0x000fe40000010806 */
[----:B------:R-:W-:-:S03]  /*48e0*/  IMAD.MOV.U32 R162, RZ, RZ, R51 ;  /* 0x000000ffffa27224 */ /* 0x000fc600078e0033 */
[----:B------:R1:W-:Y:S01]  /*48f0*/  MUFU.EX2 R160, R0 ;  /* 0x0000000000a07308 */ /* 0x0003e20000000800 */
[C---:B-----5:R-:W-:Y:S08]  /*4900*/  HMMA.16816.F32 R80, R8.reuse, R28, R88 ;  /* 0x0000001c0850723c */ /* 0x060ff00000001858 */
[----:B------:R-:W-:Y:S01]  /*4910*/  HMMA.16816.F32 R76, R8, R30, R96 ;  /* 0x0000001e084c723c */ /* 0x000fe20000001860 */
[----:B------:R-:W2:Y:S01]  /*4920*/  LDSM.16.MT88.4 R28, [R218+0x5900] ;  /* 0x00590000da1c783b */ /* 0x000ea20000004200 */
[----:B-1----:R-:W-:-:S06]  /*4930*/  FFMA.FTZ R0, R163, c[0x0][0x2d0], -R6 ;  /* 0x0000b400a3007a23 */ /* 0x002fcc0000010806 */
[C---:B------:R-:W-:Y:S01]  /*4940*/  HMMA.16816.F32 R64, R8.reuse, R24, R104 ;  /* 0x000000180840723c */ /* 0x040fe20000001868 */
[----:B------:R-:W-:Y:S01]  /*4950*/  IMAD.MOV.U32 R163, RZ, RZ, R151 ;  /* 0x000000ffffa37224 */ /* 0x000fe200078e0097 */
[----:B------:R1:W4:Y:S06]  /*4960*/  MUFU.EX2 R159, R0 ;  /* 0x00000000009f7308 */ /* 0x00032c0000000800 */
[C---:B------:R-:W-:Y:S01]  /*4970*/  HMMA.16816.F32 R56, R8.reuse, R26, R92 ;  /* 0x0000001a0838723c */ /* 0x040fe2000000185c */
[----:B------:R-:W5:Y:S07]  /*4980*/  LDSM.16.MT88.4 R24, [R221+0x5900] ;  /* 0x00590000dd18783b */ /* 0x000f6e0000004200 */
[----:B------:R-:W-:Y:S01]  /*4990*/  HMMA.16816.F32 R60, R8, R20, R60 ;  /* 0x00000014083c723c */ /* 0x000fe2000000183c */
[----:B-1----:R-:W-:-:S02]  /*49a0*/  FFMA.FTZ R0, R161, c[0x0][0x2d0], -R6 ;  /* 0x0000b400a1007a23 */ /* 0x002fc40000010806 */
[----:B------:R-:W-:Y:S02]  /*49b0*/  IMAD.MOV.U32 R161, RZ, RZ, R149 ;  /* 0x000000ffffa17224 */ /* 0x000fe400078e0095 */
[----:B------:R1:W-:Y:S01]  /*49c0*/  MUFU.EX2 R157, R0 ;  /* 0x00000000009d7308 */ /* 0x0003e20000000800 */
[----:B------:R-:W-:Y:S02]  /*49d0*/  IMAD.MOV.U32 R149, RZ, RZ, R132 ;  /* 0x000000ffff957224 */ /* 0x000fe400078e0084 */
[----:B------:R-:W-:Y:S01]  /*49e0*/  HMMA.16816.F32 R52, R8, R22, R52 ;  /* 0x000000160834723c */ /* 0x000fe20000001834 */
[----:B------:R-:W4:Y:S01]  /*49f0*/  LDSM.16.MT88.4 R20, [R220+0x5900] ;  /* 0x00590000dc14783b */ /* 0x000f220000004200 */
[----:B------:R-:W-:Y:S02]  /*4a00*/  IMAD.MOV.U32 R132, RZ, RZ, R133 ;  /* 0x000000ffff847224 */ /* 0x000fe400078e0085 */
[----:B------:R-:W-:Y:S02]  /*4a10*/  IMAD.MOV.U32 R133, RZ, RZ, R134 ;  /* 0x000000ffff857224 */ /* 0x000fe400078e0086 */
[----:B------:R-:W-:-:S02]  /*4a20*/  IMAD.MOV.U32 R134, RZ, RZ, R135 ;  /* 0x000000ffff867224 */ /* 0x000fc400078e0087 */
[C---:B------:R-:W-:Y:S01]  /*4a30*/  HMMA.16816.F32 R48, R8.reuse, R32, R44 ;  /* 0x000000200830723c */ /* 0x040fe2000000182c */
[----:B------:R-:W-:Y:S02]  /*4a40*/  IMAD.MOV.U32 R135, RZ, RZ, R152 ;  /* 0x000000ffff877224 */ /* 0x000fe400078e0098 */
[----:B------:R-:W-:Y:S02]  /*4a50*/  IMAD.MOV.U32 R152, RZ, RZ, R153 ;  /* 0x000000ffff987224 */ /* 0x000fe400078e0099 */
[----:B------:R-:W-:Y:S02]  /*4a60*/  IMAD.MOV.U32 R153, RZ, RZ, R154 ;  /* 0x000000ffff997224 */ /* 0x000fe400078e009a */
[----:B-1----:R-:W-:Y:S01]  /*4a70*/  FFMA.FTZ R0, R164, c[0x0][0x2d0], -R6 ;  /* 0x0000b400a4007a23 */ /* 0x002fe20000010806 */
[----:B------:R-:W-:Y:S01]  /*4a80*/  HMMA.16816.F32 R36, R8, R34, R40 ;  /* 0x000000220824723c */ /* 0x000fe20000001828 */
[----:B------:R-:W-:Y:S01]  /*4a90*/  IMAD.MOV.U32 R154, RZ, RZ, R155 ;  /* 0x000000ffff9a7224 */ /* 0x000fe200078e009b */
[----:B------:R-:W-:Y:S01]  /*4aa0*/  LDSM.16.MT88.4 R32, [R221+0x2100] ;  /* 0x00210000dd20783b */ /* 0x000fe20000004200 */
[----:B------:R1:W1:Y:S01]  /*4ab0*/  MUFU.EX2 R158, R0 ;  /* 0x00000000009e7308 */ /* 0x0002620000000800 */
[----:B------:R-:W-:-:S04]  /*4ac0*/  IMAD.MOV.U32 R164, RZ, RZ, R127 ;  /* 0x000000ffffa47224 */ /* 0x000fc800078e007f */
[C---:B---3--:R-:W-:Y:S08]  /*4ad0*/  HMMA.16816.F32 R44, R8.reuse, R12, R100 ;  /* 0x0000000c082c723c */ /* 0x048ff00000001864 */
[----:B------:R-:W-:Y:S01]  /*4ae0*/  HMMA.16816.F32 R40, R8, R14, R108 ;  /* 0x0000000e0828723c */ /* 0x000fe2000000186c */
[----:B------:R-:W3:Y:S01]  /*4af0*/  LDSM.16.MT88.4 R12, [R218+0x2100] ;  /* 0x00210000da0c783b */ /* 0x000ee20000004200 */
[----:B-1----:R-:W-:-:S02]  /*4b00*/  FFMA.FTZ R0, R165, c[0x0][0x2d0], -R2 ;  /* 0x0000b400a5007a23 */ /* 0x002fc40000010802 */
[----:B------:R-:W-:Y:S02]  /*4b10*/  IMAD.MOV.U32 R165, RZ, RZ, R153 ;  /* 0x000000ffffa57224 */ /* 0x000fe400078e0099 */
[----:B------:R1:W-:Y:S02]  /*4b20*/  MUFU.EX2 R156, R0 ;  /* 0x00000000009c7308 */ /* 0x0003e40000000800 */
[C---:B--2---:R-:W-:Y:S07]  /*4b30*/  HMMA.16816.F32 R84, R8.reuse, R28, R136 ;  /* 0x0000001c0854723c */ /* 0x044fee0000001888 */
[----:B------:R-:W-:Y:S01]  /*4b40*/  IMAD.MOV.U32 R136, RZ, RZ, R135 ;  /* 0x000000ffff887224 */ /* 0x000fe200078e0087 */
[----:B------:R-:W-:Y:S01]  /*4b50*/  HMMA.16816.F32 R104, R8, R30, R128 ;  /* 0x0000001e0868723c */ /* 0x000fe20000001880 */
[----:B------:R-:W2:Y:S01]  /*4b60*/  LDSM.16.MT88.4 R28, [R220+0x2100] ;  /* 0x00210000dc1c783b */ /* 0x000ea20000004200 */
[----:B------:R-:W-:-:S02]  /*4b70*/  IMAD.MOV.U32 R137, RZ, RZ, R134 ;  /* 0x000000ffff897224 */ /* 0x000fc400078e0086 */
[----:B------:R-:W-:Y:S02]  /*4b80*/  IMAD.MOV.U32 R138, RZ, RZ, R133 ;  /* 0x000000ffff8a7224 */ /* 0x000fe400078e0085 */
[----:B------:R-:W-:Y:S02]  /*4b90*/  IMAD.MOV.U32 R139, RZ, RZ, R149 ;  /* 0x000000ffff8b7224 */ /* 0x000fe400078e0095 */
[----:B-1----:R-:W-:Y:S01]  /*4ba0*/  FFMA.FTZ R0, R167, c[0x0][0x2d0], -R2 ;  /* 0x0000b400a7007a23 */ /* 0x002fe20000010802 */
[----:B-----5:R-:W-:Y:S01]  /*4bb0*/  HMMA.16816.F32 R120, R8, R24, R120 ;  /* 0x000000180878723c */ /* 0x020fe20000001878 */
[----:B------:R-:W-:Y:S02]  /*4bc0*/  IMAD.MOV.U32 R129, RZ, RZ, R126 ;  /* 0x000000ffff817224 */ /* 0x000fe400078e007e */
[----:B------:R1:W5:Y:S01]  /*4bd0*/  MUFU.EX2 R155, R0 ;  /* 0x00000000009b7308 */ /* 0x0003620000000800 */
[----:B------:R-:W-:Y:S02]  /*4be0*/  IMAD.MOV.U32 R130, RZ, RZ, R125 ;  /* 0x000000ffff827224 */ /* 0x000fe400078e007d */
[----:B------:R-:W-:-:S02]  /*4bf0*/  IMAD.MOV.U32 R131, RZ, RZ, R124 ;  /* 0x000000ffff837224 */ /* 0x000fc400078e007c */
[----:B------:R-:W-:Y:S01]  /*4c00*/  HMMA.16816.F32 R116, R8, R26, R116 ;  /* 0x0000001a0874723c */ /* 0x000fe20000001874 */
[----:B------:R-:W2:Y:S01]  /*4c10*/  LDSM.16.MT88.4 R24, [R217+0x6100] ;  /* 0x00610000d918783b */ /* 0x000ea20000004200 */
[----:B------:R-:W-:Y:S02]  /*4c20*/  IMAD.MOV.U32 R167, RZ, RZ, R132 ;  /* 0x000000ffffa77224 */ /* 0x000fe400078e0084 */
[----:B------:R-:W-:-:S04]  /*4c30*/  IMAD.MOV.U32 R128, RZ, RZ, R71 ;  /* 0x000000ffff807224 */ /* 0x000fc800078e0047 */
[C---:B----4-:R-:W-:Y:S01]  /*4c40*/  HMMA.16816.F32 R112, R8.reuse, R20, R112 ;  /* 0x000000140870723c */ /* 0x050fe20000001870 */
[----:B-1----:R-:W-:Y:S02]  /*4c50*/  FFMA.FTZ R0, R168, c[0x0][0x2d0], -R2 ;  /* 0x0000b400a8007a23 */ /* 0x002fe40000010802 */
[----:B------:R-:W-:Y:S02]  /*4c60*/  IMAD.MOV.U32 R168, RZ, RZ, R152 ;  /* 0x000000ffffa87224 */ /* 0x000fe400078e0098 */
[----:B------:R1:W-:Y:S03]  /*4c70*/  MUFU.EX2 R127, R0 ;  /* 0x00000000007f7308 */ /* 0x0003e60000000800 */
[----:B------:R-:W-:Y:S01]  /*4c80*/  HMMA.16816.F32 R96, R8, R22, R72 ;  /* 0x000000160860723c */ /* 0x000fe20000001848 */
[----:B------:R-:W4:Y:S06]  /*4c90*/  LDSM.16.MT88.4 R20, [R218+0x6100] ;  /* 0x00610000da14783b */ /* 0x000f2c0000004200 */
[----:B------:R-:W-:-:S02]  /*4ca0*/  F2FP.PACK_AB R8, R159, R160 ;  /* 0x000000a09f08723e */ /* 0x000fc400000000ff */
[----:B------:R-:W-:Y:S02]  /*4cb0*/  F2FP.PACK_AB R10, R158, R157 ;  /* 0x0000009d9e0a723e */ /* 0x000fe400000000ff */
[----:B-----5:R-:W-:Y:S01]  /*4cc0*/  F2FP.PACK_AB R9, R155, R156 ;  /* 0x0000009c9b09723e */ /* 0x020fe200000000ff */
[----:B-1----:R-:W-:Y:S02]  /*4cd0*/  FFMA.FTZ R0, R166, c[0x0][0x2d0], -R2 ;  /* 0x0000b400a6007a23 */ /* 0x002fe40000010802 */
[----:B------:R-:W-:Y:S02]  /*4ce0*/  IMAD.MOV.U32 R166, RZ, RZ, R154 ;  /* 0x000000ffffa67224 */ /* 0x000fe400078e009a */
[----:B------:R1:W5:Y:S02]  /*4cf0*/  MUFU.EX2 R126, R0 ;  /* 0x00000000007e7308 */ /* 0x0003640000000800 */
[----:B-1----:R-:W-:Y:S01]  /*4d00*/  FFMA.FTZ R0, R169, c[0x0][0x2d0], -R6 ;  /* 0x0000b400a9007a23 */ /* 0x002fe20000010806 */
[----:B-----5:R-:W-:Y:S01]  /*4d10*/  F2FP.PACK_AB R11, R126, R127 ;  /* 0x0000007f7e0b723e */ /* 0x020fe200000000ff */
[----:B------:R-:W-:-:S04]  /*4d20*/  IMAD.MOV.U32 R169, RZ, RZ, R70 ;  /* 0x000000ffffa97224 */ /* 0x000fc800078e0046 */
[----:B------:R1:W-:Y:S02]  /*4d30*/  MUFU.EX2 R125, R0 ;  /* 0x00000000007d7308 */ /* 0x0003e40000000800 */
[C---:B------:R-:W-:Y:S08]  /*4d40*/  HMMA.16816.F32 R100, R8.reuse, R16, R80 ;  /* 0x000000100864723c */ /* 0x040ff00000001850 */
[----:B------:R-:W-:Y:S01]  /*4d50*/  HMMA.16816.F32 R92, R8, R18, R76 ;  /* 0x00000012085c723c */ /* 0x000fe2000000184c */
[----:B------:R-:W5:Y:S01]  /*4d60*/  LDSM.16.MT88.4 R16, [R221+0x6100] ;  /* 0x00610000dd10783b */ /* 0x000f620000004200 */
[----:B-1----:R-:W-:-:S02]  /*4d70*/  FFMA.FTZ R0, R171, c[0x0][0x2d0], -R6 ;  /* 0x0000b400ab007a23 */ /* 0x002fc40000010806 */
[----:B------:R-:W-:Y:S02]  /*4d80*/  IMAD.MOV.U32 R171, RZ, RZ, R69 ;  /* 0x000000ffffab7224 */ /* 0x000fe400078e0045 */
[----:B------:R1:W1:Y:S02]  /*4d90*/  MUFU.EX2 R154, R0 ;  /* 0x00000000009a7308 */ /* 0x0002640000000800 */
[C---:B---3--:R-:W-:Y:S08]  /*4da0*/  HMMA.16816.F32 R88, R8.reuse, R12, R64 ;  /* 0x0000000c0858723c */ /* 0x048ff00000001840 */
[----:B------:R-:W-:Y:S01]  /*4db0*/  HMMA.16816.F32 R80, R8, R14, R56 ;  /* 0x0000000e0850723c */ /* 0x000fe20000001838 */
[----:B------:R-:W3:Y:S01]  /*4dc0*/  LDSM.16.MT88.4 R12, [R220+0x6100] ;  /* 0x00610000dc0c783b */ /* 0x000ee20000004200 */
[----:B-1----:R-:W-:-:S06]  /*4dd0*/  FFMA.FTZ R0, R170, c[0x0][0x2d0], -R6 ;  /* 0x0000b400aa007a23 */ /* 0x002fcc0000010806 */
[----:B------:R-:W-:Y:S01]  /*4de0*/  HMMA.16816.F32 R76, R8, R32, R60 ;  /* 0x00000020084c723c */ /* 0x000fe2000000183c */
[----:B------:R-:W-:Y:S01]  /*4df0*/  IMAD.MOV.U32 R170, RZ, RZ, R129 ;  /* 0x000000ffffaa7224 */ /* 0x000fe200078e0081 */
[----:B------:R1:W-:Y:S01]  /*4e00*/  MUFU.EX2 R153, R0 ;  /* 0x0000000000997308 */ /* 0x0003e20000000800 */
[----:B------:R-:W-:Y:S02]  /*4e10*/  IMAD.MOV.U32 R129, RZ, RZ, R168 ;  /* 0x000000ffff817224 */ /* 0x000fe400078e00a8 */
[----:B------:R-:W-:-:S03]  /*4e20*/  IMAD.MOV.U32 R168, RZ, RZ, R139 ;  /* 0x000000ffffa87224 */ /* 0x000fc600078e008b */
[C---:B------:R-:W-:Y:S01]  /*4e30*/  HMMA.16816.F32 R72, R8.reuse, R34, R52 ;  /* 0x000000220848723c */ /* 0x040fe20000001834 */
[----:B------:R-:W3:Y:S07]  /*4e40*/  LDSM.16.MT88.4 R32, [R217+0x2900] ;  /* 0x00290000d920783b */ /* 0x000eee0000004200 */
[----:B--2---:R-:W-:Y:S01]  /*4e50*/  HMMA.16816.F32 R64, R8, R28, R48 ;  /* 0x0000001c0840723c */ /* 0x004fe20000001830 */
[----:B-1----:R-:W-:Y:S02]  /*4e60*/  FFMA.FTZ R0, R188, c[0x0][0x2d0], -R6 ;  /* 0x0000b400bc007a23 */ /* 0x002fe40000010806 */
[----:B------:R-:W-:-:S02]  /*4e70*/  IMAD.MOV.U32 R188, RZ, RZ, R130 ;  /* 0x000000ffffbc7224 */ /* 0x000fc400078e0082 */
[----:B------:R1:W2:Y:S03]  /*4e80*/  MUFU.EX2 R152, R0 ;  /* 0x0000000000987308 */ /* 0x0002a60000000800 */
[----:B------:R-:W-:Y:S01]  /*4e90*/  HMMA.16816.F32 R44, R8, R24, R44 ;  /* 0x00000018082c723c */ /* 0x000fe2000000182c */
[----:B------:R-:W-:-:S07]  /*4ea0*/  IMAD.MOV.U32 R130, RZ, RZ, R136 ;  /* 0x000000ffff827224 */ /* 0x000fce00078e0088 */
[----:B------:R-:W-:Y:S01]  /*4eb0*/  HMMA.16816.F32 R48, R8, R26, R40 ;  /* 0x0000001a0830723c */ /* 0x000fe20000001828 */
[----:B------:R-:W2:Y:S01]  /*4ec0*/  LDSM.16.MT88.4 R24, [R221+0x2900] ;  /* 0x00290000dd18783b */ /* 0x000ea20000004200 */
[----:B-1----:R-:W-:-:S06]  /*4ed0*/  FFMA.FTZ R0, R189, c[0x0][0x2d0], -R2 ;  /* 0x0000b400bd007a23 */ /* 0x002fcc0000010802 */
[C---:B------:R-:W-:Y:S01]  /*4ee0*/  HMMA.16816.F32 R56, R8.reuse, R30, R36 ;  /* 0x0000001e0838723c */ /* 0x040fe20000001824 */
[----:B------:R-:W1:Y:S01]  /*4ef0*/  LDSM.16.MT88.4 R28, [R218+0x2900] ;  /* 0x00290000da1c783b */ /* 0x000e620000004200 */
[----:B------:R3:W-:Y:S06]  /*4f00*/  MUFU.EX2 R124, R0 ;  /* 0x00000000007c7308 */ /* 0x0007ec0000000800 */
[C---:B----4-:R-:W-:Y:S08]  /*4f10*/  HMMA.16816.F32 R40, R8.reuse, R20, R84 ;  /* 0x000000140828723c */ /* 0x050ff00000001854 */
[----:B------:R-:W-:Y:S01]  /*4f20*/  HMMA.16816.F32 R36, R8, R22, R104 ;  /* 0x000000160824723c */ /* 0x000fe20000001868 */
[----:B------:R-:W4:Y:S01]  /*4f30*/  LDSM.16.MT88.4 R20, [R220+0x2900] ;  /* 0x00290000dc14783b */ /* 0x000f220000004200 */
[----:B---3--:R-:W-:-:S04]  /*4f40*/  FFMA.FTZ R0, R191, c[0x0][0x2d0], -R2 ;  /* 0x0000b400bf007a23 */ /* 0x008fc80000010802 */
[----:B------:R3:W1:Y:S02]  /*4f50*/  MUFU.EX2 R135, R0 ;  /* 0x0000000000877308 */ /* 0x0006640000000800 */
[C---:B-----5:R-:W-:Y:S01]  /*4f60*/  HMMA.16816.F32 R52, R8.reuse, R16, R120 ;  /* 0x000000100834723c */ /* 0x060fe20000001878 */
[----:B------:R-:W-:Y:S07]  /*4f70*/  LDSM.16.MT88.4 R120, [R218+0x7900] ;  /* 0x00790000da78783b */ /* 0x000fee0000004200 */
[----:B------:R-:W-:Y:S01]  /*4f80*/  HMMA.16816.F32 R60, R8, R18, R116 ;  /* 0x00000012083c723c */ /* 0x000fe20000001874 */
[----:B------:R-:W-:Y:S01]  /*4f90*/  LDSM.16.MT88.4 R16, [R218+0x6900] ;  /* 0x00690000da10783b */ /* 0x000fe20000004200 */
[----:B---3--:R-:W-:-:S06]  /*4fa0*/  FFMA.FTZ R0, R190, c[0x0][0x2d0], -R2 ;  /* 0x0000b400be007a23 */ /* 0x008fcc0000010802 */
[C---:B------:R-:W-:Y:S01]  /*4fb0*/  HMMA.16816.F32 R112, R8.reuse, R12, R112 ;  /* 0x0000000c0870723c */ /* 0x040fe20000001870 */
[----:B------:R3:W-:Y:S07]  /*4fc0*/  MUFU.EX2 R134, R0 ;  /* 0x0000000000867308 */ /* 0x0007ee0000000800 */
[----:B------:R-:W-:Y:S01]  /*4fd0*/  HMMA.16816.F32 R84, R8, R14, R96 ;  /* 0x0000000e0854723c */ /* 0x000fe20000001860 */
[----:B------:R-:W5:Y:S06]  /*4fe0*/  LDSM.16.MT88.4 R12, [R217+0x6900] ;  /* 0x00690000d90c783b */ /* 0x000f6c0000004200 */
[----:B------:R-:W-:-:S02]  /*4ff0*/  F2FP.PACK_AB R8, R154, R125 ;  /* 0x0000007d9a08723e */ /* 0x000fc400000000ff */
[----:B--2---:R-:W-:Y:S01]  /*5000*/  F2FP.PACK_AB R10, R152, R153 ;  /* 0x00000099980a723e */ /* 0x004fe200000000ff */
[----:B---3--:R-:W-:Y:S01]  /*5010*/  FFMA.FTZ R0, R196, c[0x0][0x2d0], -R2 ;  /* 0x0000b400c4007a23 */ /* 0x008fe20000010802 */
[----:B-1----:R-:W-:-:S03]  /*5020*/  F2FP.PACK_AB R9, R135, R124 ;  /* 0x0000007c8709723e */ /* 0x002fc600000000ff */
[----:B------:R-:W1:Y:S02]  /*5030*/  MUFU.EX2 R133, R0 ;  /* 0x0000000000857308 */ /* 0x000e640000000800 */
[----:B-1----:R-:W-:Y:S01]  /*5040*/  F2FP.PACK_AB R11, R133, R134 ;  /* 0x00000086850b723e */ /* 0x002fe200000000ff */
[----:B------:R-:W-:-:S05]  /*5050*/  FFMA.FTZ R0, R204, c[0x0][0x2d0], -R6 ;  /* 0x0000b400cc007a23 */ /* 0x000fca0000010806 */
[----:B------:R1:W-:Y:S01]  /*5060*/  MUFU.EX2 R132, R0 ;  /* 0x0000000000847308 */ /* 0x0003e20000000800 */
[C---:B------:R-:W-:Y:S08]  /*5070*/  HMMA.16816.F32 R116, R8.reuse, R34, R92 ;  /* 0x000000220874723c */ /* 0x040ff0000000185c */
[----:B------:R-:W-:Y:S01]  /*5080*/  HMMA.16816.F32 R92, R8, R24, R76 ;  /* 0x00000018085c723c */ /* 0x000fe2000000184c */
[----:B-1----:R-:W-:-:S07]  /*5090*/  FFMA.FTZ R0, R205, c[0x0][0x2d0], -R6 ;  /* 0x0000b400cd007a23 */ /* 0x002fce0000010806 */
[C---:B------:R-:W-:Y:S01]  /*50a0*/  HMMA.16816.F32 R96, R8.reuse, R26, R72 ;  /* 0x0000001a0860723c */ /* 0x040fe20000001848 */
[----:B------:R-:W1:Y:S01]  /*50b0*/  LDSM.16.MT88.4 R24, [R221+0x6900] ;  /* 0x00690000dd18783b */ /* 0x000e620000004200 */
[----:B------:R2:W3:Y:S06]  /*50c0*/  MUFU.EX2 R151, R0 ;  /* 0x0000000000977308 */ /* 0x0004ec0000000800 */
[C---:B------:R-:W-:Y:S01]  /*50d0*/  HMMA.16816.F32 R108, R8.reuse, R32, R100 ;  /* 0x00000020086c723c */ /* 0x040fe20000001864 */
[----:B------:R-:W3:Y:S07]  /*50e0*/  LDSM.16.MT88.4 R32, [R220+0x6900] ;  /* 0x00690000dc20783b */ /* 0x000eee0000004200 */
[----:B------:R-:W-:Y:S01]  /*50f0*/  HMMA.16816.F32 R104, R8, R28, R88 ;  /* 0x0000001c0868723c */ /* 0x000fe20000001858 */
[----:B--2---:R-:W-:-:S04]  /*5100*/  FFMA.FTZ R0, R206, c[0x0][0x2d0], -R6 ;  /* 0x0000b400ce007a23 */ /* 0x004fc80000010806 */
[----:B------:R2:W-:Y:S03]  /*5110*/  MUFU.EX2 R150, R0 ;  /* 0x0000000000967308 */ /* 0x0005e60000000800 */
[C---:B----4-:R-:W-:Y:S08]  /*5120*/  HMMA.16816.F32 R88, R8.reuse, R20, R64 ;  /* 0x000000140858723c */ /* 0x050ff00000001840 */
[----:B-----5:R-:W-:Y:S01]  /*5130*/  HMMA.16816.F32 R64, R8, R14, R48 ;  /* 0x0000000e0840723c */ /* 0x020fe20000001830 */
[----:B--2---:R-:W-:-:S07]  /*5140*/  FFMA.FTZ R0, R207, c[0x0][0x2d0], -R6 ;  /* 0x0000b400cf007a23 */ /* 0x004fce0000010806 */
[C---:B------:R-:W-:Y:S01]  /*5150*/  HMMA.16816.F32 R72, R8.reuse, R12, R44 ;  /* 0x0000000c0848723c */ /* 0x040fe2000000182c */
[----:B------:R-:W-:Y:S01]  /*5160*/  LDSM.16.MT88.4 R12, [R220+0x3100] ;  /* 0x00310000dc0c783b */ /* 0x000fe20000004200 */
[----:B------:R2:W4:Y:S06]  /*5170*/  MUFU.EX2 R149, R0 ;  /* 0x0000000000957308 */ /* 0x00052c0000000800 */
[C---:B-1----:R-:W-:Y:S08]  /*5180*/  HMMA.16816.F32 R48, R8.reuse, R24, R52 ;  /* 0x000000180830723c */ /* 0x042ff00000001834 */
[----:B------:R-:W-:Y:S01]  /*5190*/  HMMA.16816.F32 R52, R8, R26, R60 ;  /* 0x0000001a0834723c */ /* 0x000fe2000000183c */
[----:B------:R-:W1:Y:S01]  /*51a0*/  LDSM.16.MT88.4 R24, [R217+0x7100] ;  /* 0x00710000d918783b */ /* 0x000e620000004200 */
[----:B--2---:R-:W-:-:S04]  /*51b0*/  FFMA.FTZ R0, R213, c[0x0][0x2d0], -R2 ;  /* 0x0000b400d5007a23 */ /* 0x004fc80000010802 */
[----:B------:R2:W-:Y:S02]  /*51c0*/  MUFU.EX2 R71, R0 ;  /* 0x0000000000477308 */ /* 0x0005e40000000800 */
[C---:B------:R-:W-:Y:S01]  /*51d0*/  HMMA.16816.F32 R100, R8.reuse, R30, R80 ;  /* 0x0000001e0864723c */ /* 0x040fe20000001850 */
[----:B------:R-:W5:Y:S07]  /*51e0*/  LDSM.16.MT88.4 R28, [R217+0x3100] ;  /* 0x00310000d91c783b */ /* 0x000f6e0000004200 */
[----:B------:R-:W-:Y:S01]  /*51f0*/  HMMA.16816.F32 R80, R8, R22, R56 ;  /* 0x000000160850723c */ /* 0x000fe20000001838 */
[----:B------:R-:W1:Y:S01]  /*5200*/  LDSM.16.MT88.4 R20, [R218+0x3100] ;  /* 0x00310000da14783b */ /* 0x000e620000004200 */
[----:B--2---:R-:W-:-:S06]  /*5210*/  FFMA.FTZ R0, R212, c[0x0][0x2d0], -R2 ;  /* 0x0000b400d4007a23 */ /* 0x004fcc0000010802 */
[C---:B------:R-:W-:Y:S01]  /*5220*/  HMMA.16816.F32 R56, R8.reuse, R16, R40 ;  /* 0x000000100838723c */ /* 0x040fe20000001828 */
[----:B------:R2:W1:Y:S07]  /*5230*/  MUFU.EX2 R70, R0 ;  /* 0x0000000000467308 */ /* 0x00046e0000000800 */
[C---:B------:R-:W-:Y:S01]  /*5240*/  HMMA.16816.F32 R40, R8.reuse, R18, R36 ;  /* 0x000000120828723c */ /* 0x040fe20000001824 */
[----:B------:R-:W5:Y:S07]  /*5250*/  LDSM.16.MT88.4 R16, [R221+0x3100] ;  /* 0x00310000dd10783b */ /* 0x000f6e0000004200 */
[----:B---3--:R-:W-:Y:S01]  /*5260*/  HMMA.16816.F32 R44, R8, R32, R112 ;  /* 0x00000020082c723c */ /* 0x008fe20000001870 */
[----:B------:R-:W-:Y:S01]  /*5270*/  LDSM.16.MT88.4 R112, [R217+0x7900] ;  /* 0x00790000d970783b */ /* 0x000fe20000004200 */
[----:B--2---:R-:W-:-:S04]  /*5280*/  FFMA.FTZ R0, R214, c[0x0][0x2d0], -R2 ;  /* 0x0000b400d6007a23 */ /* 0x004fc80000010802 */
[----:B------:R2:W-:Y:S02]  /*5290*/  MUFU.EX2 R69, R0 ;  /* 0x0000000000457308 */ /* 0x0005e40000000800 */
[----:B------:R-:W-:Y:S01]  /*52a0*/  HMMA.16816.F32 R36, R8, R34, R84 ;  /* 0x000000220824723c */ /* 0x000fe20000001854 */
[----:B------:R-:W3:Y:S06]  /*52b0*/  LDSM.16.MT88.4 R32, [R218+0x7100] ;  /* 0x00710000da20783b */ /* 0x000eec0000004200 */
[----:B------:R-:W-:Y:S02]  /*52c0*/  F2FP.PACK_AB R8, R151, R132 ;  /* 0x000000849708723e */ /* 0x000fe400000000ff */
[----:B----4-:R-:W-:-:S02]  /*52d0*/  F2FP.PACK_AB R10, R149, R150 ;  /* 0x00000096950a723e */ /* 0x010fc400000000ff */
[----:B-1----:R-:W-:Y:S01]  /*52e0*/  F2FP.PACK_AB R9, R70, R71 ;  /* 0x000000474609723e */ /* 0x002fe200000000ff */
[----:B--2---:R-:W-:-:S04]  /*52f0*/  FFMA.FTZ R0, R215, c[0x0][0x2d0], -R2 ;  /* 0x0000b400d7007a23 */ /* 0x004fc80000010802 */
[----:B------:R1:W2:Y:S02]  /*5300*/  MUFU.EX2 R62, R0 ;  /* 0x00000000003e7308 */ /* 0x0002a40000000800 */
[----:B-1----:R-:W-:Y:S01]  /*5310*/  FFMA.FTZ R0, R250, c[0x0][0x2d0], -R6 ;  /* 0x0000b400fa007a23 */ /* 0x002fe20000010806 */
[----:B--2---:R-:W-:-:S05]  /*5320*/  F2FP.PACK_AB R11, R62, R69 ;  /* 0x000000453e0b723e */ /* 0x004fca00000000ff */
[----:B------:R1:W-:Y:S02]  /*5330*/  MUFU.EX2 R61, R0 ;  /* 0x00000000003d7308 */ /* 0x0003e40000000800 */
[C---:B------:R-:W-:Y:S08]  /*5340*/  HMMA.16816.F32 R64, R8.reuse, R26, R64 ;  /* 0x0000001a0840723c */ /* 0x040ff00000001840 */
[----:B------:R-:W-:Y:S01]  /*5350*/  HMMA.16816.F32 R72, R8, R24, R72 ;  /* 0x000000180848723c */ /* 0x000fe20000001848 */
[----:B-1----:R-:W-:-:S04]  /*5360*/  FFMA.FTZ R0, R251, c[0x0][0x2d0], -R6 ;  /* 0x0000b400fb007a23 */ /* 0x002fc80000010806 */
[----:B------:R1:W2:Y:S03]  /*5370*/  MUFU.EX2 R60, R0 ;  /* 0x00000000003c7308 */ /* 0x0002a60000000800 */
[C---:B-----5:R-:W-:Y:S08]  /*5380*/  HMMA.16816.F32 R76, R8.reuse, R28, R108 ;  /* 0x0000001c084c723c */ /* 0x060ff0000000186c */
[----:B------:R-:W-:Y:S01]  /*5390*/  HMMA.16816.F32 R84, R8, R20, R104 ;  /* 0x000000140854723c */ /* 0x000fe20000001868 */
[----:B------:R-:W-:Y:S01]  /*53a0*/  LDSM.16.MT88.4 R104, [R220+0x3900] ;  /* 0x00390000dc68783b */ /* 0x000fe20000004200 */
[----:B-1----:R-:W-:-:S06]  /*53b0*/  FFMA.FTZ R0, R249, c[0x0][0x2d0], -R6 ;  /* 0x0000b400f9007a23 */ /* 0x002fcc0000010806 */
[C---:B------:R-:W-:Y:S01]  /*53c0*/  HMMA.16816.F32 R28, R8.reuse, R30, R116 ;  /* 0x0000001e081c723c */ /* 0x040fe20000001874 */
[----:B--2---:R-:W-:Y:S01]  /*53d0*/  F2FP.PACK_AB R136, R60, R61 ;  /* 0x0000003d3c88723e */ /* 0x004fe200000000ff */
[----:B------:R1:W-:Y:S06]  /*53e0*/  MUFU.EX2 R26, R0 ;  /* 0x00000000001a7308 */ /* 0x0003ec0000000800 */
[C---:B------:R-:W-:Y:S08]  /*53f0*/  HMMA.16816.F32 R20, R8.reuse, R22, R100 ;  /* 0x000000160814723c */ /* 0x040ff00000001864 */
[----:B------:R-:W-:Y:S01]  /*5400*/  HMMA.16816.F32 R92, R8, R16, R92 ;  /* 0x00000010085c723c */ /* 0x000fe2000000185c */
[----:B-1----:R-:W-:-:S04]  /*5410*/  FFMA.FTZ R0, R252, c[0x0][0x2d0], -R6 ;  /* 0x0000b400fc007a23 */ /* 0x002fc80000010806 */
[----:B------:R1:W-:Y:S03]  /*5420*/  MUFU.EX2 R25, R0 ;  /* 0x0000000000197308 */ /* 0x0003e60000000800 */
[C---:B------:R-:W-:Y:S01]  /*5430*/  HMMA.16816.F32 R100, R8.reuse, R18, R96 ;  /* 0x000000120864723c */ /* 0x040fe20000001860 */
[----:B------:R-:W2:Y:S04]  /*5440*/  LDSM.16.MT88.4 R16, [R221+0x7100] ;  /* 0x00710000dd10783b */ /* 0x000ea80000004200 */
[----:B------:R-:W-:Y:S03]  /*5450*/  LDSM.16.MT88.4 R96, [R221+0x3900] ;  /* 0x00390000dd60783b */ /* 0x000fe60000004200 */
[----:B------:R-:W-:Y:S01]  /*5460*/  HMMA.16816.F32 R108, R8, R12, R88 ;  /* 0x0000000c086c723c */ /* 0x000fe20000001858 */
[----:B------:R-:W-:Y:S01]  /*5470*/  LDSM.16.MT88.4 R88, [R218+0x3900] ;  /* 0x00390000da58783b */ /* 0x000fe20000004200 */
[----:B-1----:R-:W-:-:S06]  /*5480*/  FFMA.FTZ R0, R171, c[0x0][0x2d0], -R2 ;  /* 0x0000b400ab007a23 */ /* 0x002fcc0000010802 */
[C---:B------:R-:W-:Y:S01]  /*5490*/  HMMA.16816.F32 R116, R8.reuse, R14, R80 ;  /* 0x0000000e0874723c */ /* 0x040fe20000001850 */
[----:B------:R-:W-:Y:S01]  /*54a0*/  IMAD.MOV.U32 R171, RZ, RZ, R131 ;  /* 0x000000ffffab7224 */ /* 0x000fe200078e0083 */
[----:B------:R-:W1:Y:S01]  /*54b0*/  LDSM.16.MT88.4 R12, [R220+0x7100] ;  /* 0x00710000dc0c783b */ /* 0x000e620000004200 */
[----:B------:R4:W-:Y:S01]  /*54c0*/  MUFU.EX2 R24, R0 ;  /* 0x0000000000187308 */ /* 0x0009e20000000800 */
[----:B------:R-:W-:Y:S02]  /*54d0*/  IMAD.MOV.U32 R131, RZ, RZ, R137 ;  /* 0x000000ffff837224 */ /* 0x000fe400078e0089 */
[----:B------:R-:W5:Y:S02]  /*54e0*/  LDSM.16.MT88.4 R80, [R217+0x3900] ;  /* 0x00390000d950783b */ /* 0x000f640000004200 */
[C---:B---3--:R-:W-:Y:S08]  /*54f0*/  HMMA.16816.F32 R56, R8.reuse, R32, R56 ;  /* 0x000000200838723c */ /* 0x048ff00000001838 */
[----:B------:R-:W-:Y:S01]  /*5500*/  HMMA.16816.F32 R40, R8, R34, R40 ;  /* 0x000000220828723c */ /* 0x000fe20000001828 */
[----:B----4-:R-:W-:-:S04]  /*5510*/  FFMA.FTZ R0, R7, c[0x0][0x2d0], -R2 ;  /* 0x0000b40007007a23 */ /* 0x010fc80000010802 */
[----:B------:R3:W4:Y:S03]  /*5520*/  MUFU.EX2 R7, R0 ;  /* 0x0000000000077308 */ /* 0x0007260000000800 */
[C---:B--2---:R-:W-:Y:S08]  /*5530*/  HMMA.16816.F32 R48, R8.reuse, R16, R48 ;  /* 0x000000100830723c */ /* 0x044ff00000001830 */
[----:B------:R-:W-:Y:S01]  /*5540*/  HMMA.16816.F32 R52, R8, R18, R52 ;  /* 0x000000120834723c */ /* 0x000fe20000001834 */
[--C-:B---3--:R-:W-:Y:S01]  /*5550*/  FFMA.FTZ R0, R169, c[0x0][0x2d0], -R2.reuse ;  /* 0x0000b400a9007a23 */ /* 0x108fe20000010802 */
[----:B----4-:R-:W-:Y:S01]  /*5560*/  F2FP.PACK_AB R137, R7, R24 ;  /* 0x000000180789723e */ /* 0x010fe200000000ff */
[----:B------:R-:W-:-:S05]  /*5570*/  FFMA.FTZ R2, R161, c[0x0][0x2d0], -R2 ;  /* 0x0000b400a1027a23 */ /* 0x000fca0000010802 */
[C---:B-1----:R-:W-:Y:S01]  /*5580*/  HMMA.16816.F32 R44, R8.reuse, R12, R44 ;  /* 0x0000000c082c723c */ /* 0x042fe2000000182c */
[----:B------:R-:W-:Y:S01]  /*5590*/  IMAD.MOV.U32 R169, RZ, RZ, R128 ;  /* 0x000000ffffa97224 */ /* 0x000fe200078e0080 */
[----:B------:R1:W-:Y:S01]  /*55a0*/  MUFU.EX2 R6, R0 ;  /* 0x0000000000067308 */ /* 0x0003e20000000800 */
[----:B------:R-:W-:Y:S02]  /*55b0*/  IMAD.MOV.U32 R161, RZ, RZ, R163 ;  /* 0x000000ffffa17224 */ /* 0x000fe400078e00a3 */
[----:B------:R-:W-:Y:S02]  /*55c0*/  IMAD.MOV.U32 R163, RZ, RZ, R5 ;  /* 0x000000ffffa37224 */ /* 0x000fe400078e0005 */
[----:B------:R-:W-:Y:S01]  /*55d0*/  IMAD.MOV.U32 R128, RZ, RZ, R166 ;  /* 0x000000ffff807224 */ /* 0x000fe200078e00a6 */
[----:B------:R-:W-:Y:S01]  /*55e0*/  HMMA.16816.F32 R36, R8, R14, R36 ;  /* 0x0000000e0824723c */ /* 0x000fe20000001824 */
[----:B------:R-:W-:Y:S01]  /*55f0*/  IMAD.MOV.U32 R166, RZ, RZ, R138 ;  /* 0x000000ffffa67224 */ /* 0x000fe200078e008a */
[----:B------:R2:W3:Y:S01]  /*5600*/  MUFU.EX2 R5, R2 ;  /* 0x0000000200057308 */ /* 0x0004e20000000800 */
[----:B------:R-:W-:Y:S01]  /*5610*/  LDSM.16.MT88.4 R8, [R220+0x7900] ;  /* 0x00790000dc08783b */ /* 0x000fe20000004200 */
[----:B------:R-:W-:Y:S01]  /*5620*/  F2FP.PACK_AB R138, R25, R26 ;  /* 0x0000001a198a723e */ /* 0x000fe200000000ff */
[----:B-1----:R-:W-:-:S04]  /*5630*/  FADD.FTZ R0, R170, R188 ;  /* 0x000000bcaa007221 */ /* 0x002fc80000010000 */
[----:B------:R-:W-:Y:S02]  /*5640*/  FADD.FTZ R0, R128, R0 ;  /* 0x0000000080007221 */ /* 0x000fe40000010000 */
[----:B--2---:R-:W-:Y:S01]  /*5650*/  FADD.FTZ R2, R169, R171 ;  /* 0x000000aba9027221 */ /* 0x004fe20000010000 */
[----:B---3--:R-:W-:Y:S01]  /*5660*/  F2FP.PACK_AB R139, R5, R6 ;  /* 0x00000006058b723e */ /* 0x008fe200000000ff */
[----:B------:R-:W-:Y:S02]  /*5670*/  FADD.FTZ R0, R130, R0 ;  /* 0x0000000082007221 */ /* 0x000fe40000010000 */
[----:B------:R-:W-:Y:S02]  /*5680*/  FADD.FTZ R2, R129, R2 ;  /* 0x0000000281027221 */ /* 0x000fe40000010000 */
[----:B------:R-:W-:Y:S02]  /*5690*/  FADD.FTZ R0, R166, R0 ;  /* 0x00000000a6007221 */ /* 0x000fe40000010000 */
[----:B------:R-:W-:Y:S01]  /*56a0*/  FADD.FTZ R2, R131, R2 ;  /* 0x0000000283027221 */ /* 0x000fe20000010000 */
[----:B------:R-:W-:Y:S01]  /*56b0*/  HMMA.16816.F32 R92, R136, R96, R92 ;  /* 0x00000060885c723c */ /* 0x000fe2000000185c */
[----:B------:R-:W-:Y:S01]  /*56c0*/  FADD.FTZ R0, R167, R0 ;  /* 0x00000000a7007221 */ /* 0x000fe20000010000 */
[----:B------:R-:W1:Y:S01]  /*56d0*/  LDSM.16.MT88.4 R128, [R221+0x7900] ;  /* 0x00790000dd80783b */ /* 0x000e620000004200 */
[----:B------:R-:W-:-:S02]  /*56e0*/  FADD.FTZ R2, R168, R2 ;  /* 0x00000002a8027221 */ /* 0x000fc40000010000 */
[----:B------:R-:W-:Y:S02]  /*56f0*/  FADD.FTZ R0, R164, R0 ;  /* 0x00000000a4007221 */ /* 0x000fe40000010000 */
[----:B------:R-:W-:Y:S01]  /*5700*/  FADD.FTZ R2, R165, R2 ;  /* 0x00000002a5027221 */ /* 0x000fe20000010000 */
[C---:B------:R-:W-:Y:S01]  /*5710*/  HMMA.16816.F32 R96, R136.reuse, R98, R100 ;  /* 0x000000628860723c */ /* 0x040fe20000001864 */
[----:B------:R-:W-:Y:S02]  /*5720*/  FADD.FTZ R0, R163, R0 ;  /* 0x00000000a3007221 */ /* 0x000fe40000010000 */
[----:B------:R-:W-:Y:S02]  /*5730*/  FADD.FTZ R2, R161, R2 ;  /* 0x00000002a1027221 */ /* 0x000fe40000010000 */
[----:B------:R-:W-:Y:S02]  /*5740*/  FADD.FTZ R0, R248, R0 ;  /* 0x00000000f8007221 */ /* 0x000fe40000010000 */
[----:B------:R-:W-:Y:S01]  /*5750*/  FADD.FTZ R2, R162, R2 ;  /* 0x00000002a2027221 */ /* 0x000fe20000010000 */
[----:B------:R-:W-:Y:S01]  /*5760*/  HMMA.16816.F32 R100, R136, R104, R108 ;  /* 0x000000688864723c */ /* 0x000fe2000000186c */
[----:B------:R-:W-:-:S02]  /*5770*/  FADD.FTZ R0, R246, R0 ;  /* 0x00000000f6007221 */ /* 0x000fc40000010000 */
[----:B------:R-:W-:Y:S02]  /*5780*/  FADD.FTZ R2, R242, R2 ;  /* 0x00000002f2027221 */ /* 0x000fe40000010000 */
[----:B------:R-:W-:Y:S02]  /*5790*/  FADD.FTZ R0, R243, R0 ;  /* 0x00000000f3007221 */ /* 0x000fe40000010000 */
[----:B------:R-:W-:Y:S01]  /*57a0*/  FADD.FTZ R2, R241, R2 ;  /* 0x00000002f1027221 */ /* 0x000fe20000010000 */
[----:B------:R-:W-:Y:S01]  /*57b0*/  HMMA.16816.F32 R104, R136, R106, R116 ;  /* 0x0000006a8868723c */ /* 0x000fe20000001874 */
[----:B------:R-:W-:Y:S02]  /*57c0*/  FADD.FTZ R0, R247, R0 ;  /* 0x00000000f7007221 */ /* 0x000fe40000010000 */
[----:B------:R-:W-:Y:S02]  /*57d0*/  FADD.FTZ R2, R240, R2 ;  /* 0x00000002f0027221 */ /* 0x000fe40000010000 */
[----:B------:R-:W-:-:S02]  /*57e0*/  FADD.FTZ R0, R203, R0 ;  /* 0x00000000cb007221 */ /* 0x000fc40000010000 */
[----:B------:R-:W-:Y:S01]  /*57f0*/  FADD.FTZ R2, R239, R2 ;  /* 0x00000002ef027221 */ /* 0x000fe20000010000 */
[C---:B-----5:R-:W-:Y:S01]  /*5800*/  HMMA.16816.F32 R76, R136.reuse, R80, R76 ;  /* 0x00000050884c723c */ /* 0x060fe2000000184c */
[----:B------:R-:W-:Y:S02]  /*5810*/  FADD.FTZ R0, R201, R0 ;  /* 0x00000000c9007221 */ /* 0x000fe40000010000 */
[----:B------:R-:W-:Y:S02]  /*5820*/  FADD.FTZ R2, R199, R2 ;  /* 0x00000002c7027221 */ /* 0x000fe40000010000 */
[----:B------:R-:W-:Y:S02]  /*5830*/  FADD.FTZ R0, R200, R0 ;  /* 0x00000000c8007221 */ /* 0x000fe40000010000 */
[----:B------:R-:W-:Y:S01]  /*5840*/  FADD.FTZ R2, R198, R2 ;  /* 0x00000002c6027221 */ /* 0x000fe20000010000 */
[----:B------:R-:W-:Y:S03]  /*5850*/  HMMA.16816.F32 R84, R136, R88, R84 ;  /* 0x000000588854723c */ /* 0x000fe60000001854 */
        /* <DEDUP_REMOVED lines=18> */
[C---:B-1----:R-:W-:Y:S01]  /*5980*/  HMMA.16816.F32 R124, R136.reuse, R128, R48 ;  /* 0x00000080887c723c */ /* 0x042fe20000001830 */
        /* <DEDUP_REMOVED lines=24> */
[C---:B------:R-:W-:Y:S04]  /*5b10*/  HMMA.16816.F32 R132, R136.reuse, R8, R44 ;  /* 0x000000088884723c */ /* 0x040fe8000000182c */
[----:B------:R1:W-:Y:S04]  /*5b20*/  STL [R1+0xc], R0 ;  /* 0x00000c0001007387 */ /* 0x0003e80000100800 */
[----:B------:R1:W-:Y:S01]  /*5b30*/  STL [R1+0x8], R4 ;  /* 0x0000080401007387 */ /* 0x0003e20000100800 */
[----:B------:R-:W-:Y:S01]  /*5b40*/  HMMA.16816.F32 R136, R136, R10, R36 ;  /* 0x0000000a8888723c */ /* 0x000fe20000001824 */
[----:B------:R-:W-:Y:S07]  /*5b50*/  @P1 BRA `(.L_x_2) ;  /* 0x0000452000001947 */ /* 0x000fee0003800000 */
[C---:B------:R-:W-:Y:S01]  /*5b60*/  IADD3 R162, R148.reuse, 0x40, RZ ;  /* 0x0000004094a27810 */ /* 0x040fe20007ffe0ff */
[----:B------:R-:W-:Y:S01]  /*5b70*/  IMAD.MOV.U32 R70, RZ, RZ, R3 ;  /* 0x000000ffff467224 */ /* 0x000fe200078e0003 */
[----:B------:R-:W-:Y:S01]  /*5b80*/  UIADD3 UR8, UR8, -0x2, URZ ;  /* 0xfffffffe08087890 */ /* 0x000fe2000fffe03f */
[----:B------:R-:W-:Y:S01]  /*5b90*/  IMAD.MOV.U32 R69, RZ, RZ, R68 ;  /* 0x000000ffff457224 */ /* 0x000fe200078e0044 */
[----:B------:R-:W-:Y:S01]  /*5ba0*/  SHF.R.S32.HI R243, RZ, 0x1f, R162 ;  /* 0x0000001ffff37819 */ /* 0x000fe200000114a2 */
[----:B------:R-:W-:-:S03]  /*5bb0*/  IMAD.WIDE R240, R148, 0x2, RZ ;  /* 0x0000000294f07825 */ /* 0x000fc600078e02ff */
[----:B------:R-:W-:-:S04]  /*5bc0*/  LEA.HI R243, R243, R162, RZ, 0x3 ;  /* 0x000000a2f3f37211 */ /* 0x000fc800078f18ff */
[----:B------:R-:W-:-:S04]  /*5bd0*/  LOP3.LUT R243, R243, 0xfffffff8, RZ, 0xc0, !PT ;  /* 0xfffffff8f3f37812 */ /* 0x000fc800078ec0ff */
[----:B------:R-:W-:-:S04]  /*5be0*/  SHF.R.S32.HI R242, RZ, 0x1f, R243 ;  /* 0x0000001ffff27819 */ /* 0x000fc800000114f3 */
[C---:B------:R-:W-:Y:S01]  /*5bf0*/  SHF.L.U64.HI R242, R243.reuse, 0x1, R242 ;  /* 0x00000001f3f27819 */ /* 0x040fe200000102f2 */
[----:B------:R-:W-:Y:S02]  /*5c00*/  IMAD.SHL.U32 R243, R243, 0x2, RZ ;  /* 0x00000002f3f37824 */ /* 0x000fe400078e00ff */
[----:B------:R-:W2:Y:S01]  /*5c10*/  LDL R162, [R1+0x10] ;  /* 0x0000100001a27983 */ /* 0x000ea20000100800 */
[----:B------:R-:W-:Y:S02]  /*5c20*/  SEL R2, RZ, 0x10, P0 ;  /* 0x00000010ff027807 */ /* 0x000fe40000000000 */
[----:B-1----:R-:W-:Y:S02]  /*5c30*/  SEL R0, RZ, 0x10, P3 ;  /* 0x00000010ff007807 */ /* 0x002fe40001800000 */
[----:B------:R-:W-:Y:S02]  /*5c40*/  ISETP.NE.U32.AND P5, PT, R2, RZ, PT ;  /* 0x000000ff0200720c */ /* 0x000fe40003fa5070 */
[----:B------:R-:W-:Y:S02]  /*5c50*/  ISETP.NE.U32.AND P4, PT, R0, RZ, PT ;  /* 0x000000ff0000720c */ /* 0x000fe40003f85070 */
[----:B------:R-:W-:-:S02]  /*5c60*/  IADD3 R2, -R2, 0x10, RZ ;  /* 0x0000001002027810 */ /* 0x000fc40007ffe1ff */
[----:B------:R-:W-:Y:S02]  /*5c70*/  IADD3 R0, -R0, 0x10, RZ ;  /* 0x0000001000007810 */ /* 0x000fe40007ffe1ff */
[----:B------:R-:W-:Y:S02]  /*5c80*/  LOP3.LUT R2, R2, 0xf, RZ, 0xc0, !PT ;  /* 0x0000000f02027812 */ /* 0x000fe400078ec0ff */
[----:B------:R-:W-:Y:S01]  /*5c90*/  LOP3.LUT R0, R0, 0xf, RZ, 0xc0, !PT ;  /* 0x0000000f00007812 */ /* 0x000fe200078ec0ff */
[----:B--2---:R-:W-:Y:S01]  /*5ca0*/  IMAD.SHL.U32 R239, R162, 0x2, RZ ;  /* 0x00000002a2ef7824 */ /* 0x004fe200078e00ff */
[----:B------:R-:W-:Y:S05]  /*5cb0*/  BRA `(.L_x_3) ;  /* 0x000003f000007947 */ /* 0x000fea0003800000 */
.L_x_5:
[----:B------:R-:W2:Y:S01]  /*5cc0*/  LDL R3, [R1] ;  /* 0x0000000001037983 */ /* 0x000ea20000100800 */
[----:B------:R-:W-:Y:S01]  /*5cd0*/  ULEA UR5, UR8, UR11, 0x7 ;  /* 0x0000000b08057291 */ /* 0x000fe2000f8e383f */
[----:B------:R-:W-:Y:S01]  /*5ce0*/  PLOP3.LUT P2, PT, PT, PT, UP1, 0x80, 0x0 ;  /* 0x000000000000781c */ /* 0x000fe20003f4f018 */
[----:B------:R-:W-:Y:S01]  /*5cf0*/  IMAD.MOV.U32 R244, RZ, RZ, RZ ;  /* 0x000000fffff47224 */ /* 0x000fe200078e00ff */
[----:B------:R-:W-:Y:S03]  /*5d00*/  PLOP3.LUT P1, PT, PT, PT, UP1, 0x80, 0x0 ;  /* 0x000000000000781c */ /* 0x000fe60003f2f018 */
[----:B------:R-:W-:Y:S05]  /*5d10*/  IMAD.U32 R2, RZ, RZ, UR5 ;  /* 0x00000005ff027e24 */ /* 0x000fea000f8e00ff */
[----:B--2---:R-:W-:Y:S05]  /*5d20*/  IADD3 R2, R2, -0x80, R3 ;  /* 0xffffff8002027810 */ /* 0x004fea0007ffe003 */
[----:B------:R-:W-:Y:S04]  /*5d30*/  @P2 IMAD.HI.U32 R3, R2, c[0x0][0x2bc], RZ ;  /* 0x0000af0002032a27 */ /* 0x000fe800078e00ff */
[----:B------:R-:W-:Y:S01]  /*5d40*/  IMAD.MOV.U32 R0, RZ, RZ, R2 ;  /* 0x000000ffff007224 */ /* 0x000fe200078e0002 */
[----:B------:R-:W-:Y:S04]  /*5d50*/  @P1 SHF.R.U32.HI R0, RZ, c[0x0][0x2c0], R3 ;  /* 0x0000b000ff001a19 */ /* 0x000fe80000011603 */
[C---:B------:R-:W-:Y:S04]  /*5d60*/  @!P6 IADD3 R3, P1, R0.reuse, UR12, RZ ;  /* 0x0000000c0003ec10 */ /* 0x040fe8000ff3e0ff */
[----:B------:R-:W-:Y:S01]  /*5d70*/  @!P6 LEA.HI.X.SX32 R5, R0, UR6, 0x1, P1 ;  /* 0x000000060005ec11 */ /* 0x000fe200088f0eff */
[----:B------:R-:W-:Y:S01]  /*5d80*/  IMAD.MOV R0, RZ, RZ, -R0 ;  /* 0x000000ffff007224 */ /* 0x000fe200078e0a00 */
[C---:B------:R-:W-:Y:S03]  /*5d90*/  @!P6 LEA R4, P1, R3.reuse, c[0x0][0x2a0], 0x2 ;  /* 0x0000a8000304ea11 */ /* 0x040fe600078210ff */
[----:B------:R-:W-:Y:S01]  /*5da0*/  IMAD R245, R0, c[0x0][0x2b8], R2 ;  /* 0x0000ae0000f57a24 */ /* 0x000fe200078e0202 */
[----:B------:R-:W-:Y:S03]  /*5db0*/  @!P6 LEA.HI.X R5, R3, c[0x0][0x2a4], R5, 0x2, P1 ;  /* 0x0000a9000305ea11 */ /* 0x000fe600008f1405 */
[C---:B------:R-:W-:Y:S01]  /*5dc0*/  IMAD.WIDE.U32 R2, R245.reuse, c[0x0][0x1e0], RZ ;  /* 0x00007800f5027a25 */ /* 0x040fe200078e00ff */
[----:B------:R-:W-:Y:S01]  /*5dd0*/  SHF.R.S32.HI R0, RZ, 0x1f, R245 ;  /* 0x0000001fff007819 */ /* 0x000fe200000114f5 */
[----:B------:R-:W2:Y:S04]  /*5de0*/  @!P6 LDG.E R244, [R4.64] ;  /* 0x0000000e04f4e981 */ /* 0x000ea8000c1e1900 */
[----:B------:R-:W-:Y:S04]  /*5df0*/  IMAD R0, R0, c[0x0][0x1e0], RZ ;  /* 0x0000780000007a24 */ /* 0x000fe800078e02ff */
[----:B------:R-:W-:Y:S04]  /*5e00*/  IMAD R0, R245, c[0x0][0x1e4], R0 ;  /* 0x00007900f5007a24 */ /* 0x000fe800078e0200 */
[----:B------:R-:W-:Y:S01]  /*5e10*/  IMAD.IADD R3, R3, 0x1, R0 ;  /* 0x0000000103037824 */ /* 0x000fe200078e0200 */
[----:B--2---:R-:W-:Y:S03]  /*5e20*/  SHF.R.S32.HI R4, RZ, 0x1f, R244 ;  /* 0x0000001fff047819 */ /* 0x004fe600000114f4 */
[----:B------:R-:W-:Y:S04]  /*5e30*/  IMAD.WIDE.U32 R2, R244, c[0x0][0x1f0], R2 ;  /* 0x00007c00f4027a25 */ /* 0x000fe800078e0002 */
[----:B------:R-:W-:Y:S01]  /*5e40*/  IMAD R4, R4, c[0x0][0x1f0], RZ ;  /* 0x00007c0004047a24 */ /* 0x000fe200078e02ff */
[----:B------:R-:W-:Y:S03]  /*5e50*/  IADD3 R0, P1, R2, UR18, RZ ;  /* 0x0000001202007c10 */ /* 0x000fe6000ff3e0ff */
[----:B------:R-:W-:Y:S05]  /*5e60*/  IMAD R4, R244, c[0x0][0x1f4], R4 ;  /* 0x00007d00f4047a24 */ /* 0x000fea00078e0204 */
[----:B------:R-:W-:Y:S02]  /*5e70*/  IADD3.X R3, R3, UR16, R4, P1, !PT ;  /* 0x0000001003037c10 */ /* 0x000fe40008ffe404 */
[C---:B------:R-:W-:Y:S04]  /*5e80*/  LEA R2, P1, R0.reuse, c[0x0][0x1c8], 0x1 ;  /* 0x0000720000027a11 */ /* 0x040fe800078208ff */
[----:B------:R-:W-:Y:S01]  /*5e90*/  LEA.HI.X R0, R0, c[0x0][0x1cc], R3, 0x1, P1 ;  /* 0x0000730000007a11 */ /* 0x000fe200008f0c03 */
[----:B------:R-:W-:Y:S04]  /*5ea0*/  SHFL.IDX PT, R12, R2, 0x1, 0x181f ;  /* 0x00381f00020c7f89 */ /* 0x000fe800000e0000 */
[----:B------:R-:W1:Y:S04]  /*5eb0*/  SHFL.IDX PT, R3, R2, RZ, 0x181f ;  /* 0x00181fff02037589 */ /* 0x000e6800000e0000 */
[----:B------:R-:W2:Y:S04]  /*5ec0*/  SHFL.IDX PT, R6, R0, RZ, 0x181f ;  /* 0x00181fff00067589 */ /* 0x000ea800000e0000 */
[----:B------:R-:W-:Y:S04]  /*5ed0*/  SHFL.IDX PT, R7, R2, 0x2, 0x181f ;  /* 0x00581f0002077f89 */ /* 0x000fe800000e0000 */
[----:B------:R3:W-:Y:S04]  /*5ee0*/  SHFL.IDX PT, R14, R2, 0x3, 0x181f ;  /* 0x00781f00020e7f89 */ /* 0x0007e800000e0000 */
[----:B------:R-:W4:Y:S04]  /*5ef0*/  SHFL.IDX PT, R9, R0, 0x1, 0x181f ;  /* 0x00381f0000097f89 */ /* 0x000f2800000e0000 */
[----:B------:R-:W5:Y:S04]  /*5f00*/  SHFL.IDX PT, R15, R0, 0x2, 0x181f ;  /* 0x00581f00000f7f89 */ /* 0x000f6800000e0000 */
[----:B------:R-:W5:Y:S01]  /*5f10*/  SHFL.IDX PT, R0, R0, 0x3, 0x181f ;  /* 0x00781f0000007f89 */ /* 0x000f6200000e0000 */
[C---:B-1----:R-:W-:Y:S05]  /*5f20*/  IADD3 R4, P2, R240.reuse, R3, RZ ;  /* 0x00000003f0047210 */ /* 0x042fea0007f5e0ff */
[----:B--2---:R-:W-:Y:S01]  /*5f30*/  IMAD.X R5, R241, 0x1, R6, P2 ;  /* 0x00000001f1057824 */ /* 0x004fe200010e0606 */
[C---:B------:R-:W-:Y:S04]  /*5f40*/  IADD3 R10, P2, R240.reuse, R12, RZ ;  /* 0x0000000cf00a7210 */ /* 0x040fe80007f5e0ff */
[----:B------:R1:W-:Y:S01]  /*5f50*/  LDGSTS.E.BYPASS.LTC128B.128 [R239+0x8100], [R4.64], !P0 ;  /* 0x0810000004ef7fae */ /* 0x0003e2000c101d4e */
[----:B---3--:R-:W-:Y:S01]  /*5f60*/  IADD3 R2, P1, R3, R243, RZ ;  /* 0x000000f303027210 */ /* 0x008fe20007f3e0ff */
[----:B----4-:R-:W-:Y:S01]  /*5f70*/  IMAD.X R11, R241, 0x1, R9, P2 ;  /* 0x00000001f10b7824 */ /* 0x010fe200010e0609 */
[----:B------:R-:W-:Y:S03]  /*5f80*/  IADD3 R8, P2, R240, R7, RZ ;  /* 0x00000007f0087210 */ /* 0x000fe60007f5e0ff */
[--C-:B------:R-:W-:Y:S01]  /*5f90*/  IMAD.X R3, R6, 0x1, R242.reuse, P1 ;  /* 0x0000000106037824 */ /* 0x100fe200008e06f2 */
[-C--:B------:R-:W-:Y:S04]  /*5fa0*/  IADD3 R12, P1, R12, R243.reuse, RZ ;  /* 0x000000f30c0c7210 */ /* 0x080fe80007f3e0ff */
[----:B------:R2:W-:Y:S01]  /*5fb0*/  LDGSTS.E.BYPASS.LTC128B.128 [R239+0xc100], [R2.64], !P3 ;  /* 0x0c10000002ef7fae */ /* 0x0005e2000d901d4e */
[--C-:B------:R-:W-:Y:S01]  /*5fc0*/  IMAD.X R13, R9, 0x1, R242.reuse, P1 ;  /* 0x00000001090d7824 */ /* 0x100fe200008e06f2 */
[-C--:B------:R-:W-:Y:S01]  /*5fd0*/  IADD3 R6, P1, R7, R243.reuse, RZ ;  /* 0x000000f307067210 */ /* 0x080fe20007f3e0ff */
[----:B-----5:R-:W-:Y:S01]  /*5fe0*/  IMAD.X R9, R241, 0x1, R15, P2 ;  /* 0x00000001f1097824 */ /* 0x020fe200010e060f */
[----:B------:R3:W-:Y:S03]  /*5ff0*/  LDGSTS.E.BYPASS.LTC128B.128 [R239+0x9100], [R10.64], !P0 ;  /* 0x091000000aef7fae */ /* 0x0007e6000c101d4e */
[----:B------:R-:W-:Y:S01]  /*6000*/  IMAD.X R7, R15, 0x1, R242, P1 ;  /* 0x000000010f077824 */ /* 0x000fe200008e06f2 */
[----:B------:R3:W-:Y:S04]  /*6010*/  LDGSTS.E.BYPASS.LTC128B.128 [R239+0xd100], [R12.64], !P3 ;  /* 0x0d1000000cef7fae */ /* 0x0007e8000d901d4e */
[----:B------:R3:W-:Y:S01]  /*6020*/  LDGSTS.E.BYPASS.LTC128B.128 [R239+0xa100], [R8.64], !P0 ;  /* 0x0a10000008ef7fae */ /* 0x0007e2000c101d4e */
[----:B-1----:R-:W-:Y:S03]  /*6030*/  IADD3 R4, P2, R240, R14, RZ ;  /* 0x0000000ef0047210 */ /* 0x002fe60007f5e0ff */
[----:B------:R3:W-:Y:S02]  /*6040*/  LDGSTS.E.BYPASS.LTC128B.128 [R239+0xe100], [R6.64], !P3 ;  /* 0x0e10000006ef7fae */ /* 0x0007e4000d901d4e */
[----:B------:R-:W-:Y:S05]  /*6050*/  IMAD.X R5, R241, 0x1, R0, P2 ;  /* 0x00000001f1057824 */ /* 0x000fea00010e0600 */
[----:B------:R3:W-:Y:S01]  /*6060*/  LDGSTS.E.BYPASS.LTC128B.128 [R239+0xb100], [R4.64], !P0 ;  /* 0x0b10000004ef7fae */ /* 0x0007e2000c101d4e */
[----:B--2---:R-:W-:Y:S05]  /*6070*/  IADD3 R2, P1, R14, R243, RZ ;  /* 0x000000f30e027210 */ /* 0x004fea0007f3e0ff */
[----:B------:R-:W-:Y:S05]  /*6080*/  IMAD.X R3, R0, 0x1, R242, P1 ;  /* 0x0000000100037824 */ /* 0x000fea00008e06f2 */
[----:B------:R3:W-:Y:S01]  /*6090*/  LDGSTS.E.BYPASS.LTC128B.128 [R239+0xf100], [R2.64], !P3 ;  /* 0x0f10000002ef7fae */ /* 0x0007e2000d901d4e */
[----:B------:R-:W-:-:S05]  /*60a0*/  BRA `(.L_x_4) ;  /* 0x000017e000007947 */ /* 0x000fca0003800000 */
.L_x_3:
[----:B------:R-:W-:Y:S04]  /*60b0*/  DEPBAR.LE SB0, 0x0 ;  /* 0x000080000000791a */ /* 0x000fe80000000000 */
[----:B------:R-:W-:Y:S01]  /*60c0*/  BAR.SYNC.DEFER_BLOCKING 0x0 ;  /* 0x0000000000007b1d */ /* 0x000fe20000010000 */
[----:B------:R-:W-:Y:S01]  /*60d0*/  SHF.R.S32.HI R0, RZ, 0x1f, R245 ;  /* 0x0000001fff007819 */ /* 0x000fe200000114f5 */
[----:B------:R-:W-:Y:S01]  /*60e0*/  IMAD.WIDE.U32 R2, R245, c[0x0][0x208], RZ ;  /* 0x00008200f5027a25 */ /* 0x000fe200078e00ff */
[----:B------:R-:W-:Y:S01]  /*60f0*/  SEL R203, RZ, 0x10, P0 ;  /* 0x00000010ffcb7807 */ /* 0x000fe20000000000 */
[----:B------:R-:W-:Y:S02]  /*6100*/  UISETP.GE.AND UP0, UPT, UR8, 0x1, UPT ;  /* 0x000000010800788c */ /* 0x000fe4000bf06270 */
[----:B------:R-:W-:Y:S01]  /*6110*/  IMAD R0, R0, c[0x0][0x208], RZ ;  /* 0x0000820000007a24 */ /* 0x000fe200078e02ff */
[----:B------:R-:W-:Y:S03]  /*6120*/  IADD3 R203, -R203, 0x10, RZ ;  /* 0x00000010cbcb7810 */ /* 0x000fe60007ffe1ff */
[----:B------:R-:W-:Y:S01]  /*6130*/  IMAD R0, R245, c[0x0][0x20c], R0 ;  /* 0x00008300f5007a24 */ /* 0x000fe200078e0200 */
[----:B------:R-:W-:Y:S04]  /*6140*/  LOP3.LUT R203, R203, 0xf, RZ, 0xc0, !PT ;  /* 0x0000000fcbcb7812 */ /* 0x000fe800078ec0ff */
[----:B------:R-:W-:Y:S02]  /*6150*/  IADD3 R3, R3, R0, RZ ;  /* 0x0000000003037210 */ /* 0x000fe40007ffe0ff */
[----:B------:R-:W-:Y:S03]  /*6160*/  SHF.R.S32.HI R0, RZ, 0x1f, R244 ;  /* 0x0000001fff007819 */ /* 0x000fe600000114f4 */
[----:B------:R-:W-:Y:S01]  /*6170*/  IMAD.WIDE.U32 R2, R244, c[0x0][0x218], R2 ;  /* 0x00008600f4027a25 */ /* 0x000fe200078e0002 */
[----:B------:R-:W1:Y:S04]  /*6180*/  LDSM.16.M88.4 R8, [R216+0x8100] ;  /* 0x00810000d808783b */ /* 0x000e680000000200 */
[----:B------:R-:W-:Y:S01]  /*6190*/  IADD3 R2, P1, R2, UR20, RZ ;  /* 0x0000001402027c10 */ /* 0x000fe2000ff3e0ff */
[----:B------:R-:W-:Y:S04]  /*61a0*/  IMAD R0, R0, c[0x0][0x218], RZ ;  /* 0x0000860000007a24 */ /* 0x000fe800078e02ff */
[----:B------:R-:W-:Y:S01]  /*61b0*/  IMAD R0, R244, c[0x0][0x21c], R0 ;  /* 0x00008700f4007a24 */ /* 0x000fe200078e0200 */
[----:B------:R-:W2:Y:S04]  /*61c0*/  LDSM.16.M88.4 R16, [R216+0x8900] ;  /* 0x00890000d810783b */ /* 0x000ea80000000200 */
[----:B------:R-:W-:Y:S02]  /*61d0*/  IADD3.X R3, R3, UR4, R0, P1, !PT ;  /* 0x0000000403037c10 */ /* 0x000fe40008ffe400 */
[C---:B------:R-:W-:Y:S02]  /*61e0*/  LEA R0, P1, R2.reuse, c[0x0][0x1f8], 0x1 ;  /* 0x00007e0002007a11 */ /* 0x040fe400078208ff */
[----:B------:R-:W3:Y:S02]  /*61f0*/  LDSM.16.M88.4 R24, [R216+0x9100] ;  /* 0x00910000d818783b */ /* 0x000ee40000000200 */
[----:B------:R-:W-:Y:S06]  /*6200*/  LEA.HI.X R2, R2, c[0x0][0x1fc], R3, 0x1, P1 ;  /* 0x00007f0002027a11 */ /* 0x000fec00008f0c03 */
[----:B------:R-:W4:Y:S08]  /*6210*/  LDSM.16.M88.4 R32, [R216+0x9900] ;  /* 0x00990000d820783b */ /* 0x000f300000000200 */
[----:B------:R-:W5:Y:S01]  /*6220*/  LDSM.16.M88.4 R40, [R216+0xa100] ;  /* 0x00a10000d828783b */ /* 0x000f620000000200 */
[C---:B-1----:R-:W-:Y:S07]  /*6230*/  HMMA.16816.F32 R4, R140.reuse, R8, RZ ;  /* 0x000000088c04723c */ /* 0x042fee00000018ff */
[----:B------:R-:W1:Y:S01]  /*6240*/  LDSM.16.M88.4 R48, [R216+0xa900] ;  /* 0x00a90000d830783b */ /* 0x000e620000000200 */
[C---:B------:R-:W-:Y:S07]  /*6250*/  HMMA.16816.F32 R8, R140.reuse, R10, RZ ;  /* 0x0000000a8c08723c */ /* 0x040fee00000018ff */
[----:B------:R-:W1:Y:S01]  /*6260*/  LDSM.16.M88.4 R56, [R216+0xb100] ;  /* 0x00b10000d838783b */ /* 0x000e620000000200 */
[C---:B--2---:R-:W-:Y:S07]  /*6270*/  HMMA.16816.F32 R12, R140.reuse, R16, RZ ;  /* 0x000000108c0c723c */ /* 0x044fee00000018ff */
[----:B------:R-:W2:Y:S01]  /*6280*/  LDSM.16.M88.4 R64, [R216+0xb900] ;  /* 0x00b90000d840783b */ /* 0x000ea20000000200 */
[C---:B------:R-:W-:Y:S07]  /*6290*/  HMMA.16816.F32 R16, R140.reuse, R18, RZ ;  /* 0x000000128c10723c */ /* 0x040fee00000018ff */
[----:B------:R-:W1:Y:S01]  /*62a0*/  LDSM.16.M88.4 R72, [R223] ;  /* 0x00000000df48783b */ /* 0x000e620000000200 */
[C---:B---3--:R-:W-:Y:S07]  /*62b0*/  HMMA.16816.F32 R20, R140.reuse, R24, RZ ;  /* 0x000000188c14723c */ /* 0x048fee00000018ff */
[----:B------:R-:W3:Y:S01]  /*62c0*/  LDSM.16.M88.4 R148, [R238] ;  /* 0x00000000ee94783b */ /* 0x000ee20000000200 */
[C---:B------:R-:W-:Y:S07]  /*62d0*/  HMMA.16816.F32 R24, R140.reuse, R26, RZ ;  /* 0x0000001a8c18723c */ /* 0x040fee00000018ff */
[----:B------:R-:W2:Y:S01]  /*62e0*/  LDSM.16.M88.4 R152, [R237] ;  /* 0x00000000ed98783b */ /* 0x000ea20000000200 */
[C---:B----4-:R-:W-:Y:S07]  /*62f0*/  HMMA.16816.F32 R28, R140.reuse, R32, RZ ;  /* 0x000000208c1c723c */ /* 0x050fee00000018ff */
[----:B------:R-:W-:Y:S01]  /*6300*/  LDSM.16.M88.4 R156, [R235] ;  /* 0x00000000eb9c783b */ /* 0x000fe20000000200 */
[C---:B------:R-:W-:Y:S07]  /*6310*/  HMMA.16816.F32 R32, R140.reuse, R34, RZ ;  /* 0x000000228c20723c */ /* 0x040fee00000018ff */
[----:B------:R-:W-:Y:S01]  /*6320*/  LDSM.16.M88.4 R160, [R234] ;  /* 0x00000000eaa0783b */ /* 0x000fe20000000200 */
[C---:B-----5:R-:W-:Y:S07]  /*6330*/  HMMA.16816.F32 R36, R140.reuse, R40, RZ ;  /* 0x000000288c24723c */ /* 0x060fee00000018ff */
[----:B------:R-:W-:Y:S01]  /*6340*/  LDSM.16.M88.4 R164, [R233] ;  /* 0x00000000e9a4783b */ /* 0x000fe20000000200 */
[C---:B------:R-:W-:Y:S07]  /*6350*/  HMMA.16816.F32 R40, R140.reuse, R42, RZ ;  /* 0x0000002a8c28723c */ /* 0x040fee00000018ff */
[----:B------:R-:W-:Y:S01]  /*6360*/  LDSM.16.M88.4 R168, [R232] ;  /* 0x00000000e8a8783b */ /* 0x000fe20000000200 */
[C---:B-1----:R-:W-:Y:S07]  /*6370*/  HMMA.16816.F32 R44, R140.reuse, R48, RZ ;  /* 0x000000308c2c723c */ /* 0x042fee00000018ff */
[----:B------:R-:W-:Y:S01]  /*6380*/  SHFL.IDX PT, R202, R0, 0x3, 0x181f ;  /* 0x00781f0000ca7f89 */ /* 0x000fe200000e0000 */
[C---:B------:R-:W-:Y:S07]  /*6390*/  HMMA.16816.F32 R48, R140.reuse, R50, RZ ;  /* 0x000000328c30723c */ /* 0x040fee00000018ff */
[----:B------:R-:W1:Y:S01]  /*63a0*/  SHFL.IDX PT, R190, R0, RZ, 0x181f ;  /* 0x00181fff00be7589 */ /* 0x000e6200000e0000 */
[C---:B------:R-:W-:Y:S07]  /*63b0*/  HMMA.16816.F32 R52, R140.reuse, R56, RZ ;  /* 0x000000388c34723c */ /* 0x040fee00000018ff */
[----:B------:R-:W4:Y:S01]  /*63c0*/  SHFL.IDX PT, R68, R2, RZ, 0x181f ;  /* 0x00181fff02447589 */ /* 0x000f2200000e0000 */
[C---:B------:R-:W-:Y:S07]  /*63d0*/  HMMA.16816.F32 R56, R140.reuse, R58, RZ ;  /* 0x0000003a8c38723c */ /* 0x040fee00000018ff */
[----:B------:R-:W5:Y:S01]  /*63e0*/  SHFL.IDX PT, R196, R0, 0x1, 0x181f ;  /* 0x00381f0000c47f89 */ /* 0x000f6200000e0000 */
[C---:B--2---:R-:W-:Y:S07]  /*63f0*/  HMMA.16816.F32 R60, R140.reuse, R64, RZ ;  /* 0x000000408c3c723c */ /* 0x044fee00000018ff */
[----:B------:R-:W2:Y:S01]  /*6400*/  SHFL.IDX PT, R197, R2, 0x1, 0x181f ;  /* 0x00381f0002c57f89 */ /* 0x000ea200000e0000 */
[----:B------:R-:W-:Y:S07]  /*6410*/  HMMA.16816.F32 R64, R140, R66, RZ ;  /* 0x000000428c40723c */ /* 0x000fee00000018ff */
[----:B------:R-:W1:Y:S01]  /*6420*/  SHFL.IDX PT, R198, R0, 0x2, 0x181f ;  /* 0x00581f0000c67f89 */ /* 0x000e6200000e0000 */
[C---:B------:R-:W-:Y:S07]  /*6430*/  HMMA.16816.F32 R4, R144.reuse, R72, R4 ;  /* 0x000000489004723c */ /* 0x040fee0000001804 */
[----:B------:R-:W-:Y:S01]  /*6440*/  SHFL.IDX PT, R71, R2, 0x2, 0x181f ;  /* 0x00581f0002477f89 */ /* 0x000fe200000e0000 */
[C---:B------:R-:W-:Y:S07]  /*6450*/  HMMA.16816.F32 R8, R144.reuse, R74, R8 ;  /* 0x0000004a9008723c */ /* 0x040fee0000001808 */
[----:B------:R1:W-:Y:S01]  /*6460*/  SHFL.IDX PT, R0, R2, 0x3, 0x181f ;  /* 0x00781f0002007f89 */ /* 0x0003e200000e0000 */
[C---:B---3--:R-:W-:Y:S07]  /*6470*/  HMMA.16816.F32 R12, R144.reuse, R148, R12 ;  /* 0x00000094900c723c */ /* 0x048fee000000180c */
[----:B------:R-:W3:Y:S01]  /*6480*/  LDSM.16.M88.4 R72, [R236] ;  /* 0x00000000ec48783b */ /* 0x000ee20000000200 */
[C---:B------:R-:W-:Y:S08]  /*6490*/  HMMA.16816.F32 R16, R144.reuse, R150, R16 ;  /* 0x000000969010723c */ /* 0x040ff00000001810 */
[C---:B------:R-:W-:Y:S04]  /*64a0*/  HMMA.16816.F32 R20, R144.reuse, R152, R20 ;  /* 0x000000989014723c */ /* 0x040fe80000001814 */
[----:B-1----:R-:W-:Y:S02]  /*64b0*/  IADD3 R2, P2, R240, R190, RZ ;  /* 0x000000bef0027210 */ /* 0x002fe40007f5e0ff */
[----:B------:R-:W-:Y:S02]  /*64c0*/  IADD3 R190, P1, R190, R243, RZ ;  /* 0x000000f3bebe7210 */ /* 0x000fe40007f3e0ff */
[C---:B------:R-:W-:Y:S04]  /*64d0*/  HMMA.16816.F32 R24, R144.reuse, R154, R24 ;  /* 0x0000009a9018723c */ /* 0x040fe80000001818 */
[C---:B----4-:R-:W-:Y:S02]  /*64e0*/  IADD3.X R3, R241.reuse, R68, RZ, P2, !PT ;  /* 0x00000044f1037210 */ /* 0x050fe400017fe4ff */
[----:B------:R-:W-:Y:S02]  /*64f0*/  IADD3.X R191, R68, R242, RZ, P1, !PT ;  /* 0x000000f244bf7210 */ /* 0x000fe40000ffe4ff */
[----:B-----5:R-:W-:Y:S01]  /*6500*/  IADD3 R188, P2, R240, R196, RZ ;  /* 0x000000c4f0bc7210 */ /* 0x020fe20007f5e0ff */
[----:B------:R-:W-:Y:S01]  /*6510*/  @!PT LDS RZ, [RZ] ;  /* 0x00000000fffff984 */ /* 0x000fe20000000800 */
[----:B------:R-:W-:Y:S01]  /*6520*/  @!PT LDS RZ, [RZ] ;  /* 0x00000000fffff984 */ /* 0x000fe20000000800 */
[----:B------:R-:W-:Y:S01]  /*6530*/  @!PT LDS RZ, [RZ] ;  /* 0x00000000fffff984 */ /* 0x000fe20000000800 */
[----:B------:R1:W-:Y:S03]  /*6540*/  LDGSTS.E.BYPASS.LTC128B.128 [R239+0x100], [R2.64], !P0 ;  /* 0x0010000002ef7fae */ /* 0x0003e6000c101d4e */
[----:B--2---:R-:W-:Y:S02]  /*6550*/  IADD3.X R189, R241, R197, RZ, P2, !PT ;  /* 0x000000c5f1bd7210 */ /* 0x004fe400017fe4ff */
[----:B------:R-:W-:Y:S02]  /*6560*/  IADD3 R196, P1, R196, R243, RZ ;  /* 0x000000f3c4c47210 */ /* 0x000fe40007f3e0ff */
[----:B------:R-:W-:Y:S01]  /*6570*/  IADD3 R200, P2, R240, R198, RZ ;  /* 0x000000c6f0c87210 */ /* 0x000fe20007f5e0ff */
[C---:B---3--:R-:W-:Y:S01]  /*6580*/  HMMA.16816.F32 R28, R144.reuse, R72, R28 ;  /* 0x00000048901c723c */ /* 0x048fe2000000181c */
[----:B------:R2:W-:Y:S02]  /*6590*/  LDGSTS.E.BYPASS.LTC128B.128 [R239+0x4100], [R190.64], !P3 ;  /* 0x04100000beef7fae */ /* 0x0005e4000d901d4e */
[-C--:B------:R-:W-:Y:S02]  /*65a0*/  IADD3.X R197, R197, R242.reuse, RZ, P1, !PT ;  /* 0x000000f2c5c57210 */ /* 0x080fe40000ffe4ff */
[----:B------:R-:W-:Y:S02]  /*65b0*/  IADD3.X R201, R241, R71, RZ, P2, !PT ;  /* 0x00000047f1c97210 */ /* 0x000fe400017fe4ff */
[----:B------:R-:W-:Y:S01]  /*65c0*/  IADD3 R198, P1, R198, R243, RZ ;  /* 0x000000f3c6c67210 */ /* 0x000fe20007f3e0ff */
[C---:B------:R-:W-:Y:S01]  /*65d0*/  HMMA.16816.F32 R32, R144.reuse, R74, R32 ;  /* 0x0000004a9020723c */ /* 0x040fe20000001820 */
[----:B------:R2:W-:Y:S03]  /*65e0*/  LDGSTS.E.BYPASS.LTC128B.128 [R239+0x1100], [R188.64], !P0 ;  /* 0x01100000bcef7fae */ /* 0x0005e6000c101d4e */
[----:B------:R-:W-:Y:S02]  /*65f0*/  IADD3.X R199, R71, R242, RZ, P1, !PT ;  /* 0x000000f247c77210 */ /* 0x000fe40000ffe4ff */
[----:B------:R-:W-:Y:S02]  /*6600*/  IADD3 R148, P2, P1, R203, R202, R240 ;  /* 0x000000cacb947210 */ /* 0x000fe4000795e0f0 */
[C---:B------:R-:W-:Y:S01]  /*6610*/  HMMA.16816.F32 R36, R144.reuse, R156, R36 ;  /* 0x0000009c9024723c */ /* 0x040fe20000001824 */
[----:B------:R3:W-:Y:S03]  /*6620*/  LDGSTS.E.BYPASS.LTC128B.128 [R239+0x5100], [R196.64], !P3 ;  /* 0x05100000c4ef7fae */ /* 0x0007e6000d901d4e */
[----:B------:R-:W-:Y:S02]  /*6630*/  IADD3.X R149, RZ, R0, R241, P2, P1 ;  /* 0x00000000ff957210 */ /* 0x000fe400017e24f1 */
[----:B------:R-:W-:Y:S02]  /*6640*/  SEL R203, RZ, 0x10, P3 ;  /* 0x00000010ffcb7807 */ /* 0x000fe40001800000 */
[C---:B------:R-:W-:Y:S01]  /*6650*/  HMMA.16816.F32 R40, R144.reuse, R158, R40 ;  /* 0x0000009e9028723c */ /* 0x040fe20000001828 */
[----:B------:R4:W-:Y:S03]  /*6660*/  LDGSTS.E.BYPASS.LTC128B.128 [R239+0x2100], [R200.64], !P0 ;  /* 0x02100000c8ef7fae */ /* 0x0009e6000c101d4e */
[----:B------:R-:W-:Y:S04]  /*6670*/  IADD3 R203, -R203, 0x10, RZ ;  /* 0x00000010cbcb7810 */ /* 0x000fe80007ffe1ff */
[C---:B------:R-:W-:Y:S01]  /*6680*/  HMMA.16816.F32 R44, R144.reuse, R160, R44 ;  /* 0x000000a0902c723c */ /* 0x040fe2000000182c */
[----:B------:R3:W-:Y:S03]  /*6690*/  LDGSTS.E.BYPASS.LTC128B.128 [R239+0x6100], [R198.64], !P3 ;  /* 0x06100000c6ef7fae */ /* 0x0007e6000d901d4e */
[----:B------:R-:W-:Y:S04]  /*66a0*/  LOP3.LUT R203, R203, 0xf, RZ, 0xc0, !PT ;  /* 0x0000000fcbcb7812 */ /* 0x000fe800078ec0ff */
[C---:B------:R-:W-:Y:S01]  /*66b0*/  HMMA.16816.F32 R48, R144.reuse, R162, R48 ;  /* 0x000000a29030723c */ /* 0x040fe20000001830 */
[----:B------:R5:W-:Y:S03]  /*66c0*/  LDGSTS.E.BYPASS.LTC128B.128.ZFILL [R239+0x3100], [R148.64], P5 ;  /* 0x0310000094ef7fae */ /* 0x000be6000a941d4e */
[----:B-1----:R-:W-:Y:S04]  /*66d0*/  IADD3 R2, P2, P1, R203, R202, R243 ;  /* 0x000000cacb027210 */ /* 0x002fe8000795e0f3 */
[C---:B------:R-:W-:Y:S04]  /*66e0*/  HMMA.16816.F32 R52, R144.reuse, R164, R52 ;  /* 0x000000a49034723c */ /* 0x040fe80000001834 */
[----:B------:R-:W-:Y:S02]  /*66f0*/  IADD3.X R3, RZ, R0, R242, P2, P1 ;  /* 0x00000000ff037210 */ /* 0x000fe400017e24f2 */
[----:B------:R-:W-:Y:S02]  /*6700*/  PLOP3.LUT P1, PT, PT, PT, UP0, 0x80, 0x0 ;  /* 0x000000000000781c */ /* 0x000fe40003f2f008 */
[C---:B------:R-:W-:Y:S01]  /*6710*/  HMMA.16816.F32 R56, R144.reuse, R166, R56 ;  /* 0x000000a69038723c */ /* 0x040fe20000001838 */
[----:B------:R1:W-:Y:S07]  /*6720*/  LDGSTS.E.BYPASS.LTC128B.128.ZFILL [R239+0x7100], [R2.64], P4 ;  /* 0x0710000002ef7fae */ /* 0x0003ee000a141d4e */
[C---:B------:R-:W-:Y:S01]  /*6730*/  HMMA.16816.F32 R60, R144.reuse, R168, R60 ;  /* 0x000000a8903c723c */ /* 0x040fe2000000183c */
[----:B------:R-:W-:Y:S07]  /*6740*/  LDSM.16.M88.4 R72, [R222+0x8900] ;  /* 0x00890000de48783b */ /* 0x000fee0000000200 */
[----:B------:R-:W-:Y:S01]  /*6750*/  HMMA.16816.F32 R64, R144, R170, R64 ;  /* 0x000000aa9040723c */ /* 0x000fe20000001840 */
[----:B-----5:R-:W5:Y:S08]  /*6760*/  LDSM.16.M88.4 R148, [R222+0x8100] ;  /* 0x00810000de94783b */ /* 0x020f700000000200 */
[----:B------:R-:W1:Y:S08]  /*6770*/  LDSM.16.M88.4 R152, [R222+0x9100] ;  /* 0x00910000de98783b */ /* 0x000e700000000200 */
[----:B------:R-:W0:Y:S08]  /*6780*/  LDGDEPBAR ;  /* 0x00000000000079af */ /* 0x000e300000000000 */
[----:B------:R-:W1:Y:S08]  /*6790*/  LDSM.16.M88.4 R156, [R222+0x9900] ;  /* 0x00990000de9c783b */ /* 0x000e700000000200 */
[----:B------:R-:W1:Y:S01]  /*67a0*/  LDSM.16.M88.4 R160, [R222+0xa100] ;  /* 0x00a10000dea0783b */ /* 0x000e620000000200 */
[C---:B-----5:R-:W-:Y:S07]  /*67b0*/  HMMA.16816.F32 R4, R172.reuse, R148, R4 ;  /* 0x00000094ac04723c */ /* 0x060fee0000001804 */
[----:B------:R-:W-:Y:S01]  /*67c0*/  LDSM.16.M88.4 R164, [R216+0xc100] ;  /* 0x00c10000d8a4783b */ /* 0x000fe20000000200 */
[C---:B------:R-:W-:Y:S07]  /*67d0*/  HMMA.16816.F32 R8, R172.reuse, R150, R8 ;  /* 0x00000096ac08723c */ /* 0x040fee0000001808 */
[----:B------:R-:W5:Y:S01]  /*67e0*/  LDSM.16.M88.4 R148, [R222+0xa900] ;  /* 0x00a90000de94783b */ /* 0x000f620000000200 */
[C---:B------:R-:W-:Y:S07]  /*67f0*/  HMMA.16816.F32 R12, R172.reuse, R72, R12 ;  /* 0x00000048ac0c723c */ /* 0x040fee000000180c */
[----:B------:R-:W-:Y:S01]  /*6800*/  LDSM.16.M88.4 R168, [R229] ;  /* 0x00000000e5a8783b */ /* 0x000fe20000000200 */
[C---:B------:R-:W-:Y:S07]  /*6810*/  HMMA.16816.F32 R16, R172.reuse, R74, R16 ;  /* 0x0000004aac10723c */ /* 0x040fee0000001810 */
[----:B------:R-:W4:Y:S01]  /*6820*/  LDSM.16.M88.4 R72, [R222+0xb100] ;  /* 0x00b10000de48783b */ /* 0x000f220000000200 */
[C---:B-1----:R-:W-:Y:S07]  /*6830*/  HMMA.16816.F32 R20, R172.reuse, R152, R20 ;  /* 0x00000098ac14723c */ /* 0x042fee0000001814 */
[----:B--2---:R-:W-:Y:S01]  /*6840*/  LDSM.16.M88.4 R188, [R228] ;  /* 0x00000000e4bc783b */ /* 0x004fe20000000200 */
[C---:B------:R-:W-:Y:S07]  /*6850*/  HMMA.16816.F32 R24, R172.reuse, R154, R24 ;  /* 0x0000009aac18723c */ /* 0x040fee0000001818 */
[----:B------:R-:W1:Y:S01]  /*6860*/  LDSM.16.M88.4 R152, [R222+0xb900] ;  /* 0x00b90000de98783b */ /* 0x000e620000000200 */
[C---:B------:R-:W-:Y:S07]  /*6870*/  HMMA.16816.F32 R28, R172.reuse, R156, R28 ;  /* 0x0000009cac1c723c */ /* 0x040fee000000181c */
[----:B---3--:R-:W-:Y:S01]  /*6880*/  LDSM.16.M88.4 R196, [R222+0xe900] ;  /* 0x00e90000dec4783b */ /* 0x008fe20000000200 */
[C---:B------:R-:W-:Y:S07]  /*6890*/  HMMA.16816.F32 R32, R172.reuse, R158, R32 ;  /* 0x0000009eac20723c */ /* 0x040fee0000001820 */
[----:B------:R-:W2:Y:S01]  /*68a0*/  LDSM.16.M88.4 R156, [R219] ;  /* 0x00000000db9c783b */ /* 0x000ea20000000200 */
[C---:B------:R-:W-:Y:S07]  /*68b0*/  HMMA.16816.F32 R36, R172.reuse, R160, R36 ;  /* 0x000000a0ac24723c */ /* 0x040fee0000001824 */
[----:B----4-:R-:W-:Y:S01]  /*68c0*/  LDSM.16.M88.4 R200, [R222+0xf100] ;  /* 0x00f10000dec8783b */ /* 0x010fe20000000200 */
[C---:B------:R-:W-:Y:S07]  /*68d0*/  HMMA.16816.F32 R40, R172.reuse, R162, R40 ;  /* 0x000000a2ac28723c */ /* 0x040fee0000001828 */
[----:B------:R-:W3:Y:S01]  /*68e0*/  LDSM.16.M88.4 R160, [R219+0x800] ;  /* 0x00080000dba0783b */ /* 0x000ee20000000200 */
[C---:B-----5:R-:W-:Y:S07]  /*68f0*/  HMMA.16816.F32 R44, R172.reuse, R148, R44 ;  /* 0x00000094ac2c723c */ /* 0x060fee000000182c */
[----:B------:R-:W-:Y:S01]  /*6900*/  LDSM.16.M88.4 R204, [R222+0xf900] ;  /* 0x00f90000decc783b */ /* 0x000fe20000000200 */
[C---:B------:R-:W-:Y:S07]  /*6910*/  HMMA.16816.F32 R48, R172.reuse, R150, R48 ;  /* 0x00000096ac30723c */ /* 0x040fee0000001830 */
[----:B------:R-:W4:Y:S01]  /*6920*/  LDSM.16.M88.4 R148, [R219+0x1000] ;  /* 0x00100000db94783b */ /* 0x000f220000000200 */
[C---:B------:R-:W-:Y:S07]  /*6930*/  HMMA.16816.F32 R52, R172.reuse, R72, R52 ;  /* 0x00000048ac34723c */ /* 0x040fee0000001834 */
[----:B------:R-:W-:Y:S01]  /*6940*/  LDSM.16.M88.4 R212, [R219+0x4000] ;  /* 0x00400000dbd4783b */ /* 0x000fe20000000200 */
[C---:B------:R-:W-:Y:S07]  /*6950*/  HMMA.16816.F32 R56, R172.reuse, R74, R56 ;  /* 0x0000004aac38723c */ /* 0x040fee0000001838 */
[----:B------:R-:W5:Y:S01]  /*6960*/  LDSM.16.M88.4 R72, [R219+0x1800] ;  /* 0x00180000db48783b */ /* 0x000f620000000200 */
[C---:B-1----:R-:W-:Y:S08]  /*6970*/  HMMA.16816.F32 R60, R172.reuse, R152, R60 ;  /* 0x00000098ac3c723c */ /* 0x042ff0000000183c */
[----:B------:R-:W-:Y:S01]  /*6980*/  HMMA.16816.F32 R64, R172, R154, R64 ;  /* 0x0000009aac40723c */ /* 0x000fe20000001840 */
[----:B------:R-:W1:Y:S07]  /*6990*/  LDSM.16.M88.4 R152, [R219+0x2000] ;  /* 0x00200000db98783b */ /* 0x000e6e0000000200 */
[C---:B--2---:R-:W-:Y:S08]  /*69a0*/  HMMA.16816.F32 R4, R176.reuse, R156, R4 ;  /* 0x0000009cb004723c */ /* 0x044ff00000001804 */
[C---:B------:R-:W-:Y:S01]  /*69b0*/  HMMA.16816.F32 R8, R176.reuse, R158, R8 ;  /* 0x0000009eb008723c */ /* 0x040fe20000001808 */
[----:B------:R-:W2:Y:S07]  /*69c0*/  LDSM.16.M88.4 R156, [R219+0x2800] ;  /* 0x00280000db9c783b */ /* 0x000eae0000000200 */
[C---:B---3--:R-:W-:Y:S08]  /*69d0*/  HMMA.16816.F32 R12, R176.reuse, R160, R12 ;  /* 0x000000a0b00c723c */ /* 0x048ff0000000180c */
[C---:B------:R-:W-:Y:S01]  /*69e0*/  HMMA.16816.F32 R16, R176.reuse, R162, R16 ;  /* 0x000000a2b010723c */ /* 0x040fe20000001810 */
[----:B------:R-:W3:Y:S07]  /*69f0*/  LDSM.16.M88.4 R160, [R219+0x3000] ;  /* 0x00300000dba0783b */ /* 0x000eee0000000200 */
[C---:B----4-:R-:W-:Y:S08]  /*6a00*/  HMMA.16816.F32 R20, R176.reuse, R148, R20 ;  /* 0x00000094b014723c */ /* 0x050ff00000001814 */
[C---:B------:R-:W-:Y:S01]  /*6a10*/  HMMA.16816.F32 R24, R176.reuse, R150, R24 ;  /* 0x00000096b018723c */ /* 0x040fe20000001818 */
[----:B------:R-:W4:Y:S07]  /*6a20*/  LDSM.16.M88.4 R148, [R219+0x3800] ;  /* 0x00380000db94783b */ /* 0x000f2e0000000200 */
[C---:B-----5:R-:W-:Y:S08]  /*6a30*/  HMMA.16816.F32 R28, R176.reuse, R72, R28 ;  /* 0x00000048b01c723c */ /* 0x060ff0000000181c */
[C---:B------:R-:W-:Y:S01]  /*6a40*/  HMMA.16816.F32 R32, R176.reuse, R74, R32 ;  /* 0x0000004ab020723c */ /* 0x040fe20000001820 */
[----:B------:R-:W5:Y:S07]  /*6a50*/  LDSM.16.M88.4 R72, [R216+0xc900] ;  /* 0x00c90000d848783b */ /* 0x000f6e0000000200 */
[C---:B-1----:R-:W-:Y:S08]  /*6a60*/  HMMA.16816.F32 R36, R176.reuse, R152, R36 ;  /* 0x00000098b024723c */ /* 0x042ff00000001824 */
[C---:B------:R-:W-:Y:S01]  /*6a70*/  HMMA.16816.F32 R40, R176.reuse, R154, R40 ;  /* 0x0000009ab028723c */ /* 0x040fe20000001828 */
[----:B------:R-:W1:Y:S07]  /*6a80*/  LDSM.16.M88.4 R152, [R216+0xd100] ;  /* 0x00d10000d898783b */ /* 0x000e6e0000000200 */
[C---:B--2---:R-:W-:Y:S08]  /*6a90*/  HMMA.16816.F32 R44, R176.reuse, R156, R44 ;  /* 0x0000009cb02c723c */ /* 0x044ff0000000182c */
[C---:B------:R-:W-:Y:S01]  /*6aa0*/  HMMA.16816.F32 R48, R176.reuse, R158, R48 ;  /* 0x0000009eb030723c */ /* 0x040fe20000001830 */
[----:B------:R-:W-:Y:S07]  /*6ab0*/  LDSM.16.M88.4 R156, [R216+0xe100] ;  /* 0x00e10000d89c783b */ /* 0x000fee0000000200 */
[C---:B---3--:R-:W-:Y:S08]  /*6ac0*/  HMMA.16816.F32 R52, R176.reuse, R160, R52 ;  /* 0x000000a0b034723c */ /* 0x048ff00000001834 */
[C---:B------:R-:W-:Y:S01]  /*6ad0*/  HMMA.16816.F32 R56, R176.reuse, R162, R56 ;  /* 0x000000a2b038723c */ /* 0x040fe20000001838 */
[----:B------:R-:W-:Y:S07]  /*6ae0*/  LDSM.16.M88.4 R160, [R216+0xe900] ;  /* 0x00e90000d8a0783b */ /* 0x000fee0000000200 */
[C---:B----4-:R-:W-:Y:S08]  /*6af0*/  HMMA.16816.F32 R60, R176.reuse, R148, R60 ;  /* 0x00000094b03c723c */ /* 0x050ff0000000183c */
[----:B------:R-:W-:Y:S01]  /*6b00*/  HMMA.16816.F32 R64, R176, R150, R64 ;  /* 0x00000096b040723c */ /* 0x000fe20000001840 */
[----:B------:R-:W2:Y:S07]  /*6b10*/  LDSM.16.M88.4 R148, [R216+0xd900] ;  /* 0x00d90000d894783b */ /* 0x000eae0000000200 */
[C---:B------:R-:W-:Y:S08]  /*6b20*/  HMMA.16816.F32 R4, R180.reuse, R164, R4 ;  /* 0x000000a4b404723c */ /* 0x040ff00000001804 */
[C---:B------:R-:W-:Y:S01]  /*6b30*/  HMMA.16816.F32 R8, R180.reuse, R166, R8 ;  /* 0x000000a6b408723c */ /* 0x040fe20000001808 */
[----:B------:R-:W-:Y:S07]  /*6b40*/  LDSM.16.M88.4 R164, [R216+0xf900] ;  /* 0x00f90000d8a4783b */ /* 0x000fee0000000200 */
[C---:B-----5:R-:W-:Y:S08]  /*6b50*/  HMMA.16816.F32 R12, R180.reuse, R72, R12 ;  /* 0x00000048b40c723c */ /* 0x060ff0000000180c */
[C---:B------:R-:W-:Y:S01]  /*6b60*/  HMMA.16816.F32 R16, R180.reuse, R74, R16 ;  /* 0x0000004ab410723c */ /* 0x040fe20000001810 */
[----:B------:R-:W3:Y:S07]  /*6b70*/  LDSM.16.M88.4 R72, [R216+0xf100] ;  /* 0x00f10000d848783b */ /* 0x000eee0000000200 */
[C---:B-1----:R-:W-:Y:S08]  /*6b80*/  HMMA.16816.F32 R20, R180.reuse, R152, R20 ;  /* 0x00000098b414723c */ /* 0x042ff00000001814 */
[C---:B------:R-:W-:Y:S01]  /*6b90*/  HMMA.16816.F32 R24, R180.reuse, R154, R24 ;  /* 0x0000009ab418723c */ /* 0x040fe20000001818 */
[----:B------:R-:W1:Y:S07]  /*6ba0*/  LDSM.16.M88.4 R152, [R231] ;  /* 0x00000000e798783b */ /* 0x000e6e0000000200 */
[C---:B--2---:R-:W-:Y:S08]  /*6bb0*/  HMMA.16816.F32 R28, R180.reuse, R148, R28 ;  /* 0x00000094b41c723c */ /* 0x044ff0000000181c */
[C---:B------:R-:W-:Y:S01]  /*6bc0*/  HMMA.16816.F32 R32, R180.reuse, R150, R32 ;  /* 0x00000096b420723c */ /* 0x040fe20000001820 */
[----:B------:R-:W2:Y:S07]  /*6bd0*/  LDSM.16.M88.4 R148, [R230] ;  /* 0x00000000e694783b */ /* 0x000eae0000000200 */
[C---:B------:R-:W-:Y:S08]  /*6be0*/  HMMA.16816.F32 R36, R180.reuse, R156, R36 ;  /* 0x0000009cb424723c */ /* 0x040ff00000001824 */
[C---:B------:R-:W-:Y:S01]  /*6bf0*/  HMMA.16816.F32 R40, R180.reuse, R158, R40 ;  /* 0x0000009eb428723c */ /* 0x040fe20000001828 */
[----:B------:R-:W4:Y:S07]  /*6c00*/  LDSM.16.M88.4 R156, [R227] ;  /* 0x00000000e39c783b */ /* 0x000f2e0000000200 */
[C---:B------:R-:W-:Y:S08]  /*6c10*/  HMMA.16816.F32 R44, R180.reuse, R160, R44 ;  /* 0x000000a0b42c723c */ /* 0x040ff0000000182c */
[C---:B------:R-:W-:Y:S01]  /*6c20*/  HMMA.16816.F32 R48, R180.reuse, R162, R48 ;  /* 0x000000a2b430723c */ /* 0x040fe20000001830 */
[----:B------:R-:W-:Y:S07]  /*6c30*/  LDSM.16.M88.4 R160, [R222+0xc100] ;  /* 0x00c10000dea0783b */ /* 0x000fee0000000200 */
[C---:B---3--:R-:W-:Y:S08]  /*6c40*/  HMMA.16816.F32 R52, R180.reuse, R72, R52 ;  /* 0x00000048b434723c */ /* 0x048ff00000001834 */
[C---:B------:R-:W-:Y:S01]  /*6c50*/  HMMA.16816.F32 R56, R180.reuse, R74, R56 ;  /* 0x0000004ab438723c */ /* 0x040fe20000001838 */
[----:B------:R-:W3:Y:S07]  /*6c60*/  LDSM.16.M88.4 R72, [R226] ;  /* 0x00000000e248783b */ /* 0x000eee0000000200 */
[C---:B------:R-:W-:Y:S08]  /*6c70*/  HMMA.16816.F32 R60, R180.reuse, R164, R60 ;  /* 0x000000a4b43c723c */ /* 0x040ff0000000183c */
[----:B------:R-:W-:Y:S01]  /*6c80*/  HMMA.16816.F32 R64, R180, R166, R64 ;  /* 0x000000a6b440723c */ /* 0x000fe20000001840 */
[----:B------:R-:W-:Y:S07]  /*6c90*/  LDSM.16.M88.4 R164, [R222+0xc900] ;  /* 0x00c90000dea4783b */ /* 0x000fee0000000200 */
[C---:B-1----:R-:W-:Y:S08]  /*6ca0*/  HMMA.16816.F32 R4, R184.reuse, R152, R4 ;  /* 0x00000098b804723c */ /* 0x042ff00000001804 */
[C---:B------:R-:W-:Y:S01]  /*6cb0*/  HMMA.16816.F32 R8, R184.reuse, R154, R8 ;  /* 0x0000009ab808723c */ /* 0x040fe20000001808 */
[----:B------:R-:W-:Y:S07]  /*6cc0*/  LDSM.16.M88.4 R152, [R224] ;  /* 0x00000000e098783b */ /* 0x000fee0000000200 */
[C---:B--2---:R-:W-:Y:S08]  /*6cd0*/  HMMA.16816.F32 R12, R184.reuse, R148, R12 ;  /* 0x00000094b80c723c */ /* 0x044ff0000000180c */
[C---:B------:R-:W-:Y:S01]  /*6ce0*/  HMMA.16816.F32 R16, R184.reuse, R150, R16 ;  /* 0x00000096b810723c */ /* 0x040fe20000001810 */
[----:B------:R-:W1:Y:S07]  /*6cf0*/  LDSM.16.M88.4 R148, [R225] ;  /* 0x00000000e194783b */ /* 0x000e6e0000000200 */
[C---:B------:R-:W-:Y:S08]  /*6d00*/  HMMA.16816.F32 R20, R184.reuse, R168, R20 ;  /* 0x000000a8b814723c */ /* 0x040ff00000001814 */
[C---:B------:R-:W-:Y:S01]  /*6d10*/  HMMA.16816.F32 R24, R184.reuse, R170, R24 ;  /* 0x000000aab818723c */ /* 0x040fe20000001818 */
[----:B------:R-:W2:Y:S07]  /*6d20*/  LDSM.16.M88.4 R168, [R222+0xd100] ;  /* 0x00d10000dea8783b */ /* 0x000eae0000000200 */
[C---:B------:R-:W-:Y:S08]  /*6d30*/  HMMA.16816.F32 R28, R184.reuse, R188, R28 ;  /* 0x000000bcb81c723c */ /* 0x040ff0000000181c */
[C---:B------:R-:W-:Y:S01]  /*6d40*/  HMMA.16816.F32 R32, R184.reuse, R190, R32 ;  /* 0x000000beb820723c */ /* 0x040fe20000001820 */
[----:B------:R-:W5:Y:S07]  /*6d50*/  LDSM.16.M88.4 R188, [R222+0xd900] ;  /* 0x00d90000debc783b */ /* 0x000f6e0000000200 */
[C---:B----4-:R-:W-:Y:S08]  /*6d60*/  HMMA.16816.F32 R36, R184.reuse, R156, R36 ;  /* 0x0000009cb824723c */ /* 0x050ff00000001824 */
[C---:B------:R-:W-:Y:S01]  /*6d70*/  HMMA.16816.F32 R40, R184.reuse, R158, R40 ;  /* 0x0000009eb828723c */ /* 0x040fe20000001828 */
[----:B------:R-:W4:Y:S07]  /*6d80*/  LDSM.16.M88.4 R156, [R222+0xe100] ;  /* 0x00e10000de9c783b */ /* 0x000f2e0000000200 */
[C---:B---3--:R-:W-:Y:S08]  /*6d90*/  HMMA.16816.F32 R44, R184.reuse, R72, R44 ;  /* 0x00000048b82c723c */ /* 0x048ff0000000182c */
[C---:B------:R-:W-:Y:S01]  /*6da0*/  HMMA.16816.F32 R48, R184.reuse, R74, R48 ;  /* 0x0000004ab830723c */ /* 0x040fe20000001830 */
[----:B------:R-:W3:Y:S07]  /*6db0*/  LDSM.16.M88.4 R72, [R219+0x4800] ;  /* 0x00480000db48783b */ /* 0x000eee0000000200 */
[C---:B-1----:R-:W-:Y:S08]  /*6dc0*/  HMMA.16816.F32 R52, R184.reuse, R148, R52 ;  /* 0x00000094b834723c */ /* 0x042ff00000001834 */
[C---:B------:R-:W-:Y:S08]  /*6dd0*/  HMMA.16816.F32 R56, R184.reuse, R150, R56 ;  /* 0x00000096b838723c */ /* 0x040ff00000001838 */
[C---:B------:R-:W-:Y:S08]  /*6de0*/  HMMA.16816.F32 R60, R184.reuse, R152, R60 ;  /* 0x00000098b83c723c */ /* 0x040ff0000000183c */
[----:B------:R-:W-:Y:S08]  /*6df0*/  HMMA.16816.F32 R64, R184, R154, R64 ;  /* 0x0000009ab840723c */ /* 0x000ff00000001840 */
[C---:B------:R-:W-:Y:S08]  /*6e00*/  HMMA.16816.F32 R4, R192.reuse, R160, R4 ;  /* 0x000000a0c004723c */ /* 0x040ff00000001804 */
[C---:B------:R-:W-:Y:S08]  /*6e10*/  HMMA.16816.F32 R8, R192.reuse, R162, R8 ;  /* 0x000000a2c008723c */ /* 0x040ff00000001808 */
[C---:B------:R-:W-:Y:S08]  /*6e20*/  HMMA.16816.F32 R12, R192.reuse, R164, R12 ;  /* 0x000000a4c00c723c */ /* 0x040ff0000000180c */
[C---:B------:R-:W-:Y:S08]  /*6e30*/  HMMA.16816.F32 R16, R192.reuse, R166, R16 ;  /* 0x000000a6c010723c */ /* 0x040ff00000001810 */
[C---:B--2---:R-:W-:Y:S08]  /*6e40*/  HMMA.16816.F32 R20, R192.reuse, R168, R20 ;  /* 0x000000a8c014723c */ /* 0x044ff00000001814 */
[C---:B------:R-:W-:Y:S08]  /*6e50*/  HMMA.16816.F32 R24, R192.reuse, R170, R24 ;  /* 0x000000aac018723c */ /* 0x040ff00000001818 */
[C---:B-----5:R-:W-:Y:S08]  /*6e60*/  HMMA.16816.F32 R28, R192.reuse, R188, R28 ;  /* 0x000000bcc01c723c */ /* 0x060ff0000000181c */
[C---:B------:R-:W-:Y:S08]  /*6e70*/  HMMA.16816.F32 R32, R192.reuse, R190, R32 ;  /* 0x000000bec020723c */ /* 0x040ff00000001820 */
[C---:B----4-:R-:W-:Y:S08]  /*6e80*/  HMMA.16816.F32 R36, R192.reuse, R156, R36 ;  /* 0x0000009cc024723c */ /* 0x050ff00000001824 */
[C---:B------:R-:W-:Y:S08]  /*6e90*/  HMMA.16816.F32 R40, R192.reuse, R158, R40 ;  /* 0x0000009ec028723c */ /* 0x040ff00000001828 */
[C---:B------:R-:W-:Y:S08]  /*6ea0*/  HMMA.16816.F32 R44, R192.reuse, R196, R44 ;  /* 0x000000c4c02c723c */ /* 0x040ff0000000182c */
[C---:B------:R-:W-:Y:S08]  /*6eb0*/  HMMA.16816.F32 R48, R192.reuse, R198, R48 ;  /* 0x000000c6c030723c */ /* 0x040ff00000001830 */
[C---:B------:R-:W-:Y:S08]  /*6ec0*/  HMMA.16816.F32 R52, R192.reuse, R200, R52 ;  /* 0x000000c8c034723c */ /* 0x040ff00000001834 */
[C---:B------:R-:W-:Y:S08]  /*6ed0*/  HMMA.16816.F32 R56, R192.reuse, R202, R56 ;  /* 0x000000cac038723c */ /* 0x040ff00000001838 */
[C---:B------:R-:W-:Y:S08]  /*6ee0*/  HMMA.16816.F32 R60, R192.reuse, R204, R60 ;  /* 0x000000ccc03c723c */ /* 0x040ff0000000183c */
[----:B------:R-:W-:Y:S08]  /*6ef0*/  HMMA.16816.F32 R64, R192, R206, R64 ;  /* 0x000000cec040723c */ /* 0x000ff00000001840 */
[C---:B------:R-:W-:Y:S08]  /*6f00*/  HMMA.16816.F32 R4, R208.reuse, R212, R4 ;  /* 0x000000d4d004723c */ /* 0x040ff00000001804 */
[C---:B------:R-:W-:Y:S08]  /*6f10*/  HMMA.16816.F32 R8, R208.reuse, R214, R8 ;  /* 0x000000d6d008723c */ /* 0x040ff00000001808 */
[C---:B---3--:R-:W-:Y:S08]  /*6f20*/  HMMA.16816.F32 R12, R208.reuse, R72, R12 ;  /* 0x00000048d00c723c */ /* 0x048ff0000000180c */
[----:B------:R-:W-:Y:S01]  /*6f30*/  FMUL.FTZ R4, R4, c[0x0][0x320] ;  /* 0x0000c80004047a20 */ /* 0x000fe20000410000 */
[C---:B------:R-:W-:Y:S03]  /*6f40*/  HMMA.16816.F32 R16, R208.reuse, R74, R16 ;  /* 0x0000004ad010723c */ /* 0x040fe60000001810 */
[----:B------:R-:W1:Y:S01]  /*6f50*/  MUFU.TANH R148, R4 ;  /* 0x0000000400947308 */ /* 0x000e620000002400 */
[----:B------:R-:W-:Y:S02]  /*6f60*/  FMUL.FTZ R5, R5, c[0x0][0x320] ;  /* 0x0000c80005057a20 */ /* 0x000fe40000410000 */
[----:B------:R-:W-:Y:S02]  /*6f70*/  FMUL.FTZ R6, R6, c[0x0][0x320] ;  /* 0x0000c80006067a20 */ /* 0x000fe40000410000 */
[----:B------:R-:W-:Y:S04]  /*6f80*/  FMUL.FTZ R7, R7, c[0x0][0x320] ;  /* 0x0000c80007077a20 */ /* 0x000fe80000410000 */
[----:B------:R-:W-:Y:S01]  /*6f90*/  FMUL.FTZ R8, R8, c[0x0][0x320] ;  /* 0x0000c80008087a20 */ /* 0x000fe20000410000 */
[----:B------:R-:W2:Y:S01]  /*6fa0*/  MUFU.TANH R153, R5 ;  /* 0x0000000500997308 */ /* 0x000ea20000002400 */
[----:B------:R-:W-:Y:S02]  /*6fb0*/  FMUL.FTZ R9, R9, c[0x0][0x320] ;  /* 0x0000c80009097a20 */ /* 0x000fe40000410000 */
[----:B------:R-:W-:Y:S02]  /*6fc0*/  FMUL.FTZ R10, R10, c[0x0][0x320] ;  /* 0x0000c8000a0a7a20 */ /* 0x000fe40000410000 */
[----:B------:R-:W-:Y:S02]  /*6fd0*/  FMUL.FTZ R11, R11, c[0x0][0x320] ;  /* 0x0000c8000b0b7a20 */ /* 0x000fe40000410000 */
[----:B------:R-:W-:Y:S02]  /*6fe0*/  FMUL.FTZ R12, R12, c[0x0][0x320] ;  /* 0x0000c8000c0c7a20 */ /* 0x000fe40000410000 */
[----:B------:R-:W-:Y:S01]  /*6ff0*/  FMUL.FTZ R13, R13, c[0x0][0x320] ;  /* 0x0000c8000d0d7a20 */ /* 0x000fe20000410000 */
[----:B------:R-:W3:Y:S01]  /*7000*/  MUFU.TANH R149, R6 ;  /* 0x0000000600957308 */ /* 0x000ee20000002400 */
[----:B------:R-:W-:Y:S02]  /*7010*/  FMUL.FTZ R16, R16, c[0x0][0x320] ;  /* 0x0000c80010107a20 */ /* 0x000fe40000410000 */
[----:B------:R-:W-:Y:S02]  /*7020*/  FMUL.FTZ R17, R17, c[0x0][0x320] ;  /* 0x0000c80011117a20 */ /* 0x000fe40000410000 */
[----:B------:R-:W-:Y:S02]  /*7030*/  FMUL.FTZ R18, R18, c[0x0][0x320] ;  /* 0x0000c80012127a20 */ /* 0x000fe40000410000 */
[----:B------:R-:W-:Y:S02]  /*7040*/  FMUL.FTZ R19, R19, c[0x0][0x320] ;  /* 0x0000c80013137a20 */ /* 0x000fe40000410000 */
[----:B------:R-:W-:Y:S01]  /*7050*/  FMUL.FTZ R14, R14, c[0x0][0x320] ;  /* 0x0000c8000e0e7a20 */ /* 0x000fe20000410000 */
[----:B------:R4:W1:Y:S01]  /*7060*/  MUFU.TANH R154, R7 ;  /* 0x00000007009a7308 */ /* 0x0008620000002400 */
[----:B------:R-:W-:Y:S09]  /*7070*/  FMUL.FTZ R15, R15, c[0x0][0x320] ;  /* 0x0000c8000f0f7a20 */ /* 0x000ff20000410000 */
[----:B------:R-:W1:Y:S10]  /*7080*/  MUFU.TANH R151, R8 ;  /* 0x0000000800977308 */ /* 0x000e740000002400 */
[----:B------:R-:W1:Y:S01]  /*7090*/  MUFU.TANH R73, R9 ;  /* 0x0000000900497308 */ /* 0x000e620000002400 */
[----:B----4-:R-:W4:Y:S09]  /*70a0*/  LDSM.16.M88.4 R4, [R219+0x5000] ;  /* 0x00500000db04783b */ /* 0x010f320000000200 */
[----:B------:R-:W1:Y:S10]  /*70b0*/  MUFU.TANH R150, R10 ;  /* 0x0000000a00967308 */ /* 0x000e740000002400 */
[----:B------:R5:W1:Y:S10]  /*70c0*/  MUFU.TANH R152, R11 ;  /* 0x0000000b00987308 */ /* 0x000a740000002400 */
[----:B------:R1:W1:Y:S10]  /*70d0*/  MUFU.TANH R75, R12 ;  /* 0x0000000c004b7308 */ /* 0x0002740000002400 */
[----:B------:R1:W1:Y:S01]  /*70e0*/  MUFU.TANH R155, R13 ;  /* 0x0000000d009b7308 */ /* 0x0002620000002400 */
[----:B-----5:R-:W5:Y:S01]  /*70f0*/  LDSM.16.M88.4 R8, [R219+0x5800] ;  /* 0x00580000db08783b */ /* 0x020f620000000200 */
[C---:B----4-:R-:W-:Y:S08]  /*7100*/  HMMA.16816.F32 R20, R208.reuse, R4, R20 ;  /* 0x00000004d014723c */ /* 0x050ff00000001814 */
[----:B------:R4:W1:Y:S01]  /*7110*/  MUFU.TANH R156, R14 ;  /* 0x0000000e009c7308 */ /* 0x0008620000002400 */
[C---:B------:R-:W-:Y:S01]  /*7120*/  HMMA.16816.F32 R24, R208.reuse, R6, R24 ;  /* 0x00000006d018723c */ /* 0x040fe20000001818 */
[----:B------:R-:W1:Y:S08]  /*7130*/  LDSM.16.M88.4 R4, [R219+0x6000] ;  /* 0x00600000db04783b */ /* 0x000e700000000200 */
[----:B------:R4:W1:Y:S06]  /*7140*/  MUFU.TANH R157, R15 ;  /* 0x0000000f009d7308 */ /* 0x00086c0000002400 */
[----:B------:R-:W-:Y:S04]  /*7150*/  FMUL.FTZ R20, R20, c[0x0][0x320] ;  /* 0x0000c80014147a20 */ /* 0x000fe80000410000 */
[----:B------:R4:W1:Y:S01]  /*7160*/  MUFU.TANH R158, R16 ;  /* 0x00000010009e7308 */ /* 0x0008620000002400 */
[----:B------:R-:W-:Y:S02]  /*7170*/  FMUL.FTZ R21, R21, c[0x0][0x320] ;  /* 0x0000c80015157a20 */ /* 0x000fe40000410000 */
[----:B------:R-:W-:Y:S02]  /*7180*/  FMUL.FTZ R22, R22, c[0x0][0x320] ;  /* 0x0000c80016167a20 */ /* 0x000fe40000410000 */
[----:B------:R-:W-:Y:S02]  /*7190*/  FMUL.FTZ R23, R23, c[0x0][0x320] ;  /* 0x0000c80017177a20 */ /* 0x000fe40000410000 */
[----:B------:R-:W-:Y:S02]  /*71a0*/  FMUL.FTZ R24, R24, c[0x0][0x320] ;  /* 0x0000c80018187a20 */ /* 0x000fe40000410000 */
[----:B------:R-:W-:Y:S01]  /*71b0*/  FMUL.FTZ R25, R25, c[0x0][0x320] ;  /* 0x0000c80019197a20 */ /* 0x000fe20000410000 */
[----:B------:R4:W2:Y:S01]  /*71c0*/  MUFU.TANH R159, R17 ;  /* 0x00000011009f7308 */ /* 0x0008a20000002400 */
[----:B------:R-:W-:Y:S02]  /*71d0*/  FMUL.FTZ R26, R26, c[0x0][0x320] ;  /* 0x0000c8001a1a7a20 */ /* 0x000fe40000410000 */
[----:B------:R-:W-:Y:S01]  /*71e0*/  FMUL.FTZ R27, R27, c[0x0][0x320] ;  /* 0x0000c8001b1b7a20 */ /* 0x000fe20000410000 */
[C---:B-----5:R-:W-:Y:S06]  /*71f0*/  HMMA.16816.F32 R28, R208.reuse, R8, R28 ;  /* 0x00000008d01c723c */ /* 0x060fec000000181c */
[----:B------:R4:W2:Y:S02]  /*7200*/  MUFU.TANH R160, R18 ;  /* 0x0000001200a07308 */ /* 0x0008a40000002400 */
[C---:B------:R-:W-:Y:S01]  /*7210*/  HMMA.16816.F32 R32, R208.reuse, R10, R32 ;  /* 0x0000000ad020723c */ /* 0x040fe20000001820 */
[----:B------:R-:W5:Y:S07]  /*7220*/  LDSM.16.M88.4 R8, [R219+0x6800] ;  /* 0x00680000db08783b */ /* 0x000f6e0000000200 */
[----:B------:R4:W2:Y:S01]  /*7230*/  MUFU.TANH R161, R19 ;  /* 0x0000001300a17308 */ /* 0x0008a20000002400 */
[C---:B-1----:R-:W-:Y:S07]  /*7240*/  HMMA.16816.F32 R36, R208.reuse, R4, R36 ;  /* 0x00000004d024723c */ /* 0x042fee0000001824 */
[----:B------:R-:W-:Y:S01]  /*7250*/  FMUL.FTZ R28, R28, c[0x0][0x320] ;  /* 0x0000c8001c1c7a20 */ /* 0x000fe20000410000 */
[C---:B------:R-:W-:Y:S01]  /*7260*/  HMMA.16816.F32 R40, R208.reuse, R6, R40 ;  /* 0x00000006d028723c */ /* 0x040fe20000001828 */
[----:B------:R4:W1:Y:S01]  /*7270*/  MUFU.TANH R162, R20 ;  /* 0x0000001400a27308 */ /* 0x0008620000002400 */
[----:B------:R-:W1:Y:S02]  /*7280*/  LDSM.16.M88.4 R4, [R219+0x7000] ;  /* 0x00700000db04783b */ /* 0x000e640000000200 */
[----:B------:R-:W-:Y:S02]  /*7290*/  FMUL.FTZ R29, R29, c[0x0][0x320] ;  /* 0x0000c8001d1d7a20 */ /* 0x000fe40000410000 */
[----:B------:R-:W-:Y:S02]  /*72a0*/  FMUL.FTZ R30, R30, c[0x0][0x320] ;  /* 0x0000c8001e1e7a20 */ /* 0x000fe40000410000 */
[----:B------:R-:W-:Y:S03]  /*72b0*/  FMUL.FTZ R31, R31, c[0x0][0x320] ;  /* 0x0000c8001f1f7a20 */ /* 0x000fe60000410000 */
[----:B------:R4:W1:Y:S01]  /*72c0*/  MUFU.TANH R163, R21 ;  /* 0x0000001500a37308 */ /* 0x0008620000002400 */
[----:B------:R-:W-:Y:S02]  /*72d0*/  FMUL.FTZ R32, R32, c[0x0][0x320] ;  /* 0x0000c80020207a20 */ /* 0x000fe40000410000 */
[----:B------:R-:W-:Y:S02]  /*72e0*/  FMUL.FTZ R33, R33, c[0x0][0x320] ;  /* 0x0000c80021217a20 */ /* 0x000fe40000410000 */
[----:B------:R-:W-:Y:S02]  /*72f0*/  FMUL.FTZ R34, R34, c[0x0][0x320] ;  /* 0x0000c80022227a20 */ /* 0x000fe40000410000 */
[----:B------:R-:W-:Y:S02]  /*7300*/  FMUL.FTZ R35, R35, c[0x0][0x320] ;  /* 0x0000c80023237a20 */ /* 0x000fe40000410000 */
[----:B------:R-:W-:Y:S01]  /*7310*/  FMUL.FTZ R36, R36, c[0x0][0x320] ;  /* 0x0000c80024247a20 */ /* 0x000fe20000410000 */
[----:B------:R4:W2:Y:S01]  /*7320*/  MUFU.TANH R164, R22 ;  /* 0x0000001600a47308 */ /* 0x0008a20000002400 */
[----:B------:R-:W-:Y:S01]  /*7330*/  FMUL.FTZ R37, R37, c[0x0][0x320] ;  /* 0x0000c80025257a20 */ /* 0x000fe20000410000 */
[C---:B-----5:R-:W-:Y:S03]  /*7340*/  HMMA.16816.F32 R44, R208.reuse, R8, R44 ;  /* 0x00000008d02c723c */ /* 0x060fe6000000182c */
[----:B------:R-:W-:Y:S02]  /*7350*/  FMUL.FTZ R38, R38, c[0x0][0x320] ;  /* 0x0000c80026267a20 */ /* 0x000fe40000410000 */
[----:B------:R-:W-:Y:S03]  /*7360*/  FMUL.FTZ R39, R39, c[0x0][0x320] ;  /* 0x0000c80027277a20 */ /* 0x000fe60000410000 */
[----:B------:R4:W2:Y:S01]  /*7370*/  MUFU.TANH R165, R23 ;  /* 0x0000001700a57308 */ /* 0x0008a20000002400 */
[C---:B------:R-:W-:Y:S01]  /*7380*/  HMMA.16816.F32 R48, R208.reuse, R10, R48 ;  /* 0x0000000ad030723c */ /* 0x040fe20000001830 */
[----:B------:R-:W5:Y:S01]  /*7390*/  LDSM.16.M88.4 R8, [R219+0x7800] ;  /* 0x00780000db08783b */ /* 0x000f620000000200 */
[----:B------:R-:W-:Y:S04]  /*73a0*/  DEPBAR.LE SB0, 0x0 ;  /* 0x000080000000791a */ /* 0x000fe80000000000 */
[----:B------:R-:W-:Y:S02]  /*73b0*/  FMUL.FTZ R40, R40, c[0x0][0x320] ;  /* 0x0000c80028287a20 */ /* 0x000fe40000410000 */
[----:B------:R-:W-:Y:S01]  /*73c0*/  FMUL.FTZ R41, R41, c[0x0][0x320] ;  /* 0x0000c80029297a20 */ /* 0x000fe20000410000 */
[----:B------:R4:W2:Y:S01]  /*73d0*/  MUFU.TANH R168, R24 ;  /* 0x0000001800a87308 */ /* 0x0008a20000002400 */
[----:B------:R-:W-:Y:S01]  /*73e0*/  BAR.SYNC.DEFER_BLOCKING 0x0 ;  /* 0x0000000000007b1d */ /* 0x000fe20000010000 */
[C---:B-1----:R-:W-:Y:S05]  /*73f0*/  HMMA.16816.F32 R52, R208.reuse, R4, R52 ;  /* 0x00000004d034723c */ /* 0x042fea0000001834 */
[----:B------:R-:W-:Y:S02]  /*7400*/  FMUL.FTZ R42, R42, c[0x0][0x320] ;  /* 0x0000c8002a2a7a20 */ /* 0x000fe40000410000 */
[----:B------:R-:W-:Y:S01]  /*7410*/  FMUL.FTZ R43, R43, c[0x0][0x320] ;  /* 0x0000c8002b2b7a20 */ /* 0x000fe20000410000 */
[----:B------:R4:W1:Y:S01]  /*7420*/  MUFU.TANH R166, R25 ;  /* 0x0000001900a67308 */ /* 0x0008620000002400 */
[C---:B------:R-:W-:Y:S03]  /*7430*/  HMMA.16816.F32 R56, R208.reuse, R6, R56 ;  /* 0x00000006d038723c */ /* 0x040fe60000001838 */
[----:B------:R-:W-:Y:S02]  /*7440*/  FMUL.FTZ R44, R44, c[0x0][0x320] ;  /* 0x0000c8002c2c7a20 */ /* 0x000fe40000410000 */
[----:B------:R-:W-:Y:S02]  /*7450*/  FMUL.FTZ R45, R45, c[0x0][0x320] ;  /* 0x0000c8002d2d7a20 */ /* 0x000fe40000410000 */
[----:B------:R-:W-:Y:S02]  /*7460*/  FMUL.FTZ R46, R46, c[0x0][0x320] ;  /* 0x0000c8002e2e7a20 */ /* 0x000fe40000410000 */
[----:B------:R4:W1:Y:S03]  /*7470*/  MUFU.TANH R167, R26 ;  /* 0x0000001a00a77308 */ /* 0x0008660000002400 */
[----:B------:R-:W-:Y:S02]  /*7480*/  FMUL.FTZ R47, R47, c[0x0][0x320] ;  /* 0x0000c8002f2f7a20 */ /* 0x000fe40000410000 */
[----:B------:R-:W-:Y:S02]  /*7490*/  FMUL.FTZ R48, R48, c[0x0][0x320] ;  /* 0x0000c80030307a20 */ /* 0x000fe40000410000 */
[----:B------:R-:W-:Y:S02]  /*74a0*/  FMUL.FTZ R49, R49, c[0x0][0x320] ;  /* 0x0000c80031317a20 */ /* 0x000fe40000410000 */
[----:B------:R-:W-:Y:S01]  /*74b0*/  FMUL.FTZ R50, R50, c[0x0][0x320] ;  /* 0x0000c80032327a20 */ /* 0x000fe20000410000 */
[----:B------:R4:W1:Y:S01]  /*74c0*/  MUFU.TANH R169, R27 ;  /* 0x0000001b00a97308 */ /* 0x0008620000002400 */
[----:B------:R-:W-:Y:S01]  /*74d0*/  FMUL.FTZ R51, R51, c[0x0][0x320] ;  /* 0x0000c80033337a20 */ /* 0x000fe20000410000 */
[C---:B-----5:R-:W-:Y:S03]  /*74e0*/  HMMA.16816.F32 R60, R208.reuse, R8, R60 ;  /* 0x00000008d03c723c */ /* 0x060fe6000000183c */
[----:B------:R-:W-:Y:S02]  /*74f0*/  FMUL.FTZ R56, R56, c[0x0][0x320] ;  /* 0x0000c80038387a20 */ /* 0x000fe40000410000 */
[----:B------:R-:W-:Y:S02]  /*7500*/  FMUL.FTZ R57, R57, c[0x0][0x320] ;  /* 0x0000c80039397a20 */ /* 0x000fe40000410000 */
[----:B------:R-:W-:Y:S01]  /*7510*/  FMUL.FTZ R59, R59, c[0x0][0x320] ;  /* 0x0000c8003b3b7a20 */ /* 0x000fe20000410000 */
[----:B------:R4:W1:Y:S01]  /*7520*/  MUFU.TANH R171, R28 ;  /* 0x0000001c00ab7308 */ /* 0x0008620000002400 */
[----:B------:R-:W-:Y:S03]  /*7530*/  HMMA.16816.F32 R64, R208, R10, R64 ;  /* 0x0000000ad040723c */ /* 0x000fe60000001840 */
        /* <DEDUP_REMOVED lines=9> */
[----:B------:R-:W-:Y:S02]  /*75d0*/  FMUL.FTZ R62, R62, c[0x0][0x320] ;  /* 0x0000c8003e3e7a20 */ /* 0x000fe40000410000 */
[----:B------:R-:W-:Y:S02]  /*75e0*/  FMUL.FTZ R63, R63, c[0x0][0x320] ;  /* 0x0000c8003f3f7a20 */ /* 0x000fe40000410000 */
[----:B------:R-:W-:Y:S02]  /*75f0*/  FMUL.FTZ R64, R64, c[0x0][0x320] ;  /* 0x0000c80040407a20 */ /* 0x000fe40000410000 */
[----:B------:R-:W-:Y:S02]  /*7600*/  FMUL.FTZ R65, R65, c[0x0][0x320] ;  /* 0x0000c80041417a20 */ /* 0x000fe40000410000 */
[----:B------:R-:W-:Y:S01]  /*7610*/  FMUL.FTZ R66, R66, c[0x0][0x320] ;  /* 0x0000c80042427a20 */ /* 0x000fe20000410000 */
[----:B------:R4:W1:Y:S01]  /*7620*/  MUFU.TANH R189, R31 ;  /* 0x0000001f00bd7308 */ /* 0x0008620000002400 */
[----:B------:R-:W-:Y:S09]  /*7630*/  FMUL.FTZ R0, R67, c[0x0][0x320] ;  /* 0x0000c80043007a20 */ /* 0x000ff20000410000 */
[----:B------:R4:W1:Y:S10]  /*7640*/  MUFU.TANH R190, R32 ;  /* 0x0000002000be7308 */ /* 0x0008740000002400 */
        /* <DEDUP_REMOVED lines=34> */
[----:B------:R4:W1:Y:S02]  /*7870*/  MUFU.TANH R72, R0 ;  /* 0x0000000000487308 */ /* 0x0008640000002400 */
[----:B-1234-:R-:W-:-:S05]  /*7880*/  @P1 BRA `(.L_x_5) ;  /* 0xffffe43000001947 */ /* 0x01efca000383ffff */
.L_x_4:
[----:B------:R-:W-:Y:S01]  /*7890*/  FMNMX.FTZ R0, R148, R69, !PT ;  /* 0x0000004594007209 */ /* 0x000fe20007810000 */
[----:B---3--:R-:W-:Y:S01]  /*78a0*/  LDSM.16.MT88.4 R12, [R217+0x100] ;  /* 0x00010000d90c783b */ /* 0x008fe20000004200 */
[----:B------:R-:W-:Y:S02]  /*78b0*/  MOV R66, R74 ;  /* 0x0000004a00427202 */ /* 0x000fe40000000f00 */
[----:B------:R-:W-:Y:S02]  /*78c0*/  FMNMX.FTZ R0, R153, R0, !PT ;  /* 0x0000000099007209 */ /* 0x000fe40007810000 */
[----:B------:R-:W-:Y:S02]  /*78d0*/  MOV R67, R68 ;  /* 0x0000004400437202 */ /* 0x000fe40000000f00 */
[----:B------:R-:W-:Y:S01]  /*78e0*/  FMNMX.FTZ R0, R151, R0, !PT ;  /* 0x0000000097007209 */ /* 0x000fe20007810000 */
[----:B------:R-:W-:Y:S01]  /*78f0*/  LDSM.16.MT88.4 R20, [R218+0x100] ;  /* 0x00010000da14783b */ /* 0x000fe20000004200 */
[----:B------:R-:W-:Y:S02]  /*7900*/  FMNMX.FTZ R2, R149, R70, !PT ;  /* 0x0000004695027209 */ /* 0x000fe40007810000 */
[----:B------:R-:W-:Y:S02]  /*7910*/  FMNMX.FTZ R0, R73, R0, !PT ;  /* 0x0000000049007209 */ /* 0x000fe40007810000 */
[----:B------:R-:W-:Y:S02]  /*7920*/  FMNMX.FTZ R2, R154, R2, !PT ;  /* 0x000000029a027209 */ /* 0x000fe40007810000 */
        /* <DEDUP_REMOVED lines=26> */
[----:B------:R-:W0:Y:S01]  /*7ad0*/  LDGDEPBAR ;  /* 0x00000000000079af */ /* 0x000e220000000000 */
[----:B------:R-:W-:Y:S02]  /*7ae0*/  FMNMX.FTZ R2, R188, R2, !PT ;  /* 0x00000002bc027209 */ /* 0x000fe40007810000 */
        /* <DEDUP_REMOVED lines=31> */
[----:B------:R-:W-:Y:S02]  /*7ce0*/  MOV R65, R19 ;  /* 0x0000001300417202 */ /* 0x000fe40000000f00 */
[----:B------:R-:W-:Y:S02]  /*7cf0*/  FMNMX.FTZ R68, R18, R68, !PT ;  /* 0x0000004412447209 */ /* 0x000fe40007810000 */
[----:B------:R-:W-:Y:S02]  /*7d00*/  FMNMX.FTZ R2, R59, R2, !PT ;  /* 0x000000023b027209 */ /* 0x000fe40007810000 */
[----:B------:R-:W-:Y:S01]  /*7d10*/  ISETP.LT.AND P1, PT, RZ, UR8, PT ;  /* 0x00000008ff007c0c */ /* 0x000fe2000bf21270 */
[----:B------:R-:W-:Y:S01]  /*7d20*/  SHFL.BFLY PT, R3, R68, 0x2, 0x1f ;  /* 0x0c401f0044037f89 */ /* 0x000fe200000e0000 */
[----:B------:R-:W-:Y:S01]  /*7d30*/  FMNMX.FTZ R0, R65, R2, !PT ;  /* 0x0000000241007209 */ /* 0x000fe20007810000 */
[----:B------:R-:W-:Y:S03]  /*7d40*/  UIADD3 UR8, UR8, -0x1, URZ ;  /* 0xffffffff08087890 */ /* 0x000fe6000fffe03f */
[----:B------:R-:W-:Y:S04]  /*7d50*/  FMNMX.FTZ R0, R71, R0, !PT ;  /* 0x0000000047007209 */ /* 0x000fe80007810000 */
[----:B------:R-:W-:Y:S05]  /*7d60*/  FMNMX.FTZ R0, R72, R0, !PT ;  /* 0x0000000048007209 */ /* 0x000fea0007810000 */
[----:B------:R-:W1:Y:S02]  /*7d70*/  SHFL.BFLY PT, R2, R0, 0x2, 0x1f ;  /* 0x0c401f0000027f89 */ /* 0x000e6400000e0000 */
[----:B-1----:R-:W-:Y:S02]  /*7d80*/  FMNMX.FTZ R0, R0, R2, !PT ;  /* 0x0000000200007209 */ /* 0x002fe40007810000 */
[----:B------:R-:W-:Y:S04]  /*7d90*/  FMNMX.FTZ R68, R68, R3, !PT ;  /* 0x0000000344447209 */ /* 0x000fe80007810000 */
[----:B------:R-:W1:Y:S08]  /*7da0*/  SHFL.BFLY PT, R3, R0, 0x1, 0x1f ;  /* 0x0c201f0000037f89 */ /* 0x000e7000000e0000 */
[----:B------:R-:W2:Y:S01]  /*7db0*/  SHFL.BFLY PT, R4, R68, 0x1, 0x1f ;  /* 0x0c201f0044047f89 */ /* 0x000ea200000e0000 */
[----:B-1----:R-:W-:Y:S02]  /*7dc0*/  FMNMX.FTZ R3, R0, R3, !PT ;  /* 0x0000000300037209 */ /* 0x002fe40007810000 */
[----:B--2---:R-:W-:Y:S05]  /*7dd0*/  FMNMX.FTZ R68, R68, R4, !PT ;  /* 0x0000000444447209 */ /* 0x004fea0007810000 */
[C---:B------:R-:W-:Y:S02]  /*7de0*/  FMUL.FTZ R74, R68.reuse, c[0x0][0x2d0] ;  /* 0x0000b400444a7a20 */ /* 0x040fe40000410000 */
[----:B------:R-:W-:Y:S02]  /*7df0*/  FADD.FTZ R2, -R68, R69 ;  /* 0x0000004544027221 */ /* 0x000fe40000010100 */
[--C-:B------:R-:W-:Y:S01]  /*7e00*/  FFMA.FTZ R4, R148, c[0x0][0x2d0], -R74.reuse ;  /* 0x0000b40094047a23 */ /* 0x100fe2000001084a */
[----:B------:R-:W-:Y:S01]  /*7e10*/  MOV R148, R16 ;  /* 0x0000001000947202 */ /* 0x000fe20000000f00 */
[----:B------:R-:W-:Y:S02]  /*7e20*/  FMUL.FTZ R0, R2, c[0x0][0x2d0] ;  /* 0x0000b40002007a20 */ /* 0x000fe40000410000 */
[----:B------:R1:W2:Y:S01]  /*7e30*/  MUFU.EX2 R5, R4 ;  /* 0x0000000400057308 */ /* 0x0002a20000000800 */
[----:B------:R-:W-:Y:S02]  /*7e40*/  FMUL.FTZ R69, R3, c[0x0][0x2d0] ;  /* 0x0000b40003457a20 */ /* 0x000fe40000410000 */
[--C-:B------:R-:W-:Y:S02]  /*7e50*/  FFMA.FTZ R32, R75, c[0x0][0x2d0], -R74.reuse ;  /* 0x0000b4004b207a23 */ /* 0x100fe4000001084a */
[--C-:B------:R-:W-:Y:S02]  /*7e60*/  FFMA.FTZ R6, R149, c[0x0][0x2d0], -R69.reuse ;  /* 0x0000b40095067a23 */ /* 0x100fe40000010845 */
[--C-:B------:R-:W-:Y:S02]  /*7e70*/  FFMA.FTZ R40, R156, c[0x0][0x2d0], -R69.reuse ;  /* 0x0000b4009c287a23 */ /* 0x100fe40000010845 */
[--C-:B------:R-:W-:Y:S01]  /*7e80*/  FFMA.FTZ R48, R158, c[0x0][0x2d0], -R74.reuse ;  /* 0x0000b4009e307a23 */ /* 0x100fe2000001084a */
[----:B------:R3:W4:Y:S01]  /*7e90*/  MUFU.EX2 R2, R0 ;  /* 0x0000000000027308 */ /* 0x0007220000000800 */
[--C-:B------:R-:W-:Y:S09]  /*7ea0*/  FFMA.FTZ R71, R71, c[0x0][0x2d0], -R69.reuse ;  /* 0x0000b40047477a23 */ /* 0x100ff20000010845 */
[----:B------:R5:W-:Y:S01]  /*7eb0*/  MUFU.EX2 R75, R32 ;  /* 0x00000020004b7308 */ /* 0x000be20000000800 */
[----:B-1----:R-:W-:Y:S01]  /*7ec0*/  FFMA.FTZ R4, R153, c[0x0][0x2d0], -R74 ;  /* 0x0000b40099047a23 */ /* 0x002fe2000001084a */
[----:B--2---:R-:W-:Y:S08]  /*7ed0*/  MOV R153, R5 ;  /* 0x0000000500997202 */ /* 0x004ff00000000f00 */
[----:B------:R1:W-:Y:S01]  /*7ee0*/  MUFU.EX2 R7, R4 ;  /* 0x0000000400077308 */ /* 0x0003e20000000800 */
[----:B---3--:R-:W-:Y:S02]  /*7ef0*/  FADD.FTZ R0, -R3, R70 ;  /* 0x0000004603007221 */ /* 0x008fe40000010100 */
[----:B----4-:R-:W-:Y:S02]  /*7f00*/  FMUL.FTZ R9, R2, R81 ;  /* 0x0000005102097220 */ /* 0x010fe40000410000 */
[----:B------:R-:W-:Y:S05]  /*7f10*/  FMUL.FTZ R0, R0, c[0x0][0x2d0] ;  /* 0x0000b40000007a20 */ /* 0x000fea0000410000 */
[----:B------:R-:W-:Y:S01]  /*7f20*/  MUFU.EX2 R70, R6 ;  /* 0x0000000600467308 */ /* 0x000fe20000000800 */
[C---:B------:R-:W-:Y:S02]  /*7f30*/  FMUL.FTZ R16, R2.reuse, R88 ;  /* 0x0000005802107220 */ /* 0x040fe40000410000 */
[C---:B------:R-:W-:Y:S02]  /*7f40*/  FMUL.FTZ R24, R2.reuse, R96 ;  /* 0x0000006002187220 */ /* 0x040fe40000410000 */
[C---:B------:R-:W-:Y:S02]  /*7f50*/  FMUL.FTZ R25, R2.reuse, R97 ;  /* 0x0000006102197220 */ /* 0x040fe40000410000 */
[C---:B-----5:R-:W-:Y:S02]  /*7f60*/  FMUL.FTZ R32, R2.reuse, R104 ;  /* 0x0000006802207220 */ /* 0x060fe40000410000 */
[C---:B------:R-:W-:Y:S01]  /*7f70*/  FMUL.FTZ R33, R2.reuse, R105 ;  /* 0x0000006902217220 */ /* 0x040fe20000410000 */
[----:B------:R-:W2:Y:S01]  /*7f80*/  MUFU.EX2 R0, R0 ;  /* 0x0000000000007308 */ /* 0x000ea20000000800 */
[C---:B------:R-:W-:Y:S02]  /*7f90*/  FMUL.FTZ R49, R2.reuse, R121 ;  /* 0x0000007902317220 */ /* 0x040fe40000410000 */
[----:B------:R-:W-:Y:S02]  /*7fa0*/  FMUL.FTZ R41, R2, R113 ;  /* 0x0000007102297220 */ /* 0x000fe40000410000 */
[--C-:B-1----:R-:W-:Y:S01]  /*7fb0*/  FFMA.FTZ R4, R151, c[0x0][0x2d0], -R74.reuse ;  /* 0x0000b40097047a23 */ /* 0x102fe2000001084a */
[----:B------:R-:W-:Y:S04]  /*7fc0*/  MOV R151, R18 ;  /* 0x0000001200977202 */ /* 0x000fe80000000f00 */
[----:B------:R1:W-:Y:S10]  /*7fd0*/  MUFU.EX2 R5, R4 ;  /* 0x0000000400057308 */ /* 0x0003f40000000800 */
[----:B------:R3:W-:Y:S01]  /*7fe0*/  MUFU.EX2 R81, R40 ;  /* 0x0000002800517308 */ /* 0x0007e20000000800 */
[C---:B--2---:R-:W-:Y:S02]  /*7ff0*/  FMUL.FTZ R6, R0.reuse, R78 ;  /* 0x0000004e00067220 */ /* 0x044fe40000410000 */
[C---:B------:R-:W-:Y:S02]  /*8000*/  FMUL.FTZ R11, R0.reuse, R83 ;  /* 0x00000053000b7220 */ /* 0x040fe40000410000 */
[C---:B------:R-:W-:Y:S02]  /*8010*/  FMUL.FTZ R10, R0.reuse, R82 ;  /* 0x00000052000a7220 */ /* 0x040fe40000410000 */
[C---:B------:R-:W-:Y:S03]  /*8020*/  FMUL.FTZ R18, R0.reuse, R90 ;  /* 0x0000005a00127220 */ /* 0x040fe60000410000 */
[----:B------:R2:W4:Y:S01]  /*8030*/  MUFU.EX2 R82, R48 ;  /* 0x0000003000527308 */ /* 0x0005220000000800 */
[----:B------:R-:W-:Y:S02]  /*8040*/  FMUL.FTZ R19, R0, R91 ;  /* 0x0000005b00137220 */ /* 0x000fe40000410000 */
[--C-:B-1----:R-:W-:Y:S01]  /*8050*/  FFMA.FTZ R4, R73, c[0x0][0x2d0], -R74.reuse ;  /* 0x0000b40049047a23 */ /* 0x102fe2000001084a */
[----:B------:R-:W-:Y:S01]  /*8060*/  MOV R73, R17 ;  /* 0x0000001100497202 */ /* 0x000fe20000000f00 */
[----:B------:R-:W-:Y:S02]  /*8070*/  FMUL.FTZ R17, R2, R89 ;  /* 0x0000005902117220 */ /* 0x000fe40000410000 */
[C---:B------:R-:W-:Y:S01]  /*8080*/  FMUL.FTZ R26, R0.reuse, R98 ;  /* 0x00000062001a7220 */ /* 0x040fe20000410000 */
[----:B------:R-:W-:Y:S01]  /*8090*/  LDSM.16.MT88.4 R88, [R218+0x900] ;  /* 0x00090000da58783b */ /* 0x000fe20000004200 */
[C---:B------:R-:W-:Y:S01]  /*80a0*/  FMUL.FTZ R27, R0.reuse, R99 ;  /* 0x00000063001b7220 */ /* 0x040fe20000410000 */
[----:B------:R1:W5:Y:S01]  /*80b0*/  MUFU.EX2 R8, R4 ;  /* 0x0000000400087308 */ /* 0x0003620000000800 */
[C---:B------:R-:W-:Y:S01]  /*80c0*/  FMUL.FTZ R34, R0.reuse, R106 ;  /* 0x0000006a00227220 */ /* 0x040fe20000410000 */
[----:B------:R-:W-:Y:S01]  /*80d0*/  MOV R99, R67 ;  /* 0x0000004300637202 */ /* 0x000fe20000000f00 */
[C---:B------:R-:W-:Y:S02]  /*80e0*/  FMUL.FTZ R35, R0.reuse, R107 ;  /* 0x0000006b00237220 */ /* 0x040fe40000410000 */
[----:B------:R-:W-:Y:S01]  /*80f0*/  FMUL.FTZ R67, R0, R139 ;  /* 0x0000008b00437220 */ /* 0x000fe20000410000 */
[----:B------:R-:W-:Y:S01]  /*8100*/  MOV R139, R75 ;  /* 0x0000004b008b7202 */ /* 0x000fe20000000f00 */
[----:B---3--:R-:W-:Y:S01]  /*8110*/  FMUL.FTZ R40, R2, R112 ;  /* 0x0000007002287220 */ /* 0x008fe20000410000 */
[----:B------:R-:W-:Y:S01]  /*8120*/  MOV R104, R99 ;  /* 0x0000006300687202 */ /* 0x000fe20000000f00 */
[C---:B------:R-:W-:Y:S01]  /*8130*/  FMUL.FTZ R42, R0.reuse, R114 ;  /* 0x00000072002a7220 */ /* 0x040fe20000410000 */
[----:B------:R-:W-:Y:S01]  /*8140*/  MUFU.EX2 R71, R71 ;  /* 0x0000004700477308 */ /* 0x000fe20000000800 */
[C---:B------:R-:W-:Y:S02]  /*8150*/  FMUL.FTZ R43, R0.reuse, R115 ;  /* 0x00000073002b7220 */ /* 0x040fe40000410000 */
[----:B------:R-:W-:Y:S02]  /*8160*/  FMUL.FTZ R50, R0, R122 ;  /* 0x0000007a00327220 */ /* 0x000fe40000410000 */
[----:B--2---:R-:W-:Y:S02]  /*8170*/  FMUL.FTZ R48, R2, R120 ;  /* 0x0000007802307220 */ /* 0x004fe40000410000 */
[----:B------:R-:W-:Y:S01]  /*8180*/  FMUL.FTZ R51, R0, R123 ;  /* 0x0000007b00337220 */ /* 0x000fe20000410000 */
[----:B----4-:R-:W-:Y:S01]  /*8190*/  MOV R123, R82 ;  /* 0x00000052007b7202 */ /* 0x010fe20000000f00 */
[--C-:B-1----:R-:W-:Y:S01]  /*81a0*/  FFMA.FTZ R4, R150, c[0x0][0x2d0], -R69.reuse ;  /* 0x0000b40096047a23 */ /* 0x102fe20000010845 */
[----:B-----5:R-:W-:Y:S01]  /*81b0*/  MOV R149, R8 ;  /* 0x0000000800957202 */ /* 0x020fe20000000f00 */
[--C-:B------:R-:W-:Y:S01]  /*81c0*/  FFMA.FTZ R8, R154, c[0x0][0x2d0], -R69.reuse ;  /* 0x0000b4009a087a23 */ /* 0x100fe20000010845 */
[----:B------:R-:W-:Y:S01]  /*81d0*/  MOV R150, R7 ;  /* 0x0000000700967202 */ /* 0x000fe20000000f00 */
[----:B------:R1:W2:Y:S01]  /*81e0*/  MUFU.EX2 R154, R4 ;  /* 0x00000004009a7308 */ /* 0x0002a20000000800 */
[----:B------:R-:W-:Y:S01]  /*81f0*/  FMUL.FTZ R7, R0, R79 ;  /* 0x0000004f00077220 */ /* 0x000fe20000410000 */
[----:B------:R-:W-:Y:S04]  /*8200*/  MOV R98, R149 ;  /* 0x0000009500627202 */ /* 0x000fe80000000f00 */
[----:B------:R-:W-:Y:S04]  /*8210*/  MOV R105, R98 ;  /* 0x0000006200697202 */ /* 0x000fe80000000f00 */
[----:B------:R3:W4:Y:S01]  /*8220*/  MUFU.EX2 R58, R8 ;  /* 0x00000008003a7308 */ /* 0x0007220000000800 */
[----:B------:R-:W-:Y:S01]  /*8230*/  MOV R113, R105 ;  /* 0x0000006900717202 */ /* 0x000fe20000000f00 */
[--C-:B-1----:R-:W-:Y:S01]  /*8240*/  FFMA.FTZ R4, R152, c[0x0][0x2d0], -R69.reuse ;  /* 0x0000b40098047a23 */ /* 0x102fe20000010845 */
[----:B------:R-:W-:Y:S01]  /*8250*/  MOV R152, R5 ;  /* 0x0000000500987202 */ /* 0x000fe20000000f00 */
[C---:B------:R-:W-:Y:S01]  /*8260*/  FMUL.FTZ R5, R2.reuse, R77 ;  /* 0x0000004d02057220 */ /* 0x040fe20000410000 */
[----:B--2---:R-:W-:Y:S05]  /*8270*/  MOV R97, R154 ;  /* 0x0000009a00617202 */ /* 0x004fea0000000f00 */
[----:B------:R-:W1:Y:S01]  /*8280*/  MUFU.EX2 R64, R4 ;  /* 0x0000000400407308 */ /* 0x000e620000000800 */
[-C--:B------:R-:W-:Y:S02]  /*8290*/  F2FP.PACK_AB R78, R149, R152.reuse ;  /* 0x00000098954e723e */ /* 0x080fe400000000ff */
[----:B------:R-:W-:Y:S02]  /*82a0*/  MOV R96, R152 ;  /* 0x0000009800607202 */ /* 0x000fe40000000f00 */
[----:B------:R-:W-:Y:S01]  /*82b0*/  MOV R106, R97 ;  /* 0x00000061006a7202 */ /* 0x000fe20000000f00 */
[----:B---3--:R-:W-:Y:S01]  /*82c0*/  FMUL.FTZ R8, R2, R80 ;  /* 0x0000005002087220 */ /* 0x008fe20000410000 */
[----:B----4-:R-:W-:Y:S02]  /*82d0*/  F2FP.PACK_AB R77, R58, R70 ;  /* 0x000000463a4d723e */ /* 0x010fe400000000ff */
[----:B------:R-:W-:Y:S02]  /*82e0*/  MOV R107, R96 ;  /* 0x00000060006b7202 */ /* 0x000fe40000000f00 */
[----:B------:R-:W-:Y:S01]  /*82f0*/  LDSM.16.MT88.4 R96, [R220+0x900] ;  /* 0x00090000dc60783b */ /* 0x000fe20000004200 */
[----:B------:R-:W-:Y:S02]  /*8300*/  MOV R114, R106 ;  /* 0x0000006a00727202 */ /* 0x000fe40000000f00 */
[----:B------:R-:W-:Y:S02]  /*8310*/  MOV R115, R107 ;  /* 0x0000006b00737202 */ /* 0x000fe40000000f00 */
[----:B------:R-:W-:Y:S01]  /*8320*/  MOV R152, R66 ;  /* 0x0000004200987202 */ /* 0x000fe20000000f00 */
[----:B------:R-:W-:Y:S01]  /*8330*/  FMUL.FTZ R66, R0, R138 ;  /* 0x0000008a00427220 */ /* 0x000fe20000410000 */
[----:B------:R-:W-:Y:S01]  /*8340*/  MOV R149, R65 ;  /* 0x0000004100957202 */ /* 0x000fe20000000f00 */
[----:B------:R-:W-:Y:S01]  /*8350*/  FMUL.FTZ R65, R2, R137 ;  /* 0x0000008902417220 */ /* 0x000fe20000410000 */
[----:B-1----:R-:W-:Y:S01]  /*8360*/  F2FP.PACK_AB R79, R64, R154 ;  /* 0x0000009a404f723e */ /* 0x002fe200000000ff */
[----:B------:R-:W-:Y:S01]  /*8370*/  FMUL.FTZ R4, R2, R76 ;  /* 0x0000004c02047220 */ /* 0x000fe20000410000 */
[----:B------:R-:W-:Y:S02]  /*8380*/  F2FP.PACK_AB R76, R150, R153 ;  /* 0x00000099964c723e */ /* 0x000fe400000000ff */
[----:B------:R-:W-:Y:S01]  /*8390*/  MOV R154, R56 ;  /* 0x00000038009a7202 */ /* 0x000fe20000000f00 */
[--C-:B------:R-:W-:Y:S04]  /*83a0*/  FFMA.FTZ R56, R160, c[0x0][0x2d0], -R69.reuse ;  /* 0x0000b400a0387a23 */ /* 0x100fe80000010845 */
[C---:B------:R-:W-:Y:S01]  /*83b0*/  HMMA.16816.F32 R4, R76.reuse, R12, R4 ;  /* 0x0000000c4c04723c */ /* 0x040fe20000001804 */
[----:B------:R1:W-:Y:S06]  /*83c0*/  MUFU.EX2 R121, R56 ;  /* 0x0000003800797308 */ /* 0x0003ec0000000800 */
[C---:B------:R-:W-:Y:S01]  /*83d0*/  FMUL.FTZ R12, R2.reuse, R84 ;  /* 0x00000054020c7220 */ /* 0x040fe20000410000 */
[C---:B------:R-:W-:Y:S04]  /*83e0*/  HMMA.16816.F32 R8, R76.reuse, R14, R8 ;  /* 0x0000000e4c08723c */ /* 0x040fe80000001808 */
[----:B------:R-:W-:Y:S03]  /*83f0*/  FMUL.FTZ R13, R2, R85 ;  /* 0x00000055020d7220 */ /* 0x000fe60000410000 */
[C---:B------:R-:W-:Y:S02]  /*8400*/  FMUL.FTZ R14, R0.reuse, R86 ;  /* 0x00000056000e7220 */ /* 0x040fe40000410000 */
[----:B------:R-:W-:Y:S02]  /*8410*/  FMUL.FTZ R15, R0, R87 ;  /* 0x00000057000f7220 */ /* 0x000fe40000410000 */
[----:B------:R-:W-:Y:S05]  /*8420*/  LDSM.16.MT88.4 R84, [R217+0x900] ;  /* 0x00090000d954783b */ /* 0x000fea0000004200 */
[C---:B------:R-:W-:Y:S03]  /*8430*/  HMMA.16816.F32 R12, R76.reuse, R20, R12 ;  /* 0x000000144c0c723c */ /* 0x040fe6000000180c */
[C---:B-1----:R-:W-:Y:S04]  /*8440*/  FMUL.FTZ R56, R2.reuse, R128 ;  /* 0x0000008002387220 */ /* 0x042fe80000410000 */
[C---:B------:R-:W-:Y:S01]  /*8450*/  FMUL.FTZ R20, R2.reuse, R92 ;  /* 0x0000005c02147220 */ /* 0x040fe20000410000 */
[C---:B------:R-:W-:Y:S04]  /*8460*/  HMMA.16816.F32 R16, R76.reuse, R22, R16 ;  /* 0x000000164c10723c */ /* 0x040fe80000001810 */
[----:B------:R-:W-:Y:S03]  /*8470*/  FMUL.FTZ R21, R2, R93 ;  /* 0x0000005d02157220 */ /* 0x000fe60000410000 */
[C---:B------:R-:W-:Y:S02]  /*8480*/  FMUL.FTZ R22, R0.reuse, R94 ;  /* 0x0000005e00167220 */ /* 0x040fe40000410000 */
[----:B------:R-:W-:Y:S02]  /*8490*/  FMUL.FTZ R23, R0, R95 ;  /* 0x0000005f00177220 */ /* 0x000fe40000410000 */
[----:B------:R-:W-:Y:S05]  /*84a0*/  LDSM.16.MT88.4 R92, [R221+0x900] ;  /* 0x00090000dd5c783b */ /* 0x000fea0000004200 */
[C---:B------:R-:W-:Y:S07]  /*84b0*/  HMMA.16816.F32 R20, R76.reuse, R28, R20 ;  /* 0x0000001c4c14723c */ /* 0x040fee0000001814 */
[C---:B------:R-:W-:Y:S01]  /*84c0*/  FMUL.FTZ R29, R2.reuse, R101 ;  /* 0x00000065021d7220 */ /* 0x040fe20000410000 */
[C---:B------:R-:W-:Y:S04]  /*84d0*/  HMMA.16816.F32 R24, R76.reuse, R30, R24 ;  /* 0x0000001e4c18723c */ /* 0x040fe80000001818 */
[C---:B------:R-:W-:Y:S01]  /*84e0*/  FMUL.FTZ R28, R2.reuse, R100 ;  /* 0x00000064021c7220 */ /* 0x040fe20000410000 */
[----:B------:R-:W-:Y:S01]  /*84f0*/  MOV R100, R64 ;  /* 0x0000004000647202 */ /* 0x000fe20000000f00 */
[----:B------:R-:W-:Y:S01]  /*8500*/  FMUL.FTZ R64, R2, R136 ;  /* 0x0000008802407220 */ /* 0x000fe20000410000 */
[----:B------:R-:W-:Y:S01]  /*8510*/  MOV R101, R57 ;  /* 0x0000003900657202 */ /* 0x000fe20000000f00 */
[C---:B------:R-:W-:Y:S01]  /*8520*/  FMUL.FTZ R30, R0.reuse, R102 ;  /* 0x00000066001e7220 */ /* 0x040fe20000410000 */
[----:B------:R-:W-:Y:S03]  /*8530*/  MOV R75, R100 ;  /* 0x00000064004b7202 */ /* 0x000fe60000000f00 */
[C---:B------:R-:W-:Y:S01]  /*8540*/  FMUL.FTZ R31, R0.reuse, R103 ;  /* 0x00000067001f7220 */ /* 0x040fe20000410000 */
[----:B------:R-:W-:Y:S01]  /*8550*/  MOV R103, R59 ;  /* 0x0000003b00677202 */ /* 0x000fe20000000f00 */
[C---:B------:R-:W-:Y:S01]  /*8560*/  FMUL.FTZ R59, R0.reuse, R131 ;  /* 0x00000083003b7220 */ /* 0x040fe20000410000 */
[----:B------:R-:W-:Y:S01]  /*8570*/  MOV R102, R58 ;  /* 0x0000003a00667202 */ /* 0x000fe20000000f00 */
[----:B------:R-:W-:Y:S01]  /*8580*/  FMUL.FTZ R58, R0, R130 ;  /* 0x00000082003a7220 */ /* 0x000fe20000410000 */
[----:B------:R-:W-:Y:S01]  /*8590*/  MOV R112, R75 ;  /* 0x0000004b00707202 */ /* 0x000fe20000000f00 */
[C---:B------:R-:W-:Y:S01]  /*85a0*/  FMUL.FTZ R57, R2.reuse, R129 ;  /* 0x0000008102397220 */ /* 0x040fe20000410000 */
[C---:B------:R-:W-:Y:S03]  /*85b0*/  HMMA.16816.F32 R28, R76.reuse, R36, R28 ;  /* 0x000000244c1c723c */ /* 0x040fe6000000181c */
[----:B------:R-:W-:Y:S02]  /*85c0*/  MOV R137, R103 ;  /* 0x0000006700897202 */ /* 0x000fe40000000f00 */
[----:B------:R-:W-:Y:S02]  /*85d0*/  MOV R75, R102 ;  /* 0x00000066004b7202 */ /* 0x000fe40000000f00 */
[--C-:B------:R-:W-:Y:S01]  /*85e0*/  FFMA.FTZ R36, R155, c[0x0][0x2d0], -R74.reuse ;  /* 0x0000b4009b247a23 */ /* 0x100fe2000001084a */
[C---:B------:R-:W-:Y:S03]  /*85f0*/  HMMA.16816.F32 R32, R76.reuse, R38, R32 ;  /* 0x000000264c20723c */ /* 0x040fe60000001820 */
[----:B------:R1:W2:Y:S01]  /*8600*/  MUFU.EX2 R80, R36 ;  /* 0x0000002400507308 */ /* 0x0002a20000000800 */
[----:B------:R-:W-:Y:S01]  /*8610*/  FMUL.FTZ R37, R2, R109 ;  /* 0x0000006d02257220 */ /* 0x000fe20000410000 */
[----:B------:R-:W-:Y:S02]  /*8620*/  MOV R138, R101 ;  /* 0x00000065008a7202 */ /* 0x000fe40000000f00 */
[C---:B------:R-:W-:Y:S02]  /*8630*/  FMUL.FTZ R38, R0.reuse, R110 ;  /* 0x0000006e00267220 */ /* 0x040fe40000410000 */
[----:B------:R-:W-:Y:S03]  /*8640*/  FMUL.FTZ R39, R0, R111 ;  /* 0x0000006f00277220 */ /* 0x000fe60000410000 */
[----:B-1----:R-:W-:Y:S01]  /*8650*/  FMUL.FTZ R36, R2, R108 ;  /* 0x0000006c02247220 */ /* 0x002fe20000410000 */
[----:B------:R-:W-:Y:S01]  /*8660*/  MOV R108, R70 ;  /* 0x00000046006c7202 */ /* 0x000fe20000000f00 */
[--C-:B------:R-:W-:Y:S03]  /*8670*/  FFMA.FTZ R70, R162, c[0x0][0x2d0], -R74.reuse ;  /* 0x0000b400a2467a23 */ /* 0x100fe6000001084a */
[----:B------:R-:W-:Y:S01]  /*8680*/  MOV R136, R108 ;  /* 0x0000006c00887202 */ /* 0x000fe20000000f00 */
[----:B------:R1:W-:Y:S01]  /*8690*/  MUFU.EX2 R110, R70 ;  /* 0x00000046006e7308 */ /* 0x0003e20000000800 */
[C---:B------:R-:W-:Y:S03]  /*86a0*/  HMMA.16816.F32 R36, R76.reuse, R44, R36 ;  /* 0x0000002c4c24723c */ /* 0x040fe60000001824 */
[----:B------:R-:W-:Y:S02]  /*86b0*/  MOV R108, R104 ;  /* 0x00000068006c7202 */ /* 0x000fe40000000f00 */
[----:B------:R-:W-:Y:S02]  /*86c0*/  LDSM.16.MT88.4 R104, [R220+0x5100] ;  /* 0x00510000dc68783b */ /* 0x000fe40000004200 */
[--C-:B------:R-:W-:Y:S01]  /*86d0*/  FFMA.FTZ R44, R157, c[0x0][0x2d0], -R69.reuse ;  /* 0x0000b4009d2c7a23 */ /* 0x100fe20000010845 */
[C---:B------:R-:W-:Y:S03]  /*86e0*/  HMMA.16816.F32 R40, R76.reuse, R46, R40 ;  /* 0x0000002e4c28723c */ /* 0x040fe60000001828 */
[----:B------:R3:W4:Y:S01]  /*86f0*/  MUFU.EX2 R109, R44 ;  /* 0x0000002c006d7308 */ /* 0x0007220000000800 */
[----:B------:R-:W-:Y:S01]  /*8700*/  FMUL.FTZ R45, R2, R117 ;  /* 0x00000075022d7220 */ /* 0x000fe20000410000 */
[----:B------:R-:W-:Y:S02]  /*8710*/  MOV R157, R81 ;  /* 0x00000051009d7202 */ /* 0x000fe40000000f00 */
[C---:B------:R-:W-:Y:S01]  /*8720*/  FMUL.FTZ R46, R0.reuse, R118 ;  /* 0x00000076002e7220 */ /* 0x040fe20000410000 */
[----:B--2---:R-:W-:Y:S01]  /*8730*/  MOV R117, R80 ;  /* 0x0000005000757202 */ /* 0x004fe20000000f00 */
[----:B------:R-:W-:Y:S01]  /*8740*/  FMUL.FTZ R47, R0, R119 ;  /* 0x00000077002f7220 */ /* 0x000fe20000410000 */
[----:B------:R-:W2:Y:S02]  /*8750*/  LDSM.16.MT88.4 R80, [R220+0x4100] ;  /* 0x00410000dc50783b */ /* 0x000ea40000004200 */
[----:B------:R-:W-:Y:S01]  /*8760*/  MOV R156, R108 ;  /* 0x0000006c009c7202 */ /* 0x000fe20000000f00 */
[--C-:B-1----:R-:W-:Y:S04]  /*8770*/  FFMA.FTZ R70, R163, c[0x0][0x2d0], -R74.reuse ;  /* 0x0000b400a3467a23 */ /* 0x102fe8000001084a */
[----:B------:R1:W-:Y:S01]  /*8780*/  MUFU.EX2 R155, R70 ;  /* 0x00000046009b7308 */ /* 0x0003e20000000800 */
[----:B---3--:R-:W-:Y:S07]  /*8790*/  FMUL.FTZ R44, R2, R116 ;  /* 0x00000074022c7220 */ /* 0x008fee0000410000 */
[C---:B------:R-:W-:Y:S07]  /*87a0*/  HMMA.16816.F32 R44, R76.reuse, R52, R44 ;  /* 0x000000344c2c723c */ /* 0x040fee000000182c */
[--C-:B------:R-:W-:Y:S01]  /*87b0*/  FFMA.FTZ R52, R159, c[0x0][0x2d0], -R74.reuse ;  /* 0x0000b4009f347a23 */ /* 0x100fe2000001084a */
[C---:B------:R-:W-:Y:S03]  /*87c0*/  HMMA.16816.F32 R48, R76.reuse, R54, R48 ;  /* 0x000000364c30723c */ /* 0x040fe60000001830 */
[----:B------:R3:W5:Y:S01]  /*87d0*/  MUFU.EX2 R122, R52 ;  /* 0x00000034007a7308 */ /* 0x0007620000000800 */
[--C-:B-1----:R-:W-:Y:S02]  /*87e0*/  FFMA.FTZ R70, R164, c[0x0][0x2d0], -R69.reuse ;  /* 0x0000b400a4467a23 */ /* 0x102fe40000010845 */
[----:B------:R-:W-:Y:S02]  /*87f0*/  FMUL.FTZ R53, R2, R125 ;  /* 0x0000007d02357220 */ /* 0x000fe40000410000 */
[C---:B------:R-:W-:Y:S04]  /*8800*/  FMUL.FTZ R54, R0.reuse, R126 ;  /* 0x0000007e00367220 */ /* 0x040fe80000410000 */
[----:B------:R-:W-:Y:S01]  /*8810*/  FMUL.FTZ R55, R0, R127 ;  /* 0x0000007f00377220 */ /* 0x000fe20000410000 */
[----:B------:R1:W-:Y:S01]  /*8820*/  MUFU.EX2 R100, R70 ;  /* 0x0000004600647308 */ /* 0x0003e20000000800 */
[C---:B---3--:R-:W-:Y:S07]  /*8830*/  FMUL.FTZ R52, R2.reuse, R124 ;  /* 0x0000007c02347220 */ /* 0x048fee0000410000 */
[C---:B------:R-:W-:Y:S03]  /*8840*/  HMMA.16816.F32 R52, R76.reuse, R60, R52 ;  /* 0x0000003c4c34723c */ /* 0x040fe60000001834 */
[--C-:B-1----:R-:W-:Y:S04]  /*8850*/  FFMA.FTZ R70, R165, c[0x0][0x2d0], -R69.reuse ;  /* 0x0000b400a5467a23 */ /* 0x102fe80000010845 */
[----:B------:R1:W-:Y:S01]  /*8860*/  MUFU.EX2 R116, R70 ;  /* 0x0000004600747308 */ /* 0x0003e20000000800 */
[C---:B------:R-:W-:Y:S04]  /*8870*/  HMMA.16816.F32 R56, R76.reuse, R62, R56 ;  /* 0x0000003e4c38723c */ /* 0x040fe80000001838 */
[--C-:B------:R-:W-:Y:S02]  /*8880*/  FFMA.FTZ R60, R161, c[0x0][0x2d0], -R69.reuse ;  /* 0x0000b400a13c7a23 */ /* 0x100fe40000010845 */
[----:B------:R-:W-:Y:S02]  /*8890*/  FMUL.FTZ R61, R2, R133 ;  /* 0x00000085023d7220 */ /* 0x000fe40000410000 */
[C---:B------:R-:W-:Y:S01]  /*88a0*/  FMUL.FTZ R62, R0.reuse, R134 ;  /* 0x00000086003e7220 */ /* 0x040fe20000410000 */
[----:B------:R3:W2:Y:S03]  /*88b0*/  MUFU.EX2 R120, R60 ;  /* 0x0000003c00787308 */ /* 0x0006a60000000800 */
[----:B------:R-:W-:Y:S02]  /*88c0*/  FMUL.FTZ R63, R0, R135 ;  /* 0x00000087003f7220 */ /* 0x000fe40000410000 */
[--C-:B-1----:R-:W-:Y:S05]  /*88d0*/  FFMA.FTZ R70, R168, c[0x0][0x2d0], -R74.reuse ;  /* 0x0000b400a8467a23 */ /* 0x102fea000001084a */
[----:B------:R1:W-:Y:S01]  /*88e0*/  MUFU.EX2 R131, R70 ;  /* 0x0000004600837308 */ /* 0x0003e20000000800 */
[----:B---3--:R-:W-:Y:S07]  /*88f0*/  FMUL.FTZ R60, R2, R132 ;  /* 0x00000084023c7220 */ /* 0x008fee0000410000 */
[C---:B--2---:R-:W-:Y:S08]  /*8900*/  HMMA.16816.F32 R60, R76.reuse, R80, R60 ;  /* 0x000000504c3c723c */ /* 0x044ff0000000183c */
[----:B------:R-:W-:Y:S01]  /*8910*/  HMMA.16816.F32 R64, R76, R82, R64 ;  /* 0x000000524c40723c */ /* 0x000fe20000001840 */
[----:B------:R-:W2:Y:S03]  /*8920*/  LDSM.16.MT88.4 R80, [R217+0x4900] ;  /* 0x00490000d950783b */ /* 0x000ea60000004200 */
[--C-:B-1----:R-:W-:Y:S03]  /*8930*/  FFMA.FTZ R70, R166, c[0x0][0x2d0], -R74.reuse ;  /* 0x0000b400a6467a23 */ /* 0x102fe6000001084a */
[----:B----4-:R-:W-:Y:S01]  /*8940*/  F2FP.PACK_AB R77, R109, R157 ;  /* 0x0000009d6d4d723e */ /* 0x010fe200000000ff */
[----:B------:R1:W3:Y:S01]  /*8950*/  MUFU.EX2 R130, R70 ;  /* 0x0000004600827308 */ /* 0x0002e20000000800 */
[----:B-----5:R-:W-:Y:S03]  /*8960*/  F2FP.PACK_AB R78, R122, R123 ;  /* 0x0000007b7a4e723e */ /* 0x020fe600000000ff */
[----:B------:R-:W-:Y:S02]  /*8970*/  F2FP.PACK_AB R79, R120, R121 ;  /* 0x00000079784f723e */ /* 0x000fe400000000ff */
[----:B------:R-:W-:Y:S07]  /*8980*/  F2FP.PACK_AB R76, R117, R139 ;  /* 0x0000008b754c723e */ /* 0x000fee00000000ff */
[C---:B------:R-:W-:Y:S08]  /*8990*/  HMMA.16816.F32 R4, R76.reuse, R84, R4 ;  /* 0x000000544c04723c */ /* 0x040ff00000001804 */
[C---:B------:R-:W-:Y:S01]  /*89a0*/  HMMA.16816.F32 R8, R76.reuse, R86, R8 ;  /* 0x000000564c08723c */ /* 0x040fe20000001808 */
[----:B------:R-:W4:Y:S03]  /*89b0*/  LDSM.16.MT88.4 R84, [R218+0x4900] ;  /* 0x00490000da54783b */ /* 0x000f260000004200 */
[--C-:B-1----:R-:W-:Y:S04]  /*89c0*/  FFMA.FTZ R70, R167, c[0x0][0x2d0], -R69.reuse ;  /* 0x0000b400a7467a23 */ /* 0x102fe80000010845 */
[C---:B------:R-:W-:Y:S01]  /*89d0*/  HMMA.16816.F32 R12, R76.reuse, R88, R12 ;  /* 0x000000584c0c723c */ /* 0x040fe2000000180c */
[----:B------:R1:W-:Y:S07]  /*89e0*/  MUFU.EX2 R129, R70 ;  /* 0x0000004600817308 */ /* 0x0003ee0000000800 */
[C---:B------:R-:W-:Y:S01]  /*89f0*/  HMMA.16816.F32 R16, R76.reuse, R90, R16 ;  /* 0x0000005a4c10723c */ /* 0x040fe20000001810 */
[----:B------:R-:W5:Y:S07]  /*8a00*/  LDSM.16.MT88.4 R88, [R221+0x4900] ;  /* 0x00490000dd58783b */ /* 0x000f6e0000004200 */
[C---:B------:R-:W-:Y:S08]  /*8a10*/  HMMA.16816.F32 R20, R76.reuse, R92, R20 ;  /* 0x0000005c4c14723c */ /* 0x040ff00000001814 */
[C---:B------:R-:W-:Y:S01]  /*8a20*/  HMMA.16816.F32 R24, R76.reuse, R94, R24 ;  /* 0x0000005e4c18723c */ /* 0x040fe20000001818 */
[----:B------:R-:W3:Y:S03]  /*8a30*/  LDSM.16.MT88.4 R92, [R220+0x4900] ;  /* 0x00490000dc5c783b */ /* 0x000ee60000004200 */
[--C-:B-1----:R-:W-:Y:S04]  /*8a40*/  FFMA.FTZ R70, R169, c[0x0][0x2d0], -R69.reuse ;  /* 0x0000b400a9467a23 */ /* 0x102fe80000010845 */
[C---:B------:R-:W-:Y:S01]  /*8a50*/  HMMA.16816.F32 R28, R76.reuse, R96, R28 ;  /* 0x000000604c1c723c */ /* 0x040fe2000000181c */
[----:B------:R1:W1:Y:S07]  /*8a60*/  MUFU.EX2 R128, R70 ;  /* 0x0000004600807308 */ /* 0x00026e0000000800 */
[C---:B------:R-:W-:Y:S01]  /*8a70*/  HMMA.16816.F32 R32, R76.reuse, R98, R32 ;  /* 0x000000624c20723c */ /* 0x040fe20000001820 */
[----:B------:R-:W-:Y:S07]  /*8a80*/  LDSM.16.MT88.4 R96, [R218+0x5100] ;  /* 0x00510000da60783b */ /* 0x000fee0000004200 */
[C---:B--2---:R-:W-:Y:S08]  /*8a90*/  HMMA.16816.F32 R36, R76.reuse, R80, R36 ;  /* 0x000000504c24723c */ /* 0x044ff00000001824 */
[C---:B------:R-:W-:Y:S01]  /*8aa0*/  HMMA.16816.F32 R40, R76.reuse, R82, R40 ;  /* 0x000000524c28723c */ /* 0x040fe20000001828 */
[----:B------:R-:W2:Y:S03]  /*8ab0*/  LDSM.16.MT88.4 R80, [R217+0x1100] ;  /* 0x00110000d950783b */ /* 0x000ea60000004200 */
[--C-:B-1----:R-:W-:Y:S04]  /*8ac0*/  FFMA.FTZ R70, R171, c[0x0][0x2d0], -R74.reuse ;  /* 0x0000b400ab467a23 */ /* 0x102fe8000001084a */
[C---:B----4-:R-:W-:Y:S01]  /*8ad0*/  HMMA.16816.F32 R44, R76.reuse, R84, R44 ;  /* 0x000000544c2c723c */ /* 0x050fe2000000182c */
[----:B------:R1:W4:Y:S07]  /*8ae0*/  MUFU.EX2 R111, R70 ;  /* 0x00000046006f7308 */ /* 0x00032e0000000800 */
[C---:B------:R-:W-:Y:S01]  /*8af0*/  HMMA.16816.F32 R48, R76.reuse, R86, R48 ;  /* 0x000000564c30723c */ /* 0x040fe20000001830 */
[----:B------:R-:W2:Y:S07]  /*8b00*/  LDSM.16.MT88.4 R84, [R218+0x1100] ;  /* 0x00110000da54783b */ /* 0x000eae0000004200 */
[C---:B-----5:R-:W-:Y:S08]  /*8b10*/  HMMA.16816.F32 R52, R76.reuse, R88, R52 ;  /* 0x000000584c34723c */ /* 0x060ff00000001834 */
[C---:B------:R-:W-:Y:S01]  /*8b20*/  HMMA.16816.F32 R56, R76.reuse, R90, R56 ;  /* 0x0000005a4c38723c */ /* 0x040fe20000001838 */
[----:B------:R-:W5:Y:S03]  /*8b30*/  LDSM.16.MT88.4 R88, [R221+0x1100] ;  /* 0x00110000dd58783b */ /* 0x000f660000004200 */
[--C-:B-1----:R-:W-:Y:S04]  /*8b40*/  FFMA.FTZ R70, R170, c[0x0][0x2d0], -R74.reuse ;  /* 0x0000b400aa467a23 */ /* 0x102fe8000001084a */
[C---:B---3--:R-:W-:Y:S01]  /*8b50*/  HMMA.16816.F32 R60, R76.reuse, R92, R60 ;  /* 0x0000005c4c3c723c */ /* 0x048fe2000000183c */
[----:B------:R1:W3:Y:S07]  /*8b60*/  MUFU.EX2 R171, R70 ;  /* 0x0000004600ab7308 */ /* 0x0002ee0000000800 */
[----:B------:R-:W-:Y:S01]  /*8b70*/  HMMA.16816.F32 R64, R76, R94, R64 ;  /* 0x0000005e4c40723c */ /* 0x000fe20000001840 */
[----:B------:R-:W3:Y:S06]  /*8b80*/  LDSM.16.MT88.4 R92, [R220+0x1100] ;  /* 0x00110000dc5c783b */ /* 0x000eec0000004200 */
[----:B------:R-:W-:Y:S02]  /*8b90*/  F2FP.PACK_AB R77, R116, R100 ;  /* 0x00000064744d723e */ /* 0x000fe400000000ff */
[----:B------:R-:W-:Y:S03]  /*8ba0*/  F2FP.PACK_AB R76, R155, R110 ;  /* 0x0000006e9b4c723e */ /* 0x000fe600000000ff */
[----:B------:R-:W-:Y:S02]  /*8bb0*/  F2FP.PACK_AB R78, R130, R131 ;  /* 0x00000083824e723e */ /* 0x000fe400000000ff */
[----:B------:R-:W-:Y:S01]  /*8bc0*/  F2FP.PACK_AB R79, R128, R129 ;  /* 0x00000081804f723e */ /* 0x000fe200000000ff */
[--C-:B-1----:R-:W-:Y:S01]  /*8bd0*/  FFMA.FTZ R70, R188, c[0x0][0x2d0], -R69.reuse ;  /* 0x0000b400bc467a23 */ /* 0x102fe20000010845 */
[----:B----4-:R-:W-:Y:S05]  /*8be0*/  MOV R188, R111 ;  /* 0x0000006f00bc7202 */ /* 0x010fea0000000f00 */
[C---:B--2---:R-:W-:Y:S01]  /*8bf0*/  HMMA.16816.F32 R4, R76.reuse, R80, R4 ;  /* 0x000000504c04723c */ /* 0x044fe20000001804 */
[----:B------:R1:W-:Y:S07]  /*8c00*/  MUFU.EX2 R170, R70 ;  /* 0x0000004600aa7308 */ /* 0x0003ee0000000800 */
[C---:B------:R-:W-:Y:S01]  /*8c10*/  HMMA.16816.F32 R8, R76.reuse, R82, R8 ;  /* 0x000000524c08723c */ /* 0x040fe20000001808 */
[----:B------:R-:W2:Y:S07]  /*8c20*/  LDSM.16.MT88.4 R80, [R217+0x5100] ;  /* 0x00510000d950783b */ /* 0x000eae0000004200 */
[C---:B------:R-:W-:Y:S08]  /*8c30*/  HMMA.16816.F32 R12, R76.reuse, R84, R12 ;  /* 0x000000544c0c723c */ /* 0x040ff0000000180c */
[C---:B------:R-:W-:Y:S01]  /*8c40*/  HMMA.16816.F32 R16, R76.reuse, R86, R16 ;  /* 0x000000564c10723c */ /* 0x040fe20000001810 */
[----:B------:R-:W-:Y:S03]  /*8c50*/  LDSM.16.MT88.4 R84, [R217+0x1900] ;  /* 0x00190000d954783b */ /* 0x000fe60000004200 */
[--C-:B-1----:R-:W-:Y:S01]  /*8c60*/  FFMA.FTZ R70, R189, c[0x0][0x2d0], -R69.reuse ;  /* 0x0000b400bd467a23 */ /* 0x102fe20000010845 */
[----:B------:R-:W-:Y:S03]  /*8c70*/  MOV R189, R116 ;  /* 0x0000007400bd7202 */ /* 0x000fe60000000f00 */
[C---:B-----5:R-:W-:Y:S01]  /*8c80*/  HMMA.16816.F32 R20, R76.reuse, R88, R20 ;  /* 0x000000584c14723c */ /* 0x060fe20000001814 */
[----:B------:R1:W4:Y:S07]  /*8c90*/  MUFU.EX2 R169, R70 ;  /* 0x0000004600a97308 */ /* 0x00032e0000000800 */
[C---:B------:R-:W-:Y:S01]  /*8ca0*/  HMMA.16816.F32 R24, R76.reuse, R90, R24 ;  /* 0x0000005a4c18723c */ /* 0x040fe20000001818 */
[----:B------:R-:W-:Y:S07]  /*8cb0*/  LDSM.16.MT88.4 R88, [R221+0x1900] ;  /* 0x00190000dd58783b */ /* 0x000fee0000004200 */
[C---:B---3--:R-:W-:Y:S08]  /*8cc0*/  HMMA.16816.F32 R28, R76.reuse, R92, R28 ;  /* 0x0000005c4c1c723c */ /* 0x048ff0000000181c */
[C---:B------:R-:W-:Y:S01]  /*8cd0*/  HMMA.16816.F32 R32, R76.reuse, R94, R32 ;  /* 0x0000005e4c20723c */ /* 0x040fe20000001820 */
[----:B------:R-:W-:Y:S03]  /*8ce0*/  LDSM.16.MT88.4 R92, [R218+0x5900] ;  /* 0x00590000da5c783b */ /* 0x000fe60000004200 */
[--C-:B-1----:R-:W-:Y:S01]  /*8cf0*/  FFMA.FTZ R70, R190, c[0x0][0x2d0], -R74.reuse ;  /* 0x0000b400be467a23 */ /* 0x102fe2000001084a */
[----:B------:R-:W-:Y:S03]  /*8d00*/  MOV R190, R100 ;  /* 0x0000006400be7202 */ /* 0x000fe60000000f00 */
[C---:B--2---:R-:W-:Y:S01]  /*8d10*/  HMMA.16816.F32 R36, R76.reuse, R80, R36 ;  /* 0x000000504c24723c */ /* 0x044fe20000001824 */
[----:B------:R1:W-:Y:S01]  /*8d20*/  MUFU.EX2 R168, R70 ;  /* 0x0000004600a87308 */ /* 0x0003e20000000800 */
[----:B------:R-:W2:Y:S06]  /*8d30*/  LDSM.16.MT88.4 R100, [R221+0x5100] ;  /* 0x00510000dd64783b */ /* 0x000eac0000004200 */
[C---:B------:R-:W-:Y:S02]  /*8d40*/  HMMA.16816.F32 R40, R76.reuse, R82, R40 ;  /* 0x000000524c28723c */ /* 0x040fe40000001828 */
[----:B------:R-:W-:Y:S06]  /*8d50*/  LDSM.16.MT88.4 R80, [R220+0x1900] ;  /* 0x00190000dc50783b */ /* 0x000fec0000004200 */
[C---:B------:R-:W-:Y:S08]  /*8d60*/  HMMA.16816.F32 R44, R76.reuse, R96, R44 ;  /* 0x000000604c2c723c */ /* 0x040ff0000000182c */
[C---:B------:R-:W-:Y:S01]  /*8d70*/  HMMA.16816.F32 R48, R76.reuse, R98, R48 ;  /* 0x000000624c30723c */ /* 0x040fe20000001830 */
[----:B------:R-:W-:Y:S03]  /*8d80*/  LDSM.16.MT88.4 R96, [R218+0x6100] ;  /* 0x00610000da60783b */ /* 0x000fe60000004200 */
[--C-:B-1----:R-:W-:Y:S01]  /*8d90*/  FFMA.FTZ R70, R191, c[0x0][0x2d0], -R74.reuse ;  /* 0x0000b400bf467a23 */ /* 0x102fe2000001084a */
[----:B------:R-:W-:Y:S03]  /*8da0*/  MOV R191, R110 ;  /* 0x0000006e00bf7202 */ /* 0x000fe60000000f00 */
[----:B------:R1:W3:Y:S01]  /*8db0*/  MUFU.EX2 R167, R70 ;  /* 0x0000004600a77308 */ /* 0x0002e20000000800 */
[C---:B--2---:R-:W-:Y:S08]  /*8dc0*/  HMMA.16816.F32 R52, R76.reuse, R100, R52 ;  /* 0x000000644c34723c */ /* 0x044ff00000001834 */
[C---:B------:R-:W-:Y:S01]  /*8dd0*/  HMMA.16816.F32 R56, R76.reuse, R102, R56 ;  /* 0x000000664c38723c */ /* 0x040fe20000001838 */
[----:B------:R-:W-:Y:S03]  /*8de0*/  LDSM.16.MT88.4 R100, [R221+0x6100] ;  /* 0x00610000dd64783b */ /* 0x000fe60000004200 */
[--C-:B-1----:R-:W-:Y:S01]  /*8df0*/  FFMA.FTZ R70, R196, c[0x0][0x2d0], -R69.reuse ;  /* 0x0000b400c4467a23 */ /* 0x102fe20000010845 */
[----:B------:R-:W-:Y:S03]  /*8e00*/  MOV R196, R109 ;  /* 0x0000006d00c47202 */ /* 0x000fe60000000f00 */
[C---:B------:R-:W-:Y:S01]  /*8e10*/  HMMA.16816.F32 R60, R76.reuse, R104, R60 ;  /* 0x000000684c3c723c */ /* 0x040fe2000000183c */
[----:B------:R-:W1:Y:S01]  /*8e20*/  LDSM.16.MT88.4 R108, [R218+0x1900] ;  /* 0x00190000da6c783b */ /* 0x000e620000004200 */
[----:B------:R2:W-:Y:S06]  /*8e30*/  MUFU.EX2 R166, R70 ;  /* 0x0000004600a67308 */ /* 0x0005ec0000000800 */
[----:B------:R-:W-:Y:S01]  /*8e40*/  HMMA.16816.F32 R64, R76, R106, R64 ;  /* 0x0000006a4c40723c */ /* 0x000fe20000001840 */
[----:B------:R-:W-:Y:S06]  /*8e50*/  LDSM.16.MT88.4 R104, [R218+0x2900] ;  /* 0x00290000da68783b */ /* 0x000fec0000004200 */
[----:B------:R-:W-:Y:S02]  /*8e60*/  F2FP.PACK_AB R76, R171, R188 ;  /* 0x000000bcab4c723e */ /* 0x000fe400000000ff */
[----:B----4-:R-:W-:Y:S03]  /*8e70*/  F2FP.PACK_AB R77, R169, R170 ;  /* 0x000000aaa94d723e */ /* 0x010fe600000000ff */
[----:B---3--:R-:W-:Y:S01]  /*8e80*/  F2FP.PACK_AB R78, R167, R168 ;  /* 0x000000a8a74e723e */ /* 0x008fe200000000ff */
[--C-:B--2---:R-:W-:Y:S01]  /*8e90*/  FFMA.FTZ R70, R197, c[0x0][0x2d0], -R69.reuse ;  /* 0x0000b400c5467a23 */ /* 0x104fe20000010845 */
[----:B------:R-:W-:Y:S03]  /*8ea0*/  MOV R197, R117 ;  /* 0x0000007500c57202 */ /* 0x000fe60000000f00 */
[----:B------:R2:W3:Y:S02]  /*8eb0*/  MUFU.EX2 R165, R70 ;  /* 0x0000004600a57308 */ /* 0x0004e40000000800 */
[--C-:B--2---:R-:W-:Y:S01]  /*8ec0*/  FFMA.FTZ R70, R198, c[0x0][0x2d0], -R74.reuse ;  /* 0x0000b400c6467a23 */ /* 0x104fe2000001084a */
[----:B---3--:R-:W-:Y:S07]  /*8ed0*/  F2FP.PACK_AB R79, R165, R166 ;  /* 0x000000a6a54f723e */ /* 0x008fee00000000ff */
[----:B------:R2:W-:Y:S01]  /*8ee0*/  MUFU.EX2 R119, R70 ;  /* 0x0000004600777308 */ /* 0x0005e20000000800 */
[C---:B------:R-:W-:Y:S08]  /*8ef0*/  HMMA.16816.F32 R4, R76.reuse, R84, R4 ;  /* 0x000000544c04723c */ /* 0x040ff00000001804 */
[C---:B------:R-:W-:Y:S01]  /*8f00*/  HMMA.16816.F32 R8, R76.reuse, R86, R8 ;  /* 0x000000564c08723c */ /* 0x040fe20000001808 */
[----:B------:R-:W3:Y:S07]  /*8f10*/  LDSM.16.MT88.4 R84, [R217+0x5900] ;  /* 0x00590000d954783b */ /* 0x000eee0000004200 */
[C---:B-1----:R-:W-:Y:S04]  /*8f20*/  HMMA.16816.F32 R12, R76.reuse, R108, R12 ;  /* 0x0000006c4c0c723c */ /* 0x042fe8000000180c */
[--C-:B--2---:R-:W-:Y:S03]  /*8f30*/  FFMA.FTZ R70, R199, c[0x0][0x2d0], -R74.reuse ;  /* 0x0000b400c7467a23 */ /* 0x104fe6000001084a */
[----:B------:R-:W-:Y:S01]  /*8f40*/  MOV R108, R156 ;  /* 0x0000009c006c7202 */ /* 0x000fe20000000f00 */
[C---:B------:R-:W-:Y:S01]  /*8f50*/  HMMA.16816.F32 R16, R76.reuse, R110, R16 ;  /* 0x0000006e4c10723c */ /* 0x040fe20000001810 */
[----:B------:R1:W2:Y:S03]  /*8f60*/  MUFU.EX2 R118, R70 ;  /* 0x0000004600767308 */ /* 0x0002a60000000800 */
[----:B------:R-:W-:Y:S03]  /*8f70*/  MOV R109, R157 ;  /* 0x0000009d006d7202 */ /* 0x000fe60000000f00 */
[----:B------:R-:W-:Y:S01]  /*8f80*/  MOV R110, R75 ;  /* 0x0000004b006e7202 */ /* 0x000fe20000000f00 */
[C---:B------:R-:W-:Y:S04]  /*8f90*/  HMMA.16816.F32 R20, R76.reuse, R88, R20 ;  /* 0x000000584c14723c */ /* 0x040fe80000001814 */
[----:B------:R-:W-:Y:S01]  /*8fa0*/  MOV R111, R73 ;  /* 0x00000049006f7202 */ /* 0x000fe20000000f00 */
[--C-:B------:R-:W-:Y:S03]  /*8fb0*/  FFMA.FTZ R73, R204, c[0x0][0x2d0], -R74.reuse ;  /* 0x0000b400cc497a23 */ /* 0x100fe6000001084a */
[C---:B------:R-:W-:Y:S01]  /*8fc0*/  HMMA.16816.F32 R24, R76.reuse, R90, R24 ;  /* 0x0000005a4c18723c */ /* 0x040fe20000001818 */
[----:B------:R-:W4:Y:S01]  /*8fd0*/  LDSM.16.MT88.4 R88, [R221+0x5900] ;  /* 0x00590000dd58783b */ /* 0x000f220000004200 */
[----:B------:R5:W-:Y:S06]  /*8fe0*/  MUFU.EX2 R164, R73 ;  /* 0x0000004900a47308 */ /* 0x000bec0000000800 */
[C---:B------:R-:W-:Y:S04]  /*8ff0*/  HMMA.16816.F32 R28, R76.reuse, R80, R28 ;  /* 0x000000504c1c723c */ /* 0x040fe8000000181c */
[--C-:B-1----:R-:W-:Y:S04]  /*9000*/  FFMA.FTZ R70, R200, c[0x0][0x2d0], -R69.reuse ;  /* 0x0000b400c8467a23 */ /* 0x102fe80000010845 */
[C---:B------:R-:W-:Y:S01]  /*9010*/  HMMA.16816.F32 R32, R76.reuse, R82, R32 ;  /* 0x000000524c20723c */ /* 0x040fe20000001820 */
[----:B------:R1:W-:Y:S01]  /*9020*/  MUFU.EX2 R117, R70 ;  /* 0x0000004600757308 */ /* 0x0003e20000000800 */
[----:B------:R-:W2:Y:S06]  /*9030*/  LDSM.16.MT88.4 R80, [R220+0x5900] ;  /* 0x00590000dc50783b */ /* 0x000eac0000004200 */
[C---:B---3--:R-:W-:Y:S04]  /*9040*/  HMMA.16816.F32 R36, R76.reuse, R84, R36 ;  /* 0x000000544c24723c */ /* 0x048fe80000001824 */
[--C-:B-----5:R-:W-:Y:S04]  /*9050*/  FFMA.FTZ R73, R252, c[0x0][0x2d0], -R74.reuse ;  /* 0x0000b400fc497a23 */ /* 0x120fe8000001084a */
[C---:B------:R-:W-:Y:S01]  /*9060*/  HMMA.16816.F32 R40, R76.reuse, R86, R40 ;  /* 0x000000564c28723c */ /* 0x040fe20000001828 */
[----:B------:R-:W3:Y:S01]  /*9070*/  LDSM.16.MT88.4 R84, [R217+0x2100] ;  /* 0x00210000d954783b */ /* 0x000ee20000004200 */
[----:B------:R-:W-:Y:S06]  /*9080*/  MUFU.EX2 R156, R73 ;  /* 0x00000049009c7308 */ /* 0x000fec0000000800 */
[C---:B------:R-:W-:Y:S04]  /*9090*/  HMMA.16816.F32 R44, R76.reuse, R92, R44 ;  /* 0x0000005c4c2c723c */ /* 0x040fe8000000182c */
[--C-:B-1----:R-:W-:Y:S02]  /*90a0*/  FFMA.FTZ R70, R201, c[0x0][0x2d0], -R69.reuse ;  /* 0x0000b400c9467a23 */ /* 0x102fe40000010845 */
[----:B------:R-:W5:Y:S02]  /*90b0*/  LDL.LU R201, [R1+0x8] ;  /* 0x0000080001c97983 */ /* 0x000f640000300800 */
[C---:B------:R-:W-:Y:S01]  /*90c0*/  HMMA.16816.F32 R48, R76.reuse, R94, R48 ;  /* 0x0000005e4c30723c */ /* 0x040fe20000001830 */
[----:B------:R1:W1:Y:S01]  /*90d0*/  MUFU.EX2 R116, R70 ;  /* 0x0000004600747308 */ /* 0x0002620000000800 */
[----:B------:R-:W3:Y:S06]  /*90e0*/  LDSM.16.MT88.4 R92, [R218+0x2100] ;  /* 0x00210000da5c783b */ /* 0x000eec0000004200 */
[C---:B----4-:R-:W-:Y:S02]  /*90f0*/  HMMA.16816.F32 R52, R76.reuse, R88, R52 ;  /* 0x000000584c34723c */ /* 0x050fe40000001834 */
[----:B------:R-:W4:Y:S06]  /*9100*/  LDL.LU R199, [R1+0xc] ;  /* 0x00000c0001c77983 */ /* 0x000f2c0000300800 */
[C---:B------:R-:W-:Y:S01]  /*9110*/  HMMA.16816.F32 R56, R76.reuse, R90, R56 ;  /* 0x0000005a4c38723c */ /* 0x040fe20000001838 */
[----:B------:R-:W3:Y:S07]  /*9120*/  LDSM.16.MT88.4 R88, [R221+0x2100] ;  /* 0x00210000dd58783b */ /* 0x000eee0000004200 */
[C---:B--2---:R-:W-:Y:S04]  /*9130*/  HMMA.16816.F32 R60, R76.reuse, R80, R60 ;  /* 0x000000504c3c723c */ /* 0x044fe8000000183c */
[--C-:B-1----:R-:W-:Y:S04]  /*9140*/  FFMA.FTZ R70, R202, c[0x0][0x2d0], -R74.reuse ;  /* 0x0000b400ca467a23 */ /* 0x102fe8000001084a */
[----:B------:R-:W-:Y:S01]  /*9150*/  HMMA.16816.F32 R64, R76, R82, R64 ;  /* 0x000000524c40723c */ /* 0x000fe20000001840 */
[----:B------:R1:W2:Y:S01]  /*9160*/  MUFU.EX2 R163, R70 ;  /* 0x0000004600a37308 */ /* 0x0002a20000000800 */
[----:B------:R-:W3:Y:S05]  /*9170*/  LDSM.16.MT88.4 R80, [R220+0x2100] ;  /* 0x00210000dc50783b */ /* 0x000eea0000004200 */
[----:B------:R-:W-:Y:S02]  /*9180*/  F2FP.PACK_AB R76, R118, R119 ;  /* 0x00000077764c723e */ /* 0x000fe400000000ff */
[----:B------:R-:W-:Y:S03]  /*9190*/  F2FP.PACK_AB R77, R116, R117 ;  /* 0x00000075744d723e */ /* 0x000fe600000000ff */
[--C-:B-1----:R-:W-:Y:S01]  /*91a0*/  FFMA.FTZ R70, R203, c[0x0][0x2d0], -R69.reuse ;  /* 0x0000b400cb467a23 */ /* 0x102fe20000010845 */
[----:B--2---:R-:W-:Y:S03]  /*91b0*/  F2FP.PACK_AB R78, R163, R164 ;  /* 0x000000a4a34e723e */ /* 0x004fe600000000ff */
[----:B------:R1:W-:Y:S02]  /*91c0*/  MUFU.EX2 R162, R70 ;  /* 0x0000004600a27308 */ /* 0x0003e40000000800 */
[--C-:B-1----:R-:W-:Y:S08]  /*91d0*/  FFMA.FTZ R70, R205, c[0x0][0x2d0], -R69.reuse ;  /* 0x0000b400cd467a23 */ /* 0x102ff00000010845 */
[----:B------:R1:W2:Y:S02]  /*91e0*/  MUFU.EX2 R161, R70 ;  /* 0x0000004600a17308 */ /* 0x0002a40000000800 */
[--C-:B-1----:R-:W-:Y:S01]  /*91f0*/  FFMA.FTZ R70, R206, c[0x0][0x2d0], -R74.reuse ;  /* 0x0000b400ce467a23 */ /* 0x102fe2000001084a */
[----:B--2---:R-:W-:Y:S07]  /*9200*/  F2FP.PACK_AB R79, R161, R162 ;  /* 0x000000a2a14f723e */ /* 0x004fee00000000ff */
[----:B------:R1:W-:Y:S01]  /*9210*/  MUFU.EX2 R127, R70 ;  /* 0x00000046007f7308 */ /* 0x0003e20000000800 */
[C---:B---3--:R-:W-:Y:S08]  /*9220*/  HMMA.16816.F32 R4, R76.reuse, R84, R4 ;  /* 0x000000544c04723c */ /* 0x048ff00000001804 */
[C---:B------:R-:W-:Y:S01]  /*9230*/  HMMA.16816.F32 R8, R76.reuse, R86, R8 ;  /* 0x000000564c08723c */ /* 0x040fe20000001808 */
[----:B------:R-:W2:Y:S07]  /*9240*/  LDSM.16.MT88.4 R84, [R217+0x6100] ;  /* 0x00610000d954783b */ /* 0x000eae0000004200 */
[C---:B------:R-:W-:Y:S04]  /*9250*/  HMMA.16816.F32 R12, R76.reuse, R92, R12 ;  /* 0x0000005c4c0c723c */ /* 0x040fe8000000180c */
[--C-:B-1----:R-:W-:Y:S04]  /*9260*/  FFMA.FTZ R70, R207, c[0x0][0x2d0], -R74.reuse ;  /* 0x0000b400cf467a23 */ /* 0x102fe8000001084a */
[C---:B------:R-:W-:Y:S01]  /*9270*/  HMMA.16816.F32 R16, R76.reuse, R94, R16 ;  /* 0x0000005e4c10723c */ /* 0x040fe20000001810 */
[----:B------:R1:W3:Y:S01]  /*9280*/  MUFU.EX2 R126, R70 ;  /* 0x00000046007e7308 */ /* 0x0002e20000000800 */
[----:B------:R-:W3:Y:S06]  /*9290*/  LDSM.16.MT88.4 R92, [R220+0x6100] ;  /* 0x00610000dc5c783b */ /* 0x000eec0000004200 */
[C---:B------:R-:W-:Y:S08]  /*92a0*/  HMMA.16816.F32 R20, R76.reuse, R88, R20 ;  /* 0x000000584c14723c */ /* 0x040ff00000001814 */
[C---:B------:R-:W-:Y:S01]  /*92b0*/  HMMA.16816.F32 R24, R76.reuse, R90, R24 ;  /* 0x0000005a4c18723c */ /* 0x040fe20000001818 */
[----:B------:R-:W3:Y:S07]  /*92c0*/  LDSM.16.MT88.4 R88, [R217+0x2900] ;  /* 0x00290000d958783b */ /* 0x000eee0000004200 */
[C---:B------:R-:W-:Y:S04]  /*92d0*/  HMMA.16816.F32 R28, R76.reuse, R80, R28 ;  /* 0x000000504c1c723c */ /* 0x040fe8000000181c */
[--C-:B-1----:R-:W-:Y:S04]  /*92e0*/  FFMA.FTZ R70, R212, c[0x0][0x2d0], -R69.reuse ;  /* 0x0000b400d4467a23 */ /* 0x102fe80000010845 */
[C---:B------:R-:W-:Y:S01]  /*92f0*/  HMMA.16816.F32 R32, R76.reuse, R82, R32 ;  /* 0x000000524c20723c */ /* 0x040fe20000001820 */
[----:B------:R1:W-:Y:S01]  /*9300*/  MUFU.EX2 R125, R70 ;  /* 0x00000046007d7308 */ /* 0x0003e20000000800 */
[----:B------:R-:W3:Y:S06]  /*9310*/  LDSM.16.MT88.4 R80, [R221+0x2900] ;  /* 0x00290000dd50783b */ /* 0x000eec0000004200 */
[C---:B--2---:R-:W-:Y:S08]  /*9320*/  HMMA.16816.F32 R36, R76.reuse, R84, R36 ;  /* 0x000000544c24723c */ /* 0x044ff00000001824 */
[C---:B------:R-:W-:Y:S01]  /*9330*/  HMMA.16816.F32 R40, R76.reuse, R86, R40 ;  /* 0x000000564c28723c */ /* 0x040fe20000001828 */
[----:B------:R-:W2:Y:S07]  /*9340*/  LDSM.16.MT88.4 R84, [R220+0x2900] ;  /* 0x00290000dc54783b */ /* 0x000eae0000004200 */
[C---:B------:R-:W-:Y:S04]  /*9350*/  HMMA.16816.F32 R44, R76.reuse, R96, R44 ;  /* 0x000000604c2c723c */ /* 0x040fe8000000182c */
[--C-:B-1----:R-:W-:Y:S04]  /*9360*/  FFMA.FTZ R70, R213, c[0x0][0x2d0], -R69.reuse ;  /* 0x0000b400d5467a23 */ /* 0x102fe80000010845 */
[C---:B------:R-:W-:Y:S01]  /*9370*/  HMMA.16816.F32 R48, R76.reuse, R98, R48 ;  /* 0x000000624c30723c */ /* 0x040fe20000001830 */
[----:B------:R1:W1:Y:S01]  /*9380*/  MUFU.EX2 R124, R70 ;  /* 0x00000046007c7308 */ /* 0x0002620000000800 */
[----:B------:R-:W-:Y:S06]  /*9390*/  LDSM.16.MT88.4 R96, [R218+0x7100] ;  /* 0x00710000da60783b */ /* 0x000fec0000004200 */
[C---:B------:R-:W-:Y:S08]  /*93a0*/  HMMA.16816.F32 R52, R76.reuse, R100, R52 ;  /* 0x000000644c34723c */ /* 0x040ff00000001834 */
[C---:B------:R-:W-:Y:S01]  /*93b0*/  HMMA.16816.F32 R56, R76.reuse, R102, R56 ;  /* 0x000000664c38723c */ /* 0x040fe20000001838 */
[----:B------:R-:W-:Y:S07]  /*93c0*/  LDSM.16.MT88.4 R100, [R221+0x7100] ;  /* 0x00710000dd64783b */ /* 0x000fee0000004200 */
[C---:B---3--:R-:W-:Y:S04]  /*93d0*/  HMMA.16816.F32 R60, R76.reuse, R92, R60 ;  /* 0x0000005c4c3c723c */ /* 0x048fe8000000183c */
[--C-:B-1----:R-:W-:Y:S04]  /*93e0*/  FFMA.FTZ R70, R214, c[0x0][0x2d0], -R74.reuse ;  /* 0x0000b400d6467a23 */ /* 0x102fe8000001084a */
[----:B------:R-:W-:Y:S01]  /*93f0*/  HMMA.16816.F32 R64, R76, R94, R64 ;  /* 0x0000005e4c40723c */ /* 0x000fe20000001840 */
[----:B------:R1:W-:Y:S01]  /*9400*/  MUFU.EX2 R160, R70 ;  /* 0x0000004600a07308 */ /* 0x0003e20000000800 */
[----:B------:R-:W-:Y:S05]  /*9410*/  LDSM.16.MT88.4 R92, [R218+0x6900] ;  /* 0x00690000da5c783b */ /* 0x000fea0000004200 */
[----:B------:R-:W-:Y:S02]  /*9420*/  F2FP.PACK_AB R76, R126, R127 ;  /* 0x0000007f7e4c723e */ /* 0x000fe400000000ff */
[----:B------:R-:W-:Y:S03]  /*9430*/  F2FP.PACK_AB R77, R124, R125 ;  /* 0x0000007d7c4d723e */ /* 0x000fe600000000ff */
[--C-:B-1----:R-:W-:Y:S04]  /*9440*/  FFMA.FTZ R70, R215, c[0x0][0x2d0], -R74.reuse ;  /* 0x0000b400d7467a23 */ /* 0x102fe8000001084a */
[----:B------:R1:W3:Y:S02]  /*9450*/  MUFU.EX2 R159, R70 ;  /* 0x00000046009f7308 */ /* 0x0002e40000000800 */
[--C-:B-1----:R-:W-:Y:S01]  /*9460*/  FFMA.FTZ R70, R246, c[0x0][0x2d0], -R69.reuse ;  /* 0x0000b400f6467a23 */ /* 0x102fe20000010845 */
[----:B---3--:R-:W-:Y:S07]  /*9470*/  F2FP.PACK_AB R78, R159, R160 ;  /* 0x000000a09f4e723e */ /* 0x008fee00000000ff */
[----:B------:R1:W-:Y:S02]  /*9480*/  MUFU.EX2 R158, R70 ;  /* 0x00000046009e7308 */ /* 0x0003e40000000800 */
[--C-:B-1----:R-:W-:Y:S08]  /*9490*/  FFMA.FTZ R70, R247, c[0x0][0x2d0], -R69.reuse ;  /* 0x0000b400f7467a23 */ /* 0x102ff00000010845 */
[----:B------:R1:W3:Y:S02]  /*94a0*/  MUFU.EX2 R157, R70 ;  /* 0x00000046009d7308 */ /* 0x0002e40000000800 */
[--C-:B-1----:R-:W-:Y:S01]  /*94b0*/  FFMA.FTZ R70, R248, c[0x0][0x2d0], -R74.reuse ;  /* 0x0000b400f8467a23 */ /* 0x102fe2000001084a */
[----:B---3--:R-:W-:Y:S07]  /*94c0*/  F2FP.PACK_AB R79, R157, R158 ;  /* 0x0000009e9d4f723e */ /* 0x008fee00000000ff */
[----:B------:R1:W-:Y:S01]  /*94d0*/  MUFU.EX2 R135, R70 ;  /* 0x0000004600877308 */ /* 0x0003e20000000800 */
[C---:B------:R-:W-:Y:S08]  /*94e0*/  HMMA.16816.F32 R4, R76.reuse, R88, R4 ;  /* 0x000000584c04723c */ /* 0x040ff00000001804 */
[C---:B------:R-:W-:Y:S01]  /*94f0*/  HMMA.16816.F32 R8, R76.reuse, R90, R8 ;  /* 0x0000005a4c08723c */ /* 0x040fe20000001808 */
[----:B------:R-:W3:Y:S07]  /*9500*/  LDSM.16.MT88.4 R88, [R217+0x6900] ;  /* 0x00690000d958783b */ /* 0x000eee0000004200 */
[C---:B------:R-:W-:Y:S04]  /*9510*/  HMMA.16816.F32 R12, R76.reuse, R104, R12 ;  /* 0x000000684c0c723c */ /* 0x040fe8000000180c */
[--C-:B-1----:R-:W-:Y:S04]  /*9520*/  FFMA.FTZ R70, R249, c[0x0][0x2d0], -R74.reuse ;  /* 0x0000b400f9467a23 */ /* 0x102fe8000001084a */
[C---:B------:R-:W-:Y:S01]  /*9530*/  HMMA.16816.F32 R16, R76.reuse, R106, R16 ;  /* 0x0000006a4c10723c */ /* 0x040fe20000001810 */
[----:B------:R1:W1:Y:S01]  /*9540*/  MUFU.EX2 R134, R70 ;  /* 0x0000004600867308 */ /* 0x0002620000000800 */
[----:B------:R-:W-:Y:S06]  /*9550*/  LDSM.16.MT88.4 R104, [R220+0x7100] ;  /* 0x00710000dc68783b */ /* 0x000fec0000004200 */
[C---:B------:R-:W-:Y:S08]  /*9560*/  HMMA.16816.F32 R20, R76.reuse, R80, R20 ;  /* 0x000000504c14723c */ /* 0x040ff00000001814 */
[C---:B------:R-:W-:Y:S01]  /*9570*/  HMMA.16816.F32 R24, R76.reuse, R82, R24 ;  /* 0x000000524c18723c */ /* 0x040fe20000001818 */
[----:B------:R-:W4:Y:S07]  /*9580*/  LDSM.16.MT88.4 R80, [R221+0x6900] ;  /* 0x00690000dd50783b */ /* 0x000f2e0000004200 */
[C---:B--2---:R-:W-:Y:S04]  /*9590*/  HMMA.16816.F32 R28, R76.reuse, R84, R28 ;  /* 0x000000544c1c723c */ /* 0x044fe8000000181c */
[--C-:B-1----:R-:W-:Y:S04]  /*95a0*/  FFMA.FTZ R70, R250, c[0x0][0x2d0], -R69.reuse ;  /* 0x0000b400fa467a23 */ /* 0x102fe80000010845 */
[C---:B------:R-:W-:Y:S01]  /*95b0*/  HMMA.16816.F32 R32, R76.reuse, R86, R32 ;  /* 0x000000564c20723c */ /* 0x040fe20000001820 */
[----:B------:R1:W-:Y:S01]  /*95c0*/  MUFU.EX2 R133, R70 ;  /* 0x0000004600857308 */ /* 0x0003e20000000800 */
[----:B------:R-:W2:Y:S06]  /*95d0*/  LDSM.16.MT88.4 R84, [R220+0x6900] ;  /* 0x00690000dc54783b */ /* 0x000eac0000004200 */
[C---:B---3--:R-:W-:Y:S08]  /*95e0*/  HMMA.16816.F32 R36, R76.reuse, R88, R36 ;  /* 0x000000584c24723c */ /* 0x048ff00000001824 */
[C---:B------:R-:W-:Y:S01]  /*95f0*/  HMMA.16816.F32 R40, R76.reuse, R90, R40 ;  /* 0x0000005a4c28723c */ /* 0x040fe20000001828 */
[----:B------:R-:W3:Y:S07]  /*9600*/  LDSM.16.MT88.4 R88, [R217+0x3100] ;  /* 0x00310000d958783b */ /* 0x000eee0000004200 */
[C---:B------:R-:W-:Y:S04]  /*9610*/  HMMA.16816.F32 R44, R76.reuse, R92, R44 ;  /* 0x0000005c4c2c723c */ /* 0x040fe8000000182c */
[--C-:B-1----:R-:W-:Y:S04]  /*9620*/  FFMA.FTZ R70, R251, c[0x0][0x2d0], -R69.reuse ;  /* 0x0000b400fb467a23 */ /* 0x102fe80000010845 */
[C---:B------:R-:W-:Y:S01]  /*9630*/  HMMA.16816.F32 R48, R76.reuse, R94, R48 ;  /* 0x0000005e4c30723c */ /* 0x040fe20000001830 */
[----:B------:R1:W1:Y:S01]  /*9640*/  MUFU.EX2 R132, R70 ;  /* 0x0000004600847308 */ /* 0x0002620000000800 */
[----:B------:R-:W-:Y:S06]  /*9650*/  LDSM.16.MT88.4 R92, [R220+0x3100] ;  /* 0x00310000dc5c783b */ /* 0x000fec0000004200 */
[C---:B----4-:R-:W-:Y:S08]  /*9660*/  HMMA.16816.F32 R52, R76.reuse, R80, R52 ;  /* 0x000000504c34723c */ /* 0x050ff00000001834 */
[C---:B------:R-:W-:Y:S01]  /*9670*/  HMMA.16816.F32 R56, R76.reuse, R82, R56 ;  /* 0x000000524c38723c */ /* 0x040fe20000001838 */
[----:B------:R-:W4:Y:S07]  /*9680*/  LDSM.16.MT88.4 R80, [R218+0x3100] ;  /* 0x00310000da50783b */ /* 0x000f2e0000004200 */
[C---:B--2---:R-:W-:Y:S04]  /*9690*/  HMMA.16816.F32 R60, R76.reuse, R84, R60 ;  /* 0x000000544c3c723c */ /* 0x044fe8000000183c */
[--C-:B-1----:R-:W-:Y:S01]  /*96a0*/  FFMA.FTZ R70, R111, c[0x0][0x2d0], -R74.reuse ;  /* 0x0000b4006f467a23 */ /* 0x102fe2000001084a */
[----:B------:R-:W-:Y:S02]  /*96b0*/  MOV R111, R108 ;  /* 0x0000006c006f7202 */ /* 0x000fe40000000f00 */
[----:B------:R-:W-:Y:S01]  /*96c0*/  MOV R108, R109 ;  /* 0x0000006d006c7202 */ /* 0x000fe20000000f00 */
[----:B------:R-:W-:Y:S01]  /*96d0*/  HMMA.16816.F32 R64, R76, R86, R64 ;  /* 0x000000564c40723c */ /* 0x000fe20000001840 */
[----:B------:R-:W1:Y:S03]  /*96e0*/  LDSM.16.MT88.4 R84, [R221+0x3100] ;  /* 0x00310000dd54783b */ /* 0x000e660000004200 */
[----:B------:R-:W-:Y:S02]  /*96f0*/  MOV R109, R197 ;  /* 0x000000c5006d7202 */ /* 0x000fe40000000f00 */
[----:B------:R-:W-:Y:S02]  /*9700*/  MOV R197, R196 ;  /* 0x000000c400c57202 */ /* 0x000fe40000000f00 */
[----:B------:R-:W-:Y:S04]  /*9710*/  MOV R196, R191 ;  /* 0x000000bf00c47202 */ /* 0x000fe80000000f00 */
[----:B------:R-:W-:Y:S02]  /*9720*/  MOV R191, R190 ;  /* 0x000000be00bf7202 */ /* 0x000fe40000000f00 */
[----:B------:R-:W-:Y:S02]  /*9730*/  MOV R190, R155 ;  /* 0x0000009b00be7202 */ /* 0x000fe40000000f00 */
[----:B------:R2:W1:Y:S01]  /*9740*/  MUFU.EX2 R155, R70 ;  /* 0x00000046009b7308 */ /* 0x0004620000000800 */
[----:B------:R-:W-:Y:S02]  /*9750*/  F2FP.PACK_AB R76, R134, R135 ;  /* 0x00000087864c723e */ /* 0x000fe400000000ff */
[----:B------:R-:W-:Y:S01]  /*9760*/  F2FP.PACK_AB R77, R132, R133 ;  /* 0x00000085844d723e */ /* 0x000fe200000000ff */
[--C-:B--2---:R-:W-:Y:S01]  /*9770*/  FFMA.FTZ R70, R154, c[0x0][0x2d0], -R69.reuse ;  /* 0x0000b4009a467a23 */ /* 0x104fe20000010845 */
[----:B-1----:R-:W-:Y:S05]  /*9780*/  F2FP.PACK_AB R78, R155, R156 ;  /* 0x0000009c9b4e723e */ /* 0x002fea00000000ff */
[----:B------:R1:W-:Y:S02]  /*9790*/  MUFU.EX2 R154, R70 ;  /* 0x00000046009a7308 */ /* 0x0003e40000000800 */
[--C-:B-1----:R-:W-:Y:S01]  /*97a0*/  FFMA.FTZ R70, R138, c[0x0][0x2d0], -R69.reuse ;  /* 0x0000b4008a467a23 */ /* 0x102fe20000010845 */
[----:B------:R-:W-:Y:S02]  /*97b0*/  MOV R138, R137 ;  /* 0x00000089008a7202 */ /* 0x000fe40000000f00 */
[----:B------:R-:W-:Y:S02]  /*97c0*/  MOV R137, R136 ;  /* 0x0000008800897202 */ /* 0x000fe40000000f00 */
[----:B------:R-:W-:Y:S03]  /*97d0*/  MOV R136, R153 ;  /* 0x0000009900887202 */ /* 0x000fe60000000f00 */
[----:B------:R1:W2:Y:S02]  /*97e0*/  MUFU.EX2 R153, R70 ;  /* 0x0000004600997308 */ /* 0x0002a40000000800 */
[--C-:B-1----:R-:W-:Y:S01]  /*97f0*/  FFMA.FTZ R70, R152, c[0x0][0x2d0], -R74.reuse ;  /* 0x0000b40098467a23 */ /* 0x102fe2000001084a */
[----:B--2---:R-:W-:Y:S07]  /*9800*/  F2FP.PACK_AB R79, R153, R154 ;  /* 0x0000009a994f723e */ /* 0x004fee00000000ff */
[----:B------:R1:W-:Y:S01]  /*9810*/  MUFU.EX2 R152, R70 ;  /* 0x0000004600987308 */ /* 0x0003e20000000800 */
[C---:B---3--:R-:W-:Y:S08]  /*9820*/  HMMA.16816.F32 R4, R76.reuse, R88, R4 ;  /* 0x000000584c04723c */ /* 0x048ff00000001804 */
[C---:B------:R-:W-:Y:S01]  /*9830*/  HMMA.16816.F32 R8, R76.reuse, R90, R8 ;  /* 0x0000005a4c08723c */ /* 0x040fe20000001808 */
[----:B------:R-:W2:Y:S07]  /*9840*/  LDSM.16.MT88.4 R88, [R217+0x7100] ;  /* 0x00710000d958783b */ /* 0x000eae0000004200 */
[C---:B----4-:R-:W-:Y:S04]  /*9850*/  HMMA.16816.F32 R12, R76.reuse, R80, R12 ;  /* 0x000000504c0c723c */ /* 0x050fe8000000180c */
[----:B-1----:R-:W-:Y:S01]  /*9860*/  FFMA.FTZ R70, R111, c[0x0][0x2d0], -R74 ;  /* 0x0000b4006f467a23 */ /* 0x002fe2000001084a */
[----:B------:R-:W-:Y:S03]  /*9870*/  MOV R111, R151 ;  /* 0x00000097006f7202 */ /* 0x000fe60000000f00 */
[C---:B------:R-:W-:Y:S01]  /*9880*/  HMMA.16816.F32 R16, R76.reuse, R82, R16 ;  /* 0x000000524c10723c */ /* 0x040fe20000001810 */
[----:B------:R1:W3:Y:S01]  /*9890*/  MUFU.EX2 R151, R70 ;  /* 0x0000004600977308 */ /* 0x0002e20000000800 */
[----:B------:R-:W4:Y:S06]  /*98a0*/  LDSM.16.MT88.4 R80, [R217+0x3900] ;  /* 0x00390000d950783b */ /* 0x000f2c0000004200 */
[C---:B------:R-:W-:Y:S08]  /*98b0*/  HMMA.16816.F32 R20, R76.reuse, R84, R20 ;  /* 0x000000544c14723c */ /* 0x040ff00000001814 */
[C---:B------:R-:W-:Y:S08]  /*98c0*/  HMMA.16816.F32 R24, R76.reuse, R86, R24 ;  /* 0x000000564c18723c */ /* 0x040ff00000001818 */
[C---:B------:R-:W-:Y:S04]  /*98d0*/  HMMA.16816.F32 R28, R76.reuse, R92, R28 ;  /* 0x0000005c4c1c723c */ /* 0x040fe8000000181c */
[--C-:B-1----:R-:W-:Y:S01]  /*98e0*/  FFMA.FTZ R70, R138, c[0x0][0x2d0], -R69.reuse ;  /* 0x0000b4008a467a23 */ /* 0x102fe20000010845 */
[----:B------:R-:W-:Y:S02]  /*98f0*/  MOV R138, R137 ;  /* 0x00000089008a7202 */ /* 0x000fe40000000f00 */
[----:B------:R-:W-:Y:S01]  /*9900*/  MOV R137, R136 ;  /* 0x0000008800897202 */ /* 0x000fe20000000f00 */
[C---:B------:R-:W-:Y:S04]  /*9910*/  HMMA.16816.F32 R32, R76.reuse, R94, R32 ;  /* 0x0000005e4c20723c */ /* 0x040fe80000001820 */
[----:B------:R-:W-:Y:S02]  /*9920*/  MOV R136, R150 ;  /* 0x0000009600887202 */ /* 0x000fe40000000f00 */
[----:B------:R1:W-:Y:S01]  /*9930*/  MUFU.EX2 R150, R70 ;  /* 0x0000004600967308 */ /* 0x0003e20000000800 */
[----:B------:R-:W-:Y:S01]  /*9940*/  MOV R200, R138 ;  /* 0x0000008a00c87202 */ /* 0x000fe20000000f00 */
[C---:B--2---:R-:W-:Y:S04]  /*9950*/  HMMA.16816.F32 R36, R76.reuse, R88, R36 ;  /* 0x000000584c24723c */ /* 0x044fe80000001824 */
[----:B------:R-:W-:Y:S01]  /*9960*/  MOV R204, R137 ;  /* 0x0000008900cc7202 */ /* 0x000fe20000000f00 */
[----:B------:R-:W-:Y:S01]  /*9970*/  FFMA.FTZ R0, R0, R199, R200 ;  /* 0x000000c700007223 */ /* 0x000fe200000100c8 */
[----:B------:R-:W-:Y:S02]  /*9980*/  MOV R198, R136 ;  /* 0x0000008800c67202 */ /* 0x000fe40000000f00 */
[C---:B------:R-:W-:Y:S04]  /*9990*/  HMMA.16816.F32 R40, R76.reuse, R90, R40 ;  /* 0x0000005a4c28723c */ /* 0x040fe80000001828 */
[----:B---3--:R-:W-:Y:S01]  /*99a0*/  F2FP.PACK_AB R136, R151, R152 ;  /* 0x000000989788723e */ /* 0x008fe200000000ff */
[----:B------:R-:W-:Y:S02]  /*99b0*/  FADD.FTZ R0, R110, R0 ;  /* 0x000000006e007221 */ /* 0x000fe40000010000 */
[----:B-----5:R-:W-:Y:S01]  /*99c0*/  FFMA.FTZ R2, R2, R201, R204 ;  /* 0x000000c902027223 */ /* 0x020fe200000100cc */
[C---:B------:R-:W-:Y:S04]  /*99d0*/  HMMA.16816.F32 R44, R76.reuse, R96, R44 ;  /* 0x000000604c2c723c */ /* 0x040fe8000000182c */
[----:B------:R-:W-:Y:S02]  /*99e0*/  FADD.FTZ R0, R114, R0 ;  /* 0x0000000072007221 */ /* 0x000fe40000010000 */
[--C-:B-1----:R-:W-:Y:S02]  /*99f0*/  FFMA.FTZ R70, R149, c[0x0][0x2d0], -R69.reuse ;  /* 0x0000b40095467a23 */ /* 0x102fe40000010845 */
[C---:B------:R-:W-:Y:S01]  /*9a00*/  HMMA.16816.F32 R48, R76.reuse, R98, R48 ;  /* 0x000000624c30723c */ /* 0x040fe20000001830 */
[----:B------:R-:W-:Y:S01]  /*9a10*/  LDSM.16.MT88.4 R96, [R221+0x3900] ;  /* 0x00390000dd60783b */ /* 0x000fe20000004200 */
[----:B------:R1:W2:Y:S02]  /*9a20*/  MUFU.EX2 R149, R70 ;  /* 0x0000004600957308 */ /* 0x0002a40000000800 */
[----:B------:R-:W-:Y:S02]  /*9a30*/  FFMA.FTZ R69, R72, c[0x0][0x2d0], -R69 ;  /* 0x0000b40048457a23 */ /* 0x000fe40000010845 */
[----:B------:R-:W-:Y:S02]  /*9a40*/  FADD.FTZ R0, R112, R0 ;  /* 0x0000000070007221 */ /* 0x000fe40000010000 */
[C---:B------:R-:W-:Y:S04]  /*9a50*/  HMMA.16816.F32 R52, R76.reuse, R100, R52 ;  /* 0x000000644c34723c */ /* 0x040fe80000001834 */
[----:B------:R-:W3:Y:S01]  /*9a60*/  MUFU.EX2 R69, R69 ;  /* 0x0000004500457308 */ /* 0x000ee20000000800 */
[----:B------:R-:W-:Y:S02]  /*9a70*/  FADD.FTZ R2, R198, R2 ;  /* 0x00000002c6027221 */ /* 0x000fe40000010000 */
[----:B------:R-:W-:Y:S01]  /*9a80*/  FADD.FTZ R0, R108, R0 ;  /* 0x000000006c007221 */ /* 0x000fe20000010000 */
[C---:B------:R-:W-:Y:S04]  /*9a90*/  HMMA.16816.F32 R56, R76.reuse, R102, R56 ;  /* 0x000000664c38723c */ /* 0x040fe80000001838 */
[----:B------:R-:W-:Y:S02]  /*9aa0*/  FADD.FTZ R2, R115, R2 ;  /* 0x0000000273027221 */ /* 0x000fe40000010000 */
[----:B------:R-:W-:Y:S02]  /*9ab0*/  FADD.FTZ R0, R197, R0 ;  /* 0x00000000c5007221 */ /* 0x000fe40000010000 */
[C---:B------:R-:W-:Y:S04]  /*9ac0*/  HMMA.16816.F32 R60, R76.reuse, R104, R60 ;  /* 0x000000684c3c723c */ /* 0x040fe8000000183c */
[----:B-1----:R-:W-:Y:S01]  /*9ad0*/  FFMA.FTZ R70, R148, c[0x0][0x2d0], -R74 ;  /* 0x0000b40094467a23 */ /* 0x002fe2000001084a */
[----:B--2---:R-:W-:Y:S01]  /*9ae0*/  F2FP.PACK_AB R137, R149, R150 ;  /* 0x000000969589723e */ /* 0x004fe200000000ff */
[----:B------:R-:W-:Y:S02]  /*9af0*/  FADD.FTZ R2, R113, R2 ;  /* 0x0000000271027221 */ /* 0x000fe40000010000 */
[----:B------:R-:W-:Y:S01]  /*9b00*/  HMMA.16816.F32 R64, R76, R106, R64 ;  /* 0x0000006a4c40723c */ /* 0x000fe20000001840 */
[----:B------:R1:W-:Y:S01]  /*9b10*/  MUFU.EX2 R148, R70 ;  /* 0x0000004600947308 */ /* 0x0003e20000000800 */
[----:B------:R-:W-:Y:S02]  /*9b20*/  LDSM.16.MT88.4 R104, [R220+0x3900] ;  /* 0x00390000dc68783b */ /* 0x000fe40000004200 */
[----:B------:R-:W-:Y:S04]  /*9b30*/  FADD.FTZ R0, R121, R0 ;  /* 0x0000000079007221 */ /* 0x000fe80000010000 */
[----:B------:R-:W-:Y:S02]  /*9b40*/  FADD.FTZ R0, R120, R0 ;  /* 0x0000000078007221 */ /* 0x000fe40000010000 */
[----:B------:R-:W-:Y:S02]  /*9b50*/  LDSM.16.MT88.4 R112, [R217+0x7900] ;  /* 0x00790000d970783b */ /* 0x000fe40000004200 */
[----:B------:R-:W-:Y:S04]  /*9b60*/  FADD.FTZ R0, R191, R0 ;  /* 0x00000000bf007221 */ /* 0x000fe80000010000 */
[----:B------:R-:W-:Y:S04]  /*9b70*/  FADD.FTZ R0, R189, R0 ;  /* 0x00000000bd007221 */ /* 0x000fe80000010000 */
[----:B------:R-:W-:Y:S04]  /*9b80*/  FADD.FTZ R0, R129, R0 ;  /* 0x0000000081007221 */ /* 0x000fe80000010000 */
[----:B------:R-:W-:Y:S02]  /*9b90*/  FADD.FTZ R0, R128, R0 ;  /* 0x0000000080007221 */ /* 0x000fe40000010000 */
[----:B-1----:R-:W-:Y:S01]  /*9ba0*/  FFMA.FTZ R70, R111, c[0x0][0x2d0], -R74 ;  /* 0x0000b4006f467a23 */ /* 0x002fe2000001084a */
[----:B------:R-:W-:Y:S01]  /*9bb0*/  MOV R111, R139 ;  /* 0x0000008b006f7202 */ /* 0x000fe20000000f00 */
[----:B------:R-:W1:Y:S01]  /*9bc0*/  LDSM.16.MT88.4 R72, [R218+0x3900] ;  /* 0x00390000da48783b */ /* 0x000e620000004200 */
[----:B---3--:R-:W-:Y:S01]  /*9bd0*/  F2FP.PACK_AB R139, R69, R71 ;  /* 0x00000047458b723e */ /* 0x008fe200000000ff */
[----:B------:R-:W-:Y:S02]  /*9be0*/  FADD.FTZ R0, R170, R0 ;  /* 0x00000000aa007221 */ /* 0x000fe40000010000 */
[----:B------:R-:W2:Y:S01]  /*9bf0*/  MUFU.EX2 R70, R70 ;  /* 0x0000004600467308 */ /* 0x000ea20000000800 */
[----:B------:R-:W-:Y:S02]  /*9c00*/  FADD.FTZ R2, R111, R2 ;  /* 0x000000026f027221 */ /* 0x000fe40000010000 */
[----:B------:R-:W-:Y:S02]  /*9c10*/  FADD.FTZ R0, R169, R0 ;  /* 0x00000000a9007221 */ /* 0x000fe40000010000 */
[----:B------:R-:W-:Y:S02]  /*9c20*/  FADD.FTZ R2, R109, R2 ;  /* 0x000000026d027221 */ /* 0x000fe40000010000 */
[----:B------:R-:W-:Y:S02]  /*9c30*/  FADD.FTZ R0, R166, R0 ;  /* 0x00000000a6007221 */ /* 0x000fe40000010000 */
[----:B------:R-:W-:Y:S02]  /*9c40*/  FADD.FTZ R2, R123, R2 ;  /* 0x000000027b027221 */ /* 0x000fe40000010000 */
[----:B------:R-:W-:Y:S02]  /*9c50*/  FADD.FTZ R0, R165, R0 ;  /* 0x00000000a5007221 */ /* 0x000fe40000010000 */
[----:B------:R-:W-:Y:S02]  /*9c60*/  FADD.FTZ R2, R122, R2 ;  /* 0x000000027a027221 */ /* 0x000fe40000010000 */
[----:B------:R-:W3:Y:S01]  /*9c70*/  LDSM.16.MT88.4 R120, [R218+0x7900] ;  /* 0x00790000da78783b */ /* 0x000ee20000004200 */
[----:B------:R-:W-:Y:S02]  /*9c80*/  FADD.FTZ R0, R117, R0 ;  /* 0x0000000075007221 */ /* 0x000fe40000010000 */
[----:B------:R-:W-:Y:S02]  /*9c90*/  FADD.FTZ R2, R196, R2 ;  /* 0x00000002c4027221 */ /* 0x000fe40000010000 */
[----:B------:R-:W-:Y:S02]  /*9ca0*/  FADD.FTZ R0, R116, R0 ;  /* 0x0000000074007221 */ /* 0x000fe40000010000 */
[----:B------:R-:W-:Y:S01]  /*9cb0*/  FADD.FTZ R2, R190, R2 ;  /* 0x00000002be027221 */ /* 0x000fe20000010000 */
[----:B--2---:R-:W-:Y:S01]  /*9cc0*/  F2FP.PACK_AB R138, R70, R148 ;  /* 0x00000094468a723e */ /* 0x004fe200000000ff */
[----:B------:R-:W-:Y:S02]  /*9cd0*/  FADD.FTZ R0, R162, R0 ;  /* 0x00000000a2007221 */ /* 0x000fe40000010000 */
[----:B------:R-:W-:Y:S02]  /*9ce0*/  FADD.FTZ R2, R131, R2 ;  /* 0x0000000283027221 */ /* 0x000fe40000010000 */
[----:B------:R-:W-:Y:S02]  /*9cf0*/  FADD.FTZ R0, R161, R0 ;  /* 0x00000000a1007221 */ /* 0x000fe40000010000 */
[C---:B----4-:R-:W-:Y:S01]  /*9d00*/  HMMA.16816.F32 R76, R136.reuse, R80, R4 ;  /* 0x00000050884c723c */ /* 0x050fe20000001804 */
[----:B------:R-:W-:Y:S04]  /*9d10*/  LDSM.16.MT88.4 R4, [R220+0x7900] ;  /* 0x00790000dc04783b */ /* 0x000fe80000004200 */
[----:B------:R-:W-:Y:S02]  /*9d20*/  FADD.FTZ R2, R130, R2 ;  /* 0x0000000282027221 */ /* 0x000fe40000010000 */
[----:B------:R-:W-:Y:S01]  /*9d30*/  FADD.FTZ R0, R125, R0 ;  /* 0x000000007d007221 */ /* 0x000fe20000010000 */
[C---:B------:R-:W-:Y:S01]  /*9d40*/  HMMA.16816.F32 R80, R136.reuse, R82, R8 ;  /* 0x000000528850723c */ /* 0x040fe20000001808 */
[----:B------:R-:W2:Y:S03]  /*9d50*/  LDSM.16.MT88.4 R128, [R221+0x7900] ;  /* 0x00790000dd80783b */ /* 0x000ea60000004200 */
[----:B------:R-:W-:Y:S02]  /*9d60*/  FADD.FTZ R0, R124, R0 ;  /* 0x000000007c007221 */ /* 0x000fe40000010000 */
[----:B------:R-:W-:Y:S02]  /*9d70*/  FADD.FTZ R2, R188, R2 ;  /* 0x00000002bc027221 */ /* 0x000fe40000010000 */
[C---:B-1----:R-:W-:Y:S04]  /*9d80*/  HMMA.16816.F32 R84, R136.reuse, R72, R12 ;  /* 0x000000488854723c */ /* 0x042fe8000000180c */
[----:B------:R-:W-:Y:S02]  /*9d90*/  FADD.FTZ R0, R158, R0 ;  /* 0x000000009e007221 */ /* 0x000fe40000010000 */
[----:B------:R-:W-:Y:S02]  /*9da0*/  FADD.FTZ R2, R171, R2 ;  /* 0x00000002ab027221 */ /* 0x000fe40000010000 */
[C---:B------:R-:W-:Y:S04]  /*9db0*/  HMMA.16816.F32 R88, R136.reuse, R74, R16 ;  /* 0x0000004a8858723c */ /* 0x040fe80000001810 */
        /* <DEDUP_REMOVED lines=12> */
[----:B------:R-:W-:Y:S04]  /*9e80*/  FADD.FTZ R2, R164, R2 ;  /* 0x00000002a4027221 */ /* 0x000fe80000010000 */
[C---:B------:R-:W-:Y:S04]  /*9e90*/  HMMA.16816.F32 R108, R136.reuse, R112, R36 ;  /* 0x00000070886c723c */ /* 0x040fe80000001824 */
[----:B------:R-:W-:Y:S04]  /*9ea0*/  FADD.FTZ R2, R163, R2 ;  /* 0x00000002a3027221 */ /* 0x000fe80000010000 */
[C---:B------:R-:W-:Y:S04]  /*9eb0*/  HMMA.16816.F32 R112, R136.reuse, R114, R40 ;  /* 0x000000728870723c */ /* 0x040fe80000001828 */
[----:B------:R-:W-:Y:S04]  /*9ec0*/  FADD.FTZ R2, R127, R2 ;  /* 0x000000027f027221 */ /* 0x000fe80000010000 */
[C---:B---3--:R-:W-:Y:S04]  /*9ed0*/  HMMA.16816.F32 R116, R136.reuse, R120, R44 ;  /* 0x000000788874723c */ /* 0x048fe8000000182c */
[----:B------:R-:W-:Y:S04]  /*9ee0*/  FADD.FTZ R2, R126, R2 ;  /* 0x000000027e027221 */ /* 0x000fe80000010000 */
[C---:B------:R-:W-:Y:S04]  /*9ef0*/  HMMA.16816.F32 R120, R136.reuse, R122, R48 ;  /* 0x0000007a8878723c */ /* 0x040fe80000001830 */
[----:B------:R-:W-:Y:S04]  /*9f00*/  FADD.FTZ R2, R160, R2 ;  /* 0x00000002a0027221 */ /* 0x000fe80000010000 */
[C---:B--2---:R-:W-:Y:S04]  /*9f10*/  HMMA.16816.F32 R124, R136.reuse, R128, R52 ;  /* 0x00000080887c723c */ /* 0x044fe80000001834 */
[----:B------:R-:W-:Y:S04]  /*9f20*/  FADD.FTZ R2, R159, R2 ;  /* 0x000000029f027221 */ /* 0x000fe80000010000 */
[----:B------:R-:W-:Y:S01]  /*9f30*/  FADD.FTZ R2, R135, R2 ;  /* 0x0000000287027221 */ /* 0x000fe20000010000 */
[C---:B------:R-:W-:Y:S03]  /*9f40*/  HMMA.16816.F32 R128, R136.reuse, R130, R56 ;  /* 0x000000828880723c */ /* 0x040fe60000001838 */
[----:B------:R-:W-:Y:S04]  /*9f50*/  FADD.FTZ R2, R134, R2 ;  /* 0x0000000286027221 */ /* 0x000fe80000010000 */
[----:B------:R-:W-:Y:S01]  /*9f60*/  FADD.FTZ R2, R156, R2 ;  /* 0x000000029c027221 */ /* 0x000fe20000010000 */
[C---:B------:R-:W-:Y:S04]  /*9f70*/  HMMA.16816.F32 R132, R136.reuse, R4, R60 ;  /* 0x000000048884723c */ /* 0x040fe8000000183c */
[----:B------:R-:W-:Y:S03]  /*9f80*/  FADD.FTZ R2, R155, R2 ;  /* 0x000000029b027221 */ /* 0x000fe60000010000 */
[----:B------:R-:W-:Y:S01]  /*9f90*/  FADD.FTZ R4, R153, R0 ;  /* 0x0000000099047221 */ /* 0x000fe20000010000 */
[----:B------:R-:W-:Y:S04]  /*9fa0*/  HMMA.16816.F32 R136, R136, R6, R64 ;  /* 0x000000068888723c */ /* 0x000fe80000001840 */
[----:B------:R-:W-:Y:S02]  /*9fb0*/  FADD.FTZ R0, R152, R2 ;  /* 0x0000000298007221 */ /* 0x000fe40000010000 */
[----:B------:R-:W-:Y:S02]  /*9fc0*/  FADD.FTZ R4, R150, R4 ;  /* 0x0000000496047221 */ /* 0x000fe40000010000 */
[----:B------:R-:W-:Y:S04]  /*9fd0*/  FADD.FTZ R0, R151, R0 ;  /* 0x0000000097007221 */ /* 0x000fe80000010000 */
[----:B------:R-:W-:Y:S02]  /*9fe0*/  FADD.FTZ R4, R149, R4 ;  /* 0x0000000495047221 */ /* 0x000fe40000010000 */
[----:B------:R-:W-:Y:S02]  /*9ff0*/  FADD.FTZ R2, R148, R0 ;  /* 0x0000000094027221 */ /* 0x000fe40000010000 */
[----:B------:R-:W-:Y:S02]  /*a000*/  FADD.FTZ R0, R71, R4 ;  /* 0x0000000447007221 */ /* 0x000fe40000010000 */
[----:B------:R-:W-:Y:S01]  /*a010*/  FADD.FTZ R2, R70, R2 ;  /* 0x0000000246027221 */ /* 0x000fe20000010000 */
[----:B------:R-:W-:Y:S01]  /*a020*/  MOV R70, R3 ;  /* 0x0000000300467202 */ /* 0x000fe20000000f00 */
[----:B------:R-:W-:Y:S01]  /*a030*/  FADD.FTZ R0, R69, R0 ;  /* 0x0000000045007221 */ /* 0x000fe20000010000 */
[----:B------:R-:W-:Y:S02]  /*a040*/  MOV R69, R68 ;  /* 0x0000004400457202 */ /* 0x000fe40000000f00 */
[----:B------:R1:W-:Y:S04]  /*a050*/  STL [R1+0x8], R2 ;  /* 0x0000080201007387 */ /* 0x0003e80000100800 */
[----:B------:R1:W-:Y:S02]  /*a060*/  STL [R1+0xc], R0 ;  /* 0x00000c0001007387 */ /* 0x0003e40000100800 */
[----:B-1----:R-:W-:-:S05]  /*a070*/  @P1 BRA `(.L_x_3) ;  /* 0xffffc03000001947 */ /* 0x002fca000383ffff */
.L_x_2:
[----:B-1----:R-:W2:Y:S04]  /*a080*/  LDL.LU R0, [R1+0x8] ;  /* 0x0000080001007983 */ /* 0x002ea80000300800 */
[----:B------:R-:W1:Y:S01]  /*a090*/  S2R R8, SR_TID.X ;  /* 0x0000000000087919 */ /* 0x000e620000002100 */
[----:B------:R-:W-:Y:S01]  /*a0a0*/  MOV R44, c[0x0][0x4e8] ;  /* 0x00013a00002c7a02 */ /* 0x000fe20000000f00 */
[----:B------:R-:W3:Y:S01]  /*a0b0*/  S2UR UR7, SR_CTAID.Y ;  /* 0x00000000000779c3 */ /* 0x000ee20000002600 */
[----:B------:R-:W-:Y:S01]  /*a0c0*/  ULDC.64 UR4, c[0x0][0x490] ;  /* 0x0001240000047ab9 */ /* 0x000fe20000000a00 */
[----:B------:R-:W4:Y:S04]  /*a0d0*/  LDL.LU R2, [R1+0xc] ;  /* 0x00000c0001027983 */ /* 0x000f280000300800 */
[----:B------:R-:W4:Y:S01]  /*a0e0*/  LDL.LU R9, [R1+0x14] ;  /* 0x0000140001097983 */ /* 0x000f220000300800 */
[----:B------:R-:W-:-:S03]  /*a0f0*/  ISETP.NE.AND P0, PT, R44, 0x1, PT ;  /* 0x000000012c00780c */ /* 0x000fc60003f05270 */
[----:B------:R-:W4:Y:S04]  /*a100*/  LDL.LU R46, [R1+0x1c] ;  /* 0x00001c00012e7983 */ /* 0x000f280000300800 */
[----:B------:R-:W4:Y:S04]  /*a110*/  LDL.LU R48, [R1+0x10] ;  /* 0x0000100001307983 */ /* 0x000f280000300800 */
[----:B------:R-:W4:Y:S01]  /*a120*/  LDL R47, [R1+0x18] ;  /* 0x00001800012f7983 */ /* 0x000f220000100800 */
[----:B-1----:R-:W-:-:S04]  /*a130*/  SHF.R.S32.HI R5, RZ, 0x1f, R8 ;  /* 0x0000001fff057819 */ /* 0x002fc80000011408 */
[CC--:B------:R-:W-:Y:S02]  /*a140*/  LEA.HI R15, R5.reuse, R8.reuse, RZ, 0x5 ;  /* 0x00000008050f7211 */ /* 0x0c0fe400078f28ff */
[----:B------:R-:W-:Y:S02]  /*a150*/  LEA.HI R5, R5, R8, RZ, 0x2 ;  /* 0x0000000805057211 */ /* 0x000fe400078f10ff */
[----:B------:R-:W-:Y:S01]  /*a160*/  LOP3.LUT R4, R15, 0xffffffe0, RZ, 0xc0, !PT ;  /* 0xffffffe00f047812 */ /* 0x000fe200078ec0ff */
[----:B---3--:R-:W-:Y:S01]  /*a170*/  USHF.R.S32.HI UR6, URZ, 0x1f, UR7 ;  /* 0x0000001f3f067899 */ /* 0x008fe20008011407 */
[----:B------:R-:W-:Y:S01]  /*a180*/  MOV R43, 0xff800000 ;  /* 0xff800000002b7802 */ /* 0x000fe20000000f00 */
[----:B------:R-:W-:Y:S01]  /*a190*/  UIMAD.WIDE.U32 UR10, UR7, UR4, URZ ;  /* 0x00000004070a72a5 */ /* 0x000fe2000f8e003f */
[----:B------:R-:W1:Y:S01]  /*a1a0*/  S2R R17, SR_CTAID.Z ;  /* 0x0000000000117919 */ /* 0x000e620000002700 */
[----:B------:R-:W-:Y:S01]  /*a1b0*/  UIMAD UR8, UR6, UR4, URZ ;  /* 0x00000004060872a4 */ /* 0x000fe2000f8e023f */
[----:B------:R-:W-:Y:S01]  /*a1c0*/  IMAD.MOV.U32 R42, RZ, RZ, -0x800000 ;  /* 0xff800000ff2a7424 */ /* 0x000fe200078e00ff */
[----:B------:R-:W-:-:S02]  /*a1d0*/  LOP3.LUT R12, R5, 0xfffffffc, RZ, 0xc0, !PT ;  /* 0xfffffffc050c7812 */ /* 0x000fc400078ec0ff */
[----:B------:R-:W-:Y:S02]  /*a1e0*/  UIMAD UR8, UR7, UR5, UR8 ;  /* 0x00000005070872a4 */ /* 0x000fe4000f8e0208 */
[----:B------:R-:W-:Y:S01]  /*a1f0*/  IADD3 R12, -R12, R8, RZ ;  /* 0x000000080c0c7210 */ /* 0x000fe20007ffe1ff */
[----:B------:R-:W-:Y:S02]  /*a200*/  ULDC.64 UR4, c[0x0][0x3e8] ;  /* 0x0000fa0000047ab9 */ /* 0x000fe40000000a00 */
[----:B------:R-:W-:Y:S01]  /*a210*/  UIMAD.WIDE.U32 UR12, UR7, UR4, URZ ;  /* 0x00000004070c72a5 */ /* 0x000fe2000f8e003f */
[----:B------:R-:W3:Y:S04]  /*a220*/  S2R R45, SR_CTAID.X ;  /* 0x00000000002d7919 */ /* 0x000ee80000002500 */
[----:B------:R-:W-:Y:S06]  /*a230*/  BAR.SYNC.DEFER_BLOCKING 0x1, 0x100 ;  /* 0x0044000000007b1d */ /* 0x000fec0000010000 */
[----:B--2---:R-:W2:Y:S04]  /*a240*/  SHFL.BFLY PT, R11, R0, 0x2, 0x1f ;  /* 0x0c401f00000b7f89 */ /* 0x004ea800000e0000 */
[----:B----4-:R-:W4:Y:S01]  /*a250*/  SHFL.BFLY PT, R6, R2, 0x2, 0x1f ;  /* 0x0c401f0002067f89 */ /* 0x010f2200000e0000 */
[----:B------:R-:W-:Y:S01]  /*a260*/  MOV R20, R9 ;  /* 0x0000000900147202 */ /* 0x000fe20000000f00 */
[----:B--2---:R-:W-:-:S05]  /*a270*/  FADD.FTZ R11, R11, R0 ;  /* 0x000000000b0b7221 */ /* 0x004fca0000010000 */
[----:B------:R-:W2:Y:S01]  /*a280*/  SHFL.BFLY PT, R0, R11, 0x1, 0x1f ;  /* 0x0c201f000b007f89 */ /* 0x000ea200000e0000 */
[----:B----4-:R-:W-:-:S05]  /*a290*/  FADD.FTZ R6, R6, R2 ;  /* 0x0000000206067221 */ /* 0x010fca0000010000 */
[----:B------:R-:W4:Y:S01]  /*a2a0*/  SHFL.BFLY PT, R2, R6, 0x1, 0x1f ;  /* 0x0c201f0006027f89 */ /* 0x000f2200000e0000 */
[----:B--2---:R-:W-:Y:S02]  /*a2b0*/  FADD.FTZ R11, R11, R0 ;  /* 0x000000000b0b7221 */ /* 0x004fe40000010000 */
[----:B------:R-:W-:-:S03]  /*a2c0*/  IMAD.MOV.U32 R0, RZ, RZ, RZ ;  /* 0x000000ffff007224 */ /* 0x000fc600078e00ff */
[----:B------:R-:W-:Y:S01]  /*a2d0*/  FSETP.NE.FTZ.AND P2, PT, R11, RZ, PT ;  /* 0x000000ff0b00720b */ /* 0x000fe20003f55000 */
[----:B----4-:R-:W-:Y:S02]  /*a2e0*/  FADD.FTZ R6, R6, R2 ;  /* 0x0000000206067221 */ /* 0x010fe40000010000 */
[----:B------:R-:W-:-:S03]  /*a2f0*/  @P0 IMAD.HI.U32 R2, R9, c[0x0][0x4ec], RZ ;  /* 0x00013b0009020a27 */ /* 0x000fc600078e00ff */
[----:B------:R-:W-:Y:S02]  /*a300*/  FSETP.NE.FTZ.AND P1, PT, R6, RZ, PT ;  /* 0x000000ff0600720b */ /* 0x000fe40003f35000 */
[----:B------:R-:W-:Y:S01]  /*a310*/  @P0 SHF.R.U32.HI R20, RZ, c[0x0][0x4f0], R2 ;  /* 0x00013c00ff140a19 */ /* 0x000fe20000011602 */
[----:B------:R-:W-:-:S04]  /*a320*/  IMAD.IADD R2, R8, 0x1, -R4 ;  /* 0x0000000108027824 */ /* 0x000fc800078e0a04 */
[----:B------:R-:W2:Y:S01]  /*a330*/  @P2 MUFU.RCP R0, R11 ;  /* 0x0000000b00002308 */ /* 0x000ea20000001000 */
[----:B------:R-:W-:Y:S01]  /*a340*/  IADD3 R7, -R20, RZ, RZ ;  /* 0x000000ff14077210 */ /* 0x000fe20007ffe1ff */
[----:B------:R-:W-:Y:S01]  /*a350*/  IMAD.MOV.U32 R4, RZ, RZ, RZ ;  /* 0x000000ffff047224 */ /* 0x000fe200078e00ff */
[----:B------:R-:W-:Y:S02]  /*a360*/  LOP3.LUT P4, RZ, R2, 0x3, RZ, 0xc0, !PT ;  /* 0x0000000302ff7812 */ /* 0x000fe4000788c0ff */
[----:B------:R-:W-:Y:S01]  /*a370*/  SHF.R.S32.HI R2, RZ, 0x2, R5 ;  /* 0x00000002ff027819 */ /* 0x000fe20000011405 */
[----:B------:R-:W-:Y:S02]  /*a380*/  IMAD R41, R7, c[0x0][0x4e8], R9 ;  /* 0x00013a0007297a24 */ /* 0x000fe400078e0209 */
[----:B------:R-:W4:Y:S01]  /*a390*/  @P2 MUFU.LG2 R11, R11 ;  /* 0x0000000b000b2308 */ /* 0x000f220000000c00 */
[C---:B--2---:R-:W-:Y:S02]  /*a3a0*/  FMUL.FTZ R77, R0.reuse, R77 ;  /* 0x0000004d004d7220 */ /* 0x044fe40000410000 */
[----:B------:R-:W-:-:S02]  /*a3b0*/  FMUL.FTZ R14, R0, R76 ;  /* 0x0000004c000e7220 */ /* 0x000fc40000410000 */
[C---:B------:R-:W-:Y:S02]  /*a3c0*/  FMUL.FTZ R81, R0.reuse, R81 ;  /* 0x0000005100517220 */ /* 0x040fe40000410000 */
[C---:B------:R-:W-:Y:S02]  /*a3d0*/  FMUL.FTZ R19, R0.reuse, R80 ;  /* 0x0000005000137220 */ /* 0x040fe40000410000 */
[C---:B------:R-:W-:Y:S02]  /*a3e0*/  FMUL.FTZ R85, R0.reuse, R85 ;  /* 0x0000005500557220 */ /* 0x040fe40000410000 */
[C---:B------:R-:W-:Y:S02]  /*a3f0*/  FMUL.FTZ R23, R0.reuse, R84 ;  /* 0x0000005400177220 */ /* 0x040fe40000410000 */
[C---:B------:R-:W-:Y:S02]  /*a400*/  FMUL.FTZ R89, R0.reuse, R89 ;  /* 0x0000005900597220 */ /* 0x040fe40000410000 */
        /* <DEDUP_REMOVED lines=24> */
[----:B------:R-:W-:Y:S01]  /*a590*/  FMUL.FTZ R25, R0, R136 ;  /* 0x0000008800197220 */ /* 0x000fe20000410000 */
[----:B------:R-:W-:-:S04]  /*a5a0*/  SHF.R.S32.HI R0, RZ, 0x1f, R5 ;  /* 0x0000001fff007819 */ /* 0x000fc80000011405 */
[----:B------:R-:W-:-:S04]  /*a5b0*/  LEA.HI R0, R0, R2, RZ, 0x3 ;  /* 0x0000000200007211 */ /* 0x000fc800078f18ff */
[----:B------:R-:W-:-:S05]  /*a5c0*/  LOP3.LUT R0, R0, 0xfffffff8, RZ, 0xc0, !PT ;  /* 0xfffffff800007812 */ /* 0x000fca00078ec0ff */
[----:B------:R-:W-:Y:S02]  /*a5d0*/  IMAD.IADD R10, R2, 0x1, -R0 ;  /* 0x00000001020a7824 */ /* 0x000fe400078e0a00 */
[----:B------:R-:W-:Y:S01]  /*a5e0*/  @P2 IMAD.MOV.U32 R2, RZ, RZ, 0x3f317218 ;  /* 0x3f317218ff022424 */ /* 0x000fe200078e00ff */
[----:B------:R-:W-:Y:S01]  /*a5f0*/  MOV R9, UR13 ;  /* 0x0000000d00097c02 */ /* 0x000fe20008000f00 */
[----:B----4-:R-:W-:Y:S02]  /*a600*/  @P2 FMUL.FTZ R11, R11, 0.69314718246459960938 ;  /* 0x3f3172180b0b2820 */ /* 0x010fe40000410000 */
[----:B------:R-:W-:-:S04]  /*a610*/  @P2 FMUL.FTZ R9, R2, c[0x0][0x2d0] ;  /* 0x0000b40002092a20 */ /* 0x000fc80000410000 */
[----:B------:R-:W-:Y:S01]  /*a620*/  @P2 FFMA.FTZ R43, R9, R68, R11 ;  /* 0x00000044092b2223 */ /* 0x000fe2000001000b */
[----:B------:R-:W-:Y:S02]  /*a630*/  SHF.R.S32.HI R9, RZ, 0x2, R46 ;  /* 0x00000002ff097819 */ /* 0x000fe4000001142e */
[----:B------:R2:W5:Y:S01]  /*a640*/  LDL R46, [R1+0x4] ;  /* 0x00000400012e7983 */ /* 0x0005620000100800 */
[----:B------:R-:W4:Y:S08]  /*a650*/  @P1 MUFU.RCP R4, R6 ;  /* 0x0000000600041308 */ /* 0x000f300000001000 */
[----:B------:R-:W1:Y:S01]  /*a660*/  @P1 MUFU.LG2 R6, R6 ;  /* 0x0000000600061308 */ /* 0x000e620000000c00 */
[----:B------:R-:W-:-:S05]  /*a670*/  @P1 MOV R0, 0x3f317218 ;  /* 0x3f31721800001802 */ /* 0x000fca0000000f00 */
[----:B------:R-:W-:Y:S01]  /*a680*/  @P1 FMUL.FTZ R0, R0, c[0x0][0x2d0] ;  /* 0x0000b40000001a20 */ /* 0x000fe20000410000 */
[----:B------:R-:W-:Y:S01]  /*a690*/  UIMAD UR6, UR6, UR4, URZ ;  /* 0x00000004060672a4 */ /* 0x000fe2000f8e023f */
[----:B----4-:R-:W-:Y:S02]  /*a6a0*/  FMUL.FTZ R79, R4, R79 ;  /* 0x0000004f044f7220 */ /* 0x010fe40000410000 */
[----:B-1----:R-:W-:-:S04]  /*a6b0*/  @P1 FMUL.FTZ R2, R6, 0.69314718246459960938 ;  /* 0x3f31721806021820 */ /* 0x002fc80000410000 */
[----:B------:R-:W-:Y:S01]  /*a6c0*/  @P1 FFMA.FTZ R42, R0, R3, R2 ;  /* 0x00000003002a1223 */ /* 0x000fe20000010002 */
[----:B------:R-:W-:Y:S01]  /*a6d0*/  SHF.R.S32.HI R0, RZ, 0x5, R15 ;  /* 0x00000005ff007819 */ /* 0x000fe2000001140f */
        /* <DEDUP_REMOVED lines=30> */
[----:B------:R-:W-:Y:S01]  /*a8c0*/  FMUL.FTZ R138, R4, R138 ;  /* 0x0000008a048a7220 */ /* 0x000fe20000410000 */
[----:B------:R-:W-:Y:S01]  /*a8d0*/  MOV R4, UR10 ;  /* 0x0000000a00047c02 */ /* 0x000fe20008000f00 */
[----:B------:R-:W-:Y:S01]  /*a8e0*/  UIMAD UR5, UR7, UR5, UR6 ;  /* 0x00000005070572a4 */ /* 0x000fe2000f8e0206 */
[----:B------:R-:W-:Y:S02]  /*a8f0*/  MOV R8, UR12 ;  /* 0x0000000c00087c02 */ /* 0x000fe40008000f00 */
[----:B------:R-:W-:Y:S01]  /*a900*/  SHF.R.S32.HI R3, RZ, 0x1f, R0 ;  /* 0x0000001fff037819 */ /* 0x000fe20000011400 */
[----:B------:R-:W-:Y:S01]  /*a910*/  UIADD3 UR5, UR13, UR5, URZ ;  /* 0x000000050d057290 */ /* 0x000fe2000fffe03f */
[----:B------:R-:W-:Y:S02]  /*a920*/  MOV R6, R4 ;  /* 0x0000000400067202 */ /* 0x000fe40000000f00 */
[----:B------:R-:W-:-:S02]  /*a930*/  MOV R4, R8 ;  /* 0x0000000800047202 */ /* 0x000fc40000000f00 */
[----:B------:R-:W-:Y:S02]  /*a940*/  LEA.HI R3, R3, R0, RZ, 0x3 ;  /* 0x0000000003037211 */ /* 0x000fe400078f18ff */
[----:B------:R-:W-:Y:S02]  /*a950*/  SHF.R.S32.HI R8, RZ, 0x1f, R17 ;  /* 0x0000001fff087819 */ /* 0x000fe40000011411 */
[-C--:B------:R-:W-:Y:S01]  /*a960*/  LEA.HI R2, R12, R12.reuse, RZ, 0x1 ;  /* 0x0000000c0c027211 */ /* 0x080fe200078f08ff */
[----:B------:R-:W-:Y:S01]  /*a970*/  IMAD.U32 R5, RZ, RZ, UR11 ;  /* 0x0000000bff057e24 */ /* 0x000fe2000f8e00ff */
[----:B------:R-:W-:Y:S01]  /*a980*/  LOP3.LUT R3, R3, 0xffffff8, RZ, 0xc0, !PT ;  /* 0x0ffffff803037812 */ /* 0x000fe200078ec0ff */
[----:B------:R-:W-:Y:S01]  /*a990*/  IMAD.U32 R5, RZ, RZ, UR5 ;  /* 0x00000005ff057e24 */ /* 0x000fe2000f8e00ff */
[----:B------:R-:W-:Y:S01]  /*a9a0*/  LOP3.LUT R2, R2, 0x1ffffffe, RZ, 0xc0, !PT ;  /* 0x1ffffffe02027812 */ /* 0x000fe200078ec0ff */
[----:B------:R-:W-:Y:S01]  /*a9b0*/  IMAD R16, R8, c[0x0][0x3f0], RZ ;  /* 0x0000fc0008107a24 */ /* 0x000fe200078e02ff */
[C---:B------:R-:W-:Y:S01]  /*a9c0*/  LEA R15, R0.reuse, R12, 0x9 ;  /* 0x0000000c000f7211 */ /* 0x040fe200078e48ff */
[----:B------:R-:W-:Y:S01]  /*a9d0*/  IMAD.IADD R11, R0, 0x1, -R3 ;  /* 0x00000001000b7824 */ /* 0x000fe200078e0a03 */
[----:B------:R-:W-:Y:S01]  /*a9e0*/  IADD3 R12, R12, -R2, RZ ;  /* 0x800000020c0c7210 */ /* 0x000fe20007ffe0ff */
[----:B------:R-:W-:-:S02]  /*a9f0*/  IMAD R0, R17, c[0x0][0x3f4], R16 ;  /* 0x0000fd0011007a24 */ /* 0x000fc400078e0210 */
[----:B------:R-:W-:Y:S01]  /*aa00*/  IMAD.WIDE.U32 R2, R17, c[0x0][0x3f0], R4 ;  /* 0x0000fc0011027a25 */ /* 0x000fe200078e0004 */
[----:B------:R-:W-:-:S03]  /*aa10*/  LOP3.LUT R4, R10, 0x1, RZ, 0xc0, !PT ;  /* 0x000000010a047812 */ /* 0x000fc600078ec0ff */
[----:B------:R-:W-:Y:S01]  /*aa20*/  IMAD R34, R8, c[0x0][0x498], RZ ;  /* 0x0001260008227a24 */ /* 0x000fe200078e02ff */
[----:B------:R-:W-:Y:S01]  /*aa30*/  IADD3 R3, R3, R0, RZ ;  /* 0x0000000003037210 */ /* 0x000fe20007ffe0ff */
[C---:B------:R-:W-:Y:S01]  /*aa40*/  IMAD.SHL.U32 R8, R10.reuse, 0x40, RZ ;  /* 0x000000400a087824 */ /* 0x040fe200078e00ff */
[----:B------:R-:W-:Y:S02]  /*aa50*/  LEA R0, R11, R9, 0x4 ;  /* 0x000000090b007211 */ /* 0x000fe400078e20ff */
[----:B------:R-:W-:Y:S02]  /*aa60*/  R2P PR, R10, 0x6 ;  /* 0x000000060a007804 */ /* 0x000fe40000000000 */
[----:B------:R-:W-:Y:S01]  /*aa70*/  ISETP.NE.U32.AND P3, PT, R4, 0x1, PT ;  /* 0x000000010400780c */ /* 0x000fe20003f65070 */
[----:B------:R-:W-:Y:S01]  /*aa80*/  IMAD R4, R12, 0x8, R0 ;  /* 0x000000080c047824 */ /* 0x000fe200078e0200 */
[----:B------:R-:W-:Y:S02]  /*aa90*/  LOP3.LUT R8, R8, 0x1c0, RZ, 0xc0, !PT ;  /* 0x000001c008087812 */ /* 0x000fe400078ec0ff */
[----:B------:R-:W-:Y:S01]  /*aaa0*/  SHF.R.S32.HI R5, RZ, 0x1f, R20 ;  /* 0x0000001fff057819 */ /* 0x000fe20000011414 */
[----:B------:R-:W-:Y:S01]  /*aab0*/  UIADD3 UR8, UR11, UR8, URZ ;  /* 0x000000080b087290 */ /* 0x000fe2000fffe03f */
[C---:B---3--:R-:W-:Y:S01]  /*aac0*/  LEA R0, R45.reuse, R0, 0x7 ;  /* 0x000000002d007211 */ /* 0x048fe200078e38ff */
[----:B------:R-:W-:Y:S01]  /*aad0*/  IMAD R44, R44, c[0x0][0x388], RZ ;  /* 0x0000e2002c2c7a24 */ /* 0x000fe200078e02ff */
[----:B------:R-:W-:Y:S01]  /*aae0*/  LEA.HI R8, R8, R8, RZ, 0x1d ;  /* 0x0000000808087211 */ /* 0x000fe200078fe8ff */
[----:B------:R-:W-:-:S02]  /*aaf0*/  IMAD R9, R45, 0x80, R4 ;  /* 0x000000802d097824 */ /* 0x000fc400078e0204 */
[----:B------:R-:W-:Y:S01]  /*ab00*/  IMAD R4, R5, c[0x0][0x3e0], RZ ;  /* 0x0000f80005047a24 */ /* 0x000fe200078e02ff */
[----:B------:R-:W-:Y:S02]  /*ab10*/  IADD3 R5, R0, 0x8, RZ ;  /* 0x0000000800057810 */ /* 0x000fe40007ffe0ff */
[----:B------:R-:W-:Y:S01]  /*ab20*/  LEA R8, R15, R8, 0x1 ;  /* 0x000000080f087211 */ /* 0x000fe200078e08ff */
[----:B------:R-:W-:Y:S01]  /*ab30*/  IMAD.WIDE.U32 R2, R20, c[0x0][0x3e0], R2 ;  /* 0x0000f80014027a25 */ /* 0x000fe200078e0002 */
[-C--:B------:R-:W-:Y:S02]  /*ab40*/  ISETP.GE.OR P5, PT, R0, R44.reuse, P4 ;  /* 0x0000002c0000720c */ /* 0x080fe400027a6670 */
[----:B------:R-:W-:Y:S01]  /*ab50*/  MOV R7, UR8 ;  /* 0x0000000800077c02 */ /* 0x000fe20008000f00 */
[----:B------:R-:W-:Y:S01]  /*ab60*/  IMAD R0, R20, c[0x0][0x3e4], R4 ;  /* 0x0000f90014007a24 */ /* 0x000fe200078e0204 */
[----:B------:R-:W-:Y:S01]  /*ab70*/  ISETP.GE.OR P4, PT, R5, R44, P4 ;  /* 0x0000002c0500720c */ /* 0x000fe20002786670 */
[----:B------:R-:W-:Y:S01]  /*ab80*/  @P0 IMAD.HI.U32 R5, R9, c[0x0][0x4ec], RZ ;  /* 0x00013b0009050a27 */ /* 0x000fe200078e00ff */
[----:B------:R-:W-:-:S02]  /*ab90*/  SHF.L.U32 R8, R8, 0x1, RZ ;  /* 0x0000000108087819 */ /* 0x000fc400000006ff */
[----:B------:R-:W-:Y:S01]  /*aba0*/  IADD3 R3, R3, R0, RZ ;  /* 0x0000000003037210 */ /* 0x000fe20007ffe0ff */
[C---:B------:R-:W-:Y:S02]  /*abb0*/  IMAD R34, R17.reuse, c[0x0][0x49c], R34 ;  /* 0x0001270011227a24 */ /* 0x040fe400078e0222 */
[----:B------:R-:W-:Y:S01]  /*abc0*/  IMAD.WIDE.U32 R16, R17, c[0x0][0x498], R6 ;  /* 0x0001260011107a25 */ /* 0x000fe200078e0006 */
[----:B------:R-:W-:-:S03]  /*abd0*/  IADD3 R6, R8, 0x80, RZ ;  /* 0x0000008008067810 */ /* 0x000fc60007ffe0ff */
[----:B------:R-:W-:Y:S01]  /*abe0*/  IMAD.MOV.U32 R0, RZ, RZ, R9 ;  /* 0x000000ffff007224 */ /* 0x000fe200078e0009 */
[----:B------:R-:W-:Y:S02]  /*abf0*/  @P0 SHF.R.U32.HI R0, RZ, c[0x0][0x4f0], R5 ;  /* 0x00013c00ff000a19 */ /* 0x000fe40000011605 */
[----:B------:R-:W-:Y:S02]  /*ac00*/  IADD3 R7, R8, 0x70, RZ ;  /* 0x0000007008077810 */ /* 0x000fe40007ffe0ff */
[----:B------:R-:W-:Y:S02]  /*ac10*/  @P3 IADD3 R7, R6, 0x10, RZ ;  /* 0x0000001006073810 */ /* 0x000fe40007ffe0ff */
[----:B------:R-:W-:Y:S02]  /*ac20*/  IADD3 R6, -R0, RZ, RZ ;  /* 0x000000ff00067210 */ /* 0x000fe40007ffe1ff */
[----:B------:R-:W-:Y:S02]  /*ac30*/  F2FP.PACK_AB R14, R77, R14 ;  /* 0x0000000e4d0e723e */ /* 0x000fe400000000ff */
[----:B------:R-:W-:-:S02]  /*ac40*/  SHF.R.S32.HI R11, RZ, 0x1f, R0 ;  /* 0x0000001fff0b7819 */ /* 0x000fc40000011400 */
[----:B------:R-:W-:Y:S01]  /*ac50*/  IADD3 R10, P0, R0, R16, RZ ;  /* 0x00000010000a7210 */ /* 0x000fe20007f1e0ff */
[----:B------:R-:W-:Y:S01]  /*ac60*/  IMAD R0, R6, c[0x0][0x4e8], R9 ;  /* 0x00013a0006007a24 */ /* 0x000fe200078e0209 */
[----:B------:R1:W-:Y:S02]  /*ac70*/  STS [R8+0x80], R14 ;  /* 0x0000800e08007388 */ /* 0x0003e40000000800 */
[----:B------:R-:W-:Y:S02]  /*ac80*/  IADD3.X R11, R11, R17, R34, P0, !PT ;  /* 0x000000110b0b7210 */ /* 0x000fe400007fe422 */
[----:B------:R-:W-:Y:S02]  /*ac90*/  SHF.R.S32.HI R4, RZ, 0x1f, R41 ;  /* 0x0000001fff047819 */ /* 0x000fe40000011429 */
[----:B------:R-:W-:Y:S02]  /*aca0*/  MOV R5, 0x20 ;  /* 0x0000002000057802 */ /* 0x000fe40000000f00 */
[----:B------:R-:W-:Y:S01]  /*acb0*/  MOV R12, 0x40 ;  /* 0x00000040000c7802 */ /* 0x000fe20000000f00 */
[----:B------:R-:W-:Y:S01]  /*acc0*/  IMAD R4, R4, c[0x0][0x3d8], RZ ;  /* 0x0000f60004047a24 */ /* 0x000fe200078e02ff */
[----:B------:R-:W-:-:S02]  /*acd0*/  SEL R5, R5, 0xffffffe0, !P1 ;  /* 0xffffffe005057807 */ /* 0x000fc40004800000 */
[----:B------:R-:W-:Y:S01]  /*ace0*/  SEL R12, R12, 0xffffffc0, !P2 ;  /* 0xffffffc00c0c7807 */ /* 0x000fe20005000000 */
[----:B-1----:R-:W-:Y:S01]  /*acf0*/  IMAD.WIDE.U32 R14, R41, c[0x0][0x3d8], R2 ;  /* 0x0000f600290e7a25 */ /* 0x002fe200078e0002 */
[----:B------:R-:W-:-:S05]  /*ad00*/  SHF.R.S32.HI R2, RZ, 0x1f, R0 ;  /* 0x0000001fff027819 */ /* 0x000fca0000011400 */
[----:B------:R-:W-:Y:S02]  /*ad10*/  IMAD R6, R2, c[0x0][0x488], RZ ;  /* 0x0001220002067a24 */ /* 0x000fe400078e02ff */
[----:B------:R-:W-:-:S04]  /*ad20*/  IMAD.WIDE.U32 R2, R0, c[0x0][0x488], R10 ;  /* 0x0001220000027a25 */ /* 0x000fc800078e000a */
[----:B------:R-:W-:Y:S01]  /*ad30*/  IMAD R0, R0, c[0x0][0x48c], R6 ;  /* 0x0001230000007a24 */ /* 0x000fe200078e0206 */
[----:B------:R-:W-:Y:S01]  /*ad40*/  F2FP.PACK_AB R13, R79, R13 ;  /* 0x0000000d4f0d723e */ /* 0x000fe200000000ff */
[----:B------:R-:W-:Y:S01]  /*ad50*/  IMAD R16, R41, c[0x0][0x3dc], R4 ;  /* 0x0000f70029107a24 */ /* 0x000fe200078e0204 */
[----:B------:R-:W-:Y:S01]  /*ad60*/  F2FP.PACK_AB R19, R81, R19 ;  /* 0x000000135113723e */ /* 0x000fe200000000ff */
[----:B------:R-:W-:Y:S01]  /*ad70*/  IMAD.IADD R4, R8, 0x1, R5 ;  /* 0x0000000108047824 */ /* 0x000fe200078e0205 */
[----:B------:R-:W-:Y:S02]  /*ad80*/  F2FP.PACK_AB R18, R83, R18 ;  /* 0x000000125312723e */ /* 0x000fe400000000ff */
[----:B------:R-:W-:Y:S02]  /*ad90*/  LEA R10, P0, R2, c[0x0][0x450], 0x2 ;  /* 0x00011400020a7a11 */ /* 0x000fe400078010ff */
[----:B------:R-:W-:Y:S02]  /*ada0*/  IADD3 R0, R3, R0, RZ ;  /* 0x0000000003007210 */ /* 0x000fe40007ffe0ff */
[----:B------:R-:W-:-:S02]  /*adb0*/  F2FP.PACK_AB R23, R85, R23 ;  /* 0x000000175517723e */ /* 0x000fc400000000ff */
[----:B------:R-:W-:Y:S01]  /*adc0*/  F2FP.PACK_AB R22, R87, R22 ;  /* 0x000000165716723e */ /* 0x000fe200000000ff */
[----:B------:R-:W-:Y:S01]  /*add0*/  IMAD.IADD R6, R8, 0x1, R12 ;  /* 0x0000000108067824 */ /* 0x000fe200078e020c */
[----:B------:R-:W-:Y:S02]  /*ade0*/  F2FP.PACK_AB R21, R89, R21 ;  /* 0x000000155915723e */ /* 0x000fe400000000ff */
[----:B------:R-:W-:Y:S02]  /*adf0*/  F2FP.PACK_AB R24, R91, R24 ;  /* 0x000000185b18723e */ /* 0x000fe400000000ff */
[----:B------:R-:W-:Y:S01]  /*ae00*/  IADD3 R5, R5, R7, RZ ;  /* 0x0000000705057210 */ /* 0x000fe20007ffe0ff */
[----:B------:R-:W-:Y:S01]  /*ae10*/  STS [R8+0x480], R13 ;  /* 0x0004800d08007388 */ /* 0x000fe20000000800 */
[----:B------:R-:W-:Y:S02]  /*ae20*/  F2FP.PACK_AB R33, R93, R33 ;  /* 0x000000215d21723e */ /* 0x000fe400000000ff */
[----:B------:R-:W-:Y:S01]  /*ae30*/  F2FP.PACK_AB R32, R95, R32 ;  /* 0x000000205f20723e */ /* 0x000fe200000000ff */
[----:B------:R-:W-:Y:S01]  /*ae40*/  STS [R7], R19 ;  /* 0x0000001307007388 */ /* 0x000fe20000000800 */
[----:B------:R-:W-:-:S02]  /*ae50*/  F2FP.PACK_AB R31, R97, R31 ;  /* 0x0000001f611f723e */ /* 0x000fc400000000ff */
[----:B------:R-:W-:Y:S01]  /*ae60*/  F2FP.PACK_AB R36, R99, R36 ;  /* 0x000000246324723e */ /* 0x000fe200000000ff */
[----:B------:R-:W-:Y:S01]  /*ae70*/  STS [R7+0x400], R18 ;  /* 0x0004001207007388 */ /* 0x000fe20000000800 */
[----:B------:R-:W-:Y:S02]  /*ae80*/  IADD3 R9, R12, R7, RZ ;  /* 0x000000070c097210 */ /* 0x000fe40007ffe0ff */
[----:B------:R-:W-:Y:S01]  /*ae90*/  LEA.HI.X R3, R2, c[0x0][0x454], R0, 0x2, P0 ;  /* 0x0001150002037a11 */ /* 0x000fe200000f1400 */
[----:B------:R-:W-:Y:S01]  /*aea0*/  IMAD.IADD R0, R12, 0x1, R4 ;  /* 0x000000010c007824 */ /* 0x000fe200078e0204 */
[----:B------:R-:W-:Y:S01]  /*aeb0*/  F2FP.PACK_AB R39, R101, R39 ;  /* 0x000000276527723e */ /* 0x000fe200000000ff */
[----:B------:R-:W-:Y:S01]  /*aec0*/  STS [R4+0x80], R23 ;  /* 0x0000801704007388 */ /* 0x000fe20000000800 */
[----:B------:R-:W-:Y:S02]  /*aed0*/  F2FP.PACK_AB R102, R103, R102 ;  /* 0x000000666766723e */ /* 0x000fe400000000ff */
[----:B------:R-:W-:Y:S01]  /*aee0*/  F2FP.PACK_AB R40, R105, R40 ;  /* 0x000000286928723e */ /* 0x000fe200000000ff */
[----:B------:R-:W-:Y:S01]  /*aef0*/  STS [R4+0x480], R22 ;  /* 0x0004801604007388 */ /* 0x000fe20000000800 */
[----:B------:R-:W-:-:S02]  /*af00*/  F2FP.PACK_AB R106, R107, R106 ;  /* 0x0000006a6b6a723e */ /* 0x000fc400000000ff */
[----:B------:R-:W-:Y:S01]  /*af10*/  IADD3 R2, R5, R12, RZ ;  /* 0x0000000c05027210 */ /* 0x000fe20007ffe0ff */
[----:B------:R-:W-:Y:S01]  /*af20*/  STS [R5], R21 ;  /* 0x0000001505007388 */ /* 0x000fe20000000800 */
[----:B------:R-:W-:Y:S02]  /*af30*/  F2FP.PACK_AB R38, R109, R38 ;  /* 0x000000266d26723e */ /* 0x000fe400000000ff */
[----:B------:R-:W-:Y:S01]  /*af40*/  F2FP.PACK_AB R110, R111, R110 ;  /* 0x0000006e6f6e723e */ /* 0x000fe200000000ff */
[----:B------:R-:W-:Y:S01]  /*af50*/  STS [R5+0x400], R24 ;  /* 0x0004001805007388 */ /* 0x000fe20000000800 */
[----:B------:R-:W-:Y:S02]  /*af60*/  F2FP.PACK_AB R37, R113, R37 ;  /* 0x000000257125723e */ /* 0x000fe400000000ff */
[----:B------:R-:W-:Y:S01]  /*af70*/  F2FP.PACK_AB R114, R115, R114 ;  /* 0x000000727372723e */ /* 0x000fe200000000ff */
[----:B------:R-:W-:Y:S01]  /*af80*/  STS [R6+0x80], R33 ;  /* 0x0000802106007388 */ /* 0x000fe20000000800 */
[----:B------:R-:W-:-:S02]  /*af90*/  F2FP.PACK_AB R35, R117, R35 ;  /* 0x000000237523723e */ /* 0x000fc400000000ff */
[----:B------:R-:W-:Y:S01]  /*afa0*/  F2FP.PACK_AB R118, R119, R118 ;  /* 0x000000767776723e */ /* 0x000fe200000000ff */
[----:B------:R-:W-:Y:S01]  /*afb0*/  STS [R6+0x480], R32 ;  /* 0x0004802006007388 */ /* 0x000fe20000000800 */
[----:B------:R-:W-:Y:S02]  /*afc0*/  F2FP.PACK_AB R30, R121, R30 ;  /* 0x0000001e791e723e */ /* 0x000fe400000000ff */
[----:B------:R-:W-:Y:S01]  /*afd0*/  F2FP.PACK_AB R122, R123, R122 ;  /* 0x0000007a7b7a723e */ /* 0x000fe200000000ff */
[----:B------:R-:W-:Y:S01]  /*afe0*/  STS [R9], R31 ;  /* 0x0000001f09007388 */ /* 0x000fe20000000800 */
[----:B------:R-:W-:-:S03]  /*aff0*/  F2FP.PACK_AB R29, R125, R29 ;  /* 0x0000001d7d1d723e */ /* 0x000fc600000000ff */
[----:B------:R-:W-:Y:S01]  /*b000*/  STS [R9+0x400], R36 ;  /* 0x0004002409007388 */ /* 0x000fe20000000800 */
[----:B------:R-:W-:-:S03]  /*b010*/  F2FP.PACK_AB R126, R127, R126 ;  /* 0x0000007e7f7e723e */ /* 0x000fc600000000ff */
[----:B------:R-:W-:Y:S01]  /*b020*/  STS [R0+0x80], R39 ;  /* 0x0000802700007388 */ /* 0x000fe20000000800 */
[----:B------:R-:W-:-:S03]  /*b030*/  F2FP.PACK_AB R28, R129, R28 ;  /* 0x0000001c811c723e */ /* 0x000fc600000000ff */
[----:B------:R-:W-:Y:S01]  /*b040*/  STS [R0+0x480], R102 ;  /* 0x0004806600007388 */ /* 0x000fe20000000800 */
[----:B------:R-:W-:-:S03]  /*b050*/  F2FP.PACK_AB R130, R131, R130 ;  /* 0x000000828382723e */ /* 0x000fc600000000ff */
        /* <DEDUP_REMOVED lines=8> */
[----:B------:R-:W-:Y:S04]  /*b0e0*/  STS [R7+0x4000], R37 ;  /* 0x0040002507007388 */ /* 0x000fe80000000800 */
        /* <DEDUP_REMOVED lines=10> */
[----:B------:R1:W-:Y:S04]  /*b190*/  STS [R0+0x4480], R26 ;  /* 0x0044801a00007388 */ /* 0x0003e80000000800 */
[----:B------:R-:W-:Y:S04]  /*b1a0*/  STS [R2+0x4000], R25 ;  /* 0x0040001902007388 */ /* 0x000fe80000000800 */
[----:B------:R-:W-:Y:S04]  /*b1b0*/  STS [R2+0x4400], R138 ;  /* 0x0044008a02007388 */ /* 0x000fe80000000800 */
[----:B------:R-:W-:Y:S04]  /*b1c0*/  SHFL.IDX PT, R12, R10, RZ, 0x1c1f ;  /* 0x001c1fff0a0c7589 */ /* 0x000fe800000e0000 */
[----:B------:R-:W3:Y:S04]  /*b1d0*/  SHFL.IDX PT, R13, R3, RZ, 0x1c1f ;  /* 0x001c1fff030d7589 */ /* 0x000ee800000e0000 */
[----:B------:R-:W-:Y:S06]  /*b1e0*/  BAR.SYNC.DEFER_BLOCKING 0x1, 0x100 ;  /* 0x0044000000007b1d */ /* 0x000fec0000010000 */
[----:B------:R-:W-:Y:S04]  /*b1f0*/  SHFL.IDX PT, R10, R10, 0x1, 0x1c1f ;  /* 0x003c1f000a0a7f89 */ /* 0x000fe800000e0000 */
[----:B------:R-:W4:Y:S01]  /*b200*/  SHFL.IDX PT, R11, R3, 0x1, 0x1c1f ;  /* 0x003c1f00030b7f89 */ /* 0x000f2200000e0000 */
[----:B-1----:R-:W-:-:S03]  /*b210*/  SHF.L.U32 R0, R48, 0x1, RZ ;  /* 0x0000000130007819 */ /* 0x002fc600000006ff */
[----:B------:R-:W1:Y:S04]  /*b220*/  S2R R5, SR_TID.X ;  /* 0x0000000000057919 */ /* 0x000e680000002100 */
[----:B---3--:R2:W-:Y:S04]  /*b230*/  @!P5 ST.E [R12.64], R43 ;  /* 0x0000002b0c00d985 */ /* 0x0085e8000c10190e */
[----:B----4-:R2:W-:Y:S04]  /*b240*/  @!P4 ST.E [R10.64], R42 ;  /* 0x0000002a0a00c985 */ /* 0x0105e8000c10190e */
[----:B------:R2:W3:Y:S04]  /*b250*/  LDS.128 R24, [R0+0x1080] ;  /* 0x0010800000187984 */ /* 0x0004e80000000c00 */
[----:B------:R2:W4:Y:S04]  /*b260*/  LDS.128 R32, [R0+0x2080] ;  /* 0x0020800000207984 */ /* 0x0005280000000c00 */
[----:B------:R2:W2:Y:S04]  /*b270*/  LDS.128 R36, [R0+0x3080] ;  /* 0x0030800000247984 */ /* 0x0004a80000000c00 */
[----:B------:R2:W2:Y:S04]  /*b280*/  LDS.128 R20, [R0+0x5080] ;  /* 0x0050800000147984 */ /* 0x0004a80000000c00 */
[----:B------:R2:W2:Y:S04]  /*b290*/  LDS.128 R28, [R0+0x6080] ;  /* 0x00608000001c7984 */ /* 0x0004a80000000c00 */
[----:B------:R2:W2:Y:S01]  /*b2a0*/  LDS.128 R40, [R0+0x7080] ;  /* 0x0070800000287984 */ /* 0x0004a20000000c00 */
[----:B------:R-:W-:Y:S01]  /*b2b0*/  IMAD.IADD R2, R15, 0x1, R16 ;  /* 0x000000010f027824 */ /* 0x000fe200078e0210 */
[----:B------:R-:W-:-:S02]  /*b2c0*/  LEA R16, P0, R14, c[0x0][0x380], 0x1 ;  /* 0x0000e0000e107a11 */ /* 0x000fc400078008ff */
[----:B-1----:R-:W-:Y:S02]  /*b2d0*/  SHF.R.S32.HI R4, RZ, 0x1f, R5 ;  /* 0x0000001fff047819 */ /* 0x002fe40000011405 */
[----:B------:R-:W-:Y:S02]  /*b2e0*/  LEA.HI.X R7, R14, c[0x0][0x384], R2, 0x1, P0 ;  /* 0x0000e1000e077a11 */ /* 0x000fe400000f0c02 */
[----:B------:R-:W-:Y:S02]  /*b2f0*/  ISETP.GE.AND P0, PT, R47, R44, PT ;  /* 0x0000002c2f00720c */ /* 0x000fe40003f06270 */
[----:B------:R-:W-:-:S04]  /*b300*/  LEA.HI R4, R4, R5, RZ, 0x3 ;  /* 0x0000000504047211 */ /* 0x000fc800078f18ff */
[----:B------:R-:W-:Y:S01]  /*b310*/  LOP3.LUT R4, R4, 0xfffffff8, RZ, 0xc0, !PT ;  /* 0xfffffff804047812 */ /* 0x000fe200078ec0ff */
[----:B------:R1:W1:Y:S01]  /*b320*/  SHFL.IDX PT, R2, R16, RZ, 0x181f ;  /* 0x00181fff10027589 */ /* 0x00026200000e0000 */
[----:B------:R-:W-:Y:S02]  /*b330*/  BSSY B0, `(.L_x_6) ;  /* 0x0000010000007945 */ /* 0x000fe40003800000 */
[----:B------:R-:W-:Y:S01]  /*b340*/  IADD3 R4, -R4, R5, RZ ;  /* 0x0000000504047210 */ /* 0x000fe20007ffe1ff */
[----:B------:R1:W1:Y:S03]  /*b350*/  SHFL.IDX PT, R3, R7, RZ, 0x181f ;  /* 0x00181fff07037589 */ /* 0x00026600000e0000 */
[----:B------:R-:W-:Y:S01]  /*b360*/  SHF.L.U32 R6, R4, 0x3, RZ ;  /* 0x0000000304067819 */ /* 0x000fe200000006ff */
[----:B------:R-:W-:Y:S05]  /*b370*/  @P0 BRA `(.L_x_7) ;  /* 0x000000b000000947 */ /* 0x000fea0003800000 */
[----:B--23--:R-:W2:Y:S01]  /*b380*/  LDS.128 R12, [R0+0x80] ;  /* 0x00008000000c7984 */ /* 0x00cea20000000c00 */
[----:B-----5:R-:W-:-:S02]  /*b390*/  ISETP.GE.AND P0, PT, R46, c[0x0][0x3c8], PT ;  /* 0x0000f2002e007a0c */ /* 0x020fc40003f06270 */
[----:B------:R-:W-:Y:S01]  /*b3a0*/  ISETP.GE.AND P1, PT, R6, c[0x0][0x3c8], PT ;  /* 0x0000f20006007a0c */ /* 0x000fe20003f26270 */
[----:B------:R3:W4:-:S12]  /*b3b0*/  LDS.128 R8, [R0+0x4080] ;  /* 0x0040800000087984 */ /* 0x0007180000000c00 */
[----:B-1----:R-:W-:Y:S01]  /*b3c0*/  @!P1 IMAD.WIDE R4, R6, 0x2, R2 ;  /* 0x0000000206049825 */ /* 0x002fe200078e0202 */
[----:B---3--:R-:W-:-:S04]  /*b3d0*/  @!P0 SHF.R.S32.HI R0, RZ, 0x1f, R46 ;  /* 0x0000001fff008819 */ /* 0x008fc8000001142e */
[----:B------:R-:W-:-:S04]  /*b3e0*/  @!P0 LEA.HI R0, R0, R46, RZ, 0x3 ;  /* 0x0000002e00008211 */ /* 0x000fc800078f18ff */
[----:B------:R-:W-:-:S05]  /*b3f0*/  @!P0 LOP3.LUT R0, R0, 0xfffffff8, RZ, 0xc0, !PT ;  /* 0xfffffff800008812 */ /* 0x000fca00078ec0ff */
[----:B------:R-:W-:Y:S01]  /*b400*/  @!P0 IMAD.WIDE R2, R0, 0x2, R2 ;  /* 0x0000000200028825 */ /* 0x000fe200078e0202 */
[----:B--2---:R1:W-:Y:S04]  /*b410*/  @!P1 ST.E.128 [R4.64], R12 ;  /* 0x0000000c04009985 */ /* 0x0043e8000c101d0e */
[----:B----4-:R1:W-:Y:S02]  /*b420*/  @!P0 ST.E.128 [R2.64], R8 ;  /* 0x0000000802008985 */ /* 0x0103e4000c101d0e */
.L_x_7:
[----:B---3--:R-:W-:Y:S05]  /*b430*/  BSYNC B0 ;  /* 0x0000000000007941 */ /* 0x008fea0003800000 */
.L_x_6:
[----:B--2---:R-:W-:Y:S01]  /*b440*/  IADD3 R0, R47, 0x20, RZ ;  /* 0x000000202f007810 */ /* 0x004fe20007ffe0ff */
[----:B-1----:R1:W2:Y:S01]  /*b450*/  SHFL.IDX PT, R3, R7, 0x1, 0x181f ;  /* 0x00381f0007037f89 */ /* 0x0022a200000e0000 */
[----:B------:R-:W-:Y:S02]  /*b460*/  BSSY B0, `(.L_x_8) ;  /* 0x000000d000007945 */ /* 0x000fe40003800000 */
[----:B------:R-:W-:Y:S01]  /*b470*/  ISETP.GE.AND P0, PT, R0, R44, PT ;  /* 0x0000002c0000720c */ /* 0x000fe20003f06270 */
[----:B------:R1:W3:-:S12]  /*b480*/  SHFL.IDX PT, R2, R16, 0x1, 0x181f ;  /* 0x00381f0010027f89 */ /* 0x0002d800000e0000 */
[----:B------:R-:W-:Y:S05]  /*b490*/  @P0 BRA `(.L_x_9) ;  /* 0x0000009000000947 */ /* 0x000fea0003800000 */
[----:B-----5:R-:W-:Y:S02]  /*b4a0*/  ISETP.GE.AND P0, PT, R46, c[0x0][0x3c8], PT ;  /* 0x0000f2002e007a0c */ /* 0x020fe40003f06270 */
[----:B------:R-:W-:-:S11]  /*b4b0*/  ISETP.GE.AND P1, PT, R6, c[0x0][0x3c8], PT ;  /* 0x0000f20006007a0c */ /* 0x000fd60003f26270 */
[----:B------:R-:W-:Y:S02]  /*b4c0*/  @!P0 SHF.R.S32.HI R0, RZ, 0x1f, R46 ;  /* 0x0000001fff008819 */ /* 0x000fe4000001142e */
[----:B--23--:R-:W-:Y:S02]  /*b4d0*/  @!P1 IMAD.WIDE R4, R6, 0x2, R2 ;  /* 0x0000000206049825 */ /* 0x00cfe400078e0202 */
[----:B------:R-:W-:-:S03]  /*b4e0*/  @!P0 LEA.HI R0, R0, R46, RZ, 0x3 ;  /* 0x0000002e00008211 */ /* 0x000fc600078f18ff */
[----:B------:R2:W-:Y:S01]  /*b4f0*/  @!P1 ST.E.128 [R4.64], R24 ;  /* 0x0000001804009985 */ /* 0x0005e2000c101d0e */
[----:B------:R-:W-:-:S05]  /*b500*/  @!P0 LOP3.LUT R0, R0, 0xfffffff8, RZ, 0xc0, !PT ;  /* 0xfffffff800008812 */ /* 0x000fca00078ec0ff */
[----:B------:R-:W-:-:S05]  /*b510*/  @!P0 IMAD.WIDE R2, R0, 0x2, R2 ;  /* 0x0000000200028825 */ /* 0x000fca00078e0202 */
[----:B------:R2:W-:Y:S02]  /*b520*/  @!P0 ST.E.128 [R2.64], R20 ;  /* 0x0000001402008985 */ /* 0x0005e4000c101d0e */
.L_x_9:
[----:B------:R-:W-:Y:S05]  /*b530*/  BSYNC B0 ;  /* 0x0000000000007941 */ /* 0x000fea0003800000 */
.L_x_8:
[----:B------:R-:W-:Y:S01]  /*b540*/  IADD3 R0, R47, 0x40, RZ ;  /* 0x000000402f007810 */ /* 0x000fe20007ffe0ff */
[----:B--2---:R2:W1:Y:S01]  /*b550*/  SHFL.IDX PT, R3, R7, 0x2, 0x181f ;  /* 0x00581f0007037f89 */ /* 0x00446200000e0000 */
[----:B------:R-:W-:Y:S02]  /*b560*/  BSSY B0, `(.L_x_10) ;  /* 0x000000d000007945 */ /* 0x000fe40003800000 */
[----:B------:R-:W-:Y:S01]  /*b570*/  ISETP.GE.AND P0, PT, R0, R44, PT ;  /* 0x0000002c0000720c */ /* 0x000fe20003f06270 */
[----:B---3--:R2:W3:-:S12]  /*b580*/  SHFL.IDX PT, R2, R16, 0x2, 0x181f ;  /* 0x00581f0010027f89 */ /* 0x0084d800000e0000 */
[----:B------:R-:W-:Y:S05]  /*b590*/  @P0 BRA `(.L_x_11) ;  /* 0x0000009000000947 */ /* 0x000fea0003800000 */
[----:B-----5:R-:W-:Y:S02]  /*b5a0*/  ISETP.GE.AND P0, PT, R46, c[0x0][0x3c8], PT ;  /* 0x0000f2002e007a0c */ /* 0x020fe40003f06270 */
[----:B------:R-:W-:-:S11]  /*b5b0*/  ISETP.GE.AND P1, PT, R6, c[0x0][0x3c8], PT ;  /* 0x0000f20006007a0c */ /* 0x000fd60003f26270 */
[----:B------:R-:W-:Y:S02]  /*b5c0*/  @!P0 SHF.R.S32.HI R0, RZ, 0x1f, R46 ;  /* 0x0000001fff008819 */ /* 0x000fe4000001142e */
[----:B-1-3--:R-:W-:Y:S02]  /*b5d0*/  @!P1 IMAD.WIDE R4, R6, 0x2, R2 ;  /* 0x0000000206049825 */ /* 0x00afe400078e0202 */
[----:B------:R-:W-:-:S03]  /*b5e0*/  @!P0 LEA.HI R0, R0, R46, RZ, 0x3 ;  /* 0x0000002e00008211 */ /* 0x000fc600078f18ff */
[----:B----4-:R1:W-:Y:S01]  /*b5f0*/  @!P1 ST.E.128 [R4.64], R32 ;  /* 0x0000002004009985 */ /* 0x0103e2000c101d0e */
[----:B------:R-:W-:-:S05]  /*b600*/  @!P0 LOP3.LUT R0, R0, 0xfffffff8, RZ, 0xc0, !PT ;  /* 0xfffffff800008812 */ /* 0x000fca00078ec0ff */
[----:B------:R-:W-:-:S05]  /*b610*/  @!P0 IMAD.WIDE R2, R0, 0x2, R2 ;  /* 0x0000000200028825 */ /* 0x000fca00078e0202 */
[----:B------:R1:W-:Y:S02]  /*b620*/  @!P0 ST.E.128 [R2.64], R28 ;  /* 0x0000001c02008985 */ /* 0x0003e4000c101d0e */
.L_x_11:
[----:B------:R-:W-:Y:S05]  /*b630*/  BSYNC B0 ;  /* 0x0000000000007941 */ /* 0x000fea0003800000 */
.L_x_10:
[----:B------:R-:W-:Y:S01]  /*b640*/  IADD3 R0, R47, 0x60, RZ ;  /* 0x000000602f007810 */ /* 0x000fe20007ffe0ff */
[----:B-1----:R1:W2:Y:S03]  /*b650*/  SHFL.IDX PT, R3, R7, 0x3, 0x181f ;  /* 0x00781f0007037f89 */ /* 0x0022a600000e0000 */
[----:B------:R-:W-:Y:S01]  /*b660*/  ISETP.GE.AND P0, PT, R0, R44, PT ;  /* 0x0000002c0000720c */ /* 0x000fe20003f06270 */
[----:B---3--:R1:W3:-:S12]  /*b670*/  SHFL.IDX PT, R2, R16, 0x3, 0x181f ;  /* 0x00781f0010027f89 */ /* 0x0082d800000e0000 */
[----:B------:R-:W-:Y:S05]  /*b680*/  @P0 EXIT ;  /* 0x000000000000094d */ /* 0x000fea0003800000 */
[----:B------:R-:W-:-:S13]  /*b690*/  ISETP.GE.AND P0, PT, R6, c[0x0][0x3c8], PT ;  /* 0x0000f20006007a0c */ /* 0x000fda0003f06270 */
[----:B--23--:R-:W-:-:S05]  /*b6a0*/  @!P0 IMAD.WIDE R4, R6, 0x2, R2 ;  /* 0x0000000206048825 */ /* 0x00cfca00078e0202 */
[----:B------:R2:W-:Y:S01]  /*b6b0*/  @!P0 ST.E.128 [R4.64], R36 ;  /* 0x0000002404008985 */ /* 0x0005e2000c101d0e */
[----:B-----5:R-:W-:-:S13]  /*b6c0*/  ISETP.GE.AND P0, PT, R46, c[0x0][0x3c8], PT ;  /* 0x0000f2002e007a0c */ /* 0x020fda0003f06270 */
[----:B------:R-:W-:Y:S05]  /*b6d0*/  @P0 EXIT ;  /* 0x000000000000094d */ /* 0x000fea0003800000 */
[----:B------:R-:W-:-:S04]  /*b6e0*/  SHF.R.S32.HI R0, RZ, 0x1f, R46 ;  /* 0x0000001fff007819 */ /* 0x000fc8000001142e */
[----:B------:R-:W-:-:S04]  /*b6f0*/  LEA.HI R0, R0, R46, RZ, 0x3 ;  /* 0x0000002e00007211 */ /* 0x000fc800078f18ff */
[----:B------:R-:W-:-:S05]  /*b700*/  LOP3.LUT R0, R0, 0xfffffff8, RZ, 0xc0, !PT ;  /* 0xfffffff800007812 */ /* 0x000fca00078ec0ff */
[----:B------:R-:W-:-:S05]  /*b710*/  IMAD.WIDE R2, R0, 0x2, R2 ;  /* 0x0000000200027825 */ /* 0x000fca00078e0202 */
[----:B------:R-:W-:Y:S01]  /*b720*/  ST.E.128 [R2.64], R40 ;  /* 0x0000002802007985 */ /* 0x000fe2000c101d0e */
[----:B------:R-:W-:Y:S05]  /*b730*/  EXIT ;  /* 0x000000000000794d */ /* 0x000fea0003800000 */
.L_x_12:
[----:B------:R-:W-:-:S00]  /*b740*/  BRA `(.L_x_12) ;  /* 0xfffffff000007947 */ /* 0x000fc0000383ffff */
[----:B------:R-:W-:-:S00]  /*b750*/  NOP ;  /* 0x0000000000007918 */ /* 0x000fc00000000000 */
        /* <DEDUP_REMOVED lines=10> */
.L_x_2165:


//--------------------- .text._ZN7cutlass13device_kernelIN5flash19enable_sm80_to_sm89INS1_16FlashAttnFwdSm80INS1_25CollectiveMainloopFwdSm80ILi8ELi1ELb1EN4cute5tupleIJNS5_1CILi128EEES8_S8_EEELi128ENS_6half_tEfNS_4arch4Sm80ELb0ELb0ELb1ELb1ELb1ELb0ELb1ELb0EEENS1_21CollectiveEpilogueFwdIS9_NS6_IJNS7_ILi1EEESF_SF_EEESA_SC_Li256ELb1ELb1ELb0ELb0EEENS1_19SingleTileSchedulerILb1ELb0ELb1ELi128EEEEEEEEEvNT_6ParamsE --------------------------
	.section	.text._ZN7cutlass13device_kernelIN5flash19enable_sm80_to_sm89INS1_16FlashAttnFwdSm80INS1_25CollectiveMainloopFwdSm80ILi8ELi1ELb1EN4cute5tupleIJNS5_1CILi128EEES8_S8_EEELi128ENS_6half_tEfNS_4arch4Sm80ELb0ELb0ELb1ELb1ELb1ELb0ELb1ELb0EEENS1_21CollectiveEpilogueFwdIS9_NS6_IJNS7_ILi1EEESF_SF_EEESA_SC_Li256ELb1ELb1ELb0ELb0EEENS1_19SingleTileSchedulerILb1ELb0ELb1ELi128EEEEEEEEEvNT_6ParamsE,"ax",@progbits
	.sectioninfo	@"SHI_REGISTERS=255"
	.align	128
.text._ZN7cutlass13device_kernelIN5flash19enable_sm80_to_sm89INS1_16FlashAttnFwdSm80INS1_25CollectiveMainloopFwdSm80ILi8ELi1ELb1EN4cute5tupleIJNS5_1CILi128EEES8_S8_EEELi128ENS_6half_tEfNS_4arch4Sm80ELb0ELb0ELb1ELb1ELb1ELb0ELb1ELb0EEENS1_21CollectiveEpilogueFwdIS9_NS6_IJNS7_ILi1EEESF_SF_EEESA_SC_Li256ELb1ELb1ELb0ELb0EEENS1_19SingleTileSchedulerILb1ELb0ELb1ELi128EEEEEEEEEvNT_6ParamsE:
        .type           _ZN7cutlass13device_kernelIN5flash19enable_sm80_to_sm89INS1_16FlashAttnFwdSm80INS1_25CollectiveMainloopFwdSm80ILi8ELi1ELb1EN4cute5tupleIJNS5_1CILi128EEES8_S8_EEELi128ENS_6half_tEfNS_4arch4Sm80ELb0ELb0ELb1ELb1ELb1ELb0ELb1ELb0EEENS1_21CollectiveEpilogueFwdIS9_NS6_IJNS7_ILi1EEESF_SF_EEESA_SC_Li256ELb1ELb1ELb0ELb0EEENS1_19SingleTileSchedulerILb1ELb0ELb1ELi128EEEEEEEEEvNT_6ParamsE,@function
        .size           _ZN7cutlass13device_kernelIN5flash19enable_sm80_to_sm89INS1_16FlashAttnFwdSm80INS1_25CollectiveMainloopFwdSm80ILi8ELi1ELb1EN4cute5tupleIJNS5_1CILi128EEES8_S8_EEELi128ENS_6half_tEfNS_4arch4Sm80ELb0ELb0ELb1ELb1ELb1ELb0ELb1ELb0EEENS1_21CollectiveEpilogueFwdIS9_NS6_IJNS7_ILi1EEESF_SF_EEESA_SC_Li256ELb1ELb1ELb0ELb0EEENS1_19SingleTileSchedulerILb1ELb0ELb1ELi128EEEEEEEEEvNT_6ParamsE,(.L_x_2166 - _ZN7cutlass13device_kernelIN5flash19enable_sm80_to_sm89INS1_16FlashAttnFwdSm80INS1_25CollectiveMainloopFwdSm80ILi8ELi1ELb1EN4cute5tupleIJNS5_1CILi128EEES8_S8_EEELi128ENS_6half_tEfNS_4arch4Sm80ELb0ELb0ELb1ELb1ELb1ELb0ELb1ELb0EEENS1_21CollectiveEpilogueFwdIS9_NS6_IJNS7_ILi1EEESF_SF_EEESA_SC_Li256ELb1ELb1ELb0ELb0EEENS1_19SingleTileSchedulerILb1ELb0ELb1ELi128EEEEEEEEEvNT_6ParamsE)
        .other          _ZN7cutlass13device_kernelIN5flash19enable_sm80_to_sm89INS1_16FlashAttnFwdSm80INS1_25CollectiveMainloopFwdSm80ILi8ELi1ELb1EN4cute5tupleIJNS5_1CILi128EEES8_S8_EEELi128ENS_6half_tEfNS_4arch4Sm80ELb0ELb0ELb1ELb1ELb1ELb0ELb1ELb0EEENS1_21CollectiveEpilogueFwdIS9_NS6_IJNS7_ILi1EEESF_SF_EEESA_SC_Li256ELb1ELb1ELb0ELb0EEENS1_19SingleTileSchedulerILb1ELb0ELb1ELi128EEEEEEEEEvNT_6ParamsE,@"STO_CUDA_ENTRY STV_DEFAULT"
_ZN7cutlass13device_kernelIN5flash19enable_sm80_to_sm89INS1_16FlashAttnFwdSm80INS1_25CollectiveMainloopFwdSm80ILi8ELi1ELb1EN4cute5tupleIJNS5_1CILi128EEES8_S8_EEELi128ENS_6half_tEfNS_4arch4Sm80ELb0ELb0ELb1ELb1ELb1ELb0ELb1ELb0EEENS1_21CollectiveEpilogueFwdIS9_NS6_IJNS7_ILi1EEESF_SF_EEESA_SC_Li256ELb1ELb1ELb0ELb0EEENS1_19SingleTileSchedulerILb1ELb0ELb1ELi128EEEEEEEEEvNT_6ParamsE:
[----:B------:R-:W-:Y:S02]  /*0000*/  MOV R1, c[0x0][0x28] ;  /* 0x00000a0000017a02 */ /* 0x000fe40000000f00 */
[----:B------:R-:W1:Y:S01]  /*0010*/  S2R R5, SR_TID.X ;  /* 0x0000000000057919 */ /* 0x000e620000002100 */
[----:B------:R-:W2:Y:S01]  /*0020*/  S2UR UR11, SR_CTAID.Z ;  /* 0x00000000000b79c3 */ /* 0x000ea20000002700 */
[----:B------:R-:W-:Y:S01]  /*0030*/  UMOV UR14, 0x4 ;  /* 0x00000004000e7882 */ /* 0x000fe20000000000 */
[----:B------:R-:W-:Y:S01]  /*0040*/  IADD3 R1, R1, -0x18, RZ ;  /* 0xffffffe801017810 */ /* 0x000fe20007ffe0ff */
[----:B------:R-:W-:Y:S02]  /*0050*/  ULDC.64 UR6, c[0x0][0x568] ;  /* 0x00015a0000067ab9 */ /* 0x000fe40000000a00 */
[----:B------:R-:W-:-:S03]  /*0060*/  ULDC.64 UR12, c[0x0][0x118] ;  /* 0x00004600000c7ab9 */ /* 0x000fc60000000a00 */
[----:B------:R-:W3:Y:S01]  /*0070*/  S2UR UR5, SR_CTAID.X ;  /* 0x00000000000579c3 */ /* 0x000ee20000002500 */
[----:B-1----:R-:W-:Y:S01]  /*0080*/  SHF.R.U32.HI R0, RZ, 0x5, R5 ;  /* 0x00000005ff007819 */ /* 0x002fe20000011605 */
[----:B--2---:R-:W-:-:S05]  /*0090*/  UIMAD.WIDE UR6, UR11, UR14, UR6 ;  /* 0x0000000e0b0672a5 */ /* 0x004fca000f8e0206 */
[----:B------:R-:W1:Y:S02]  /*00a0*/  SHFL.IDX PT, R0, R0, RZ, 0x1f ;  /* 0x00001fff00007589 */ /* 0x000e6400000e0000 */
[----:B-1----:R-:W-:-:S13]  /*00b0*/  ISETP.NE.AND P0, PT, R0, RZ, PT ;  /* 0x000000ff0000720c */ /* 0x002fda0003f05270 */
[----:B---3--:R-:W-:Y:S05]  /*00c0*/  @!P0 BRA `(.L_x_13) ;  /* 0x000001c000008947 */ /* 0x008fea0003800000 */
[----:B------:R-:W-:-:S04]  /*00d0*/  ISETP.NE.U32.AND P0, PT, RZ, c[0x0][0x568], PT ;  /* 0x00015a00ff007a0c */ /* 0x000fc80003f05070 */
[----:B------:R-:W-:-:S13]  /*00e0*/  ISETP.NE.AND.EX P0, PT, RZ, c[0x0][0x56c], PT, P0 ;  /* 0x00015b00ff007a0c */ /* 0x000fda0003f05300 */
[----:B------:R-:W-:Y:S05]  /*00f0*/  @!P0 BRA `(.L_x_14) ;  /* 0x0000005000008947 */ /* 0x000fea0003800000 */
[----:B------:R-:W-:Y:S02]  /*0100*/  MOV R2, UR6 ;  /* 0x0000000600027c02 */ /* 0x000fe40008000f00 */
[----:B------:R-:W-:-:S05]  /*0110*/  MOV R3, UR7 ;  /* 0x0000000700037c02 */ /* 0x000fca0008000f00 */
[----:B------:R-:W2:Y:S02]  /*0120*/  LDG.E R2, [R2.64] ;  /* 0x0000000c02027981 */ /* 0x000ea4000c1e1900 */
[----:B--2---:R1:W2:Y:S02]  /*0130*/  R2UR UR6, R2 ;  /* 0x00000000020673c2 */ /* 0x0042a400000e0000 */
[----:B-12---:R-:W-:Y:S05]  /*0140*/  BRA `(.L_x_15) ;  /* 0x000000e000007947 */ /* 0x006fea0003800000 */
.L_x_14:
[----:B------:R-:W-:-:S04]  /*0150*/  ISETP.NE.U32.AND P0, PT, RZ, c[0x0][0x560], PT ;  /* 0x00015800ff007a0c */ /* 0x000fc80003f05070 */
[----:B------:R-:W-:-:S13]  /*0160*/  ISETP.NE.AND.EX P0, PT, RZ, c[0x0][0x564], PT, P0 ;  /* 0x00015900ff007a0c */ /* 0x000fda0003f05300 */
[----:B------:R-:W-:Y:S05]  /*0170*/  @!P0 BRA `(.L_x_16) ;  /* 0x000000a000008947 */ /* 0x000fea0003800000 */
[----:B------:R-:W-:Y:S02]  /*0180*/  ULDC.64 UR6, c[0x0][0x560] ;  /* 0x0001580000067ab9 */ /* 0x000fe40000000a00 */
[----:B------:R-:W-:-:S06]  /*0190*/  UIMAD.WIDE UR6, UR11, UR14, UR6 ;  /* 0x0000000e0b0672a5 */ /* 0x000fcc000f8e0206 */
[----:B------:R-:W-:Y:S02]  /*01a0*/  MOV R6, UR6 ;  /* 0x0000000600067c02 */ /* 0x000fe40008000f00 */
[----:B------:R-:W-:-:S05]  /*01b0*/  MOV R7, UR7 ;  /* 0x0000000700077c02 */ /* 0x000fca0008000f00 */
[----:B------:R-:W2:Y:S04]  /*01c0*/  LDG.E R2, [R6.64] ;  /* 0x0000000c06027981 */ /* 0x000ea8000c1e1900 */
[----:B------:R-:W3:Y:S01]  /*01d0*/  LDG.E R0, [R6.64+0x4] ;  /* 0x0000040c06007981 */ /* 0x000ee2000c1e1900 */
[----:B--2---:R-:W1:Y:S08]  /*01e0*/  R2UR UR4, R2 ;  /* 0x00000000020473c2 */ /* 0x004e7000000e0000 */
[----:B---3--:R-:W1:Y:S02]  /*01f0*/  R2UR UR6, R0 ;  /* 0x00000000000673c2 */ /* 0x008e6400000e0000 */
[----:B-1----:R-:W-:Y:S01]  /*0200*/  UIADD3 UR6, -UR4, UR6, URZ ;  /* 0x0000000604067290 */ /* 0x002fe2000fffe13f */
[----:B------:R-:W-:Y:S05]  /*0210*/  BRA `(.L_x_15) ;  /* 0x0000001000007947 */ /* 0x000fea0003800000 */
.L_x_16:
[----:B------:R-:W-:Y:S02]  /*0220*/  ULDC UR6, c[0x0][0x54c] ;  /* 0x0001530000067ab9 */ /* 0x000fe40000000800 */
.L_x_15:
[----:B------:R-:W-:Y:S02]  /*0230*/  ULDC UR4, c[0x0][0x548] ;  /* 0x0001520000047ab9 */ /* 0x000fe40000000800 */
[----:B------:R-:W-:-:S02]  /*0240*/  USHF.L.U32 UR5, UR5, 0x7, URZ ;  /* 0x0000000705057899 */ /* 0x000fc4000800063f */
[----:B------:R-:W-:-:S04]  /*0250*/  UIMAD UR4, UR6, UR4, URZ ;  /* 0x00000004060472a4 */ /* 0x000fc8000f8e023f */
[----:B------:R-:W-:-:S04]  /*0260*/  UISETP.GE.AND UP0, UPT, UR5, UR4, UPT ;  /* 0x000000040500728c */ /* 0x000fc8000bf06270 */
[----:B------:R-:W-:Y:S01]  /*0270*/  USEL UR11, UR11, 0xffffffff, !UP0 ;  /* 0xffffffff0b0b7887 */ /* 0x000fe2000c000000 */
[----:B------:R-:W-:Y:S05]  /*0280*/  BRA `(.L_x_17) ;  /* 0x000001b000007947 */ /* 0x000fea0003800000 */
.L_x_13:
        /* <DEDUP_REMOVED lines=8> */
.L_x_18:
        /* <DEDUP_REMOVED lines=13> */
.L_x_20:
[----:B------:R-:W-:Y:S02]  /*03e0*/  ULDC UR6, c[0x0][0x54c] ;  /* 0x0001530000067ab9 */ /* 0x000fe40000000800 */
.L_x_19:
[----:B------:R-:W-:Y:S02]  /*03f0*/  ULDC UR4, c[0x0][0x548] ;  /* 0x0001520000047ab9 */ /* 0x000fe40000000800 */
[----:B------:R-:W-:-:S02]  /*0400*/  USHF.L.U32 UR5, UR5, 0x7, URZ ;  /* 0x0000000705057899 */ /* 0x000fc4000800063f */
[----:B------:R-:W-:-:S04]  /*0410*/  UIMAD UR4, UR6, UR4, URZ ;  /* 0x00000004060472a4 */ /* 0x000fc8000f8e023f */
[----:B------:R-:W-:-:S04]  /*0420*/  UISETP.GE.AND UP0, UPT, UR5, UR4, UPT ;  /* 0x000000040500728c */ /* 0x000fc8000bf06270 */
[----:B------:R-:W-:-:S06]  /*0430*/  USEL UR11, UR11, 0xffffffff, !UP0 ;  /* 0xffffffff0b0b7887 */ /* 0x000fcc000c000000 */
.L_x_17:
[----:B------:R-:W-:-:S13]  /*0440*/  ISETP.LE.AND P0, PT, RZ, UR11, PT ;  /* 0x0000000bff007c0c */ /* 0x000fda000bf03270 */
[----:B------:R-:W-:Y:S05]  /*0450*/  @!P0 EXIT ;  /* 0x000000000000894d */ /* 0x000fea0003800000 */
[----:B------:R-:W-:Y:S02]  /*0460*/  ULDC.64 UR4, c[0x0][0x370] ;  /* 0x0000dc0000047ab9 */ /* 0x000fe40000000a00 */
[----:B------:R-:W-:Y:S02]  /*0470*/  UISETP.NE.U32.AND UP0, UPT, URZ, UR4, UPT ;  /* 0x000000043f00728c */ /* 0x000fe4000bf05070 */
[----:B------:R-:W-:Y:S02]  /*0480*/  ULDC.64 UR6, c[0x0][0x370] ;  /* 0x0000dc0000067ab9 */ /* 0x000fe40000000a00 */
[----:B------:R-:W-:-:S03]  /*0490*/  UISETP.NE.AND.EX UP0, UPT, URZ, UR5, UPT, UP0 ;  /* 0x000000053f00728c */ /* 0x000fc6000bf05300 */
[----:B------:R-:W-:Y:S02]  /*04a0*/  ULDC.64 UR4, c[0x0][0x348] ;  /* 0x0000d20000047ab9 */ /* 0x000fe40000000a00 */
[----:B------:R-:W-:Y:S01]  /*04b0*/  UISETP.NE.U32.AND UP1, UPT, URZ, UR4, UPT ;  /* 0x000000043f00728c */ /* 0x000fe2000bf25070 */
[----:B------:R-:W-:-:S03]  /*04c0*/  PLOP3.LUT P2, PT, PT, PT, UP0, 0x80, 0x0 ;  /* 0x000000000000781c */ /* 0x000fc60003f4f008 */
[----:B------:R-:W-:Y:S02]  /*04d0*/  UISETP.NE.AND.EX UP1, UPT, URZ, UR5, UPT, UP1 ;  /* 0x000000053f00728c */ /* 0x000fe4000bf25310 */
[----:B------:R-:W-:Y:S02]  /*04e0*/  @UP0 UIMAD.WIDE UR6, UR11, UR14, UR6 ;  /* 0x0000000e0b0602a5 */ /* 0x000fe4000f8e0206 */
[----:B------:R-:W-:Y:S02]  /*04f0*/  ULDC.64 UR4, c[0x0][0x348] ;  /* 0x0000d20000047ab9 */ /* 0x000fe40000000a00 */
[----:B------:R-:W-:Y:S01]  /*0500*/  UIMAD.WIDE UR4, UR11, UR14, UR4 ;  /* 0x0000000e0b0472a5 */ /* 0x000fe2000f8e0204 */
[----:B------:R-:W-:Y:S01]  /*0510*/  PLOP3.LUT P1, PT, PT, PT, UP1, 0x80, 0x0 ;  /* 0x000000000000781c */ /* 0x000fe20003f2f018 */
[----:B------:R-:W-:Y:S02]  /*0520*/  IMAD.U32 R3, RZ, RZ, UR7 ;  /* 0x00000007ff037e24 */ /* 0x000fe4000f8e00ff */
[----:B------:R-:W-:-:S02]  /*0530*/  IMAD.U32 R2, RZ, RZ, UR6 ;  /* 0x00000006ff027e24 */ /* 0x000fc4000f8e00ff */
[----:B------:R-:W-:Y:S01]  /*0540*/  MOV R8, UR4 ;  /* 0x0000000400087c02 */ /* 0x000fe20008000f00 */
[----:B------:R-:W-:Y:S01]  /*0550*/  IMAD.U32 R9, RZ, RZ, UR5 ;  /* 0x00000005ff097e24 */ /* 0x000fe2000f8e00ff */
[----:B------:R-:W-:Y:S01]  /*0560*/  ULDC.64 UR4, c[0x0][0x360] ;  /* 0x0000d80000047ab9 */ /* 0x000fe20000000a00 */
[----:B------:R1:W2:Y:S01]  /*0570*/  @P2 LDG.E R3, [R2.64] ;  /* 0x0000000c02032981 */ /* 0x0002a2000c1e1900 */
[----:B------:R-:W-:-:S04]  /*0580*/  UISETP.NE.U32.AND UP0, UPT, URZ, UR4, UPT ;  /* 0x000000043f00728c */ /* 0x000fc8000bf05070 */
[----:B------:R-:W-:-:S03]  /*0590*/  UISETP.NE.AND.EX UP0, UPT, URZ, UR5, UPT, UP0 ;  /* 0x000000053f00728c */ /* 0x000fc6000bf05300 */
[----:B------:R-:W-:-:S03]  /*05a0*/  ULDC.64 UR4, c[0x0][0x360] ;  /* 0x0000d80000047ab9 */ /* 0x000fc60000000a00 */
[----:B------:R-:W-:-:S05]  /*05b0*/  PLOP3.LUT P0, PT, PT, PT, UP0, 0x80, 0x0 ;  /* 0x000000000000781c */ /* 0x000fca0003f0f008 */
[----:B------:R-:W-:Y:S01]  /*05c0*/  @UP0 UIMAD.WIDE UR4, UR11, UR14, UR4 ;  /* 0x0000000e0b0402a5 */ /* 0x000fe2000f8e0204 */
[----:B------:R-:W-:-:S05]  /*05d0*/  MOV R0, c[0x0][0x168] ;  /* 0x00005a0000007a02 */ /* 0x000fca0000000f00 */
[----:B------:R-:W-:Y:S01]  /*05e0*/  IMAD.U32 R6, RZ, RZ, UR4 ;  /* 0x00000004ff067e24 */ /* 0x000fe2000f8e00ff */
[----:B------:R-:W-:Y:S01]  /*05f0*/  MOV R7, UR5 ;  /* 0x0000000500077c02 */ /* 0x000fe20008000f00 */
[----:B-1----:R-:W3:Y:S04]  /*0600*/  @P1 LDG.E R2, [R8.64] ;  /* 0x0000000c08021981 */ /* 0x002ee8000c1e1900 */
[----:B------:R1:W5:Y:S01]  /*0610*/  @P0 LDG.E R0, [R6.64] ;  /* 0x0000000c06000981 */ /* 0x000362000c1e1900 */
[----:B------:R-:W4:Y:S01]  /*0620*/  S2UR UR9, SR_CTAID.Y ;  /* 0x00000000000979c3 */ /* 0x000f220000002600 */
[----:B------:R-:W-:Y:S02]  /*0630*/  UMOV UR10, URZ ;  /* 0x0000003f000a7c82 */ /* 0x000fe40008000000 */
[----:B------:R-:W-:-:S02]  /*0640*/  UMOV UR15, URZ ;  /* 0x0000003f000f7c82 */ /* 0x000fc40008000000 */
[----:B------:R-:W-:Y:S02]  /*0650*/  ULDC UR5, c[0x0][0x2ac] ;  /* 0x0000ab0000057ab9 */ /* 0x000fe40000000800 */
[----:B------:R-:W-:Y:S02]  /*0660*/  ULDC UR4, c[0x0][0x1d0] ;  /* 0x0000740000047ab9 */ /* 0x000fe40000000800 */
[----:B------:R-:W-:Y:S02]  /*0670*/  UIMAD UR4, UR5, UR4, URZ ;  /* 0x00000004050472a4 */ /* 0x000fe4000f8e023f */
[----:B----4-:R-:W-:Y:S01]  /*0680*/  USHF.R.S32.HI UR8, URZ, 0x1f, UR9 ;  /* 0x0000001f3f087899 */ /* 0x010fe20008011409 */
[----:B--2---:R1:W2:Y:S08]  /*0690*/  @P2 R2UR UR10, R3 ;  /* 0x00000000030a23c2 */ /* 0x0042b000000e0000 */
[----:B---3--:R1:W3:Y:S02]  /*06a0*/  @P1 R2UR UR15, R2 ;  /* 0x00000000020f13c2 */ /* 0x0082e400000e0000 */
[----:B-123--:R-:W-:Y:S05]  /*06b0*/  @P0 BRA `(.L_x_21) ;  /* 0x0000004000000947 */ /* 0x00efea0003800000 */
[----:B------:R-:W-:Y:S05]  /*06c0*/  @!P1 BRA `(.L_x_21) ;  /* 0x0000003000009947 */ /* 0x000fea0003800000 */
[----:B-----5:R1:W2:Y:S04]  /*06d0*/  LDG.E R0, [R8.64] ;  /* 0x0000000c08007981 */ /* 0x0202a8000c1e1900 */
[----:B-1----:R-:W2:Y:S02]  /*06e0*/  LDG.E R8, [R8.64+0x4] ;  /* 0x0000040c08087981 */ /* 0x002ea4000c1e1900 */
[----:B--2---:R-:W-:-:S02]  /*06f0*/  IADD3 R0, -R0, R8, RZ ;  /* 0x0000000800007210 */ /* 0x004fc40007ffe1ff */
.L_x_21:
[----:B------:R-:W-:-:S04]  /*0700*/  ISETP.NE.U32.AND P0, PT, RZ, c[0x0][0x368], PT ;  /* 0x0000da00ff007a0c */ /* 0x000fc80003f05070 */
[----:B------:R-:W-:-:S13]  /*0710*/  ISETP.NE.AND.EX P0, PT, RZ, c[0x0][0x36c], PT, P0 ;  /* 0x0000db00ff007a0c */ /* 0x000fda0003f05300 */
[----:B------:R-:W-:Y:S05]  /*0720*/  @!P0 BRA `(.L_x_22) ;  /* 0x0000007000008947 */ /* 0x000fea0003800000 */
[----:B------:R-:W-:Y:S02]  /*0730*/  ULDC.64 UR4, c[0x0][0x368] ;  /* 0x0000da0000047ab9 */ /* 0x000fe40000000a00 */
[----:B------:R-:W-:-:S06]  /*0740*/  UIMAD.WIDE UR4, UR11, UR14, UR4 ;  /* 0x0000000e0b0472a5 */ /* 0x000fcc000f8e0204 */
[----:B------:R-:W-:Y:S02]  /*0750*/  MOV R2, UR4 ;  /* 0x0000000400027c02 */ /* 0x000fe40008000f00 */
[----:B------:R-:W-:-:S05]  /*0760*/  MOV R3, UR5 ;  /* 0x0000000500037c02 */ /* 0x000fca0008000f00 */
[----:B------:R-:W2:Y:S02]  /*0770*/  LDG.E R2, [R2.64] ;  /* 0x0000000c02027981 */ /* 0x000ea4000c1e1900 */
[----:B--2---:R1:W2:Y:S02]  /*0780*/  R2UR UR4, R2 ;  /* 0x00000000020473c2 */ /* 0x0042a400000e0000 */
[----:B-12---:R-:W-:Y:S05]  /*0790*/  BRA `(.L_x_23) ;  /* 0x000000c000007947 */ /* 0x006fea0003800000 */
.L_x_22:
        /* <DEDUP_REMOVED lines=11> */
[----:B-1----:R-:W-:-:S06]  /*0850*/  UIADD3 UR4, -UR5, UR4, URZ ;  /* 0x0000000405047290 */ /* 0x002fcc000fffe13f */
.L_x_23:
[----:B------:R-:W-:Y:S01]  /*0860*/  UIADD3 UR7, -UR10, UR4, URZ ;  /* 0x000000040a077290 */ /* 0x000fe2000fffe13f */
[----:B------:R-:W-:Y:S01]  /*0870*/  PLOP3.LUT P2, PT, PT, PT, PT, 0x80, 0x0 ;  /* 0x000000000000781c */ /* 0x000fe20003f4f070 */
[----:B------:R-:W-:Y:S01]  /*0880*/  IMAD.MOV.U32 R2, RZ, RZ, RZ ;  /* 0x000000ffff027224 */ /* 0x000fe200078e00ff */
[----:B------:R-:W-:Y:S01]  /*0890*/  MOV R4, RZ ;  /* 0x000000ff00047202 */ /* 0x000fe20000000f00 */
[----:B------:R-:W-:Y:S01]  /*08a0*/  UISETP.GE.AND UP0, UPT, UR7, 0x1, UPT ;  /* 0x000000010700788c */ /* 0x000fe2000bf06270 */
[----:B------:R-:W-:Y:S01]  /*08b0*/  IMAD.MOV.U32 R70, RZ, RZ, RZ ;  /* 0x000000ffff467224 */ /* 0x000fe200078e00ff */
[----:B------:R-:W-:Y:S01]  /*08c0*/  UIADD3 UR4, UR7, 0x7f, URZ ;  /* 0x0000007f07047890 */ /* 0x000fe2000fffe03f */
[----:B------:R-:W-:Y:S01]  /*08d0*/  IMAD.MOV.U32 R68, RZ, RZ, RZ ;  /* 0x000000ffff447224 */ /* 0x000fe200078e00ff */
[----:B------:R-:W-:Y:S01]  /*08e0*/  CS2R R74, SRZ ;  /* 0x00000000004a7805 */ /* 0x000fe2000001ff00 */
[----:B------:R-:W-:Y:S01]  /*08f0*/  CS2R R72, SRZ ;  /* 0x0000000000487805 */ /* 0x000fe2000001ff00 */
[----:B------:R-:W-:Y:S01]  /*0900*/  PLOP3.LUT P0, PT, PT, PT, UP0, 0x80, 0x0 ;  /* 0x000000000000781c */ /* 0x000fe20003f0f008 */
[----:B------:R-:W-:Y:S01]  /*0910*/  USHF.R.S32.HI UR6, URZ, 0x1f, UR4 ;  /* 0x0000001f3f067899 */ /* 0x000fe20008011404 */
[----:B------:R-:W-:Y:S01]  /*0920*/  CS2R R78, SRZ ;  /* 0x00000000004e7805 */ /* 0x000fe2000001ff00 */
[----:B------:R-:W-:Y:S01]  /*0930*/  CS2R R76, SRZ ;  /* 0x00000000004c7805 */ /* 0x000fe2000001ff00 */
[----:B------:R-:W-:Y:S01]  /*0940*/  CS2R R82, SRZ ;  /* 0x0000000000527805 */ /* 0x000fe2000001ff00 */
[----:B------:R-:W-:Y:S01]  /*0950*/  ULEA.HI UR6, UR6, UR4, URZ, 0x7 ;  /* 0x0000000406067291 */ /* 0x000fe2000f8f383f */
[----:B------:R-:W-:Y:S01]  /*0960*/  CS2R R80, SRZ ;  /* 0x0000000000507805 */ /* 0x000fe2000001ff00 */
        /* <DEDUP_REMOVED lines=25> */
[----:B------:R-:W-:Y:S05]  /*0b00*/  @!P0 BRA `(.L_x_24) ;  /* 0x00009a5000008947 */ /* 0x000fea0003800000 */
[----:B------:R-:W-:Y:S02]  /*0b10*/  ULDC.64 UR4, c[0x0][0x340] ;  /* 0x0000d00000047ab9 */ /* 0x000fe40000000a00 */
[----:B------:R-:W-:-:S04]  /*0b20*/  UISETP.NE.U32.AND UP0, UPT, URZ, UR4, UPT ;  /* 0x000000043f00728c */ /* 0x000fc8000bf05070 */
[----:B------:R-:W-:-:S03]  /*0b30*/  UISETP.NE.AND.EX UP0, UPT, URZ, UR5, UPT, UP0 ;  /* 0x000000053f00728c */ /* 0x000fc6000bf05300 */
[----:B------:R-:W-:-:S03]  /*0b40*/  ULDC.64 UR4, c[0x0][0x340] ;  /* 0x0000d00000047ab9 */ /* 0x000fc60000000a00 */
[----:B------:R-:W-:-:S05]  /*0b50*/  PLOP3.LUT P0, PT, PT, PT, UP0, 0x80, 0x0 ;  /* 0x000000000000781c */ /* 0x000fca0003f0f008 */
[----:B------:R-:W-:-:S06]  /*0b60*/  @UP0 UIMAD.WIDE UR4, UR11, UR14, UR4 ;  /* 0x0000000e0b0402a5 */ /* 0x000fcc000f8e0204 */
[----:B------:R-:W-:Y:S02]  /*0b70*/  IMAD.U32 R3, RZ, RZ, UR5 ;  /* 0x00000005ff037e24 */ /* 0x000fe4000f8e00ff */
[----:B------:R-:W-:Y:S01]  /*0b80*/  IMAD.U32 R2, RZ, RZ, UR4 ;  /* 0x00000004ff027e24 */ /* 0x000fe2000f8e00ff */
[----:B------:R-:W-:Y:S01]  /*0b90*/  SHF.R.S32.HI R6, RZ, 0x1f, R5 ;  /* 0x0000001fff067819 */ /* 0x000fe20000011405 */
[----:B------:R-:W-:Y:S01]  /*0ba0*/  USHF.R.S32.HI UR6, URZ, 0x7, UR6 ;  /* 0x000000073f067899 */ /* 0x000fe20008011406 */
[----:B------:R-:W-:Y:S01]  /*0bb0*/  MOV R4, c[0x0][0x2b8] ;  /* 0x0000ae0000047a02 */ /* 0x000fe20000000f00 */
[----:B------:R-:W-:Y:S01]  /*0bc0*/  ULDC.64 UR4, c[0x0][0x2b0] ;  /* 0x0000ac0000047ab9 */ /* 0x000fe20000000a00 */
[----:B------:R1:W2:Y:S01]  /*0bd0*/  @P0 LDG.E R3, [R2.64] ;  /* 0x0000000c02030981 */ /* 0x0002a2000c1e1900 */
[----:B------:R-:W-:Y:S02]  /*0be0*/  MOV R239, RZ ;  /* 0x000000ff00ef7202 */ /* 0x000fe40000000f00 */
[----:B-1----:R-:W-:-:S04]  /*0bf0*/  LEA.HI R2, R6, R5, RZ, 0x3 ;  /* 0x0000000506027211 */ /* 0x002fc800078f18ff */
[----:B------:R-:W-:Y:S02]  /*0c00*/  LOP3.LUT R25, R2, 0xfffffff8, RZ, 0xc0, !PT ;  /* 0xfffffff802197812 */ /* 0x000fe400078ec0ff */
[----:B------:R-:W-:Y:S02]  /*0c10*/  SHF.R.S32.HI R2, RZ, 0x3, R2 ;  /* 0x00000003ff027819 */ /* 0x000fe40000011402 */
[----:B------:R-:W-:-:S05]  /*0c20*/  IADD3 R25, -R25, R5, RZ ;  /* 0x0000000519197210 */ /* 0x000fca0007ffe1ff */
[----:B------:R-:W-:Y:S01]  /*0c30*/  IMAD R242, R25, 0x20, R2 ;  /* 0x0000002019f27824 */ /* 0x000fe200078e0202 */
[----:B------:R-:W-:Y:S06]  /*0c40*/  BAR.SYNC.DEFER_BLOCKING 0x0 ;  /* 0x0000000000007b1d */ /* 0x000fec0000010000 */
[----:B------:R-:W1:Y:S01]  /*0c50*/  S2R R7, SR_CTAID.X ;  /* 0x0000000000077919 */ /* 0x000e620000002500 */
[----:B--2---:R2:W3:Y:S01]  /*0c60*/  @P0 R2UR UR18, R3 ;  /* 0x00000000031203c2 */ /* 0x0044e200000e0000 */
[----:B------:R-:W-:Y:S01]  /*0c70*/  ISETP.NE.AND P0, PT, R4, 0x1, PT ;  /* 0x000000010400780c */ /* 0x000fe20003f05270 */
[----:B---3--:R-:W-:-:S02]  /*0c80*/  @!UP0 UMOV UR18, UR11 ;  /* 0x0000000b00128c82 */ /* 0x008fc40008000000 */
[----:B------:R-:W-:Y:S02]  /*0c90*/  USHF.R.S32.HI UR14, URZ, 0x1f, UR18 ;  /* 0x0000001f3f0e7899 */ /* 0x000fe40008011412 */
[----:B------:R-:W-:Y:S02]  /*0ca0*/  UIMAD.WIDE.U32 UR16, UR18, UR4, URZ ;  /* 0x00000004121072a5 */ /* 0x000fe4000f8e003f */
[----:B------:R-:W-:-:S04]  /*0cb0*/  UIMAD UR14, UR14, UR4, URZ ;  /* 0x000000040e0e72a4 */ /* 0x000fc8000f8e023f */
[----:B------:R-:W-:Y:S01]  /*0cc0*/  UIMAD UR14, UR18, UR5, UR14 ;  /* 0x00000005120e72a4 */ /* 0x000fe2000f8e020e */
[----:B--2---:R-:W-:-:S03]  /*0cd0*/  IMAD.U32 R3, RZ, RZ, UR6 ;  /* 0x00000006ff037e24 */ /* 0x004fc6000f8e00ff */
[----:B------:R-:W-:Y:S02]  /*0ce0*/  UIADD3 UR14, UR17, UR14, URZ ;  /* 0x0000000e110e7290 */ /* 0x000fe4000fffe03f */
[----:B------:R-:W-:Y:S01]  /*0cf0*/  USHF.R.S32.HI UR18, URZ, 0x1f, UR15 ;  /* 0x0000001f3f127899 */ /* 0x000fe2000801140f */
[----:B------:R-:W-:Y:S01]  /*0d00*/  IMAD R3, R3, 0x80, R242 ;  /* 0x0000008003037824 */ /* 0x000fe200078e02f2 */
[----:B------:R-:W-:-:S04]  /*0d10*/  ULDC.64 UR4, c[0x0][0x178] ;  /* 0x00005e0000047ab9 */ /* 0x000fc80000000a00 */
[----:B------:R-:W-:-:S04]  /*0d20*/  IADD3 R3, R3, -0x80, RZ ;  /* 0xffffff8003037810 */ /* 0x000fc80007ffe0ff */
[C---:B------:R-:W-:Y:S02]  /*0d30*/  ISETP.GE.AND P3, PT, R3.reuse, UR7, PT ;  /* 0x0000000703007c0c */ /* 0x040fe4000bf66270 */
[----:B------:R-:W-:Y:S02]  /*0d40*/  IADD3 R240, R3, UR10, RZ ;  /* 0x0000000a03f07c10 */ /* 0x000fe4000fffe0ff */
[----:B------:R-:W-:-:S03]  /*0d50*/  ISETP.GT.OR P3, PT, R242, 0x7f, P3 ;  /* 0x0000007ff200780c */ /* 0x000fc60001f64670 */
[----:B------:R-:W-:-:S04]  /*0d60*/  @P0 IMAD.HI.U32 R3, R240, c[0x0][0x2bc], RZ ;  /* 0x0000af00f0030a27 */ /* 0x000fc800078e00ff */
[----:B------:R-:W-:Y:S01]  /*0d70*/  IMAD.MOV.U32 R8, RZ, RZ, R240 ;  /* 0x000000ffff087224 */ /* 0x000fe200078e00f0 */
[----:B------:R-:W-:-:S05]  /*0d80*/  @P0 SHF.R.U32.HI R8, RZ, c[0x0][0x2c0], R3 ;  /* 0x0000b000ff080a19 */ /* 0x000fca0000011603 */
[----:B------:R-:W-:-:S04]  /*0d90*/  @!P3 IADD3 R4, P2, R8, UR16, RZ ;  /* 0x000000100804bc10 */ /* 0x000fc8000ff5e0ff */
[----:B------:R-:W-:Y:S02]  /*0da0*/  @!P3 LEA R10, P1, R4, c[0x0][0x2a0], 0x2 ;  /* 0x0000a800040aba11 */ /* 0x000fe400078210ff */
[----:B------:R-:W-:-:S04]  /*0db0*/  @!P3 LEA.HI.X.SX32 R3, R8, UR14, 0x1, P2 ;  /* 0x0000000e0803bc11 */ /* 0x000fc800090f0eff */
[----:B------:R-:W-:-:S05]  /*0dc0*/  @!P3 LEA.HI.X R11, R4, c[0x0][0x2a4], R3, 0x2, P1 ;  /* 0x0000a900040bba11 */ /* 0x000fca00008f1403 */
[----:B------:R1:W2:Y:S01]  /*0dd0*/  @!P3 LDG.E R239, [R10.64] ;  /* 0x0000000c0aefb981 */ /* 0x0002a2000c1e1900 */
[----:B------:R-:W-:Y:S01]  /*0de0*/  IMAD.MOV.U32 R3, RZ, RZ, c[0x0][0x2c4] ;  /* 0x0000b100ff037624 */ /* 0x000fe200078e00ff */
[----:B------:R-:W-:Y:S01]  /*0df0*/  UIMAD UR18, UR18, UR4, URZ ;  /* 0x00000004121272a4 */ /* 0x000fe2000f8e023f */
[----:B------:R-:W-:Y:S01]  /*0e00*/  IMAD.SHL.U32 R33, R25, 0x8, RZ ;  /* 0x0000000819217824 */ /* 0x000fe200078e00ff */
[----:B------:R-:W-:Y:S02]  /*0e10*/  UIMAD.WIDE.U32 UR20, UR15, UR4, URZ ;  /* 0x000000040f1472a5 */ /* 0x000fe4000f8e003f */
[----:B------:R-:W-:Y:S01]  /*0e20*/  UIMAD UR18, UR15, UR5, UR18 ;  /* 0x000000050f1272a4 */ /* 0x000fe2000f8e0212 */
[----:B------:R-:W-:Y:S01]  /*0e30*/  ISETP.NE.AND P1, PT, R3, 0x1, PT ;  /* 0x000000010300780c */ /* 0x000fe20003f25270 */
[----:B------:R-:W-:Y:S01]  /*0e40*/  USEL UR19, UR11, URZ, !UP1 ;  /* 0x0000003f0b137287 */ /* 0x000fe2000c800000 */
[C---:B------:R-:W-:Y:S01]  /*0e50*/  IADD3 R24, R33.reuse, 0x40, RZ ;  /* 0x0000004021187810 */ /* 0x040fe20007ffe0ff */
[----:B------:R-:W-:Y:S01]  /*0e60*/  ULDC.64 UR4, c[0x0][0x1b8] ;  /* 0x00006e0000047ab9 */ /* 0x000fe20000000a00 */
[C---:B------:R-:W-:Y:S01]  /*0e70*/  ISETP.GE.AND P3, PT, R33.reuse, c[0x0][0x198], PT ;  /* 0x0000660021007a0c */ /* 0x040fe20003f66270 */
[----:B------:R-:W-:Y:S01]  /*0e80*/  UIADD3 UR21, UR21, UR18, URZ ;  /* 0x0000001215157290 */ /* 0x000fe2000fffe03f */
[----:B------:R-:W-:Y:S01]  /*0e90*/  SHF.R.S32.HI R32, RZ, 0x1f, R24 ;  /* 0x0000001fff207819 */ /* 0x000fe20000011418 */
[----:B------:R-:W-:Y:S01]  /*0ea0*/  UIMAD UR15, UR8, UR4, URZ ;  /* 0x00000004080f72a4 */ /* 0x000fe2000f8e023f */
[----:B------:R-:W-:Y:S01]  /*0eb0*/  ISETP.GE.AND P2, PT, R24, c[0x0][0x198], PT ;  /* 0x0000660018007a0c */ /* 0x000fe20003f46270 */
[----:B------:R-:W-:Y:S01]  /*0ec0*/  USHF.R.S32.HI UR18, URZ, 0x1f, UR11 ;  /* 0x0000001f3f127899 */ /* 0x000fe2000801140b */
[----:B------:R-:W-:Y:S01]  /*0ed0*/  LEA.HI R32, R32, R24, RZ, 0x3 ;  /* 0x0000001820207211 */ /* 0x000fe200078f18ff */
[----:B------:R-:W-:Y:S01]  /*0ee0*/  UIMAD UR15, UR9, UR5, UR15 ;  /* 0x00000005090f72a4 */ /* 0x000fe2000f8e020f */
[----:B------:R-:W-:Y:S01]  /*0ef0*/  IMAD.WIDE R40, R33, 0x2, RZ ;  /* 0x0000000221287825 */ /* 0x000fe200078e02ff */
[----:B------:R-:W-:Y:S01]  /*0f00*/  UIMAD.WIDE.U32 UR20, UR9, UR4, UR20 ;  /* 0x00000004091472a5 */ /* 0x000fe2000f8e0014 */
[----:B------:R-:W-:Y:S01]  /*0f10*/  LOP3.LUT R32, R32, 0xfffffff8, RZ, 0xc0, !PT ;  /* 0xfffffff820207812 */ /* 0x000fe200078ec0ff */
[----:B------:R-:W-:-:S02]  /*0f20*/  USEL UR18, UR18, URZ, !UP1 ;  /* 0x0000003f12127287 */ /* 0x000fc4000c800000 */
[----:B------:R-:W-:Y:S01]  /*0f30*/  ULDC.64 UR4, c[0x0][0x1c0] ;  /* 0x0000700000047ab9 */ /* 0x000fe20000000a00 */
[C---:B-1----:R-:W-:Y:S01]  /*0f40*/  IMAD R10, R7.reuse, 0x80, R242 ;  /* 0x00000080070a7824 */ /* 0x042fe200078e02f2 */
[----:B------:R-:W-:Y:S01]  /*0f50*/  UIMAD UR18, UR18, UR4, URZ ;  /* 0x00000004121272a4 */ /* 0x000fe2000f8e023f */
[----:B------:R-:W-:Y:S01]  /*0f60*/  LEA R7, R7, R2, 0x7 ;  /* 0x0000000207077211 */ /* 0x000fe200078e38ff */
[----:B------:R-:W-:Y:S01]  /*0f70*/  UIADD3 UR21, UR21, UR15, URZ ;  /* 0x0000000f15157290 */ /* 0x000fe2000fffe03f */
[----:B------:R-:W-:Y:S01]  /*0f80*/  @P1 IMAD.HI.U32 R3, R10, c[0x0][0x2c8], RZ ;  /* 0x0000b2000a031a27 */ /* 0x000fe200078e00ff */
[----:B------:R-:W-:Y:S01]  /*0f90*/  UIMAD UR5, UR19, UR5, UR18 ;  /* 0x00000005130572a4 */ /* 0x000fe2000f8e0212 */
[----:B------:R-:W-:Y:S01]  /*0fa0*/  MOV R9, R10 ;  /* 0x0000000a00097202 */ /* 0x000fe20000000f00 */
[----:B------:R-:W-:Y:S02]  /*0fb0*/  UIMAD.WIDE.U32 UR20, UR19, UR4, UR20 ;  /* 0x00000004131472a5 */ /* 0x000fe4000f8e0014 */
[----:B------:R-:W-:Y:S01]  /*0fc0*/  @P1 SHF.R.U32.HI R9, RZ, c[0x0][0x2cc], R3 ;  /* 0x0000b300ff091a19 */ /* 0x000fe20000011603 */
[----:B------:R-:W-:-:S02]  /*0fd0*/  UISETP.GE.AND UP0, UPT, UR7, 0x81, UPT ;  /* 0x000000810700788c */ /* 0x000fc4000bf06270 */
[----:B------:R-:W-:Y:S01]  /*0fe0*/  UIADD3 UR5, UR21, UR5, URZ ;  /* 0x0000000515057290 */ /* 0x000fe2000fffe03f */
[--C-:B------:R-:W-:Y:S01]  /*0ff0*/  SHF.R.S32.HI R4, RZ, 0x1f, R9.reuse ;  /* 0x0000001fff047819 */ /* 0x100fe20000011409 */
[----:B------:R-:W-:Y:S01]  /*1000*/  IMAD.MOV R3, RZ, RZ, -R9 ;  /* 0x000000ffff037224 */ /* 0x000fe200078e0a09 */
[----:B------:R-:W-:Y:S01]  /*1010*/  MOV R13, UR21 ;  /* 0x00000015000d7c02 */ /* 0x000fe20008000f00 */
[----:B------:R-:W-:Y:S02]  /*1020*/  IMAD.U32 R12, RZ, RZ, UR20 ;  /* 0x00000014ff0c7e24 */ /* 0x000fe4000f8e00ff */
[----:B------:R-:W-:Y:S01]  /*1030*/  IMAD.U32 R13, RZ, RZ, UR5 ;  /* 0x00000005ff0d7e24 */ /* 0x000fe2000f8e00ff */
[----:B------:R-:W-:Y:S01]  /*1040*/  ULDC.64 UR4, c[0x0][0x1e8] ;  /* 0x00007a0000047ab9 */ /* 0x000fe20000000a00 */
[----:B------:R-:W-:Y:S01]  /*1050*/  IMAD R4, R4, c[0x0][0x1b0], RZ ;  /* 0x00006c0004047a24 */ /* 0x000fe200078e02ff */
[----:B------:R-:W-:Y:S01]  /*1060*/  UIMAD UR15, UR8, UR4, URZ ;  /* 0x00000004080f72a4 */ /* 0x000fe2000f8e023f */
[----:B------:R-:W-:Y:S01]  /*1070*/  IMAD R3, R3, c[0x0][0x2c4], R10 ;  /* 0x0000b10003037a24 */ /* 0x000fe200078e020a */
[----:B------:R-:W-:Y:S01]  /*1080*/  LEA.HI R10, R6, R5, RZ, 0x6 ;  /* 0x00000005060a7211 */ /* 0x000fe200078f30ff */
[C---:B------:R-:W-:Y:S01]  /*1090*/  IMAD R4, R9.reuse, c[0x0][0x1b4], R4 ;  /* 0x00006d0009047a24 */ /* 0x040fe200078e0204 */
[----:B------:R-:W-:Y:S01]  /*10a0*/  UIMAD.WIDE.U32 UR20, UR9, UR4, URZ ;  /* 0x00000004091472a5 */ /* 0x000fe2000f8e003f */
[----:B------:R-:W-:Y:S01]  /*10b0*/  IMAD.WIDE.U32 R12, R9, c[0x0][0x1b0], R12 ;  /* 0x00006c00090c7a25 */ /* 0x000fe200078e000c */
[----:B------:R-:W-:Y:S01]  /*10c0*/  SHF.R.S32.HI R9, RZ, 0x1f, R3 ;  /* 0x0000001fff097819 */ /* 0x000fe20000011403 */
[----:B------:R-:W-:-:S02]  /*10d0*/  UIMAD UR5, UR9, UR5, UR15 ;  /* 0x00000005090572a4 */ /* 0x000fc4000f8e020f */
[----:B------:R-:W-:Y:S01]  /*10e0*/  IMAD.IADD R13, R13, 0x1, R4 ;  /* 0x000000010d0d7824 */ /* 0x000fe200078e0204 */
[----:B------:R-:W-:Y:S01]  /*10f0*/  ULEA UR15, UR6, 0xffffff80, 0x7 ;  /* 0xffffff80060f7891 */ /* 0x000fe2000f8e383f */
[----:B------:R-:W-:Y:S01]  /*1100*/  IMAD R4, R9, c[0x0][0x1a8], RZ ;  /* 0x00006a0009047a24 */ /* 0x000fe200078e02ff */
[----:B------:R-:W-:Y:S01]  /*1110*/  SHF.L.U32 R9, R2, 0x6, RZ ;  /* 0x0000000602097819 */ /* 0x000fe200000006ff */
[----:B------:R-:W-:Y:S01]  /*1120*/  IMAD.WIDE.U32 R12, R3, c[0x0][0x1a8], R12 ;  /* 0x00006a00030c7a25 */ /* 0x000fe200078e000c */
[----:B------:R-:W-:Y:S02]  /*1130*/  UIADD3 UR18, UR21, UR5, URZ ;  /* 0x0000000515127290 */ /* 0x000fe4000fffe03f */
[----:B------:R-:W-:Y:S01]  /*1140*/  LOP3.LUT R9, R9, 0x1c0, RZ, 0xc0, !PT ;  /* 0x000001c009097812 */ /* 0x000fe200078ec0ff */
[----:B------:R-:W-:Y:S01]  /*1150*/  IMAD R4, R3, c[0x0][0x1ac], R4 ;  /* 0x00006b0003047a24 */ /* 0x000fe200078e0204 */
[----:B------:R-:W-:Y:S01]  /*1160*/  LEA R18, P1, R12, c[0x0][0x160], 0x1 ;  /* 0x000058000c127a11 */ /* 0x000fe200078208ff */
[----:B------:R-:W-:Y:S01]  /*1170*/  IMAD.SHL.U32 R10, R10, 0x8, RZ ;  /* 0x000000080a0a7824 */ /* 0x000fe200078e00ff */
[----:B------:R-:W-:Y:S01]  /*1180*/  SHF.R.U32.HI R3, RZ, 0x3, R9 ;  /* 0x00000003ff037819 */ /* 0x000fe20000011609 */
[----:B------:R-:W-:Y:S01]  /*1190*/  IMAD.IADD R4, R13, 0x1, R4 ;  /* 0x000000010d047824 */ /* 0x000fe200078e0204 */
[----:B------:R-:W-:Y:S01]  /*11a0*/  LOP3.LUT R241, R9, 0x38, R33, 0xf8, !PT ;  /* 0x0000003809f17812 */ /* 0x000fe200078ef821 */
[----:B------:R-:W-:Y:S01]  /*11b0*/  UIADD3 UR15, UR7, -UR15, URZ ;  /* 0x8000000f070f7290 */ /* 0x000fe2000fffe03f */
[----:B------:R-:W-:Y:S01]  /*11c0*/  IADD3 R9, R7, 0x20, RZ ;  /* 0x0000002007097810 */ /* 0x000fe20007ffe0ff */
[----:B------:R-:W-:Y:S01]  /*11d0*/  ULDC.64 UR4, c[0x0][0x210] ;  /* 0x0000840000047ab9 */ /* 0x000fe20000000a00 */
[----:B------:R-:W-:Y:S01]  /*11e0*/  LEA.HI.X R4, R12, c[0x0][0x164], R4, 0x1, P1 ;  /* 0x000059000c047a11 */ /* 0x000fe200008f0c04 */
[----:B------:R-:W-:Y:S01]  /*11f0*/  UIMAD UR8, UR8, UR4, URZ ;  /* 0x00000004080872a4 */ /* 0x000fe2000f8e023f */
[----:B------:R-:W-:Y:S01]  /*1200*/  SHFL.IDX PT, R12, R18, RZ, 0x181f ;  /* 0x00181fff120c7589 */ /* 0x000fe200000e0000 */
[----:B------:R-:W-:Y:S01]  /*1210*/  LOP3.LUT R241, R241, R3, RZ, 0x3c, !PT ;  /* 0x00000003f1f17212 */ /* 0x000fe200078e3cff */
[----:B-----5:R-:W-:Y:S01]  /*1220*/  IMAD R3, R0, c[0x0][0x2c4], RZ ;  /* 0x0000b10000037a24 */ /* 0x020fe200078e02ff */
[----:B------:R-:W-:Y:S01]  /*1230*/  UIMAD.WIDE.U32 UR22, UR9, UR4, URZ ;  /* 0x00000004091672a5 */ /* 0x000fe2000f8e003f */
[----:B------:R-:W1:Y:S01]  /*1240*/  SHFL.IDX PT, R13, R4, RZ, 0x181f ;  /* 0x00181fff040d7589 */ /* 0x000e6200000e0000 */
[----:B------:R-:W-:Y:S01]  /*1250*/  LOP3.LUT R241, R241, 0xfffffe00, R10, 0xf8, !PT ;  /* 0xfffffe00f1f17812 */ /* 0x000fe200078ef80a */
[----:B------:R-:W-:Y:S01]  /*1260*/  IMAD.MOV R0, RZ, RZ, -R8 ;  /* 0x000000ffff007224 */ /* 0x000fe200078e0a08 */
[-C--:B------:R-:W-:Y:S01]  /*1270*/  ISETP.GE.AND P1, PT, R7, R3.reuse, PT ;  /* 0x000000030700720c */ /* 0x080fe20003f26270 */
[----:B------:R-:W-:Y:S01]  /*1280*/  SHFL.IDX PT, R10, R18, 0x1, 0x181f ;  /* 0x00381f00120a7f89 */ /* 0x000fe200000e0000 */
[----:B------:R-:W-:Y:S01]  /*1290*/  ISETP.GE.AND P4, PT, R9, R3, PT ;  /* 0x000000030900720c */ /* 0x000fe20003f86270 */
[----:B------:R-:W-:Y:S01]  /*12a0*/  IMAD R240, R0, c[0x0][0x2b8], R240 ;  /* 0x0000ae0000f07a24 */ /* 0x000fe200078e02f0 */
[----:B------:R-:W-:Y:S01]  /*12b0*/  SHF.L.U32 R241, R241, 0x1, RZ ;  /* 0x00000001f1f17819 */ /* 0x000fe200000006ff */
[----:B------:R-:W3:Y:S01]  /*12c0*/  SHFL.IDX PT, R11, R4, 0x1, 0x181f ;  /* 0x00381f00040b7f89 */ /* 0x000ee200000e0000 */
[----:B------:R-:W-:Y:S01]  /*12d0*/  IADD3 R8, R7, 0x40, RZ ;  /* 0x0000004007087810 */ /* 0x000fe20007ffe0ff */
[----:B------:R-:W-:Y:S01]  /*12e0*/  IMAD.WIDE.U32 R14, R240, c[0x0][0x1e0], RZ ;  /* 0x00007800f00e7a25 */ /* 0x000fe200078e00ff */
[----:B------:R-:W-:Y:S01]  /*12f0*/  SHF.R.S32.HI R27, RZ, 0x1f, R240 ;  /* 0x0000001fff1b7819 */ /* 0x000fe200000114f0 */
[----:B------:R-:W-:Y:S01]  /*1300*/  SHFL.IDX PT, R19, R4, 0x3, 0x181f ;  /* 0x00781f0004137f89 */ /* 0x000fe200000e0000 */
[----:B------:R-:W-:Y:S01]  /*1310*/  LEA.HI R0, R6, R5, RZ, 0x4 ;  /* 0x0000000506007211 */ /* 0x000fe200078f20ff */
[----:B------:R-:W-:Y:S01]  /*1320*/  IMAD.WIDE.U32 R28, R240, c[0x0][0x208], RZ ;  /* 0x00008200f01c7a25 */ /* 0x000fe200078e00ff */
[----:B------:R-:W-:Y:S01]  /*1330*/  ISETP.GE.AND P5, PT, R8, R3, PT ;  /* 0x000000030800720c */ /* 0x000fe20003fa6270 */
[----:B------:R-:W-:Y:S01]  /*1340*/  UIMAD UR5, UR9, UR5, UR8 ;  /* 0x00000005090572a4 */ /* 0x000fe2000f8e0208 */
[----:B------:R-:W-:Y:S01]  /*1350*/  SHF.R.S32.HI R8, RZ, 0x4, R0 ;  /* 0x00000004ff087819 */ /* 0x000fe20000011400 */
[----:B------:R-:W-:Y:S01]  /*1360*/  IMAD R9, R27, c[0x0][0x1e0], RZ ;  /* 0x000078001b097a24 */ /* 0x000fe200078e02ff */
[----:B------:R-:W-:Y:S01]  /*1370*/  IADD3 R7, R7, 0x60, RZ ;  /* 0x0000006007077810 */ /* 0x000fe20007ffe0ff */
[----:B------:R-:W-:Y:S01]  /*1380*/  IMAD R30, R27, c[0x0][0x208], RZ ;  /* 0x000082001b1e7a24 */ /* 0x000fe200078e02ff */
[----:B------:R-:W-:Y:S01]  /*1390*/  LEA.HI R238, R0, R8, RZ, 0x1 ;  /* 0x0000000800ee7211 */ /* 0x000fe200078f08ff */
[----:B------:R-:W-:Y:S01]  /*13a0*/  IMAD R9, R240, c[0x0][0x1e4], R9 ;  /* 0x00007900f0097a24 */ /* 0x000fe200078e0209 */
[----:B------:R-:W-:Y:S01]  /*13b0*/  LEA.HI R6, R6, R5, RZ, 0x5 ;  /* 0x0000000506067211 */ /* 0x000fe200078f28ff */
[--C-:B-1----:R-:W-:Y:S01]  /*13c0*/  @!P1 IMAD.WIDE R16, R33, 0x2, R12.reuse ;  /* 0x0000000221109825 */ /* 0x102fe200078e020c */
[----:B------:R-:W-:Y:S01]  /*13d0*/  LOP3.LUT R238, R238, 0xfffffffe, RZ, 0xc0, !PT ;  /* 0xfffffffeeeee7812 */ /* 0x000fe200078ec0ff */
[----:B------:R-:W-:Y:S01]  /*13e0*/  UIADD3 UR5, UR23, UR5, URZ ;  /* 0x0000000517057290 */ /* 0x000fe2000fffe03f */
[----:B------:R-:W-:Y:S01]  /*13f0*/  IADD3 R243, R241, 0x100, RZ ;  /* 0x00000100f1f37810 */ /* 0x000fe20007ffe0ff */
[----:B------:R-:W-:Y:S01]  /*1400*/  @!P1 IMAD.WIDE R12, R32, 0x2, R12 ;  /* 0x00000002200c9825 */ /* 0x000fe200078e020c */
[----:B------:R3:W-:Y:S03]  /*1410*/  @!P1 LDGSTS.E.BYPASS.LTC128B.128 [R241+0x100], [R16.64], !P3 ;  /* 0x0010000010f19fae */ /* 0x0007e6000d901d4c */
[----:B------:R-:W-:Y:S01]  /*1420*/  IMAD.IADD R15, R15, 0x1, R9 ;  /* 0x000000010f0f7824 */ /* 0x000fe200078e0209 */
[----:B------:R1:W-:Y:S01]  /*1430*/  @!P1 LDGSTS.E.BYPASS.LTC128B.128 [R241+0x4100], [R12.64], !P2 ;  /* 0x041000000cf19fae */ /* 0x0003e2000d101d4c */
[----:B------:R-:W-:Y:S01]  /*1440*/  LOP3.LUT R9, R0, 0xfffffff0, RZ, 0xc0, !PT ;  /* 0xfffffff000097812 */ /* 0x000fe200078ec0ff */
[----:B------:R-:W-:Y:S01]  /*1450*/  IMAD.IADD R238, R8, 0x1, -R238 ;  /* 0x0000000108ee7824 */ /* 0x000fe200078e0aee */
[----:B------:R-:W-:Y:S01]  /*1460*/  ISETP.GE.AND P1, PT, R7, R3, PT ;  /* 0x000000030700720c */ /* 0x000fe20003f26270 */
[----:B------:R-:W-:Y:S01]  /*1470*/  IMAD R30, R240, c[0x0][0x20c], R30 ;  /* 0x00008300f01e7a24 */ /* 0x000fe200078e021e */
[----:B------:R-:W-:-:S03]  /*1480*/  IADD3 R9, -R9, R5, RZ ;  /* 0x0000000509097210 */ /* 0x000fc60007ffe1ff */
[----:B------:R-:W-:Y:S01]  /*1490*/  IMAD.IADD R31, R29, 0x1, R30 ;  /* 0x000000011d1f7824 */ /* 0x000fe200078e021e */
[----:B------:R-:W-:Y:S02]  /*14a0*/  SHF.R.S32.HI R3, RZ, 0x1f, R9 ;  /* 0x0000001fff037819 */ /* 0x000fe40000011409 */
[----:B------:R-:W-:Y:S02]  /*14b0*/  MOV R30, R28 ;  /* 0x0000001c001e7202 */ /* 0x000fe40000000f00 */
[----:B------:R-:W-:Y:S01]  /*14c0*/  LEA.HI R3, R3, R9, RZ, 0x3 ;  /* 0x0000000903037211 */ /* 0x000fe200078f18ff */
[C-C-:B---3--:R-:W-:Y:S01]  /*14d0*/  @!P4 IMAD.WIDE R16, R33.reuse, 0x2, R10.reuse ;  /* 0x000000022110c825 */ /* 0x148fe200078e020a */
[----:B-1----:R-:W-:Y:S03]  /*14e0*/  SHFL.IDX PT, R12, R18, 0x2, 0x181f ;  /* 0x00581f00120c7f89 */ /* 0x002fe600000e0000 */
[----:B------:R-:W-:Y:S01]  /*14f0*/  @!P4 IMAD.WIDE R10, R32, 0x2, R10 ;  /* 0x00000002200ac825 */ /* 0x000fe200078e020a */
[----:B------:R-:W1:Y:S04]  /*1500*/  SHFL.IDX PT, R13, R4, 0x2, 0x181f ;  /* 0x00581f00040d7f89 */ /* 0x000e6800000e0000 */
[----:B------:R3:W-:Y:S04]  /*1510*/  @!P4 LDGSTS.E.BYPASS.LTC128B.128 [R241+0x1100], [R16.64], !P3 ;  /* 0x0110000010f1cfae */ /* 0x0007e8000d901d4c */
[----:B------:R1:W-:Y:S04]  /*1520*/  @!P4 LDGSTS.E.BYPASS.LTC128B.128 [R241+0x5100], [R10.64], !P2 ;  /* 0x051000000af1cfae */ /* 0x0003e8000d101d4c */
[----:B------:R-:W4:Y:S01]  /*1530*/  SHFL.IDX PT, R18, R18, 0x3, 0x181f ;  /* 0x00781f0012127f89 */ /* 0x000f2200000e0000 */
[----:B-1----:R-:W-:-:S04]  /*1540*/  @!P5 IMAD.WIDE R10, R33, 0x2, R12 ;  /* 0x00000002210ad825 */ /* 0x002fc800078e020c */
[C---:B------:R-:W-:Y:S01]  /*1550*/  @!P5 IMAD.WIDE R12, R32.reuse, 0x2, R12 ;  /* 0x00000002200cd825 */ /* 0x040fe200078e020c */
[----:B------:R1:W-:Y:S03]  /*1560*/  @!P5 LDGSTS.E.BYPASS.LTC128B.128 [R241+0x2100], [R10.64], !P3 ;  /* 0x021000000af1dfae */ /* 0x0003e6000d901d4c */
[--C-:B----4-:R-:W-:Y:S01]  /*1570*/  @!P1 IMAD.WIDE R20, R33, 0x2, R18.reuse ;  /* 0x0000000221149825 */ /* 0x110fe200078e0212 */
[----:B------:R4:W-:Y:S03]  /*1580*/  @!P5 LDGSTS.E.BYPASS.LTC128B.128 [R241+0x6100], [R12.64], !P2 ;  /* 0x061000000cf1dfae */ /* 0x0009e6000d101d4c */
[----:B------:R-:W-:Y:S01]  /*1590*/  @!P1 IMAD.WIDE R18, R32, 0x2, R18 ;  /* 0x0000000220129825 */ /* 0x000fe200078e0212 */
[----:B------:R1:W-:Y:S01]  /*15a0*/  @!P1 LDGSTS.E.BYPASS.LTC128B.128 [R241+0x3100], [R20.64], !P3 ;  /* 0x0310000014f19fae */ /* 0x0003e2000d901d4c */
[----:B------:R-:W-:-:S03]  /*15b0*/  ISETP.GE.AND P3, PT, R24, c[0x0][0x1d4], PT ;  /* 0x0000750018007a0c */ /* 0x000fc60003f66270 */
[----:B------:R1:W-:Y:S04]  /*15c0*/  @!P1 LDGSTS.E.BYPASS.LTC128B.128 [R241+0x7100], [R18.64], !P2 ;  /* 0x0710000012f19fae */ /* 0x0003e8000d101d4c */
[----:B------:R-:W0:Y:S01]  /*15d0*/  LDGDEPBAR ;  /* 0x00000000000079af */ /* 0x000e220000000000 */
[----:B--2---:R-:W-:Y:S01]  /*15e0*/  SHF.R.S32.HI R26, RZ, 0x1f, R239 ;  /* 0x0000001fff1a7819 */ /* 0x004fe200000114ef */
[----:B------:R-:W-:-:S04]  /*15f0*/  IMAD.WIDE.U32 R14, R239, c[0x0][0x1f0], R14 ;  /* 0x00007c00ef0e7a25 */ /* 0x000fc800078e000e */
[----:B------:R-:W-:Y:S01]  /*1600*/  IMAD R0, R26, c[0x0][0x1f0], RZ ;  /* 0x00007c001a007a24 */ /* 0x000fe200078e02ff */
[----:B------:R-:W-:Y:S01]  /*1610*/  IADD3 R7, P4, R14, UR20, RZ ;  /* 0x000000140e077c10 */ /* 0x000fe2000ff9e0ff */
[----:B------:R-:W-:Y:S02]  /*1620*/  IMAD R28, R26, c[0x0][0x218], RZ ;  /* 0x000086001a1c7a24 */ /* 0x000fe400078e02ff */
[----:B------:R-:W-:Y:S01]  /*1630*/  IMAD R4, R239, c[0x0][0x1f4], R0 ;  /* 0x00007d00ef047a24 */ /* 0x000fe200078e0200 */
[----:B------:R-:W-:Y:S01]  /*1640*/  LOP3.LUT R0, R3, 0xfffffff8, RZ, 0xc0, !PT ;  /* 0xfffffff803007812 */ /* 0x000fe200078ec0ff */
[----:B------:R-:W-:-:S03]  /*1650*/  IMAD.WIDE.U32 R26, R239, c[0x0][0x218], R30 ;  /* 0x00008600ef1a7a25 */ /* 0x000fc600078e001e */
[----:B------:R-:W-:Y:S01]  /*1660*/  IADD3.X R4, R15, UR18, R4, P4, !PT ;  /* 0x000000120f047c10 */ /* 0x000fe2000a7fe404 */
[----:B------:R-:W-:Y:S01]  /*1670*/  IMAD.IADD R0, R9, 0x1, -R0 ;  /* 0x0000000109007824 */ /* 0x000fe200078e0a00 */
[----:B------:R-:W-:Y:S01]  /*1680*/  LEA R8, P4, R7, c[0x0][0x1c8], 0x1 ;  /* 0x0000720007087a11 */ /* 0x000fe200078808ff */
[----:B------:R-:W-:Y:S01]  /*1690*/  IMAD R28, R239, c[0x0][0x21c], R28 ;  /* 0x00008700ef1c7a24 */ /* 0x000fe200078e021c */
[----:B------:R-:W-:Y:S01]  /*16a0*/  SHF.L.U32 R9, R238, 0x3, RZ ;  /* 0x00000003ee097819 */ /* 0x000fe200000006ff */
[----:B-1----:R-:W-:Y:S01]  /*16b0*/  IMAD.SHL.U32 R10, R0, 0x40, RZ ;  /* 0x00000040000a7824 */ /* 0x002fe200078e00ff */
[----:B------:R-:W-:Y:S01]  /*16c0*/  LEA.HI.X R4, R7, c[0x0][0x1cc], R4, 0x1, P4 ;  /* 0x0000730007047a11 */ /* 0x000fe200020f0c04 */
[----:B---3--:R-:W-:Y:S01]  /*16d0*/  SHFL.IDX PT, R16, R8, RZ, 0x181f ;  /* 0x00181fff08107589 */ /* 0x008fe200000e0000 */
[----:B------:R-:W-:Y:S02]  /*16e0*/  IADD3 R7, -R2, UR15, RZ ;  /* 0x0000000f02077c10 */ /* 0x000fe4000fffe1ff */
[----:B------:R-:W-:Y:S01]  /*16f0*/  LOP3.LUT R10, R10, 0x1c0, RZ, 0xc0, !PT ;  /* 0x000001c00a0a7812 */ /* 0x000fe200078ec0ff */
[----:B------:R-:W1:Y:S01]  /*1700*/  SHFL.IDX PT, R17, R4, RZ, 0x181f ;  /* 0x00181fff04117589 */ /* 0x000e6200000e0000 */
[----:B------:R-:W-:-:S02]  /*1710*/  ISETP.GE.AND P6, PT, R7, 0x1, PT ;  /* 0x000000010700780c */ /* 0x000fc40003fc6270 */
[----:B------:R-:W-:Y:S01]  /*1720*/  ISETP.GE.AND P5, PT, R7, 0x21, PT ;  /* 0x000000210700780c */ /* 0x000fe20003fa6270 */
[----:B------:R-:W-:Y:S01]  /*1730*/  SHFL.IDX PT, R14, R8, 0x1, 0x181f ;  /* 0x00381f00080e7f89 */ /* 0x000fe200000e0000 */
[----:B------:R-:W-:Y:S02]  /*1740*/  ISETP.GE.AND P4, PT, R33, c[0x0][0x1d4], PT ;  /* 0x0000750021007a0c */ /* 0x000fe40003f86270 */
[----:B------:R-:W-:Y:S01]  /*1750*/  LOP3.LUT R9, R10, 0x8, R9, 0xf8, !PT ;  /* 0x000000080a097812 */ /* 0x000fe200078ef809 */
[----:B------:R-:W2:Y:S01]  /*1760*/  SHFL.IDX PT, R15, R4, 0x1, 0x181f ;  /* 0x00381f00040f7f89 */ /* 0x000ea200000e0000 */
[----:B------:R-:W-:Y:S02]  /*1770*/  SHF.R.U32.HI R10, RZ, 0x3, R10 ;  /* 0x00000003ff0a7819 */ /* 0x000fe4000001160a */
[C---:B------:R-:W-:Y:S01]  /*1780*/  ISETP.GE.AND P2, PT, R7.reuse, 0x41, PT ;  /* 0x000000410700780c */ /* 0x040fe20003f46270 */
[----:B----4-:R-:W-:Y:S01]  /*1790*/  SHFL.IDX PT, R12, R8, 0x2, 0x181f ;  /* 0x00581f00080c7f89 */ /* 0x010fe200000e0000 */
[----:B------:R-:W-:-:S02]  /*17a0*/  ISETP.GT.AND P1, PT, R7, 0x60, PT ;  /* 0x000000600700780c */ /* 0x000fc40003f24270 */
[----:B------:R-:W-:Y:S01]  /*17b0*/  SHF.L.U32 R2, R2, 0x3, RZ ;  /* 0x0000000302027819 */ /* 0x000fe200000006ff */
[----:B------:R-:W-:Y:S04]  /*17c0*/  SHFL.IDX PT, R13, R4, 0x2, 0x181f ;  /* 0x00581f00040d7f89 */ /* 0x000fe800000e0000 */
[----:B------:R-:W-:Y:S04]  /*17d0*/  SHFL.IDX PT, R22, R8, 0x3, 0x181f ;  /* 0x00781f0008167f89 */ /* 0x000fe800000e0000 */
[----:B------:R3:W4:Y:S02]  /*17e0*/  SHFL.IDX PT, R23, R4, 0x3, 0x181f ;  /* 0x00781f0004177f89 */ /* 0x00072400000e0000 */
[----:B---3--:R-:W-:Y:S01]  /*17f0*/  LOP3.LUT R4, R9, R10, RZ, 0x3c, !PT ;  /* 0x0000000a09047212 */ /* 0x008fe200078e3cff */
[----:B-1----:R-:W-:-:S04]  /*1800*/  @P6 IMAD.WIDE R8, R33, 0x2, R16 ;  /* 0x0000000221086825 */ /* 0x002fc800078e0210 */
[C---:B------:R-:W-:Y:S01]  /*1810*/  @P6 IMAD.WIDE R16, R32.reuse, 0x2, R16 ;  /* 0x0000000220106825 */ /* 0x040fe200078e0210 */
[----:B------:R4:W-:Y:S03]  /*1820*/  @P6 LDGSTS.E.BYPASS.LTC128B.128 [R241+0x8100], [R8.64], !P4 ;  /* 0x0810000008f16fae */ /* 0x0009e6000e101d4c */
[C-C-:B--2---:R-:W-:Y:S01]  /*1830*/  @P5 IMAD.WIDE R10, R33.reuse, 0x2, R14.reuse ;  /* 0x00000002210a5825 */ /* 0x144fe200078e020e */
[----:B------:R1:W-:Y:S03]  /*1840*/  @P6 LDGSTS.E.BYPASS.LTC128B.128 [R241+0xc100], [R16.64], !P3 ;  /* 0x0c10000010f16fae */ /* 0x0003e6000d901d4c */
[----:B------:R-:W-:Y:S01]  /*1850*/  @P5 IMAD.WIDE R14, R32, 0x2, R14 ;  /* 0x00000002200e5825 */ /* 0x000fe200078e020e */
[----:B------:R2:W-:Y:S04]  /*1860*/  @P5 LDGSTS.E.BYPASS.LTC128B.128 [R241+0x9100], [R10.64], !P4 ;  /* 0x091000000af15fae */ /* 0x0005e8000e101d4c */
[----:B------:R3:W-:Y:S01]  /*1870*/  @P5 LDGSTS.E.BYPASS.LTC128B.128 [R241+0xd100], [R14.64], !P3 ;  /* 0x0d1000000ef15fae */ /* 0x0007e2000d901d4c */
[----:B----4-:R-:W-:-:S04]  /*1880*/  @P1 IMAD.WIDE R8, R33, 0x2, R22 ;  /* 0x0000000221081825 */ /* 0x010fc800078e0216 */
[----:B------:R-:W-:-:S04]  /*1890*/  @P1 IMAD.WIDE R22, R32, 0x2, R22 ;  /* 0x0000000220161825 */ /* 0x000fc800078e0216 */
[----:B--2---:R-:W-:-:S04]  /*18a0*/  @P2 IMAD.WIDE R10, R33, 0x2, R12 ;  /* 0x00000002210a2825 */ /* 0x004fc800078e020c */
[----:B------:R-:W-:Y:S01]  /*18b0*/  @P2 IMAD.WIDE R12, R32, 0x2, R12 ;  /* 0x00000002200c2825 */ /* 0x000fe200078e020c */
[----:B------:R2:W-:Y:S04]  /*18c0*/  @P2 LDGSTS.E.BYPASS.LTC128B.128 [R241+0xa100], [R10.64], !P4 ;  /* 0x0a1000000af12fae */ /* 0x0005e8000e101d4c */
[----:B------:R3:W-:Y:S04]  /*18d0*/  @P2 LDGSTS.E.BYPASS.LTC128B.128 [R241+0xe100], [R12.64], !P3 ;  /* 0x0e1000000cf12fae */ /* 0x0007e8000d901d4c */
[----:B------:R4:W-:Y:S04]  /*18e0*/  @P1 LDGSTS.E.BYPASS.LTC128B.128 [R241+0xb100], [R8.64], !P4 ;  /* 0x0b10000008f11fae */ /* 0x0009e8000e101d4c */
[----:B------:R1:W-:Y:S01]  /*18f0*/  @P1 LDGSTS.E.BYPASS.LTC128B.128 [R241+0xf100], [R22.64], !P3 ;  /* 0x0f10000016f11fae */ /* 0x0003e2000d901d4c */
[----:B------:R-:W-:-:S02]  /*1900*/  R2P PR, R0, 0x6 ;  /* 0x0000000600007804 */ /* 0x000fc40000000000 */
[----:B------:R-:W-:Y:S01]  /*1910*/  LOP3.LUT P6, RZ, R25, 0x4, RZ, 0xc0, !PT ;  /* 0x0000000419ff7812 */ /* 0x000fe200078cc0ff */
[----:B------:R-:W0:Y:S01]  /*1920*/  LDGDEPBAR ;  /* 0x00000000000079af */ /* 0x000e220000000000 */
[----:B--2---:R-:W-:-:S05]  /*1930*/  IMAD.SHL.U32 R10, R3, 0x40, RZ ;  /* 0x00000040030a7824 */ /* 0x004fca00078e00ff */
[----:B------:R-:W-:Y:S01]  /*1940*/  LOP3.LUT R4, R4, 0xfffffe00, R10, 0xf8, !PT ;  /* 0xfffffe0004047812 */ /* 0x000fe200078ef80a */
[----:B----4-:R-:W-:Y:S02]  /*1950*/  IMAD.SHL.U32 R9, R25, 0x40, RZ ;  /* 0x0000004019097824 */ /* 0x010fe400078e00ff */
[----:B------:R-:W-:-:S03]  /*1960*/  IMAD.SHL.U32 R8, R6, 0x20, RZ ;  /* 0x0000002006087824 */ /* 0x000fc600078e00ff */
[----:B------:R-:W-:Y:S01]  /*1970*/  LOP3.LUT R3, R9, 0x1c0, RZ, 0xc0, !PT ;  /* 0x000001c009037812 */ /* 0x000fe200078ec0ff */
[----:B------:R-:W-:-:S04]  /*1980*/  DEPBAR.LE SB0, 0x1 ;  /* 0x000080400000791a */ /* 0x000fc80000000000 */
[----:B------:R-:W-:Y:S02]  /*1990*/  LOP3.LUT R8, R8, 0x7ffffc00, RZ, 0xc0, !PT ;  /* 0x7ffffc0008087812 */ /* 0x000fe400078ec0ff */
[----:B------:R-:W-:Y:S01]  /*19a0*/  LOP3.LUT R9, R3, 0x8, R2, 0xf8, !PT ;  /* 0x0000000803097812 */ /* 0x000fe200078ef802 */
[----:B------:R-:W-:Y:S01]  /*19b0*/  IMAD.MOV.U32 R2, RZ, RZ, 0x10 ;  /* 0x00000010ff027424 */ /* 0x000fe200078e00ff */
[----:B------:R-:W-:Y:S02]  /*19c0*/  SHF.R.U32.HI R3, RZ, 0x3, R3 ;  /* 0x00000003ff037819 */ /* 0x000fe40000011603 */
[----:B------:R-:W-:Y:S02]  /*19d0*/  IADD3 R188, R4, R8, RZ ;  /* 0x0000000804bc7210 */ /* 0x000fe40007ffe0ff */
[----:B------:R-:W-:Y:S01]  /*19e0*/  LOP3.LUT R0, R9, R3, RZ, 0x3c, !PT ;  /* 0x0000000309007212 */ /* 0x000fe200078e3cff */
[----:B------:R-:W-:Y:S01]  /*19f0*/  IMAD.MOV.U32 R3, RZ, RZ, 0x20 ;  /* 0x00000020ff037424 */ /* 0x000fe200078e00ff */
[----:B------:R-:W-:-:S02]  /*1a00*/  SEL R2, R2, 0xfffffff0, !P1 ;  /* 0xfffffff002027807 */ /* 0x000fc40004800000 */
[----:B------:R-:W-:Y:S01]  /*1a10*/  LEA R196, R188, 0x100, 0x1 ;  /* 0x00000100bcc47811 */ /* 0x000fe200078e08ff */
[----:B------:R-:W-:Y:S01]  /*1a20*/  IMAD R238, R238, 0x200, R0 ;  /* 0x00000200eeee7824 */ /* 0x000fe200078e0200 */
[----:B------:R-:W-:Y:S01]  /*1a30*/  SEL R0, R3, 0xffffffe0, !P2 ;  /* 0xffffffe003007807 */ /* 0x000fe20005000000 */
[----:B------:R-:W-:Y:S01]  /*1a40*/  IMAD.SHL.U32 R188, R188, 0x2, RZ ;  /* 0x00000002bcbc7824 */ /* 0x000fe200078e00ff */
[----:B------:R-:W-:Y:S01]  /*1a50*/  BAR.SYNC.DEFER_BLOCKING 0x0 ;  /* 0x0000000000007b1d */ /* 0x000fe20000010000 */
[-C--:B------:R-:W-:Y:S01]  /*1a60*/  LEA R192, R2, R196.reuse, 0x1 ;  /* 0x000000c402c07211 */ /* 0x080fe200078e08ff */
[----:B------:R-:W-:Y:S01]  /*1a70*/  IMAD.SHL.U32 R238, R238, 0x2, RZ ;  /* 0x00000002eeee7824 */ /* 0x000fe200078e00ff */
[C---:B------:R-:W-:Y:S02]  /*1a80*/  LEA R196, R0.reuse, R196, 0x1 ;  /* 0x000000c400c47211 */ /* 0x040fe400078e08ff */
[----:B------:R-:W-:Y:S01]  /*1a90*/  LOP3.LUT P1, RZ, R25, 0x2, RZ, 0xc0, !PT ;  /* 0x0000000219ff7812 */ /* 0x000fe2000782c0ff */
[----:B------:R-:W-:Y:S01]  /*1aa0*/  IMAD R212, R0, 0x2, R192 ;  /* 0x0000000200d47824 */ /* 0x000fe200078e02c0 */
[----:B------:R-:W-:-:S02]  /*1ab0*/  IADD3 R8, R238, 0x8100, RZ ;  /* 0x00008100ee087810 */ /* 0x000fc40007ffe0ff */
[----:B------:R-:W-:Y:S02]  /*1ac0*/  IADD3 R237, R238, 0x8120, RZ ;  /* 0x00008120eeed7810 */ /* 0x000fe40007ffe0ff */
[----:B------:R-:W-:-:S05]  /*1ad0*/  SEL R3, R3, 0xffffffe0, !P6 ;  /* 0xffffffe003037807 */ /* 0x000fca0007000000 */
[C---:B------:R-:W-:Y:S02]  /*1ae0*/  IMAD R235, R3.reuse, 0x2, R238 ;  /* 0x0000000203eb7824 */ /* 0x040fe400078e02ee */
[----:B------:R-:W-:Y:S02]  /*1af0*/  @P1 IADD3 R237, R8, -0x20, RZ ;  /* 0xffffffe008ed1810 */ /* 0x000fe40007ffe0ff */
[----:B------:R-:W-:Y:S02]  /*1b00*/  IADD3 R26, P1, R26, UR22, RZ ;  /* 0x000000161a1a7c10 */ /* 0x000fe4000ff3e0ff */
[----:B------:R-:W-:Y:S01]  /*1b10*/  LEA R224, R3, R237, 0x1 ;  /* 0x000000ed03e07211 */ /* 0x000fe200078e08ff */
[----:B------:R-:W-:Y:S01]  /*1b20*/  LDSM.16.M88.4 R136, [R188+0x100] ;  /* 0x00010000bc88783b */ /* 0x000fe20000000200 */
[----:B------:R-:W-:Y:S02]  /*1b30*/  IADD3.X R27, R27, UR5, R28, P1, !PT ;  /* 0x000000051b1b7c10 */ /* 0x000fe40008ffe41c */
[----:B------:R-:W-:Y:S01]  /*1b40*/  LEA R29, P1, R26, c[0x0][0x1f8], 0x1 ;  /* 0x00007e001a1d7a11 */ /* 0x000fe200078208ff */
[----:B------:R-:W-:Y:S01]  /*1b50*/  LDSM.16.M88.4 R140, [R192] ;  /* 0x00000000c08c783b */ /* 0x000fe20000000200 */
[----:B------:R-:W-:-:S02]  /*1b60*/  IADD3 R231, R237, 0x800, RZ ;  /* 0x00000800ede77810 */ /* 0x000fc40007ffe0ff */
[----:B------:R-:W-:Y:S01]  /*1b70*/  LEA.HI.X R26, R26, c[0x0][0x1fc], R27, 0x1, P1 ;  /* 0x00007f001a1a7a11 */ /* 0x000fe200008f0c1b */
[----:B------:R-:W-:Y:S01]  /*1b80*/  LDSM.16.M88.4 R172, [R196] ;  /* 0x00000000c4ac783b */ /* 0x000fe20000000200 */
[C---:B------:R-:W-:Y:S02]  /*1b90*/  IADD3 R230, R237.reuse, 0x1000, RZ ;  /* 0x00001000ede67810 */ /* 0x040fe40007ffe0ff */
[C---:B------:R-:W-:Y:S01]  /*1ba0*/  IADD3 R229, R237.reuse, 0x1800, RZ ;  /* 0x00001800ede57810 */ /* 0x040fe20007ffe0ff */
[----:B------:R-:W-:Y:S01]  /*1bb0*/  LDSM.16.M88.4 R184, [R212] ;  /* 0x00000000d4b8783b */ /* 0x000fe20000000200 */
[C---:B------:R-:W-:Y:S02]  /*1bc0*/  IADD3 R228, R237.reuse, 0x2000, RZ ;  /* 0x00002000ede47810 */ /* 0x040fe40007ffe0ff */
[C---:B------:R-:W-:Y:S01]  /*1bd0*/  IADD3 R227, R237.reuse, 0x2800, RZ ;  /* 0x00002800ede37810 */ /* 0x040fe20007ffe0ff */
[----:B------:R-:W-:Y:S01]  /*1be0*/  LDSM.16.M88.4 R188, [R188+0x4100] ;  /* 0x00410000bcbc783b */ /* 0x000fe20000000200 */
[----:B------:R-:W-:-:S02]  /*1bf0*/  IADD3 R226, R237, 0x3000, RZ ;  /* 0x00003000ede27810 */ /* 0x000fc40007ffe0ff */
[C---:B------:R-:W-:Y:S01]  /*1c00*/  IADD3 R225, R237.reuse, 0x3800, RZ ;  /* 0x00003800ede17810 */ /* 0x040fe20007ffe0ff */
[----:B------:R-:W-:Y:S01]  /*1c10*/  LDSM.16.M88.4 R192, [R192+0x4000] ;  /* 0x00400000c0c0783b */ /* 0x000fe20000000200 */
[C---:B------:R-:W-:Y:S02]  /*1c20*/  IADD3 R223, R237.reuse, 0x4000, RZ ;  /* 0x00004000eddf7810 */ /* 0x040fe40007ffe0ff */
[C---:B------:R-:W-:Y:S01]  /*1c30*/  IADD3 R222, R237.reuse, 0x4800, RZ ;  /* 0x00004800edde7810 */ /* 0x040fe20007ffe0ff */
[----:B------:R-:W-:Y:S01]  /*1c40*/  LDSM.16.M88.4 R196, [R196+0x4000] ;  /* 0x00400000c4c4783b */ /* 0x000fe20000000200 */
[C---:B------:R-:W-:Y:S02]  /*1c50*/  IADD3 R221, R237.reuse, 0x5000, RZ ;  /* 0x00005000eddd7810 */ /* 0x040fe40007ffe0ff */
[C---:B------:R-:W-:Y:S01]  /*1c60*/  IADD3 R220, R237.reuse, 0x5800, RZ ;  /* 0x00005800eddc7810 */ /* 0x040fe20007ffe0ff */
[----:B------:R-:W-:Y:S01]  /*1c70*/  LDSM.16.M88.4 R212, [R212+0x4000] ;  /* 0x00400000d4d4783b */ /* 0x000fe20000000200 */
[----:B------:R-:W-:-:S02]  /*1c80*/  IADD3 R219, R237, 0x6000, RZ ;  /* 0x00006000eddb7810 */ /* 0x000fc40007ffe0ff */
[C---:B------:R-:W-:Y:S01]  /*1c90*/  IADD3 R218, R237.reuse, 0x6800, RZ ;  /* 0x00006800edda7810 */ /* 0x040fe20007ffe0ff */
[----:B------:R-:W-:Y:S01]  /*1ca0*/  BAR.SYNC.DEFER_BLOCKING 0x0 ;  /* 0x0000000000007b1d */ /* 0x000fe20000010000 */
[C---:B------:R-:W-:Y:S02]  /*1cb0*/  IADD3 R217, R237.reuse, 0x7000, RZ ;  /* 0x00007000edd97810 */ /* 0x040fe40007ffe0ff */
[----:B------:R-:W-:-:S03]  /*1cc0*/  IADD3 R216, R237, 0x7800, RZ ;  /* 0x00007800edd87810 */ /* 0x000fc60007ffe0ff */
[----:B------:R-:W2:Y:S04]  /*1cd0*/  SHFL.IDX PT, R86, R29, RZ, 0x181f ;  /* 0x00181fff1d567589 */ /* 0x000ea800000e0000 */
[----:B------:R-:W4:Y:S04]  /*1ce0*/  SHFL.IDX PT, R78, R29, 0x1, 0x181f ;  /* 0x00381f001d4e7f89 */ /* 0x000f2800000e0000 */
[----:B------:R-:W1:Y:S04]  /*1cf0*/  SHFL.IDX PT, R34, R29, 0x2, 0x181f ;  /* 0x00581f001d227f89 */ /* 0x000e6800000e0000 */
[----:B------:R-:W3:Y:S04]  /*1d00*/  SHFL.IDX PT, R30, R26, RZ, 0x181f ;  /* 0x00181fff1a1e7589 */ /* 0x000ee800000e0000 */
[----:B------:R-:W-:Y:S01]  /*1d10*/  SHFL.IDX PT, R29, R29, 0x3, 0x181f ;  /* 0x00781f001d1d7f89 */ /* 0x000fe200000e0000 */
[----:B------:R-:W-:-:S04]  /*1d20*/  DEPBAR.LE SB0, 0x0 ;  /* 0x000080000000791a */ /* 0x000fc80000000000 */
[----:B------:R-:W-:Y:S01]  /*1d30*/  BAR.SYNC.DEFER_BLOCKING 0x0 ;  /* 0x0000000000007b1d */ /* 0x000fe20000010000 */
[----:B--2---:R-:W-:-:S05]  /*1d40*/  IADD3 R92, P2, R86, R40, RZ ;  /* 0x00000028565c7210 */ /* 0x004fca0007f5e0ff */
[----:B------:R-:W2:Y:S01]  /*1d50*/  SHFL.IDX PT, R28, R26, 0x1, 0x181f ;  /* 0x00381f001a1c7f89 */ /* 0x000ea200000e0000 */
[----:B----4-:R-:W-:-:S03]  /*1d60*/  IADD3 R84, P1, R40, R78, RZ ;  /* 0x0000004e28547210 */ /* 0x010fc60007f3e0ff */
[----:B------:R-:W4:Y:S01]  /*1d70*/  SHFL.IDX PT, R27, R26, 0x2, 0x181f ;  /* 0x00581f001a1b7f89 */ /* 0x000f2200000e0000 */
[----:B-1----:R-:W-:-:S03]  /*1d80*/  IADD3 R76, P5, R40, R34, RZ ;  /* 0x00000022284c7210 */ /* 0x002fc60007fbe0ff */
[----:B------:R-:W-:Y:S01]  /*1d90*/  SHFL.IDX PT, R26, R26, 0x3, 0x181f ;  /* 0x00781f001a1a7f89 */ /* 0x000fe200000e0000 */
[----:B---3--:R-:W-:-:S03]  /*1da0*/  IMAD.X R93, R30, 0x1, R41, P2 ;  /* 0x000000011e5d7824 */ /* 0x008fc600010e0629 */
[----:B------:R-:W1:Y:S04]  /*1db0*/  LDSM.16.M88.4 R60, [R238+0x8900] ;  /* 0x00890000ee3c783b */ /* 0x000e680000000200 */
[----:B------:R-:W-:Y:S01]  /*1dc0*/  LDSM.16.M88.4 R16, [R237+0x800] ;  /* 0x00080000ed10783b */ /* 0x000fe20000000200 */
[----:B--2---:R-:W-:-:S03]  /*1dd0*/  IMAD.X R85, R41, 0x1, R28, P1 ;  /* 0x0000000129557824 */ /* 0x004fc600008e061c */
[----:B------:R-:W2:Y:S01]  /*1de0*/  LDSM.16.M88.4 R20, [R238+0x8100] ;  /* 0x00810000ee14783b */ /* 0x000ea20000000200 */
[----:B----4-:R-:W-:-:S03]  /*1df0*/  IADD3.X R77, R41, R27, RZ, P5, !PT ;  /* 0x0000001b294d7210 */ /* 0x010fc60002ffe4ff */
[----:B------:R-:W3:Y:S04]  /*1e00*/  LDSM.16.M88.4 R44, [R238+0x9900] ;  /* 0x00990000ee2c783b */ /* 0x000ee80000000200 */
[----:B------:R-:W4:Y:S04]  /*1e10*/  LDSM.16.M88.4 R8, [R237] ;  /* 0x00000000ed08783b */ /* 0x000f280000000200 */
[----:B------:R-:W-:Y:S04]  /*1e20*/  LDSM.16.M88.4 R52, [R238+0x9100] ;  /* 0x00910000ee34783b */ /* 0x000fe80000000200 */
[----:B------:R-:W-:Y:S04]  /*1e30*/  LDSM.16.M88.4 R36, [R238+0xa100] ;  /* 0x00a10000ee24783b */ /* 0x000fe80000000200 */
[----:B------:R-:W-:Y:S04]  /*1e40*/  LDSM.16.M88.4 R88, [R238+0xa900] ;  /* 0x00a90000ee58783b */ /* 0x000fe80000000200 */
[----:B------:R-:W-:Y:S04]  /*1e50*/  LDSM.16.M88.4 R68, [R237+0x2800] ;  /* 0x00280000ed44783b */ /* 0x000fe80000000200 */
[----:B------:R-:W-:Y:S01]  /*1e60*/  LDSM.16.M88.4 R80, [R238+0xb100] ;  /* 0x00b10000ee50783b */ /* 0x000fe20000000200 */
[C---:B-1----:R-:W-:Y:S03]  /*1e70*/  HMMA.16816.F32 R64, R136.reuse, R60, RZ ;  /* 0x0000003c8840723c */ /* 0x042fe600000018ff */
[----:B------:R-:W-:Y:S04]  /*1e80*/  LDSM.16.M88.4 R72, [R238+0xb900] ;  /* 0x00b90000ee48783b */ /* 0x000fe80000000200 */
[----:B------:R-:W-:Y:S01]  /*1e90*/  LDSM.16.M88.4 R100, [R237+0x3800] ;  /* 0x00380000ed64783b */ /* 0x000fe20000000200 */
[C---:B------:R-:W-:Y:S08]  /*1ea0*/  HMMA.16816.F32 R60, R136.reuse, R62, RZ ;  /* 0x0000003e883c723c */ /* 0x040ff000000018ff */
[----:B--2---:R-:W-:Y:S08]  /*1eb0*/  HMMA.16816.F32 R12, R136, R20, RZ ;  /* 0x00000014880c723c */ /* 0x004ff000000018ff */
[C---:B------:R-:W-:Y:S08]  /*1ec0*/  HMMA.16816.F32 R64, R140.reuse, R16, R64 ;  /* 0x000000108c40723c */ /* 0x040ff00000001840 */
[----:B------:R-:W-:Y:S01]  /*1ed0*/  HMMA.16816.F32 R60, R140, R18, R60 ;  /* 0x000000128c3c723c */ /* 0x000fe2000000183c */
[----:B------:R-:W1:Y:S07]  /*1ee0*/  LDSM.16.M88.4 R16, [R237+0x1800] ;  /* 0x00180000ed10783b */ /* 0x000e6e0000000200 */
[C---:B------:R-:W-:Y:S08]  /*1ef0*/  HMMA.16816.F32 R20, R136.reuse, R22, RZ ;  /* 0x000000168814723c */ /* 0x040ff000000018ff */
[C---:B---3--:R-:W-:Y:S08]  /*1f00*/  HMMA.16816.F32 R48, R136.reuse, R44, RZ ;  /* 0x0000002c8830723c */ /* 0x048ff000000018ff */
[----:B------:R-:W-:Y:S08]  /*1f10*/  HMMA.16816.F32 R44, R136, R46, RZ ;  /* 0x0000002e882c723c */ /* 0x000ff000000018ff */
[C---:B----4-:R-:W-:Y:S08]  /*1f20*/  HMMA.16816.F32 R12, R140.reuse, R8, R12 ;  /* 0x000000088c0c723c */ /* 0x050ff0000000180c */
[C---:B------:R-:W-:Y:S01]  /*1f30*/  HMMA.16816.F32 R20, R140.reuse, R10, R20 ;  /* 0x0000000a8c14723c */ /* 0x040fe20000001814 */
[----:B------:R-:W2:Y:S07]  /*1f40*/  LDSM.16.M88.4 R8, [R237+0x1000] ;  /* 0x00100000ed08783b */ /* 0x000eae0000000200 */
[C---:B-1----:R-:W-:Y:S07]  /*1f50*/  HMMA.16816.F32 R48, R140.reuse, R16, R48 ;  /* 0x000000108c30723c */ /* 0x042fee0000001830 */
[----:B------:R-:W-:Y:S01]  /*1f60*/  IMAD.WIDE R16, R32, 0x2, RZ ;  /* 0x0000000220107825 */ /* 0x000fe200078e02ff */
[----:B------:R-:W-:Y:S04]  /*1f70*/  HMMA.16816.F32 R44, R140, R18, R44 ;  /* 0x000000128c2c723c */ /* 0x000fe8000000182c */
[----:B------:R-:W-:-:S02]  /*1f80*/  IADD3 R86, P1, R86, R16, RZ ;  /* 0x0000001056567210 */ /* 0x000fc40007f3e0ff */
[----:B------:R-:W-:Y:S02]  /*1f90*/  IADD3 R78, P5, R16, R78, RZ ;  /* 0x0000004e104e7210 */ /* 0x000fe40007fbe0ff */
[-C--:B------:R-:W-:Y:S01]  /*1fa0*/  IADD3 R18, P2, R40, R29.reuse, RZ ;  /* 0x0000001d28127210 */ /* 0x080fe20007f5e0ff */
[C---:B------:R-:W-:Y:S01]  /*1fb0*/  HMMA.16816.F32 R56, R136.reuse, R52, RZ ;  /* 0x000000348838723c */ /* 0x040fe200000018ff */
[----:B------:R-:W-:Y:S01]  /*1fc0*/  IMAD.X R87, R30, 0x1, R17, P1 ;  /* 0x000000011e577824 */ /* 0x000fe200008e0611 */
[----:B------:R-:W-:Y:S02]  /*1fd0*/  IADD3.X R79, R17, R28, RZ, P5, !PT ;  /* 0x0000001c114f7210 */ /* 0x000fe40002ffe4ff */
[----:B------:R-:W-:Y:S01]  /*1fe0*/  IMAD.X R19, R41, 0x1, R26, P2 ;  /* 0x0000000129137824 */ /* 0x000fe200010e061a */
[C---:B------:R-:W-:Y:S02]  /*1ff0*/  IADD3 R34, P2, R16.reuse, R34, RZ ;  /* 0x0000002210227210 */ /* 0x040fe40007f5e0ff */
[----:B------:R-:W-:Y:S01]  /*2000*/  IADD3 R16, P1, R16, R29, RZ ;  /* 0x0000001d10107210 */ /* 0x000fe20007f3e0ff */
[----:B------:R-:W-:Y:S01]  /*2010*/  HMMA.16816.F32 R52, R136, R54, RZ ;  /* 0x000000368834723c */ /* 0x000fe200000018ff */
[----:B------:R-:W-:Y:S01]  /*2020*/  ISETP.GE.AND P5, PT, R33, c[0x0][0x1d4], PT ;  /* 0x0000750021007a0c */ /* 0x000fe20003fa6270 */
[----:B------:R-:W-:Y:S01]  /*2030*/  IMAD.X R35, R17, 0x1, R27, P2 ;  /* 0x0000000111237824 */ /* 0x000fe200010e061b */
[----:B------:R-:W-:-:S02]  /*2040*/  ISETP.GE.AND P2, PT, R24, c[0x0][0x1d4], PT ;  /* 0x0000750018007a0c */ /* 0x000fc40003f46270 */
[----:B------:R-:W-:Y:S02]  /*2050*/  IADD3.X R17, R17, R26, RZ, P1, !PT ;  /* 0x0000001a11117210 */ /* 0x000fe40000ffe4ff */
[C---:B------:R-:W-:Y:S01]  /*2060*/  ISETP.LT.OR P1, PT, R7.reuse, 0x1, P5 ;  /* 0x000000010700780c */ /* 0x040fe20002f21670 */
[----:B------:R-:W-:Y:S01]  /*2070*/  LDSM.16.M88.4 R24, [R237+0x3000] ;  /* 0x00300000ed18783b */ /* 0x000fe20000000200 */
[C---:B------:R-:W-:Y:S01]  /*2080*/  ISETP.LT.OR P6, PT, R7.reuse, 0x1, P2 ;  /* 0x000000010700780c */ /* 0x040fe200017c1670 */
[----:B------:R-:W-:Y:S08]  /*2090*/  HMMA.16816.F32 R40, R136, R36, RZ ;  /* 0x000000248828723c */ /* 0x000ff000000018ff */
[C---:B--2---:R-:W-:Y:S08]  /*20a0*/  HMMA.16816.F32 R56, R140.reuse, R8, R56 ;  /* 0x000000088c38723c */ /* 0x044ff00000001838 */
[----:B------:R-:W-:Y:S01]  /*20b0*/  HMMA.16816.F32 R52, R140, R10, R52 ;  /* 0x0000000a8c34723c */ /* 0x000fe20000001834 */
[----:B------:R-:W1:Y:S04]  /*20c0*/  LDSM.16.M88.4 R8, [R237+0x2000] ;  /* 0x00200000ed08783b */ /* 0x000e680000000200 */
[----:B------:R-:W-:Y:S01]  /*20d0*/  @!PT LDS RZ, [RZ] ;  /* 0x00000000fffff984 */ /* 0x000fe20000000800 */
[----:B------:R-:W-:Y:S01]  /*20e0*/  @!PT LDS RZ, [RZ] ;  /* 0x00000000fffff984 */ /* 0x000fe20000000800 */
[----:B------:R-:W-:Y:S01]  /*20f0*/  @!PT LDS RZ, [RZ] ;  /* 0x00000000fffff984 */ /* 0x000fe20000000800 */
[----:B------:R2:W-:Y:S01]  /*2100*/  LDGSTS.E.BYPASS.LTC128B.128 [R241+0x100], [R92.64], !P1 ;  /* 0x001000005cf17fae */ /* 0x0005e2000c901d4c */
[----:B------:R-:W-:-:S02]  /*2110*/  ISETP.LT.OR P1, PT, R7, 0x21, P5 ;  /* 0x000000210700780c */ /* 0x000fc40002f21670 */
[----:B------:R-:W-:Y:S01]  /*2120*/  HMMA.16816.F32 R36, R136, R38, RZ ;  /* 0x000000268824723c */ /* 0x000fe200000018ff */
[----:B------:R3:W-:Y:S01]  /*2130*/  LDGSTS.E.BYPASS.LTC128B.128 [R241+0x4100], [R86.64], !P6 ;  /* 0x0410000056f17fae */ /* 0x0007e2000f101d4c */
[----:B------:R-:W-:-:S06]  /*2140*/  ISETP.LT.OR P6, PT, R7, 0x21, P2 ;  /* 0x000000210700780c */ /* 0x000fcc00017c1670 */
[C---:B------:R-:W-:Y:S03]  /*2150*/  HMMA.16816.F32 R28, R136.reuse, R88, RZ ;  /* 0x00000058881c723c */ /* 0x040fe600000018ff */
[----:B------:R3:W-:Y:S01]  /*2160*/  LDGSTS.E.BYPASS.LTC128B.128 [R241+0x1100], [R84.64], !P1 ;  /* 0x0110000054f17fae */ /* 0x0007e2000c901d4c */
[C---:B------:R-:W-:Y:S02]  /*2170*/  ISETP.LT.OR P1, PT, R7.reuse, 0x41, P5 ;  /* 0x000000410700780c */ /* 0x040fe40002f21670 */
[C---:B------:R-:W-:Y:S01]  /*2180*/  ISETP.LT.OR P5, PT, R7.reuse, 0x61, P5 ;  /* 0x000000610700780c */ /* 0x040fe20002fa1670 */
[----:B------:R4:W-:Y:S01]  /*2190*/  LDGSTS.E.BYPASS.LTC128B.128 [R241+0x5100], [R78.64], !P6 ;  /* 0x051000004ef17fae */ /* 0x0009e2000f101d4c */
[C---:B------:R-:W-:Y:S01]  /*21a0*/  ISETP.LT.OR P6, PT, R7.reuse, 0x41, P2 ;  /* 0x000000410700780c */ /* 0x040fe200017c1670 */
[----:B------:R-:W-:Y:S01]  /*21b0*/  HMMA.16816.F32 R88, R136, R90, RZ ;  /* 0x0000005a8858723c */ /* 0x000fe200000018ff */
[----:B------:R-:W-:-:S07]  /*21c0*/  ISETP.LT.OR P2, PT, R7, 0x61, P2 ;  /* 0x000000610700780c */ /* 0x000fce0001741670 */
[----:B------:R4:W-:Y:S01]  /*21d0*/  LDGSTS.E.BYPASS.LTC128B.128 [R241+0x2100], [R76.64], !P1 ;  /* 0x021000004cf17fae */ /* 0x0009e2000c901d4c */
[----:B------:R-:W-:-:S03]  /*21e0*/  PLOP3.LUT P1, PT, PT, PT, UP0, 0x40, 0x0 ;  /* 0x000000000000781c */ /* 0x000fc60003f2e808 */
[----:B------:R1:W-:Y:S01]  /*21f0*/  LDGSTS.E.BYPASS.LTC128B.128 [R241+0x6100], [R34.64], !P6 ;  /* 0x0610000022f17fae */ /* 0x0003e2000f101d4c */
[----:B------:R-:W-:Y:S02]  /*2200*/  ISETP.GT.AND P6, PT, R242, 0x7f, PT ;  /* 0x0000007ff200780c */ /* 0x000fe40003fc4270 */
[----:B------:R-:W-:Y:S01]  /*2210*/  HMMA.16816.F32 R28, R140, R68, R28 ;  /* 0x000000448c1c723c */ /* 0x000fe2000000181c */
[----:B------:R4:W-:Y:S04]  /*2220*/  LDGSTS.E.BYPASS.LTC128B.128 [R241+0x3100], [R18.64], !P5 ;  /* 0x0310000012f17fae */ /* 0x0009e8000e901d4c */
[----:B------:R4:W-:Y:S03]  /*2230*/  LDGSTS.E.BYPASS.LTC128B.128 [R241+0x7100], [R16.64], !P2 ;  /* 0x0710000010f17fae */ /* 0x0009e6000d101d4c */
[C---:B---3--:R-:W-:Y:S01]  /*2240*/  HMMA.16816.F32 R84, R136.reuse, R80, RZ ;  /* 0x000000508854723c */ /* 0x048fe200000018ff */
[----:B------:R-:W3:Y:S04]  /*2250*/  LDSM.16.M88.4 R96, [R235+0x8100] ;  /* 0x00810000eb60783b */ /* 0x000ee80000000200 */
[----:B--2---:R-:W-:Y:S03]  /*2260*/  LDSM.16.M88.4 R92, [R235+0x9900] ;  /* 0x00990000eb5c783b */ /* 0x004fe60000000200 */
[----:B------:R-:W-:Y:S01]  /*2270*/  HMMA.16816.F32 R80, R136, R82, RZ ;  /* 0x000000528850723c */ /* 0x000fe200000018ff */
[----:B------:R-:W-:Y:S04]  /*2280*/  LDSM.16.M88.4 R104, [R237+0x4000] ;  /* 0x00400000ed68783b */ /* 0x000fe80000000200 */
[----:B------:R-:W0:Y:S03]  /*2290*/  LDGDEPBAR ;  /* 0x00000000000079af */ /* 0x000e260000000000 */
[----:B-1----:R-:W-:Y:S01]  /*22a0*/  HMMA.16816.F32 R40, R140, R8, R40 ;  /* 0x000000088c28723c */ /* 0x002fe20000001828 */
[----:B------:R-:W-:-:S02]  /*22b0*/  SHF.R.S32.HI R35, RZ, 0x1f, R33 ;  /* 0x0000001fff237819 */ /* 0x000fc40000011421 */
[----:B------:R-:W-:Y:S01]  /*22c0*/  SHF.R.S32.HI R34, RZ, 0x1f, R32 ;  /* 0x0000001fff227819 */ /* 0x000fe20000011420 */
[----:B----4-:R-:W1:Y:S04]  /*22d0*/  LDSM.16.M88.4 R16, [R235+0x8900] ;  /* 0x00890000eb10783b */ /* 0x010e680000000200 */
[C---:B------:R-:W-:Y:S01]  /*22e0*/  HMMA.16816.F32 R36, R140.reuse, R10, R36 ;  /* 0x0000000a8c24723c */ /* 0x040fe20000001824 */
[----:B------:R-:W2:Y:S07]  /*22f0*/  LDSM.16.M88.4 R8, [R235+0x9100] ;  /* 0x00910000eb08783b */ /* 0x000eae0000000200 */
[C---:B------:R-:W-:Y:S08]  /*2300*/  HMMA.16816.F32 R84, R140.reuse, R24, R84 ;  /* 0x000000188c54723c */ /* 0x040ff00000001854 */
[C---:B------:R-:W-:Y:S01]  /*2310*/  HMMA.16816.F32 R80, R140.reuse, R26, R80 ;  /* 0x0000001a8c50723c */ /* 0x040fe20000001850 */
[----:B------:R-:W4:Y:S07]  /*2320*/  LDSM.16.M88.4 R24, [R235+0xa900] ;  /* 0x00a90000eb18783b */ /* 0x000f2e0000000200 */
[----:B------:R-:W-:Y:S01]  /*2330*/  HMMA.16816.F32 R88, R140, R70, R88 ;  /* 0x000000468c58723c */ /* 0x000fe20000001858 */
[----:B------:R-:W-:Y:S07]  /*2340*/  LDSM.16.M88.4 R68, [R235+0xa100] ;  /* 0x00a10000eb44783b */ /* 0x000fee0000000200 */
[C---:B---3--:R-:W-:Y:S08]  /*2350*/  HMMA.16816.F32 R12, R172.reuse, R96, R12 ;  /* 0x00000060ac0c723c */ /* 0x048ff0000000180c */
[C---:B-1----:R-:W-:Y:S08]  /*2360*/  HMMA.16816.F32 R64, R172.reuse, R16, R64 ;  /* 0x00000010ac40723c */ /* 0x042ff00000001840 */
[C---:B------:R-:W-:Y:S01]  /*2370*/  HMMA.16816.F32 R60, R172.reuse, R18, R60 ;  /* 0x00000012ac3c723c */ /* 0x040fe2000000183c */
[----:B------:R-:W1:Y:S07]  /*2380*/  LDSM.16.M88.4 R16, [R235+0xb100] ;  /* 0x00b10000eb10783b */ /* 0x000e6e0000000200 */
[----:B------:R-:W-:Y:S01]  /*2390*/  HMMA.16816.F32 R20, R172, R98, R20 ;  /* 0x00000062ac14723c */ /* 0x000fe20000001814 */
[----:B------:R-:W3:Y:S07]  /*23a0*/  LDSM.16.M88.4 R96, [R224] ;  /* 0x00000000e060783b */ /* 0x000eee0000000200 */
[C---:B------:R-:W-:Y:S08]  /*23b0*/  HMMA.16816.F32 R76, R136.reuse, R72, RZ ;  /* 0x00000048884c723c */ /* 0x040ff000000018ff */
[----:B------:R-:W-:Y:S08]  /*23c0*/  HMMA.16816.F32 R72, R136, R74, RZ ;  /* 0x0000004a8848723c */ /* 0x000ff000000018ff */
[C---:B--2---:R-:W-:Y:S08]  /*23d0*/  HMMA.16816.F32 R56, R172.reuse, R8, R56 ;  /* 0x00000008ac38723c */ /* 0x044ff00000001838 */
[C---:B------:R-:W-:Y:S01]  /*23e0*/  HMMA.16816.F32 R52, R172.reuse, R10, R52 ;  /* 0x0000000aac34723c */ /* 0x040fe20000001834 */
[----:B------:R-:W2:Y:S07]  /*23f0*/  LDSM.16.M88.4 R8, [R235+0xb900] ;  /* 0x00b90000eb08783b */ /* 0x000eae0000000200 */
[C---:B----4-:R-:W-:Y:S08]  /*2400*/  HMMA.16816.F32 R28, R172.reuse, R24, R28 ;  /* 0x00000018ac1c723c */ /* 0x050ff0000000181c */
[----:B------:R-:W-:Y:S01]  /*2410*/  HMMA.16816.F32 R88, R172, R26, R88 ;  /* 0x0000001aac58723c */ /* 0x000fe20000001858 */
[----:B------:R-:W4:Y:S07]  /*2420*/  LDSM.16.M88.4 R24, [R238+0xc100] ;  /* 0x00c10000ee18783b */ /* 0x000f2e0000000200 */
[C---:B------:R-:W-:Y:S08]  /*2430*/  HMMA.16816.F32 R76, R140.reuse, R100, R76 ;  /* 0x000000648c4c723c */ /* 0x040ff0000000184c */
[----:B------:R-:W-:Y:S01]  /*2440*/  HMMA.16816.F32 R72, R140, R102, R72 ;  /* 0x000000668c48723c */ /* 0x000fe20000001848 */
[----:B------:R-:W-:Y:S07]  /*2450*/  LDSM.16.M88.4 R100, [R224+0x2800] ;  /* 0x00280000e064783b */ /* 0x000fee0000000200 */
[C---:B-1----:R-:W-:Y:S08]  /*2460*/  HMMA.16816.F32 R84, R172.reuse, R16, R84 ;  /* 0x00000010ac54723c */ /* 0x042ff00000001854 */
[C---:B------:R-:W-:Y:S01]  /*2470*/  HMMA.16816.F32 R80, R172.reuse, R18, R80 ;  /* 0x00000012ac50723c */ /* 0x040fe20000001850 */
[----:B------:R-:W1:Y:S07]  /*2480*/  LDSM.16.M88.4 R16, [R224+0x1800] ;  /* 0x00180000e010783b */ /* 0x000e6e0000000200 */
[C---:B------:R-:W-:Y:S08]  /*2490*/  HMMA.16816.F32 R40, R172.reuse, R68, R40 ;  /* 0x00000044ac28723c */ /* 0x040ff00000001828 */
[----:B------:R-:W-:Y:S01]  /*24a0*/  HMMA.16816.F32 R36, R172, R70, R36 ;  /* 0x00000046ac24723c */ /* 0x000fe20000001824 */
[----:B------:R-:W1:Y:S07]  /*24b0*/  LDSM.16.M88.4 R68, [R224+0x1000] ;  /* 0x00100000e044783b */ /* 0x000e6e0000000200 */
[----:B---3--:R-:W-:Y:S08]  /*24c0*/  HMMA.16816.F32 R12, R184, R96, R12 ;  /* 0x00000060b80c723c */ /* 0x008ff0000000180c */
[C---:B------:R-:W-:Y:S08]  /*24d0*/  HMMA.16816.F32 R48, R172.reuse, R92, R48 ;  /* 0x0000005cac30723c */ /* 0x040ff00000001830 */
[C---:B------:R-:W-:Y:S01]  /*24e0*/  HMMA.16816.F32 R44, R172.reuse, R94, R44 ;  /* 0x0000005eac2c723c */ /* 0x040fe2000000182c */
[----:B------:R-:W3:Y:S07]  /*24f0*/  LDSM.16.M88.4 R92, [R224+0x800] ;  /* 0x00080000e05c783b */ /* 0x000eee0000000200 */
[C---:B--2---:R-:W-:Y:S08]  /*2500*/  HMMA.16816.F32 R76, R172.reuse, R8, R76 ;  /* 0x00000008ac4c723c */ /* 0x044ff0000000184c */
[----:B------:R-:W-:Y:S01]  /*2510*/  HMMA.16816.F32 R72, R172, R10, R72 ;  /* 0x0000000aac48723c */ /* 0x000fe20000001848 */
[----:B------:R-:W2:Y:S07]  /*2520*/  LDSM.16.M88.4 R8, [R224+0x2000] ;  /* 0x00200000e008783b */ /* 0x000eae0000000200 */
[----:B----4-:R-:W-:Y:S08]  /*2530*/  HMMA.16816.F32 R12, R188, R24, R12 ;  /* 0x00000018bc0c723c */ /* 0x010ff0000000180c */
[C---:B-1----:R-:W-:Y:S08]  /*2540*/  HMMA.16816.F32 R48, R184.reuse, R16, R48 ;  /* 0x00000010b830723c */ /* 0x042ff00000001830 */
[C---:B------:R-:W-:Y:S01]  /*2550*/  HMMA.16816.F32 R44, R184.reuse, R18, R44 ;  /* 0x00000012b82c723c */ /* 0x040fe2000000182c */
[----:B------:R-:W1:Y:S07]  /*2560*/  LDSM.16.M88.4 R16, [R235+0xc100] ;  /* 0x00c10000eb10783b */ /* 0x000e6e0000000200 */
[C---:B------:R-:W-:Y:S01]  /*2570*/  HMMA.16816.F32 R20, R184.reuse, R98, R20 ;  /* 0x00000062b814723c */ /* 0x040fe20000001814 */
[----:B------:R-:W-:Y:S07]  /*2580*/  LDSM.16.M88.4 R96, [R224+0x3000] ;  /* 0x00300000e060783b */ /* 0x000fee0000000200 */
[C---:B------:R-:W-:Y:S08]  /*2590*/  HMMA.16816.F32 R56, R184.reuse, R68, R56 ;  /* 0x00000044b838723c */ /* 0x040ff00000001838 */
[----:B------:R-:W-:Y:S01]  /*25a0*/  HMMA.16816.F32 R52, R184, R70, R52 ;  /* 0x00000046b834723c */ /* 0x000fe20000001834 */
[----:B------:R-:W4:Y:S07]  /*25b0*/  LDSM.16.M88.4 R68, [R238+0xc900] ;  /* 0x00c90000ee44783b */ /* 0x000f2e0000000200 */
[----:B------:R-:W-:Y:S08]  /*25c0*/  HMMA.16816.F32 R12, R192, R104, R12 ;  /* 0x00000068c00c723c */ /* 0x000ff0000000180c */
[C---:B---3--:R-:W-:Y:S08]  /*25d0*/  HMMA.16816.F32 R64, R184.reuse, R92, R64 ;  /* 0x0000005cb840723c */ /* 0x048ff00000001840 */
[C---:B--2---:R-:W-:Y:S08]  /*25e0*/  HMMA.16816.F32 R40, R184.reuse, R8, R40 ;  /* 0x00000008b828723c */ /* 0x044ff00000001828 */
[----:B------:R-:W-:Y:S01]  /*25f0*/  HMMA.16816.F32 R36, R184, R10, R36 ;  /* 0x0000000ab824723c */ /* 0x000fe20000001824 */
[----:B------:R-:W2:Y:S07]  /*2600*/  LDSM.16.M88.4 R8, [R224+0x4000] ;  /* 0x00400000e008783b */ /* 0x000eae0000000200 */
[----:B------:R-:W-:Y:S01]  /*2610*/  HMMA.16816.F32 R20, R188, R26, R20 ;  /* 0x0000001abc14723c */ /* 0x000fe20000001814 */
[----:B------:R-:W3:Y:S07]  /*2620*/  LDSM.16.M88.4 R24, [R237+0x4800] ;  /* 0x00480000ed18783b */ /* 0x000eee0000000200 */
[----:B------:R-:W-:Y:S01]  /*2630*/  HMMA.16816.F32 R60, R184, R94, R60 ;  /* 0x0000005eb83c723c */ /* 0x000fe2000000183c */
[----:B------:R-:W2:Y:S07]  /*2640*/  LDSM.16.M88.4 R92, [R224+0x3800] ;  /* 0x00380000e05c783b */ /* 0x000eae0000000200 */
[----:B-1----:R-:W-:Y:S08]  /*2650*/  HMMA.16816.F32 R12, R196, R16, R12 ;  /* 0x00000010c40c723c */ /* 0x002ff0000000180c */
[----:B----4-:R-:W-:Y:S08]  /*2660*/  HMMA.16816.F32 R64, R188, R68, R64 ;  /* 0x00000044bc40723c */ /* 0x010ff00000001840 */
[----:B------:R-:W-:Y:S08]  /*2670*/  HMMA.16816.F32 R20, R192, R106, R20 ;  /* 0x0000006ac014723c */ /* 0x000ff00000001814 */
[C---:B------:R-:W-:Y:S01]  /*2680*/  HMMA.16816.F32 R104, R184.reuse, R96, R84 ;  /* 0x00000060b868723c */ /* 0x040fe20000001854 */
[----:B------:R-:W1:Y:S07]  /*2690*/  LDSM.16.M88.4 R84, [R235+0xc900] ;  /* 0x00c90000eb54783b */ /* 0x000e6e0000000200 */
[C---:B------:R-:W-:Y:S08]  /*26a0*/  HMMA.16816.F32 R28, R184.reuse, R100, R28 ;  /* 0x00000064b81c723c */ /* 0x040ff0000000181c */
[----:B------:R-:W-:Y:S01]  /*26b0*/  HMMA.16816.F32 R88, R184, R102, R88 ;  /* 0x00000066b858723c */ /* 0x000fe20000001858 */
[----:B------:R-:W4:Y:S07]  /*26c0*/  LDSM.16.M88.4 R100, [R238+0xd100] ;  /* 0x00d10000ee64783b */ /* 0x000f2e0000000200 */
[----:B--2---:R-:W-:Y:S08]  /*26d0*/  HMMA.16816.F32 R12, R212, R8, R12 ;  /* 0x00000008d40c723c */ /* 0x004ff0000000180c */
[----:B---3--:R-:W-:Y:S08]  /*26e0*/  HMMA.16816.F32 R64, R192, R24, R64 ;  /* 0x00000018c040723c */ /* 0x008ff00000001840 */
[C---:B------:R-:W-:Y:S08]  /*26f0*/  HMMA.16816.F32 R76, R184.reuse, R92, R76 ;  /* 0x0000005cb84c723c */ /* 0x040ff0000000184c */
[----:B------:R-:W-:Y:S01]  /*2700*/  HMMA.16816.F32 R72, R184, R94, R72 ;  /* 0x0000005eb848723c */ /* 0x000fe20000001848 */
[----:B------:R-:W2:Y:S01]  /*2710*/  LDSM.16.M88.4 R92, [R238+0xd900] ;  /* 0x00d90000ee5c783b */ /* 0x000ea20000000200 */
[----:B------:R-:W-:-:S02]  /*2720*/  FMUL.FTZ R14, R14, c[0x0][0x320] ;  /* 0x0000c8000e0e7a20 */ /* 0x000fc40000410000 */
[----:B------:R-:W-:Y:S02]  /*2730*/  FMUL.FTZ R3, R12, c[0x0][0x320] ;  /* 0x0000c8000c037a20 */ /* 0x000fe40000410000 */
[----:B------:R-:W-:Y:S02]  /*2740*/  FMUL.FTZ R7, R13, c[0x0][0x320] ;  /* 0x0000c8000d077a20 */ /* 0x000fe40000410000 */
[C---:B------:R-:W-:Y:S01]  /*2750*/  HMMA.16816.F32 R20, R196.reuse, R18, R20 ;  /* 0x00000012c414723c */ /* 0x040fe20000001814 */
[----:B------:R-:W3:Y:S01]  /*2760*/  LDSM.16.M88.4 R16, [R237+0x5000] ;  /* 0x00500000ed10783b */ /* 0x000ee20000000200 */
[----:B------:R-:W2:Y:S06]  /*2770*/  MUFU.TANH R3, R3 ;  /* 0x0000000300037308 */ /* 0x000eac0000002400 */
[----:B-1----:R-:W-:Y:S02]  /*2780*/  HMMA.16816.F32 R64, R196, R84, R64 ;  /* 0x00000054c440723c */ /* 0x002fe40000001840 */
[----:B------:R1:W1:Y:S05]  /*2790*/  MUFU.TANH R84, R14 ;  /* 0x0000000e00547308 */ /* 0x00026a0000002400 */
[----:B------:R-:W-:Y:S01]  /*27a0*/  FMUL.FTZ R85, R15, c[0x0][0x320] ;  /* 0x0000c8000f557a20 */ /* 0x000fe20000410000 */
[C---:B----4-:R-:W-:Y:S02]  /*27b0*/  HMMA.16816.F32 R56, R188.reuse, R100, R56 ;  /* 0x00000064bc38723c */ /* 0x050fe40000001838 */
[----:B------:R-:W4:Y:S06]  /*27c0*/  MUFU.TANH R7, R7 ;  /* 0x0000000700077308 */ /* 0x000f2c0000002400 */
[----:B------:R-:W-:Y:S01]  /*27d0*/  HMMA.16816.F32 R52, R188, R102, R52 ;  /* 0x00000066bc34723c */ /* 0x000fe20000001834 */
[----:B-1----:R-:W1:Y:S01]  /*27e0*/  LDSM.16.M88.4 R12, [R237+0x5800] ;  /* 0x00580000ed0c783b */ /* 0x002e620000000200 */
[----:B------:R-:W1:Y:S06]  /*27f0*/  MUFU.TANH R85, R85 ;  /* 0x0000005500557308 */ /* 0x000e6c0000002400 */
[----:B------:R-:W-:Y:S01]  /*2800*/  HMMA.16816.F32 R20, R212, R10, R20 ;  /* 0x0000000ad414723c */ /* 0x000fe20000001814 */
[----:B------:R-:W1:Y:S07]  /*2810*/  LDSM.16.M88.4 R8, [R235+0xd100] ;  /* 0x00d10000eb08783b */ /* 0x000e6e0000000200 */
[C---:B--2---:R-:W-:Y:S08]  /*2820*/  HMMA.16816.F32 R48, R188.reuse, R92, R48 ;  /* 0x0000005cbc30723c */ /* 0x044ff00000001830 */
[C---:B------:R-:W-:Y:S08]  /*2830*/  HMMA.16816.F32 R44, R188.reuse, R94, R44 ;  /* 0x0000005ebc2c723c */ /* 0x040ff0000000182c */
[----:B------:R-:W-:Y:S01]  /*2840*/  HMMA.16816.F32 R60, R188, R70, R60 ;  /* 0x00000046bc3c723c */ /* 0x000fe2000000183c */
[----:B------:R-:W-:Y:S01]  /*2850*/  LDSM.16.M88.4 R68, [R224+0x4800] ;  /* 0x00480000e044783b */ /* 0x000fe20000000200 */
[----:B------:R-:W-:-:S02]  /*2860*/  FMUL.FTZ R20, R20, c[0x0][0x320] ;  /* 0x0000c80014147a20 */ /* 0x000fc40000410000 */
[----:B------:R-:W-:Y:S02]  /*2870*/  FMUL.FTZ R21, R21, c[0x0][0x320] ;  /* 0x0000c80015157a20 */ /* 0x000fe40000410000 */
[----:B------:R-:W-:Y:S02]  /*2880*/  FMUL.FTZ R22, R22, c[0x0][0x320] ;  /* 0x0000c80016167a20 */ /* 0x000fe40000410000 */
[----:B---3--:R-:W-:Y:S01]  /*2890*/  HMMA.16816.F32 R56, R192, R16, R56 ;  /* 0x00000010c038723c */ /* 0x008fe20000001838 */
[----:B------:R-:W-:-:S07]  /*28a0*/  FMUL.FTZ R23, R23, c[0x0][0x320] ;  /* 0x0000c80017177a20 */ /* 0x000fce0000410000 */
[C---:B------:R-:W-:Y:S01]  /*28b0*/  HMMA.16816.F32 R52, R192.reuse, R18, R52 ;  /* 0x00000012c034723c */ /* 0x040fe20000001834 */
[----:B------:R-:W2:Y:S07]  /*28c0*/  LDSM.16.M88.4 R16, [R238+0xe100] ;  /* 0x00e10000ee10783b */ /* 0x000eae0000000200 */
[C---:B-1----:R-:W-:Y:S08]  /*28d0*/  HMMA.16816.F32 R48, R192.reuse, R12, R48 ;  /* 0x0000000cc030723c */ /* 0x042ff00000001830 */
[C---:B------:R-:W-:Y:S01]  /*28e0*/  HMMA.16816.F32 R44, R192.reuse, R14, R44 ;  /* 0x0000000ec02c723c */ /* 0x040fe2000000182c */
[----:B------:R-:W1:Y:S07]  /*28f0*/  LDSM.16.M88.4 R12, [R238+0xe900] ;  /* 0x00e90000ee0c783b */ /* 0x000e6e0000000200 */
[----:B------:R-:W-:Y:S01]  /*2900*/  HMMA.16816.F32 R60, R192, R26, R60 ;  /* 0x0000001ac03c723c */ /* 0x000fe2000000183c */
[----:B------:R-:W3:Y:S07]  /*2910*/  LDSM.16.M88.4 R24, [R224+0x5000] ;  /* 0x00500000e018783b */ /* 0x000eee0000000200 */
[C---:B------:R-:W-:Y:S08]  /*2920*/  HMMA.16816.F32 R56, R196.reuse, R8, R56 ;  /* 0x00000008c438723c */ /* 0x040ff00000001838 */
[----:B------:R-:W-:Y:S01]  /*2930*/  HMMA.16816.F32 R52, R196, R10, R52 ;  /* 0x0000000ac434723c */ /* 0x000fe20000001834 */
[----:B------:R-:W3:Y:S07]  /*2940*/  LDSM.16.M88.4 R8, [R237+0x6000] ;  /* 0x00600000ed08783b */ /* 0x000eee0000000200 */
[C---:B--2---:R-:W-:Y:S08]  /*2950*/  HMMA.16816.F32 R40, R188.reuse, R16, R40 ;  /* 0x00000010bc28723c */ /* 0x044ff00000001828 */
[----:B------:R-:W-:Y:S01]  /*2960*/  HMMA.16816.F32 R36, R188, R18, R36 ;  /* 0x00000012bc24723c */ /* 0x000fe20000001824 */
[----:B------:R-:W2:Y:S07]  /*2970*/  LDSM.16.M88.4 R16, [R237+0x6800] ;  /* 0x00680000ed10783b */ /* 0x000eae0000000200 */
[----:B------:R-:W-:Y:S01]  /*2980*/  HMMA.16816.F32 R60, R196, R86, R60 ;  /* 0x00000056c43c723c */ /* 0x000fe2000000183c */
[----:B------:R-:W2:Y:S07]  /*2990*/  MUFU.TANH R86, R22 ;  /* 0x0000001600567308 */ /* 0x000eae0000002400 */
[----:B------:R-:W-:Y:S01]  /*29a0*/  HMMA.16816.F32 R64, R212, R68, R64 ;  /* 0x00000044d440723c */ /* 0x000fe20000001840 */
[----:B------:R-:W2:Y:S07]  /*29b0*/  MUFU.TANH R68, R20 ;  /* 0x0000001400447308 */ /* 0x000eae0000002400 */
[C---:B-1----:R-:W-:Y:S01]  /*29c0*/  HMMA.16816.F32 R28, R188.reuse, R12, R28 ;  /* 0x0000000cbc1c723c */ /* 0x042fe2000000181c */
[----:B------:R-:W1:Y:S07]  /*29d0*/  MUFU.TANH R69, R21 ;  /* 0x0000001500457308 */ /* 0x000e6e0000002400 */
[----:B------:R-:W-:Y:S01]  /*29e0*/  HMMA.16816.F32 R88, R188, R14, R88 ;  /* 0x0000000ebc58723c */ /* 0x000fe20000001858 */
[----:B------:R1:W1:Y:S01]  /*29f0*/  MUFU.TANH R87, R23 ;  /* 0x0000001700577308 */ /* 0x0002620000002400 */
[----:B------:R-:W-:Y:S06]  /*2a00*/  LDSM.16.M88.4 R12, [R237+0x7000] ;  /* 0x00700000ed0c783b */ /* 0x000fec0000000200 */
[----:B---3--:R-:W-:Y:S01]  /*2a10*/  HMMA.16816.F32 R56, R212, R24, R56 ;  /* 0x00000018d438723c */ /* 0x008fe20000001838 */
[----:B------:R-:W-:-:S02]  /*2a20*/  FMUL.FTZ R64, R64, c[0x0][0x320] ;  /* 0x0000c80040407a20 */ /* 0x000fc40000410000 */
[----:B------:R-:W-:Y:S02]  /*2a30*/  FMUL.FTZ R65, R65, c[0x0][0x320] ;  /* 0x0000c80041417a20 */ /* 0x000fe40000410000 */
[----:B------:R-:W-:Y:S02]  /*2a40*/  FMUL.FTZ R66, R66, c[0x0][0x320] ;  /* 0x0000c80042427a20 */ /* 0x000fe40000410000 */
[----:B------:R-:W-:Y:S01]  /*2a50*/  FMUL.FTZ R67, R67, c[0x0][0x320] ;  /* 0x0000c80043437a20 */ /* 0x000fe20000410000 */
[----:B------:R-:W-:Y:S01]  /*2a60*/  HMMA.16816.F32 R52, R212, R26, R52 ;  /* 0x0000001ad434723c */ /* 0x000fe20000001834 */
[----:B-1----:R-:W1:Y:S01]  /*2a70*/  LDSM.16.M88.4 R20, [R235+0xd900] ;  /* 0x00d90000eb14783b */ /* 0x002e620000000200 */
[----:B------:R-:W3:Y:S03]  /*2a80*/  MUFU.TANH R92, R66 ;  /* 0x00000042005c7308 */ /* 0x000ee60000002400 */
[----:B------:R-:W1:Y:S03]  /*2a90*/  LDSM.16.M88.4 R24, [R235+0xe100] ;  /* 0x00e10000eb18783b */ /* 0x000e660000000200 */
[C---:B------:R-:W-:Y:S02]  /*2aa0*/  HMMA.16816.F32 R40, R192.reuse, R8, R40 ;  /* 0x00000008c028723c */ /* 0x040fe40000001828 */
[----:B------:R-:W1:Y:S06]  /*2ab0*/  MUFU.TANH R93, R67 ;  /* 0x00000043005d7308 */ /* 0x000e6c0000002400 */
[----:B------:R-:W-:Y:S01]  /*2ac0*/  HMMA.16816.F32 R36, R192, R10, R36 ;  /* 0x0000000ac024723c */ /* 0x000fe20000001824 */
[----:B------:R-:W3:Y:S01]  /*2ad0*/  LDSM.16.M88.4 R8, [R238+0xf100] ;  /* 0x00f10000ee08783b */ /* 0x000ee20000000200 */
[----:B------:R-:W-:-:S02]  /*2ae0*/  FMUL.FTZ R56, R56, c[0x0][0x320] ;  /* 0x0000c80038387a20 */ /* 0x000fc40000410000 */
[----:B------:R-:W-:Y:S02]  /*2af0*/  FMUL.FTZ R57, R57, c[0x0][0x320] ;  /* 0x0000c80039397a20 */ /* 0x000fe40000410000 */
[----:B------:R-:W-:Y:S02]  /*2b00*/  FMUL.FTZ R58, R58, c[0x0][0x320] ;  /* 0x0000c8003a3a7a20 */ /* 0x000fe40000410000 */
[----:B------:R-:W-:Y:S01]  /*2b10*/  HMMA.16816.F32 R80, R184, R98, R80 ;  /* 0x00000062b850723c */ /* 0x000fe20000001850 */
[----:B------:R-:W-:Y:S01]  /*2b20*/  FMUL.FTZ R52, R52, c[0x0][0x320] ;  /* 0x0000c80034347a20 */ /* 0x000fe20000410000 */
[----:B------:R-:W1:Y:S01]  /*2b30*/  MUFU.TANH R56, R56 ;  /* 0x0000003800387308 */ /* 0x000e620000002400 */
[----:B------:R-:W-:Y:S02]  /*2b40*/  FMUL.FTZ R53, R53, c[0x0][0x320] ;  /* 0x0000c80035357a20 */ /* 0x000fe40000410000 */
[----:B------:R-:W-:Y:S02]  /*2b50*/  FMUL.FTZ R54, R54, c[0x0][0x320] ;  /* 0x0000c80036367a20 */ /* 0x000fe40000410000 */
[----:B------:R-:W-:Y:S01]  /*2b60*/  FMUL.FTZ R55, R55, c[0x0][0x320] ;  /* 0x0000c80037377a20 */ /* 0x000fe20000410000 */
[C---:B--2---:R-:W-:Y:S01]  /*2b70*/  HMMA.16816.F32 R28, R192.reuse, R16, R28 ;  /* 0x00000010c01c723c */ /* 0x044fe2000000181c */
[----:B------:R-:W-:Y:S01]  /*2b80*/  FMUL.FTZ R59, R59, c[0x0][0x320] ;  /* 0x0000c8003b3b7a20 */ /* 0x000fe20000410000 */
[----:B------:R-:W2:Y:S06]  /*2b90*/  MUFU.TANH R182, R54 ;  /* 0x0000003600b67308 */ /* 0x000eac0000002400 */
[----:B------:R-:W-:Y:S01]  /*2ba0*/  HMMA.16816.F32 R88, R192, R18, R88 ;  /* 0x00000012c058723c */ /* 0x000fe20000001858 */
[----:B------:R-:W2:Y:S01]  /*2bb0*/  LDSM.16.M88.4 R16, [R238+0xf900] ;  /* 0x00f90000ee10783b */ /* 0x000ea20000000200 */
[----:B------:R-:W2:Y:S06]  /*2bc0*/  MUFU.TANH R181, R55 ;  /* 0x0000003700b57308 */ /* 0x000eac0000002400 */
[C---:B-1----:R-:W-:Y:S02]  /*2bd0*/  HMMA.16816.F32 R48, R196.reuse, R20, R48 ;  /* 0x00000014c430723c */ /* 0x042fe40000001830 */
[----:B------:R-:W1:Y:S06]  /*2be0*/  MUFU.TANH R57, R57 ;  /* 0x0000003900397308 */ /* 0x000e6c0000002400 */
[----:B------:R-:W-:Y:S01]  /*2bf0*/  HMMA.16816.F32 R44, R196, R22, R44 ;  /* 0x00000016c42c723c */ /* 0x000fe2000000182c */
[----:B------:R-:W1:Y:S01]  /*2c00*/  LDSM.16.M88.4 R20, [R224+0x6000] ;  /* 0x00600000e014783b */ /* 0x000e620000000200 */
[----:B------:R-:W1:Y:S06]  /*2c10*/  MUFU.TANH R58, R58 ;  /* 0x0000003a003a7308 */ /* 0x000e6c0000002400 */
[----:B------:R-:W-:Y:S02]  /*2c20*/  HMMA.16816.F32 R60, R212, R70, R60 ;  /* 0x00000046d43c723c */ /* 0x000fe4000000183c */
[----:B------:R-:W1:Y:S06]  /*2c30*/  MUFU.TANH R70, R64 ;  /* 0x0000004000467308 */ /* 0x000e6c0000002400 */
[----:B------:R-:W-:Y:S02]  /*2c40*/  HMMA.16816.F32 R40, R196, R24, R40 ;  /* 0x00000018c428723c */ /* 0x000fe40000001828 */
[----:B------:R2:W1:Y:S06]  /*2c50*/  MUFU.TANH R71, R65 ;  /* 0x0000004100477308 */ /* 0x00046c0000002400 */
[C---:B---3--:R-:W-:Y:S02]  /*2c60*/  HMMA.16816.F32 R104, R188.reuse, R8, R104 ;  /* 0x00000008bc68723c */ /* 0x048fe40000001868 */
[----:B------:R-:W3:Y:S06]  /*2c70*/  MUFU.TANH R59, R59 ;  /* 0x0000003b003b7308 */ /* 0x000eec0000002400 */
[----:B------:R-:W-:Y:S01]  /*2c80*/  HMMA.16816.F32 R80, R188, R10, R80 ;  /* 0x0000000abc50723c */ /* 0x000fe20000001850 */
[----:B------:R-:W-:Y:S01]  /*2c90*/  LDSM.16.M88.4 R8, [R237+0x7800] ;  /* 0x00780000ed08783b */ /* 0x000fe20000000200 */
[----:B------:R-:W-:-:S02]  /*2ca0*/  FMUL.FTZ R60, R60, c[0x0][0x320] ;  /* 0x0000c8003c3c7a20 */ /* 0x000fc40000410000 */
[----:B------:R-:W-:Y:S01]  /*2cb0*/  FMUL.FTZ R61, R61, c[0x0][0x320] ;  /* 0x0000c8003d3d7a20 */ /* 0x000fe20000410000 */
[----:B--2---:R-:W2:Y:S01]  /*2cc0*/  LDSM.16.M88.4 R64, [R224+0x5800] ;  /* 0x00580000e040783b */ /* 0x004ea20000000200 */
[----:B------:R-:W-:Y:S02]  /*2cd0*/  FMUL.FTZ R62, R62, c[0x0][0x320] ;  /* 0x0000c8003e3e7a20 */ /* 0x000fe40000410000 */
[----:B------:R-:W-:Y:S01]  /*2ce0*/  HMMA.16816.F32 R36, R196, R26, R36 ;  /* 0x0000001ac424723c */ /* 0x000fe20000001824 */
[----:B------:R-:W-:Y:S01]  /*2cf0*/  LDSM.16.M88.4 R24, [R224+0x6800] ;  /* 0x00680000e018783b */ /* 0x000fe20000000200 */
[----:B------:R-:W-:Y:S01]  /*2d00*/  FMUL.FTZ R63, R63, c[0x0][0x320] ;  /* 0x0000c8003f3f7a20 */ /* 0x000fe20000410000 */
[----:B------:R-:W1:Y:S05]  /*2d10*/  MUFU.TANH R60, R60 ;  /* 0x0000003c003c7308 */ /* 0x000e6a0000002400 */
[C---:B------:R-:W-:Y:S03]  /*2d20*/  HMMA.16816.F32 R76, R188.reuse, R16, R76 ;  /* 0x00000010bc4c723c */ /* 0x040fe6000000184c */
[----:B------:R-:W2:Y:S05]  /*2d30*/  MUFU.TANH R61, R61 ;  /* 0x0000003d003d7308 */ /* 0x000eaa0000002400 */
[----:B------:R-:W-:Y:S01]  /*2d40*/  HMMA.16816.F32 R72, R188, R18, R72 ;  /* 0x00000012bc48723c */ /* 0x000fe20000001848 */
[----:B------:R-:W-:Y:S02]  /*2d50*/  LDSM.16.M88.4 R16, [R224+0x7800] ;  /* 0x00780000e010783b */ /* 0x000fe40000000200 */
[----:B------:R-:W2:Y:S05]  /*2d60*/  MUFU.TANH R62, R62 ;  /* 0x0000003e003e7308 */ /* 0x000eaa0000002400 */
[----:B-1----:R-:W-:Y:S03]  /*2d70*/  HMMA.16816.F32 R40, R212, R20, R40 ;  /* 0x00000014d428723c */ /* 0x002fe60000001828 */
[----:B------:R-:W1:Y:S05]  /*2d80*/  MUFU.TANH R63, R63 ;  /* 0x0000003f003f7308 */ /* 0x000e6a0000002400 */
[C---:B------:R-:W-:Y:S08]  /*2d90*/  HMMA.16816.F32 R104, R192.reuse, R12, R104 ;  /* 0x0000000cc068723c */ /* 0x040ff00000001868 */
[----:B------:R-:W-:Y:S01]  /*2da0*/  HMMA.16816.F32 R80, R192, R14, R80 ;  /* 0x0000000ec050723c */ /* 0x000fe20000001850 */
[----:B------:R-:W1:Y:S07]  /*2db0*/  LDSM.16.M88.4 R12, [R235+0xf900] ;  /* 0x00f90000eb0c783b */ /* 0x000e6e0000000200 */
[----:B--2---:R-:W-:Y:S01]  /*2dc0*/  HMMA.16816.F32 R48, R212, R64, R48 ;  /* 0x00000040d430723c */ /* 0x004fe20000001830 */
[----:B------:R-:W2:Y:S01]  /*2dd0*/  MUFU.TANH R64, R52 ;  /* 0x0000003400407308 */ /* 0x000ea20000002400 */
[----:B------:R-:W-:-:S02]  /*2de0*/  FMUL.FTZ R40, R40, c[0x0][0x320] ;  /* 0x0000c80028287a20 */ /* 0x000fc40000410000 */
[----:B------:R-:W-:Y:S02]  /*2df0*/  FMUL.FTZ R41, R41, c[0x0][0x320] ;  /* 0x0000c80029297a20 */ /* 0x000fe40000410000 */
[----:B------:R-:W-:Y:S02]  /*2e00*/  FMUL.FTZ R42, R42, c[0x0][0x320] ;  /* 0x0000c8002a2a7a20 */ /* 0x000fe40000410000 */
[----:B------:R-:W-:Y:S01]  /*2e10*/  HMMA.16816.F32 R36, R212, R22, R36 ;  /* 0x00000016d424723c */ /* 0x000fe20000001824 */
[----:B------:R2:W1:Y:S01]  /*2e20*/  MUFU.TANH R65, R53 ;  /* 0x0000003500417308 */ /* 0x0004620000002400 */
[----:B------:R-:W3:Y:S01]  /*2e30*/  LDSM.16.M88.4 R20, [R235+0xf100] ;  /* 0x00f10000eb14783b */ /* 0x000ee20000000200 */
[----:B------:R-:W-:-:S05]  /*2e40*/  FMUL.FTZ R43, R43, c[0x0][0x320] ;  /* 0x0000c8002b2b7a20 */ /* 0x000fca0000410000 */
[C---:B------:R-:W-:Y:S01]  /*2e50*/  HMMA.16816.F32 R76, R192.reuse, R8, R76 ;  /* 0x00000008c04c723c */ /* 0x040fe2000000184c */
[----:B------:R-:W1:Y:S07]  /*2e60*/  MUFU.TANH R178, R40 ;  /* 0x0000002800b27308 */ /* 0x000e6e0000002400 */
[----:B------:R-:W-:Y:S01]  /*2e70*/  HMMA.16816.F32 R72, R192, R10, R72 ;  /* 0x0000000ac048723c */ /* 0x000fe20000001848 */
[----:B--2---:R-:W2:Y:S01]  /*2e80*/  LDSM.16.M88.4 R52, [R235+0xe900] ;  /* 0x00e90000eb34783b */ /* 0x004ea20000000200 */
[----:B------:R-:W2:Y:S01]  /*2e90*/  MUFU.TANH R177, R41 ;  /* 0x0000002900b17308 */ /* 0x000ea20000002400 */
[----:B------:R-:W-:-:S02]  /*2ea0*/  FMUL.FTZ R48, R48, c[0x0][0x320] ;  /* 0x0000c80030307a20 */ /* 0x000fc40000410000 */
[----:B------:R-:W-:Y:S02]  /*2eb0*/  FMUL.FTZ R49, R49, c[0x0][0x320] ;  /* 0x0000c80031317a20 */ /* 0x000fe40000410000 */
[----:B------:R-:W-:Y:S01]  /*2ec0*/  FMUL.FTZ R50, R50, c[0x0][0x320] ;  /* 0x0000c80032327a20 */ /* 0x000fe20000410000 */
[----:B------:R-:W-:Y:S01]  /*2ed0*/  HMMA.16816.F32 R44, R212, R66, R44 ;  /* 0x00000042d42c723c */ /* 0x000fe2000000182c */
[----:B------:R-:W-:Y:S01]  /*2ee0*/  FMUL.FTZ R51, R51, c[0x0][0x320] ;  /* 0x0000c80033337a20 */ /* 0x000fe20000410000 */
[----:B------:R-:W2:Y:S01]  /*2ef0*/  MUFU.TANH R161, R42 ;  /* 0x0000002a00a17308 */ /* 0x000ea20000002400 */
[----:B------:R-:W-:Y:S02]  /*2f00*/  FMUL.FTZ R36, R36, c[0x0][0x320] ;  /* 0x0000c80024247a20 */ /* 0x000fe40000410000 */
[----:B------:R-:W-:Y:S02]  /*2f10*/  FMUL.FTZ R37, R37, c[0x0][0x320] ;  /* 0x0000c80025257a20 */ /* 0x000fe40000410000 */
[----:B------:R-:W-:Y:S01]  /*2f20*/  FMUL.FTZ R38, R38, c[0x0][0x320] ;  /* 0x0000c80026267a20 */ /* 0x000fe20000410000 */
[C---:B-1----:R-:W-:Y:S01]  /*2f30*/  HMMA.16816.F32 R76, R196.reuse, R12, R76 ;  /* 0x0000000cc44c723c */ /* 0x042fe2000000184c */
[----:B------:R-:W-:Y:S01]  /*2f40*/  FMUL.FTZ R39, R39, c[0x0][0x320] ;  /* 0x0000c80027277a20 */ /* 0x000fe20000410000 */
[----:B------:R1:W1:Y:S06]  /*2f50*/  MUFU.TANH R162, R43 ;  /* 0x0000002b00a27308 */ /* 0x00026c0000002400 */
[C---:B------:R-:W-:Y:S02]  /*2f60*/  HMMA.16816.F32 R72, R196.reuse, R14, R72 ;  /* 0x0000000ec448723c */ /* 0x040fe40000001848 */
[----:B------:R2:W2:Y:S06]  /*2f70*/  MUFU.TANH R145, R48 ;  /* 0x0000003000917308 */ /* 0x0004ac0000002400 */
[----:B---3--:R-:W-:Y:S01]  /*2f80*/  HMMA.16816.F32 R104, R196, R20, R104 ;  /* 0x00000014c468723c */ /* 0x008fe20000001868 */
[----:B------:R-:W-:Y:S01]  /*2f90*/  FMUL.FTZ R44, R44, c[0x0][0x320] ;  /* 0x0000c8002c2c7a20 */ /* 0x000fe20000410000 */
[----:B-1----:R-:W1:Y:S01]  /*2fa0*/  LDSM.16.M88.4 R40, [R224+0x7000] ;  /* 0x00700000e028783b */ /* 0x002e620000000200 */
[----:B------:R-:W-:Y:S01]  /*2fb0*/  FMUL.FTZ R45, R45, c[0x0][0x320] ;  /* 0x0000c8002d2d7a20 */ /* 0x000fe20000410000 */
[----:B------:R3:W1:Y:S01]  /*2fc0*/  MUFU.TANH R146, R49 ;  /* 0x0000003100927308 */ /* 0x0006620000002400 */
[----:B------:R-:W-:Y:S01]  /*2fd0*/  FMUL.FTZ R46, R46, c[0x0][0x320] ;  /* 0x0000c8002e2e7a20 */ /* 0x000fe20000410000 */
[----:B------:R-:W-:-:S04]  /*2fe0*/  DEPBAR.LE SB0, 0x0 ;  /* 0x000080000000791a */ /* 0x000fc80000000000 */
[C---:B--2---:R-:W-:Y:S01]  /*2ff0*/  HMMA.16816.F32 R28, R196.reuse, R52, R28 ;  /* 0x00000034c41c723c */ /* 0x044fe2000000181c */
[----:B------:R-:W-:Y:S01]  /*3000*/  FMUL.FTZ R47, R47, c[0x0][0x320] ;  /* 0x0000c8002f2f7a20 */ /* 0x000fe20000410000 */
[----:B------:R3:W2:Y:S06]  /*3010*/  MUFU.TANH R150, R50 ;  /* 0x0000003200967308 */ /* 0x0006ac0000002400 */
[C---:B------:R-:W-:Y:S02]  /*3020*/  HMMA.16816.F32 R88, R196.reuse, R54, R88 ;  /* 0x00000036c458723c */ /* 0x040fe40000001858 */
[----:B------:R3:W1:Y:S06]  /*3030*/  MUFU.TANH R151, R51 ;  /* 0x0000003300977308 */ /* 0x00066c0000002400 */
[----:B------:R-:W-:Y:S02]  /*3040*/  HMMA.16816.F32 R80, R196, R22, R80 ;  /* 0x00000016c450723c */ /* 0x000fe40000001850 */
[----:B------:R3:W1:Y:S06]  /*3050*/  MUFU.TANH R148, R44 ;  /* 0x0000002c00947308 */ /* 0x00066c0000002400 */
[C---:B------:R-:W-:Y:S02]  /*3060*/  HMMA.16816.F32 R76, R212.reuse, R16, R76 ;  /* 0x00000010d44c723c */ /* 0x040fe4000000184c */
[----:B------:R3:W1:Y:S06]  /*3070*/  MUFU.TANH R147, R45 ;  /* 0x0000002d00937308 */ /* 0x00066c0000002400 */
[C---:B------:R-:W-:Y:S02]  /*3080*/  HMMA.16816.F32 R72, R212.reuse, R18, R72 ;  /* 0x00000012d448723c */ /* 0x040fe40000001848 */
[----:B------:R3:W1:Y:S06]  /*3090*/  MUFU.TANH R180, R46 ;  /* 0x0000002e00b47308 */ /* 0x00066c0000002400 */
[C---:B------:R-:W-:Y:S02]  /*30a0*/  HMMA.16816.F32 R28, R212.reuse, R24, R28 ;  /* 0x00000018d41c723c */ /* 0x040fe4000000181c */
[----:B------:R3:W2:Y:S06]  /*30b0*/  MUFU.TANH R179, R47 ;  /* 0x0000002f00b37308 */ /* 0x0006ac0000002400 */
[----:B------:R-:W-:Y:S01]  /*30c0*/  HMMA.16816.F32 R88, R212, R26, R88 ;  /* 0x0000001ad458723c */ /* 0x000fe20000001858 */
[----:B------:R-:W-:Y:S01]  /*30d0*/  FMUL.FTZ R66, R78, c[0x0][0x320] ;  /* 0x0000c8004e427a20 */ /* 0x000fe20000410000 */
[----:B------:R3:W2:Y:S01]  /*30e0*/  MUFU.TANH R160, R36 ;  /* 0x0000002400a07308 */ /* 0x0006a20000002400 */
[----:B------:R-:W-:-:S02]  /*30f0*/  FMUL.FTZ R13, R79, c[0x0][0x320] ;  /* 0x0000c8004f0d7a20 */ /* 0x000fc40000410000 */
[----:B------:R-:W-:Y:S02]  /*3100*/  FMUL.FTZ R76, R76, c[0x0][0x320] ;  /* 0x0000c8004c4c7a20 */ /* 0x000fe40000410000 */
[----:B------:R-:W-:Y:S01]  /*3110*/  FMUL.FTZ R77, R77, c[0x0][0x320] ;  /* 0x0000c8004d4d7a20 */ /* 0x000fe20000410000 */
[C---:B-1----:R-:W-:Y:S01]  /*3120*/  HMMA.16816.F32 R104, R212.reuse, R40, R104 ;  /* 0x00000028d468723c */ /* 0x042fe20000001868 */
[----:B------:R-:W-:Y:S01]  /*3130*/  FMUL.FTZ R67, R73, c[0x0][0x320] ;  /* 0x0000c80049437a20 */ /* 0x000fe20000410000 */
[----:B------:R3:W1:Y:S01]  /*3140*/  MUFU.TANH R159, R37 ;  /* 0x00000025009f7308 */ /* 0x0006620000002400 */
[----:B------:R-:W-:Y:S02]  /*3150*/  FMUL.FTZ R15, R74, c[0x0][0x320] ;  /* 0x0000c8004a0f7a20 */ /* 0x000fe40000410000 */
[----:B------:R-:W-:Y:S02]  /*3160*/  FMUL.FTZ R14, R75, c[0x0][0x320] ;  /* 0x0000c8004b0e7a20 */ /* 0x000fe40000410000 */
[----:B------:R-:W-:Y:S01]  /*3170*/  FMUL.FTZ R72, R72, c[0x0][0x320] ;  /* 0x0000c80048487a20 */ /* 0x000fe20000410000 */
[----:B------:R-:W-:Y:S01]  /*3180*/  HMMA.16816.F32 R80, R212, R42, R80 ;  /* 0x0000002ad450723c */ /* 0x000fe20000001850 */
[----:B------:R-:W-:Y:S01]  /*3190*/  FMUL.FTZ R28, R28, c[0x0][0x320] ;  /* 0x0000c8001c1c7a20 */ /* 0x000fe20000410000 */
[----:B------:R3:W1:Y:S01]  /*31a0*/  MUFU.TANH R164, R38 ;  /* 0x0000002600a47308 */ /* 0x0006620000002400 */
[----:B------:R-:W-:-:S02]  /*31b0*/  FMUL.FTZ R29, R29, c[0x0][0x320] ;  /* 0x0000c8001d1d7a20 */ /* 0x000fc40000410000 */
[----:B------:R-:W-:Y:S02]  /*31c0*/  FMUL.FTZ R30, R30, c[0x0][0x320] ;  /* 0x0000c8001e1e7a20 */ /* 0x000fe40000410000 */
[----:B------:R-:W-:Y:S02]  /*31d0*/  FMUL.FTZ R31, R31, c[0x0][0x320] ;  /* 0x0000c8001f1f7a20 */ /* 0x000fe40000410000 */
[----:B------:R-:W-:Y:S01]  /*31e0*/  FMUL.FTZ R88, R88, c[0x0][0x320] ;  /* 0x0000c80058587a20 */ /* 0x000fe20000410000 */
[----:B------:R3:W1:Y:S01]  /*31f0*/  MUFU.TANH R165, R39 ;  /* 0x0000002700a57308 */ /* 0x0006620000002400 */
[----:B------:R-:W-:Y:S02]  /*3200*/  FMUL.FTZ R89, R89, c[0x0][0x320] ;  /* 0x0000c80059597a20 */ /* 0x000fe40000410000 */
[----:B------:R-:W-:Y:S02]  /*3210*/  FMUL.FTZ R90, R90, c[0x0][0x320] ;  /* 0x0000c8005a5a7a20 */ /* 0x000fe40000410000 */
[----:B------:R-:W-:-:S02]  /*3220*/  FMUL.FTZ R91, R91, c[0x0][0x320] ;  /* 0x0000c8005b5b7a20 */ /* 0x000fc40000410000 */
[----:B------:R-:W-:Y:S01]  /*3230*/  FMUL.FTZ R104, R104, c[0x0][0x320] ;  /* 0x0000c80068687a20 */ /* 0x000fe20000410000 */
[----:B------:R3:W1:Y:S01]  /*3240*/  MUFU.TANH R176, R28 ;  /* 0x0000001c00b07308 */ /* 0x0006620000002400 */
[----:B------:R-:W-:Y:S02]  /*3250*/  FMUL.FTZ R105, R105, c[0x0][0x320] ;  /* 0x0000c80069697a20 */ /* 0x000fe40000410000 */
[----:B------:R-:W-:Y:S02]  /*3260*/  FMUL.FTZ R106, R106, c[0x0][0x320] ;  /* 0x0000c8006a6a7a20 */ /* 0x000fe40000410000 */
[----:B------:R-:W-:Y:S02]  /*3270*/  FMUL.FTZ R107, R107, c[0x0][0x320] ;  /* 0x0000c8006b6b7a20 */ /* 0x000fe40000410000 */
[----:B------:R-:W-:Y:S01]  /*3280*/  FMUL.FTZ R80, R80, c[0x0][0x320] ;  /* 0x0000c80050507a20 */ /* 0x000fe20000410000 */
[----:B------:R3:W1:Y:S01]  /*3290*/  MUFU.TANH R171, R29 ;  /* 0x0000001d00ab7308 */ /* 0x0006620000002400 */
[----:B------:R-:W-:-:S02]  /*32a0*/  FMUL.FTZ R81, R81, c[0x0][0x320] ;  /* 0x0000c80051517a20 */ /* 0x000fc40000410000 */
[----:B------:R-:W-:Y:S02]  /*32b0*/  FMUL.FTZ R82, R82, c[0x0][0x320] ;  /* 0x0000c80052527a20 */ /* 0x000fe40000410000 */
[----:B------:R-:W-:-:S03]  /*32c0*/  FMUL.FTZ R83, R83, c[0x0][0x320] ;  /* 0x0000c80053537a20 */ /* 0x000fc60000410000 */
[----:B------:R3:W1:Y:S08]  /*32d0*/  MUFU.TANH R168, R30 ;  /* 0x0000001e00a87308 */ /* 0x0006700000002400 */
        /* <DEDUP_REMOVED lines=15> */
[----:B------:R-:W1:Y:S08]  /*33d0*/  MUFU.TANH R66, R66 ;  /* 0x0000004200427308 */ /* 0x000e700000002400 */
[----:B------:R-:W1:Y:S08]  /*33e0*/  MUFU.TANH R13, R13 ;  /* 0x0000000d000d7308 */ /* 0x000e700000002400 */
[----:B------:R3:W1:Y:S08]  /*33f0*/  MUFU.TANH R134, R72 ;  /* 0x0000004800867308 */ /* 0x0006700000002400 */
[----:B------:R-:W1:Y:S08]  /*3400*/  MUFU.TANH R67, R67 ;  /* 0x0000004300437308 */ /* 0x000e700000002400 */
[----:B------:R-:W1:Y:S08]  /*3410*/  MUFU.TANH R15, R15 ;  /* 0x0000000f000f7308 */ /* 0x000e700000002400 */
[----:B------:R-:W1:Y:S01]  /*3420*/  MUFU.TANH R14, R14 ;  /* 0x0000000e000e7308 */ /* 0x000e620000002400 */
[----:B------:R-:W-:Y:S06]  /*3430*/  BAR.SYNC.DEFER_BLOCKING 0x0 ;  /* 0x0000000000007b1d */ /* 0x000fec0000010000 */
[----:B------:R-:W-:Y:S05]  /*3440*/  @P1 BRA `(.L_x_25) ;  /* 0x0000047000001947 */ /* 0x000fea0003800000 */
[----:B--234-:R-:W-:Y:S01]  /*3450*/  ULEA UR4, UR6, UR10, 0x7 ;  /* 0x0000000a06047291 */ /* 0x01cfe2000f8e383f */
[----:B------:R-:W-:-:S05]  /*3460*/  IMAD.MOV.U32 R239, RZ, RZ, RZ ;  /* 0x000000ffffef7224 */ /* 0x000fca00078e00ff */
[----:B------:R-:W-:-:S05]  /*3470*/  IMAD.U32 R240, RZ, RZ, UR4 ;  /* 0x00000004fff07e24 */ /* 0x000fca000f8e00ff */
[----:B------:R-:W-:-:S05]  /*3480*/  IADD3 R240, R240, -0x100, R242 ;  /* 0xffffff00f0f07810 */ /* 0x000fca0007ffe0f2 */
[----:B------:R-:W-:-:S04]  /*3490*/  @P0 IMAD.HI.U32 R9, R240, c[0x0][0x2bc], RZ ;  /* 0x0000af00f0090a27 */ /* 0x000fc800078e00ff */
[----:B------:R-:W-:Y:S01]  /*34a0*/  IMAD.MOV.U32 R8, RZ, RZ, R240 ;  /* 0x000000ffff087224 */ /* 0x000fe200078e00f0 */
[----:B------:R-:W-:-:S04]  /*34b0*/  @P0 SHF.R.U32.HI R8, RZ, c[0x0][0x2c0], R9 ;  /* 0x0000b000ff080a19 */ /* 0x000fc80000011609 */
[----:B------:R-:W-:-:S04]  /*34c0*/  @!P6 IADD3 R11, P1, R8, UR16, RZ ;  /* 0x00000010080bec10 */ /* 0x000fc8000ff3e0ff */
[----:B------:R-:W-:Y:S02]  /*34d0*/  @!P6 LEA.HI.X.SX32 R9, R8, UR14, 0x1, P1 ;  /* 0x0000000e0809ec11 */ /* 0x000fe400088f0eff */
[----:B------:R-:W-:-:S04]  /*34e0*/  @!P6 LEA R10, P1, R11, c[0x0][0x2a0], 0x2 ;  /* 0x0000a8000b0aea11 */ /* 0x000fc800078210ff */
[----:B------:R-:W-:-:S05]  /*34f0*/  @!P6 LEA.HI.X R11, R11, c[0x0][0x2a4], R9, 0x2, P1 ;  /* 0x0000a9000b0bea11 */ /* 0x000fca00008f1409 */
[----:B------:R2:W3:Y:S01]  /*3500*/  @!P6 LDG.E R239, [R10.64] ;  /* 0x0000000c0aefe981 */ /* 0x0004e2000c1e1900 */
[----:B------:R-:W-:Y:S01]  /*3510*/  IMAD.MOV R8, RZ, RZ, -R8 ;  /* 0x000000ffff087224 */ /* 0x000fe200078e0a08 */
[----:B------:R-:W-:Y:S02]  /*3520*/  SEL R23, RZ, 0x10, P3 ;  /* 0x00000010ff177807 */ /* 0x000fe40001800000 */
[----:B------:R-:W-:Y:S01]  /*3530*/  SHF.L.U64.HI R12, R33, 0x1, R35 ;  /* 0x00000001210c7819 */ /* 0x000fe20000010223 */
[----:B------:R-:W-:Y:S01]  /*3540*/  IMAD R240, R8, c[0x0][0x2b8], R240 ;  /* 0x0000ae0008f07a24 */ /* 0x000fe200078e02f0 */
[----:B------:R-:W-:Y:S02]  /*3550*/  IADD3 R24, -R23, 0x10, RZ ;  /* 0x0000001017187810 */ /* 0x000fe40007ffe1ff */
[----:B------:R-:W-:Y:S02]  /*3560*/  SHF.L.U64.HI R9, R32, 0x1, R34 ;  /* 0x0000000120097819 */ /* 0x000fe40000010222 */
[----:B------:R-:W-:-:S02]  /*3570*/  SHF.R.S32.HI R8, RZ, 0x1f, R240 ;  /* 0x0000001fff087819 */ /* 0x000fc400000114f0 */
[----:B------:R-:W-:-:S03]  /*3580*/  LOP3.LUT R24, R24, 0xf, RZ, 0xc0, !PT ;  /* 0x0000000f18187812 */ /* 0x000fc600078ec0ff */
[----:B------:R-:W-:-:S04]  /*3590*/  IMAD R8, R8, c[0x0][0x1e0], RZ ;  /* 0x0000780008087a24 */ /* 0x000fc800078e02ff */
[C---:B------:R-:W-:Y:S02]  /*35a0*/  IMAD R8, R240.reuse, c[0x0][0x1e4], R8 ;  /* 0x00007900f0087a24 */ /* 0x040fe400078e0208 */
[----:B--2---:R-:W-:-:S04]  /*35b0*/  IMAD.WIDE.U32 R10, R240, c[0x0][0x1e0], RZ ;  /* 0x00007800f00a7a25 */ /* 0x004fc800078e00ff */
[----:B------:R-:W-:Y:S01]  /*35c0*/  IMAD.IADD R11, R11, 0x1, R8 ;  /* 0x000000010b0b7824 */ /* 0x000fe200078e0208 */
[----:B---3--:R-:W-:-:S03]  /*35d0*/  SHF.R.S32.HI R8, RZ, 0x1f, R239 ;  /* 0x0000001fff087819 */ /* 0x008fc600000114ef */
[----:B------:R-:W-:-:S04]  /*35e0*/  IMAD.WIDE.U32 R10, R239, c[0x0][0x1f0], R10 ;  /* 0x00007c00ef0a7a25 */ /* 0x000fc800078e000a */
[----:B------:R-:W-:Y:S01]  /*35f0*/  IMAD R8, R8, c[0x0][0x1f0], RZ ;  /* 0x00007c0008087a24 */ /* 0x000fe200078e02ff */
[----:B------:R-:W-:Y:S02]  /*3600*/  IADD3 R18, P1, R10, UR20, RZ ;  /* 0x000000140a127c10 */ /* 0x000fe4000ff3e0ff */
[----:B------:R-:W-:Y:S01]  /*3610*/  SEL R10, RZ, 0x10, P4 ;  /* 0x00000010ff0a7807 */ /* 0x000fe20002000000 */
[----:B------:R-:W-:-:S03]  /*3620*/  IMAD R8, R239, c[0x0][0x1f4], R8 ;  /* 0x00007d00ef087a24 */ /* 0x000fc600078e0208 */
[----:B------:R-:W-:Y:S02]  /*3630*/  IADD3 R26, -R10, 0x10, RZ ;  /* 0x000000100a1a7810 */ /* 0x000fe40007ffe1ff */
[----:B------:R-:W-:Y:S01]  /*3640*/  IADD3.X R8, R11, UR18, R8, P1, !PT ;  /* 0x000000120b087c10 */ /* 0x000fe20008ffe408 */
[----:B------:R-:W-:Y:S01]  /*3650*/  IMAD.SHL.U32 R11, R33, 0x2, RZ ;  /* 0x00000002210b7824 */ /* 0x000fe200078e00ff */
[----:B------:R-:W-:Y:S02]  /*3660*/  LEA R17, P1, R18, c[0x0][0x1c8], 0x1 ;  /* 0x0000720012117a11 */ /* 0x000fe400078208ff */
[----:B------:R-:W-:Y:S02]  /*3670*/  LOP3.LUT R26, R26, 0xf, RZ, 0xc0, !PT ;  /* 0x0000000f1a1a7812 */ /* 0x000fe400078ec0ff */
[----:B------:R-:W-:Y:S01]  /*3680*/  LEA.HI.X R18, R18, c[0x0][0x1cc], R8, 0x1, P1 ;  /* 0x0000730012127a11 */ /* 0x000fe200008f0c08 */
[----:B------:R-:W2:Y:S01]  /*3690*/  SHFL.IDX PT, R25, R17, 0x3, 0x181f ;  /* 0x00781f0011197f89 */ /* 0x000ea200000e0000 */
[----:B------:R-:W-:-:S03]  /*36a0*/  IMAD.SHL.U32 R8, R32, 0x2, RZ ;  /* 0x0000000220087824 */ /* 0x000fc600078e00ff */
[----:B------:R-:W3:Y:S04]  /*36b0*/  SHFL.IDX PT, R16, R18, 0x3, 0x181f ;  /* 0x00781f0012107f89 */ /* 0x000ee800000e0000 */
[----:B------:R-:W4:Y:S04]  /*36c0*/  SHFL.IDX PT, R21, R17, RZ, 0x181f ;  /* 0x00181fff11157589 */ /* 0x000f2800000e0000 */
[----:B------:R-:W5:Y:S04]  /*36d0*/  SHFL.IDX PT, R19, R17, 0x1, 0x181f ;  /* 0x00381f0011137f89 */ /* 0x000f6800000e0000 */
[----:B------:R-:W1:Y:S04]  /*36e0*/  SHFL.IDX PT, R22, R18, RZ, 0x181f ;  /* 0x00181fff12167589 */ /* 0x000e6800000e0000 */
[----:B------:R-:W1:Y:S04]  /*36f0*/  SHFL.IDX PT, R17, R17, 0x2, 0x181f ;  /* 0x00581f0011117f89 */ /* 0x000e6800000e0000 */
[----:B------:R-:W1:Y:S01]  /*3700*/  SHFL.IDX PT, R20, R18, 0x1, 0x181f ;  /* 0x00381f0012147f89 */ /* 0x000e6200000e0000 */
[----:B--2---:R-:W-:-:S03]  /*3710*/  IADD3 R26, P2, P1, R26, R25, R11 ;  /* 0x000000191a1a7210 */ /* 0x004fc6000795e00b */
[----:B------:R-:W2:Y:S01]  /*3720*/  SHFL.IDX PT, R18, R18, 0x2, 0x181f ;  /* 0x00581f0012127f89 */ /* 0x000ea200000e0000 */
[-C--:B---3--:R-:W-:Y:S02]  /*3730*/  IADD3.X R27, RZ, R16.reuse, R12, P2, P1 ;  /* 0x00000010ff1b7210 */ /* 0x088fe400017e240c */
[----:B------:R-:W-:Y:S02]  /*3740*/  IADD3 R24, P2, P1, R24, R25, R8 ;  /* 0x0000001918187210 */ /* 0x000fe4000795e008 */
[CC--:B----4-:R-:W-:Y:S02]  /*3750*/  IADD3 R28, P5, R21.reuse, R11.reuse, RZ ;  /* 0x0000000b151c7210 */ /* 0x0d0fe40007fbe0ff */
[--C-:B------:R-:W-:Y:S02]  /*3760*/  IADD3.X R25, RZ, R16, R9.reuse, P2, P1 ;  /* 0x00000010ff197210 */ /* 0x100fe400017e2409 */
[-C--:B------:R-:W-:Y:S02]  /*3770*/  IADD3 R36, P2, R21, R8.reuse, RZ ;  /* 0x0000000815247210 */ /* 0x080fe40007f5e0ff */
[CC--:B-----5:R-:W-:Y:S01]  /*3780*/  IADD3 R30, P1, R19.reuse, R11.reuse, RZ ;  /* 0x0000000b131e7210 */ /* 0x0e0fe20007f3e0ff */
[C---:B-1----:R-:W-:Y:S01]  /*3790*/  IMAD.X R29, R22.reuse, 0x1, R12, P5 ;  /* 0x00000001161d7824 */ /* 0x042fe200028e060c */
[----:B------:R-:W-:Y:S01]  /*37a0*/  IADD3 R16, P5, R19, R8, RZ ;  /* 0x0000000813107210 */ /* 0x000fe20007fbe0ff */
[----:B------:R-:W-:Y:S01]  /*37b0*/  IMAD.X R37, R22, 0x1, R9, P2 ;  /* 0x0000000116257824 */ /* 0x000fe200010e0609 */
[----:B------:R-:W-:-:S02]  /*37c0*/  IADD3 R38, P2, R17, R11, RZ ;  /* 0x0000000b11267210 */ /* 0x000fc40007f5e0ff */
[----:B------:R1:W-:Y:S01]  /*37d0*/  LDGSTS.E.BYPASS.LTC128B.128 [R241+0x8100], [R28.64], !P4 ;  /* 0x081000001cf17fae */ /* 0x0003e2000e101d4c */
[C-C-:B------:R-:W-:Y:S01]  /*37e0*/  IMAD.X R31, R20.reuse, 0x1, R12.reuse, P1 ;  /* 0x00000001141f7824 */ /* 0x140fe200008e060c */
[----:B------:R-:W-:Y:S01]  /*37f0*/  IADD3 R8, P1, R17, R8, RZ ;  /* 0x0000000811087210 */ /* 0x000fe20007f3e0ff */
[--C-:B------:R-:W-:Y:S01]  /*3800*/  IMAD.X R17, R20, 0x1, R9.reuse, P5 ;  /* 0x0000000114117824 */ /* 0x100fe200028e0609 */
[----:B------:R-:W-:Y:S01]  /*3810*/  ISETP.NE.U32.AND P5, PT, R10, RZ, PT ;  /* 0x000000ff0a00720c */ /* 0x000fe20003fa5070 */
[C---:B--2---:R-:W-:Y:S01]  /*3820*/  IMAD.X R39, R18.reuse, 0x1, R12, P2 ;  /* 0x0000000112277824 */ /* 0x044fe200010e060c */
[----:B------:R-:W-:Y:S01]  /*3830*/  ISETP.NE.U32.AND P2, PT, R23, RZ, PT ;  /* 0x000000ff1700720c */ /* 0x000fe20003f45070 */
[----:B------:R-:W-:Y:S01]  /*3840*/  IMAD.X R9, R18, 0x1, R9, P1 ;  /* 0x0000000112097824 */ /* 0x000fe200008e0609 */
[----:B------:R1:W-:Y:S04]  /*3850*/  LDGSTS.E.BYPASS.LTC128B.128 [R241+0xc100], [R36.64], !P3 ;  /* 0x0c10000024f17fae */ /* 0x0003e8000d901d4c */
[----:B------:R1:W-:Y:S04]  /*3860*/  LDGSTS.E.BYPASS.LTC128B.128 [R241+0x9100], [R30.64], !P4 ;  /* 0x091000001ef17fae */ /* 0x0003e8000e101d4c */
[----:B------:R1:W-:Y:S04]  /*3870*/  LDGSTS.E.BYPASS.LTC128B.128 [R241+0xd100], [R16.64], !P3 ;  /* 0x0d10000010f17fae */ /* 0x0003e8000d901d4c */
[----:B------:R1:W-:Y:S04]  /*3880*/  LDGSTS.E.BYPASS.LTC128B.128 [R241+0xa100], [R38.64], !P4 ;  /* 0x0a10000026f17fae */ /* 0x0003e8000e101d4c */
[----:B------:R1:W-:Y:S04]  /*3890*/  LDGSTS.E.BYPASS.LTC128B.128 [R241+0xe100], [R8.64], !P3 ;  /* 0x0e10000008f17fae */ /* 0x0003e8000d901d4c */
[----:B------:R1:W-:Y:S04]  /*38a0*/  LDGSTS.E.BYPASS.LTC128B.128.ZFILL [R241+0xb100], [R26.64], P5 ;  /* 0x0b1000001af17fae */ /* 0x0003e8000a941d4c */
[----:B------:R1:W-:Y:S02]  /*38b0*/  LDGSTS.E.BYPASS.LTC128B.128.ZFILL [R241+0xf100], [R24.64], P2 ;  /* 0x0f10000018f17fae */ /* 0x0003e40009141d4c */
.L_x_25:
[----:B--234-:R-:W-:Y:S01]  /*38c0*/  LOP3.LUT R6, R6, 0xffffffe0, RZ, 0xc0, !PT ;  /* 0xffffffe006067812 */ /* 0x01cfe200078ec0ff */
[----:B-1----:R-:W-:Y:S01]  /*38d0*/  IMAD.MOV.U32 R17, RZ, RZ, -0x2 ;  /* 0xfffffffeff117424 */ /* 0x002fe200078e00ff */
[----:B------:R-:W0:Y:S01]  /*38e0*/  LDGDEPBAR ;  /* 0x00000000000079af */ /* 0x000e220000000000 */
[----:B------:R-:W-:-:S02]  /*38f0*/  IMAD.SHL.U32 R236, R4, 0x2, RZ ;  /* 0x0000000204ec7824 */ /* 0x000fc400078e00ff */
[----:B------:R-:W-:Y:S02]  /*3900*/  IMAD.IADD R6, R5, 0x1, -R6 ;  /* 0x0000000105067824 */ /* 0x000fe400078e0a06 */
[--C-:B------:R-:W-:Y:S01]  /*3910*/  IMAD R234, R2, 0x2, R236.reuse ;  /* 0x0000000202ea7824 */ /* 0x100fe200078e02ec */
[----:B------:R-:W-:Y:S01]  /*3920*/  LDSM.16.MT88.4 R124, [R236+0x100] ;  /* 0x00010000ec7c783b */ /* 0x000fe20000004200 */
[C---:B------:R-:W-:Y:S01]  /*3930*/  IMAD R233, R0.reuse, 0x2, R236 ;  /* 0x0000000200e97824 */ /* 0x040fe200078e02ec */
[----:B------:R-:W-:Y:S01]  /*3940*/  SHF.R.S32.HI R5, RZ, 0x1f, R6 ;  /* 0x0000001fff057819 */ /* 0x000fe20000011406 */
[----:B------:R-:W-:Y:S01]  /*3950*/  IMAD R232, R0, 0x2, R234 ;  /* 0x0000000200e87824 */ /* 0x000fe200078e02ea */
[----:B------:R-:W-:Y:S02]  /*3960*/  LDSM.16.MT88.4 R116, [R234+0x100] ;  /* 0x00010000ea74783b */ /* 0x000fe40000004200 */
[----:B------:R-:W-:Y:S02]  /*3970*/  LEA.HI R5, R5, R6, RZ, 0x2 ;  /* 0x0000000605057211 */ /* 0x000fe400078f10ff */
[----:B------:R-:W-:Y:S02]  /*3980*/  LDSM.16.MT88.4 R100, [R232+0x100] ;  /* 0x00010000e864783b */ /* 0x000fe40000004200 */
[----:B------:R-:W-:-:S02]  /*3990*/  LOP3.LUT R5, R5, 0x7ffffffc, RZ, 0xc0, !PT ;  /* 0x7ffffffc05057812 */ /* 0x000fc400078ec0ff */
[----:B------:R-:W-:Y:S03]  /*39a0*/  LDSM.16.MT88.4 R108, [R233+0x100] ;  /* 0x00010000e96c783b */ /* 0x000fe60000004200 */
[----:B------:R-:W-:Y:S01]  /*39b0*/  IMAD.IADD R5, R6, 0x1, -R5 ;  /* 0x0000000106057824 */ /* 0x000fe200078e0a05 */
[----:B------:R-:W-:Y:S03]  /*39c0*/  LDSM.16.MT88.4 R76, [R233+0x4100] ;  /* 0x00410000e94c783b */ /* 0x000fe60000004200 */
[----:B------:R-:W-:Y:S01]  /*39d0*/  IMAD R17, R5, R17, UR15 ;  /* 0x0000000f05117e24 */ /* 0x000fe2000f8e0211 */
[----:B------:R-:W-:Y:S04]  /*39e0*/  LDSM.16.MT88.4 R24, [R236+0x900] ;  /* 0x00090000ec18783b */ /* 0x000fe80000004200 */
[C---:B------:R-:W-:Y:S01]  /*39f0*/  ISETP.GT.AND P2, PT, R17.reuse, RZ, PT ;  /* 0x000000ff1100720c */ /* 0x040fe20003f44270 */
[----:B------:R-:W-:Y:S01]  /*3a00*/  LDSM.16.MT88.4 R20, [R234+0x900] ;  /* 0x00090000ea14783b */ /* 0x000fe20000004200 */
[----:B------:R-:W-:-:S02]  /*3a10*/  ISETP.GT.AND P1, PT, R17, 0x1, PT ;  /* 0x000000011100780c */ /* 0x000fc40003f24270 */
[----:B------:R-:W-:Y:S01]  /*3a20*/  ISETP.GT.AND P5, PT, R17, 0x8, PT ;  /* 0x000000081100780c */ /* 0x000fe20003fa4270 */
[----:B------:R-:W-:Y:S01]  /*3a30*/  LDSM.16.MT88.4 R36, [R234+0x4900] ;  /* 0x00490000ea24783b */ /* 0x000fe20000004200 */
[----:B------:R-:W-:Y:S02]  /*3a40*/  FSEL R3, R3, -INF , P2 ;  /* 0xff80000003037808 */ /* 0x000fe40001000000 */
[----:B------:R-:W-:Y:S02]  /*3a50*/  FSEL R16, R7, -INF , P1 ;  /* 0xff80000007107808 */ /* 0x000fe40000800000 */
[----:B------:R-:W-:Y:S02]  /*3a60*/  FSEL R84, R84, -INF , P2 ;  /* 0xff80000054547808 */ /* 0x000fe40001000000 */
[----:B------:R-:W-:Y:S02]  /*3a70*/  ISETP.GT.AND P2, PT, R17, 0x9, PT ;  /* 0x000000091100780c */ /* 0x000fe40003f44270 */
[----:B------:R-:W-:-:S02]  /*3a80*/  FSEL R68, R68, -INF , P5 ;  /* 0xff80000044447808 */ /* 0x000fc40002800000 */
[----:B------:R-:W-:Y:S02]  /*3a90*/  FMNMX.FTZ R18, R3, R16, !PT ;  /* 0x0000001003127209 */ /* 0x000fe40007810000 */
[----:B------:R-:W-:Y:S02]  /*3aa0*/  FSEL R85, R85, -INF , P1 ;  /* 0xff80000055557808 */ /* 0x000fe40000800000 */
[----:B------:R-:W-:Y:S02]  /*3ab0*/  ISETP.GT.AND P1, PT, R17, 0x10, PT ;  /* 0x000000101100780c */ /* 0x000fe40003f24270 */
[----:B------:R-:W-:Y:S02]  /*3ac0*/  FSEL R69, R69, -INF , P2 ;  /* 0xff80000045457808 */ /* 0x000fe40001000000 */
[----:B------:R-:W-:Y:S02]  /*3ad0*/  FMNMX.FTZ R18, R68, R18, !PT ;  /* 0x0000001244127209 */ /* 0x000fe40007810000 */
[----:B------:R-:W-:-:S02]  /*3ae0*/  FSEL R86, R86, -INF , P5 ;  /* 0xff80000056567808 */ /* 0x000fc40002800000 */
[----:B------:R-:W-:Y:S02]  /*3af0*/  ISETP.GT.AND P5, PT, R17, 0x11, PT ;  /* 0x000000111100780c */ /* 0x000fe40003fa4270 */
[----:B------:R-:W-:Y:S02]  /*3b00*/  FSEL R7, R70, -INF , P1 ;  /* 0xff80000046077808 */ /* 0x000fe40000800000 */
[----:B------:R-:W-:Y:S02]  /*3b10*/  FMNMX.FTZ R18, R69, R18, !PT ;  /* 0x0000001245127209 */ /* 0x000fe40007810000 */
        /* <DEDUP_REMOVED lines=8> */
[----:B------:R-:W-:-:S02]  /*3ba0*/  FMNMX.FTZ R19, R84, R85, !PT ;  /* 0x0000005554137209 */ /* 0x000fc40007810000 */
[----:B------:R-:W-:Y:S02]  /*3bb0*/  FSEL R10, R93, -INF , P5 ;  /* 0xff8000005d0a7808 */ /* 0x000fe40002800000 */
[----:B------:R-:W-:Y:S01]  /*3bc0*/  ISETP.GT.AND P5, PT, R17, 0x20, PT ;  /* 0x000000201100780c */ /* 0x000fe20003fa4270 */
[----:B------:R-:W-:Y:S01]  /*3bd0*/  LDSM.16.MT88.4 R92, [R236+0x4100] ;  /* 0x00410000ec5c783b */ /* 0x000fe20000004200 */
        /* <DEDUP_REMOVED lines=119> */
[----:B------:R-:W-:Y:S02]  /*4350*/  FMNMX.FTZ R17, R134, R18, !PT ;  /* 0x0000001286117209 */ /* 0x000fe40007810000 */
[----:B------:R-:W-:Y:S02]  /*4360*/  FMNMX.FTZ R19, R152, R19, !PT ;  /* 0x0000001398137209 */ /* 0x000fe40007810000 */
[----:B------:R-:W-:Y:S02]  /*4370*/  FMNMX.FTZ R17, R67, R17, !PT ;  /* 0x0000001143117209 */ /* 0x000fe40007810000 */
[----:B------:R-:W-:Y:S02]  /*4380*/  FMNMX.FTZ R19, R149, R19, !PT ;  /* 0x0000001395137209 */ /* 0x000fe40007810000 */
[----:B------:R-:W-:Y:S01]  /*4390*/  FSEL R65, R13, -INF , P5 ;  /* 0xff8000000d417808 */ /* 0x000fe20002800000 */
[----:B------:R-:W1:Y:S01]  /*43a0*/  SHFL.BFLY PT, R18, R17, 0x2, 0x1f ;  /* 0x0c401f0011127f89 */ /* 0x000e6200000e0000 */
[----:B------:R-:W-:-:S02]  /*43b0*/  FMNMX.FTZ R13, R66, R19, !PT ;  /* 0x00000013420d7209 */ /* 0x000fc40007810000 */
[----:B------:R-:W-:Y:S02]  /*43c0*/  FSEL R64, R15, -INF , P2 ;  /* 0xff8000000f407808 */ /* 0x000fe40001000000 */
[----:B------:R-:W-:Y:S02]  /*43d0*/  FMNMX.FTZ R13, R65, R13, !PT ;  /* 0x0000000d410d7209 */ /* 0x000fe40007810000 */
[----:B------:R-:W-:Y:S02]  /*43e0*/  FSEL R62, R14, -INF , P1 ;  /* 0xff8000000e3e7808 */ /* 0x000fe40000800000 */
[----:B------:R-:W-:-:S04]  /*43f0*/  FMNMX.FTZ R13, R64, R13, !PT ;  /* 0x0000000d400d7209 */ /* 0x000fc80007810000 */
[----:B------:R-:W-:-:S05]  /*4400*/  FMNMX.FTZ R14, R62, R13, !PT ;  /* 0x0000000d3e0e7209 */ /* 0x000fca0007810000 */
[----:B------:R-:W2:Y:S01]  /*4410*/  SHFL.BFLY PT, R13, R14, 0x2, 0x1f ;  /* 0x0c401f000e0d7f89 */ /* 0x000ea200000e0000 */
[----:B-1----:R-:W-:-:S05]  /*4420*/  FMNMX.FTZ R18, R17, R18, !PT ;  /* 0x0000001211127209 */ /* 0x002fca0007810000 */
[----:B------:R-:W1:Y:S01]  /*4430*/  SHFL.BFLY PT, R132, R18, 0x1, 0x1f ;  /* 0x0c201f0012847f89 */ /* 0x000e6200000e0000 */
[----:B--2---:R-:W-:-:S05]  /*4440*/  FMNMX.FTZ R14, R14, R13, !PT ;  /* 0x0000000d0e0e7209 */ /* 0x004fca0007810000 */
[----:B------:R-:W2:Y:S01]  /*4450*/  SHFL.BFLY PT, R13, R14, 0x1, 0x1f ;  /* 0x0c201f000e0d7f89 */ /* 0x000ea200000e0000 */
[----:B-1----:R-:W-:-:S04]  /*4460*/  FMNMX.FTZ R132, R18, R132, !PT ;  /* 0x0000008412847209 */ /* 0x002fc80007810000 */
[C---:B------:R-:W-:Y:S01]  /*4470*/  FSETP.NEU.FTZ.AND P1, PT, R132.reuse, -INF , PT ;  /* 0xff8000008400780b */ /* 0x040fe20003f3d000 */
[----:B------:R-:W-:-:S05]  /*4480*/  FMUL.FTZ R133, R132, c[0x0][0x2d0] ;  /* 0x0000b40084857a20 */ /* 0x000fca0000410000 */
[----:B------:R-:W-:-:S05]  /*4490*/  FSEL R133, R133, RZ, P1 ;  /* 0x000000ff85857208 */ /* 0x000fca0000800000 */
[--C-:B------:R-:W-:Y:S02]  /*44a0*/  FFMA.FTZ R59, R3, c[0x0][0x2d0], -R133.reuse ;  /* 0x0000b400033b7a23 */ /* 0x100fe40000010885 */
[--C-:B------:R-:W-:Y:S01]  /*44b0*/  FFMA.FTZ R58, R16, c[0x0][0x2d0], -R133.reuse ;  /* 0x0000b400103a7a23 */ /* 0x100fe20000010885 */
[----:B--2---:R-:W-:Y:S01]  /*44c0*/  FMNMX.FTZ R3, R13, R14, !PT ;  /* 0x0000000e0d037209 */ /* 0x004fe20007810000 */
[--C-:B------:R-:W-:Y:S01]  /*44d0*/  FFMA.FTZ R57, R68, c[0x0][0x2d0], -R133.reuse ;  /* 0x0000b40044397a23 */ /* 0x100fe20000010885 */
[----:B------:R-:W-:Y:S01]  /*44e0*/  LDSM.16.MT88.4 R16, [R233+0x900] ;  /* 0x00090000e910783b */ /* 0x000fe20000004200 */
[--C-:B------:R-:W-:Y:S01]  /*44f0*/  FFMA.FTZ R53, R69, c[0x0][0x2d0], -R133.reuse ;  /* 0x0000b40045357a23 */ /* 0x100fe20000010885 */
[C---:B------:R-:W-:Y:S01]  /*4500*/  FSETP.NEU.FTZ.AND P1, PT, R3.reuse, -INF , PT ;  /* 0xff8000000300780b */ /* 0x040fe20003f3d000 */
[----:B------:R-:W-:Y:S01]  /*4510*/  FMUL.FTZ R63, R3, c[0x0][0x2d0] ;  /* 0x0000b400033f7a20 */ /* 0x000fe20000410000 */
[----:B------:R-:W-:Y:S01]  /*4520*/  MUFU.EX2 R59, R59 ;  /* 0x0000003b003b7308 */ /* 0x000fe20000000800 */
[----:B------:R-:W-:-:S02]  /*4530*/  FFMA.FTZ R56, R7, c[0x0][0x2d0], -R133 ;  /* 0x0000b40007387a23 */ /* 0x000fc40000010885 */
[--C-:B------:R-:W-:Y:S01]  /*4540*/  FFMA.FTZ R52, R5, c[0x0][0x2d0], -R133.reuse ;  /* 0x0000b40005347a23 */ /* 0x100fe20000010885 */
[----:B------:R-:W-:Y:S01]  /*4550*/  FSEL R63, R63, RZ, P1 ;  /* 0x000000ff3f3f7208 */ /* 0x000fe20000800000 */
[----:B------:R-:W-:Y:S01]  /*4560*/  FFMA.FTZ R51, R6, c[0x0][0x2d0], -R133 ;  /* 0x0000b40006337a23 */ /* 0x000fe20000010885 */
[----:B------:R-:W-:Y:S01]  /*4570*/  PLOP3.LUT P1, PT, PT, PT, UP0, 0x40, 0x0 ;  /* 0x000000000000781c */ /* 0x000fe20003f2e808 */
[----:B------:R-:W-:Y:S01]  /*4580*/  LDSM.16.MT88.4 R4, [R232+0x4100] ;  /* 0x00410000e804783b */ /* 0x000fe20000004200 */
[----:B------:R-:W1:Y:S01]  /*4590*/  MUFU.EX2 R58, R58 ;  /* 0x0000003a003a7308 */ /* 0x000e620000000800 */
[--C-:B------:R-:W-:Y:S02]  /*45a0*/  FFMA.FTZ R61, R84, c[0x0][0x2d0], -R63.reuse ;  /* 0x0000b400543d7a23 */ /* 0x100fe4000001083f */
[--C-:B------:R-:W-:Y:S02]  /*45b0*/  FFMA.FTZ R60, R85, c[0x0][0x2d0], -R63.reuse ;  /* 0x0000b400553c7a23 */ /* 0x100fe4000001083f */
[----:B------:R-:W-:-:S02]  /*45c0*/  FFMA.FTZ R55, R86, c[0x0][0x2d0], -R63 ;  /* 0x0000b40056377a23 */ /* 0x000fc4000001083f */
[----:B------:R-:W-:Y:S01]  /*45d0*/  FFMA.FTZ R54, R87, c[0x0][0x2d0], -R63 ;  /* 0x0000b40057367a23 */ /* 0x000fe2000001083f */
[----:B------:R-:W-:Y:S01]  /*45e0*/  MUFU.EX2 R57, R57 ;  /* 0x0000003900397308 */ /* 0x000fe20000000800 */
[----:B------:R-:W2:Y:S01]  /*45f0*/  LDSM.16.MT88.4 R84, [R234+0x4100] ;  /* 0x00410000ea54783b */ /* 0x000ea20000004200 */
[----:B------:R-:W-:Y:S02]  /*4600*/  FFMA.FTZ R48, R12, c[0x0][0x2d0], -R133 ;  /* 0x0000b4000c307a23 */ /* 0x000fe40000010885 */
[--C-:B------:R-:W-:Y:S01]  /*4610*/  FFMA.FTZ R50, R11, c[0x0][0x2d0], -R63.reuse ;  /* 0x0000b4000b327a23 */ /* 0x100fe2000001083f */
[----:B------:R-:W3:Y:S01]  /*4620*/  LDSM.16.MT88.4 R12, [R232+0x900] ;  /* 0x00090000e80c783b */ /* 0x000ee20000004200 */
[--C-:B------:R-:W-:Y:S02]  /*4630*/  FFMA.FTZ R49, R10, c[0x0][0x2d0], -R63.reuse ;  /* 0x0000b4000a317a23 */ /* 0x100fe4000001083f */
[----:B------:R-:W4:Y:S01]  /*4640*/  MUFU.EX2 R53, R53 ;  /* 0x0000003500357308 */ /* 0x000f220000000800 */
[--C-:B------:R-:W-:Y:S01]  /*4650*/  FFMA.FTZ R46, R9, c[0x0][0x2d0], -R63.reuse ;  /* 0x0000b400092e7a23 */ /* 0x100fe2000001083f */
[----:B-1----:R-:W-:Y:S01]  /*4660*/  F2FP.PACK_AB R68, R58, R59 ;  /* 0x0000003b3a44723e */ /* 0x002fe200000000ff */
[----:B------:R-:W-:-:S02]  /*4670*/  FFMA.FTZ R45, R8, c[0x0][0x2d0], -R63 ;  /* 0x0000b400082d7a23 */ /* 0x000fc4000001083f */
[----:B------:R-:W1:Y:S01]  /*4680*/  LDSM.16.MT88.4 R8, [R236+0x4900] ;  /* 0x00490000ec08783b */ /* 0x000e620000004200 */
[--C-:B------:R-:W-:Y:S02]  /*4690*/  FFMA.FTZ R47, R30, c[0x0][0x2d0], -R133.reuse ;  /* 0x0000b4001e2f7a23 */ /* 0x100fe40000010885 */
[----:B------:R-:W-:Y:S01]  /*46a0*/  MUFU.EX2 R61, R61 ;  /* 0x0000003d003d7308 */ /* 0x000fe20000000800 */
[--C-:B------:R-:W-:Y:S02]  /*46b0*/  FFMA.FTZ R44, R28, c[0x0][0x2d0], -R133.reuse ;  /* 0x0000b4001c2c7a23 */ /* 0x100fe40000010885 */
[----:B------:R-:W-:Y:S02]  /*46c0*/  FFMA.FTZ R43, R29, c[0x0][0x2d0], -R133 ;  /* 0x0000b4001d2b7a23 */ /* 0x000fe40000010885 */
[----:B------:R-:W5:Y:S01]  /*46d0*/  LDSM.16.MT88.4 R28, [R233+0x4900] ;  /* 0x00490000e91c783b */ /* 0x000f620000004200 */
[----:B------:R-:W-:Y:S02]  /*46e0*/  FFMA.FTZ R42, R41, c[0x0][0x2d0], -R63 ;  /* 0x0000b400292a7a23 */ /* 0x000fe4000001083f */
[----:B------:R-:W2:Y:S01]  /*46f0*/  MUFU.EX2 R60, R60 ;  /* 0x0000003c003c7308 */ /* 0x000ea20000000800 */
[----:B----4-:R-:W-:Y:S01]  /*4700*/  F2FP.PACK_AB R70, R53, R57 ;  /* 0x000000393546723e */ /* 0x010fe200000000ff */
[----:B------:R-:W-:-:S02]  /*4710*/  FFMA.FTZ R40, R40, c[0x0][0x2d0], -R133 ;  /* 0x0000b40028287a23 */ /* 0x000fc40000010885 */
[--C-:B------:R-:W-:Y:S02]  /*4720*/  FFMA.FTZ R41, R183, c[0x0][0x2d0], -R63.reuse ;  /* 0x0000b400b7297a23 */ /* 0x100fe4000001083f */
[--C-:B------:R-:W-:Y:S02]  /*4730*/  FFMA.FTZ R2, R182, c[0x0][0x2d0], -R63.reuse ;  /* 0x0000b400b6027a23 */ /* 0x100fe4000001083f */
[----:B------:R-:W-:Y:S01]  /*4740*/  MUFU.EX2 R55, R55 ;  /* 0x0000003700377308 */ /* 0x000fe20000000800 */
[----:B------:R-:W-:Y:S02]  /*4750*/  FFMA.FTZ R0, R181, c[0x0][0x2d0], -R63 ;  /* 0x0000b400b5007a23 */ /* 0x000fe4000001083f */
[--C-:B------:R-:W-:Y:S02]  /*4760*/  FFMA.FTZ R145, R145, c[0x0][0x2d0], -R133.reuse ;  /* 0x0000b40091917a23 */ /* 0x100fe40000010885 */
[--C-:B------:R-:W-:Y:S02]  /*4770*/  FFMA.FTZ R146, R146, c[0x0][0x2d0], -R133.reuse ;  /* 0x0000b40092927a23 */ /* 0x100fe40000010885 */
[--C-:B------:R-:W-:Y:S01]  /*4780*/  FFMA.FTZ R148, R148, c[0x0][0x2d0], -R133.reuse ;  /* 0x0000b40094947a23 */ /* 0x100fe20000010885 */
[----:B------:R-:W4:Y:S01]  /*4790*/  MUFU.EX2 R54, R54 ;  /* 0x0000003600367308 */ /* 0x000f220000000800 */
[----:B--2---:R-:W-:Y:S01]  /*47a0*/  F2FP.PACK_AB R69, R60, R61 ;  /* 0x0000003d3c45723e */ /* 0x004fe200000000ff */
[----:B------:R-:W-:-:S02]  /*47b0*/  FFMA.FTZ R147, R147, c[0x0][0x2d0], -R133 ;  /* 0x0000b40093937a23 */ /* 0x000fc40000010885 */
[--C-:B------:R-:W-:Y:S02]  /*47c0*/  FFMA.FTZ R150, R150, c[0x0][0x2d0], -R63.reuse ;  /* 0x0000b40096967a23 */ /* 0x100fe4000001083f */
[--C-:B------:R-:W-:Y:S02]  /*47d0*/  FFMA.FTZ R151, R151, c[0x0][0x2d0], -R63.reuse ;  /* 0x0000b40097977a23 */ /* 0x100fe4000001083f */
[----:B------:R-:W-:Y:S01]  /*47e0*/  MUFU.EX2 R56, R56 ;  /* 0x0000003800387308 */ /* 0x000fe20000000800 */
[----:B------:R-:W-:Y:S02]  /*47f0*/  FFMA.FTZ R180, R180, c[0x0][0x2d0], -R63 ;  /* 0x0000b400b4b47a23 */ /* 0x000fe4000001083f */
[--C-:B------:R-:W-:Y:S02]  /*4800*/  FFMA.FTZ R160, R160, c[0x0][0x2d0], -R133.reuse ;  /* 0x0000b400a0a07a23 */ /* 0x100fe40000010885 */
[----:B------:R-:W-:Y:S02]  /*4810*/  FFMA.FTZ R159, R159, c[0x0][0x2d0], -R133 ;  /* 0x0000b4009f9f7a23 */ /* 0x000fe40000010885 */
[--C-:B------:R-:W-:Y:S01]  /*4820*/  FFMA.FTZ R161, R161, c[0x0][0x2d0], -R63.reuse ;  /* 0x0000b400a1a17a23 */ /* 0x100fe2000001083f */
[----:B----4-:R-:W-:Y:S01]  /*4830*/  F2FP.PACK_AB R71, R54, R55 ;  /* 0x000000373647723e */ /* 0x010fe200000000ff */
[----:B------:R-:W-:Y:S01]  /*4840*/  MUFU.EX2 R52, R52 ;  /* 0x0000003400347308 */ /* 0x000fe20000000800 */
[----:B------:R-:W-:-:S02]  /*4850*/  FFMA.FTZ R162, R162, c[0x0][0x2d0], -R63 ;  /* 0x0000b400a2a27a23 */ /* 0x000fc4000001083f */
[--C-:B------:R-:W-:Y:S02]  /*4860*/  FFMA.FTZ R164, R164, c[0x0][0x2d0], -R63.reuse ;  /* 0x0000b400a4a47a23 */ /* 0x100fe4000001083f */
[----:B------:R-:W-:Y:S01]  /*4870*/  FFMA.FTZ R165, R165, c[0x0][0x2d0], -R63 ;  /* 0x0000b400a5a57a23 */ /* 0x000fe2000001083f */
[C---:B------:R-:W-:Y:S01]  /*4880*/  HMMA.16816.F32 R104, R68.reuse, R100, RZ ;  /* 0x000000644468723c */ /* 0x040fe200000018ff */
[--C-:B------:R-:W-:Y:S01]  /*4890*/  FFMA.FTZ R176, R176, c[0x0][0x2d0], -R133.reuse ;  /* 0x0000b400b0b07a23 */ /* 0x100fe20000010885 */
[----:B------:R-:W-:Y:S01]  /*48a0*/  MUFU.EX2 R51, R51 ;  /* 0x0000003300337308 */ /* 0x000fe20000000800 */
[--C-:B------:R-:W-:Y:S02]  /*48b0*/  FFMA.FTZ R171, R171, c[0x0][0x2d0], -R133.reuse ;  /* 0x0000b400abab7a23 */ /* 0x100fe40000010885 */
[--C-:B------:R-:W-:Y:S02]  /*48c0*/  FFMA.FTZ R170, R170, c[0x0][0x2d0], -R133.reuse ;  /* 0x0000b400aaaa7a23 */ /* 0x100fe40000010885 */
[----:B------:R-:W-:Y:S01]  /*48d0*/  FFMA.FTZ R169, R169, c[0x0][0x2d0], -R133 ;  /* 0x0000b400a9a97a23 */ /* 0x000fe20000010885 */
[----:B------:R-:W-:Y:S01]  /*48e0*/  HMMA.16816.F32 R100, R68, R102, RZ ;  /* 0x000000664464723c */ /* 0x000fe200000018ff */
[--C-:B------:R-:W-:Y:S01]  /*48f0*/  FFMA.FTZ R168, R168, c[0x0][0x2d0], -R63.reuse ;  /* 0x0000b400a8a87a23 */ /* 0x100fe2000001083f */
[----:B------:R-:W-:Y:S01]  /*4900*/  MUFU.EX2 R48, R48 ;  /* 0x0000003000307308 */ /* 0x000fe20000000800 */
[----:B------:R-:W-:-:S02]  /*4910*/  FFMA.FTZ R167, R167, c[0x0][0x2d0], -R63 ;  /* 0x0000b400a7a77a23 */ /* 0x000fc4000001083f */
[--C-:B------:R-:W-:Y:S02]  /*4920*/  FFMA.FTZ R166, R166, c[0x0][0x2d0], -R63.reuse ;  /* 0x0000b400a6a67a23 */ /* 0x100fe4000001083f */
[----:B------:R-:W-:Y:S01]  /*4930*/  FFMA.FTZ R163, R163, c[0x0][0x2d0], -R63 ;  /* 0x0000b400a3a37a23 */ /* 0x000fe2000001083f */
[C---:B------:R-:W-:Y:S01]  /*4940*/  HMMA.16816.F32 R96, R68.reuse, R92, RZ ;  /* 0x0000005c4460723c */ /* 0x040fe200000018ff */
[--C-:B------:R-:W-:Y:S01]  /*4950*/  FFMA.FTZ R158, R158, c[0x0][0x2d0], -R133.reuse ;  /* 0x0000b4009e9e7a23 */ /* 0x100fe20000010885 */
[----:B------:R-:W2:Y:S01]  /*4960*/  MUFU.EX2 R50, R50 ;  /* 0x0000003200327308 */ /* 0x000ea20000000800 */
[--C-:B------:R-:W-:Y:S02]  /*4970*/  FFMA.FTZ R157, R157, c[0x0][0x2d0], -R133.reuse ;  /* 0x0000b4009d9d7a23 */ /* 0x100fe40000010885 */
[--C-:B------:R-:W-:Y:S02]  /*4980*/  FFMA.FTZ R156, R156, c[0x0][0x2d0], -R133.reuse ;  /* 0x0000b4009c9c7a23 */ /* 0x100fe40000010885 */
[----:B------:R-:W-:Y:S01]  /*4990*/  FFMA.FTZ R155, R155, c[0x0][0x2d0], -R133 ;  /* 0x0000b4009b9b7a23 */ /* 0x000fe20000010885 */
[----:B------:R-:W-:Y:S01]  /*49a0*/  HMMA.16816.F32 R92, R68, R94, RZ ;  /* 0x0000005e445c723c */ /* 0x000fe200000018ff */
[--C-:B------:R-:W-:Y:S01]  /*49b0*/  FFMA.FTZ R154, R154, c[0x0][0x2d0], -R63.reuse ;  /* 0x0000b4009a9a7a23 */ /* 0x100fe2000001083f */
[----:B------:R-:W4:Y:S01]  /*49c0*/  MUFU.EX2 R49, R49 ;  /* 0x0000003100317308 */ /* 0x000f220000000800 */
[----:B------:R-:W-:-:S02]  /*49d0*/  FFMA.FTZ R153, R153, c[0x0][0x2d0], -R63 ;  /* 0x0000b40099997a23 */ /* 0x000fc4000001083f */
[--C-:B------:R-:W-:Y:S02]  /*49e0*/  FFMA.FTZ R152, R152, c[0x0][0x2d0], -R63.reuse ;  /* 0x0000b40098987a23 */ /* 0x100fe4000001083f */
[----:B------:R-:W-:Y:S01]  /*49f0*/  FFMA.FTZ R149, R149, c[0x0][0x2d0], -R63 ;  /* 0x0000b40095957a23 */ /* 0x000fe2000001083f */
[C---:B------:R-:W-:Y:S01]  /*4a00*/  HMMA.16816.F32 R128, R68.reuse, R124, RZ ;  /* 0x0000007c4480723c */ /* 0x040fe200000018ff */
[----:B------:R-:W-:Y:S01]  /*4a10*/  FADD.FTZ R58, R59, R58 ;  /* 0x0000003a3b3a7221 */ /* 0x000fe20000010000 */
[----:B------:R-:W-:Y:S01]  /*4a20*/  MUFU.EX2 R46, R46 ;  /* 0x0000002e002e7308 */ /* 0x000fe20000000800 */
[----:B------:R-:W-:Y:S02]  /*4a30*/  FADD.FTZ R60, R61, R60 ;  /* 0x0000003c3d3c7221 */ /* 0x000fe40000010000 */
[----:B------:R-:W-:Y:S02]  /*4a40*/  FADD.FTZ R57, R57, R58 ;  /* 0x0000003a39397221 */ /* 0x000fe40000010000 */
[----:B------:R-:W-:Y:S01]  /*4a50*/  FADD.FTZ R60, R55, R60 ;  /* 0x0000003c373c7221 */ /* 0x000fe20000010000 */
[----:B------:R-:W-:Y:S01]  /*4a60*/  HMMA.16816.F32 R120, R68, R116, RZ ;  /* 0x000000744478723c */ /* 0x000fe200000018ff */
[----:B------:R-:W-:Y:S01]  /*4a70*/  FFMA.FTZ R249, R67, c[0x0][0x2d0], -R133 ;  /* 0x0000b40043f97a23 */ /* 0x000fe20000010885 */
[----:B------:R-:W1:Y:S01]  /*4a80*/  MUFU.EX2 R45, R45 ;  /* 0x0000002d002d7308 */ /* 0x000e620000000800 */
[----:B------:R-:W-:-:S02]  /*4a90*/  FFMA.FTZ R248, R62, c[0x0][0x2d0], -R63 ;  /* 0x0000b4003ef87a23 */ /* 0x000fc4000001083f */
[----:B------:R-:W-:Y:S02]  /*4aa0*/  FADD.FTZ R57, R53, R57 ;  /* 0x0000003935397221 */ /* 0x000fe40000010000 */
[----:B------:R-:W-:Y:S01]  /*4ab0*/  FADD.FTZ R54, R54, R60 ;  /* 0x0000003c36367221 */ /* 0x000fe20000010000 */
[----:B------:R-:W-:Y:S02]  /*4ac0*/  HMMA.16816.F32 R112, R68, R108, RZ ;  /* 0x0000006c4470723c */ /* 0x000fe400000018ff */
[----:B------:R-:W-:Y:S01]  /*4ad0*/  MUFU.EX2 R47, R47 ;  /* 0x0000002f002f7308 */ /* 0x000fe20000000800 */
[----:B--2---:R-:W-:-:S05]  /*4ae0*/  FADD.FTZ R54, R50, R54 ;  /* 0x0000003632367221 */ /* 0x004fca0000010000 */
[C---:B------:R-:W-:Y:S02]  /*4af0*/  HMMA.16816.F32 R88, R68.reuse, R84, RZ ;  /* 0x000000544458723c */ /* 0x040fe400000018ff */
[----:B------:R-:W-:Y:S06]  /*4b00*/  MUFU.EX2 R44, R44 ;  /* 0x0000002c002c7308 */ /* 0x000fec0000000800 */
[C---:B------:R-:W-:Y:S02]  /*4b10*/  HMMA.16816.F32 R80, R68.reuse, R76, RZ ;  /* 0x0000004c4450723c */ /* 0x040fe400000018ff */
[----:B------:R-:W-:Y:S06]  /*4b20*/  MUFU.EX2 R43, R43 ;  /* 0x0000002b002b7308 */ /* 0x000fec0000000800 */
[C---:B------:R-:W-:Y:S02]  /*4b30*/  HMMA.16816.F32 R124, R68.reuse, R126, RZ ;  /* 0x0000007e447c723c */ /* 0x040fe400000018ff */
[----:B------:R-:W-:Y:S06]  /*4b40*/  MUFU.EX2 R40, R40 ;  /* 0x0000002800287308 */ /* 0x000fec0000000800 */
[C---:B------:R-:W-:Y:S02]  /*4b50*/  HMMA.16816.F32 R116, R68.reuse, R118, RZ ;  /* 0x000000764474723c */ /* 0x040fe400000018ff */
[----:B------:R-:W2:Y:S06]  /*4b60*/  MUFU.EX2 R42, R42 ;  /* 0x0000002a002a7308 */ /* 0x000eac0000000800 */
[C---:B------:R-:W-:Y:S02]  /*4b70*/  HMMA.16816.F32 R108, R68.reuse, R110, RZ ;  /* 0x0000006e446c723c */ /* 0x040fe400000018ff */
[----:B------:R-:W1:Y:S06]  /*4b80*/  MUFU.EX2 R41, R41 ;  /* 0x0000002900297308 */ /* 0x000e6c0000000800 */
[C---:B------:R-:W-:Y:S02]  /*4b90*/  HMMA.16816.F32 R84, R68.reuse, R86, RZ ;  /* 0x000000564454723c */ /* 0x040fe400000018ff */
[----:B------:R-:W-:Y:S06]  /*4ba0*/  MUFU.EX2 R2, R2 ;  /* 0x0000000200027308 */ /* 0x000fec0000000800 */
[C---:B------:R-:W-:Y:S02]  /*4bb0*/  HMMA.16816.F32 R76, R68.reuse, R78, RZ ;  /* 0x0000004e444c723c */ /* 0x040fe400000018ff */
[----:B------:R-:W1:Y:S06]  /*4bc0*/  MUFU.EX2 R0, R0 ;  /* 0x0000000000007308 */ /* 0x000e6c0000000800 */
[C---:B------:R-:W-:Y:S02]  /*4bd0*/  HMMA.16816.F32 R72, R68.reuse, R4, RZ ;  /* 0x000000044448723c */ /* 0x040fe400000018ff */
[----:B------:R-:W-:Y:S05]  /*4be0*/  MUFU.EX2 R145, R145 ;  /* 0x0000009100917308 */ /* 0x000fea0000000800 */
[----:B------:R-:W-:Y:S01]  /*4bf0*/  F2FP.PACK_AB R4, R52, R56 ;  /* 0x000000383404723e */ /* 0x000fe200000000ff */
[----:B------:R-:W-:Y:S01]  /*4c00*/  HMMA.16816.F32 R68, R68, R6, RZ ;  /* 0x000000064444723c */ /* 0x000fe200000018ff */
[----:B----4-:R-:W-:Y:S01]  /*4c10*/  F2FP.PACK_AB R5, R49, R50 ;  /* 0x000000323105723e */ /* 0x010fe200000000ff */
[----:B------:R-:W-:Y:S01]  /*4c20*/  MUFU.EX2 R146, R146 ;  /* 0x0000009200927308 */ /* 0x000fe20000000800 */
[----:B------:R-:W-:-:S02]  /*4c30*/  FADD.FTZ R56, R56, R57 ;  /* 0x0000003938387221 */ /* 0x000fc40000010000 */
[----:B------:R-:W-:Y:S02]  /*4c40*/  FADD.FTZ R49, R49, R54 ;  /* 0x0000003631317221 */ /* 0x000fe40000010000 */
[----:B------:R-:W-:Y:S01]  /*4c50*/  F2FP.PACK_AB R6, R48, R51 ;  /* 0x000000333006723e */ /* 0x000fe200000000ff */
[----:B------:R-:W-:Y:S01]  /*4c60*/  FADD.FTZ R56, R52, R56 ;  /* 0x0000003834387221 */ /* 0x000fe20000010000 */
[----:B-1----:R-:W-:Y:S01]  /*4c70*/  F2FP.PACK_AB R7, R45, R46 ;  /* 0x0000002e2d07723e */ /* 0x002fe200000000ff */
[----:B------:R-:W-:Y:S01]  /*4c80*/  MUFU.EX2 R148, R148 ;  /* 0x0000009400947308 */ /* 0x000fe20000000800 */
[----:B------:R-:W-:Y:S02]  /*4c90*/  FADD.FTZ R49, R46, R49 ;  /* 0x000000312e317221 */ /* 0x000fe40000010000 */
[----:B------:R-:W-:Y:S02]  /*4ca0*/  FADD.FTZ R51, R51, R56 ;  /* 0x0000003833337221 */ /* 0x000fe40000010000 */
[----:B------:R-:W-:Y:S01]  /*4cb0*/  FADD.FTZ R45, R45, R49 ;  /* 0x000000312d2d7221 */ /* 0x000fe20000010000 */
[----:B---3--:R-:W-:Y:S01]  /*4cc0*/  HMMA.16816.F32 R104, R4, R12, R104 ;  /* 0x0000000c0468723c */ /* 0x008fe20000001868 */
[----:B------:R-:W-:Y:S01]  /*4cd0*/  FADD.FTZ R51, R48, R51 ;  /* 0x0000003330337221 */ /* 0x000fe20000010000 */
[----:B------:R-:W-:Y:S01]  /*4ce0*/  MUFU.EX2 R147, R147 ;  /* 0x0000009300937308 */ /* 0x000fe20000000800 */
[----:B--2---:R-:W-:-:S05]  /*4cf0*/  FADD.FTZ R45, R42, R45 ;  /* 0x0000002d2a2d7221 */ /* 0x004fca0000010000 */
[C---:B------:R-:W-:Y:S01]  /*4d00*/  HMMA.16816.F32 R100, R4.reuse, R14, R100 ;  /* 0x0000000e0464723c */ /* 0x040fe20000001864 */
[----:B------:R-:W1:Y:S01]  /*4d10*/  LDSM.16.MT88.4 R12, [R232+0x4900] ;  /* 0x00490000e80c783b */ /* 0x000e620000004200 */
[----:B------:R-:W2:Y:S06]  /*4d20*/  MUFU.EX2 R150, R150 ;  /* 0x0000009600967308 */ /* 0x000eac0000000800 */
[C---:B------:R-:W-:Y:S02]  /*4d30*/  HMMA.16816.F32 R96, R4.reuse, R8, R96 ;  /* 0x000000080460723c */ /* 0x040fe40000001860 */
[----:B------:R-:W3:Y:S06]  /*4d40*/  MUFU.EX2 R151, R151 ;  /* 0x0000009700977308 */ /* 0x000eec0000000800 */
[C---:B------:R-:W-:Y:S01]  /*4d50*/  HMMA.16816.F32 R92, R4.reuse, R10, R92 ;  /* 0x0000000a045c723c */ /* 0x040fe2000000185c */
[----:B------:R-:W4:Y:S01]  /*4d60*/  LDSM.16.MT88.4 R8, [R232+0x1100] ;  /* 0x00110000e808783b */ /* 0x000f220000004200 */
[----:B------:R-:W-:Y:S06]  /*4d70*/  MUFU.EX2 R160, R160 ;  /* 0x000000a000a07308 */ /* 0x000fec0000000800 */
[C---:B------:R-:W-:Y:S02]  /*4d80*/  HMMA.16816.F32 R128, R4.reuse, R24, R128 ;  /* 0x000000180480723c */ /* 0x040fe40000001880 */
[----:B------:R-:W-:Y:S06]  /*4d90*/  MUFU.EX2 R159, R159 ;  /* 0x0000009f009f7308 */ /* 0x000fec0000000800 */
[C---:B------:R-:W-:Y:S01]  /*4da0*/  HMMA.16816.F32 R124, R4.reuse, R26, R124 ;  /* 0x0000001a047c723c */ /* 0x040fe2000000187c */
[----:B------:R-:W-:Y:S01]  /*4db0*/  LDSM.16.MT88.4 R24, [R236+0x1100] ;  /* 0x00110000ec18783b */ /* 0x000fe20000004200 */
        /* <DEDUP_REMOVED lines=9> */
[----:B------:R-:W2:Y:S01]  /*4e50*/  LDSM.16.MT88.4 R16, [R233+0x1100] ;  /* 0x00110000e910783b */ /* 0x000ea20000004200 */
[----:B------:R-:W-:Y:S06]  /*4e60*/  MUFU.EX2 R176, R176 ;  /* 0x000000b000b07308 */ /* 0x000fec0000000800 */
[C---:B------:R-:W-:Y:S02]  /*4e70*/  HMMA.16816.F32 R88, R4.reuse, R36, R88 ;  /* 0x000000240458723c */ /* 0x040fe40000001858 */
[----:B------:R-:W-:Y:S06]  /*4e80*/  MUFU.EX2 R171, R171 ;  /* 0x000000ab00ab7308 */ /* 0x000fec0000000800 */
[C---:B------:R-:W-:Y:S01]  /*4e90*/  HMMA.16816.F32 R84, R4.reuse, R38, R84 ;  /* 0x000000260454723c */ /* 0x040fe20000001854 */
[----:B------:R-:W-:Y:S01]  /*4ea0*/  LDSM.16.MT88.4 R36, [R234+0x5100] ;  /* 0x00510000ea24783b */ /* 0x000fe20000004200 */
[----:B------:R-:W-:Y:S06]  /*4eb0*/  MUFU.EX2 R170, R170 ;  /* 0x000000aa00aa7308 */ /* 0x000fec0000000800 */
[C---:B-----5:R-:W-:Y:S02]  /*4ec0*/  HMMA.16816.F32 R80, R4.reuse, R28, R80 ;  /* 0x0000001c0450723c */ /* 0x060fe40000001850 */
[----:B------:R-:W-:Y:S06]  /*4ed0*/  MUFU.EX2 R169, R169 ;  /* 0x000000a900a97308 */ /* 0x000fec0000000800 */
[C---:B------:R-:W-:Y:S01]  /*4ee0*/  HMMA.16816.F32 R76, R4.reuse, R30, R76 ;  /* 0x0000001e044c723c */ /* 0x040fe2000000184c */
[----:B------:R-:W-:Y:S01]  /*4ef0*/  LDSM.16.MT88.4 R28, [R233+0x5100] ;  /* 0x00510000e91c783b */ /* 0x000fe20000004200 */
[----:B------:R-:W-:Y:S06]  /*4f00*/  MUFU.EX2 R168, R168 ;  /* 0x000000a800a87308 */ /* 0x000fec0000000800 */
[C---:B-1----:R-:W-:Y:S02]  /*4f10*/  HMMA.16816.F32 R72, R4.reuse, R12, R72 ;  /* 0x0000000c0448723c */ /* 0x042fe40000001848 */
[----:B------:R-:W-:Y:S06]  /*4f20*/  MUFU.EX2 R167, R167 ;  /* 0x000000a700a77308 */ /* 0x000fec0000000800 */
[----:B------:R-:W-:Y:S01]  /*4f30*/  HMMA.16816.F32 R68, R4, R14, R68 ;  /* 0x0000000e0444723c */ /* 0x000fe20000001844 */
[----:B------:R-:W1:Y:S01]  /*4f40*/  LDSM.16.MT88.4 R12, [R236+0x5100] ;  /* 0x00510000ec0c783b */ /* 0x000e620000004200 */
[----:B------:R-:W-:Y:S05]  /*4f50*/  MUFU.EX2 R166, R166 ;  /* 0x000000a600a67308 */ /* 0x000fea0000000800 */
[----:B------:R-:W-:Y:S01]  /*4f60*/  F2FP.PACK_AB R4, R44, R47 ;  /* 0x0000002f2c04723e */ /* 0x000fe200000000ff */
[----:B------:R-:W-:Y:S01]  /*4f70*/  FADD.FTZ R47, R47, R51 ;  /* 0x000000332f2f7221 */ /* 0x000fe20000010000 */
[----:B------:R-:W-:Y:S01]  /*4f80*/  F2FP.PACK_AB R6, R40, R43 ;  /* 0x0000002b2806723e */ /* 0x000fe200000000ff */
[----:B------:R-:W-:Y:S01]  /*4f90*/  MUFU.EX2 R163, R163 ;  /* 0x000000a300a37308 */ /* 0x000fe20000000800 */
[C---:B------:R-:W-:Y:S01]  /*4fa0*/  F2FP.PACK_AB R5, R41.reuse, R42 ;  /* 0x0000002a2905723e */ /* 0x040fe200000000ff */
[----:B------:R-:W-:Y:S01]  /*4fb0*/  FADD.FTZ R47, R44, R47 ;  /* 0x0000002f2c2f7221 */ /* 0x000fe20000010000 */
[----:B------:R-:W-:Y:S01]  /*4fc0*/  F2FP.PACK_AB R7, R0, R2 ;  /* 0x000000020007723e */ /* 0x000fe200000000ff */
[----:B------:R-:W-:-:S02]  /*4fd0*/  FADD.FTZ R41, R41, R45 ;  /* 0x0000002d29297221 */ /* 0x000fc40000010000 */
[----:B------:R-:W-:Y:S02]  /*4fe0*/  FADD.FTZ R43, R43, R47 ;  /* 0x0000002f2b2b7221 */ /* 0x000fe40000010000 */
[----:B------:R-:W-:Y:S01]  /*4ff0*/  MUFU.EX2 R158, R158 ;  /* 0x0000009e009e7308 */ /* 0x000fe20000000800 */
[----:B------:R-:W-:Y:S01]  /*5000*/  FADD.FTZ R41, R2, R41 ;  /* 0x0000002902297221 */ /* 0x000fe20000010000 */
[----:B----4-:R-:W-:Y:S01]  /*5010*/  HMMA.16816.F32 R104, R4, R8, R104 ;  /* 0x000000080468723c */ /* 0x010fe20000001868 */
[----:B------:R-:W-:Y:S02]  /*5020*/  FADD.FTZ R43, R40, R43 ;  /* 0x0000002b282b7221 */ /* 0x000fe40000010000 */
[----:B------:R-:W-:-:S03]  /*5030*/  FADD.FTZ R0, R0, R41 ;  /* 0x0000002900007221 */ /* 0x000fc60000010000 */
[----:B------:R-:W-:Y:S01]  /*5040*/  MUFU.EX2 R157, R157 ;  /* 0x0000009d009d7308 */ /* 0x000fe20000000800 */
[----:B--2---:R-:W-:Y:S01]  /*5050*/  FADD.FTZ R0, R150, R0 ;  /* 0x0000000096007221 */ /* 0x004fe20000010000 */
[C---:B------:R-:W-:Y:S01]  /*5060*/  HMMA.16816.F32 R100, R4.reuse, R10, R100 ;  /* 0x0000000a0464723c */ /* 0x040fe20000001864 */
[----:B------:R-:W2:Y:S05]  /*5070*/  LDSM.16.MT88.4 R8, [R232+0x5100] ;  /* 0x00510000e808783b */ /* 0x000eaa0000004200 */
[----:B------:R-:W-:Y:S02]  /*5080*/  MUFU.EX2 R156, R156 ;  /* 0x0000009c009c7308 */ /* 0x000fe40000000800 */
[C---:B------:R-:W-:Y:S06]  /*5090*/  HMMA.16816.F32 R112, R4.reuse, R16, R112 ;  /* 0x000000100470723c */ /* 0x040fec0000001870 */
[----:B------:R-:W-:Y:S02]  /*50a0*/  MUFU.EX2 R155, R155 ;  /* 0x0000009b009b7308 */ /* 0x000fe40000000800 */
[C---:B------:R-:W-:Y:S01]  /*50b0*/  HMMA.16816.F32 R108, R4.reuse, R18, R108 ;  /* 0x00000012046c723c */ /* 0x040fe2000000186c */
[----:B------:R-:W4:Y:S05]  /*50c0*/  LDSM.16.MT88.4 R16, [R233+0x1900] ;  /* 0x00190000e910783b */ /* 0x000f2a0000004200 */
[----:B------:R-:W-:Y:S02]  /*50d0*/  MUFU.EX2 R154, R154 ;  /* 0x0000009a009a7308 */ /* 0x000fe40000000800 */
[C---:B-1----:R-:W-:Y:S06]  /*50e0*/  HMMA.16816.F32 R96, R4.reuse, R12, R96 ;  /* 0x0000000c0460723c */ /* 0x042fec0000001860 */
[----:B------:R-:W-:Y:S02]  /*50f0*/  MUFU.EX2 R153, R153 ;  /* 0x0000009900997308 */ /* 0x000fe40000000800 */
[C---:B------:R-:W-:Y:S01]  /*5100*/  HMMA.16816.F32 R92, R4.reuse, R14, R92 ;  /* 0x0000000e045c723c */ /* 0x040fe2000000185c */
[----:B------:R-:W1:Y:S05]  /*5110*/  LDSM.16.MT88.4 R12, [R232+0x1900] ;  /* 0x00190000e80c783b */ /* 0x000e6a0000004200 */
[----:B------:R-:W-:Y:S02]  /*5120*/  MUFU.EX2 R152, R152 ;  /* 0x0000009800987308 */ /* 0x000fe40000000800 */
[C---:B------:R-:W-:Y:S06]  /*5130*/  HMMA.16816.F32 R88, R4.reuse, R36, R88 ;  /* 0x000000240458723c */ /* 0x040fec0000001858 */
[----:B------:R-:W-:Y:S01]  /*5140*/  MUFU.EX2 R36, R180 ;  /* 0x000000b400247308 */ /* 0x000fe20000000800 */
[----:B------:R-:W-:Y:S01]  /*5150*/  FFMA.FTZ R37, R179, c[0x0][0x2d0], -R63 ;  /* 0x0000b400b3257a23 */ /* 0x000fe2000001083f */
[C---:B--2---:R-:W-:Y:S06]  /*5160*/  HMMA.16816.F32 R72, R4.reuse, R8, R72 ;  /* 0x000000080448723c */ /* 0x044fec0000001848 */
[----:B------:R-:W2:Y:S02]  /*5170*/  MUFU.EX2 R37, R37 ;  /* 0x0000002500257308 */ /* 0x000ea40000000800 */
[C---:B------:R-:W-:Y:S01]  /*5180*/  HMMA.16816.F32 R68, R4.reuse, R10, R68 ;  /* 0x0000000a0444723c */ /* 0x040fe20000001844 */
[----:B------:R-:W5:Y:S05]  /*5190*/  LDSM.16.MT88.4 R8, [R236+0x5900] ;  /* 0x00590000ec08783b */ /* 0x000f6a0000004200 */
[----:B------:R-:W-:Y:S02]  /*51a0*/  MUFU.EX2 R149, R149 ;  /* 0x0000009500957308 */ /* 0x000fe40000000800 */
[C---:B------:R-:W-:Y:S06]  /*51b0*/  HMMA.16816.F32 R120, R4.reuse, R20, R120 ;  /* 0x000000140478723c */ /* 0x040fec0000001878 */
[----:B------:R-:W-:Y:S02]  /*51c0*/  MUFU.EX2 R249, R249 ;  /* 0x000000f900f97308 */ /* 0x000fe40000000800 */
[C---:B------:R-:W-:Y:S01]  /*51d0*/  HMMA.16816.F32 R116, R4.reuse, R22, R116 ;  /* 0x000000160474723c */ /* 0x040fe20000001874 */
[----:B------:R-:W1:Y:S05]  /*51e0*/  LDSM.16.MT88.4 R20, [R234+0x1900] ;  /* 0x00190000ea14783b */ /* 0x000e6a0000004200 */
[----:B------:R-:W-:Y:S02]  /*51f0*/  MUFU.EX2 R248, R248 ;  /* 0x000000f800f87308 */ /* 0x000fe40000000800 */
[C---:B------:R-:W-:Y:S08]  /*5200*/  HMMA.16816.F32 R128, R4.reuse, R24, R128 ;  /* 0x000000180480723c */ /* 0x040ff00000001880 */
[C---:B------:R-:W-:Y:S01]  /*5210*/  HMMA.16816.F32 R124, R4.reuse, R26, R124 ;  /* 0x0000001a047c723c */ /* 0x040fe2000000187c */
[----:B------:R-:W1:Y:S07]  /*5220*/  LDSM.16.MT88.4 R24, [R236+0x1900] ;  /* 0x00190000ec18783b */ /* 0x000e6e0000004200 */
[C---:B------:R-:W-:Y:S07]  /*5230*/  HMMA.16816.F32 R84, R4.reuse, R38, R84 ;  /* 0x000000260454723c */ /* 0x040fee0000001854 */
[--C-:B------:R-:W-:Y:S01]  /*5240*/  FFMA.FTZ R38, R178, c[0x0][0x2d0], -R133.reuse ;  /* 0x0000b400b2267a23 */ /* 0x100fe20000010885 */
[----:B------:R-:W-:Y:S01]  /*5250*/  HMMA.16816.F32 R80, R4, R28, R80 ;  /* 0x0000001c0450723c */ /* 0x000fe20000001850 */
[----:B------:R-:W-:-:S04]  /*5260*/  FFMA.FTZ R39, R177, c[0x0][0x2d0], -R133 ;  /* 0x0000b400b1277a23 */ /* 0x000fc80000010885 */
[----:B------:R-:W-:Y:S03]  /*5270*/  MUFU.EX2 R38, R38 ;  /* 0x0000002600267308 */ /* 0x000fe60000000800 */
[----:B------:R-:W-:Y:S01]  /*5280*/  HMMA.16816.F32 R76, R4, R30, R76 ;  /* 0x0000001e044c723c */ /* 0x000fe2000000184c */
[----:B------:R-:W-:Y:S04]  /*5290*/  LDSM.16.MT88.4 R28, [R233+0x5900] ;  /* 0x00590000e91c783b */ /* 0x000fe80000004200 */
[----:B------:R-:W1:Y:S02]  /*52a0*/  MUFU.EX2 R39, R39 ;  /* 0x0000002700277308 */ /* 0x000e640000000800 */
[----:B------:R-:W-:Y:S01]  /*52b0*/  F2FP.PACK_AB R4, R146, R145 ;  /* 0x000000919204723e */ /* 0x000fe200000000ff */
[----:B------:R-:W-:Y:S01]  /*52c0*/  FADD.FTZ R145, R145, R43 ;  /* 0x0000002b91917221 */ /* 0x000fe20000010000 */
[----:B------:R-:W-:-:S02]  /*52d0*/  F2FP.PACK_AB R6, R147, R148 ;  /* 0x000000949306723e */ /* 0x000fc400000000ff */
[----:B---3--:R-:W-:Y:S01]  /*52e0*/  F2FP.PACK_AB R5, R151, R150 ;  /* 0x000000969705723e */ /* 0x008fe200000000ff */
[----:B------:R-:W-:Y:S01]  /*52f0*/  FADD.FTZ R145, R146, R145 ;  /* 0x0000009192917221 */ /* 0x000fe20000010000 */
[----:B--2---:R-:W-:Y:S01]  /*5300*/  F2FP.PACK_AB R7, R37, R36 ;  /* 0x000000242507723e */ /* 0x004fe200000000ff */
[----:B------:R-:W-:Y:S02]  /*5310*/  FADD.FTZ R151, R151, R0 ;  /* 0x0000000097977221 */ /* 0x000fe40000010000 */
[----:B------:R-:W-:Y:S02]  /*5320*/  FADD.FTZ R148, R148, R145 ;  /* 0x0000009194947221 */ /* 0x000fe40000010000 */
[----:B------:R-:W-:Y:S02]  /*5330*/  FADD.FTZ R151, R36, R151 ;  /* 0x0000009724977221 */ /* 0x000fe40000010000 */
[----:B----4-:R-:W-:Y:S01]  /*5340*/  HMMA.16816.F32 R112, R4, R16, R112 ;  /* 0x000000100470723c */ /* 0x010fe20000001870 */
[----:B------:R-:W-:-:S02]  /*5350*/  FADD.FTZ R148, R147, R148 ;  /* 0x0000009493947221 */ /* 0x000fc40000010000 */
[----:B------:R-:W-:-:S05]  /*5360*/  FADD.FTZ R151, R37, R151 ;  /* 0x0000009725977221 */ /* 0x000fca0000010000 */
[C---:B------:R-:W-:Y:S01]  /*5370*/  HMMA.16816.F32 R108, R4.reuse, R18, R108 ;  /* 0x00000012046c723c */ /* 0x040fe2000000186c */
[----:B------:R-:W2:Y:S07]  /*5380*/  LDSM.16.MT88.4 R16, [R234+0x5900] ;  /* 0x00590000ea10783b */ /* 0x000eae0000004200 */
[C---:B-1----:R-:W-:Y:S08]  /*5390*/  HMMA.16816.F32 R104, R4.reuse, R12, R104 ;  /* 0x0000000c0468723c */ /* 0x042ff00000001868 */
[C---:B------:R-:W-:Y:S01]  /*53a0*/  HMMA.16816.F32 R100, R4.reuse, R14, R100 ;  /* 0x0000000e0464723c */ /* 0x040fe20000001864 */
[----:B------:R-:W1:Y:S07]  /*53b0*/  LDSM.16.MT88.4 R12, [R232+0x5900] ;  /* 0x00590000e80c783b */ /* 0x000e6e0000004200 */
[C---:B-----5:R-:W-:Y:S08]  /*53c0*/  HMMA.16816.F32 R96, R4.reuse, R8, R96 ;  /* 0x000000080460723c */ /* 0x060ff00000001860 */
[C---:B------:R-:W-:Y:S01]  /*53d0*/  HMMA.16816.F32 R92, R4.reuse, R10, R92 ;  /* 0x0000000a045c723c */ /* 0x040fe2000000185c */
[----:B------:R-:W3:Y:S07]  /*53e0*/  LDSM.16.MT88.4 R8, [R234+0x2100] ;  /* 0x00210000ea08783b */ /* 0x000eee0000004200 */
[C---:B------:R-:W-:Y:S08]  /*53f0*/  HMMA.16816.F32 R120, R4.reuse, R20, R120 ;  /* 0x000000140478723c */ /* 0x040ff00000001878 */
[C---:B------:R-:W-:Y:S01]  /*5400*/  HMMA.16816.F32 R116, R4.reuse, R22, R116 ;  /* 0x000000160474723c */ /* 0x040fe20000001874 */
[----:B------:R-:W4:Y:S07]  /*5410*/  LDSM.16.MT88.4 R20, [R233+0x2100] ;  /* 0x00210000e914783b */ /* 0x000f2e0000004200 */
[C---:B------:R-:W-:Y:S08]  /*5420*/  HMMA.16816.F32 R128, R4.reuse, R24, R128 ;  /* 0x000000180480723c */ /* 0x040ff00000001880 */
[C---:B------:R-:W-:Y:S01]  /*5430*/  HMMA.16816.F32 R124, R4.reuse, R26, R124 ;  /* 0x0000001a047c723c */ /* 0x040fe2000000187c */
[----:B------:R-:W-:Y:S07]  /*5440*/  LDSM.16.MT88.4 R24, [R236+0x2100] ;  /* 0x00210000ec18783b */ /* 0x000fee0000004200 */
[C---:B--2---:R-:W-:Y:S08]  /*5450*/  HMMA.16816.F32 R88, R4.reuse, R16, R88 ;  /* 0x000000100458723c */ /* 0x044ff00000001858 */
[C---:B------:R-:W-:Y:S01]  /*5460*/  HMMA.16816.F32 R84, R4.reuse, R18, R84 ;  /* 0x000000120454723c */ /* 0x040fe20000001854 */
[----:B------:R-:W2:Y:S07]  /*5470*/  LDSM.16.MT88.4 R16, [R232+0x2100] ;  /* 0x00210000e810783b */ /* 0x000eae0000004200 */
[C---:B------:R-:W-:Y:S08]  /*5480*/  HMMA.16816.F32 R80, R4.reuse, R28, R80 ;  /* 0x0000001c0450723c */ /* 0x040ff00000001850 */
[C---:B------:R-:W-:Y:S01]  /*5490*/  HMMA.16816.F32 R76, R4.reuse, R30, R76 ;  /* 0x0000001e044c723c */ /* 0x040fe2000000184c */
[----:B------:R-:W-:Y:S07]  /*54a0*/  LDSM.16.MT88.4 R28, [R233+0x6100] ;  /* 0x00610000e91c783b */ /* 0x000fee0000004200 */
[C---:B-1----:R-:W-:Y:S08]  /*54b0*/  HMMA.16816.F32 R72, R4.reuse, R12, R72 ;  /* 0x0000000c0448723c */ /* 0x042ff00000001848 */
[----:B------:R-:W-:Y:S01]  /*54c0*/  HMMA.16816.F32 R68, R4, R14, R68 ;  /* 0x0000000e0444723c */ /* 0x000fe20000001844 */
[----:B------:R-:W1:Y:S06]  /*54d0*/  LDSM.16.MT88.4 R12, [R236+0x6100] ;  /* 0x00610000ec0c783b */ /* 0x000e6c0000004200 */
[----:B------:R-:W-:Y:S01]  /*54e0*/  F2FP.PACK_AB R4, R39, R38 ;  /* 0x000000262704723e */ /* 0x000fe200000000ff */
[----:B------:R-:W-:Y:S01]  /*54f0*/  FADD.FTZ R38, R38, R148 ;  /* 0x0000009426267221 */ /* 0x000fe20000010000 */
[----:B------:R-:W-:-:S02]  /*5500*/  F2FP.PACK_AB R6, R159, R160 ;  /* 0x000000a09f06723e */ /* 0x000fc400000000ff */
[C---:B------:R-:W-:Y:S01]  /*5510*/  F2FP.PACK_AB R5, R162.reuse, R161 ;  /* 0x000000a1a205723e */ /* 0x040fe200000000ff */
[----:B------:R-:W-:Y:S01]  /*5520*/  FADD.FTZ R161, R161, R151 ;  /* 0x00000097a1a17221 */ /* 0x000fe20000010000 */
[----:B------:R-:W-:Y:S01]  /*5530*/  F2FP.PACK_AB R7, R165, R164 ;  /* 0x000000a4a507723e */ /* 0x000fe200000000ff */
[----:B------:R-:W-:Y:S02]  /*5540*/  FADD.FTZ R38, R39, R38 ;  /* 0x0000002627267221 */ /* 0x000fe40000010000 */
[----:B------:R-:W-:Y:S02]  /*5550*/  FADD.FTZ R161, R162, R161 ;  /* 0x000000a1a2a17221 */ /* 0x000fe40000010000 */
[----:B------:R-:W-:Y:S02]  /*5560*/  FADD.FTZ R160, R160, R38 ;  /* 0x00000026a0a07221 */ /* 0x000fe40000010000 */
[----:B---3--:R-:W-:Y:S01]  /*5570*/  HMMA.16816.F32 R120, R4, R8, R120 ;  /* 0x000000080478723c */ /* 0x008fe20000001878 */
[----:B------:R-:W-:-:S02]  /*5580*/  FADD.FTZ R164, R164, R161 ;  /* 0x000000a1a4a47221 */ /* 0x000fc40000010000 */
[----:B------:R-:W-:Y:S02]  /*5590*/  FADD.FTZ R160, R159, R160 ;  /* 0x000000a09fa07221 */ /* 0x000fe40000010000 */
[----:B------:R-:W-:-:S03]  /*55a0*/  FADD.FTZ R164, R165, R164 ;  /* 0x000000a4a5a47221 */ /* 0x000fc60000010000 */
[C---:B------:R-:W-:Y:S01]  /*55b0*/  HMMA.16816.F32 R116, R4.reuse, R10, R116 ;  /* 0x0000000a0474723c */ /* 0x040fe20000001874 */
[----:B------:R-:W3:Y:S07]  /*55c0*/  LDSM.16.MT88.4 R8, [R234+0x6100] ;  /* 0x00610000ea08783b */ /* 0x000eee0000004200 */
[C---:B----4-:R-:W-:Y:S08]  /*55d0*/  HMMA.16816.F32 R112, R4.reuse, R20, R112 ;  /* 0x000000140470723c */ /* 0x050ff00000001870 */
[C---:B------:R-:W-:Y:S01]  /*55e0*/  HMMA.16816.F32 R108, R4.reuse, R22, R108 ;  /* 0x00000016046c723c */ /* 0x040fe2000000186c */
[----:B------:R-:W4:Y:S07]  /*55f0*/  LDSM.16.MT88.4 R20, [R232+0x6100] ;  /* 0x00610000e814783b */ /* 0x000f2e0000004200 */
[C---:B--2---:R-:W-:Y:S08]  /*5600*/  HMMA.16816.F32 R104, R4.reuse, R16, R104 ;  /* 0x000000100468723c */ /* 0x044ff00000001868 */
[C---:B------:R-:W-:Y:S01]  /*5610*/  HMMA.16816.F32 R100, R4.reuse, R18, R100 ;  /* 0x000000120464723c */ /* 0x040fe20000001864 */
[----:B------:R-:W2:Y:S07]  /*5620*/  LDSM.16.MT88.4 R16, [R236+0x2900] ;  /* 0x00290000ec10783b */ /* 0x000eae0000004200 */
[C---:B-1----:R-:W-:Y:S08]  /*5630*/  HMMA.16816.F32 R96, R4.reuse, R12, R96 ;  /* 0x0000000c0460723c */ /* 0x042ff00000001860 */
[C---:B------:R-:W-:Y:S01]  /*5640*/  HMMA.16816.F32 R92, R4.reuse, R14, R92 ;  /* 0x0000000e045c723c */ /* 0x040fe2000000185c */
[----:B------:R-:W1:Y:S07]  /*5650*/  LDSM.16.MT88.4 R12, [R233+0x2900] ;  /* 0x00290000e90c783b */ /* 0x000e6e0000004200 */
[C---:B---3--:R-:W-:Y:S08]  /*5660*/  HMMA.16816.F32 R88, R4.reuse, R8, R88 ;  /* 0x000000080458723c */ /* 0x048ff00000001858 */
[C---:B------:R-:W-:Y:S01]  /*5670*/  HMMA.16816.F32 R84, R4.reuse, R10, R84 ;  /* 0x0000000a0454723c */ /* 0x040fe20000001854 */
[----:B------:R-:W3:Y:S07]  /*5680*/  LDSM.16.MT88.4 R8, [R232+0x2900] ;  /* 0x00290000e808783b */ /* 0x000eee0000004200 */
[C---:B------:R-:W-:Y:S08]  /*5690*/  HMMA.16816.F32 R128, R4.reuse, R24, R128 ;  /* 0x000000180480723c */ /* 0x040ff00000001880 */
[C---:B------:R-:W-:Y:S01]  /*56a0*/  HMMA.16816.F32 R124, R4.reuse, R26, R124 ;  /* 0x0000001a047c723c */ /* 0x040fe2000000187c */
[----:B------:R-:W-:Y:S07]  /*56b0*/  LDSM.16.MT88.4 R24, [R234+0x2900] ;  /* 0x00290000ea18783b */ /* 0x000fee0000004200 */
[C---:B------:R-:W-:Y:S08]  /*56c0*/  HMMA.16816.F32 R80, R4.reuse, R28, R80 ;  /* 0x0000001c0450723c */ /* 0x040ff00000001850 */
[C---:B------:R-:W-:Y:S01]  /*56d0*/  HMMA.16816.F32 R76, R4.reuse, R30, R76 ;  /* 0x0000001e044c723c */ /* 0x040fe2000000184c */
[----:B------:R-:W-:Y:S07]  /*56e0*/  LDSM.16.MT88.4 R28, [R236+0x3100] ;  /* 0x00310000ec1c783b */ /* 0x000fee0000004200 */
[C---:B----4-:R-:W-:Y:S08]  /*56f0*/  HMMA.16816.F32 R72, R4.reuse, R20, R72 ;  /* 0x000000140448723c */ /* 0x050ff00000001848 */
[----:B------:R-:W-:Y:S01]  /*5700*/  HMMA.16816.F32 R68, R4, R22, R68 ;  /* 0x000000160444723c */ /* 0x000fe20000001844 */
[----:B------:R-:W4:Y:S06]  /*5710*/  LDSM.16.MT88.4 R20, [R236+0x6900] ;  /* 0x00690000ec14783b */ /* 0x000f2c0000004200 */
[----:B------:R-:W-:Y:S01]  /*5720*/  F2FP.PACK_AB R4, R171, R176 ;  /* 0x000000b0ab04723e */ /* 0x000fe200000000ff */
[----:B------:R-:W-:Y:S01]  /*5730*/  FADD.FTZ R176, R176, R160 ;  /* 0x000000a0b0b07221 */ /* 0x000fe20000010000 */
[----:B------:R-:W-:-:S02]  /*5740*/  F2FP.PACK_AB R6, R169, R170 ;  /* 0x000000aaa906723e */ /* 0x000fc400000000ff */
[----:B------:R-:W-:Y:S01]  /*5750*/  F2FP.PACK_AB R5, R167, R168 ;  /* 0x000000a8a705723e */ /* 0x000fe200000000ff */
[----:B------:R-:W-:Y:S01]  /*5760*/  FADD.FTZ R168, R168, R164 ;  /* 0x000000a4a8a87221 */ /* 0x000fe20000010000 */
[----:B------:R-:W-:Y:S01]  /*5770*/  F2FP.PACK_AB R7, R163, R166 ;  /* 0x000000a6a307723e */ /* 0x000fe200000000ff */
[----:B------:R-:W-:Y:S02]  /*5780*/  FADD.FTZ R176, R171, R176 ;  /* 0x000000b0abb07221 */ /* 0x000fe40000010000 */
[----:B------:R-:W-:Y:S02]  /*5790*/  FADD.FTZ R168, R167, R168 ;  /* 0x000000a8a7a87221 */ /* 0x000fe40000010000 */
[----:B------:R-:W-:Y:S02]  /*57a0*/  FADD.FTZ R170, R170, R176 ;  /* 0x000000b0aaaa7221 */ /* 0x000fe40000010000 */
[----:B--2---:R-:W-:Y:S01]  /*57b0*/  HMMA.16816.F32 R128, R4, R16, R128 ;  /* 0x000000100480723c */ /* 0x004fe20000001880 */
[----:B------:R-:W-:-:S02]  /*57c0*/  FADD.FTZ R166, R166, R168 ;  /* 0x000000a8a6a67221 */ /* 0x000fc40000010000 */
[----:B------:R-:W-:Y:S02]  /*57d0*/  FADD.FTZ R170, R169, R170 ;  /* 0x000000aaa9aa7221 */ /* 0x000fe40000010000 */
[----:B------:R-:W-:-:S03]  /*57e0*/  FADD.FTZ R166, R163, R166 ;  /* 0x000000a6a3a67221 */ /* 0x000fc60000010000 */
        /* <DEDUP_REMOVED lines=8> */
[C---:B----4-:R-:W-:Y:S08]  /*5870*/  HMMA.16816.F32 R96, R4.reuse, R20, R96 ;  /* 0x000000140460723c */ /* 0x050ff00000001860 */
        /* <DEDUP_REMOVED lines=9> */
[C---:B------:R-:W-:Y:S01]  /*5910*/  HMMA.16816.F32 R92, R4.reuse, R22, R92 ;  /* 0x00000016045c723c */ /* 0x040fe2000000185c */
[----:B------:R-:W-:Y:S07]  /*5920*/  LDSM.16.MT88.4 R20, [R233+0x3100] ;  /* 0x00310000e914783b */ /* 0x000fee0000004200 */
[C---:B------:R-:W-:Y:S08]  /*5930*/  HMMA.16816.F32 R120, R4.reuse, R24, R120 ;  /* 0x000000180478723c */ /* 0x040ff00000001878 */
        /* <DEDUP_REMOVED lines=23> */
[C---:B------:R-:W-:Y:S07]  /*5ab0*/  HMMA.16816.F32 R128, R4.reuse, R28, R128 ;  /* 0x0000001c0480723c */ /* 0x040fee0000001880 */
[--C-:B------:R-:W-:Y:S01]  /*5ac0*/  FFMA.FTZ R28, R65, c[0x0][0x2d0], -R63.reuse ;  /* 0x0000b400411c7a23 */ /* 0x100fe2000001083f */
[----:B----4-:R-:W-:Y:S01]  /*5ad0*/  HMMA.16816.F32 R120, R4, R24, R120 ;  /* 0x000000180478723c */ /* 0x010fe20000001878 */
[----:B------:R-:W-:-:S04]  /*5ae0*/  FFMA.FTZ R29, R64, c[0x0][0x2d0], -R63 ;  /* 0x0000b400401d7a23 */ /* 0x000fc8000001083f */
[----:B------:R-:W-:Y:S02]  /*5af0*/  MUFU.EX2 R28, R28 ;  /* 0x0000001c001c7308 */ /* 0x000fe40000000800 */
[--C-:B------:R-:W-:Y:S01]  /*5b00*/  FFMA.FTZ R24, R144, c[0x0][0x2d0], -R133.reuse ;  /* 0x0000b40090187a23 */ /* 0x100fe20000010885 */
[----:B------:R-:W-:Y:S01]  /*5b10*/  HMMA.16816.F32 R116, R4, R26, R116 ;  /* 0x0000001a0474723c */ /* 0x000fe20000001874 */
[----:B------:R-:W-:-:S04]  /*5b20*/  FFMA.FTZ R25, R135, c[0x0][0x2d0], -R133 ;  /* 0x0000b40087197a23 */ /* 0x000fc80000010885 */
[----:B------:R-:W4:Y:S02]  /*5b30*/  MUFU.EX2 R24, R24 ;  /* 0x0000001800187308 */ /* 0x000f240000000800 */
[----:B------:R-:W-:Y:S01]  /*5b40*/  FFMA.FTZ R26, R134, c[0x0][0x2d0], -R133 ;  /* 0x0000b400861a7a23 */ /* 0x000fe20000010885 */
[----:B------:R-:W-:Y:S01]  /*5b50*/  HMMA.16816.F32 R124, R4, R30, R124 ;  /* 0x0000001e047c723c */ /* 0x000fe2000000187c */
[----:B------:R-:W-:-:S04]  /*5b60*/  FFMA.FTZ R27, R66, c[0x0][0x2d0], -R63 ;  /* 0x0000b400421b7a23 */ /* 0x000fc8000001083f */
[----:B------:R-:W5:Y:S03]  /*5b70*/  MUFU.EX2 R25, R25 ;  /* 0x0000001900197308 */ /* 0x000f660000000800 */
[C---:B------:R-:W-:Y:S05]  /*5b80*/  HMMA.16816.F32 R112, R4.reuse, R20, R112 ;  /* 0x000000140470723c */ /* 0x040fea0000001870 */
[----:B------:R-:W1:Y:S01]  /*5b90*/  MUFU.EX2 R26, R26 ;  /* 0x0000001a001a7308 */ /* 0x000e620000000800 */
[----:B----4-:R-:W-:Y:S02]  /*5ba0*/  FADD.FTZ R156, R24, R156 ;  /* 0x0000009c189c7221 */ /* 0x010fe40000010000 */
[----:B------:R-:W-:Y:S01]  /*5bb0*/  HMMA.16816.F32 R108, R4, R22, R108 ;  /* 0x00000016046c723c */ /* 0x000fe2000000186c */
[----:B------:R-:W-:Y:S04]  /*5bc0*/  LDSM.16.MT88.4 R20, [R236+0x3900] ;  /* 0x00390000ec14783b */ /* 0x000fe80000004200 */
[----:B------:R-:W4:Y:S01]  /*5bd0*/  MUFU.EX2 R27, R27 ;  /* 0x0000001b001b7308 */ /* 0x000f220000000800 */
[----:B-----5:R-:W-:-:S02]  /*5be0*/  FADD.FTZ R156, R25, R156 ;  /* 0x0000009c199c7221 */ /* 0x020fc40000010000 */
[C---:B--2---:R-:W-:Y:S05]  /*5bf0*/  HMMA.16816.F32 R80, R4.reuse, R16, R80 ;  /* 0x000000100450723c */ /* 0x044fea0000001850 */
[----:B------:R-:W2:Y:S01]  /*5c00*/  MUFU.EX2 R29, R29 ;  /* 0x0000001d001d7308 */ /* 0x000ea20000000800 */
[----:B-1----:R-:W-:Y:S02]  /*5c10*/  FADD.FTZ R156, R26, R156 ;  /* 0x0000009c1a9c7221 */ /* 0x002fe40000010000 */
[----:B------:R-:W-:Y:S01]  /*5c20*/  HMMA.16816.F32 R76, R4, R18, R76 ;  /* 0x00000012044c723c */ /* 0x000fe2000000184c */
[----:B------:R-:W1:Y:S01]  /*5c30*/  LDSM.16.MT88.4 R16, [R233+0x3900] ;  /* 0x00390000e910783b */ /* 0x000e620000004200 */
[----:B----4-:R-:W-:-:S06]  /*5c40*/  FADD.FTZ R152, R27, R152 ;  /* 0x000000981b987221 */ /* 0x010fcc0000010000 */
[----:B------:R-:W-:Y:S01]  /*5c50*/  HMMA.16816.F32 R72, R4, R12, R72 ;  /* 0x0000000c0448723c */ /* 0x000fe20000001848 */
[----:B------:R-:W-:-:S04]  /*5c60*/  FADD.FTZ R152, R28, R152 ;  /* 0x000000981c987221 */ /* 0x000fc80000010000 */
[----:B--2---:R-:W-:-:S03]  /*5c70*/  FADD.FTZ R152, R29, R152 ;  /* 0x000000981d987221 */ /* 0x004fc60000010000 */
[----:B------:R-:W-:Y:S01]  /*5c80*/  HMMA.16816.F32 R68, R4, R14, R68 ;  /* 0x0000000e0444723c */ /* 0x000fe20000001844 */
[----:B------:R-:W2:Y:S06]  /*5c90*/  LDSM.16.MT88.4 R12, [R232+0x3900] ;  /* 0x00390000e80c783b */ /* 0x000eac0000004200 */
[----:B------:R-:W-:Y:S02]  /*5ca0*/  F2FP.PACK_AB R4, R25, R24 ;  /* 0x000000181904723e */ /* 0x000fe400000000ff */
[C---:B------:R-:W-:Y:S01]  /*5cb0*/  F2FP.PACK_AB R6, R249.reuse, R26 ;  /* 0x0000001af906723e */ /* 0x040fe200000000ff */
[----:B------:R-:W-:Y:S01]  /*5cc0*/  FADD.FTZ R249, R249, R156 ;  /* 0x0000009cf9f97221 */ /* 0x000fe20000010000 */
[----:B------:R-:W-:-:S02]  /*5cd0*/  F2FP.PACK_AB R5, R28, R27 ;  /* 0x0000001b1c05723e */ /* 0x000fc400000000ff */
[C---:B------:R-:W-:Y:S01]  /*5ce0*/  F2FP.PACK_AB R7, R248.reuse, R29 ;  /* 0x0000001df807723e */ /* 0x040fe200000000ff */
[----:B------:R-:W-:-:S06]  /*5cf0*/  FADD.FTZ R248, R248, R152 ;  /* 0x00000098f8f87221 */ /* 0x000fcc0000010000 */
[C---:B---3--:R-:W-:Y:S08]  /*5d00*/  HMMA.16816.F32 R120, R4.reuse, R8, R120 ;  /* 0x000000080478723c */ /* 0x048ff00000001878 */
[C---:B------:R-:W-:Y:S01]  /*5d10*/  HMMA.16816.F32 R116, R4.reuse, R10, R116 ;  /* 0x0000000a0474723c */ /* 0x040fe20000001874 */
[----:B------:R-:W3:Y:S07]  /*5d20*/  LDSM.16.MT88.4 R8, [R236+0x7900] ;  /* 0x00790000ec08783b */ /* 0x000eee0000004200 */
[C---:B-1----:R-:W-:Y:S08]  /*5d30*/  HMMA.16816.F32 R112, R4.reuse, R16, R112 ;  /* 0x000000100470723c */ /* 0x042ff00000001870 */
[C---:B------:R-:W-:Y:S01]  /*5d40*/  HMMA.16816.F32 R108, R4.reuse, R18, R108 ;  /* 0x00000012046c723c */ /* 0x040fe2000000186c */
[----:B------:R-:W1:Y:S07]  /*5d50*/  LDSM.16.MT88.4 R16, [R234+0x7900] ;  /* 0x00790000ea10783b */ /* 0x000e6e0000004200 */
[C---:B--2---:R-:W-:Y:S08]  /*5d60*/  HMMA.16816.F32 R104, R4.reuse, R12, R104 ;  /* 0x0000000c0468723c */ /* 0x044ff00000001868 */
[C---:B------:R-:W-:Y:S01]  /*5d70*/  HMMA.16816.F32 R100, R4.reuse, R14, R100 ;  /* 0x0000000e0464723c */ /* 0x040fe20000001864 */
[----:B------:R-:W2:Y:S07]  /*5d80*/  LDSM.16.MT88.4 R12, [R233+0x7900] ;  /* 0x00790000e90c783b */ /* 0x000eae0000004200 */
[C---:B------:R-:W-:Y:S08]  /*5d90*/  HMMA.16816.F32 R128, R4.reuse, R20, R128 ;  /* 0x000000140480723c */ /* 0x040ff00000001880 */
[C---:B---3--:R-:W-:Y:S08]  /*5da0*/  HMMA.16816.F32 R96, R4.reuse, R8, R96 ;  /* 0x000000080460723c */ /* 0x048ff00000001860 */
[C---:B------:R-:W-:Y:S01]  /*5db0*/  HMMA.16816.F32 R92, R4.reuse, R10, R92 ;  /* 0x0000000a045c723c */ /* 0x040fe2000000185c */
[----:B------:R-:W3:Y:S07]  /*5dc0*/  LDSM.16.MT88.4 R8, [R232+0x7900] ;  /* 0x00790000e808783b */ /* 0x000eee0000004200 */
[C---:B------:R-:W-:Y:S08]  /*5dd0*/  HMMA.16816.F32 R124, R4.reuse, R22, R124 ;  /* 0x00000016047c723c */ /* 0x040ff0000000187c */
[C---:B-1----:R-:W-:Y:S08]  /*5de0*/  HMMA.16816.F32 R88, R4.reuse, R16, R88 ;  /* 0x000000100458723c */ /* 0x042ff00000001858 */
[C---:B------:R-:W-:Y:S08]  /*5df0*/  HMMA.16816.F32 R84, R4.reuse, R18, R84 ;  /* 0x000000120454723c */ /* 0x040ff00000001854 */
[C---:B--2---:R-:W-:Y:S08]  /*5e00*/  HMMA.16816.F32 R80, R4.reuse, R12, R80 ;  /* 0x0000000c0450723c */ /* 0x044ff00000001850 */
[C---:B------:R-:W-:Y:S08]  /*5e10*/  HMMA.16816.F32 R76, R4.reuse, R14, R76 ;  /* 0x0000000e044c723c */ /* 0x040ff0000000184c */
[C---:B---3--:R-:W-:Y:S08]  /*5e20*/  HMMA.16816.F32 R72, R4.reuse, R8, R72 ;  /* 0x000000080448723c */ /* 0x048ff00000001848 */
[----:B------:R-:W-:Y:S01]  /*5e30*/  HMMA.16816.F32 R68, R4, R10, R68 ;  /* 0x0000000a0444723c */ /* 0x000fe20000001844 */
[----:B------:R-:W-:Y:S07]  /*5e40*/  @P1 BRA `(.L_x_26) ;  /* 0x0000416000001947 */ /* 0x000fee0003800000 */
[C---:B------:R-:W-:Y:S01]  /*5e50*/  SHF.L.U64.HI R247, R33.reuse, 0x1, R35 ;  /* 0x0000000121f77819 */ /* 0x040fe20000010223 */
[----:B------:R-:W-:Y:S01]  /*5e60*/  IMAD.SHL.U32 R246, R33, 0x2, RZ ;  /* 0x0000000221f67824 */ /* 0x000fe200078e00ff */
[C---:B------:R-:W-:Y:S01]  /*5e70*/  SHF.L.U64.HI R245, R32.reuse, 0x1, R34 ;  /* 0x0000000120f57819 */ /* 0x040fe20000010222 */
[----:B------:R-:W-:Y:S01]  /*5e80*/  IMAD.SHL.U32 R244, R32, 0x2, RZ ;  /* 0x0000000220f47824 */ /* 0x000fe200078e00ff */
[----:B------:R-:W-:Y:S01]  /*5e90*/  MOV R0, R3 ;  /* 0x0000000300007202 */ /* 0x000fe20000000f00 */
[----:B------:R-:W-:Y:S01]  /*5ea0*/  IMAD.MOV.U32 R2, RZ, RZ, R132 ;  /* 0x000000ffff027224 */ /* 0x000fe200078e0084 */
[----:B------:R-:W-:Y:S01]  /*5eb0*/  UIADD3 UR6, UR6, -0x2, URZ ;  /* 0xfffffffe06067890 */ /* 0x000fe2000fffe03f */
[----:B------:R-:W-:Y:S09]  /*5ec0*/  BRA `(.L_x_27) ;  /* 0x000003c000007947 */ /* 0x000ff20003800000 */
.L_x_29:
[----:B------:R-:W-:Y:S01]  /*5ed0*/  ULEA UR4, UR6, UR10, 0x7 ;  /* 0x0000000a06047291 */ /* 0x000fe2000f8e383f */
[----:B------:R-:W-:Y:S05]  /*5ee0*/  IMAD.MOV.U32 R239, RZ, RZ, RZ ;  /* 0x000000ffffef7224 */ /* 0x000fea00078e00ff */
[----:B------:R-:W-:Y:S05]  /*5ef0*/  IMAD.U32 R240, RZ, RZ, UR4 ;  /* 0x00000004fff07e24 */ /* 0x000fea000f8e00ff */
[----:B------:R-:W-:Y:S05]  /*5f00*/  IADD3 R240, R240, -0x80, R242 ;  /* 0xffffff80f0f07810 */ /* 0x000fea0007ffe0f2 */
        /* <DEDUP_REMOVED lines=23> */
[----:B------:R-:W1:Y:S04]  /*6080*/  SHFL.IDX PT, R9, R4, RZ, 0x181f ;  /* 0x00181fff04097589 */ /* 0x000e6800000e0000 */
[----:B------:R-:W2:Y:S04]  /*6090*/  SHFL.IDX PT, R10, R3, RZ, 0x181f ;  /* 0x00181fff030a7589 */ /* 0x000ea800000e0000 */
[----:B------:R-:W3:Y:S04]  /*60a0*/  SHFL.IDX PT, R7, R4, 0x1, 0x181f ;  /* 0x00381f0004077f89 */ /* 0x000ee800000e0000 */
[----:B------:R-:W4:Y:S04]  /*60b0*/  SHFL.IDX PT, R8, R3, 0x1, 0x181f ;  /* 0x00381f0003087f89 */ /* 0x000f2800000e0000 */
[----:B------:R-:W-:Y:S04]  /*60c0*/  SHFL.IDX PT, R5, R4, 0x2, 0x181f ;  /* 0x00581f0004057f89 */ /* 0x000fe800000e0000 */
[----:B------:R-:W-:Y:S04]  /*60d0*/  SHFL.IDX PT, R6, R3, 0x2, 0x181f ;  /* 0x00581f0003067f89 */ /* 0x000fe800000e0000 */
[----:B------:R-:W5:Y:S01]  /*60e0*/  SHFL.IDX PT, R4, R4, 0x3, 0x181f ;  /* 0x00781f0004047f89 */ /* 0x000f6200000e0000 */
[C---:B-1----:R-:W-:Y:S02]  /*60f0*/  IADD3 R12, P5, R9.reuse, R246, RZ ;  /* 0x000000f6090c7210 */ /* 0x042fe40007fbe0ff */
[----:B------:R-:W-:Y:S01]  /*6100*/  IADD3 R16, P2, R9, R244, RZ ;  /* 0x000000f409107210 */ /* 0x000fe20007f5e0ff */
[----:B------:R-:W1:Y:S02]  /*6110*/  SHFL.IDX PT, R3, R3, 0x3, 0x181f ;  /* 0x00781f0003037f89 */ /* 0x000e6400000e0000 */
[C-C-:B--2---:R-:W-:Y:S01]  /*6120*/  IMAD.X R13, R10.reuse, 0x1, R247.reuse, P5 ;  /* 0x000000010a0d7824 */ /* 0x144fe200028e06f7 */
[-C--:B------:R-:W-:Y:S02]  /*6130*/  IADD3.X R17, R10, R245.reuse, RZ, P2, !PT ;  /* 0x000000f50a117210 */ /* 0x080fe400017fe4ff */
[C---:B---3--:R-:W-:Y:S02]  /*6140*/  IADD3 R14, P1, R7.reuse, R246, RZ ;  /* 0x000000f6070e7210 */ /* 0x048fe40007f3e0ff */
[----:B------:R2:W-:Y:S01]  /*6150*/  LDGSTS.E.BYPASS.LTC128B.128 [R241+0x8100], [R12.64], !P4 ;  /* 0x081000000cf17fae */ /* 0x0005e2000e101d4c */
[----:B------:R-:W-:Y:S02]  /*6160*/  IADD3 R10, P2, R7, R244, RZ ;  /* 0x000000f4070a7210 */ /* 0x000fe40007f5e0ff */
[C---:B----4-:R-:W-:Y:S01]  /*6170*/  IMAD.X R15, R8.reuse, 0x1, R247, P1 ;  /* 0x00000001080f7824 */ /* 0x050fe200008e06f7 */
[----:B------:R3:W-:Y:S02]  /*6180*/  LDGSTS.E.BYPASS.LTC128B.128 [R241+0xc100], [R16.64], !P3 ;  /* 0x0c10000010f17fae */ /* 0x0007e4000d901d4c */
[----:B------:R-:W-:Y:S02]  /*6190*/  IMAD.X R11, R8, 0x1, R245, P2 ;  /* 0x00000001080b7824 */ /* 0x000fe400010e06f5 */
[----:B------:R4:W-:Y:S04]  /*61a0*/  LDGSTS.E.BYPASS.LTC128B.128 [R241+0x9100], [R14.64], !P4 ;  /* 0x091000000ef17fae */ /* 0x0009e8000e101d4c */
[----:B------:R3:W-:Y:S01]  /*61b0*/  LDGSTS.E.BYPASS.LTC128B.128 [R241+0xd100], [R10.64], !P3 ;  /* 0x0d1000000af17fae */ /* 0x0007e2000d901d4c */
[-C--:B-----5:R-:W-:Y:S05]  /*61c0*/  IADD3 R8, P2, R4, R246.reuse, RZ ;  /* 0x000000f604087210 */ /* 0x0a0fea0007f5e0ff */
[--C-:B-1----:R-:W-:Y:S01]  /*61d0*/  IMAD.X R9, R3, 0x1, R247.reuse, P2 ;  /* 0x0000000103097824 */ /* 0x102fe200010e06f7 */
[C---:B--2---:R-:W-:Y:S05]  /*61e0*/  IADD3 R12, P1, R5.reuse, R246, RZ ;  /* 0x000000f6050c7210 */ /* 0x044fea0007f3e0ff */
[----:B------:R-:W-:Y:S01]  /*61f0*/  IMAD.X R13, R6, 0x1, R247, P1 ;  /* 0x00000001060d7824 */ /* 0x000fe200008e06f7 */
[-C--:B------:R-:W-:Y:S02]  /*6200*/  IADD3 R4, P1, R4, R244.reuse, RZ ;  /* 0x000000f404047210 */ /* 0x080fe40007f3e0ff */
[----:B----4-:R-:W-:Y:S02]  /*6210*/  IADD3 R14, P5, R5, R244, RZ ;  /* 0x000000f4050e7210 */ /* 0x010fe40007fbe0ff */
[----:B------:R3:W-:Y:S01]  /*6220*/  LDGSTS.E.BYPASS.LTC128B.128 [R241+0xa100], [R12.64], !P4 ;  /* 0x0a1000000cf17fae */ /* 0x0007e2000e101d4c */
[----:B------:R-:W-:Y:S01]  /*6230*/  IMAD.X R5, R3, 0x1, R245, P1 ;  /* 0x0000000103057824 */ /* 0x000fe200008e06f5 */
[----:B------:R-:W-:Y:S05]  /*6240*/  IADD3.X R15, R6, R245, RZ, P5, !PT ;  /* 0x000000f5060f7210 */ /* 0x000fea0002ffe4ff */
[----:B------:R3:W-:Y:S04]  /*6250*/  LDGSTS.E.BYPASS.LTC128B.128 [R241+0xe100], [R14.64], !P3 ;  /* 0x0e1000000ef17fae */ /* 0x0007e8000d901d4c */
[----:B------:R3:W-:Y:S04]  /*6260*/  LDGSTS.E.BYPASS.LTC128B.128 [R241+0xb100], [R8.64], !P4 ;  /* 0x0b10000008f17fae */ /* 0x0007e8000e101d4c */
[----:B------:R3:W-:Y:S01]  /*6270*/  LDGSTS.E.BYPASS.LTC128B.128 [R241+0xf100], [R4.64], !P3 ;  /* 0x0f10000004f17fae */ /* 0x0007e2000d901d4c */
[----:B------:R-:W-:-:S05]  /*6280*/  BRA `(.L_x_28) ;  /* 0x000017e000007947 */ /* 0x000fca0003800000 */
.L_x_27:
[----:B------:R-:W-:Y:S04]  /*6290*/  DEPBAR.LE SB0, 0x0 ;  /* 0x000080000000791a */ /* 0x000fe80000000000 */
[----:B------:R-:W-:Y:S01]  /*62a0*/  BAR.SYNC.DEFER_BLOCKING 0x0 ;  /* 0x0000000000007b1d */ /* 0x000fe20000010000 */
[----:B------:R-:W-:Y:S01]  /*62b0*/  SHF.R.S32.HI R3, RZ, 0x1f, R240 ;  /* 0x0000001fff037819 */ /* 0x000fe200000114f0 */
[C---:B------:R-:W-:Y:S01]  /*62c0*/  IMAD.WIDE.U32 R36, R240.reuse, c[0x0][0x208], RZ ;  /* 0x00008200f0247a25 */ /* 0x040fe200078e00ff */
[----:B------:R-:W-:Y:S03]  /*62d0*/  UISETP.GE.AND UP0, UPT, UR6, 0x1, UPT ;  /* 0x000000010600788c */ /* 0x000fe6000bf06270 */
[----:B------:R-:W-:Y:S04]  /*62e0*/  IMAD R3, R3, c[0x0][0x208], RZ ;  /* 0x0000820003037a24 */ /* 0x000fe800078e02ff */
[----:B------:R-:W-:Y:S05]  /*62f0*/  IMAD R3, R240, c[0x0][0x20c], R3 ;  /* 0x00008300f0037a24 */ /* 0x000fea00078e0203 */
        /* <DEDUP_REMOVED lines=19> */
[----:B------:R-:W-:Y:S01]  /*6430*/  LDSM.16.M88.4 R64, [R238+0xb900] ;  /* 0x00b90000ee40783b */ /* 0x000fe20000000200 */
[C---:B------:R-:W-:Y:S07]  /*6440*/  HMMA.16816.F32 R16, R136.reuse, R18, RZ ;  /* 0x000000128810723c */ /* 0x040fee00000018ff */
[----:B------:R-:W-:Y:S01]  /*6450*/  LDSM.16.M88.4 R132, [R237] ;  /* 0x00000000ed84783b */ /* 0x000fe20000000200 */
[C---:B---3--:R-:W-:Y:S07]  /*6460*/  HMMA.16816.F32 R20, R136.reuse, R24, RZ ;  /* 0x000000188814723c */ /* 0x048fee00000018ff */
[----:B------:R-:W-:Y:S01]  /*6470*/  LDSM.16.M88.4 R144, [R231] ;  /* 0x00000000e790783b */ /* 0x000fe20000000200 */
[C---:B------:R-:W-:Y:S07]  /*6480*/  HMMA.16816.F32 R24, R136.reuse, R26, RZ ;  /* 0x0000001a8818723c */ /* 0x040fee00000018ff */
[----:B------:R-:W-:Y:S01]  /*6490*/  LDSM.16.M88.4 R148, [R230] ;  /* 0x00000000e694783b */ /* 0x000fe20000000200 */
[C---:B----4-:R-:W-:Y:S07]  /*64a0*/  HMMA.16816.F32 R28, R136.reuse, R32, RZ ;  /* 0x00000020881c723c */ /* 0x050fee00000018ff */
[----:B------:R-:W-:Y:S01]  /*64b0*/  LDSM.16.M88.4 R152, [R229] ;  /* 0x00000000e598783b */ /* 0x000fe20000000200 */
[C---:B------:R-:W-:Y:S07]  /*64c0*/  HMMA.16816.F32 R32, R136.reuse, R34, RZ ;  /* 0x000000228820723c */ /* 0x040fee00000018ff */
[----:B------:R-:W-:Y:S01]  /*64d0*/  LDSM.16.M88.4 R156, [R228] ;  /* 0x00000000e49c783b */ /* 0x000fe20000000200 */
[C---:B-----5:R-:W-:Y:S07]  /*64e0*/  HMMA.16816.F32 R36, R136.reuse, R40, RZ ;  /* 0x000000288824723c */ /* 0x060fee00000018ff */
[----:B------:R-:W-:Y:S01]  /*64f0*/  LDSM.16.M88.4 R160, [R227] ;  /* 0x00000000e3a0783b */ /* 0x000fe20000000200 */
[C---:B------:R-:W-:Y:S07]  /*6500*/  HMMA.16816.F32 R40, R136.reuse, R42, RZ ;  /* 0x0000002a8828723c */ /* 0x040fee00000018ff */
[----:B------:R-:W2:Y:S01]  /*6510*/  SHFL.IDX PT, R61, R178, RZ, 0x181f ;  /* 0x00181fffb23d7589 */ /* 0x000ea200000e0000 */
[C---:B-1----:R-:W-:Y:S07]  /*6520*/  HMMA.16816.F32 R44, R136.reuse, R48, RZ ;  /* 0x00000030882c723c */ /* 0x042fee00000018ff */
[----:B------:R-:W1:Y:S01]  /*6530*/  SHFL.IDX PT, R62, R178, 0x1, 0x181f ;  /* 0x00381f00b23e7f89 */ /* 0x000e6200000e0000 */
[C---:B------:R-:W-:Y:S07]  /*6540*/  HMMA.16816.F32 R48, R136.reuse, R50, RZ ;  /* 0x000000328830723c */ /* 0x040fee00000018ff */
[----:B------:R-:W3:Y:S01]  /*6550*/  SHFL.IDX PT, R63, R176, RZ, 0x181f ;  /* 0x00181fffb03f7589 */ /* 0x000ee200000e0000 */
[C---:B------:R-:W-:Y:S07]  /*6560*/  HMMA.16816.F32 R52, R136.reuse, R56, RZ ;  /* 0x000000388834723c */ /* 0x040fee00000018ff */
[----:B------:R-:W4:Y:S01]  /*6570*/  SHFL.IDX PT, R60, R176, 0x1, 0x181f ;  /* 0x00381f00b03c7f89 */ /* 0x000f2200000e0000 */
[C---:B--2---:R-:W-:Y:S04]  /*6580*/  IADD3 R180, P1, R61.reuse, R246, RZ ;  /* 0x000000f63db47210 */ /* 0x044fe80007f3e0ff */
[----:B------:R-:W-:Y:S01]  /*6590*/  IADD3 R200, P5, R61, R244, RZ ;  /* 0x000000f43dc87210 */ /* 0x000fe20007fbe0ff */
[C---:B------:R-:W-:Y:S02]  /*65a0*/  HMMA.16816.F32 R56, R136.reuse, R58, RZ ;  /* 0x0000003a8838723c */ /* 0x040fe400000018ff */
[----:B------:R-:W-:Y:S01]  /*65b0*/  LDSM.16.M88.4 R164, [R226] ;  /* 0x00000000e2a4783b */ /* 0x000fe20000000200 */
[C---:B-1----:R-:W-:Y:S07]  /*65c0*/  IADD3 R202, P2, R62.reuse, R246, RZ ;  /* 0x000000f63eca7210 */ /* 0x042fee0007f5e0ff */
[----:B------:R-:W-:Y:S02]  /*65d0*/  LDSM.16.M88.4 R168, [R225] ;  /* 0x00000000e1a8783b */ /* 0x000fe40000000200 */
[C---:B---3--:R-:W-:Y:S02]  /*65e0*/  IADD3.X R181, R63.reuse, R247, RZ, P1, !PT ;  /* 0x000000f73fb57210 */ /* 0x048fe40000ffe4ff */
[----:B------:R-:W-:Y:S02]  /*65f0*/  IADD3 R182, P1, R62, R244, RZ ;  /* 0x000000f43eb67210 */ /* 0x000fe40007f3e0ff */
[----:B------:R-:W-:Y:S02]  /*6600*/  IADD3.X R201, R63, R245, RZ, P5, !PT ;  /* 0x000000f53fc97210 */ /* 0x000fe40002ffe4ff */
[----:B------:R-:W-:Y:S01]  /*6610*/  @!PT LDS RZ, [RZ] ;  /* 0x00000000fffff984 */ /* 0x000fe20000000800 */
[----:B------:R-:W-:Y:S01]  /*6620*/  @!PT LDS RZ, [RZ] ;  /* 0x00000000fffff984 */ /* 0x000fe20000000800 */
[----:B------:R-:W-:Y:S01]  /*6630*/  @!PT LDS RZ, [RZ] ;  /* 0x00000000fffff984 */ /* 0x000fe20000000800 */
[----:B------:R1:W-:Y:S01]  /*6640*/  LDGSTS.E.BYPASS.LTC128B.128 [R243], [R180.64], !P4 ;  /* 0x00000000b4f37fae */ /* 0x0003e2000e101d4c */
[C---:B----4-:R-:W-:Y:S02]  /*6650*/  IADD3.X R203, R60.reuse, R247, RZ, P2, !PT ;  /* 0x000000f73ccb7210 */ /* 0x050fe400017fe4ff */
[----:B------:R-:W-:Y:S02]  /*6660*/  IADD3.X R183, R60, R245, RZ, P1, !PT ;  /* 0x000000f53cb77210 */ /* 0x000fe40000ffe4ff */
[C---:B------:R-:W-:Y:S03]  /*6670*/  HMMA.16816.F32 R60, R136.reuse, R64, RZ ;  /* 0x00000040883c723c */ /* 0x040fe600000018ff */
[----:B------:R2:W-:Y:S05]  /*6680*/  LDGSTS.E.BYPASS.LTC128B.128 [R241+0x4100], [R200.64], !P3 ;  /* 0x04100000c8f17fae */ /* 0x0005ea000d901d4c */
[----:B------:R-:W-:Y:S03]  /*6690*/  HMMA.16816.F32 R64, R136, R66, RZ ;  /* 0x000000428840723c */ /* 0x000fe600000018ff */
[----:B------:R3:W-:Y:S05]  /*66a0*/  LDGSTS.E.BYPASS.LTC128B.128 [R241+0x1100], [R202.64], !P4 ;  /* 0x01100000caf17fae */ /* 0x0007ea000e101d4c */
[C---:B------:R-:W-:Y:S03]  /*66b0*/  HMMA.16816.F32 R4, R140.reuse, R132, R4 ;  /* 0x000000848c04723c */ /* 0x040fe60000001804 */
[----:B------:R-:W2:Y:S05]  /*66c0*/  SHFL.IDX PT, R177, R178, 0x2, 0x181f ;  /* 0x00581f00b2b17f89 */ /* 0x000eaa00000e0000 */
[C---:B------:R-:W-:Y:S03]  /*66d0*/  HMMA.16816.F32 R8, R140.reuse, R134, R8 ;  /* 0x000000868c08723c */ /* 0x040fe60000001808 */
[----:B------:R-:W4:Y:S05]  /*66e0*/  SHFL.IDX PT, R3, R176, 0x2, 0x181f ;  /* 0x00581f00b0037f89 */ /* 0x000f2a00000e0000 */
[C---:B------:R-:W-:Y:S03]  /*66f0*/  HMMA.16816.F32 R12, R140.reuse, R144, R12 ;  /* 0x000000908c0c723c */ /* 0x040fe6000000180c */
[----:B------:R5:W-:Y:S05]  /*6700*/  LDGSTS.E.BYPASS.LTC128B.128 [R241+0x5100], [R182.64], !P3 ;  /* 0x05100000b6f17fae */ /* 0x000bea000d901d4c */
[C---:B------:R-:W-:Y:S03]  /*6710*/  HMMA.16816.F32 R16, R140.reuse, R146, R16 ;  /* 0x000000928c10723c */ /* 0x040fe60000001810 */
[----:B------:R-:W1:Y:S01]  /*6720*/  SHFL.IDX PT, R178, R178, 0x3, 0x181f ;  /* 0x00781f00b2b27f89 */ /* 0x000e6200000e0000 */
[----:B--2---:R-:W-:Y:S04]  /*6730*/  IADD3 R200, P1, R177, R246, RZ ;  /* 0x000000f6b1c87210 */ /* 0x004fe80007f3e0ff */
[C---:B------:R-:W-:Y:S03]  /*6740*/  HMMA.16816.F32 R20, R140.reuse, R148, R20 ;  /* 0x000000948c14723c */ /* 0x040fe60000001814 */
[----:B------:R-:W2:Y:S01]  /*6750*/  SHFL.IDX PT, R176, R176, 0x3, 0x181f ;  /* 0x00781f00b0b07f89 */ /* 0x000ea200000e0000 */
[----:B----4-:R-:W-:Y:S04]  /*6760*/  IADD3.X R201, R3, R247, RZ, P1, !PT ;  /* 0x000000f703c97210 */ /* 0x010fe80000ffe4ff */
[C---:B------:R-:W-:Y:S03]  /*6770*/  HMMA.16816.F32 R24, R140.reuse, R150, R24 ;  /* 0x000000968c18723c */ /* 0x040fe60000001818 */
[----:B------:R3:W-:Y:S01]  /*6780*/  LDGSTS.E.BYPASS.LTC128B.128 [R241+0x2100], [R200.64], !P4 ;  /* 0x02100000c8f17fae */ /* 0x0007e2000e101d4c */
[----:B-----5:R-:W-:Y:S04]  /*6790*/  IADD3 R182, P5, R177, R244, RZ ;  /* 0x000000f4b1b67210 */ /* 0x020fe80007fbe0ff */
[C---:B------:R-:W-:Y:S04]  /*67a0*/  HMMA.16816.F32 R28, R140.reuse, R152, R28 ;  /* 0x000000988c1c723c */ /* 0x040fe8000000181c */
[----:B------:R-:W-:Y:S02]  /*67b0*/  IADD3.X R183, R3, R245, RZ, P5, !PT ;  /* 0x000000f503b77210 */ /* 0x000fe40002ffe4ff */
[----:B-1----:R-:W-:Y:S02]  /*67c0*/  IADD3 R180, P2, R178, R246, RZ ;  /* 0x000000f6b2b47210 */ /* 0x002fe40007f5e0ff */
[C---:B------:R-:W-:Y:S01]  /*67d0*/  HMMA.16816.F32 R32, R140.reuse, R154, R32 ;  /* 0x0000009a8c20723c */ /* 0x040fe20000001820 */
[----:B------:R1:W-:Y:S03]  /*67e0*/  LDGSTS.E.BYPASS.LTC128B.128 [R241+0x6100], [R182.64], !P3 ;  /* 0x06100000b6f17fae */ /* 0x0003e6000d901d4c */
[----:B--2---:R-:W-:Y:S02]  /*67f0*/  IADD3.X R181, R176, R247, RZ, P2, !PT ;  /* 0x000000f7b0b57210 */ /* 0x004fe400017fe4ff */
[----:B------:R-:W-:Y:S02]  /*6800*/  IADD3 R178, P1, R178, R244, RZ ;  /* 0x000000f4b2b27210 */ /* 0x000fe40007f3e0ff */
[C---:B------:R-:W-:Y:S01]  /*6810*/  HMMA.16816.F32 R36, R140.reuse, R156, R36 ;  /* 0x0000009c8c24723c */ /* 0x040fe20000001824 */
[----:B------:R1:W-:Y:S03]  /*6820*/  LDGSTS.E.BYPASS.LTC128B.128 [R243+0x3000], [R180.64], !P4 ;  /* 0x03000000b4f37fae */ /* 0x0003e6000e101d4c */
[----:B------:R-:W-:Y:S02]  /*6830*/  IADD3.X R179, R176, R245, RZ, P1, !PT ;  /* 0x000000f5b0b37210 */ /* 0x000fe40000ffe4ff */
[----:B------:R-:W-:Y:S02]  /*6840*/  PLOP3.LUT P1, PT, PT, PT, UP0, 0x80, 0x0 ;  /* 0x000000000000781c */ /* 0x000fe40003f2f008 */
[C---:B------:R-:W-:Y:S01]  /*6850*/  HMMA.16816.F32 R40, R140.reuse, R158, R40 ;  /* 0x0000009e8c28723c */ /* 0x040fe20000001828 */
[----:B------:R2:W-:Y:S07]  /*6860*/  LDGSTS.E.BYPASS.LTC128B.128 [R243+0x7000], [R178.64], !P3 ;  /* 0x07000000b2f37fae */ /* 0x0005ee000d901d4c */
[C---:B------:R-:W-:Y:S01]  /*6870*/  HMMA.16816.F32 R44, R140.reuse, R160, R44 ;  /* 0x000000a08c2c723c */ /* 0x040fe2000000182c */
[----:B------:R-:W-:Y:S07]  /*6880*/  LDSM.16.M88.4 R132, [R235+0x9100] ;  /* 0x00910000eb84783b */ /* 0x000fee0000000200 */
[C---:B------:R-:W-:Y:S01]  /*6890*/  HMMA.16816.F32 R48, R140.reuse, R162, R48 ;  /* 0x000000a28c30723c */ /* 0x040fe20000001830 */
[----:B------:R-:W0:Y:S07]  /*68a0*/  LDGDEPBAR ;  /* 0x00000000000079af */ /* 0x000e2e0000000000 */
[C---:B------:R-:W-:Y:S01]  /*68b0*/  HMMA.16816.F32 R52, R140.reuse, R164, R52 ;  /* 0x000000a48c34723c */ /* 0x040fe20000001834 */
[----:B-1----:R-:W-:Y:S07]  /*68c0*/  LDSM.16.M88.4 R180, [R235+0x8900] ;  /* 0x00890000ebb4783b */ /* 0x002fee0000000200 */
[C---:B------:R-:W-:Y:S01]  /*68d0*/  HMMA.16816.F32 R56, R140.reuse, R166, R56 ;  /* 0x000000a68c38723c */ /* 0x040fe20000001838 */
[----:B--2---:R-:W1:Y:S07]  /*68e0*/  LDSM.16.M88.4 R176, [R235+0x8100] ;  /* 0x00810000ebb0783b */ /* 0x004e6e0000000200 */
[C---:B------:R-:W-:Y:S01]  /*68f0*/  HMMA.16816.F32 R60, R140.reuse, R168, R60 ;  /* 0x000000a88c3c723c */ /* 0x040fe2000000183c */
[----:B------:R-:W2:Y:S07]  /*6900*/  LDSM.16.M88.4 R144, [R235+0x9900] ;  /* 0x00990000eb90783b */ /* 0x000eae0000000200 */
[----:B------:R-:W-:Y:S01]  /*6910*/  HMMA.16816.F32 R64, R140, R170, R64 ;  /* 0x000000aa8c40723c */ /* 0x000fe20000001840 */
[----:B------:R-:W4:Y:S08]  /*6920*/  LDSM.16.M88.4 R148, [R235+0xa100] ;  /* 0x00a10000eb94783b */ /* 0x000f300000000200 */
[----:B------:R-:W5:Y:S08]  /*6930*/  LDSM.16.M88.4 R152, [R235+0xa900] ;  /* 0x00a90000eb98783b */ /* 0x000f700000000200 */
[----:B------:R-:W-:Y:S01]  /*6940*/  LDSM.16.M88.4 R156, [R224] ;  /* 0x00000000e09c783b */ /* 0x000fe20000000200 */
[C---:B-1----:R-:W-:Y:S07]  /*6950*/  HMMA.16816.F32 R4, R172.reuse, R176, R4 ;  /* 0x000000b0ac04723c */ /* 0x042fee0000001804 */
[----:B------:R-:W-:Y:S01]  /*6960*/  LDSM.16.M88.4 R160, [R224+0x800] ;  /* 0x00080000e0a0783b */ /* 0x000fe20000000200 */
[C---:B------:R-:W-:Y:S07]  /*6970*/  HMMA.16816.F32 R8, R172.reuse, R178, R8 ;  /* 0x000000b2ac08723c */ /* 0x040fee0000001808 */
        /* <DEDUP_REMOVED lines=8> */
[----:B------:R-:W1:Y:S01]  /*6a00*/  LDSM.16.M88.4 R132, [R235+0xb100] ;  /* 0x00b10000eb84783b */ /* 0x000e620000000200 */
[C---:B--2---:R-:W-:Y:S07]  /*6a10*/  HMMA.16816.F32 R28, R172.reuse, R144, R28 ;  /* 0x00000090ac1c723c */ /* 0x044fee000000181c */
[----:B---3--:R-:W-:Y:S01]  /*6a20*/  LDSM.16.M88.4 R200, [R235+0xe900] ;  /* 0x00e90000ebc8783b */ /* 0x008fe20000000200 */
[C---:B------:R-:W-:Y:S07]  /*6a30*/  HMMA.16816.F32 R32, R172.reuse, R146, R32 ;  /* 0x00000092ac20723c */ /* 0x040fee0000001820 */
[----:B------:R-:W2:Y:S01]  /*6a40*/  LDSM.16.M88.4 R144, [R235+0xb900] ;  /* 0x00b90000eb90783b */ /* 0x000ea20000000200 */
[C---:B----4-:R-:W-:Y:S07]  /*6a50*/  HMMA.16816.F32 R36, R172.reuse, R148, R36 ;  /* 0x00000094ac24723c */ /* 0x050fee0000001824 */
[----:B------:R-:W-:Y:S01]  /*6a60*/  LDSM.16.M88.4 R204, [R235+0xf100] ;  /* 0x00f10000ebcc783b */ /* 0x000fe20000000200 */
[C---:B------:R-:W-:Y:S07]  /*6a70*/  HMMA.16816.F32 R40, R172.reuse, R150, R40 ;  /* 0x00000096ac28723c */ /* 0x040fee0000001828 */
[----:B------:R-:W3:Y:S01]  /*6a80*/  LDSM.16.M88.4 R148, [R224+0x1800] ;  /* 0x00180000e094783b */ /* 0x000ee20000000200 */
[C---:B-----5:R-:W-:Y:S07]  /*6a90*/  HMMA.16816.F32 R44, R172.reuse, R152, R44 ;  /* 0x00000098ac2c723c */ /* 0x060fee000000182c */
[----:B------:R-:W-:Y:S01]  /*6aa0*/  LDSM.16.M88.4 R208, [R235+0xf900] ;  /* 0x00f90000ebd0783b */ /* 0x000fe20000000200 */
[C---:B------:R-:W-:Y:S07]  /*6ab0*/  HMMA.16816.F32 R48, R172.reuse, R154, R48 ;  /* 0x0000009aac30723c */ /* 0x040fee0000001830 */
[----:B------:R-:W4:Y:S01]  /*6ac0*/  LDSM.16.M88.4 R152, [R224+0x2000] ;  /* 0x00200000e098783b */ /* 0x000f220000000200 */
[C---:B-1----:R-:W-:Y:S08]  /*6ad0*/  HMMA.16816.F32 R52, R172.reuse, R132, R52 ;  /* 0x00000084ac34723c */ /* 0x042ff00000001834 */
[C---:B------:R-:W-:Y:S01]  /*6ae0*/  HMMA.16816.F32 R56, R172.reuse, R134, R56 ;  /* 0x00000086ac38723c */ /* 0x040fe20000001838 */
[----:B------:R-:W1:Y:S07]  /*6af0*/  LDSM.16.M88.4 R132, [R238+0xc100] ;  /* 0x00c10000ee84783b */ /* 0x000e6e0000000200 */
[C---:B--2---:R-:W-:Y:S08]  /*6b00*/  HMMA.16816.F32 R60, R172.reuse, R144, R60 ;  /* 0x00000090ac3c723c */ /* 0x044ff0000000183c */
[----:B------:R-:W-:Y:S01]  /*6b10*/  HMMA.16816.F32 R64, R172, R146, R64 ;  /* 0x00000092ac40723c */ /* 0x000fe20000001840 */
[----:B------:R-:W2:Y:S07]  /*6b20*/  LDSM.16.M88.4 R144, [R238+0xc900] ;  /* 0x00c90000ee90783b */ /* 0x000eae0000000200 */
[C---:B------:R-:W-:Y:S08]  /*6b30*/  HMMA.16816.F32 R4, R184.reuse, R156, R4 ;  /* 0x0000009cb804723c */ /* 0x040ff00000001804 */
[C---:B------:R-:W-:Y:S01]  /*6b40*/  HMMA.16816.F32 R8, R184.reuse, R158, R8 ;  /* 0x0000009eb808723c */ /* 0x040fe20000001808 */
[----:B------:R-:W5:Y:S07]  /*6b50*/  LDSM.16.M88.4 R156, [R238+0xd100] ;  /* 0x00d10000ee9c783b */ /* 0x000f6e0000000200 */
[C---:B------:R-:W-:Y:S08]  /*6b60*/  HMMA.16816.F32 R12, R184.reuse, R160, R12 ;  /* 0x000000a0b80c723c */ /* 0x040ff0000000180c */
[C---:B------:R-:W-:Y:S01]  /*6b70*/  HMMA.16816.F32 R16, R184.reuse, R162, R16 ;  /* 0x000000a2b810723c */ /* 0x040fe20000001810 */
[----:B------:R-:W1:Y:S07]  /*6b80*/  LDSM.16.M88.4 R160, [R238+0xd900] ;  /* 0x00d90000eea0783b */ /* 0x000e6e0000000200 */
[C---:B------:R-:W-:Y:S08]  /*6b90*/  HMMA.16816.F32 R20, R184.reuse, R164, R20 ;  /* 0x000000a4b814723c */ /* 0x040ff00000001814 */
[C---:B------:R-:W-:Y:S01]  /*6ba0*/  HMMA.16816.F32 R24, R184.reuse, R166, R24 ;  /* 0x000000a6b818723c */ /* 0x040fe20000001818 */
[----:B------:R-:W1:Y:S07]  /*6bb0*/  LDSM.16.M88.4 R164, [R238+0xe100] ;  /* 0x00e10000eea4783b */ /* 0x000e6e0000000200 */
[C---:B---3--:R-:W-:Y:S08]  /*6bc0*/  HMMA.16816.F32 R28, R184.reuse, R148, R28 ;  /* 0x00000094b81c723c */ /* 0x048ff0000000181c */
[C---:B------:R-:W-:Y:S01]  /*6bd0*/  HMMA.16816.F32 R32, R184.reuse, R150, R32 ;  /* 0x00000096b820723c */ /* 0x040fe20000001820 */
[----:B------:R-:W3:Y:S07]  /*6be0*/  LDSM.16.M88.4 R148, [R238+0xe900] ;  /* 0x00e90000ee94783b */ /* 0x000eee0000000200 */
[C---:B----4-:R-:W-:Y:S08]  /*6bf0*/  HMMA.16816.F32 R36, R184.reuse, R152, R36 ;  /* 0x00000098b824723c */ /* 0x050ff00000001824 */
[C---:B------:R-:W-:Y:S01]  /*6c00*/  HMMA.16816.F32 R40, R184.reuse, R154, R40 ;  /* 0x0000009ab828723c */ /* 0x040fe20000001828 */
[----:B------:R-:W4:Y:S07]  /*6c10*/  LDSM.16.M88.4 R152, [R238+0xf100] ;  /* 0x00f10000ee98783b */ /* 0x000f2e0000000200 */
[C---:B------:R-:W-:Y:S08]  /*6c20*/  HMMA.16816.F32 R44, R184.reuse, R168, R44 ;  /* 0x000000a8b82c723c */ /* 0x040ff0000000182c */
[C---:B------:R-:W-:Y:S01]  /*6c30*/  HMMA.16816.F32 R48, R184.reuse, R170, R48 ;  /* 0x000000aab830723c */ /* 0x040fe20000001830 */
[----:B------:R-:W2:Y:S07]  /*6c40*/  LDSM.16.M88.4 R168, [R238+0xf900] ;  /* 0x00f90000eea8783b */ /* 0x000eae0000000200 */
[C---:B------:R-:W-:Y:S08]  /*6c50*/  HMMA.16816.F32 R52, R184.reuse, R176, R52 ;  /* 0x000000b0b834723c */ /* 0x040ff00000001834 */
[C---:B------:R-:W-:Y:S01]  /*6c60*/  HMMA.16816.F32 R56, R184.reuse, R178, R56 ;  /* 0x000000b2b838723c */ /* 0x040fe20000001838 */
[----:B------:R-:W3:Y:S07]  /*6c70*/  LDSM.16.M88.4 R176, [R223] ;  /* 0x00000000dfb0783b */ /* 0x000eee0000000200 */
[C---:B------:R-:W-:Y:S08]  /*6c80*/  HMMA.16816.F32 R60, R184.reuse, R180, R60 ;  /* 0x000000b4b83c723c */ /* 0x040ff0000000183c */
[----:B------:R-:W-:Y:S01]  /*6c90*/  HMMA.16816.F32 R64, R184, R182, R64 ;  /* 0x000000b6b840723c */ /* 0x000fe20000001840 */
[----:B------:R-:W3:Y:S07]  /*6ca0*/  LDSM.16.M88.4 R180, [R222] ;  /* 0x00000000deb4783b */ /* 0x000eee0000000200 */
[C---:B-1----:R-:W-:Y:S08]  /*6cb0*/  HMMA.16816.F32 R4, R188.reuse, R132, R4 ;  /* 0x00000084bc04723c */ /* 0x042ff00000001804 */
[C---:B------:R-:W-:Y:S01]  /*6cc0*/  HMMA.16816.F32 R8, R188.reuse, R134, R8 ;  /* 0x00000086bc08723c */ /* 0x040fe20000001808 */
[----:B------:R-:W1:Y:S07]  /*6cd0*/  LDSM.16.M88.4 R132, [R221] ;  /* 0x00000000dd84783b */ /* 0x000e6e0000000200 */
[C---:B--2---:R-:W-:Y:S08]  /*6ce0*/  HMMA.16816.F32 R12, R188.reuse, R144, R12 ;  /* 0x00000090bc0c723c */ /* 0x044ff0000000180c */
[C---:B------:R-:W-:Y:S01]  /*6cf0*/  HMMA.16816.F32 R16, R188.reuse, R146, R16 ;  /* 0x00000092bc10723c */ /* 0x040fe20000001810 */
[----:B------:R-:W2:Y:S07]  /*6d00*/  LDSM.16.M88.4 R144, [R220] ;  /* 0x00000000dc90783b */ /* 0x000eae0000000200 */
[C---:B-----5:R-:W-:Y:S08]  /*6d10*/  HMMA.16816.F32 R20, R188.reuse, R156, R20 ;  /* 0x0000009cbc14723c */ /* 0x060ff00000001814 */
[C---:B------:R-:W-:Y:S01]  /*6d20*/  HMMA.16816.F32 R24, R188.reuse, R158, R24 ;  /* 0x0000009ebc18723c */ /* 0x040fe20000001818 */
[----:B------:R-:W-:Y:S07]  /*6d30*/  LDSM.16.M88.4 R156, [R217] ;  /* 0x00000000d99c783b */ /* 0x000fee0000000200 */
[C---:B------:R-:W-:Y:S08]  /*6d40*/  HMMA.16816.F32 R28, R188.reuse, R160, R28 ;  /* 0x000000a0bc1c723c */ /* 0x040ff0000000181c */
[C---:B------:R-:W-:Y:S01]  /*6d50*/  HMMA.16816.F32 R32, R188.reuse, R162, R32 ;  /* 0x000000a2bc20723c */ /* 0x040fe20000001820 */
[----:B------:R-:W-:Y:S07]  /*6d60*/  LDSM.16.M88.4 R160, [R216] ;  /* 0x00000000d8a0783b */ /* 0x000fee0000000200 */
[C---:B------:R-:W-:Y:S08]  /*6d70*/  HMMA.16816.F32 R36, R188.reuse, R164, R36 ;  /* 0x000000a4bc24723c */ /* 0x040ff00000001824 */
[C---:B------:R-:W-:Y:S01]  /*6d80*/  HMMA.16816.F32 R40, R188.reuse, R166, R40 ;  /* 0x000000a6bc28723c */ /* 0x040fe20000001828 */
[----:B------:R-:W-:Y:S07]  /*6d90*/  LDSM.16.M88.4 R164, [R235+0xc100] ;  /* 0x00c10000eba4783b */ /* 0x000fee0000000200 */
[C---:B---3--:R-:W-:Y:S08]  /*6da0*/  HMMA.16816.F32 R44, R188.reuse, R148, R44 ;  /* 0x00000094bc2c723c */ /* 0x048ff0000000182c */
[C---:B------:R-:W-:Y:S01]  /*6db0*/  HMMA.16816.F32 R48, R188.reuse, R150, R48 ;  /* 0x00000096bc30723c */ /* 0x040fe20000001830 */
[----:B------:R-:W3:Y:S07]  /*6dc0*/  LDSM.16.M88.4 R148, [R219] ;  /* 0x00000000db94783b */ /* 0x000eee0000000200 */
[C---:B----4-:R-:W-:Y:S08]  /*6dd0*/  HMMA.16816.F32 R52, R188.reuse, R152, R52 ;  /* 0x00000098bc34723c */ /* 0x050ff00000001834 */
[C---:B------:R-:W-:Y:S01]  /*6de0*/  HMMA.16816.F32 R56, R188.reuse, R154, R56 ;  /* 0x0000009abc38723c */ /* 0x040fe20000001838 */
[----:B------:R-:W4:Y:S07]  /*6df0*/  LDSM.16.M88.4 R152, [R218] ;  /* 0x00000000da98783b */ /* 0x000f2e0000000200 */
[C---:B------:R-:W-:Y:S08]  /*6e00*/  HMMA.16816.F32 R60, R188.reuse, R168, R60 ;  /* 0x000000a8bc3c723c */ /* 0x040ff0000000183c */
[----:B------:R-:W-:Y:S01]  /*6e10*/  HMMA.16816.F32 R64, R188, R170, R64 ;  /* 0x000000aabc40723c */ /* 0x000fe20000001840 */
[----:B------:R-:W-:Y:S07]  /*6e20*/  LDSM.16.M88.4 R168, [R235+0xd100] ;  /* 0x00d10000eba8783b */ /* 0x000fee0000000200 */
[C---:B------:R-:W-:Y:S08]  /*6e30*/  HMMA.16816.F32 R4, R192.reuse, R176, R4 ;  /* 0x000000b0c004723c */ /* 0x040ff00000001804 */
[C---:B------:R-:W-:Y:S01]  /*6e40*/  HMMA.16816.F32 R8, R192.reuse, R178, R8 ;  /* 0x000000b2c008723c */ /* 0x040fe20000001808 */
[----:B------:R-:W-:Y:S07]  /*6e50*/  LDSM.16.M88.4 R176, [R235+0xd900] ;  /* 0x00d90000ebb0783b */ /* 0x000fee0000000200 */
[C---:B------:R-:W-:Y:S08]  /*6e60*/  HMMA.16816.F32 R12, R192.reuse, R180, R12 ;  /* 0x000000b4c00c723c */ /* 0x040ff0000000180c */
[C---:B------:R-:W-:Y:S01]  /*6e70*/  HMMA.16816.F32 R16, R192.reuse, R182, R16 ;  /* 0x000000b6c010723c */ /* 0x040fe20000001810 */
[----:B------:R-:W-:Y:S07]  /*6e80*/  LDSM.16.M88.4 R180, [R235+0xe100] ;  /* 0x00e10000ebb4783b */ /* 0x000fee0000000200 */
[C---:B-1----:R-:W-:Y:S08]  /*6e90*/  HMMA.16816.F32 R20, R192.reuse, R132, R20 ;  /* 0x00000084c014723c */ /* 0x042ff00000001814 */
[C---:B------:R-:W-:Y:S01]  /*6ea0*/  HMMA.16816.F32 R24, R192.reuse, R134, R24 ;  /* 0x00000086c018723c */ /* 0x040fe20000001818 */
[----:B------:R-:W1:Y:S07]  /*6eb0*/  LDSM.16.M88.4 R132, [R235+0xc900] ;  /* 0x00c90000eb84783b */ /* 0x000e6e0000000200 */
[C---:B--2---:R-:W-:Y:S08]  /*6ec0*/  HMMA.16816.F32 R28, R192.reuse, R144, R28 ;  /* 0x00000090c01c723c */ /* 0x044ff0000000181c */
[C---:B------:R-:W-:Y:S01]  /*6ed0*/  HMMA.16816.F32 R32, R192.reuse, R146, R32 ;  /* 0x00000092c020723c */ /* 0x040fe20000001820 */
[----:B------:R-:W2:Y:S07]  /*6ee0*/  LDSM.16.M88.4 R144, [R224+0x4000] ;  /* 0x00400000e090783b */ /* 0x000eae0000000200 */
[C---:B---3--:R-:W-:Y:S08]  /*6ef0*/  HMMA.16816.F32 R36, R192.reuse, R148, R36 ;  /* 0x00000094c024723c */ /* 0x048ff00000001824 */
[C---:B------:R-:W-:Y:S08]  /*6f00*/  HMMA.16816.F32 R40, R192.reuse, R150, R40 ;  /* 0x00000096c028723c */ /* 0x040ff00000001828 */
[C---:B----4-:R-:W-:Y:S08]  /*6f10*/  HMMA.16816.F32 R44, R192.reuse, R152, R44 ;  /* 0x00000098c02c723c */ /* 0x050ff0000000182c */
[C---:B------:R-:W-:Y:S08]  /*6f20*/  HMMA.16816.F32 R48, R192.reuse, R154, R48 ;  /* 0x0000009ac030723c */ /* 0x040ff00000001830 */
[C---:B------:R-:W-:Y:S08]  /*6f30*/  HMMA.16816.F32 R52, R192.reuse, R156, R52 ;  /* 0x0000009cc034723c */ /* 0x040ff00000001834 */
[C---:B------:R-:W-:Y:S08]  /*6f40*/  HMMA.16816.F32 R56, R192.reuse, R158, R56 ;  /* 0x0000009ec038723c */ /* 0x040ff00000001838 */
[C---:B------:R-:W-:Y:S08]  /*6f50*/  HMMA.16816.F32 R60, R192.reuse, R160, R60 ;  /* 0x000000a0c03c723c */ /* 0x040ff0000000183c */
[----:B------:R-:W-:Y:S08]  /*6f60*/  HMMA.16816.F32 R64, R192, R162, R64 ;  /* 0x000000a2c040723c */ /* 0x000ff00000001840 */
[C---:B------:R-:W-:Y:S08]  /*6f70*/  HMMA.16816.F32 R4, R196.reuse, R164, R4 ;  /* 0x000000a4c404723c */ /* 0x040ff00000001804 */
[C---:B------:R-:W-:Y:S08]  /*6f80*/  HMMA.16816.F32 R8, R196.reuse, R166, R8 ;  /* 0x000000a6c408723c */ /* 0x040ff00000001808 */
[C---:B-1----:R-:W-:Y:S08]  /*6f90*/  HMMA.16816.F32 R12, R196.reuse, R132, R12 ;  /* 0x00000084c40c723c */ /* 0x042ff0000000180c */
[C---:B------:R-:W-:Y:S01]  /*6fa0*/  HMMA.16816.F32 R16, R196.reuse, R134, R16 ;  /* 0x00000086c410723c */ /* 0x040fe20000001810 */
[----:B------:R-:W1:Y:S07]  /*6fb0*/  LDSM.16.M88.4 R132, [R224+0x4800] ;  /* 0x00480000e084783b */ /* 0x000e6e0000000200 */
[C---:B------:R-:W-:Y:S08]  /*6fc0*/  HMMA.16816.F32 R20, R196.reuse, R168, R20 ;  /* 0x000000a8c414723c */ /* 0x040ff00000001814 */
        /* <DEDUP_REMOVED lines=10> */
[----:B------:R-:W-:Y:S08]  /*7070*/  HMMA.16816.F32 R64, R196, R210, R64 ;  /* 0x000000d2c440723c */ /* 0x000ff00000001840 */
[C---:B--2---:R-:W-:Y:S08]  /*7080*/  HMMA.16816.F32 R4, R212.reuse, R144, R4 ;  /* 0x00000090d404723c */ /* 0x044ff00000001804 */
[C---:B------:R-:W-:Y:S08]  /*7090*/  HMMA.16816.F32 R8, R212.reuse, R146, R8 ;  /* 0x00000092d408723c */ /* 0x040ff00000001808 */
[C---:B-1----:R-:W-:Y:S08]  /*70a0*/  HMMA.16816.F32 R12, R212.reuse, R132, R12 ;  /* 0x00000084d40c723c */ /* 0x042ff0000000180c */
[----:B------:R-:W-:Y:S01]  /*70b0*/  FMUL.FTZ R4, R4, c[0x0][0x320] ;  /* 0x0000c80004047a20 */ /* 0x000fe20000410000 */
[C---:B------:R-:W-:Y:S03]  /*70c0*/  HMMA.16816.F32 R16, R212.reuse, R134, R16 ;  /* 0x00000086d410723c */ /* 0x040fe60000001810 */
[----:B------:R-:W-:Y:S01]  /*70d0*/  MUFU.TANH R147, R4 ;  /* 0x0000000400937308 */ /* 0x000fe20000002400 */
[----:B------:R-:W-:Y:S02]  /*70e0*/  FMUL.FTZ R5, R5, c[0x0][0x320] ;  /* 0x0000c80005057a20 */ /* 0x000fe40000410000 */
[----:B------:R-:W-:Y:S02]  /*70f0*/  FMUL.FTZ R6, R6, c[0x0][0x320] ;  /* 0x0000c80006067a20 */ /* 0x000fe40000410000 */
[----:B------:R-:W-:Y:S04]  /*7100*/  FMUL.FTZ R10, R10, c[0x0][0x320] ;  /* 0x0000c8000a0a7a20 */ /* 0x000fe80000410000 */
[----:B------:R-:W-:Y:S01]  /*7110*/  FMUL.FTZ R11, R11, c[0x0][0x320] ;  /* 0x0000c8000b0b7a20 */ /* 0x000fe20000410000 */
[----:B------:R-:W-:Y:S01]  /*7120*/  MUFU.TANH R146, R5 ;  /* 0x0000000500927308 */ /* 0x000fe20000002400 */
[----:B------:R-:W-:Y:S02]  /*7130*/  FMUL.FTZ R7, R7, c[0x0][0x320] ;  /* 0x0000c80007077a20 */ /* 0x000fe40000410000 */
[----:B------:R-:W-:Y:S02]  /*7140*/  FMUL.FTZ R9, R9, c[0x0][0x320] ;  /* 0x0000c80009097a20 */ /* 0x000fe40000410000 */
[----:B------:R-:W-:Y:S02]  /*7150*/  FMUL.FTZ R8, R8, c[0x0][0x320] ;  /* 0x0000c80008087a20 */ /* 0x000fe40000410000 */
[----:B------:R-:W-:Y:S02]  /*7160*/  FMUL.FTZ R12, R12, c[0x0][0x320] ;  /* 0x0000c8000c0c7a20 */ /* 0x000fe40000410000 */
[----:B------:R-:W-:Y:S01]  /*7170*/  FMUL.FTZ R14, R14, c[0x0][0x320] ;  /* 0x0000c8000e0e7a20 */ /* 0x000fe20000410000 */
[----:B------:R-:W-:Y:S01]  /*7180*/  MUFU.TANH R148, R8 ;  /* 0x0000000800947308 */ /* 0x000fe20000002400 */
[----:B------:R-:W-:Y:S02]  /*7190*/  FMUL.FTZ R15, R15, c[0x0][0x320] ;  /* 0x0000c8000f0f7a20 */ /* 0x000fe40000410000 */
[----:B------:R-:W-:Y:S02]  /*71a0*/  FMUL.FTZ R13, R13, c[0x0][0x320] ;  /* 0x0000c8000d0d7a20 */ /* 0x000fe40000410000 */
[----:B------:R-:W-:Y:S02]  /*71b0*/  FMUL.FTZ R18, R18, c[0x0][0x320] ;  /* 0x0000c80012127a20 */ /* 0x000fe40000410000 */
[----:B------:R-:W-:Y:S02]  /*71c0*/  FMUL.FTZ R19, R19, c[0x0][0x320] ;  /* 0x0000c80013137a20 */ /* 0x000fe40000410000 */
[----:B------:R-:W-:Y:S01]  /*71d0*/  FMUL.FTZ R16, R16, c[0x0][0x320] ;  /* 0x0000c80010107a20 */ /* 0x000fe20000410000 */
[----:B------:R-:W1:Y:S01]  /*71e0*/  MUFU.TANH R8, R10 ;  /* 0x0000000a00087308 */ /* 0x000e620000002400 */
[----:B------:R-:W-:Y:S09]  /*71f0*/  FMUL.FTZ R17, R17, c[0x0][0x320] ;  /* 0x0000c80011117a20 */ /* 0x000ff20000410000 */
[----:B------:R-:W2:Y:S10]  /*7200*/  MUFU.TANH R3, R11 ;  /* 0x0000000b00037308 */ /* 0x000eb40000002400 */
[----:B------:R-:W-:Y:S01]  /*7210*/  MUFU.TANH R145, R6 ;  /* 0x0000000600917308 */ /* 0x000fe20000002400 */
[----:B-1----:R1:W-:Y:S09]  /*7220*/  STL [R1+0x14], R8 ;  /* 0x0000140801007387 */ /* 0x0023f20000100800 */
[----:B------:R3:W-:Y:S01]  /*7230*/  MUFU.TANH R144, R7 ;  /* 0x0000000700907308 */ /* 0x0007e20000002400 */
[----:B--2---:R2:W-:Y:S09]  /*7240*/  STL [R1+0x10], R3 ;  /* 0x0000100301007387 */ /* 0x0045f20000100800 */
[----:B------:R-:W-:Y:S10]  /*7250*/  MUFU.TANH R152, R9 ;  /* 0x0000000900987308 */ /* 0x000ff40000002400 */
[----:B-1----:R-:W1:Y:S01]  /*7260*/  MUFU.TANH R8, R12 ;  /* 0x0000000c00087308 */ /* 0x002e620000002400 */
[----:B---3--:R-:W3:Y:S09]  /*7270*/  LDSM.16.M88.4 R4, [R224+0x5000] ;  /* 0x00500000e004783b */ /* 0x008ef20000000200 */
[----:B------:R-:W-:Y:S10]  /*7280*/  MUFU.TANH R157, R16 ;  /* 0x00000010009d7308 */ /* 0x000ff40000002400 */
[----:B--2---:R-:W2:Y:S01]  /*7290*/  MUFU.TANH R3, R13 ;  /* 0x0000000d00037308 */ /* 0x004ea20000002400 */
[----:B-1----:R1:W-:Y:S09]  /*72a0*/  STL [R1+0xc], R8 ;  /* 0x00000c0801007387 */ /* 0x0023f20000100800 */
[----:B------:R-:W-:Y:S10]  /*72b0*/  MUFU.TANH R159, R17 ;  /* 0x00000011009f7308 */ /* 0x000ff40000002400 */
[----:B------:R-:W-:Y:S01]  /*72c0*/  MUFU.TANH R162, R18 ;  /* 0x0000001200a27308 */ /* 0x000fe20000002400 */
[----:B--2---:R2:W-:Y:S01]  /*72d0*/  STL [R1+0x8], R3 ;  /* 0x0000080301007387 */ /* 0x0045e20000100800 */
[C---:B---3--:R-:W-:Y:S08]  /*72e0*/  HMMA.16816.F32 R20, R212.reuse, R4, R20 ;  /* 0x00000004d414723c */ /* 0x048ff00000001814 */
[----:B-1----:R-:W1:Y:S01]  /*72f0*/  MUFU.TANH R8, R14 ;  /* 0x0000000e00087308 */ /* 0x002e620000002400 */
[C---:B------:R-:W-:Y:S01]  /*7300*/  HMMA.16816.F32 R24, R212.reuse, R6, R24 ;  /* 0x00000006d418723c */ /* 0x040fe20000001818 */
[----:B------:R-:W-:Y:S08]  /*7310*/  LDSM.16.M88.4 R4, [R224+0x6000] ;  /* 0x00600000e004783b */ /* 0x000ff00000000200 */
[----:B------:R-:W-:Y:S06]  /*7320*/  MUFU.TANH R165, R19 ;  /* 0x0000001300a57308 */ /* 0x000fec0000002400 */
[----:B------:R-:W-:Y:S04]  /*7330*/  FMUL.FTZ R20, R20, c[0x0][0x320] ;  /* 0x0000c80014147a20 */ /* 0x000fe80000410000 */
[----:B--2---:R-:W2:Y:S01]  /*7340*/  MUFU.TANH R3, R15 ;  /* 0x0000000f00037308 */ /* 0x004ea20000002400 */
[----:B------:R-:W-:Y:S02]  /*7350*/  FMUL.FTZ R21, R21, c[0x0][0x320] ;  /* 0x0000c80015157a20 */ /* 0x000fe40000410000 */
[----:B------:R-:W-:Y:S01]  /*7360*/  FMUL.FTZ R22, R22, c[0x0][0x320] ;  /* 0x0000c80016167a20 */ /* 0x000fe20000410000 */
[----:B-1----:R-:W-:Y:S01]  /*7370*/  STL [R1+0x4], R8 ;  /* 0x0000040801007387 */ /* 0x002fe20000100800 */
[----:B------:R-:W-:Y:S02]  /*7380*/  FMUL.FTZ R23, R23, c[0x0][0x320] ;  /* 0x0000c80017177a20 */ /* 0x000fe40000410000 */
[----:B------:R-:W-:Y:S01]  /*7390*/  FMUL.FTZ R24, R24, c[0x0][0x320] ;  /* 0x0000c80018187a20 */ /* 0x000fe20000410000 */
[----:B------:R-:W1:Y:S01]  /*73a0*/  LDSM.16.M88.4 R8, [R224+0x5800] ;  /* 0x00580000e008783b */ /* 0x000e620000000200 */
[----:B------:R-:W-:Y:S01]  /*73b0*/  FMUL.FTZ R25, R25, c[0x0][0x320] ;  /* 0x0000c80019197a20 */ /* 0x000fe20000410000 */
[----:B------:R3:W4:Y:S01]  /*73c0*/  MUFU.TANH R171, R20 ;  /* 0x0000001400ab7308 */ /* 0x0007220000002400 */
[----:B------:R-:W-:Y:S02]  /*73d0*/  FMUL.FTZ R26, R26, c[0x0][0x320] ;  /* 0x0000c8001a1a7a20 */ /* 0x000fe40000410000 */
[----:B------:R-:W-:Y:S07]  /*73e0*/  FMUL.FTZ R27, R27, c[0x0][0x320] ;  /* 0x0000c8001b1b7a20 */ /* 0x000fee0000410000 */
[----:B------:R3:W1:Y:S01]  /*73f0*/  MUFU.TANH R176, R21 ;  /* 0x0000001500b07308 */ /* 0x0006620000002400 */
[----:B--2---:R-:W-:Y:S09]  /*7400*/  STL [R1], R3 ;  /* 0x0000000301007387 */ /* 0x004ff20000100800 */
[----:B------:R3:W2:Y:S10]  /*7410*/  MUFU.TANH R177, R22 ;  /* 0x0000001600b17308 */ /* 0x0006b40000002400 */
[----:B------:R3:W2:Y:S01]  /*7420*/  MUFU.TANH R178, R23 ;  /* 0x0000001700b27308 */ /* 0x0006a20000002400 */
[C---:B-1----:R-:W-:Y:S09]  /*7430*/  HMMA.16816.F32 R28, R212.reuse, R8, R28 ;  /* 0x00000008d41c723c */ /* 0x042ff2000000181c */
[----:B------:R3:W1:Y:S01]  /*7440*/  MUFU.TANH R179, R24 ;  /* 0x0000001800b37308 */ /* 0x0006620000002400 */
[C---:B------:R-:W-:Y:S01]  /*7450*/  HMMA.16816.F32 R32, R212.reuse, R10, R32 ;  /* 0x0000000ad420723c */ /* 0x040fe20000001820 */
[----:B------:R-:W5:Y:S08]  /*7460*/  LDSM.16.M88.4 R8, [R224+0x6800] ;  /* 0x00680000e008783b */ /* 0x000f700000000200 */
[----:B------:R3:W1:Y:S01]  /*7470*/  MUFU.TANH R180, R25 ;  /* 0x0000001900b47308 */ /* 0x0006620000002400 */
[C---:B------:R-:W-:Y:S09]  /*7480*/  HMMA.16816.F32 R36, R212.reuse, R4, R36 ;  /* 0x00000004d424723c */ /* 0x040ff20000001824 */
[----:B------:R3:W1:Y:S01]  /*7490*/  MUFU.TANH R181, R26 ;  /* 0x0000001a00b57308 */ /* 0x0006620000002400 */
[C---:B------:R-:W-:Y:S01]  /*74a0*/  HMMA.16816.F32 R40, R212.reuse, R6, R40 ;  /* 0x00000006d428723c */ /* 0x040fe20000001828 */
[----:B------:R-:W1:Y:S02]  /*74b0*/  LDSM.16.M88.4 R4, [R224+0x7000] ;  /* 0x00700000e004783b */ /* 0x000e640000000200 */
[----:B------:R-:W-:Y:S02]  /*74c0*/  FMUL.FTZ R28, R28, c[0x0][0x320] ;  /* 0x0000c8001c1c7a20 */ /* 0x000fe40000410000 */
[----:B------:R-:W-:Y:S04]  /*74d0*/  FMUL.FTZ R29, R29, c[0x0][0x320] ;  /* 0x0000c8001d1d7a20 */ /* 0x000fe80000410000 */
[----:B------:R3:W1:Y:S03]  /*74e0*/  MUFU.TANH R183, R27 ;  /* 0x0000001b00b77308 */ /* 0x0006660000002400 */
[----:B------:R-:W-:Y:S02]  /*74f0*/  FMUL.FTZ R30, R30, c[0x0][0x320] ;  /* 0x0000c8001e1e7a20 */ /* 0x000fe40000410000 */
[----:B------:R-:W-:Y:S02]  /*7500*/  FMUL.FTZ R31, R31, c[0x0][0x320] ;  /* 0x0000c8001f1f7a20 */ /* 0x000fe40000410000 */
[----:B------:R-:W-:Y:S02]  /*7510*/  FMUL.FTZ R32, R32, c[0x0][0x320] ;  /* 0x0000c80020207a20 */ /* 0x000fe40000410000 */
[----:B------:R-:W-:Y:S01]  /*7520*/  FMUL.FTZ R33, R33, c[0x0][0x320] ;  /* 0x0000c80021217a20 */ /* 0x000fe20000410000 */
[----:B------:R3:W2:Y:S01]  /*7530*/  MUFU.TANH R200, R28 ;  /* 0x0000001c00c87308 */ /* 0x0006a20000002400 */
[----:B------:R-:W-:Y:S02]  /*7540*/  FMUL.FTZ R34, R34, c[0x0][0x320] ;  /* 0x0000c80022227a20 */ /* 0x000fe40000410000 */
[----:B------:R-:W-:Y:S02]  /*7550*/  FMUL.FTZ R35, R35, c[0x0][0x320] ;  /* 0x0000c80023237a20 */ /* 0x000fe40000410000 */
[----:B------:R-:W-:Y:S01]  /*7560*/  FMUL.FTZ R36, R36, c[0x0][0x320] ;  /* 0x0000c80024247a20 */ /* 0x000fe20000410000 */
[C---:B-----5:R-:W-:Y:S04]  /*7570*/  HMMA.16816.F32 R44, R212.reuse, R8, R44 ;  /* 0x00000008d42c723c */ /* 0x060fe8000000182c */
[----:B------:R3:W2:Y:S01]  /*7580*/  MUFU.TANH R204, R29 ;  /* 0x0000001d00cc7308 */ /* 0x0006a20000002400 */
[----:B------:R-:W-:Y:S02]  /*7590*/  FMUL.FTZ R37, R37, c[0x0][0x320] ;  /* 0x0000c80025257a20 */ /* 0x000fe40000410000 */
[----:B------:R-:W-:Y:S01]  /*75a0*/  FMUL.FTZ R38, R38, c[0x0][0x320] ;  /* 0x0000c80026267a20 */ /* 0x000fe20000410000 */
[C---:B------:R-:W-:Y:S01]  /*75b0*/  HMMA.16816.F32 R48, R212.reuse, R10, R48 ;  /* 0x0000000ad430723c */ /* 0x040fe20000001830 */
[----:B------:R-:W5:Y:S01]  /*75c0*/  LDSM.16.M88.4 R8, [R224+0x7800] ;  /* 0x00780000e008783b */ /* 0x000f620000000200 */
[----:B------:R-:W-:Y:S04]  /*75d0*/  DEPBAR.LE SB0, 0x0 ;  /* 0x000080000000791a */ /* 0x000fe80000000000 */
[----:B------:R3:W2:Y:S01]  /*75e0*/  MUFU.TANH R203, R30 ;  /* 0x0000001e00cb7308 */ /* 0x0006a20000002400 */
[----:B------:R-:W-:Y:S01]  /*75f0*/  FMUL.FTZ R39, R39, c[0x0][0x320] ;  /* 0x0000c80027277a20 */ /* 0x000fe20000410000 */
[C---:B-1----:R-:W-:Y:S01]  /*7600*/  HMMA.16816.F32 R52, R212.reuse, R4, R52 ;  /* 0x00000004d434723c */ /* 0x042fe20000001834 */
[----:B------:R-:W-:Y:S04]  /*7610*/  BAR.SYNC.DEFER_BLOCKING 0x0 ;  /* 0x0000000000007b1d */ /* 0x000fe80000010000 */
        /* <DEDUP_REMOVED lines=14> */
[----:B------:R-:W-:Y:S01]  /*7700*/  FMUL.FTZ R50, R50, c[0x0][0x320] ;  /* 0x0000c80032327a20 */ /* 0x000fe20000410000 */
[C---:B-----5:R-:W-:Y:S03]  /*7710*/  HMMA.16816.F32 R60, R212.reuse, R8, R60 ;  /* 0x00000008d43c723c */ /* 0x060fe6000000183c */
[----:B------:R-:W-:Y:S03]  /*7720*/  FMUL.FTZ R51, R51, c[0x0][0x320] ;  /* 0x0000c80033337a20 */ /* 0x000fe60000410000 */
[----:B------:R3:W1:Y:S01]  /*7730*/  MUFU.TANH R211, R34 ;  /* 0x0000002200d37308 */ /* 0x0006620000002400 */
[----:B------:R-:W-:Y:S01]  /*7740*/  FMUL.FTZ R52, R52, c[0x0][0x320] ;  /* 0x0000c80034347a20 */ /* 0x000fe20000410000 */
[----:B------:R-:W-:Y:S04]  /*7750*/  HMMA.16816.F32 R64, R212, R10, R64 ;  /* 0x0000000ad440723c */ /* 0x000fe80000001840 */
[----:B------:R-:W-:Y:S02]  /*7760*/  FMUL.FTZ R53, R53, c[0x0][0x320] ;  /* 0x0000c80035357a20 */ /* 0x000fe40000410000 */
[----:B------:R-:W-:Y:S02]  /*7770*/  FMUL.FTZ R54, R54, c[0x0][0x320] ;  /* 0x0000c80036367a20 */ /* 0x000fe40000410000 */
[----:B------:R3:W1:Y:S01]  /*7780*/  MUFU.TANH R251, R35 ;  /* 0x0000002300fb7308 */ /* 0x0006620000002400 */
[----:B------:R-:W-:Y:S03]  /*7790*/  FMUL.FTZ R55, R55, c[0x0][0x320] ;  /* 0x0000c80037377a20 */ /* 0x000fe60000410000 */
[----:B------:R-:W-:Y:S02]  /*77a0*/  FMUL.FTZ R56, R56, c[0x0][0x320] ;  /* 0x0000c80038387a20 */ /* 0x000fe40000410000 */
[----:B------:R-:W-:Y:S02]  /*77b0*/  FMUL.FTZ R57, R57, c[0x0][0x320] ;  /* 0x0000c80039397a20 */ /* 0x000fe40000410000 */
[----:B------:R-:W-:Y:S02]  /*77c0*/  FMUL.FTZ R58, R58, c[0x0][0x320] ;  /* 0x0000c8003a3a7a20 */ /* 0x000fe40000410000 */
[----:B------:R3:W1:Y:S01]  /*77d0*/  MUFU.TANH R20, R36 ;  /* 0x0000002400147308 */ /* 0x0006620000002400 */
[----:B------:R-:W-:Y:S02]  /*77e0*/  FMUL.FTZ R59, R59, c[0x0][0x320] ;  /* 0x0000c8003b3b7a20 */ /* 0x000fe40000410000 */
        /* <DEDUP_REMOVED lines=8> */
[----:B------:R-:W-:Y:S03]  /*7870*/  FMUL.FTZ R3, R67, c[0x0][0x320] ;  /* 0x0000c80043037a20 */ /* 0x000fe60000410000 */
        /* <DEDUP_REMOVED lines=31> */
.L_x_28:
[----:B---3--:R-:W2:Y:S01]  /*7a70*/  LDL.LU R8, [R1+0x14] ;  /* 0x0000140001087983 */ /* 0x008ea20000300800 */
[----:B------:R-:W-:Y:S02]  /*7a80*/  FMNMX.FTZ R5, R147, R2, !PT ;  /* 0x0000000293057209 */ /* 0x000fe40007810000 */
[----:B------:R-:W-:Y:S01]  /*7a90*/  FMNMX.FTZ R3, R145, R0, !PT ;  /* 0x0000000091037209 */ /* 0x000fe20007810000 */
[----:B------:R-:W3:Y:S01]  /*7aa0*/  LDL.LU R7, [R1+0x10] ;  /* 0x0000100001077983 */ /* 0x000ee20000300800 */
[----:B------:R-:W-:Y:S02]  /*7ab0*/  FMNMX.FTZ R5, R146, R5, !PT ;  /* 0x0000000592057209 */ /* 0x000fe40007810000 */
[----:B------:R-:W-:Y:S01]  /*7ac0*/  FMNMX.FTZ R3, R144, R3, !PT ;  /* 0x0000000390037209 */ /* 0x000fe20007810000 */
[----:B------:R-:W4:Y:S01]  /*7ad0*/  LDL.LU R32, [R1+0xc] ;  /* 0x00000c0001207983 */ /* 0x000f220000300800 */
[----:B------:R-:W-:Y:S02]  /*7ae0*/  FMNMX.FTZ R5, R148, R5, !PT ;  /* 0x0000000594057209 */ /* 0x000fe40007810000 */
[----:B------:R-:W-:Y:S01]  /*7af0*/  MOV R48, R20 ;  /* 0x0000001400307202 */ /* 0x000fe20000000f00 */
[----:B------:R-:W5:Y:S01]  /*7b00*/  LDL.LU R41, [R1+0x8] ;  /* 0x0000080001297983 */ /* 0x000f620000300800 */
[----:B------:R-:W-:Y:S02]  /*7b10*/  FMNMX.FTZ R5, R152, R5, !PT ;  /* 0x0000000598057209 */ /* 0x000fe40007810000 */
[----:B------:R-:W-:Y:S01]  /*7b20*/  MOV R49, R19 ;  /* 0x0000001300317202 */ /* 0x000fe20000000f00 */
[----:B------:R-:W5:Y:S01]  /*7b30*/  LDL.LU R40, [R1+0x4] ;  /* 0x0000040001287983 */ /* 0x000f620000300800 */
[----:B------:R-:W-:Y:S02]  /*7b40*/  MOV R50, R18 ;  /* 0x0000001200327202 */ /* 0x000fe40000000f00 */
[----:B------:R-:W-:Y:S01]  /*7b50*/  MOV R51, R135 ;  /* 0x0000008700337202 */ /* 0x000fe20000000f00 */
[----:B------:R-:W5:Y:S01]  /*7b60*/  LDL.LU R64, [R1] ;  /* 0x0000000001407983 */ /* 0x000f620000300800 */
[----:B------:R-:W-:Y:S02]  /*7b70*/  MOV R56, R132 ;  /* 0x0000008400387202 */ /* 0x000fe40000000f00 */
[----:B------:R-:W-:Y:S01]  /*7b80*/  MOV R57, R153 ;  /* 0x0000009900397202 */ /* 0x000fe20000000f00 */
[----:B------:R-:W-:Y:S01]  /*7b90*/  LDSM.16.MT88.4 R12, [R236+0x100] ;  /* 0x00010000ec0c783b */ /* 0x000fe20000004200 */
[----:B------:R-:W-:Y:S02]  /*7ba0*/  MOV R58, R150 ;  /* 0x00000096003a7202 */ /* 0x000fe40000000f00 */
[----:B------:R-:W-:Y:S02]  /*7bb0*/  MOV R59, R149 ;  /* 0x00000095003b7202 */ /* 0x000fe40000000f00 */
[----:B------:R-:W-:Y:S01]  /*7bc0*/  ISETP.LT.AND P1, PT, RZ, UR6, PT ;  /* 0x00000006ff007c0c */ /* 0x000fe2000bf21270 */
[----:B------:R-:W-:Y:S02]  /*7bd0*/  UIADD3 UR6, UR6, -0x1, URZ ;  /* 0xffffffff06067890 */ /* 0x000fe4000fffe03f */
[----:B------:R-:W-:Y:S08]  /*7be0*/  LDSM.16.MT88.4 R20, [R234+0x100] ;  /* 0x00010000ea14783b */ /* 0x000ff00000004200 */
[----:B------:R-:W-:Y:S08]  /*7bf0*/  LDSM.16.MT88.4 R28, [R233+0x100] ;  /* 0x00010000e91c783b */ /* 0x000ff00000004200 */
[----:B------:R-:W-:Y:S08]  /*7c00*/  LDSM.16.MT88.4 R36, [R232+0x100] ;  /* 0x00010000e824783b */ /* 0x000ff00000004200 */
[----:B------:R-:W-:Y:S08]  /*7c10*/  LDSM.16.MT88.4 R44, [R236+0x4100] ;  /* 0x00410000ec2c783b */ /* 0x000ff00000004200 */
[----:B------:R-:W-:Y:S08]  /*7c20*/  LDSM.16.MT88.4 R52, [R234+0x4100] ;  /* 0x00410000ea34783b */ /* 0x000ff00000004200 */
[----:B------:R-:W-:Y:S08]  /*7c30*/  LDSM.16.MT88.4 R60, [R233+0x4100] ;  /* 0x00410000e93c783b */ /* 0x000ff00000004200 */
[----:B------:R-:W0:Y:S01]  /*7c40*/  LDGDEPBAR ;  /* 0x00000000000079af */ /* 0x000e220000000000 */
[----:B--2---:R-:W-:Y:S04]  /*7c50*/  FMNMX.FTZ R3, R8, R3, !PT ;  /* 0x0000000308037209 */ /* 0x004fe80007810000 */
[----:B---3--:R-:W-:Y:S02]  /*7c60*/  FMNMX.FTZ R3, R7, R3, !PT ;  /* 0x0000000307037209 */ /* 0x008fe40007810000 */
[----:B----4-:R-:W-:Y:S04]  /*7c70*/  FMNMX.FTZ R5, R32, R5, !PT ;  /* 0x0000000520057209 */ /* 0x010fe80007810000 */
[----:B-----5:R-:W-:Y:S02]  /*7c80*/  FMNMX.FTZ R5, R41, R5, !PT ;  /* 0x0000000529057209 */ /* 0x020fe40007810000 */
        /* <DEDUP_REMOVED lines=52> */
[----:B------:R-:W-:Y:S03]  /*7fd0*/  FMNMX.FTZ R3, R134, R3, !PT ;  /* 0x0000000386037209 */ /* 0x000fe60007810000 */
[----:B------:R-:W1:Y:S01]  /*7fe0*/  SHFL.BFLY PT, R6, R5, 0x2, 0x1f ;  /* 0x0c401f0005067f89 */ /* 0x000e6200000e0000 */
[----:B------:R-:W-:Y:S07]  /*7ff0*/  FMNMX.FTZ R3, R133, R3, !PT ;  /* 0x0000000385037209 */ /* 0x000fee0007810000 */
[----:B------:R-:W2:Y:S01]  /*8000*/  SHFL.BFLY PT, R4, R3, 0x2, 0x1f ;  /* 0x0c401f0003047f89 */ /* 0x000ea200000e0000 */
[----:B-1----:R-:W-:Y:S07]  /*8010*/  FMNMX.FTZ R5, R5, R6, !PT ;  /* 0x0000000605057209 */ /* 0x002fee0007810000 */
[----:B------:R-:W1:Y:S01]  /*8020*/  SHFL.BFLY PT, R132, R5, 0x1, 0x1f ;  /* 0x0c201f0005847f89 */ /* 0x000e6200000e0000 */
[----:B--2---:R-:W-:Y:S07]  /*8030*/  FMNMX.FTZ R4, R3, R4, !PT ;  /* 0x0000000403047209 */ /* 0x004fee0007810000 */
[----:B------:R-:W2:Y:S01]  /*8040*/  SHFL.BFLY PT, R3, R4, 0x1, 0x1f ;  /* 0x0c201f0004037f89 */ /* 0x000ea200000e0000 */
[----:B-1----:R-:W-:Y:S05]  /*8050*/  FMNMX.FTZ R132, R5, R132, !PT ;  /* 0x0000008405847209 */ /* 0x002fea0007810000 */
[C---:B------:R-:W-:Y:S02]  /*8060*/  FMUL.FTZ R153, R132.reuse, c[0x0][0x2d0] ;  /* 0x0000b40084997a20 */ /* 0x040fe40000410000 */
[----:B------:R-:W-:Y:S01]  /*8070*/  FADD.FTZ R2, -R132, R2 ;  /* 0x0000000284027221 */ /* 0x000fe20000010100 */
[----:B--2---:R-:W-:Y:S01]  /*8080*/  FMNMX.FTZ R3, R3, R4, !PT ;  /* 0x0000000403037209 */ /* 0x004fe20007810000 */
[--C-:B------:R-:W-:Y:S02]  /*8090*/  FFMA.FTZ R150, R147, c[0x0][0x2d0], -R153.reuse ;  /* 0x0000b40093967a23 */ /* 0x100fe40000010899 */
[--C-:B------:R-:W-:Y:S02]  /*80a0*/  FFMA.FTZ R147, R152, c[0x0][0x2d0], -R153.reuse ;  /* 0x0000b40098937a23 */ /* 0x100fe40000010899 */
[C---:B------:R-:W-:Y:S02]  /*80b0*/  FMUL.FTZ R152, R3.reuse, c[0x0][0x2d0] ;  /* 0x0000b40003987a20 */ /* 0x040fe40000410000 */
[----:B------:R-:W-:Y:S01]  /*80c0*/  FADD.FTZ R0, -R3, R0 ;  /* 0x0000000003007221 */ /* 0x000fe20000010100 */
[----:B------:R-:W-:Y:S01]  /*80d0*/  MUFU.EX2 R150, R150 ;  /* 0x0000009600967308 */ /* 0x000fe20000000800 */
[----:B------:R-:W-:Y:S02]  /*80e0*/  FMUL.FTZ R2, R2, c[0x0][0x2d0] ;  /* 0x0000b40002027a20 */ /* 0x000fe40000410000 */
[----:B------:R-:W-:Y:S02]  /*80f0*/  FMUL.FTZ R0, R0, c[0x0][0x2d0] ;  /* 0x0000b40000007a20 */ /* 0x000fe40000410000 */
[--C-:B------:R-:W-:Y:S02]  /*8100*/  FFMA.FTZ R149, R146, c[0x0][0x2d0], -R153.reuse ;  /* 0x0000b40092957a23 */ /* 0x100fe40000010899 */
[--C-:B------:R-:W-:Y:S02]  /*8110*/  FFMA.FTZ R148, R148, c[0x0][0x2d0], -R153.reuse ;  /* 0x0000b40094947a23 */ /* 0x100fe40000010899 */
[--C-:B------:R-:W-:Y:S01]  /*8120*/  FFMA.FTZ R146, R145, c[0x0][0x2d0], -R152.reuse ;  /* 0x0000b40091927a23 */ /* 0x100fe20000010898 */
[----:B------:R-:W1:Y:S01]  /*8130*/  MUFU.EX2 R2, R2 ;  /* 0x0000000200027308 */ /* 0x000e620000000800 */
[--C-:B------:R-:W-:Y:S02]  /*8140*/  FFMA.FTZ R145, R144, c[0x0][0x2d0], -R152.reuse ;  /* 0x0000b40090917a23 */ /* 0x100fe40000010898 */
[--C-:B------:R-:W-:Y:S02]  /*8150*/  FFMA.FTZ R144, R8, c[0x0][0x2d0], -R152.reuse ;  /* 0x0000b40008907a23 */ /* 0x100fe40000010898 */
[--C-:B------:R-:W-:Y:S02]  /*8160*/  FFMA.FTZ R135, R7, c[0x0][0x2d0], -R152.reuse ;  /* 0x0000b40007877a23 */ /* 0x100fe40000010898 */
[--C-:B------:R-:W-:Y:S02]  /*8170*/  FFMA.FTZ R157, R157, c[0x0][0x2d0], -R153.reuse ;  /* 0x0000b4009d9d7a23 */ /* 0x100fe40000010899 */
[--C-:B------:R-:W-:Y:S01]  /*8180*/  FFMA.FTZ R159, R159, c[0x0][0x2d0], -R153.reuse ;  /* 0x0000b4009f9f7a23 */ /* 0x100fe20000010899 */
[----:B------:R-:W2:Y:S01]  /*8190*/  MUFU.EX2 R0, R0 ;  /* 0x0000000000007308 */ /* 0x000ea20000000800 */
[--C-:B------:R-:W-:Y:S02]  /*81a0*/  FFMA.FTZ R162, R162, c[0x0][0x2d0], -R152.reuse ;  /* 0x0000b400a2a27a23 */ /* 0x100fe40000010898 */
[--C-:B------:R-:W-:Y:S02]  /*81b0*/  FFMA.FTZ R165, R165, c[0x0][0x2d0], -R152.reuse ;  /* 0x0000b400a5a57a23 */ /* 0x100fe40000010898 */
[--C-:B------:R-:W-:Y:S02]  /*81c0*/  FFMA.FTZ R171, R171, c[0x0][0x2d0], -R153.reuse ;  /* 0x0000b400abab7a23 */ /* 0x100fe40000010899 */
[--C-:B------:R-:W-:Y:S02]  /*81d0*/  FFMA.FTZ R176, R176, c[0x0][0x2d0], -R153.reuse ;  /* 0x0000b400b0b07a23 */ /* 0x100fe40000010899 */
[--C-:B------:R-:W-:Y:S01]  /*81e0*/  FFMA.FTZ R177, R177, c[0x0][0x2d0], -R152.reuse ;  /* 0x0000b400b1b17a23 */ /* 0x100fe20000010898 */
[----:B------:R-:W3:Y:S01]  /*81f0*/  MUFU.EX2 R149, R149 ;  /* 0x0000009500957308 */ /* 0x000ee20000000800 */
[--C-:B------:R-:W-:Y:S02]  /*8200*/  FFMA.FTZ R178, R178, c[0x0][0x2d0], -R152.reuse ;  /* 0x0000b400b2b27a23 */ /* 0x100fe40000010898 */
[--C-:B------:R-:W-:Y:S02]  /*8210*/  FFMA.FTZ R179, R179, c[0x0][0x2d0], -R153.reuse ;  /* 0x0000b400b3b37a23 */ /* 0x100fe40000010899 */
[C---:B-1----:R-:W-:Y:S02]  /*8220*/  FMUL.FTZ R4, R2.reuse, R128 ;  /* 0x0000008002047220 */ /* 0x042fe40000410000 */
[C---:B------:R-:W-:Y:S02]  /*8230*/  FMUL.FTZ R5, R2.reuse, R129 ;  /* 0x0000008102057220 */ /* 0x040fe40000410000 */
[C---:B------:R-:W-:Y:S01]  /*8240*/  FMUL.FTZ R8, R2.reuse, R124 ;  /* 0x0000007c02087220 */ /* 0x040fe20000410000 */
[----:B------:R-:W-:Y:S01]  /*8250*/  MUFU.EX2 R148, R148 ;  /* 0x0000009400947308 */ /* 0x000fe20000000800 */
[C---:B------:R-:W-:Y:S01]  /*8260*/  FMUL.FTZ R9, R2.reuse, R125 ;  /* 0x0000007d02097220 */ /* 0x040fe20000410000 */
[----:B------:R-:W-:Y:S01]  /*8270*/  MOV R124, R59 ;  /* 0x0000003b007c7202 */ /* 0x000fe20000000f00 */
[----:B------:R-:W-:Y:S01]  /*8280*/  FMUL.FTZ R16, R2, R116 ;  /* 0x0000007402107220 */ /* 0x000fe20000410000 */
[----:B------:R-:W-:Y:S01]  /*8290*/  MOV R125, R58 ;  /* 0x0000003a007d7202 */ /* 0x000fe20000000f00 */
[C---:B--2---:R-:W-:Y:S02]  /*82a0*/  FMUL.FTZ R6, R0.reuse, R130 ;  /* 0x0000008200067220 */ /* 0x044fe40000410000 */
[C---:B------:R-:W-:Y:S02]  /*82b0*/  FMUL.FTZ R7, R0.reuse, R131 ;  /* 0x0000008300077220 */ /* 0x040fe40000410000 */
[C---:B------:R-:W-:Y:S01]  /*82c0*/  FMUL.FTZ R10, R0.reuse, R126 ;  /* 0x0000007e000a7220 */ /* 0x040fe20000410000 */
[----:B------:R-:W1:Y:S01]  /*82d0*/  MUFU.EX2 R147, R147 ;  /* 0x0000009300937308 */ /* 0x000e620000000800 */
[----:B------:R-:W-:Y:S01]  /*82e0*/  FMUL.FTZ R11, R0, R127 ;  /* 0x0000007f000b7220 */ /* 0x000fe20000410000 */
[----:B------:R-:W-:Y:S01]  /*82f0*/  MOV R126, R57 ;  /* 0x00000039007e7202 */ /* 0x000fe20000000f00 */
[----:B------:R-:W-:Y:S01]  /*8300*/  FMUL.FTZ R17, R2, R117 ;  /* 0x0000007502117220 */ /* 0x000fe20000410000 */
[----:B---3--:R-:W-:Y:S01]  /*8310*/  F2FP.PACK_AB R128, R149, R150 ;  /* 0x000000969580723e */ /* 0x008fe200000000ff */
[C---:B------:R-:W-:Y:S01]  /*8320*/  FMUL.FTZ R18, R0.reuse, R118 ;  /* 0x0000007600127220 */ /* 0x040fe20000410000 */
[----:B------:R-:W-:Y:S01]  /*8330*/  MOV R127, R56 ;  /* 0x00000038007f7202 */ /* 0x000fe20000000f00 */
[----:B------:R-:W-:Y:S02]  /*8340*/  FMUL.FTZ R19, R0, R119 ;  /* 0x0000007700137220 */ /* 0x000fe40000410000 */
[C---:B------:R-:W-:Y:S01]  /*8350*/  FMUL.FTZ R24, R2.reuse, R108 ;  /* 0x0000006c02187220 */ /* 0x040fe20000410000 */
[----:B------:R-:W-:Y:S01]  /*8360*/  MUFU.EX2 R146, R146 ;  /* 0x0000009200927308 */ /* 0x000fe20000000800 */
[----:B------:R-:W-:Y:S01]  /*8370*/  FMUL.FTZ R25, R2, R109 ;  /* 0x0000006d02197220 */ /* 0x000fe20000410000 */
[----:B------:R-:W-:Y:S01]  /*8380*/  LDSM.16.MT88.4 R116, [R234+0x3900] ;  /* 0x00390000ea74783b */ /* 0x000fe20000004200 */
[C---:B------:R-:W-:Y:S02]  /*8390*/  FMUL.FTZ R26, R0.reuse, R110 ;  /* 0x0000006e001a7220 */ /* 0x040fe40000410000 */
[----:B------:R-:W-:Y:S02]  /*83a0*/  FMUL.FTZ R27, R0, R111 ;  /* 0x0000006f001b7220 */ /* 0x000fe40000410000 */
[----:B------:R-:W-:Y:S02]  /*83b0*/  FMUL.FTZ R33, R2, R101 ;  /* 0x0000006502217220 */ /* 0x000fe40000410000 */
[C---:B------:R-:W-:Y:S01]  /*83c0*/  FMUL.FTZ R34, R0.reuse, R102 ;  /* 0x0000006600227220 */ /* 0x040fe20000410000 */
[----:B------:R-:W2:Y:S01]  /*83d0*/  MUFU.EX2 R145, R145 ;  /* 0x0000009100917308 */ /* 0x000ea20000000800 */
[C---:B------:R-:W-:Y:S02]  /*83e0*/  FMUL.FTZ R35, R0.reuse, R103 ;  /* 0x0000006700237220 */ /* 0x040fe40000410000 */
[C---:B------:R-:W-:Y:S01]  /*83f0*/  FMUL.FTZ R42, R0.reuse, R94 ;  /* 0x0000005e002a7220 */ /* 0x040fe20000410000 */
[----:B-1----:R-:W-:Y:S01]  /*8400*/  F2FP.PACK_AB R130, R147, R148 ;  /* 0x000000949382723e */ /* 0x002fe200000000ff */
[----:B------:R-:W-:Y:S02]  /*8410*/  FMUL.FTZ R43, R0, R95 ;  /* 0x0000005f002b7220 */ /* 0x000fe40000410000 */
[C---:B------:R-:W-:Y:S02]  /*8420*/  FMUL.FTZ R56, R2.reuse, R76 ;  /* 0x0000004c02387220 */ /* 0x040fe40000410000 */
[----:B------:R-:W-:Y:S01]  /*8430*/  FMUL.FTZ R57, R2, R77 ;  /* 0x0000004d02397220 */ /* 0x000fe20000410000 */
[----:B------:R-:W-:Y:S01]  /*8440*/  MUFU.EX2 R144, R144 ;  /* 0x0000009000907308 */ /* 0x000fe20000000800 */
[C---:B------:R-:W-:Y:S02]  /*8450*/  FMUL.FTZ R58, R0.reuse, R78 ;  /* 0x0000004e003a7220 */ /* 0x040fe40000410000 */
[----:B------:R-:W-:Y:S02]  /*8460*/  FMUL.FTZ R59, R0, R79 ;  /* 0x0000004f003b7220 */ /* 0x000fe40000410000 */
[----:B------:R-:W-:Y:S01]  /*8470*/  LDSM.16.MT88.4 R76, [R236+0x900] ;  /* 0x00090000ec4c783b */ /* 0x000fe20000004200 */
[----:B------:R-:W-:Y:S02]  /*8480*/  FMUL.FTZ R65, R2, R69 ;  /* 0x0000004502417220 */ /* 0x000fe40000410000 */
[C---:B------:R-:W-:Y:S02]  /*8490*/  FMUL.FTZ R66, R0.reuse, R70 ;  /* 0x0000004600427220 */ /* 0x040fe40000410000 */
[----:B------:R-:W1:Y:S01]  /*84a0*/  MUFU.EX2 R135, R135 ;  /* 0x0000008700877308 */ /* 0x000e620000000800 */
[----:B------:R-:W-:Y:S02]  /*84b0*/  FMUL.FTZ R67, R0, R71 ;  /* 0x0000004700437220 */ /* 0x000fe40000410000 */
[--C-:B------:R-:W-:Y:S01]  /*84c0*/  FFMA.FTZ R180, R180, c[0x0][0x2d0], -R153.reuse ;  /* 0x0000b400b4b47a23 */ /* 0x100fe20000010899 */
[----:B--2---:R-:W-:Y:S01]  /*84d0*/  F2FP.PACK_AB R129, R145, R146 ;  /* 0x000000929181723e */ /* 0x004fe200000000ff */
[--C-:B------:R-:W-:Y:S02]  /*84e0*/  FFMA.FTZ R181, R181, c[0x0][0x2d0], -R152.reuse ;  /* 0x0000b400b5b57a23 */ /* 0x100fe40000010898 */
[--C-:B------:R-:W-:Y:S02]  /*84f0*/  FFMA.FTZ R183, R183, c[0x0][0x2d0], -R152.reuse ;  /* 0x0000b400b7b77a23 */ /* 0x100fe40000010898 */
[--C-:B------:R-:W-:Y:S01]  /*8500*/  FFMA.FTZ R200, R200, c[0x0][0x2d0], -R153.reuse ;  /* 0x0000b400c8c87a23 */ /* 0x100fe20000010899 */
[----:B------:R-:W-:Y:S01]  /*8510*/  MUFU.EX2 R157, R157 ;  /* 0x0000009d009d7308 */ /* 0x000fe20000000800 */
[--C-:B------:R-:W-:Y:S02]  /*8520*/  FFMA.FTZ R204, R204, c[0x0][0x2d0], -R153.reuse ;  /* 0x0000b400cccc7a23 */ /* 0x100fe40000010899 */
[--C-:B------:R-:W-:Y:S02]  /*8530*/  FFMA.FTZ R203, R203, c[0x0][0x2d0], -R152.reuse ;  /* 0x0000b400cbcb7a23 */ /* 0x100fe40000010898 */
[--C-:B------:R-:W-:Y:S02]  /*8540*/  FFMA.FTZ R205, R205, c[0x0][0x2d0], -R152.reuse ;  /* 0x0000b400cdcd7a23 */ /* 0x100fe40000010898 */
[--C-:B------:R-:W-:Y:S02]  /*8550*/  FFMA.FTZ R206, R206, c[0x0][0x2d0], -R153.reuse ;  /* 0x0000b400cece7a23 */ /* 0x100fe40000010899 */
[--C-:B------:R-:W-:Y:S01]  /*8560*/  FFMA.FTZ R208, R208, c[0x0][0x2d0], -R153.reuse ;  /* 0x0000b400d0d07a23 */ /* 0x100fe20000010899 */
[----:B------:R-:W2:Y:S01]  /*8570*/  MUFU.EX2 R159, R159 ;  /* 0x0000009f009f7308 */ /* 0x000ea20000000800 */
[--C-:B------:R-:W-:Y:S02]  /*8580*/  FFMA.FTZ R211, R211, c[0x0][0x2d0], -R152.reuse ;  /* 0x0000b400d3d37a23 */ /* 0x100fe40000010898 */
[--C-:B------:R-:W-:Y:S01]  /*8590*/  FFMA.FTZ R251, R251, c[0x0][0x2d0], -R152.reuse ;  /* 0x0000b400fbfb7a23 */ /* 0x100fe20000010898 */
[----:B-1----:R-:W-:Y:S01]  /*85a0*/  F2FP.PACK_AB R131, R135, R144 ;  /* 0x000000908783723e */ /* 0x002fe200000000ff */
[--C-:B------:R-:W-:Y:S02]  /*85b0*/  FFMA.FTZ R252, R252, c[0x0][0x2d0], -R153.reuse ;  /* 0x0000b400fcfc7a23 */ /* 0x100fe40000010899 */
[--C-:B------:R-:W-:Y:S02]  /*85c0*/  FFMA.FTZ R250, R250, c[0x0][0x2d0], -R153.reuse ;  /* 0x0000b400fafa7a23 */ /* 0x100fe40000010899 */
[--C-:B------:R-:W-:Y:S01]  /*85d0*/  FFMA.FTZ R210, R210, c[0x0][0x2d0], -R152.reuse ;  /* 0x0000b400d2d27a23 */ /* 0x100fe20000010898 */
[----:B------:R-:W-:Y:S01]  /*85e0*/  MUFU.EX2 R162, R162 ;  /* 0x000000a200a27308 */ /* 0x000fe20000000800 */
[C---:B------:R-:W-:Y:S05]  /*85f0*/  HMMA.16816.F32 R4, R128.reuse, R12, R4 ;  /* 0x0000000c8004723c */ /* 0x040fea0000001804 */
[--C-:B------:R-:W-:Y:S02]  /*8600*/  FFMA.FTZ R209, R209, c[0x0][0x2d0], -R152.reuse ;  /* 0x0000b400d1d17a23 */ /* 0x100fe40000010898 */
[C---:B------:R-:W-:Y:S01]  /*8610*/  FMUL.FTZ R12, R2.reuse, R120 ;  /* 0x00000078020c7220 */ /* 0x040fe20000410000 */
[C---:B------:R-:W-:Y:S01]  /*8620*/  HMMA.16816.F32 R8, R128.reuse, R14, R8 ;  /* 0x0000000e8008723c */ /* 0x040fe20000001808 */
[----:B------:R-:W1:Y:S03]  /*8630*/  MUFU.EX2 R165, R165 ;  /* 0x000000a500a57308 */ /* 0x000e660000000800 */
[----:B------:R-:W-:Y:S01]  /*8640*/  FMUL.FTZ R13, R2, R121 ;  /* 0x00000079020d7220 */ /* 0x000fe20000410000 */
[----:B------:R-:W-:Y:S01]  /*8650*/  MOV R120, R51 ;  /* 0x0000003300787202 */ /* 0x000fe20000000f00 */
[C---:B------:R-:W-:Y:S01]  /*8660*/  FMUL.FTZ R51, R0.reuse, R87 ;  /* 0x0000005700337220 */ /* 0x040fe20000410000 */
[----:B------:R-:W-:Y:S01]  /*8670*/  MOV R121, R50 ;  /* 0x0000003200797202 */ /* 0x000fe20000000f00 */
[C---:B------:R-:W-:Y:S01]  /*8680*/  FMUL.FTZ R14, R0.reuse, R122 ;  /* 0x0000007a000e7220 */ /* 0x040fe20000410000 */
[----:B------:R-:W-:Y:S02]  /*8690*/  MOV R122, R49 ;  /* 0x00000031007a7202 */ /* 0x000fe40000000f00 */
[----:B------:R-:W-:Y:S01]  /*86a0*/  MUFU.EX2 R171, R171 ;  /* 0x000000ab00ab7308 */ /* 0x000fe20000000800 */
[----:B------:R-:W-:Y:S01]  /*86b0*/  FMUL.FTZ R15, R0, R123 ;  /* 0x0000007b000f7220 */ /* 0x000fe20000410000 */
[----:B------:R-:W-:Y:S01]  /*86c0*/  MOV R123, R48 ;  /* 0x00000030007b7202 */ /* 0x000fe20000000f00 */
[C---:B------:R-:W-:Y:S01]  /*86d0*/  FMUL.FTZ R48, R2.reuse, R84 ;  /* 0x0000005402307220 */ /* 0x040fe20000410000 */
[----:B--2---:R-:W-:Y:S01]  /*86e0*/  F2FP.PACK_AB R70, R159, R157 ;  /* 0x0000009d9f46723e */ /* 0x004fe200000000ff */
[----:B------:R-:W-:Y:S02]  /*86f0*/  FMUL.FTZ R49, R2, R85 ;  /* 0x0000005502317220 */ /* 0x000fe40000410000 */
[----:B------:R-:W-:Y:S01]  /*8700*/  FMUL.FTZ R50, R0, R86 ;  /* 0x0000005600327220 */ /* 0x000fe20000410000 */
[C---:B------:R-:W-:Y:S01]  /*8710*/  HMMA.16816.F32 R12, R128.reuse, R20, R12 ;  /* 0x00000014800c723c */ /* 0x040fe2000000180c */
[----:B------:R-:W2:Y:S01]  /*8720*/  LDSM.16.MT88.4 R84, [R232+0x4100] ;  /* 0x00410000e854783b */ /* 0x000ea20000004200 */
[----:B------:R-:W-:Y:S01]  /*8730*/  MUFU.EX2 R176, R176 ;  /* 0x000000b000b07308 */ /* 0x000fe20000000800 */
[--C-:B------:R-:W-:Y:S02]  /*8740*/  FFMA.FTZ R207, R207, c[0x0][0x2d0], -R153.reuse ;  /* 0x0000b400cfcf7a23 */ /* 0x100fe40000010899 */
[--C-:B------:R-:W-:Y:S01]  /*8750*/  FFMA.FTZ R202, R202, c[0x0][0x2d0], -R153.reuse ;  /* 0x0000b400caca7a23 */ /* 0x100fe20000010899 */
[----:B-1----:R-:W-:Y:S01]  /*8760*/  F2FP.PACK_AB R71, R165, R162 ;  /* 0x000000a2a547723e */ /* 0x002fe200000000ff */
[C---:B------:R-:W-:Y:S01]  /*8770*/  FMUL.FTZ R20, R2.reuse, R112 ;  /* 0x0000007002147220 */ /* 0x040fe20000410000 */
[C---:B------:R-:W-:Y:S04]  /*8780*/  HMMA.16816.F32 R16, R128.reuse, R22, R16 ;  /* 0x000000168010723c */ /* 0x040fe80000001810 */
[----:B------:R-:W-:Y:S01]  /*8790*/  FMUL.FTZ R21, R2, R113 ;  /* 0x0000007102157220 */ /* 0x000fe20000410000 */
[----:B------:R-:W-:Y:S01]  /*87a0*/  MUFU.EX2 R177, R177 ;  /* 0x000000b100b17308 */ /* 0x000fe20000000800 */
[--C-:B------:R-:W-:Y:S02]  /*87b0*/  FFMA.FTZ R201, R201, c[0x0][0x2d0], -R152.reuse ;  /* 0x0000b400c9c97a23 */ /* 0x100fe40000010898 */
[C---:B------:R-:W-:Y:S04]  /*87c0*/  FMUL.FTZ R22, R0.reuse, R114 ;  /* 0x0000007200167220 */ /* 0x040fe80000410000 */
[----:B------:R-:W-:Y:S02]  /*87d0*/  FMUL.FTZ R23, R0, R115 ;  /* 0x0000007300177220 */ /* 0x000fe40000410000 */
[--C-:B------:R-:W-:Y:S01]  /*87e0*/  FFMA.FTZ R182, R182, c[0x0][0x2d0], -R152.reuse ;  /* 0x0000b400b6b67a23 */ /* 0x100fe20000010898 */
[----:B------:R-:W-:Y:S01]  /*87f0*/  MUFU.EX2 R178, R178 ;  /* 0x000000b200b27308 */ /* 0x000fe20000000800 */
[--C-:B------:R-:W-:Y:S02]  /*8800*/  FFMA.FTZ R170, R170, c[0x0][0x2d0], -R153.reuse ;  /* 0x0000b400aaaa7a23 */ /* 0x100fe40000010899 */
[--C-:B------:R-:W-:Y:S01]  /*8810*/  FFMA.FTZ R169, R169, c[0x0][0x2d0], -R153.reuse ;  /* 0x0000b400a9a97a23 */ /* 0x100fe20000010899 */
[C---:B------:R-:W-:Y:S03]  /*8820*/  HMMA.16816.F32 R20, R128.reuse, R28, R20 ;  /* 0x0000001c8014723c */ /* 0x040fe60000001814 */
[--C-:B------:R-:W-:Y:S02]  /*8830*/  FFMA.FTZ R168, R168, c[0x0][0x2d0], -R152.reuse ;  /* 0x0000b400a8a87a23 */ /* 0x100fe40000010898 */
[--C-:B------:R-:W-:Y:S01]  /*8840*/  FFMA.FTZ R167, R167, c[0x0][0x2d0], -R152.reuse ;  /* 0x0000b400a7a77a23 */ /* 0x100fe20000010898 */
[----:B------:R-:W-:Y:S01]  /*8850*/  MUFU.EX2 R179, R179 ;  /* 0x000000b300b37308 */ /* 0x000fe20000000800 */
[C---:B------:R-:W-:Y:S01]  /*8860*/  FMUL.FTZ R28, R2.reuse, R104 ;  /* 0x00000068021c7220 */ /* 0x040fe20000410000 */
[C---:B------:R-:W-:Y:S04]  /*8870*/  HMMA.16816.F32 R24, R128.reuse, R30, R24 ;  /* 0x0000001e8018723c */ /* 0x040fe80000001818 */
[----:B------:R-:W-:Y:S02]  /*8880*/  FMUL.FTZ R29, R2, R105 ;  /* 0x00000069021d7220 */ /* 0x000fe40000410000 */
[--C-:B------:R-:W-:Y:S02]  /*8890*/  FFMA.FTZ R104, R32, c[0x0][0x2d0], -R153.reuse ;  /* 0x0000b40020687a23 */ /* 0x100fe40000010899 */
[C---:B------:R-:W-:Y:S01]  /*88a0*/  FMUL.FTZ R30, R0.reuse, R106 ;  /* 0x0000006a001e7220 */ /* 0x040fe20000410000 */
[----:B------:R-:W-:Y:S03]  /*88b0*/  MUFU.EX2 R180, R180 ;  /* 0x000000b400b47308 */ /* 0x000fe60000000800 */
[----:B------:R-:W-:Y:S02]  /*88c0*/  FMUL.FTZ R31, R0, R107 ;  /* 0x0000006b001f7220 */ /* 0x000fe40000410000 */
[C---:B------:R-:W-:Y:S02]  /*88d0*/  FMUL.FTZ R32, R2.reuse, R100 ;  /* 0x0000006402207220 */ /* 0x040fe40000410000 */
[----:B------:R-:W-:Y:S01]  /*88e0*/  LDSM.16.MT88.4 R100, [R234+0x1900] ;  /* 0x00190000ea64783b */ /* 0x000fe20000004200 */
[--C-:B------:R-:W-:Y:S02]  /*88f0*/  FFMA.FTZ R105, R41, c[0x0][0x2d0], -R153.reuse ;  /* 0x0000b40029697a23 */ /* 0x100fe40000010899 */
[C---:B------:R-:W-:Y:S01]  /*8900*/  HMMA.16816.F32 R28, R128.reuse, R36, R28 ;  /* 0x00000024801c723c */ /* 0x040fe2000000181c */
[----:B------:R-:W-:Y:S02]  /*8910*/  MUFU.EX2 R104, R104 ;  /* 0x0000006800687308 */ /* 0x000fe40000000800 */
[----:B------:R-:W-:Y:S02]  /*8920*/  FMUL.FTZ R41, R2, R93 ;  /* 0x0000005d02297220 */ /* 0x000fe40000410000 */
[--C-:B------:R-:W-:Y:S02]  /*8930*/  FFMA.FTZ R106, R40, c[0x0][0x2d0], -R152.reuse ;  /* 0x0000b400286a7a23 */ /* 0x100fe40000010898 */
[C---:B------:R-:W-:Y:S01]  /*8940*/  FMUL.FTZ R36, R2.reuse, R96 ;  /* 0x0000006002247220 */ /* 0x040fe20000410000 */
[C---:B------:R-:W-:Y:S03]  /*8950*/  HMMA.16816.F32 R32, R128.reuse, R38, R32 ;  /* 0x000000268020723c */ /* 0x040fe60000001820 */
[----:B------:R-:W1:Y:S01]  /*8960*/  MUFU.EX2 R105, R105 ;  /* 0x0000006900697308 */ /* 0x000e620000000800 */
[C---:B------:R-:W-:Y:S02]  /*8970*/  FMUL.FTZ R37, R2.reuse, R97 ;  /* 0x0000006102257220 */ /* 0x040fe40000410000 */
[----:B------:R-:W-:Y:S02]  /*8980*/  FMUL.FTZ R40, R2, R92 ;  /* 0x0000005c02287220 */ /* 0x000fe40000410000 */
[C---:B------:R-:W-:Y:S01]  /*8990*/  FMUL.FTZ R38, R0.reuse, R98 ;  /* 0x0000006200267220 */ /* 0x040fe20000410000 */
[----:B------:R-:W-:Y:S03]  /*89a0*/  LDSM.16.MT88.4 R92, [R233+0x5100] ;  /* 0x00510000e95c783b */ /* 0x000fe60000004200 */
[----:B------:R-:W-:Y:S01]  /*89b0*/  FMUL.FTZ R39, R0, R99 ;  /* 0x0000006300277220 */ /* 0x000fe20000410000 */
[----:B------:R-:W-:Y:S01]  /*89c0*/  MUFU.EX2 R106, R106 ;  /* 0x0000006a006a7308 */ /* 0x000fe20000000800 */
[--C-:B------:R-:W-:Y:S02]  /*89d0*/  FFMA.FTZ R107, R64, c[0x0][0x2d0], -R152.reuse ;  /* 0x0000b400406b7a23 */ /* 0x100fe40000010898 */
[----:B------:R-:W-:Y:S01]  /*89e0*/  FMUL.FTZ R64, R2, R68 ;  /* 0x0000004402407220 */ /* 0x000fe20000410000 */
[----:B------:R-:W-:Y:S01]  /*89f0*/  LDSM.16.MT88.4 R96, [R232+0x5100] ;  /* 0x00510000e860783b */ /* 0x000fe20000004200 */
[--C-:B------:R-:W-:Y:S01]  /*8a00*/  FFMA.FTZ R166, R166, c[0x0][0x2d0], -R153.reuse ;  /* 0x0000b400a6a67a23 */ /* 0x100fe20000010899 */
[C---:B------:R-:W-:Y:S03]  /*8a10*/  HMMA.16816.F32 R36, R128.reuse, R44, R36 ;  /* 0x0000002c8024723c */ /* 0x040fe60000001824 */
[--C-:B------:R-:W-:Y:S01]  /*8a20*/  FFMA.FTZ R164, R164, c[0x0][0x2d0], -R153.reuse ;  /* 0x0000b400a4a47a23 */ /* 0x100fe20000010899 */
[----:B------:R-:W3:Y:S01]  /*8a30*/  MUFU.EX2 R107, R107 ;  /* 0x0000006b006b7308 */ /* 0x000ee20000000800 */
[--C-:B------:R-:W-:Y:S02]  /*8a40*/  FFMA.FTZ R163, R163, c[0x0][0x2d0], -R152.reuse ;  /* 0x0000b400a3a37a23 */ /* 0x100fe40000010898 */
[C---:B------:R-:W-:Y:S01]  /*8a50*/  FMUL.FTZ R44, R2.reuse, R88 ;  /* 0x00000058022c7220 */ /* 0x040fe20000410000 */
[C---:B------:R-:W-:Y:S04]  /*8a60*/  HMMA.16816.F32 R40, R128.reuse, R46, R40 ;  /* 0x0000002e8028723c */ /* 0x040fe80000001828 */
[----:B------:R-:W-:Y:S01]  /*8a70*/  FMUL.FTZ R45, R2, R89 ;  /* 0x00000059022d7220 */ /* 0x000fe20000410000 */
[----:B-1----:R-:W-:Y:S01]  /*8a80*/  F2FP.PACK_AB R68, R105, R104 ;  /* 0x000000686944723e */ /* 0x002fe200000000ff */
[----:B------:R-:W-:Y:S01]  /*8a90*/  MUFU.EX2 R181, R181 ;  /* 0x000000b500b57308 */ /* 0x000fe20000000800 */
[C---:B------:R-:W-:Y:S02]  /*8aa0*/  FMUL.FTZ R46, R0.reuse, R90 ;  /* 0x0000005a002e7220 */ /* 0x040fe40000410000 */
[----:B------:R-:W-:Y:S02]  /*8ab0*/  FMUL.FTZ R47, R0, R91 ;  /* 0x0000005b002f7220 */ /* 0x000fe40000410000 */
[----:B------:R-:W-:Y:S01]  /*8ac0*/  LDSM.16.MT88.4 R88, [R232+0x900] ;  /* 0x00090000e858783b */ /* 0x000fe20000004200 */
[--C-:B------:R-:W-:Y:S02]  /*8ad0*/  FFMA.FTZ R161, R161, c[0x0][0x2d0], -R152.reuse ;  /* 0x0000b400a1a17a23 */ /* 0x100fe40000010898 */
[--C-:B------:R-:W-:Y:S02]  /*8ae0*/  FFMA.FTZ R158, R158, c[0x0][0x2d0], -R153.reuse ;  /* 0x0000b4009e9e7a23 */ /* 0x100fe40000010899 */
[C---:B------:R-:W-:Y:S01]  /*8af0*/  HMMA.16816.F32 R44, R128.reuse, R52, R44 ;  /* 0x00000034802c723c */ /* 0x040fe2000000182c */
[----:B------:R-:W1:Y:S02]  /*8b00*/  MUFU.EX2 R183, R183 ;  /* 0x000000b700b77308 */ /* 0x000e640000000800 */
[--C-:B------:R-:W-:Y:S01]  /*8b10*/  FFMA.FTZ R160, R160, c[0x0][0x2d0], -R153.reuse ;  /* 0x0000b400a0a07a23 */ /* 0x100fe20000010899 */
[----:B---3--:R-:W-:Y:S01]  /*8b20*/  F2FP.PACK_AB R69, R107, R106 ;  /* 0x0000006a6b45723e */ /* 0x008fe200000000ff */
[--C-:B------:R-:W-:Y:S02]  /*8b30*/  FFMA.FTZ R156, R156, c[0x0][0x2d0], -R152.reuse ;  /* 0x0000b4009c9c7a23 */ /* 0x100fe40000010898 */
[C---:B------:R-:W-:Y:S01]  /*8b40*/  FMUL.FTZ R52, R2.reuse, R80 ;  /* 0x0000005002347220 */ /* 0x040fe20000410000 */
[C---:B------:R-:W-:Y:S03]  /*8b50*/  HMMA.16816.F32 R48, R128.reuse, R54, R48 ;  /* 0x000000368030723c */ /* 0x040fe60000001830 */
[----:B------:R-:W3:Y:S01]  /*8b60*/  MUFU.EX2 R200, R200 ;  /* 0x000000c800c87308 */ /* 0x000ee20000000800 */
[----:B------:R-:W-:Y:S02]  /*8b70*/  FMUL.FTZ R53, R2, R81 ;  /* 0x0000005102357220 */ /* 0x000fe40000410000 */
[--C-:B------:R-:W-:Y:S02]  /*8b80*/  FFMA.FTZ R155, R155, c[0x0][0x2d0], -R152.reuse ;  /* 0x0000b4009b9b7a23 */ /* 0x100fe40000010898 */
[C---:B------:R-:W-:Y:S04]  /*8b90*/  FMUL.FTZ R54, R0.reuse, R82 ;  /* 0x0000005200367220 */ /* 0x040fe80000410000 */
[----:B------:R-:W-:Y:S01]  /*8ba0*/  FMUL.FTZ R55, R0, R83 ;  /* 0x0000005300377220 */ /* 0x000fe20000410000 */
[----:B------:R-:W-:Y:S01]  /*8bb0*/  MUFU.EX2 R204, R204 ;  /* 0x000000cc00cc7308 */ /* 0x000fe20000000800 */
[----:B------:R-:W4:Y:S01]  /*8bc0*/  LDSM.16.MT88.4 R80, [R234+0x900] ;  /* 0x00090000ea50783b */ /* 0x000f220000004200 */
[----:B------:R-:W-:Y:S02]  /*8bd0*/  FFMA.FTZ R154, R154, c[0x0][0x2d0], -R153 ;  /* 0x0000b4009a9a7a23 */ /* 0x000fe40000010899 */
[----:B------:R-:W-:Y:S02]  /*8be0*/  FFMA.FTZ R134, R134, c[0x0][0x2d0], -R152 ;  /* 0x0000b40086867a23 */ /* 0x000fe40000010898 */
[C---:B------:R-:W-:Y:S03]  /*8bf0*/  HMMA.16816.F32 R52, R128.reuse, R60, R52 ;  /* 0x0000003c8034723c */ /* 0x040fe60000001834 */
[----:B------:R-:W-:Y:S01]  /*8c00*/  FFMA.FTZ R150, R2, R249, R150 ;  /* 0x000000f902967223 */ /* 0x000fe20000010096 */
[----:B------:R-:W5:Y:S01]  /*8c10*/  MUFU.EX2 R203, R203 ;  /* 0x000000cb00cb7308 */ /* 0x000f620000000800 */
[----:B------:R-:W-:Y:S02]  /*8c20*/  FFMA.FTZ R146, R0, R248, R146 ;  /* 0x000000f800927223 */ /* 0x000fe40000010092 */
[C---:B------:R-:W-:Y:S01]  /*8c30*/  FMUL.FTZ R60, R2.reuse, R72 ;  /* 0x00000048023c7220 */ /* 0x040fe20000410000 */
[C---:B------:R-:W-:Y:S04]  /*8c40*/  HMMA.16816.F32 R56, R128.reuse, R62, R56 ;  /* 0x0000003e8038723c */ /* 0x040fe80000001838 */
[----:B------:R-:W-:Y:S02]  /*8c50*/  FMUL.FTZ R61, R2, R73 ;  /* 0x00000049023d7220 */ /* 0x000fe40000410000 */
[----:B------:R-:W1:Y:S01]  /*8c60*/  MUFU.EX2 R205, R205 ;  /* 0x000000cd00cd7308 */ /* 0x000e620000000800 */
[C---:B------:R-:W-:Y:S02]  /*8c70*/  FMUL.FTZ R62, R0.reuse, R74 ;  /* 0x0000004a003e7220 */ /* 0x040fe40000410000 */
[----:B------:R-:W-:Y:S02]  /*8c80*/  FMUL.FTZ R63, R0, R75 ;  /* 0x0000004b003f7220 */ /* 0x000fe40000410000 */
[----:B------:R-:W1:Y:S01]  /*8c90*/  LDSM.16.MT88.4 R72, [R233+0x900] ;  /* 0x00090000e948783b */ /* 0x000e620000004200 */
[----:B------:R-:W-:Y:S02]  /*8ca0*/  FADD.FTZ R150, R149, R150 ;  /* 0x0000009695967221 */ /* 0x000fe40000010000 */
[----:B------:R-:W-:Y:S02]  /*8cb0*/  FADD.FTZ R146, R145, R146 ;  /* 0x0000009291927221 */ /* 0x000fe40000010000 */
[C---:B--2---:R-:W-:Y:S01]  /*8cc0*/  HMMA.16816.F32 R60, R128.reuse, R84, R60 ;  /* 0x00000054803c723c */ /* 0x044fe2000000183c */
[----:B------:R-:W-:Y:S02]  /*8cd0*/  MUFU.EX2 R206, R206 ;  /* 0x000000ce00ce7308 */ /* 0x000fe40000000800 */
[----:B------:R-:W-:Y:S02]  /*8ce0*/  FADD.FTZ R150, R148, R150 ;  /* 0x0000009694967221 */ /* 0x000fe40000010000 */
[----:B------:R-:W-:Y:S02]  /*8cf0*/  FADD.FTZ R146, R144, R146 ;  /* 0x0000009290927221 */ /* 0x000fe40000010000 */
[----:B------:R-:W-:Y:S01]  /*8d00*/  FADD.FTZ R147, R147, R150 ;  /* 0x0000009693937221 */ /* 0x000fe20000010000 */
[----:B------:R-:W-:Y:S01]  /*8d10*/  HMMA.16816.F32 R64, R128, R86, R64 ;  /* 0x000000568040723c */ /* 0x000fe20000001840 */
[----:B------:R-:W2:Y:S02]  /*8d20*/  LDSM.16.MT88.4 R84, [R236+0x4900] ;  /* 0x00490000ec54783b */ /* 0x000ea40000004200 */
[----:B------:R-:W1:Y:S01]  /*8d30*/  MUFU.EX2 R208, R208 ;  /* 0x000000d000d07308 */ /* 0x000e620000000800 */
[----:B------:R-:W-:Y:S02]  /*8d40*/  FADD.FTZ R135, R135, R146 ;  /* 0x0000009287877221 */ /* 0x000fe40000010000 */
[----:B------:R-:W-:Y:S02]  /*8d50*/  FADD.FTZ R147, R104, R147 ;  /* 0x0000009368937221 */ /* 0x000fe40000010000 */
[C---:B------:R-:W-:Y:S05]  /*8d60*/  HMMA.16816.F32 R4, R68.reuse, R76, R4 ;  /* 0x0000004c4404723c */ /* 0x040fea0000001804 */
[----:B------:R-:W-:Y:S01]  /*8d70*/  MUFU.EX2 R211, R211 ;  /* 0x000000d300d37308 */ /* 0x000fe20000000800 */
[----:B------:R-:W-:Y:S02]  /*8d80*/  FADD.FTZ R135, R106, R135 ;  /* 0x000000876a877221 */ /* 0x000fe40000010000 */
[C---:B------:R-:W-:Y:S01]  /*8d90*/  HMMA.16816.F32 R8, R68.reuse, R78, R8 ;  /* 0x0000004e4408723c */ /* 0x040fe20000001808 */
[----:B------:R-:W2:Y:S03]  /*8da0*/  LDSM.16.MT88.4 R76, [R234+0x4900] ;  /* 0x00490000ea4c783b */ /* 0x000ea60000004200 */
[----:B------:R-:W-:Y:S02]  /*8db0*/  FADD.FTZ R105, R105, R147 ;  /* 0x0000009369697221 */ /* 0x000fe40000010000 */
[----:B------:R-:W-:Y:S01]  /*8dc0*/  FADD.FTZ R107, R107, R135 ;  /* 0x000000876b6b7221 */ /* 0x000fe20000010000 */
[----:B------:R-:W2:Y:S01]  /*8dd0*/  MUFU.EX2 R251, R251 ;  /* 0x000000fb00fb7308 */ /* 0x000ea20000000800 */
[C---:B----4-:R-:W-:Y:S04]  /*8de0*/  HMMA.16816.F32 R12, R68.reuse, R80, R12 ;  /* 0x00000050440c723c */ /* 0x050fe8000000180c */
[----:B------:R-:W-:Y:S02]  /*8df0*/  FADD.FTZ R105, R157, R105 ;  /* 0x000000699d697221 */ /* 0x000fe40000010000 */
[----:B------:R-:W-:Y:S02]  /*8e00*/  FADD.FTZ R107, R162, R107 ;  /* 0x0000006ba26b7221 */ /* 0x000fe40000010000 */
[C---:B------:R-:W-:Y:S01]  /*8e10*/  HMMA.16816.F32 R16, R68.reuse, R82, R16 ;  /* 0x000000524410723c */ /* 0x040fe20000001810 */
[----:B------:R-:W-:Y:S01]  /*8e20*/  LDSM.16.MT88.4 R80, [R232+0x4900] ;  /* 0x00490000e850783b */ /* 0x000fe20000004200 */
[----:B------:R-:W-:Y:S02]  /*8e30*/  MUFU.EX2 R252, R252 ;  /* 0x000000fc00fc7308 */ /* 0x000fe40000000800 */
[----:B------:R-:W-:Y:S02]  /*8e40*/  FADD.FTZ R159, R159, R105 ;  /* 0x000000699f9f7221 */ /* 0x000fe40000010000 */
[----:B------:R-:W-:Y:S02]  /*8e50*/  FADD.FTZ R165, R165, R107 ;  /* 0x0000006ba5a57221 */ /* 0x000fe40000010000 */
[C---:B-1----:R-:W-:Y:S04]  /*8e60*/  HMMA.16816.F32 R20, R68.reuse, R72, R20 ;  /* 0x000000484414723c */ /* 0x042fe80000001814 */
[----:B------:R-:W-:Y:S01]  /*8e70*/  MUFU.EX2 R250, R250 ;  /* 0x000000fa00fa7308 */ /* 0x000fe20000000800 */
[----:B------:R-:W-:Y:S02]  /*8e80*/  FADD.FTZ R159, R171, R159 ;  /* 0x0000009fab9f7221 */ /* 0x000fe40000010000 */
[----:B------:R-:W-:Y:S01]  /*8e90*/  FADD.FTZ R165, R177, R165 ;  /* 0x000000a5b1a57221 */ /* 0x000fe20000010000 */
[C---:B------:R-:W-:Y:S01]  /*8ea0*/  HMMA.16816.F32 R24, R68.reuse, R74, R24 ;  /* 0x0000004a4418723c */ /* 0x040fe20000001818 */
[----:B------:R-:W1:Y:S05]  /*8eb0*/  LDSM.16.MT88.4 R72, [R233+0x4900] ;  /* 0x00490000e948783b */ /* 0x000e6a0000004200 */
[----:B------:R-:W-:Y:S02]  /*8ec0*/  MUFU.EX2 R210, R210 ;  /* 0x000000d200d27308 */ /* 0x000fe40000000800 */
[C---:B------:R-:W-:Y:S08]  /*8ed0*/  HMMA.16816.F32 R28, R68.reuse, R88, R28 ;  /* 0x00000058441c723c */ /* 0x040ff0000000181c */
[C---:B------:R-:W-:Y:S01]  /*8ee0*/  HMMA.16816.F32 R32, R68.reuse, R90, R32 ;  /* 0x0000005a4420723c */ /* 0x040fe20000001820 */
[----:B------:R-:W-:Y:S01]  /*8ef0*/  LDSM.16.MT88.4 R88, [R234+0x5100] ;  /* 0x00510000ea58783b */ /* 0x000fe20000004200 */
[----:B------:R-:W-:Y:S06]  /*8f00*/  MUFU.EX2 R209, R209 ;  /* 0x000000d100d17308 */ /* 0x000fec0000000800 */
[C---:B--2---:R-:W-:Y:S04]  /*8f10*/  HMMA.16816.F32 R36, R68.reuse, R84, R36 ;  /* 0x000000544424723c */ /* 0x044fe80000001824 */
[----:B------:R-:W-:Y:S04]  /*8f20*/  MUFU.EX2 R207, R207 ;  /* 0x000000cf00cf7308 */ /* 0x000fe80000000800 */
[C---:B------:R-:W-:Y:S01]  /*8f30*/  HMMA.16816.F32 R40, R68.reuse, R86, R40 ;  /* 0x000000564428723c */ /* 0x040fe20000001828 */
[----:B------:R-:W-:Y:S05]  /*8f40*/  LDSM.16.MT88.4 R84, [R232+0x1100] ;  /* 0x00110000e854783b */ /* 0x000fea0000004200 */
[----:B------:R-:W-:Y:S02]  /*8f50*/  MUFU.EX2 R202, R202 ;  /* 0x000000ca00ca7308 */ /* 0x000fe40000000800 */
[C---:B------:R-:W-:Y:S08]  /*8f60*/  HMMA.16816.F32 R44, R68.reuse, R76, R44 ;  /* 0x0000004c442c723c */ /* 0x040ff0000000182c */
[C---:B------:R-:W-:Y:S01]  /*8f70*/  HMMA.16816.F32 R48, R68.reuse, R78, R48 ;  /* 0x0000004e4430723c */ /* 0x040fe20000001830 */
[----:B------:R-:W2:Y:S01]  /*8f80*/  LDSM.16.MT88.4 R76, [R236+0x1100] ;  /* 0x00110000ec4c783b */ /* 0x000ea20000004200 */
[----:B------:R-:W-:Y:S06]  /*8f90*/  MUFU.EX2 R201, R201 ;  /* 0x000000c900c97308 */ /* 0x000fec0000000800 */
[C---:B-1----:R-:W-:Y:S04]  /*8fa0*/  HMMA.16816.F32 R52, R68.reuse, R72, R52 ;  /* 0x000000484434723c */ /* 0x042fe80000001834 */
[----:B------:R-:W-:Y:S04]  /*8fb0*/  MUFU.EX2 R182, R182 ;  /* 0x000000b600b67308 */ /* 0x000fe80000000800 */
[C---:B------:R-:W-:Y:S01]  /*8fc0*/  HMMA.16816.F32 R56, R68.reuse, R74, R56 ;  /* 0x0000004a4438723c */ /* 0x040fe20000001838 */
[----:B------:R-:W1:Y:S05]  /*8fd0*/  LDSM.16.MT88.4 R72, [R234+0x1100] ;  /* 0x00110000ea48783b */ /* 0x000e6a0000004200 */
[----:B------:R-:W-:Y:S02]  /*8fe0*/  MUFU.EX2 R170, R170 ;  /* 0x000000aa00aa7308 */ /* 0x000fe40000000800 */
[C---:B------:R-:W-:Y:S08]  /*8ff0*/  HMMA.16816.F32 R60, R68.reuse, R80, R60 ;  /* 0x00000050443c723c */ /* 0x040ff0000000183c */
[----:B------:R-:W-:Y:S01]  /*9000*/  HMMA.16816.F32 R64, R68, R82, R64 ;  /* 0x000000524440723c */ /* 0x000fe20000001840 */
[----:B------:R-:W4:Y:S01]  /*9010*/  LDSM.16.MT88.4 R80, [R233+0x1100] ;  /* 0x00110000e950783b */ /* 0x000f220000004200 */
[----:B------:R-:W-:Y:S05]  /*9020*/  MUFU.EX2 R169, R169 ;  /* 0x000000a900a97308 */ /* 0x000fea0000000800 */
[C---:B------:R-:W-:Y:S01]  /*9030*/  F2FP.PACK_AB R68, R176.reuse, R171 ;  /* 0x000000abb044723e */ /* 0x040fe200000000ff */
[----:B------:R-:W-:Y:S01]  /*9040*/  FADD.FTZ R176, R176, R159 ;  /* 0x0000009fb0b07221 */ /* 0x000fe20000010000 */
[----:B------:R-:W-:Y:S03]  /*9050*/  F2FP.PACK_AB R69, R178, R177 ;  /* 0x000000b1b245723e */ /* 0x000fe600000000ff */
[----:B------:R-:W-:Y:S01]  /*9060*/  F2FP.PACK_AB R70, R180, R179 ;  /* 0x000000b3b446723e */ /* 0x000fe200000000ff */
[----:B------:R-:W-:Y:S01]  /*9070*/  MUFU.EX2 R168, R168 ;  /* 0x000000a800a87308 */ /* 0x000fe20000000800 */
[----:B------:R-:W-:Y:S01]  /*9080*/  F2FP.PACK_AB R71, R183, R181 ;  /* 0x000000b5b747723e */ /* 0x000fe200000000ff */
[----:B------:R-:W-:Y:S02]  /*9090*/  FADD.FTZ R178, R178, R165 ;  /* 0x000000a5b2b27221 */ /* 0x000fe40000010000 */
[----:B------:R-:W-:Y:S02]  /*90a0*/  FADD.FTZ R176, R179, R176 ;  /* 0x000000b0b3b07221 */ /* 0x000fe40000010000 */
[----:B------:R-:W-:Y:S02]  /*90b0*/  FADD.FTZ R178, R181, R178 ;  /* 0x000000b2b5b27221 */ /* 0x000fe40000010000 */
[C---:B--2---:R-:W-:Y:S02]  /*90c0*/  HMMA.16816.F32 R4, R68.reuse, R76, R4 ;  /* 0x0000004c4404723c */ /* 0x044fe40000001804 */
[----:B------:R-:W-:Y:S01]  /*90d0*/  MUFU.EX2 R167, R167 ;  /* 0x000000a700a77308 */ /* 0x000fe20000000800 */
[----:B------:R-:W-:Y:S02]  /*90e0*/  FADD.FTZ R180, R180, R176 ;  /* 0x000000b0b4b47221 */ /* 0x000fe40000010000 */
[----:B------:R-:W-:Y:S02]  /*90f0*/  FADD.FTZ R183, R183, R178 ;  /* 0x000000b2b7b77221 */ /* 0x000fe40000010000 */
[----:B---3--:R-:W-:Y:S01]  /*9100*/  FADD.FTZ R180, R200, R180 ;  /* 0x000000b4c8b47221 */ /* 0x008fe20000010000 */
[C---:B------:R-:W-:Y:S01]  /*9110*/  HMMA.16816.F32 R8, R68.reuse, R78, R8 ;  /* 0x0000004e4408723c */ /* 0x040fe20000001808 */
[----:B------:R-:W2:Y:S03]  /*9120*/  LDSM.16.MT88.4 R76, [R236+0x5100] ;  /* 0x00510000ec4c783b */ /* 0x000ea60000004200 */
[----:B------:R-:W-:Y:S01]  /*9130*/  MUFU.EX2 R166, R166 ;  /* 0x000000a600a67308 */ /* 0x000fe20000000800 */
[----:B-----5:R-:W-:Y:S03]  /*9140*/  FADD.FTZ R183, R203, R183 ;  /* 0x000000b7cbb77221 */ /* 0x020fe60000010000 */
[C---:B-1----:R-:W-:Y:S06]  /*9150*/  HMMA.16816.F32 R12, R68.reuse, R72, R12 ;  /* 0x00000048440c723c */ /* 0x042fec000000180c */
[----:B------:R-:W-:Y:S02]  /*9160*/  MUFU.EX2 R164, R164 ;  /* 0x000000a400a47308 */ /* 0x000fe40000000800 */
[C---:B------:R-:W-:Y:S01]  /*9170*/  HMMA.16816.F32 R16, R68.reuse, R74, R16 ;  /* 0x0000004a4410723c */ /* 0x040fe20000001810 */
[----:B------:R-:W1:Y:S07]  /*9180*/  LDSM.16.MT88.4 R72, [R236+0x1900] ;  /* 0x00190000ec48783b */ /* 0x000e6e0000004200 */
[C---:B----4-:R-:W-:Y:S01]  /*9190*/  HMMA.16816.F32 R20, R68.reuse, R80, R20 ;  /* 0x000000504414723c */ /* 0x050fe20000001814 */
[----:B------:R-:W-:Y:S07]  /*91a0*/  MUFU.EX2 R163, R163 ;  /* 0x000000a300a37308 */ /* 0x000fee0000000800 */
[C---:B------:R-:W-:Y:S01]  /*91b0*/  HMMA.16816.F32 R24, R68.reuse, R82, R24 ;  /* 0x000000524418723c */ /* 0x040fe20000001818 */
[----:B------:R-:W3:Y:S02]  /*91c0*/  LDSM.16.MT88.4 R80, [R233+0x1900] ;  /* 0x00190000e950783b */ /* 0x000ee40000004200 */
[----:B------:R-:W-:Y:S05]  /*91d0*/  MUFU.EX2 R161, R161 ;  /* 0x000000a100a17308 */ /* 0x000fea0000000800 */
[C---:B------:R-:W-:Y:S05]  /*91e0*/  HMMA.16816.F32 R28, R68.reuse, R84, R28 ;  /* 0x00000054441c723c */ /* 0x040fea000000181c */
[----:B------:R-:W-:Y:S02]  /*91f0*/  MUFU.EX2 R158, R158 ;  /* 0x0000009e009e7308 */ /* 0x000fe40000000800 */
[--C-:B------:R-:W-:Y:S01]  /*9200*/  FFMA.FTZ R84, R123, c[0x0][0x2d0], -R153.reuse ;  /* 0x0000b4007b547a23 */ /* 0x100fe20000010899 */
[C---:B------:R-:W-:Y:S07]  /*9210*/  HMMA.16816.F32 R32, R68.reuse, R86, R32 ;  /* 0x000000564420723c */ /* 0x040fee0000001820 */
[----:B------:R-:W-:Y:S01]  /*9220*/  MUFU.EX2 R160, R160 ;  /* 0x000000a000a07308 */ /* 0x000fe20000000800 */
[C---:B--2---:R-:W-:Y:S08]  /*9230*/  HMMA.16816.F32 R36, R68.reuse, R76, R36 ;  /* 0x0000004c4424723c */ /* 0x044ff00000001824 */
[C---:B------:R-:W-:Y:S01]  /*9240*/  HMMA.16816.F32 R40, R68.reuse, R78, R40 ;  /* 0x0000004e4428723c */ /* 0x040fe20000001828 */
[----:B------:R-:W2:Y:S01]  /*9250*/  LDSM.16.MT88.4 R76, [R232+0x1900] ;  /* 0x00190000e84c783b */ /* 0x000ea20000004200 */
[----:B------:R-:W-:Y:S06]  /*9260*/  MUFU.EX2 R156, R156 ;  /* 0x0000009c009c7308 */ /* 0x000fec0000000800 */
[C---:B------:R-:W-:Y:S04]  /*9270*/  HMMA.16816.F32 R44, R68.reuse, R88, R44 ;  /* 0x00000058442c723c */ /* 0x040fe8000000182c */
[----:B------:R-:W-:Y:S03]  /*9280*/  MUFU.EX2 R155, R155 ;  /* 0x0000009b009b7308 */ /* 0x000fe60000000800 */
[----:B------:R-:W-:Y:S01]  /*9290*/  FFMA.FTZ R88, R127, c[0x0][0x2d0], -R153 ;  /* 0x0000b4007f587a23 */ /* 0x000fe20000010899 */
[C---:B------:R-:W-:Y:S06]  /*92a0*/  HMMA.16816.F32 R48, R68.reuse, R90, R48 ;  /* 0x0000005a4430723c */ /* 0x040fec0000001830 */
[----:B------:R4:W-:Y:S02]  /*92b0*/  MUFU.EX2 R108, R88 ;  /* 0x00000058006c7308 */ /* 0x0009e40000000800 */
[C---:B------:R-:W-:Y:S08]  /*92c0*/  HMMA.16816.F32 R52, R68.reuse, R92, R52 ;  /* 0x0000005c4434723c */ /* 0x040ff00000001834 */
[C---:B------:R-:W-:Y:S01]  /*92d0*/  HMMA.16816.F32 R56, R68.reuse, R94, R56 ;  /* 0x0000005e4438723c */ /* 0x040fe20000001838 */
[----:B------:R-:W-:Y:S01]  /*92e0*/  LDSM.16.MT88.4 R92, [R233+0x6100] ;  /* 0x00610000e95c783b */ /* 0x000fe20000004200 */
[----:B------:R-:W-:Y:S06]  /*92f0*/  MUFU.EX2 R154, R154 ;  /* 0x0000009a009a7308 */ /* 0x000fec0000000800 */
[C---:B------:R-:W-:Y:S04]  /*9300*/  HMMA.16816.F32 R60, R68.reuse, R96, R60 ;  /* 0x00000060443c723c */ /* 0x040fe8000000183c */
[----:B------:R-:W-:Y:S01]  /*9310*/  MUFU.EX2 R134, R134 ;  /* 0x0000008600867308 */ /* 0x000fe20000000800 */
[----:B----4-:R-:W-:Y:S03]  /*9320*/  LDSM.16.MT88.4 R88, [R234+0x6100] ;  /* 0x00610000ea58783b */ /* 0x010fe60000004200 */
[----:B------:R-:W-:Y:S05]  /*9330*/  HMMA.16816.F32 R64, R68, R98, R64 ;  /* 0x000000624440723c */ /* 0x000fea0000001840 */
[----:B------:R-:W-:Y:S02]  /*9340*/  LDSM.16.MT88.4 R96, [R234+0x2900] ;  /* 0x00290000ea60783b */ /* 0x000fe40000004200 */
[C---:B------:R-:W-:Y:S01]  /*9350*/  F2FP.PACK_AB R68, R204.reuse, R200 ;  /* 0x000000c8cc44723e */ /* 0x040fe200000000ff */
[----:B------:R-:W-:Y:S01]  /*9360*/  FADD.FTZ R204, R204, R180 ;  /* 0x000000b4cccc7221 */ /* 0x000fe20000010000 */
[C---:B------:R-:W-:Y:S03]  /*9370*/  F2FP.PACK_AB R69, R205.reuse, R203 ;  /* 0x000000cbcd45723e */ /* 0x040fe600000000ff */
[----:B------:R-:W-:Y:S01]  /*9380*/  F2FP.PACK_AB R70, R208, R206 ;  /* 0x000000ced046723e */ /* 0x000fe200000000ff */
[----:B------:R-:W-:Y:S01]  /*9390*/  FADD.FTZ R205, R205, R183 ;  /* 0x000000b7cdcd7221 */ /* 0x000fe20000010000 */
[----:B------:R-:W-:Y:S01]  /*93a0*/  F2FP.PACK_AB R71, R251, R211 ;  /* 0x000000d3fb47723e */ /* 0x000fe200000000ff */
[----:B------:R-:W-:Y:S02]  /*93b0*/  FADD.FTZ R204, R206, R204 ;  /* 0x000000cccecc7221 */ /* 0x000fe40000010000 */
[----:B------:R-:W-:Y:S02]  /*93c0*/  FADD.FTZ R205, R211, R205 ;  /* 0x000000cdd3cd7221 */ /* 0x000fe40000010000 */
[----:B------:R-:W-:Y:S02]  /*93d0*/  FADD.FTZ R208, R208, R204 ;  /* 0x000000ccd0d07221 */ /* 0x000fe40000010000 */
[C---:B-1----:R-:W-:Y:S03]  /*93e0*/  HMMA.16816.F32 R4, R68.reuse, R72, R4 ;  /* 0x000000484404723c */ /* 0x042fe60000001804 */
[----:B------:R-:W-:Y:S05]  /*93f0*/  FADD.FTZ R251, R251, R205 ;  /* 0x000000cdfbfb7221 */ /* 0x000fea0000010000 */
[C---:B------:R-:W-:Y:S01]  /*9400*/  HMMA.16816.F32 R8, R68.reuse, R74, R8 ;  /* 0x0000004a4408723c */ /* 0x040fe20000001808 */
[----:B------:R-:W1:Y:S07]  /*9410*/  LDSM.16.MT88.4 R72, [R236+0x5900] ;  /* 0x00590000ec48783b */ /* 0x000e6e0000004200 */
[C---:B------:R-:W-:Y:S01]  /*9420*/  HMMA.16816.F32 R12, R68.reuse, R100, R12 ;  /* 0x00000064440c723c */ /* 0x040fe2000000180c */
[----:B------:R4:W-:Y:S07]  /*9430*/  MUFU.EX2 R100, R84 ;  /* 0x0000005400647308 */ /* 0x0009ee0000000800 */
[C---:B------:R-:W-:Y:S08]  /*9440*/  HMMA.16816.F32 R16, R68.reuse, R102, R16 ;  /* 0x000000664410723c */ /* 0x040ff00000001810 */
[C---:B---3--:R-:W-:Y:S07]  /*9450*/  HMMA.16816.F32 R20, R68.reuse, R80, R20 ;  /* 0x000000504414723c */ /* 0x048fee0000001814 */
[--C-:B------:R-:W-:Y:S01]  /*9460*/  FFMA.FTZ R80, R122, c[0x0][0x2d0], -R153.reuse ;  /* 0x0000b4007a507a23 */ /* 0x100fe20000010899 */
[C---:B------:R-:W-:Y:S01]  /*9470*/  HMMA.16816.F32 R24, R68.reuse, R82, R24 ;  /* 0x000000524418723c */ /* 0x040fe20000001818 */
[----:B----4-:R-:W3:Y:S02]  /*9480*/  LDSM.16.MT88.4 R84, [R234+0x5900] ;  /* 0x00590000ea54783b */ /* 0x010ee40000004200 */
[----:B------:R4:W5:Y:S05]  /*9490*/  MUFU.EX2 R102, R80 ;  /* 0x0000005000667308 */ /* 0x00096a0000000800 */
[C---:B--2---:R-:W-:Y:S07]  /*94a0*/  HMMA.16816.F32 R28, R68.reuse, R76, R28 ;  /* 0x0000004c441c723c */ /* 0x044fee000000181c */
[--C-:B------:R-:W-:Y:S01]  /*94b0*/  FFMA.FTZ R76, R120, c[0x0][0x2d0], -R152.reuse ;  /* 0x0000b400784c7a23 */ /* 0x100fe20000010898 */
[C---:B------:R-:W-:Y:S03]  /*94c0*/  HMMA.16816.F32 R32, R68.reuse, R78, R32 ;  /* 0x0000004e4420723c */ /* 0x040fe60000001820 */
[----:B------:R2:W-:Y:S05]  /*94d0*/  MUFU.EX2 R103, R76 ;  /* 0x0000004c00677308 */ /* 0x0005ea0000000800 */
[C---:B-1----:R-:W-:Y:S04]  /*94e0*/  HMMA.16816.F32 R36, R68.reuse, R72, R36 ;  /* 0x000000484424723c */ /* 0x042fe80000001824 */
[--C-:B----4-:R-:W-:Y:S03]  /*94f0*/  FFMA.FTZ R80, R121, c[0x0][0x2d0], -R152.reuse ;  /* 0x0000b40079507a23 */ /* 0x110fe60000010898 */
[--C-:B------:R-:W-:Y:S01]  /*9500*/  FFMA.FTZ R72, R126, c[0x0][0x2d0], -R153.reuse ;  /* 0x0000b4007e487a23 */ /* 0x100fe20000010899 */
[C---:B------:R-:W-:Y:S01]  /*9510*/  HMMA.16816.F32 R40, R68.reuse, R74, R40 ;  /* 0x0000004a4428723c */ /* 0x040fe20000001828 */
[----:B------:R1:W-:Y:S03]  /*9520*/  MUFU.EX2 R101, R80 ;  /* 0x0000005000657308 */ /* 0x0003e60000000800 */
[----:B------:R-:W-:Y:S04]  /*9530*/  FFMA.FTZ R153, R151, c[0x0][0x2d0], -R153 ;  /* 0x0000b40097997a23 */ /* 0x000fe80000010899 */
[C---:B---3--:R-:W-:Y:S03]  /*9540*/  HMMA.16816.F32 R44, R68.reuse, R84, R44 ;  /* 0x00000054442c723c */ /* 0x048fe6000000182c */
[----:B------:R3:W-:Y:S01]  /*9550*/  MUFU.EX2 R110, R72 ;  /* 0x00000048006e7308 */ /* 0x0007e20000000800 */
[----:B--2---:R-:W-:Y:S03]  /*9560*/  LDSM.16.MT88.4 R76, [R232+0x5900] ;  /* 0x00590000e84c783b */ /* 0x004fe60000004200 */
[--C-:B------:R-:W-:Y:S01]  /*9570*/  FFMA.FTZ R84, R124, c[0x0][0x2d0], -R152.reuse ;  /* 0x0000b4007c547a23 */ /* 0x100fe20000010898 */
[C---:B------:R-:W-:Y:S05]  /*9580*/  HMMA.16816.F32 R48, R68.reuse, R86, R48 ;  /* 0x000000564430723c */ /* 0x040fea0000001830 */
[----:B------:R2:W4:Y:S01]  /*9590*/  MUFU.EX2 R111, R84 ;  /* 0x00000054006f7308 */ /* 0x0005220000000800 */
[----:B-1----:R-:W1:Y:S09]  /*95a0*/  LDSM.16.MT88.4 R80, [R233+0x5900] ;  /* 0x00590000e950783b */ /* 0x002e720000004200 */
[----:B------:R-:W-:Y:S01]  /*95b0*/  MUFU.EX2 R153, R153 ;  /* 0x0000009900997308 */ /* 0x000fe20000000800 */
[--C-:B---3--:R-:W-:Y:S02]  /*95c0*/  FFMA.FTZ R72, R125, c[0x0][0x2d0], -R152.reuse ;  /* 0x0000b4007d487a23 */ /* 0x108fe40000010898 */
[----:B------:R-:W-:Y:S01]  /*95d0*/  LDSM.16.MT88.4 R124, [R236+0x3900] ;  /* 0x00390000ec7c783b */ /* 0x000fe20000004200 */
[----:B------:R-:W-:Y:S01]  /*95e0*/  FFMA.FTZ R152, R133, c[0x0][0x2d0], -R152 ;  /* 0x0000b40085987a23 */ /* 0x000fe20000010898 */
[----:B-----5:R-:W-:Y:S05]  /*95f0*/  MOV R133, R102 ;  /* 0x0000006600857202 */ /* 0x020fea0000000f00 */
[----:B------:R3:W5:Y:S01]  /*9600*/  MUFU.EX2 R109, R72 ;  /* 0x00000048006d7308 */ /* 0x0007620000000800 */
[----:B--2---:R-:W-:Y:S01]  /*9610*/  LDSM.16.MT88.4 R84, [R234+0x2100] ;  /* 0x00210000ea54783b */ /* 0x004fe20000004200 */
[----:B----4-:R-:W-:Y:S08]  /*9620*/  MOV R151, R111 ;  /* 0x0000006f00977202 */ /* 0x010ff00000000f00 */
[----:B------:R-:W2:Y:S01]  /*9630*/  MUFU.EX2 R152, R152 ;  /* 0x0000009800987308 */ /* 0x000ea20000000800 */
[C---:B-1----:R-:W-:Y:S01]  /*9640*/  HMMA.16816.F32 R52, R68.reuse, R80, R52 ;  /* 0x000000504434723c */ /* 0x042fe20000001834 */
[----:B---3--:R-:W1:Y:S07]  /*9650*/  LDSM.16.MT88.4 R72, [R236+0x2100] ;  /* 0x00210000ec48783b */ /* 0x008e6e0000004200 */
[C---:B------:R-:W-:Y:S01]  /*9660*/  HMMA.16816.F32 R56, R68.reuse, R82, R56 ;  /* 0x000000524438723c */ /* 0x040fe20000001838 */
[----:B------:R-:W3:Y:S07]  /*9670*/  LDSM.16.MT88.4 R80, [R233+0x2100] ;  /* 0x00210000e950783b */ /* 0x000eee0000004200 */
[C---:B------:R-:W-:Y:S08]  /*9680*/  HMMA.16816.F32 R60, R68.reuse, R76, R60 ;  /* 0x0000004c443c723c */ /* 0x040ff0000000183c */
[----:B------:R-:W-:Y:S01]  /*9690*/  HMMA.16816.F32 R64, R68, R78, R64 ;  /* 0x0000004e4440723c */ /* 0x000fe20000001840 */
[----:B------:R-:W4:Y:S06]  /*96a0*/  LDSM.16.MT88.4 R76, [R232+0x2100] ;  /* 0x00210000e84c783b */ /* 0x000f2c0000004200 */
[----:B------:R-:W-:Y:S02]  /*96b0*/  F2FP.PACK_AB R68, R102, R100 ;  /* 0x000000646644723e */ /* 0x000fe400000000ff */
[----:B------:R-:W-:Y:S03]  /*96c0*/  F2FP.PACK_AB R69, R103, R101 ;  /* 0x000000656745723e */ /* 0x000fe600000000ff */
[----:B------:R-:W-:Y:S02]  /*96d0*/  F2FP.PACK_AB R70, R110, R108 ;  /* 0x0000006c6e46723e */ /* 0x000fe400000000ff */
[----:B-----5:R-:W-:Y:S07]  /*96e0*/  F2FP.PACK_AB R71, R111, R109 ;  /* 0x0000006d6f47723e */ /* 0x020fee00000000ff */
[C---:B-1----:R-:W-:Y:S08]  /*96f0*/  HMMA.16816.F32 R4, R68.reuse, R72, R4 ;  /* 0x000000484404723c */ /* 0x042ff00000001804 */
[C---:B------:R-:W-:Y:S01]  /*9700*/  HMMA.16816.F32 R8, R68.reuse, R74, R8 ;  /* 0x0000004a4408723c */ /* 0x040fe20000001808 */
[----:B------:R-:W1:Y:S07]  /*9710*/  LDSM.16.MT88.4 R72, [R236+0x6100] ;  /* 0x00610000ec48783b */ /* 0x000e6e0000004200 */
[C---:B------:R-:W-:Y:S08]  /*9720*/  HMMA.16816.F32 R12, R68.reuse, R84, R12 ;  /* 0x00000054440c723c */ /* 0x040ff0000000180c */
[C---:B------:R-:W-:Y:S01]  /*9730*/  HMMA.16816.F32 R16, R68.reuse, R86, R16 ;  /* 0x000000564410723c */ /* 0x040fe20000001810 */
[----:B------:R-:W5:Y:S07]  /*9740*/  LDSM.16.MT88.4 R84, [R232+0x6100] ;  /* 0x00610000e854783b */ /* 0x000f6e0000004200 */
[C---:B---3--:R-:W-:Y:S08]  /*9750*/  HMMA.16816.F32 R20, R68.reuse, R80, R20 ;  /* 0x000000504414723c */ /* 0x048ff00000001814 */
[C---:B------:R-:W-:Y:S01]  /*9760*/  HMMA.16816.F32 R24, R68.reuse, R82, R24 ;  /* 0x000000524418723c */ /* 0x040fe20000001818 */
[----:B------:R-:W3:Y:S07]  /*9770*/  LDSM.16.MT88.4 R80, [R236+0x2900] ;  /* 0x00290000ec50783b */ /* 0x000eee0000004200 */
[C---:B----4-:R-:W-:Y:S08]  /*9780*/  HMMA.16816.F32 R28, R68.reuse, R76, R28 ;  /* 0x0000004c441c723c */ /* 0x050ff0000000181c */
[C---:B------:R-:W-:Y:S01]  /*9790*/  HMMA.16816.F32 R32, R68.reuse, R78, R32 ;  /* 0x0000004e4420723c */ /* 0x040fe20000001820 */
[----:B------:R-:W4:Y:S07]  /*97a0*/  LDSM.16.MT88.4 R76, [R233+0x2900] ;  /* 0x00290000e94c783b */ /* 0x000f2e0000004200 */
[C---:B-1----:R-:W-:Y:S08]  /*97b0*/  HMMA.16816.F32 R36, R68.reuse, R72, R36 ;  /* 0x000000484424723c */ /* 0x042ff00000001824 */
[C---:B------:R-:W-:Y:S01]  /*97c0*/  HMMA.16816.F32 R40, R68.reuse, R74, R40 ;  /* 0x0000004a4428723c */ /* 0x040fe20000001828 */
[----:B------:R-:W1:Y:S07]  /*97d0*/  LDSM.16.MT88.4 R72, [R232+0x2900] ;  /* 0x00290000e848783b */ /* 0x000e6e0000004200 */
[C---:B------:R-:W-:Y:S08]  /*97e0*/  HMMA.16816.F32 R44, R68.reuse, R88, R44 ;  /* 0x00000058442c723c */ /* 0x040ff0000000182c */
[C---:B------:R-:W-:Y:S01]  /*97f0*/  HMMA.16816.F32 R48, R68.reuse, R90, R48 ;  /* 0x0000005a4430723c */ /* 0x040fe20000001830 */
[----:B------:R-:W-:Y:S07]  /*9800*/  LDSM.16.MT88.4 R88, [R234+0x7100] ;  /* 0x00710000ea58783b */ /* 0x000fee0000004200 */
[C---:B------:R-:W-:Y:S08]  /*9810*/  HMMA.16816.F32 R52, R68.reuse, R92, R52 ;  /* 0x0000005c4434723c */ /* 0x040ff00000001834 */
[C---:B------:R-:W-:Y:S01]  /*9820*/  HMMA.16816.F32 R56, R68.reuse, R94, R56 ;  /* 0x0000005e4438723c */ /* 0x040fe20000001838 */
[----:B------:R-:W-:Y:S07]  /*9830*/  LDSM.16.MT88.4 R92, [R233+0x7100] ;  /* 0x00710000e95c783b */ /* 0x000fee0000004200 */
[C---:B-----5:R-:W-:Y:S08]  /*9840*/  HMMA.16816.F32 R60, R68.reuse, R84, R60 ;  /* 0x00000054443c723c */ /* 0x060ff0000000183c */
[----:B------:R-:W-:Y:S01]  /*9850*/  HMMA.16816.F32 R64, R68, R86, R64 ;  /* 0x000000564440723c */ /* 0x000fe20000001840 */
[----:B------:R-:W-:Y:S06]  /*9860*/  LDSM.16.MT88.4 R84, [R234+0x6900] ;  /* 0x00690000ea54783b */ /* 0x000fec0000004200 */
[----:B------:R-:W-:Y:S02]  /*9870*/  F2FP.PACK_AB R68, R250, R252 ;  /* 0x000000fcfa44723e */ /* 0x000fe400000000ff */
[----:B------:R-:W-:Y:S03]  /*9880*/  F2FP.PACK_AB R69, R209, R210 ;  /* 0x000000d2d145723e */ /* 0x000fe600000000ff */
[----:B------:R-:W-:Y:S02]  /*9890*/  F2FP.PACK_AB R70, R202, R207 ;  /* 0x000000cfca46723e */ /* 0x000fe400000000ff */
[----:B------:R-:W-:Y:S07]  /*98a0*/  F2FP.PACK_AB R71, R182, R201 ;  /* 0x000000c9b647723e */ /* 0x000fee00000000ff */
[C---:B---3--:R-:W-:Y:S08]  /*98b0*/  HMMA.16816.F32 R4, R68.reuse, R80, R4 ;  /* 0x000000504404723c */ /* 0x048ff00000001804 */
[C---:B------:R-:W-:Y:S01]  /*98c0*/  HMMA.16816.F32 R8, R68.reuse, R82, R8 ;  /* 0x000000524408723c */ /* 0x040fe20000001808 */
[----:B------:R-:W3:Y:S07]  /*98d0*/  LDSM.16.MT88.4 R80, [R236+0x6900] ;  /* 0x00690000ec50783b */ /* 0x000eee0000004200 */
[C---:B------:R-:W-:Y:S08]  /*98e0*/  HMMA.16816.F32 R12, R68.reuse, R96, R12 ;  /* 0x00000060440c723c */ /* 0x040ff0000000180c */
[C---:B------:R-:W-:Y:S01]  /*98f0*/  HMMA.16816.F32 R16, R68.reuse, R98, R16 ;  /* 0x000000624410723c */ /* 0x040fe20000001810 */
[----:B------:R-:W-:Y:S07]  /*9900*/  LDSM.16.MT88.4 R96, [R232+0x7100] ;  /* 0x00710000e860783b */ /* 0x000fee0000004200 */
[C---:B----4-:R-:W-:Y:S08]  /*9910*/  HMMA.16816.F32 R20, R68.reuse, R76, R20 ;  /* 0x0000004c4414723c */ /* 0x050ff00000001814 */
[C---:B------:R-:W-:Y:S01]  /*9920*/  HMMA.16816.F32 R24, R68.reuse, R78, R24 ;  /* 0x0000004e4418723c */ /* 0x040fe20000001818 */
[----:B------:R-:W4:Y:S07]  /*9930*/  LDSM.16.MT88.4 R76, [R233+0x6900] ;  /* 0x00690000e94c783b */ /* 0x000f2e0000004200 */
        /* <DEDUP_REMOVED lines=13> */
[----:B------:R-:W-:Y:S01]  /*9a10*/  HMMA.16816.F32 R64, R68, R74, R64 ;  /* 0x0000004a4440723c */ /* 0x000fe20000001840 */
[----:B------:R-:W1:Y:S06]  /*9a20*/  LDSM.16.MT88.4 R72, [R233+0x3100] ;  /* 0x00310000e948783b */ /* 0x000e6c0000004200 */
[----:B------:R-:W-:Y:S02]  /*9a30*/  F2FP.PACK_AB R68, R169, R170 ;  /* 0x000000aaa944723e */ /* 0x000fe400000000ff */
[----:B------:R-:W-:Y:S03]  /*9a40*/  F2FP.PACK_AB R69, R167, R168 ;  /* 0x000000a8a745723e */ /* 0x000fe600000000ff */
[----:B------:R-:W-:Y:S02]  /*9a50*/  F2FP.PACK_AB R70, R164, R166 ;  /* 0x000000a6a446723e */ /* 0x000fe400000000ff */
[----:B------:R-:W-:Y:S07]  /*9a60*/  F2FP.PACK_AB R71, R161, R163 ;  /* 0x000000a3a147723e */ /* 0x000fee00000000ff */
[C---:B---3--:R-:W-:Y:S08]  /*9a70*/  HMMA.16816.F32 R4, R68.reuse, R80, R4 ;  /* 0x000000504404723c */ /* 0x048ff00000001804 */
[C---:B------:R-:W-:Y:S01]  /*9a80*/  HMMA.16816.F32 R8, R68.reuse, R82, R8 ;  /* 0x000000524408723c */ /* 0x040fe20000001808 */
[----:B------:R-:W3:Y:S07]  /*9a90*/  LDSM.16.MT88.4 R80, [R236+0x7100] ;  /* 0x00710000ec50783b */ /* 0x000eee0000004200 */
[C---:B----4-:R-:W-:Y:S08]  /*9aa0*/  HMMA.16816.F32 R12, R68.reuse, R76, R12 ;  /* 0x0000004c440c723c */ /* 0x050ff0000000180c */
[C---:B------:R-:W-:Y:S01]  /*9ab0*/  HMMA.16816.F32 R16, R68.reuse, R78, R16 ;  /* 0x0000004e4410723c */ /* 0x040fe20000001810 */
[----:B------:R-:W-:Y:S07]  /*9ac0*/  LDSM.16.MT88.4 R76, [R233+0x7900] ;  /* 0x00790000e94c783b */ /* 0x000fee0000004200 */
[C---:B-1----:R-:W-:Y:S07]  /*9ad0*/  HMMA.16816.F32 R20, R68.reuse, R72, R20 ;  /* 0x000000484414723c */ /* 0x042fee0000001814 */
[----:B------:R-:W-:Y:S01]  /*9ae0*/  MOV R73, R110 ;  /* 0x0000006e00497202 */ /* 0x000fe20000000f00 */
[C---:B------:R-:W-:Y:S04]  /*9af0*/  HMMA.16816.F32 R24, R68.reuse, R74, R24 ;  /* 0x0000004a4418723c */ /* 0x040fe80000001818 */
[----:B------:R-:W-:Y:S03]  /*9b00*/  MOV R72, R109 ;  /* 0x0000006d00487202 */ /* 0x000fe60000000f00 */
[----:B------:R-:W-:Y:S01]  /*9b10*/  MOV R75, R108 ;  /* 0x0000006c004b7202 */ /* 0x000fe20000000f00 */
[C---:B------:R-:W-:Y:S01]  /*9b20*/  HMMA.16816.F32 R28, R68.reuse, R84, R28 ;  /* 0x00000054441c723c */ /* 0x040fe2000000181c */
[----:B------:R-:W1:Y:S03]  /*9b30*/  LDSM.16.MT88.4 R108, [R233+0x3900] ;  /* 0x00390000e96c783b */ /* 0x000e660000004200 */
[----:B------:R-:W-:Y:S04]  /*9b40*/  MOV R74, R103 ;  /* 0x00000067004a7202 */ /* 0x000fe80000000f00 */
[C---:B------:R-:W-:Y:S01]  /*9b50*/  HMMA.16816.F32 R32, R68.reuse, R86, R32 ;  /* 0x000000564420723c */ /* 0x040fe20000001820 */
[----:B------:R-:W-:Y:S07]  /*9b60*/  LDSM.16.MT88.4 R84, [R234+0x7900] ;  /* 0x00790000ea54783b */ /* 0x000fee0000004200 */
[C---:B---3--:R-:W-:Y:S07]  /*9b70*/  HMMA.16816.F32 R36, R68.reuse, R80, R36 ;  /* 0x000000504424723c */ /* 0x048fee0000001824 */
[----:B------:R-:W-:Y:S01]  /*9b80*/  MOV R81, R101 ;  /* 0x0000006500517202 */ /* 0x000fe20000000f00 */
[C---:B------:R-:W-:Y:S04]  /*9b90*/  HMMA.16816.F32 R40, R68.reuse, R82, R40 ;  /* 0x000000524428723c */ /* 0x040fe80000001828 */
[----:B------:R-:W-:Y:S01]  /*9ba0*/  MOV R80, R100 ;  /* 0x0000006400507202 */ /* 0x000fe20000000f00 */
[----:B------:R-:W-:Y:S01]  /*9bb0*/  FADD.FTZ R2, R81, R251 ;  /* 0x000000fb51027221 */ /* 0x000fe20000010000 */
[----:B------:R-:W3:Y:S02]  /*9bc0*/  LDSM.16.MT88.4 R100, [R232+0x3900] ;  /* 0x00390000e864783b */ /* 0x000ee40000004200 */
        /* <DEDUP_REMOVED lines=9> */
[C---:B------:R-:W-:Y:S01]  /*9c60*/  HMMA.16816.F32 R56, R68.reuse, R94, R56 ;  /* 0x0000005e4438723c */ /* 0x040fe20000001838 */
[----:B------:R-:W4:Y:S03]  /*9c70*/  LDSM.16.MT88.4 R92, [R236+0x7900] ;  /* 0x00790000ec5c783b */ /* 0x000f260000004200 */
[----:B------:R-:W-:Y:S02]  /*9c80*/  FADD.FTZ R0, R73, R0 ;  /* 0x0000000049007221 */ /* 0x000fe40000010000 */
[----:B------:R-:W-:Y:S02]  /*9c90*/  FADD.FTZ R2, R210, R2 ;  /* 0x00000002d2027221 */ /* 0x000fe40000010000 */
[C---:B------:R-:W-:Y:S04]  /*9ca0*/  HMMA.16816.F32 R60, R68.reuse, R96, R60 ;  /* 0x00000060443c723c */ /* 0x040fe8000000183c */
[----:B------:R-:W-:Y:S02]  /*9cb0*/  FADD.FTZ R0, R252, R0 ;  /* 0x00000000fc007221 */ /* 0x000fe40000010000 */
[----:B------:R-:W-:Y:S01]  /*9cc0*/  FADD.FTZ R209, R209, R2 ;  /* 0x00000002d1d17221 */ /* 0x000fe20000010000 */
[----:B------:R-:W-:Y:S01]  /*9cd0*/  MOV R2, R132 ;  /* 0x0000008400027202 */ /* 0x000fe20000000f00 */
[----:B------:R-:W-:Y:S04]  /*9ce0*/  HMMA.16816.F32 R64, R68, R98, R64 ;  /* 0x000000624440723c */ /* 0x000fe80000001840 */
[----:B------:R-:W-:Y:S01]  /*9cf0*/  FADD.FTZ R250, R250, R0 ;  /* 0x00000000fafa7221 */ /* 0x000fe20000010000 */
[----:B------:R-:W-:Y:S01]  /*9d00*/  MOV R0, R3 ;  /* 0x0000000300007202 */ /* 0x000fe20000000f00 */
[----:B------:R-:W-:Y:S01]  /*9d10*/  FADD.FTZ R209, R201, R209 ;  /* 0x000000d1c9d17221 */ /* 0x000fe20000010000 */
[----:B------:R-:W-:Y:S01]  /*9d20*/  F2FP.PACK_AB R68, R160, R158 ;  /* 0x0000009ea044723e */ /* 0x000fe200000000ff */
[----:B------:R-:W-:Y:S01]  /*9d30*/  FADD.FTZ R250, R207, R250 ;  /* 0x000000facffa7221 */ /* 0x000fe20000010000 */
[----:B------:R-:W-:Y:S03]  /*9d40*/  F2FP.PACK_AB R69, R155, R156 ;  /* 0x0000009c9b45723e */ /* 0x000fe600000000ff */
[----:B------:R-:W-:Y:S01]  /*9d50*/  F2FP.PACK_AB R70, R153, R154 ;  /* 0x0000009a9946723e */ /* 0x000fe200000000ff */
[----:B------:R-:W-:Y:S01]  /*9d60*/  FADD.FTZ R202, R202, R250 ;  /* 0x000000facaca7221 */ /* 0x000fe20000010000 */
[----:B--2---:R-:W-:Y:S01]  /*9d70*/  F2FP.PACK_AB R71, R152, R134 ;  /* 0x000000869847723e */ /* 0x004fe200000000ff */
[----:B------:R-:W-:Y:S02]  /*9d80*/  FADD.FTZ R182, R182, R209 ;  /* 0x000000d1b6b67221 */ /* 0x000fe40000010000 */
[----:B------:R-:W-:Y:S02]  /*9d90*/  FADD.FTZ R202, R170, R202 ;  /* 0x000000caaaca7221 */ /* 0x000fe40000010000 */
[----:B------:R-:W-:Y:S02]  /*9da0*/  FADD.FTZ R182, R168, R182 ;  /* 0x000000b6a8b67221 */ /* 0x000fe40000010000 */
[C---:B------:R-:W-:Y:S01]  /*9db0*/  HMMA.16816.F32 R128, R68.reuse, R124, R4 ;  /* 0x0000007c4480723c */ /* 0x040fe20000001804 */
[----:B------:R-:W2:Y:S02]  /*9dc0*/  LDSM.16.MT88.4 R4, [R232+0x7900] ;  /* 0x00790000e804783b */ /* 0x000ea40000004200 */
[----:B------:R-:W-:Y:S02]  /*9dd0*/  FADD.FTZ R169, R169, R202 ;  /* 0x000000caa9a97221 */ /* 0x000fe40000010000 */
[----:B------:R-:W-:Y:S02]  /*9de0*/  FADD.FTZ R167, R167, R182 ;  /* 0x000000b6a7a77221 */ /* 0x000fe40000010000 */
[----:B------:R-:W-:Y:S01]  /*9df0*/  FADD.FTZ R169, R166, R169 ;  /* 0x000000a9a6a97221 */ /* 0x000fe20000010000 */
        /* <DEDUP_REMOVED lines=15> */
[C---:B---3--:R-:W-:Y:S04]  /*9ef0*/  HMMA.16816.F32 R104, R68.reuse, R100, R28 ;  /* 0x000000644468723c */ /* 0x048fe8000000181c */
[----:B------:R-:W-:Y:S04]  /*9f00*/  FADD.FTZ R248, R152, R161 ;  /* 0x000000a198f87221 */ /* 0x000fe80000010000 */
[C---:B------:R-:W-:Y:S08]  /*9f10*/  HMMA.16816.F32 R100, R68.reuse, R102, R32 ;  /* 0x000000664464723c */ /* 0x040ff00000001820 */
[C---:B----4-:R-:W-:Y:S08]  /*9f20*/  HMMA.16816.F32 R96, R68.reuse, R92, R36 ;  /* 0x0000005c4460723c */ /* 0x050ff00000001824 */
[C---:B------:R-:W-:Y:S08]  /*9f30*/  HMMA.16816.F32 R92, R68.reuse, R94, R40 ;  /* 0x0000005e445c723c */ /* 0x040ff00000001828 */
[C---:B------:R-:W-:Y:S08]  /*9f40*/  HMMA.16816.F32 R88, R68.reuse, R84, R44 ;  /* 0x000000544458723c */ /* 0x040ff0000000182c */
[C---:B------:R-:W-:Y:S08]  /*9f50*/  HMMA.16816.F32 R84, R68.reuse, R86, R48 ;  /* 0x000000564454723c */ /* 0x040ff00000001830 */
[C---:B------:R-:W-:Y:S08]  /*9f60*/  HMMA.16816.F32 R80, R68.reuse, R76, R52 ;  /* 0x0000004c4450723c */ /* 0x040ff00000001834 */
[C---:B------:R-:W-:Y:S08]  /*9f70*/  HMMA.16816.F32 R76, R68.reuse, R78, R56 ;  /* 0x0000004e444c723c */ /* 0x040ff00000001838 */
[C---:B--2---:R-:W-:Y:S08]  /*9f80*/  HMMA.16816.F32 R72, R68.reuse, R4, R60 ;  /* 0x000000044448723c */ /* 0x044ff0000000183c */
[----:B------:R-:W-:Y:S01]  /*9f90*/  HMMA.16816.F32 R68, R68, R6, R64 ;  /* 0x000000064444723c */ /* 0x000fe20000001840 */
[----:B------:R-:W-:-:S07]  /*9fa0*/  @P1 BRA `(.L_x_27) ;  /* 0xffffc2e000001947 */ /* 0x000fce000383ffff */
.L_x_26:
[----:B------:R-:W1:Y:S01]  /*9fb0*/  SHFL.BFLY PT, R5, R249, 0x2, 0x1f ;  /* 0x0c401f00f9057f89 */ /* 0x000e6200000e0000 */
[----:B------:R-:W-:-:S02]  /*9fc0*/  MOV R4, RZ ;  /* 0x000000ff00047202 */ /* 0x000fc40000000f00 */
[----:B------:R-:W-:Y:S01]  /*9fd0*/  MOV R6, 0xff800000 ;  /* 0xff80000000067802 */ /* 0x000fe20000000f00 */
[----:B------:R-:W2:Y:S01]  /*9fe0*/  SHFL.BFLY PT, R0, R248, 0x2, 0x1f ;  /* 0x0c401f00f8007f89 */ /* 0x000ea200000e0000 */
[----:B------:R-:W-:Y:S02]  /*9ff0*/  MOV R7, 0xff800000 ;  /* 0xff80000000077802 */ /* 0x000fe40000000f00 */
[----:B------:R-:W-:Y:S01]  /*a000*/  PLOP3.LUT P2, PT, PT, PT, PT, 0x8, 0x0 ;  /* 0x000000000000781c */ /* 0x000fe20003f4e170 */
[----:B-1----:R-:W-:Y:S02]  /*a010*/  FADD.FTZ R5, R5, R249 ;  /* 0x000000f905057221 */ /* 0x002fe40000010000 */
[----:B--2---:R-:W-:-:S03]  /*a020*/  FADD.FTZ R248, R0, R248 ;  /* 0x000000f800f87221 */ /* 0x004fc60000010000 */
[----:B------:R-:W1:Y:S04]  /*a030*/  SHFL.BFLY PT, R2, R5, 0x1, 0x1f ;  /* 0x0c201f0005027f89 */ /* 0x000e6800000e0000 */
[----:B------:R-:W2:Y:S01]  /*a040*/  SHFL.BFLY PT, R0, R248, 0x1, 0x1f ;  /* 0x0c201f00f8007f89 */ /* 0x000ea200000e0000 */
[----:B-1----:R-:W-:Y:S01]  /*a050*/  FADD.FTZ R5, R5, R2 ;  /* 0x0000000205057221 */ /* 0x002fe20000010000 */
[----:B------:R-:W-:Y:S01]  /*a060*/  MOV R2, RZ ;  /* 0x000000ff00027202 */ /* 0x000fe20000000f00 */
[----:B--2---:R-:W-:-:S03]  /*a070*/  FADD.FTZ R0, R0, R248 ;  /* 0x000000f800007221 */ /* 0x004fc60000010000 */
[----:B------:R-:W-:Y:S02]  /*a080*/  FSETP.NE.FTZ.AND P1, PT, R5, RZ, PT ;  /* 0x000000ff0500720b */ /* 0x000fe40003f35000 */
[----:B------:R-:W-:-:S11]  /*a090*/  FSETP.NE.FTZ.AND P0, PT, R0, RZ, PT ;  /* 0x000000ff0000720b */ /* 0x000fd60003f15000 */
[----:B------:R-:W1:Y:S01]  /*a0a0*/  @P1 MUFU.RCP R4, R5 ;  /* 0x0000000500041308 */ /* 0x000e620000001000 */
[----:B------:R-:W-:Y:S02]  /*a0b0*/  @P1 MOV R9, 0x3f317218 ;  /* 0x3f31721800091802 */ /* 0x000fe40000000f00 */
[----:B------:R-:W-:-:S03]  /*a0c0*/  @P0 MOV R8, 0x3f317218 ;  /* 0x3f31721800080802 */ /* 0x000fc60000000f00 */
[----:B------:R-:W-:Y:S02]  /*a0d0*/  @P1 FMUL.FTZ R9, R9, c[0x0][0x2d0] ;  /* 0x0000b40009091a20 */ /* 0x000fe40000410000 */
[----:B------:R-:W-:Y:S01]  /*a0e0*/  @P0 MUFU.RCP R2, R0 ;  /* 0x0000000000020308 */ /* 0x000fe20000001000 */
[----:B------:R-:W-:-:S07]  /*a0f0*/  @P0 FMUL.FTZ R8, R8, c[0x0][0x2d0] ;  /* 0x0000b40008080a20 */ /* 0x000fce0000410000 */
[----:B------:R-:W2:Y:S01]  /*a100*/  @P1 MUFU.LG2 R5, R5 ;  /* 0x0000000500051308 */ /* 0x000ea20000000c00 */
[C---:B-1----:R-:W-:Y:S02]  /*a110*/  FMUL.FTZ R128, R4.reuse, R128 ;  /* 0x0000008004807220 */ /* 0x042fe40000410000 */
[C---:B------:R-:W-:Y:S02]  /*a120*/  FMUL.FTZ R129, R4.reuse, R129 ;  /* 0x0000008104817220 */ /* 0x040fe40000410000 */
[C---:B------:R-:W-:Y:S02]  /*a130*/  FMUL.FTZ R124, R4.reuse, R124 ;  /* 0x0000007c047c7220 */ /* 0x040fe40000410000 */
[C---:B------:R-:W-:Y:S01]  /*a140*/  FMUL.FTZ R125, R4.reuse, R125 ;  /* 0x0000007d047d7220 */ /* 0x040fe20000410000 */
[----:B------:R-:W1:Y:S01]  /*a150*/  @P0 MUFU.LG2 R0, R0 ;  /* 0x0000000000000308 */ /* 0x000e620000000c00 */
[C---:B------:R-:W-:Y:S02]  /*a160*/  FMUL.FTZ R120, R4.reuse, R120 ;  /* 0x0000007804787220 */ /* 0x040fe40000410000 */
[----:B------:R-:W-:-:S02]  /*a170*/  FMUL.FTZ R121, R4, R121 ;  /* 0x0000007904797220 */ /* 0x000fc40000410000 */
[C---:B------:R-:W-:Y:S02]  /*a180*/  FMUL.FTZ R116, R4.reuse, R116 ;  /* 0x0000007404747220 */ /* 0x040fe40000410000 */
[C---:B------:R-:W-:Y:S02]  /*a190*/  FMUL.FTZ R117, R4.reuse, R117 ;  /* 0x0000007504757220 */ /* 0x040fe40000410000 */
[----:B--2---:R-:W-:Y:S02]  /*a1a0*/  @P1 FMUL.FTZ R5, R5, 0.69314718246459960938 ;  /* 0x3f31721805051820 */ /* 0x004fe40000410000 */
[C---:B------:R-:W-:Y:S02]  /*a1b0*/  FMUL.FTZ R112, R4.reuse, R112 ;  /* 0x0000007004707220 */ /* 0x040fe40000410000 */
[C---:B------:R-:W-:Y:S02]  /*a1c0*/  FMUL.FTZ R113, R4.reuse, R113 ;  /* 0x0000007104717220 */ /* 0x040fe40000410000 */
[----:B------:R-:W-:-:S02]  /*a1d0*/  FMUL.FTZ R108, R4, R108 ;  /* 0x0000006c046c7220 */ /* 0x000fc40000410000 */
[----:B-1----:R-:W-:Y:S02]  /*a1e0*/  @P0 FMUL.FTZ R0, R0, 0.69314718246459960938 ;  /* 0x3f31721800000820 */ /* 0x002fe40000410000 */
        /* <DEDUP_REMOVED lines=19> */
[----:B------:R-:W-:Y:S02]  /*a320*/  FMUL.FTZ R68, R4, R68 ;  /* 0x0000004404447220 */ /* 0x000fe40000410000 */
        /* <DEDUP_REMOVED lines=30> */
[----:B------:R-:W-:Y:S02]  /*a510*/  FMUL.FTZ R70, R2, R70 ;  /* 0x0000004602467220 */ /* 0x000fe40000410000 */
[----:B------:R-:W-:Y:S02]  /*a520*/  FMUL.FTZ R4, R4, R69 ;  /* 0x0000004504047220 */ /* 0x000fe40000410000 */
[----:B------:R-:W-:-:S02]  /*a530*/  FMUL.FTZ R2, R2, R71 ;  /* 0x0000004702027220 */ /* 0x000fc40000410000 */
[----:B------:R-:W-:Y:S02]  /*a540*/  @P1 FFMA.FTZ R6, R9, R132, R5 ;  /* 0x0000008409061223 */ /* 0x000fe40000010005 */
[----:B------:R-:W-:Y:S02]  /*a550*/  @P0 FFMA.FTZ R7, R8, R3, R0 ;  /* 0x0000000308070223 */ /* 0x000fe40000010000 */
.L_x_24:
[----:B------:R-:W-:Y:S01]  /*a560*/  USHF.R.S32.HI UR8, URZ, 0x1f, UR9 ;  /* 0x0000001f3f087899 */ /* 0x000fe20008011409 */
[----:B------:R-:W-:Y:S05]  /*a570*/  @P2 BRA `(.L_x_30) ;  /* 0x000013e000002947 */ /* 0x000fea0003800000 */
[----:B-----5:R-:W1:Y:S01]  /*a580*/  S2R R0, SR_TID.X ;  /* 0x0000000000007919 */ /* 0x020e620000002100 */
[----:B------:R-:W-:Y:S01]  /*a590*/  F2FP.PACK_AB R68, R4, R68 ;  /* 0x000000440444723e */ /* 0x000fe200000000ff */
[----:B------:R-:W-:Y:S01]  /*a5a0*/  ULDC.64 UR4, c[0x0][0x500] ;  /* 0x0001400000047ab9 */ /* 0x000fe20000000a00 */
[----:B------:R-:W-:Y:S01]  /*a5b0*/  F2FP.PACK_AB R128, R129, R128 ;  /* 0x000000808180723e */ /* 0x000fe200000000ff */
[----:B------:R-:W-:Y:S01]  /*a5c0*/  UISETP.NE.U32.AND UP1, UPT, URZ, UR4, UPT ;  /* 0x000000043f00728c */ /* 0x000fe2000bf25070 */
[----:B------:R-:W-:Y:S01]  /*a5d0*/  F2FP.PACK_AB R130, R131, R130 ;  /* 0x000000828382723e */ /* 0x000fe200000000ff */
[----:B------:R-:W-:Y:S01]  /*a5e0*/  UMOV UR6, 0x4 ;  /* 0x0000000400067882 */ /* 0x000fe20000000000 */
[----:B------:R-:W-:Y:S01]  /*a5f0*/  F2FP.PACK_AB R124, R125, R124 ;  /* 0x0000007c7d7c723e */ /* 0x000fe200000000ff */
[----:B------:R-:W-:Y:S01]  /*a600*/  UISETP.NE.AND.EX UP1, UPT, URZ, UR5, UPT, UP1 ;  /* 0x000000053f00728c */ /* 0x000fe2000bf25310 */
[----:B------:R-:W-:-:S02]  /*a610*/  F2FP.PACK_AB R126, R127, R126 ;  /* 0x0000007e7f7e723e */ /* 0x000fc400000000ff */
[----:B------:R-:W-:Y:S01]  /*a620*/  F2FP.PACK_AB R120, R121, R120 ;  /* 0x000000787978723e */ /* 0x000fe200000000ff */
[----:B------:R-:W-:Y:S01]  /*a630*/  ULDC.64 UR4, c[0x0][0x500] ;  /* 0x0001400000047ab9 */ /* 0x000fe20000000a00 */
[----:B------:R-:W-:Y:S01]  /*a640*/  F2FP.PACK_AB R122, R123, R122 ;  /* 0x0000007a7b7a723e */ /* 0x000fe200000000ff */
[----:B------:R-:W-:Y:S01]  /*a650*/  UIMAD.WIDE UR4, UR11, UR6, UR4 ;  /* 0x000000060b0472a5 */ /* 0x000fe2000f8e0204 */
[----:B------:R-:W-:Y:S02]  /*a660*/  F2FP.PACK_AB R116, R117, R116 ;  /* 0x000000747574723e */ /* 0x000fe400000000ff */
[----:B------:R-:W-:Y:S02]  /*a670*/  F2FP.PACK_AB R118, R119, R118 ;  /* 0x000000767776723e */ /* 0x000fe400000000ff */
[----:B------:R-:W-:Y:S02]  /*a680*/  F2FP.PACK_AB R112, R113, R112 ;  /* 0x000000707170723e */ /* 0x000fe400000000ff */
[----:B------:R-:W-:-:S02]  /*a690*/  F2FP.PACK_AB R114, R115, R114 ;  /* 0x000000727372723e */ /* 0x000fc400000000ff */
[----:B------:R-:W-:Y:S02]  /*a6a0*/  F2FP.PACK_AB R108, R109, R108 ;  /* 0x0000006c6d6c723e */ /* 0x000fe400000000ff */
[----:B-1----:R-:W-:Y:S02]  /*a6b0*/  SHF.R.S32.HI R3, RZ, 0x1f, R0 ;  /* 0x0000001fff037819 */ /* 0x002fe40000011400 */
[----:B------:R-:W-:Y:S02]  /*a6c0*/  F2FP.PACK_AB R110, R111, R110 ;  /* 0x0000006e6f6e723e */ /* 0x000fe400000000ff */
[----:B------:R-:W-:Y:S02]  /*a6d0*/  LEA.HI R5, R3, R0, RZ, 0x2 ;  /* 0x0000000003057211 */ /* 0x000fe400078f10ff */
[----:B------:R-:W-:Y:S02]  /*a6e0*/  F2FP.PACK_AB R104, R105, R104 ;  /* 0x000000686968723e */ /* 0x000fe400000000ff */
[----:B------:R-:W-:-:S02]  /*a6f0*/  SHF.R.S32.HI R9, RZ, 0x2, R5 ;  /* 0x00000002ff097819 */ /* 0x000fc40000011405 */
[----:B------:R-:W-:Y:S02]  /*a700*/  SHF.R.S32.HI R8, RZ, 0x1f, R5 ;  /* 0x0000001fff087819 */ /* 0x000fe40000011405 */
[----:B------:R-:W-:Y:S02]  /*a710*/  LOP3.LUT R5, R5, 0xfffffffc, RZ, 0xc0, !PT ;  /* 0xfffffffc05057812 */ /* 0x000fe400078ec0ff */
[----:B------:R-:W-:Y:S02]  /*a720*/  LEA.HI R8, R8, R9, RZ, 0x3 ;  /* 0x0000000908087211 */ /* 0x000fe400078f18ff */
[----:B------:R-:W-:Y:S01]  /*a730*/  F2FP.PACK_AB R106, R107, R106 ;  /* 0x0000006a6b6a723e */ /* 0x000fe200000000ff */
[----:B------:R-:W-:Y:S01]  /*a740*/  IMAD.IADD R5, R0, 0x1, -R5 ;  /* 0x0000000100057824 */ /* 0x000fe200078e0a05 */
[----:B------:R-:W-:Y:S02]  /*a750*/  LOP3.LUT R8, R8, 0xfffffff8, RZ, 0xc0, !PT ;  /* 0xfffffff808087812 */ /* 0x000fe400078ec0ff */
[----:B------:R-:W-:-:S02]  /*a760*/  F2FP.PACK_AB R100, R101, R100 ;  /* 0x000000646564723e */ /* 0x000fc400000000ff */
[----:B------:R-:W-:Y:S01]  /*a770*/  F2FP.PACK_AB R102, R103, R102 ;  /* 0x000000666766723e */ /* 0x000fe200000000ff */
[----:B------:R-:W-:Y:S01]  /*a780*/  IMAD.IADD R9, R9, 0x1, -R8 ;  /* 0x0000000109097824 */ /* 0x000fe200078e0a08 */
[----:B------:R-:W-:Y:S02]  /*a790*/  LEA.HI R8, R3, R0, RZ, 0x5 ;  /* 0x0000000003087211 */ /* 0x000fe400078f28ff */
[----:B------:R-:W-:Y:S01]  /*a7a0*/  F2FP.PACK_AB R96, R97, R96 ;  /* 0x000000606160723e */ /* 0x000fe200000000ff */
[C---:B------:R-:W-:Y:S01]  /*a7b0*/  IMAD.SHL.U32 R11, R9.reuse, 0x40, RZ ;  /* 0x00000040090b7824 */ /* 0x040fe200078e00ff */
[----:B------:R-:W-:Y:S02]  /*a7c0*/  SHF.R.S32.HI R10, RZ, 0x5, R8 ;  /* 0x00000005ff0a7819 */ /* 0x000fe40000011408 */
[----:B------:R-:W-:Y:S02]  /*a7d0*/  LOP3.LUT R13, R9, 0x1, RZ, 0xc0, !PT ;  /* 0x00000001090d7812 */ /* 0x000fe400078ec0ff */
[----:B------:R-:W-:Y:S01]  /*a7e0*/  LOP3.LUT R11, R11, 0x1c0, RZ, 0xc0, !PT ;  /* 0x000001c00b0b7812 */ /* 0x000fe200078ec0ff */
[----:B------:R-:W-:Y:S01]  /*a7f0*/  IMAD R12, R10, 0x200, R5 ;  /* 0x000002000a0c7824 */ /* 0x000fe200078e0205 */
[----:B------:R-:W-:-:S02]  /*a800*/  ISETP.NE.U32.AND P0, PT, R13, 0x1, PT ;  /* 0x000000010d00780c */ /* 0x000fc40003f05070 */
[----:B------:R-:W-:Y:S02]  /*a810*/  LEA.HI R11, R11, R11, RZ, 0x1d ;  /* 0x0000000b0b0b7211 */ /* 0x000fe400078fe8ff */
[----:B------:R-:W-:Y:S01]  /*a820*/  R2P PR, R9, 0x6 ;  /* 0x0000000609007804 */ /* 0x000fe20000000000 */
[----:B------:R-:W-:Y:S01]  /*a830*/  IMAD.MOV.U32 R9, RZ, RZ, 0x20 ;  /* 0x00000020ff097424 */ /* 0x000fe200078e00ff */
[----:B------:R-:W-:Y:S01]  /*a840*/  F2FP.PACK_AB R98, R99, R98 ;  /* 0x000000626362723e */ /* 0x000fe200000000ff */
[----:B------:R-:W-:Y:S01]  /*a850*/  IMAD.U32 R11, R12, 0x2, R11 ;  /* 0x000000020c0b7824 */ /* 0x000fe200078e000b */
[----:B------:R-:W-:Y:S02]  /*a860*/  F2FP.PACK_AB R92, R93, R92 ;  /* 0x0000005c5d5c723e */ /* 0x000fe400000000ff */
[----:B------:R-:W-:Y:S01]  /*a870*/  SEL R9, R9, 0xffffffe0, !P1 ;  /* 0xffffffe009097807 */ /* 0x000fe20004800000 */
[----:B------:R-:W-:Y:S01]  /*a880*/  IMAD.SHL.U32 R11, R11, 0x2, RZ ;  /* 0x000000020b0b7824 */ /* 0x000fe200078e00ff */
[----:B------:R-:W-:Y:S01]  /*a890*/  BAR.SYNC.DEFER_BLOCKING 0x1, 0x100 ;  /* 0x0044000000007b1d */ /* 0x000fe20000010000 */
[----:B------:R-:W-:-:S02]  /*a8a0*/  F2FP.PACK_AB R94, R95, R94 ;  /* 0x0000005e5f5e723e */ /* 0x000fc400000000ff */
[C---:B------:R-:W-:Y:S01]  /*a8b0*/  IMAD.IADD R13, R11.reuse, 0x1, R9 ;  /* 0x000000010b0d7824 */ /* 0x040fe200078e0209 */
[C---:B------:R-:W-:Y:S02]  /*a8c0*/  IADD3 R12, R11.reuse, 0x80, RZ ;  /* 0x000000800b0c7810 */ /* 0x040fe40007ffe0ff */
[----:B------:R-:W-:Y:S02]  /*a8d0*/  IADD3 R4, R11, 0x70, RZ ;  /* 0x000000700b047810 */ /* 0x000fe40007ffe0ff */
[----:B------:R-:W-:Y:S01]  /*a8e0*/  @P0 IADD3 R4, R12, 0x10, RZ ;  /* 0x000000100c040810 */ /* 0x000fe20007ffe0ff */
[----:B------:R-:W-:Y:S01]  /*a8f0*/  IMAD.MOV.U32 R12, RZ, RZ, 0x40 ;  /* 0x00000040ff0c7424 */ /* 0x000fe200078e00ff */
[----:B------:R-:W-:Y:S02]  /*a900*/  F2FP.PACK_AB R88, R89, R88 ;  /* 0x000000585958723e */ /* 0x000fe400000000ff */
[----:B------:R-:W-:Y:S01]  /*a910*/  F2FP.PACK_AB R90, R91, R90 ;  /* 0x0000005a5b5a723e */ /* 0x000fe200000000ff */
[----:B------:R-:W-:Y:S01]  /*a920*/  IMAD.IADD R9, R9, 0x1, R4 ;  /* 0x0000000109097824 */ /* 0x000fe200078e0204 */
[----:B------:R-:W-:-:S02]  /*a930*/  SEL R12, R12, 0xffffffc0, !P2 ;  /* 0xffffffc00c0c7807 */ /* 0x000fc40005000000 */
[----:B------:R-:W-:Y:S02]  /*a940*/  F2FP.PACK_AB R84, R85, R84 ;  /* 0x000000545554723e */ /* 0x000fe400000000ff */
[----:B------:R-:W-:Y:S01]  /*a950*/  F2FP.PACK_AB R86, R87, R86 ;  /* 0x000000565756723e */ /* 0x000fe200000000ff */
[----:B------:R-:W-:Y:S01]  /*a960*/  IMAD.IADD R14, R11, 0x1, R12 ;  /* 0x000000010b0e7824 */ /* 0x000fe200078e020c */
[----:B------:R-:W-:Y:S01]  /*a970*/  F2FP.PACK_AB R80, R81, R80 ;  /* 0x000000505150723e */ /* 0x000fe200000000ff */
[C---:B------:R-:W-:Y:S01]  /*a980*/  IMAD.IADD R15, R12.reuse, 0x1, R4 ;  /* 0x000000010c0f7824 */ /* 0x040fe200078e0204 */
[----:B------:R-:W-:Y:S01]  /*a990*/  F2FP.PACK_AB R82, R83, R82 ;  /* 0x000000525352723e */ /* 0x000fe200000000ff */
[----:B------:R-:W-:Y:S01]  /*a9a0*/  IMAD.IADD R16, R12, 0x1, R13 ;  /* 0x000000010c107824 */ /* 0x000fe200078e020d */
[----:B------:R-:W-:Y:S01]  /*a9b0*/  STS [R11+0x80], R128 ;  /* 0x000080800b007388 */ /* 0x000fe20000000800 */
[----:B------:R-:W-:Y:S01]  /*a9c0*/  IMAD.IADD R12, R9, 0x1, R12 ;  /* 0x00000001090c7824 */ /* 0x000fe200078e020c */
[----:B------:R-:W-:-:S02]  /*a9d0*/  F2FP.PACK_AB R76, R77, R76 ;  /* 0x0000004c4d4c723e */ /* 0x000fc400000000ff */
[----:B------:R-:W-:Y:S01]  /*a9e0*/  STS [R11+0x480], R130 ;  /* 0x000480820b007388 */ /* 0x000fe20000000800 */
[----:B------:R-:W-:Y:S02]  /*a9f0*/  F2FP.PACK_AB R78, R79, R78 ;  /* 0x0000004e4f4e723e */ /* 0x000fe400000000ff */
[----:B------:R-:W-:Y:S01]  /*aa00*/  F2FP.PACK_AB R72, R73, R72 ;  /* 0x000000484948723e */ /* 0x000fe200000000ff */
[----:B------:R-:W-:Y:S01]  /*aa10*/  STS [R4], R124 ;  /* 0x0000007c04007388 */ /* 0x000fe20000000800 */
[----:B------:R-:W-:Y:S02]  /*aa20*/  F2FP.PACK_AB R74, R75, R74 ;  /* 0x0000004a4b4a723e */ /* 0x000fe400000000ff */
[----:B------:R-:W-:Y:S01]  /*aa30*/  F2FP.PACK_AB R2, R2, R70 ;  /* 0x000000460202723e */ /* 0x000fe200000000ff */
[----:B------:R-:W-:Y:S01]  /*aa40*/  STS [R4+0x400], R126 ;  /* 0x0004007e04007388 */ /* 0x000fe20000000800 */
[----:B------:R-:W-:-:S03]  /*aa50*/  PLOP3.LUT P1, PT, PT, PT, UP1, 0x80, 0x0 ;  /* 0x000000000000781c */ /* 0x000fc60003f2f018 */
[----:B------:R-:W-:Y:S04]  /*aa60*/  STS [R13+0x80], R120 ;  /* 0x000080780d007388 */ /* 0x000fe80000000800 */
[----:B------:R-:W-:Y:S04]  /*aa70*/  STS [R13+0x480], R122 ;  /* 0x0004807a0d007388 */ /* 0x000fe80000000800 */
[----:B------:R-:W-:Y:S04]  /*aa80*/  STS [R9], R116 ;  /* 0x0000007409007388 */ /* 0x000fe80000000800 */
[----:B------:R-:W-:Y:S04]  /*aa90*/  STS [R9+0x400], R118 ;  /* 0x0004007609007388 */ /* 0x000fe80000000800 */
        /* <DEDUP_REMOVED lines=19> */
[----:B------:R2:W-:Y:S04]  /*abd0*/  STS [R15+0x4400], R78 ;  /* 0x0044004e0f007388 */ /* 0x0005e80000000800 */
[----:B------:R-:W-:Y:S04]  /*abe0*/  STS [R16+0x4080], R72 ;  /* 0x0040804810007388 */ /* 0x000fe80000000800 */
[----:B------:R-:W-:Y:S04]  /*abf0*/  STS [R16+0x4480], R74 ;  /* 0x0044804a10007388 */ /* 0x000fe80000000800 */
[----:B------:R-:W-:Y:S04]  /*ac00*/  STS [R12+0x4000], R68 ;  /* 0x004000440c007388 */ /* 0x000fe80000000800 */
[----:B------:R3:W-:Y:S01]  /*ac10*/  STS [R12+0x4400], R2 ;  /* 0x004400020c007388 */ /* 0x0007e20000000800 */
[----:B-1----:R-:W-:-:S02]  /*ac20*/  IMAD.U32 R14, RZ, RZ, UR4 ;  /* 0x00000004ff0e7e24 */ /* 0x002fc4000f8e00ff */
[----:B--2---:R-:W-:Y:S01]  /*ac30*/  IMAD.U32 R15, RZ, RZ, UR5 ;  /* 0x00000005ff0f7e24 */ /* 0x004fe2000f8e00ff */
[----:B------:R-:W-:Y:S06]  /*ac40*/  BAR.SYNC.DEFER_BLOCKING 0x1, 0x100 ;  /* 0x0044000000007b1d */ /* 0x000fec0000010000 */
[----:B------:R-:W-:Y:S02]  /*ac50*/  ULDC.64 UR4, c[0x0][0x508] ;  /* 0x0001420000047ab9 */ /* 0x000fe40000000a00 */
[----:B------:R-:W-:Y:S01]  /*ac60*/  UISETP.NE.U32.AND UP0, UPT, URZ, UR4, UPT ;  /* 0x000000043f00728c */ /* 0x000fe2000bf05070 */
[----:B------:R-:W2:Y:S03]  /*ac70*/  @P1 LDG.E R4, [R14.64] ;  /* 0x0000000c0e041981 */ /* 0x000ea6000c1e1900 */
[----:B------:R-:W-:Y:S01]  /*ac80*/  UISETP.NE.AND.EX UP0, UPT, URZ, UR5, UPT, UP0 ;  /* 0x000000053f00728c */ /* 0x000fe2000bf05300 */
[----:B---3--:R-:W-:-:S02]  /*ac90*/  IMAD.MOV.U32 R2, RZ, RZ, c[0x0][0x388] ;  /* 0x0000e200ff027624 */ /* 0x008fc400078e00ff */
[----:B------:R-:W-:-:S03]  /*aca0*/  ULDC.64 UR4, c[0x0][0x508] ;  /* 0x0001420000047ab9 */ /* 0x000fc60000000a00 */
[----:B------:R-:W-:-:S05]  /*acb0*/  PLOP3.LUT P0, PT, PT, PT, UP0, 0x80, 0x0 ;  /* 0x000000000000781c */ /* 0x000fca0003f0f008 */
[----:B------:R-:W-:-:S06]  /*acc0*/  @UP0 UIMAD.WIDE UR4, UR11, UR6, UR4 ;  /* 0x000000060b0402a5 */ /* 0x000fcc000f8e0204 */
[----:B------:R-:W-:Y:S02]  /*acd0*/  IMAD.U32 R12, RZ, RZ, UR4 ;  /* 0x00000004ff0c7e24 */ /* 0x000fe4000f8e00ff */
[----:B------:R-:W-:-:S05]  /*ace0*/  IMAD.U32 R13, RZ, RZ, UR5 ;  /* 0x00000005ff0d7e24 */ /* 0x000fca000f8e00ff */
[----:B------:R1:W5:Y:S01]  /*acf0*/  @P0 LDG.E R2, [R12.64] ;  /* 0x0000000c0c020981 */ /* 0x000362000c1e1900 */
[----:B------:R-:W-:Y:S02]  /*ad00*/  UMOV UR16, URZ ;  /* 0x0000003f00107c82 */ /* 0x000fe40008000000 */
[----:B------:R-:W-:Y:S01]  /*ad10*/  UMOV UR17, URZ ;  /* 0x0000003f00117c82 */ /* 0x000fe20008000000 */
[----:B--2---:R-:W2:Y:S02]  /*ad20*/  @P1 R2UR UR5, R4 ;  /* 0x00000000040513c2 */ /* 0x004ea400000e0000 */
[----:B--2---:R-:W-:Y:S02]  /*ad30*/  @UP1 USHF.R.S32.HI UR4, URZ, 0x1f, UR5 ;  /* 0x0000001f3f041899 */ /* 0x004fe40008011405 */
[----:B------:R-:W-:-:S05]  /*ad40*/  @UP1 UMOV UR16, UR5 ;  /* 0x0000000500101c82 */ /* 0x000fca0008000000 */
[----:B------:R-:W-:Y:S01]  /*ad50*/  @UP1 UMOV UR17, UR4 ;  /* 0x0000000400111c82 */ /* 0x000fe20008000000 */
[----:B------:R-:W-:Y:S05]  /*ad60*/  @P0 BRA `(.L_x_31) ;  /* 0x0000004000000947 */ /* 0x000fea0003800000 */
[----:B-1----:R-:W-:Y:S05]  /*ad70*/  @!P1 BRA `(.L_x_31) ;  /* 0x0000003000009947 */ /* 0x002fea0003800000 */
[----:B-----5:R1:W2:Y:S04]  /*ad80*/  LDG.E R2, [R14.64] ;  /* 0x0000000c0e027981 */ /* 0x0202a8000c1e1900 */
[----:B-1----:R-:W2:Y:S02]  /*ad90*/  LDG.E R14, [R14.64+0x4] ;  /* 0x0000040c0e0e7981 */ /* 0x002ea4000c1e1900 */
[----:B--2---:R-:W-:Y:S02]  /*ada0*/  IADD3 R2, -R2, R14, RZ ;  /* 0x0000000e02027210 */ /* 0x004fe40007ffe1ff */
.L_x_31:
[----:B-1----:R-:W-:Y:S01]  /*adb0*/  LOP3.LUT R4, R8, 0xffffffe0, RZ, 0xc0, !PT ;  /* 0xffffffe008047812 */ /* 0x002fe200078ec0ff */
[----:B------:R-:W1:Y:S01]  /*adc0*/  S2R R36, SR_CTAID.X ;  /* 0x0000000000247919 */ /* 0x000e620000002500 */
[----:B------:R-:W-:Y:S01]  /*add0*/  SHF.R.S32.HI R11, RZ, 0x1f, R10 ;  /* 0x0000001fff0b7819 */ /* 0x000fe2000001140a */
[----:B------:R-:W-:Y:S01]  /*ade0*/  ULDC.64 UR4, c[0x0][0x490] ;  /* 0x0001240000047ab9 */ /* 0x000fe20000000a00 */
[----:B------:R-:W-:Y:S01]  /*adf0*/  LEA.HI R9, R5, R5, RZ, 0x1 ;  /* 0x0000000505097211 */ /* 0x000fe200078f08ff */
[----:B------:R-:W-:Y:S01]  /*ae00*/  IMAD.IADD R4, R0, 0x1, -R4 ;  /* 0x0000000100047824 */ /* 0x000fe200078e0a04 */
[----:B------:R-:W-:Y:S01]  /*ae10*/  LEA.HI R11, R11, R10, RZ, 0x3 ;  /* 0x0000000a0b0b7211 */ /* 0x000fe200078f18ff */
[----:B------:R-:W-:Y:S01]  /*ae20*/  UIMAD UR14, UR8, UR4, URZ ;  /* 0x00000004080e72a4 */ /* 0x000fe2000f8e023f */
[----:B------:R-:W-:Y:S01]  /*ae30*/  LOP3.LUT R9, R9, 0x1ffffffe, RZ, 0xc0, !PT ;  /* 0x1ffffffe09097812 */ /* 0x000fe200078ec0ff */
[----:B------:R-:W-:Y:S01]  /*ae40*/  USHF.R.S32.HI UR10, URZ, 0x1f, UR11 ;  /* 0x0000001f3f0a7899 */ /* 0x000fe2000801140b */
[----:B------:R-:W-:Y:S01]  /*ae50*/  SHF.R.S32.HI R8, RZ, 0x1f, R4 ;  /* 0x0000001fff087819 */ /* 0x000fe20000011404 */
[----:B------:R-:W-:Y:S01]  /*ae60*/  UMOV UR20, UR16 ;  /* 0x0000001000147c82 */ /* 0x000fe20008000000 */
[----:B------:R-:W-:Y:S01]  /*ae70*/  LOP3.LUT R11, R11, 0xffffff8, RZ, 0xc0, !PT ;  /* 0x0ffffff80b0b7812 */ /* 0x000fe200078ec0ff */
[----:B------:R-:W-:Y:S01]  /*ae80*/  IMAD.IADD R5, R5, 0x1, -R9 ;  /* 0x0000000105057824 */ /* 0x000fe200078e0a09 */
[----:B------:R-:W-:Y:S01]  /*ae90*/  LEA.HI R8, R8, R4, RZ, 0x2 ;  /* 0x0000000408087211 */ /* 0x000fe200078f10ff */
[----:B------:R-:W-:Y:S01]  /*aea0*/  UMOV UR21, UR17 ;  /* 0x0000001100157c82 */ /* 0x000fe20008000000 */
[----:B------:R-:W-:Y:S01]  /*aeb0*/  LOP3.LUT P2, RZ, R4, 0x3, RZ, 0xc0, !PT ;  /* 0x0000000304ff7812 */ /* 0x000fe2000784c0ff */
[----:B------:R-:W-:Y:S01]  /*aec0*/  IMAD.IADD R11, R10, 0x1, -R11 ;  /* 0x000000010a0b7824 */ /* 0x000fe200078e0a0b */
[----:B------:R-:W-:Y:S01]  /*aed0*/  SHF.R.S32.HI R8, RZ, 0x2, R8 ;  /* 0x00000002ff087819 */ /* 0x000fe20000011408 */
[----:B------:R-:W-:Y:S01]  /*aee0*/  IMAD.MOV.U32 R10, RZ, RZ, c[0x0][0x4e8] ;  /* 0x00013a00ff0a7624 */ /* 0x000fe200078e00ff */
[----:B------:R-:W-:Y:S01]  /*aef0*/  UIMAD.WIDE.U32 UR20, UR9, UR4, UR20 ;  /* 0x00000004091472a5 */ /* 0x000fe2000f8e0014 */
[----:B-----5:R-:W-:Y:S01]  /*af00*/  IMAD R2, R2, c[0x0][0x4e8], RZ ;  /* 0x00013a0002027a24 */ /* 0x020fe200078e02ff */
[----:B------:R-:W-:Y:S01]  /*af10*/  UIMAD UR14, UR9, UR5, UR14 ;  /* 0x00000005090e72a4 */ /* 0x000fe2000f8e020e */
[----:B------:R-:W-:Y:S01]  /*af20*/  IMAD R9, R11, 0x10, R8 ;  /* 0x000000100b097824 */ /* 0x000fe200078e0208 */
[----:B------:R-:W-:Y:S01]  /*af30*/  ISETP.NE.AND P1, PT, R10, 0x1, PT ;  /* 0x000000010a00780c */ /* 0x000fe20003f25270 */
[----:B------:R-:W-:Y:S01]  /*af40*/  USEL UR10, UR10, URZ, !UP1 ;  /* 0x0000003f0a0a7287 */ /* 0x000fe2000c800000 */
[----:B------:R-:W-:Y:S01]  /*af50*/  LEA.HI R10, R3, R0, RZ, 0x3 ;  /* 0x00000000030a7211 */ /* 0x000fe200078f18ff */
[--C-:B------:R-:W-:Y:S01]  /*af60*/  IMAD R5, R5, 0x8, R9.reuse ;  /* 0x0000000805057824 */ /* 0x100fe200078e0209 */
[----:B------:R-:W-:Y:S01]  /*af70*/  ULDC.64 UR6, c[0x0][0x498] ;  /* 0x0001260000067ab9 */ /* 0x000fe20000000a00 */
[C---:B-1----:R-:W-:Y:S01]  /*af80*/  IMAD R9, R36.reuse, 0x80, R9 ;  /* 0x0000008024097824 */ /* 0x042fe200078e0209 */
[----:B------:R-:W-:Y:S01]  /*af90*/  UIADD3 UR15, UR21, UR14, URZ ;  /* 0x0000000e150f7290 */ /* 0x000fe2000fffe03f */
[----:B------:R-:W-:Y:S01]  /*afa0*/  IMAD R8, R36, 0x80, R5 ;  /* 0x0000008024087824 */ /* 0x000fe200078e0205 */
[----:B------:R-:W-:Y:S01]  /*afb0*/  UIMAD UR14, UR10, UR6, URZ ;  /* 0x000000060a0e72a4 */ /* 0x000fe2000f8e023f */
[----:B------:R-:W-:Y:S01]  /*afc0*/  LOP3.LUT R11, R10, 0xfffffff8, RZ, 0xc0, !PT ;  /* 0xfffffff80a0b7812 */ /* 0x000fe200078ec0ff */
[----:B------:R-:W-:Y:S01]  /*afd0*/  USEL UR11, UR11, URZ, !UP1 ;  /* 0x0000003f0b0b7287 */ /* 0x000fe2000c800000 */
[----:B------:R-:W-:Y:S01]  /*afe0*/  IMAD.MOV.U32 R16, RZ, RZ, R8 ;  /* 0x000000ffff107224 */ /* 0x000fe200078e0008 */
[----:B------:R-:W-:Y:S01]  /*aff0*/  ULDC.64 UR4, c[0x0][0x3a0] ;  /* 0x0000e80000047ab9 */ /* 0x000fe20000000a00 */
[----:B------:R-:W-:Y:S01]  /*b000*/  @P1 IMAD.HI.U32 R5, R8, c[0x0][0x4ec], RZ ;  /* 0x00013b0008051a27 */ /* 0x000fe200078e00ff */
[----:B------:R-:W-:Y:S01]  /*b010*/  UIMAD UR7, UR11, UR7, UR14 ;  /* 0x000000070b0772a4 */ /* 0x000fe2000f8e020e */
[----:B------:R-:W-:Y:S01]  /*b020*/  BSSY B0, `(.L_x_32) ;  /* 0x0000063000007945 */ /* 0x000fe20003800000 */
[----:B------:R-:W-:-:S02]  /*b030*/  UIMAD.WIDE.U32 UR18, UR16, UR4, URZ ;  /* 0x00000004101272a5 */ /* 0x000fc4000f8e003f */
[----:B------:R-:W-:Y:S01]  /*b040*/  @P1 SHF.R.U32.HI R16, RZ, c[0x0][0x4f0], R5 ;  /* 0x00013c00ff101a19 */ /* 0x000fe20000011605 */
[----:B------:R-:W-:Y:S02]  /*b050*/  UMOV UR14, UR20 ;  /* 0x00000014000e7c82 */ /* 0x000fe40008000000 */
[----:B------:R-:W-:Y:S01]  /*b060*/  UIMAD.WIDE.U32 UR14, UR11, UR6, UR14 ;  /* 0x000000060b0e72a5 */ /* 0x000fe2000f8e000e */
[--C-:B------:R-:W-:Y:S01]  /*b070*/  SHF.R.S32.HI R4, RZ, 0x1f, R16.reuse ;  /* 0x0000001fff047819 */ /* 0x100fe20000011410 */
[----:B------:R-:W-:Y:S01]  /*b080*/  IMAD.MOV R5, RZ, RZ, -R16 ;  /* 0x000000ffff057224 */ /* 0x000fe200078e0a10 */
[----:B------:R-:W-:-:S03]  /*b090*/  UIMAD UR4, UR17, UR4, URZ ;  /* 0x00000004110472a4 */ /* 0x000fc6000f8e023f */
[----:B------:R-:W-:Y:S01]  /*b0a0*/  IMAD R5, R5, c[0x0][0x4e8], R8 ;  /* 0x00013a0005057a24 */ /* 0x000fe200078e0208 */
[----:B------:R-:W-:Y:S01]  /*b0b0*/  LEA.HI R8, R3, R0, RZ, 0x6 ;  /* 0x0000000003087211 */ /* 0x000fe200078f30ff */
[----:B------:R-:W-:Y:S01]  /*b0c0*/  IMAD.IADD R0, R0, 0x1, -R11 ;  /* 0x0000000100007824 */ /* 0x000fe200078e0a0b */
[----:B------:R-:W-:Y:S01]  /*b0d0*/  MOV R3, UR7 ;  /* 0x0000000700037c02 */ /* 0x000fe20008000f00 */
[----:B------:R-:W-:Y:S01]  /*b0e0*/  UIMAD UR16, UR16, UR5, UR4 ;  /* 0x00000005101072a4 */ /* 0x000fe2000f8e0204 */
[----:B------:R-:W-:Y:S02]  /*b0f0*/  IADD3 R16, P0, R16, UR14, RZ ;  /* 0x0000000e10107c10 */ /* 0x000fe4000ff1e0ff */
[----:B------:R-:W-:Y:S01]  /*b100*/  SHF.R.S32.HI R11, RZ, 0x1f, R5 ;  /* 0x0000001fff0b7819 */ /* 0x000fe20000011405 */
[----:B------:R-:W-:Y:S01]  /*b110*/  ULDC.64 UR4, c[0x0][0x3e8] ;  /* 0x0000fa0000047ab9 */ /* 0x000fe20000000a00 */
[----:B------:R-:W-:Y:S01]  /*b120*/  IADD3.X R17, R4, UR15, R3, P0, !PT ;  /* 0x0000000f04117c10 */ /* 0x000fe200087fe403 */
[----:B------:R-:W-:Y:S01]  /*b130*/  UIADD3 UR17, UR19, UR16, URZ ;  /* 0x0000001013117290 */ /* 0x000fe2000fffe03f */
[----:B------:R-:W-:Y:S01]  /*b140*/  SHF.R.S32.HI R3, RZ, 0x3, R10 ;  /* 0x00000003ff037819 */ /* 0x000fe2000001140a */
[----:B------:R-:W-:Y:S01]  /*b150*/  IMAD R4, R11, c[0x0][0x488], RZ ;  /* 0x000122000b047a24 */ /* 0x000fe200078e02ff */
[----:B------:R-:W-:Y:S01]  /*b160*/  UIMAD UR8, UR8, UR4, URZ ;  /* 0x00000004080872a4 */ /* 0x000fe2000f8e023f */
[----:B------:R-:W-:Y:S01]  /*b170*/  IMAD.WIDE.U32 R16, R5, c[0x0][0x488], R16 ;  /* 0x0001220005107a25 */ /* 0x000fe200078e0010 */
[----:B------:R-:W-:Y:S01]  /*b180*/  UMOV UR16, UR18 ;  /* 0x0000001200107c82 */ /* 0x000fe20008000000 */
[----:B------:R-:W-:Y:S01]  /*b190*/  SHF.L.U32 R8, R8, 0x3, RZ ;  /* 0x0000000308087819 */ /* 0x000fe200000006ff */
[----:B------:R-:W-:Y:S01]  /*b1a0*/  UIMAD UR8, UR9, UR5, UR8 ;  /* 0x00000005090872a4 */ /* 0x000fe2000f8e0208 */
[----:B------:R-:W-:Y:S01]  /*b1b0*/  IMAD.SHL.U32 R12, R3, 0x40, RZ ;  /* 0x00000040030c7824 */ /* 0x000fe200078e00ff */
[----:B------:R-:W-:Y:S01]  /*b1c0*/  UIMAD.WIDE.U32 UR16, UR9, UR4, UR16 ;  /* 0x00000004091072a5 */ /* 0x000fe2000f8e0010 */
[----:B------:R-:W-:-:S02]  /*b1d0*/  IMAD R14, R0, 0x20, R3 ;  /* 0x00000020000e7824 */ /* 0x000fc400078e0203 */
[----:B------:R-:W-:Y:S01]  /*b1e0*/  IMAD R5, R5, c[0x0][0x48c], R4 ;  /* 0x0001230005057a24 */ /* 0x000fe200078e0204 */
[----:B------:R-:W-:Y:S01]  /*b1f0*/  LOP3.LUT R12, R12, 0x1c0, RZ, 0xc0, !PT ;  /* 0x000001c00c0c7812 */ /* 0x000fe200078ec0ff */
[----:B------:R-:W-:Y:S01]  /*b200*/  IMAD.SHL.U32 R0, R0, 0x8, RZ ;  /* 0x0000000800007824 */ /* 0x000fe200078e00ff */
[----:B------:R-:W-:Y:S01]  /*b210*/  LEA R4, P0, R16, c[0x0][0x450], 0x2 ;  /* 0x0001140010047a11 */ /* 0x000fe200078010ff */
[----:B------:R-:W-:Y:S01]  /*b220*/  IMAD R14, R36, 0x80, R14 ;  /* 0x00000080240e7824 */ /* 0x000fe200078e020e */
[----:B------:R-:W-:Y:S01]  /*b230*/  IADD3 R5, R17, R5, RZ ;  /* 0x0000000511057210 */ /* 0x000fe20007ffe0ff */
[----:B------:R-:W-:Y:S01]  /*b240*/  ULDC.64 UR4, c[0x0][0x3f0] ;  /* 0x0000fc0000047ab9 */ /* 0x000fe20000000a00 */
[----:B------:R-:W-:Y:S01]  /*b250*/  LOP3.LUT R10, R12, 0x38, R0, 0xf8, !PT ;  /* 0x000000380c0a7812 */ /* 0x000fe200078ef800 */
[----:B------:R-:W-:Y:S01]  /*b260*/  @P1 IMAD.HI.U32 R11, R14, c[0x0][0x4ec], RZ ;  /* 0x00013b000e0b1a27 */ /* 0x000fe200078e00ff */
[----:B------:R-:W-:Y:S01]  /*b270*/  SHF.R.U32.HI R12, RZ, 0x3, R12 ;  /* 0x00000003ff0c7819 */ /* 0x000fe2000001160c */
[----:B------:R-:W-:Y:S01]  /*b280*/  UIADD3 UR9, UR17, UR8, URZ ;  /* 0x0000000811097290 */ /* 0x000fe2000fffe03f */
[----:B------:R-:W-:Y:S01]  /*b290*/  LEA.HI.X R5, R16, c[0x0][0x454], R5, 0x2, P0 ;  /* 0x0001150010057a11 */ /* 0x000fe200000f1405 */
[--C-:B------:R-:W-:Y:S01]  /*b2a0*/  IMAD.MOV.U32 R13, RZ, RZ, R14.reuse ;  /* 0x000000ffff0d7224 */ /* 0x100fe200078e000e */
[----:B------:R-:W-:Y:S01]  /*b2b0*/  UIMAD UR10, UR10, UR4, URZ ;  /* 0x000000040a0a72a4 */ /* 0x000fe2000f8e023f */
[----:B------:R-:W-:Y:S01]  /*b2c0*/  @P1 SHF.R.U32.HI R13, RZ, c[0x0][0x4f0], R11 ;  /* 0x00013c00ff0d1a19 */ /* 0x000fe2000001160b */
[----:B------:R-:W-:Y:S01]  /*b2d0*/  UMOV UR8, UR16 ;  /* 0x0000001000087c82 */ /* 0x000fe20008000000 */
[----:B------:R-:W-:Y:S01]  /*b2e0*/  LOP3.LUT R12, R10, R12, RZ, 0x3c, !PT ;  /* 0x0000000c0a0c7212 */ /* 0x000fe200078e3cff */
[----:B------:R-:W-:Y:S01]  /*b2f0*/  SHFL.IDX PT, R11, R5, RZ, 0x1c1f ;  /* 0x001c1fff050b7589 */ /* 0x000fe200000e0000 */
[----:B------:R-:W-:Y:S01]  /*b300*/  UIMAD UR5, UR11, UR5, UR10 ;  /* 0x000000050b0572a4 */ /* 0x000fe2000f8e020a */
[--C-:B------:R-:W-:Y:S01]  /*b310*/  IMAD.MOV R15, RZ, RZ, -R13.reuse ;  /* 0x000000ffff0f7224 */ /* 0x100fe200078e0a0d */
[----:B------:R-:W-:Y:S01]  /*b320*/  UIMAD.WIDE.U32 UR8, UR11, UR4, UR8 ;  /* 0x000000040b0872a5 */ /* 0x000fe2000f8e0008 */
[----:B------:R-:W1:Y:S01]  /*b330*/  SHFL.IDX PT, R10, R4, RZ, 0x1c1f ;  /* 0x001c1fff040a7589 */ /* 0x000e6200000e0000 */
[----:B------:R-:W-:Y:S01]  /*b340*/  SHF.R.S32.HI R16, RZ, 0x1f, R13 ;  /* 0x0000001fff107819 */ /* 0x000fe2000001140d */
[----:B------:R-:W-:Y:S01]  /*b350*/  IMAD R15, R15, c[0x0][0x4e8], R14 ;  /* 0x00013a000f0f7a24 */ /* 0x000fe200078e020e */
[----:B------:R-:W-:Y:S01]  /*b360*/  UIADD3 UR5, UR9, UR5, URZ ;  /* 0x0000000509057290 */ /* 0x000fe2000fffe03f */
[----:B------:R-:W-:Y:S01]  /*b370*/  SHFL.IDX PT, R4, R4, 0x1, 0x1c1f ;  /* 0x003c1f0004047f89 */ /* 0x000fe200000e0000 */
[C---:B------:R-:W-:Y:S01]  /*b380*/  IADD3 R14, R9.reuse, 0x8, RZ ;  /* 0x00000008090e7810 */ /* 0x040fe20007ffe0ff */
[----:B------:R-:W-:Y:S01]  /*b390*/  IMAD.U32 R19, RZ, RZ, UR9 ;  /* 0x00000009ff137e24 */ /* 0x000fe2000f8e00ff */
[-C--:B------:R-:W-:Y:S01]  /*b3a0*/  ISETP.GE.OR P0, PT, R9, R2.reuse, P2 ;  /* 0x000000020900720c */ /* 0x080fe20001706670 */
[----:B------:R-:W2:Y:S01]  /*b3b0*/  SHFL.IDX PT, R5, R5, 0x1, 0x1c1f ;  /* 0x003c1f0005057f89 */ /* 0x000ea200000e0000 */
[----:B------:R-:W-:Y:S01]  /*b3c0*/  IMAD.U32 R18, RZ, RZ, UR8 ;  /* 0x00000008ff127e24 */ /* 0x000fe2000f8e00ff */
[----:B------:R-:W-:Y:S01]  /*b3d0*/  ISETP.GE.OR P2, PT, R14, R2, P2 ;  /* 0x000000020e00720c */ /* 0x000fe20001746670 */
[----:B------:R-:W-:Y:S01]  /*b3e0*/  IMAD.U32 R19, RZ, RZ, UR5 ;  /* 0x00000005ff137e24 */ /* 0x000fe2000f8e00ff */
[----:B------:R-:W-:Y:S01]  /*b3f0*/  SHF.R.S32.HI R9, RZ, 0x1f, R15 ;  /* 0x0000001fff097819 */ /* 0x000fe2000001140f */
[----:B------:R-:W-:Y:S01]  /*b400*/  IMAD R16, R16, c[0x0][0x3e0], RZ ;  /* 0x0000f80010107a24 */ /* 0x000fe200078e02ff */
[----:B------:R-:W-:Y:S01]  /*b410*/  LOP3.LUT R8, R12, 0x7ffffe00, R8, 0xf8, !PT ;  /* 0x7ffffe000c087812 */ /* 0x000fe200078ef808 */
[----:B------:R-:W-:Y:S01]  /*b420*/  IMAD.WIDE.U32 R18, R13, c[0x0][0x3e0], R18 ;  /* 0x0000f8000d127a25 */ /* 0x000fe200078e0012 */
[----:B------:R-:W-:-:S03]  /*b430*/  IADD3 R37, R0, 0x40, RZ ;  /* 0x0000004000257810 */ /* 0x000fc60007ffe0ff */
[----:B------:R-:W-:Y:S02]  /*b440*/  IMAD R16, R13, c[0x0][0x3e4], R16 ;  /* 0x0000f9000d107a24 */ /* 0x000fe400078e0210 */
[----:B------:R-:W-:Y:S02]  /*b450*/  IMAD R9, R9, c[0x0][0x3d8], RZ ;  /* 0x0000f60009097a24 */ /* 0x000fe400078e02ff */
[----:B------:R-:W-:Y:S01]  /*b460*/  IMAD.IADD R19, R19, 0x1, R16 ;  /* 0x0000000113137824 */ /* 0x000fe200078e0210 */
[----:B-1----:R1:W-:Y:S01]  /*b470*/  @!P0 ST.E [R10.64], R6 ;  /* 0x000000060a008985 */ /* 0x0023e2000c10190c */
[----:B------:R-:W-:Y:S02]  /*b480*/  IMAD.SHL.U32 R16, R8, 0x2, RZ ;  /* 0x0000000208107824 */ /* 0x000fe400078e00ff */
[C---:B------:R-:W-:Y:S02]  /*b490*/  IMAD R17, R15.reuse, c[0x0][0x3dc], R9 ;  /* 0x0000f7000f117a24 */ /* 0x040fe400078e0209 */
[----:B------:R-:W-:Y:S01]  /*b4a0*/  IMAD.WIDE.U32 R38, R15, c[0x0][0x3d8], R18 ;  /* 0x0000f6000f267a25 */ /* 0x000fe200078e0012 */
[----:B--2---:R1:W-:Y:S03]  /*b4b0*/  @!P2 ST.E [R4.64], R7 ;  /* 0x000000070400a985 */ /* 0x0043e6000c10190c */
[----:B------:R-:W-:Y:S01]  /*b4c0*/  IMAD.IADD R17, R39, 0x1, R17 ;  /* 0x0000000127117824 */ /* 0x000fe200078e0211 */
[----:B------:R-:W-:Y:S01]  /*b4d0*/  LEA R39, P0, R38, c[0x0][0x380], 0x1 ;  /* 0x0000e00026277a11 */ /* 0x000fe200078008ff */
[----:B------:R-:W-:Y:S01]  /*b4e0*/  IMAD R36, R36, 0x80, R3 ;  /* 0x0000008024247824 */ /* 0x000fe200078e0203 */
[----:B------:R1:W2:Y:S02]  /*b4f0*/  LDS.128 R28, [R16+0x1080] ;  /* 0x00108000101c7984 */ /* 0x0002a40000000c00 */
[----:B------:R-:W-:-:S02]  /*b500*/  LEA.HI.X R38, R38, c[0x0][0x384], R17, 0x1, P0 ;  /* 0x0000e10026267a11 */ /* 0x000fc400000f0c11 */
[----:B------:R1:W3:Y:S01]  /*b510*/  LDS.128 R24, [R16+0x2080] ;  /* 0x0020800010187984 */ /* 0x0002e20000000c00 */
[----:B------:R-:W-:-:S03]  /*b520*/  ISETP.GE.AND P0, PT, R36, R2, PT ;  /* 0x000000022400720c */ /* 0x000fc60003f06270 */
[----:B------:R1:W4:Y:S04]  /*b530*/  LDS.128 R20, [R16+0x3080] ;  /* 0x0030800010147984 */ /* 0x0003280000000c00 */
[----:B------:R1:W1:Y:S04]  /*b540*/  LDS.128 R12, [R16+0x5080] ;  /* 0x00508000100c7984 */ /* 0x0002680000000c00 */
[----:B------:R1:W1:Y:S04]  /*b550*/  LDS.128 R8, [R16+0x6080] ;  /* 0x0060800010087984 */ /* 0x0002680000000c00 */
[----:B------:R1:W1:Y:S04]  /*b560*/  LDS.128 R4, [R16+0x7080] ;  /* 0x0070800010047984 */ /* 0x0002680000000c00 */
[----:B------:R1:W1:Y:S04]  /*b570*/  SHFL.IDX PT, R40, R39, RZ, 0x181f ;  /* 0x00181fff27287589 */ /* 0x00026800000e0000 */
[----:B------:R1:W1:Y:S01]  /*b580*/  SHFL.IDX PT, R41, R38, RZ, 0x181f ;  /* 0x00181fff26297589 */ /* 0x00026200000e0000 */
[----:B------:R-:W-:Y:S05]  /*b590*/  @P0 BRA `(.L_x_33) ;  /* 0x000000b000000947 */ /* 0x000fea0003800000 */
[----:B------:R-:W5:Y:S01]  /*b5a0*/  LDS.128 R32, [R16+0x80] ;  /* 0x0000800010207984 */ /* 0x000f620000000c00 */
[----:B------:R-:W-:-:S02]  /*b5b0*/  ISETP.GE.AND P0, PT, R37, c[0x0][0x3c8], PT ;  /* 0x0000f20025007a0c */ /* 0x000fc40003f06270 */
[----:B------:R-:W-:Y:S01]  /*b5c0*/  ISETP.GE.AND P1, PT, R0, c[0x0][0x3c8], PT ;  /* 0x0000f20000007a0c */ /* 0x000fe20003f26270 */
[----:B-1----:R-:W1:Y:S10]  /*b5d0*/  LDS.128 R16, [R16+0x4080] ;  /* 0x0040800010107984 */ /* 0x002e740000000c00 */
[----:B------:R-:W-:-:S02]  /*b5e0*/  @!P0 SHF.R.S32.HI R3, RZ, 0x1f, R37 ;  /* 0x0000001fff038819 */ /* 0x000fc40000011425 */
[----:B------:R-:W-:Y:S02]  /*b5f0*/  @!P1 IMAD.WIDE R42, R0, 0x2, R40 ;  /* 0x00000002002a9825 */ /* 0x000fe400078e0228 */
[----:B------:R-:W-:-:S04]  /*b600*/  @!P0 LEA.HI R3, R3, R37, RZ, 0x3 ;  /* 0x0000002503038211 */ /* 0x000fc800078f18ff */
[----:B------:R-:W-:-:S05]  /*b610*/  @!P0 LOP3.LUT R3, R3, 0xfffffff8, RZ, 0xc0, !PT ;  /* 0xfffffff803038812 */ /* 0x000fca00078ec0ff */
[----:B------:R-:W-:Y:S01]  /*b620*/  @!P0 IMAD.WIDE R40, R3, 0x2, R40 ;  /* 0x0000000203288825 */ /* 0x000fe200078e0228 */
[----:B-----5:R4:W-:Y:S04]  /*b630*/  @!P1 ST.E.128 [R42.64], R32 ;  /* 0x000000202a009985 */ /* 0x0209e8000c101d0c */
[----:B-1----:R4:W-:Y:S02]  /*b640*/  @!P0 ST.E.128 [R40.64], R16 ;  /* 0x0000001028008985 */ /* 0x0029e4000c101d0c */
.L_x_33:
[----:B------:R-:W-:Y:S05]  /*b650*/  BSYNC B0 ;  /* 0x0000000000007941 */ /* 0x000fea0003800000 */
.L_x_32:
[----:B------:R-:W-:Y:S01]  /*b660*/  IADD3 R3, R36, 0x20, RZ ;  /* 0x0000002024037810 */ /* 0x000fe20007ffe0ff */
[----:B----4-:R4:W3:Y:S01]  /*b670*/  SHFL.IDX PT, R17, R38, 0x1, 0x181f ;  /* 0x00381f0026117f89 */ /* 0x0108e200000e0000 */
[----:B------:R-:W-:Y:S02]  /*b680*/  BSSY B0, `(.L_x_34) ;  /* 0x000000d000007945 */ /* 0x000fe40003800000 */
[----:B------:R-:W-:Y:S01]  /*b690*/  ISETP.GE.AND P0, PT, R3, R2, PT ;  /* 0x000000020300720c */ /* 0x000fe20003f06270 */
[----:B-1----:R4:W1:-:S12]  /*b6a0*/  SHFL.IDX PT, R16, R39, 0x1, 0x181f ;  /* 0x00381f0027107f89 */ /* 0x00285800000e0000 */
[----:B------:R-:W-:Y:S05]  /*b6b0*/  @P0 BRA `(.L_x_35) ;  /* 0x0000009000000947 */ /* 0x000fea0003800000 */
[----:B------:R-:W-:Y:S02]  /*b6c0*/  ISETP.GE.AND P0, PT, R37, c[0x0][0x3c8], PT ;  /* 0x0000f20025007a0c */ /* 0x000fe40003f06270 */
[----:B------:R-:W-:-:S11]  /*b6d0*/  ISETP.GE.AND P1, PT, R0, c[0x0][0x3c8], PT ;  /* 0x0000f20000007a0c */ /* 0x000fd60003f26270 */
[----:B------:R-:W-:Y:S02]  /*b6e0*/  @!P0 SHF.R.S32.HI R3, RZ, 0x1f, R37 ;  /* 0x0000001fff038819 */ /* 0x000fe40000011425 */
[----:B-1-3--:R-:W-:Y:S02]  /*b6f0*/  @!P1 IMAD.WIDE R18, R0, 0x2, R16 ;  /* 0x0000000200129825 */ /* 0x00afe400078e0210 */
[----:B------:R-:W-:-:S03]  /*b700*/  @!P0 LEA.HI R3, R3, R37, RZ, 0x3 ;  /* 0x0000002503038211 */ /* 0x000fc600078f18ff */
[----:B--2---:R1:W-:Y:S01]  /*b710*/  @!P1 ST.E.128 [R18.64], R28 ;  /* 0x0000001c12009985 */ /* 0x0043e2000c101d0c */
[----:B------:R-:W-:-:S05]  /*b720*/  @!P0 LOP3.LUT R3, R3, 0xfffffff8, RZ, 0xc0, !PT ;  /* 0xfffffff803038812 */ /* 0x000fca00078ec0ff */
[----:B------:R-:W-:-:S05]  /*b730*/  @!P0 IMAD.WIDE R16, R3, 0x2, R16 ;  /* 0x0000000203108825 */ /* 0x000fca00078e0210 */
[----:B------:R1:W-:Y:S02]  /*b740*/  @!P0 ST.E.128 [R16.64], R12 ;  /* 0x0000000c10008985 */ /* 0x0003e4000c101d0c */
.L_x_35:
[----:B------:R-:W-:Y:S05]  /*b750*/  BSYNC B0 ;  /* 0x0000000000007941 */ /* 0x000fea0003800000 */
.L_x_34:
[----:B------:R-:W-:Y:S01]  /*b760*/  IADD3 R3, R36, 0x40, RZ ;  /* 0x0000004024037810 */ /* 0x000fe20007ffe0ff */
[----:B-1----:R1:W4:Y:S01]  /*b770*/  SHFL.IDX PT, R13, R38, 0x2, 0x181f ;  /* 0x00581f00260d7f89 */ /* 0x00232200000e0000 */
[----:B------:R-:W-:Y:S02]  /*b780*/  BSSY B0, `(.L_x_36) ;  /* 0x000000d000007945 */ /* 0x000fe40003800000 */
[----:B------:R-:W-:Y:S01]  /*b790*/  ISETP.GE.AND P0, PT, R3, R2, PT ;  /* 0x000000020300720c */ /* 0x000fe20003f06270 */
[----:B------:R1:W3:-:S12]  /*b7a0*/  SHFL.IDX PT, R12, R39, 0x2, 0x181f ;  /* 0x00581f00270c7f89 */ /* 0x0002d800000e0000 */
[----:B------:R-:W-:Y:S05]  /*b7b0*/  @P0 BRA `(.L_x_37) ;  /* 0x0000009000000947 */ /* 0x000fea0003800000 */
[----:B------:R-:W-:Y:S02]  /*b7c0*/  ISETP.GE.AND P0, PT, R37, c[0x0][0x3c8], PT ;  /* 0x0000f20025007a0c */ /* 0x000fe40003f06270 */
[----:B------:R-:W-:-:S11]  /*b7d0*/  ISETP.GE.AND P1, PT, R0, c[0x0][0x3c8], PT ;  /* 0x0000f20000007a0c */ /* 0x000fd60003f26270 */
[----:B------:R-:W-:Y:S02]  /*b7e0*/  @!P0 SHF.R.S32.HI R3, RZ, 0x1f, R37 ;  /* 0x0000001fff038819 */ /* 0x000fe40000011425 */
[----:B---34-:R-:W-:Y:S02]  /*b7f0*/  @!P1 IMAD.WIDE R14, R0, 0x2, R12 ;  /* 0x00000002000e9825 */ /* 0x018fe400078e020c */
[----:B------:R-:W-:-:S03]  /*b800*/  @!P0 LEA.HI R3, R3, R37, RZ, 0x3 ;  /* 0x0000002503038211 */ /* 0x000fc600078f18ff */
[----:B------:R3:W-:Y:S01]  /*b810*/  @!P1 ST.E.128 [R14.64], R24 ;  /* 0x000000180e009985 */ /* 0x0007e2000c101d0c */
[----:B------:R-:W-:-:S05]  /*b820*/  @!P0 LOP3.LUT R3, R3, 0xfffffff8, RZ, 0xc0, !PT ;  /* 0xfffffff803038812 */ /* 0x000fca00078ec0ff */
[----:B------:R-:W-:-:S05]  /*b830*/  @!P0 IMAD.WIDE R12, R3, 0x2, R12 ;  /* 0x00000002030c8825 */ /* 0x000fca00078e020c */
[----:B------:R3:W-:Y:S02]  /*b840*/  @!P0 ST.E.128 [R12.64], R8 ;  /* 0x000000080c008985 */ /* 0x0007e4000c101d0c */
.L_x_37:
[----:B------:R-:W-:Y:S05]  /*b850*/  BSYNC B0 ;  /* 0x0000000000007941 */ /* 0x000fea0003800000 */
.L_x_36:
[----:B------:R-:W-:Y:S01]  /*b860*/  IADD3 R36, R36, 0x60, RZ ;  /* 0x0000006024247810 */ /* 0x000fe20007ffe0ff */
[----:B---3--:R3:W1:Y:S03]  /*b870*/  SHFL.IDX PT, R9, R38, 0x3, 0x181f ;  /* 0x00781f0026097f89 */ /* 0x00866600000e0000 */
[----:B------:R-:W-:Y:S01]  /*b880*/  ISETP.GE.AND P0, PT, R36, R2, PT ;  /* 0x000000022400720c */ /* 0x000fe20003f06270 */
[----:B------:R3:W4:-:S12]  /*b890*/  SHFL.IDX PT, R8, R39, 0x3, 0x181f ;  /* 0x00781f0027087f89 */ /* 0x00071800000e0000 */
[----:B------:R-:W-:Y:S05]  /*b8a0*/  @P0 EXIT ;  /* 0x000000000000094d */ /* 0x000fea0003800000 */
[----:B------:R-:W-:-:S13]  /*b8b0*/  ISETP.GE.AND P0, PT, R0, c[0x0][0x3c8], PT ;  /* 0x0000f20000007a0c */ /* 0x000fda0003f06270 */
[----:B-1--4-:R-:W-:-:S05]  /*b8c0*/  @!P0 IMAD.WIDE R2, R0, 0x2, R8 ;  /* 0x0000000200028825 */ /* 0x012fca00078e0208 */
[----:B------:R1:W-:Y:S01]  /*b8d0*/  @!P0 ST.E.128 [R2.64], R20 ;  /* 0x0000001402008985 */ /* 0x0003e2000c101d0c */
[----:B------:R-:W-:-:S13]  /*b8e0*/  ISETP.GE.AND P0, PT, R37, c[0x0][0x3c8], PT ;  /* 0x0000f20025007a0c */ /* 0x000fda0003f06270 */
[----:B------:R-:W-:Y:S05]  /*b8f0*/  @P0 EXIT ;  /* 0x000000000000094d */ /* 0x000fea0003800000 */
[----:B------:R-:W-:-:S04]  /*b900*/  SHF.R.S32.HI R0, RZ, 0x1f, R37 ;  /* 0x0000001fff007819 */ /* 0x000fc80000011425 */
[----:B------:R-:W-:-:S04]  /*b910*/  LEA.HI R0, R0, R37, RZ, 0x3 ;  /* 0x0000002500007211 */ /* 0x000fc800078f18ff */
[----:B------:R-:W-:-:S05]  /*b920*/  LOP3.LUT R0, R0, 0xfffffff8, RZ, 0xc0, !PT ;  /* 0xfffffff800007812 */ /* 0x000fca00078ec0ff */
[----:B------:R-:W-:-:S05]  /*b930*/  IMAD.WIDE R8, R0, 0x2, R8 ;  /* 0x0000000200087825 */ /* 0x000fca00078e0208 */
[----:B------:R-:W-:Y:S01]  /*b940*/  ST.E.128 [R8.64], R4 ;  /* 0x0000000408007985 */ /* 0x000fe2000c101d0c */
[----:B------:R-:W-:Y:S05]  /*b950*/  EXIT ;  /* 0x000000000000794d */ /* 0x000fea0003800000 */
.L_x_30:
[----:B------:R-:W-:Y:S02]  /*b960*/  ULDC.64 UR4, c[0x0][0x500] ;  /* 0x0001400000047ab9 */ /* 0x000fe40000000a00 */
[----:B------:R-:W-:Y:S02]  /*b970*/  UISETP.NE.U32.AND UP1, UPT, URZ, UR4, UPT ;  /* 0x000000043f00728c */ /* 0x000fe4000bf25070 */
[----:B------:R-:W-:Y:S02]  /*b980*/  UMOV UR6, 0x4 ;  /* 0x0000000400067882 */ /* 0x000fe40000000000 */
[----:B------:R-:W-:-:S03]  /*b990*/  UISETP.NE.AND.EX UP1, UPT, URZ, UR5, UPT, UP1 ;  /* 0x000000053f00728c */ /* 0x000fc6000bf25310 */
[----:B------:R-:W-:Y:S02]  /*b9a0*/  ULDC.64 UR4, c[0x0][0x500] ;  /* 0x0001400000047ab9 */ /* 0x000fe40000000a00 */
[----:B------:R-:W-:Y:S01]  /*b9b0*/  UIMAD.WIDE UR4, UR11, UR6, UR4 ;  /* 0x000000060b0472a5 */ /* 0x000fe2000f8e0204 */
[----:B------:R-:W-:-:S05]  /*b9c0*/  PLOP3.LUT P1, PT, PT, PT, UP1, 0x80, 0x0 ;  /* 0x000000000000781c */ /* 0x000fca0003f2f018 */
[----:B------:R-:W-:Y:S01]  /*b9d0*/  IMAD.U32 R4, RZ, RZ, UR4 ;  /* 0x00000004ff047e24 */ /* 0x000fe2000f8e00ff */
[----:B------:R-:W-:Y:S01]  /*b9e0*/  MOV R5, UR5 ;  /* 0x0000000500057c02 */ /* 0x000fe20008000f00 */
[----:B------:R-:W-:-:S06]  /*b9f0*/  ULDC.64 UR4, c[0x0][0x508] ;  /* 0x0001420000047ab9 */ /* 0x000fcc0000000a00 */
[----:B-----5:R-:W2:Y:S01]  /*ba00*/  @P1 LDG.E R0, [R4.64] ;  /* 0x0000000c04001981 */ /* 0x020ea2000c1e1900 */
[----:B------:R-:W-:Y:S01]  /*ba10*/  UISETP.NE.U32.AND UP0, UPT, URZ, UR4, UPT ;  /* 0x000000043f00728c */ /* 0x000fe2000bf05070 */
[----:B------:R-:W-:-:S03]  /*ba20*/  IMAD.MOV.U32 R8, RZ, RZ, c[0x0][0x388] ;  /* 0x0000e200ff087624 */ /* 0x000fc600078e00ff */
[----:B------:R-:W-:-:S03]  /*ba30*/  UISETP.NE.AND.EX UP0, UPT, URZ, UR5, UPT, UP0 ;  /* 0x000000053f00728c */ /* 0x000fc6000bf05300 */
[----:B------:R-:W-:-:S03]  /*ba40*/  ULDC.64 UR4, c[0x0][0x508] ;  /* 0x0001420000047ab9 */ /* 0x000fc60000000a00 */
[----:B------:R-:W-:-:S05]  /*ba50*/  PLOP3.LUT P0, PT, PT, PT, UP0, 0x80, 0x0 ;  /* 0x000000000000781c */ /* 0x000fca0003f0f008 */
[----:B------:R-:W-:-:S06]  /*ba60*/  @UP0 UIMAD.WIDE UR4, UR11, UR6, UR4 ;  /* 0x000000060b0402a5 */ /* 0x000fcc000f8e0204 */
[----:B------:R-:W-:Y:S01]  /*ba70*/  MOV R2, UR4 ;  /* 0x0000000400027c02 */ /* 0x000fe20008000f00 */
        /* <DEDUP_REMOVED lines=13> */
.L_x_38:
[----:B-1----:R-:W1:Y:S01]  /*bb50*/  S2R R0, SR_TID.X ;  /* 0x0000000000007919 */ /* 0x002e620000002100 */
[----:B------:R-:W-:Y:S01]  /*bb60*/  USHF.R.S32.HI UR6, URZ, 0x1f, UR11 ;  /* 0x0000001f3f067899 */ /* 0x000fe2000801140b */
[----:B------:R-:W-:Y:S01]  /*bb70*/  BSSY B0, `(.L_x_39) ;  /* 0x0000029000007945 */ /* 0x000fe20003800000 */
[----:B------:R-:W-:-:S02]  /*bb80*/  USEL UR11, UR11, URZ, !UP1 ;  /* 0x0000003f0b0b7287 */ /* 0x000fc4000c800000 */
[----:B------:R-:W-:Y:S01]  /*bb90*/  USEL UR6, UR6, URZ, !UP1 ;  /* 0x0000003f06067287 */ /* 0x000fe2000c800000 */
[----:B-1----:R-:W-:-:S13]  /*bba0*/  ISETP.GE.AND P0, PT, R0, 0x80, PT ;  /* 0x000000800000780c */ /* 0x002fda0003f06270 */
[----:B------:R-:W-:Y:S05]  /*bbb0*/  @P0 BRA `(.L_x_40) ;  /* 0x0000024000000947 */ /* 0x000fea0003800000 */
[----:B------:R-:W1:Y:S01]  /*bbc0*/  S2R R2, SR_CTAID.X ;  /* 0x0000000000027919 */ /* 0x000e620000002500 */
[----:B-----5:R-:W-:Y:S01]  /*bbd0*/  IMAD R3, R8, c[0x0][0x4e8], RZ ;  /* 0x00013a0008037a24 */ /* 0x020fe200078e02ff */
[----:B-1----:R-:W-:-:S04]  /*bbe0*/  LEA R2, R2, R0, 0x7 ;  /* 0x0000000002027211 */ /* 0x002fc800078e38ff */
[----:B------:R-:W-:-:S13]  /*bbf0*/  ISETP.GE.AND P0, PT, R2, R3, PT ;  /* 0x000000030200720c */ /* 0x000fda0003f06270 */
[----:B------:R-:W-:Y:S05]  /*bc00*/  @P0 BRA `(.L_x_40) ;  /* 0x000001f000000947 */ /* 0x000fea0003800000 */
[----:B------:R-:W-:Y:S01]  /*bc10*/  IMAD.MOV.U32 R3, RZ, RZ, c[0x0][0x4e8] ;  /* 0x00013a00ff037624 */ /* 0x000fe200078e00ff */
[----:B------:R-:W-:Y:S01]  /*bc20*/  ULDC.64 UR4, c[0x0][0x490] ;  /* 0x0001240000047ab9 */ /* 0x000fe20000000a00 */
[----:B------:R-:W-:Y:S01]  /*bc30*/  IMAD.MOV.U32 R6, RZ, RZ, R2 ;  /* 0x000000ffff067224 */ /* 0x000fe200078e0002 */
[----:B------:R-:W-:Y:S02]  /*bc40*/  UIMAD UR7, UR8, UR4, URZ ;  /* 0x00000004080772a4 */ /* 0x000fe4000f8e023f */
[----:B------:R-:W-:Y:S01]  /*bc50*/  ISETP.NE.AND P0, PT, R3, 0x1, PT ;  /* 0x000000010300780c */ /* 0x000fe20003f05270 */
[----:B------:R-:W-:Y:S02]  /*bc60*/  UMOV UR16, UR14 ;  /* 0x0000000e00107c82 */ /* 0x000fe40008000000 */
[----:B------:R-:W-:Y:S02]  /*bc70*/  UMOV UR17, UR15 ;  /* 0x0000000f00117c82 */ /* 0x000fe40008000000 */
[----:B------:R-:W-:-:S02]  /*bc80*/  UIMAD.WIDE.U32 UR16, UR9, UR4, UR16 ;  /* 0x00000004091072a5 */ /* 0x000fc4000f8e0010 */
[----:B------:R-:W-:-:S03]  /*bc90*/  UIMAD UR7, UR9, UR5, UR7 ;  /* 0x00000005090772a4 */ /* 0x000fc6000f8e0207 */
[----:B------:R-:W-:Y:S02]  /*bca0*/  ULDC.64 UR4, c[0x0][0x498] ;  /* 0x0001260000047ab9 */ /* 0x000fe40000000a00 */
[----:B------:R-:W-:Y:S01]  /*bcb0*/  UIADD3 UR17, UR7, UR17, URZ ;  /* 0x0000001107117290 */ /* 0x000fe2000fffe03f */
[----:B------:R-:W-:Y:S01]  /*bcc0*/  @P0 IMAD.HI.U32 R3, R2, c[0x0][0x4ec], RZ ;  /* 0x00013b0002030a27 */ /* 0x000fe200078e00ff */
[----:B------:R-:W-:Y:S02]  /*bcd0*/  UIMAD UR7, UR6, UR4, URZ ;  /* 0x00000004060772a4 */ /* 0x000fe4000f8e023f */
[----:B------:R-:W-:Y:S02]  /*bce0*/  UIMAD.WIDE.U32 UR16, UR11, UR4, UR16 ;  /* 0x000000040b1072a5 */ /* 0x000fe4000f8e0010 */
[----:B------:R-:W-:Y:S01]  /*bcf0*/  @P0 SHF.R.U32.HI R6, RZ, c[0x0][0x4f0], R3 ;  /* 0x00013c00ff060a19 */ /* 0x000fe20000011603 */
[----:B------:R-:W-:-:S03]  /*bd00*/  UIMAD UR5, UR11, UR5, UR7 ;  /* 0x000000050b0572a4 */ /* 0x000fc6000f8e0207 */
[C---:B------:R-:W-:Y:S02]  /*bd10*/  IADD3 R5, -R6.reuse, RZ, RZ ;  /* 0x000000ff06057210 */ /* 0x040fe40007ffe1ff */
[----:B------:R-:W-:Y:S02]  /*bd20*/  SHF.R.S32.HI R3, RZ, 0x1f, R6 ;  /* 0x0000001fff037819 */ /* 0x000fe40000011406 */
[----:B------:R-:W-:Y:S01]  /*bd30*/  IADD3 R6, P0, R6, UR16, RZ ;  /* 0x0000001006067c10 */ /* 0x000fe2000ff1e0ff */
[----:B------:R-:W-:Y:S02]  /*bd40*/  IMAD R5, R5, c[0x0][0x4e8], R2 ;  /* 0x00013a0005057a24 */ /* 0x000fe400078e0202 */
[----:B------:R-:W-:-:S03]  /*bd50*/  IMAD.U32 R2, RZ, RZ, UR5 ;  /* 0x00000005ff027e24 */ /* 0x000fc6000f8e00ff */
[----:B------:R-:W-:Y:S02]  /*bd60*/  SHF.R.S32.HI R4, RZ, 0x1f, R5 ;  /* 0x0000001fff047819 */ /* 0x000fe40000011405 */
[----:B------:R-:W-:-:S03]  /*bd70*/  IADD3.X R7, R3, UR17, R2, P0, !PT ;  /* 0x0000001103077c10 */ /* 0x000fc600087fe402 */
[----:B------:R-:W-:Y:S02]  /*bd80*/  IMAD R2, R4, c[0x0][0x488], RZ ;  /* 0x0001220004027a24 */ /* 0x000fe400078e02ff */
[----:B------:R-:W-:-:S04]  /*bd90*/  IMAD.WIDE.U32 R6, R5, c[0x0][0x488], R6 ;  /* 0x0001220005067a25 */ /* 0x000fc800078e0006 */
[----:B------:R-:W-:Y:S01]  /*bda0*/  IMAD R2, R5, c[0x0][0x48c], R2 ;  /* 0x0001230005027a24 */ /* 0x000fe200078e0202 */
[----:B------:R-:W-:-:S04]  /*bdb0*/  LEA R4, P0, R6, c[0x0][0x450], 0x2 ;  /* 0x0001140006047a11 */ /* 0x000fc800078010ff */
[----:B------:R-:W-:-:S04]  /*bdc0*/  IADD3 R2, R7, R2, RZ ;  /* 0x0000000207027210 */ /* 0x000fc80007ffe0ff */
[----:B------:R-:W-:Y:S01]  /*bdd0*/  LEA.HI.X R5, R6, c[0x0][0x454], R2, 0x2, P0 ;  /* 0x0001150006057a11 */ /* 0x000fe200000f1402 */
[----:B------:R-:W-:-:S05]  /*bde0*/  IMAD.MOV.U32 R2, RZ, RZ, -0x800000 ;  /* 0xff800000ff027424 */ /* 0x000fca00078e00ff */
[----:B------:R1:W-:Y:S02]  /*bdf0*/  STG.E [R4.64], R2 ;  /* 0x0000000204007986 */ /* 0x0003e4000c10190c */
.L_x_40:
[----:B------:R-:W-:Y:S05]  /*be00*/  BSYNC B0 ;  /* 0x0000000000007941 */ /* 0x000fea0003800000 */
.L_x_39:
[----:B------:R-:W2:Y:S01]  /*be10*/  S2R R3, SR_CTAID.X ;  /* 0x0000000000037919 */ /* 0x000ea20000002500 */
[----:B-1----:R-:W-:Y:S01]  /*be20*/  SHF.R.S32.HI R2, RZ, 0x1f, R0 ;  /* 0x0000001fff027819 */ /* 0x002fe20000011400 */
[----:B------:R-:W-:Y:S01]  /*be30*/  IMAD.MOV.U32 R4, RZ, RZ, c[0x0][0x4e8] ;  /* 0x00013a00ff047624 */ /* 0x000fe200078e00ff */
[----:B------:R-:W-:Y:S01]  /*be40*/  ULDC.64 UR4, c[0x0][0x3a0] ;  /* 0x0000e80000047ab9 */ /* 0x000fe20000000a00 */
[----:B-----5:R-:W-:Y:S01]  /*be50*/  IMAD R8, R8, c[0x0][0x4e8], RZ ;  /* 0x00013a0008087a24 */ /* 0x020fe200078e02ff */
[----:B------:R-:W-:Y:S01]  /*be60*/  LEA.HI R2, R2, R0, RZ, 0x3 ;  /* 0x0000000002027211 */ /* 0x000fe200078f18ff */
[----:B------:R-:W-:Y:S01]  /*be70*/  UIMAD UR7, UR15, UR4, URZ ;  /* 0x000000040f0772a4 */ /* 0x000fe2000f8e023f */
[----:B------:R-:W-:Y:S01]  /*be80*/  ISETP.NE.AND P0, PT, R4, 0x1, PT ;  /* 0x000000010400780c */ /* 0x000fe20003f05270 */
[----:B------:R-:W-:Y:S01]  /*be90*/  UIMAD.WIDE.U32 UR16, UR14, UR4, URZ ;  /* 0x000000040e1072a5 */ /* 0x000fe2000f8e003f */
[----:B------:R-:W-:Y:S01]  /*bea0*/  LOP3.LUT R5, R2, 0xfffffff8, RZ, 0xc0, !PT ;  /* 0xfffffff802057812 */ /* 0x000fe200078ec0ff */
[----:B------:R-:W-:Y:S01]  /*beb0*/  UIMAD UR7, UR14, UR5, UR7 ;  /* 0x000000050e0772a4 */ /* 0x000fe2000f8e0207 */
[----:B------:R-:W-:Y:S01]  /*bec0*/  SHF.R.S32.HI R2, RZ, 0x3, R2 ;  /* 0x00000003ff027819 */ /* 0x000fe20000011402 */
[----:B------:R-:W-:Y:S01]  /*bed0*/  BSSY B0, `(.L_x_41) ;  /* 0x0000033000007945 */ /* 0x000fe20003800000 */
[----:B------:R-:W-:Y:S01]  /*bee0*/  ULDC.64 UR4, c[0x0][0x3e8] ;  /* 0x0000fa0000047ab9 */ /* 0x000fe20000000a00 */
[----:B------:R-:W-:Y:S01]  /*bef0*/  IMAD.IADD R0, R0, 0x1, -R5 ;  /* 0x0000000100007824 */ /* 0x000fe200078e0a05 */
[----:B------:R-:W-:-:S02]  /*bf00*/  UIADD3 UR17, UR17, UR7, URZ ;  /* 0x0000000711117290 */ /* 0x000fc4000fffe03f */
[----:B------:R-:W-:Y:S02]  /*bf10*/  UIMAD UR7, UR8, UR4, URZ ;  /* 0x00000004080772a4 */ /* 0x000fe4000f8e023f */
[C---:B------:R-:W-:Y:S01]  /*bf20*/  LEA R5, R0.reuse, R2, 0x5 ;  /* 0x0000000200057211 */ /* 0x040fe200078e28ff */
[----:B------:R-:W-:Y:S02]  /*bf30*/  UIMAD.WIDE.U32 UR16, UR9, UR4, UR16 ;  /* 0x00000004091072a5 */ /* 0x000fe4000f8e0010 */
[----:B------:R-:W-:Y:S02]  /*bf40*/  UIMAD UR7, UR9, UR5, UR7 ;  /* 0x00000005090772a4 */ /* 0x000fe4000f8e0207 */
[C---:B--2---:R-:W-:Y:S01]  /*bf50*/  IMAD R5, R3.reuse, 0x80, R5 ;  /* 0x0000008003057824 */ /* 0x044fe200078e0205 */
[----:B------:R-:W-:Y:S01]  /*bf60*/  ULDC.64 UR4, c[0x0][0x3f0] ;  /* 0x0000fc0000047ab9 */ /* 0x000fe20000000a00 */
[----:B------:R-:W-:Y:S01]  /*bf70*/  IMAD R2, R3, 0x80, R2 ;  /* 0x0000008003027824 */ /* 0x000fe200078e0202 */
[----:B------:R-:W-:Y:S01]  /*bf80*/  UIMAD UR6, UR6, UR4, URZ ;  /* 0x00000004060672a4 */ /* 0x000fe2000f8e023f */
[----:B------:R-:W-:Y:S01]  /*bf90*/  @P0 IMAD.HI.U32 R4, R5, c[0x0][0x4ec], RZ ;  /* 0x00013b0005040a27 */ /* 0x000fe200078e00ff */
[----:B------:R-:W-:Y:S01]  /*bfa0*/  UIADD3 UR17, UR7, UR17, URZ ;  /* 0x0000001107117290 */ /* 0x000fe2000fffe03f */
[----:B------:R-:W-:Y:S01]  /*bfb0*/  MOV R7, R5 ;  /* 0x0000000500077202 */ /* 0x000fe20000000f00 */
[----:B------:R-:W-:Y:S01]  /*bfc0*/  UIMAD UR5, UR11, UR5, UR6 ;  /* 0x000000050b0572a4 */ /* 0x000fe2000f8e0206 */
[----:B------:R-:W-:Y:S01]  /*bfd0*/  SHF.L.U32 R3, R0, 0x3, RZ ;  /* 0x0000000300037819 */ /* 0x000fe200000006ff */
[----:B------:R-:W-:Y:S01]  /*bfe0*/  UIMAD.WIDE.U32 UR16, UR11, UR4, UR16 ;  /* 0x000000040b1072a5 */ /* 0x000fe2000f8e0010 */
[----:B------:R-:W-:-:S02]  /*bff0*/  @P0 SHF.R.U32.HI R7, RZ, c[0x0][0x4f0], R4 ;  /* 0x00013c00ff070a19 */ /* 0x000fc40000011604 */
[----:B------:R-:W-:Y:S01]  /*c000*/  IADD3 R0, R3, 0x40, RZ ;  /* 0x0000004003007810 */ /* 0x000fe20007ffe0ff */
[----:B------:R-:W-:Y:S01]  /*c010*/  UIADD3 UR5, UR17, UR5, URZ ;  /* 0x0000000511057290 */ /* 0x000fe2000fffe03f */
[--C-:B------:R-:W-:Y:S01]  /*c020*/  SHF.R.S32.HI R4, RZ, 0x1f, R7.reuse ;  /* 0x0000001fff047819 */ /* 0x100fe20000011407 */
[----:B------:R-:W-:Y:S01]  /*c030*/  IMAD.MOV R6, RZ, RZ, -R7 ;  /* 0x000000ffff067224 */ /* 0x000fe200078e0a07 */
[----:B------:R-:W-:Y:S01]  /*c040*/  MOV R10, UR16 ;  /* 0x00000010000a7c02 */ /* 0x000fe20008000f00 */
[----:B------:R-:W-:Y:S02]  /*c050*/  IMAD.U32 R11, RZ, RZ, UR17 ;  /* 0x00000011ff0b7e24 */ /* 0x000fe4000f8e00ff */
[----:B------:R-:W-:Y:S01]  /*c060*/  IMAD R6, R6, c[0x0][0x4e8], R5 ;  /* 0x00013a0006067a24 */ /* 0x000fe200078e0205 */
[----:B------:R-:W-:Y:S01]  /*c070*/  MOV R11, UR5 ;  /* 0x00000005000b7c02 */ /* 0x000fe20008000f00 */
[----:B------:R-:W-:-:S03]  /*c080*/  IMAD R4, R4, c[0x0][0x3e0], RZ ;  /* 0x0000f80004047a24 */ /* 0x000fc600078e02ff */
[----:B------:R-:W-:Y:S01]  /*c090*/  SHF.R.S32.HI R5, RZ, 0x1f, R6 ;  /* 0x0000001fff057819 */ /* 0x000fe20000011406 */
[C---:B------:R-:W-:Y:S02]  /*c0a0*/  IMAD R4, R7.reuse, c[0x0][0x3e4], R4 ;  /* 0x0000f90007047a24 */ /* 0x040fe400078e0204 */
[----:B------:R-:W-:-:S04]  /*c0b0*/  IMAD.WIDE.U32 R10, R7, c[0x0][0x3e0], R10 ;  /* 0x0000f800070a7a25 */ /* 0x000fc800078e000a */
[----:B------:R-:W-:Y:S02]  /*c0c0*/  IMAD R5, R5, c[0x0][0x3d8], RZ ;  /* 0x0000f60005057a24 */ /* 0x000fe400078e02ff */
[----:B------:R-:W-:Y:S02]  /*c0d0*/  IMAD.IADD R11, R11, 0x1, R4 ;  /* 0x000000010b0b7824 */ /* 0x000fe400078e0204 */
[C---:B------:R-:W-:Y:S02]  /*c0e0*/  IMAD R5, R6.reuse, c[0x0][0x3dc], R5 ;  /* 0x0000f70006057a24 */ /* 0x040fe400078e0205 */
[----:B------:R-:W-:-:S05]  /*c0f0*/  IMAD.WIDE.U32 R6, R6, c[0x0][0x3d8], R10 ;  /* 0x0000f60006067a25 */ /* 0x000fca00078e000a */
[----:B------:R-:W-:Y:S02]  /*c100*/  IADD3 R4, R7, R5, RZ ;  /* 0x0000000507047210 */ /* 0x000fe40007ffe0ff */
[----:B------:R-:W-:-:S04]  /*c110*/  LEA R5, P0, R6, c[0x0][0x380], 0x1 ;  /* 0x0000e00006057a11 */ /* 0x000fc800078008ff */
[----:B------:R-:W-:Y:S02]  /*c120*/  LEA.HI.X R4, R6, c[0x0][0x384], R4, 0x1, P0 ;  /* 0x0000e10006047a11 */ /* 0x000fe400000f0c04 */
[----:B------:R-:W-:Y:S01]  /*c130*/  ISETP.GE.AND P0, PT, R2, R8, PT ;  /* 0x000000080200720c */ /* 0x000fe20003f06270 */
[----:B------:R1:W2:Y:S04]  /*c140*/  SHFL.IDX PT, R6, R5, RZ, 0x181f ;  /* 0x00181fff05067589 */ /* 0x0002a800000e0000 */
[----:B------:R1:W3:Y:S08]  /*c150*/  SHFL.IDX PT, R7, R4, RZ, 0x181f ;  /* 0x00181fff04077589 */ /* 0x0002f000000e0000 */
[----:B------:R-:W-:Y:S05]  /*c160*/  @P0 BRA `(.L_x_42) ;  /* 0x0000009000000947 */ /* 0x000fea0003800000 */
[----:B------:R-:W-:Y:S02]  /*c170*/  ISETP.GE.AND P0, PT, R0, c[0x0][0x3c8], PT ;  /* 0x0000f20000007a0c */ /* 0x000fe40003f06270 */
[----:B------:R-:W-:-:S11]  /*c180*/  ISETP.GE.AND P1, PT, R3, c[0x0][0x3c8], PT ;  /* 0x0000f20003007a0c */ /* 0x000fd60003f26270 */
[----:B------:R-:W-:Y:S02]  /*c190*/  @!P0 SHF.R.S32.HI R9, RZ, 0x1f, R0 ;  /* 0x0000001fff098819 */ /* 0x000fe40000011400 */
[----:B--23--:R-:W-:Y:S02]  /*c1a0*/  @!P1 IMAD.WIDE R10, R3, 0x2, R6 ;  /* 0x00000002030a9825 */ /* 0x00cfe400078e0206 */
[----:B------:R-:W-:-:S03]  /*c1b0*/  @!P0 LEA.HI R9, R9, R0, RZ, 0x3 ;  /* 0x0000000009098211 */ /* 0x000fc600078f18ff */
[----:B------:R2:W-:Y:S01]  /*c1c0*/  @!P1 ST.E.128 [R10.64], RZ ;  /* 0x000000ff0a009985 */ /* 0x0005e2000c101d0c */
[----:B------:R-:W-:-:S05]  /*c1d0*/  @!P0 LOP3.LUT R9, R9, 0xfffffff8, RZ, 0xc0, !PT ;  /* 0xfffffff809098812 */ /* 0x000fca00078ec0ff */
[----:B------:R-:W-:-:S05]  /*c1e0*/  @!P0 IMAD.WIDE R6, R9, 0x2, R6 ;  /* 0x0000000209068825 */ /* 0x000fca00078e0206 */
[----:B------:R2:W-:Y:S02]  /*c1f0*/  @!P0 ST.E.128 [R6.64], RZ ;  /* 0x000000ff06008985 */ /* 0x0005e4000c101d0c */
.L_x_42:
[----:B------:R-:W-:Y:S05]  /*c200*/  BSYNC B0 ;  /* 0x0000000000007941 */ /* 0x000fea0003800000 */
.L_x_41:
[----:B--2---:R-:W-:Y:S01]  /*c210*/  IADD3 R6, R2, 0x20, RZ ;  /* 0x0000002002067810 */ /* 0x004fe20007ffe0ff */
[----:B------:R2:W4:Y:S01]  /*c220*/  SHFL.IDX PT, R11, R4, 0x1, 0x181f ;  /* 0x00381f00040b7f89 */ /* 0x00052200000e0000 */
[----:B------:R-:W-:Y:S02]  /*c230*/  BSSY B0, `(.L_x_43) ;  /* 0x000000d000007945 */ /* 0x000fe40003800000 */
[----:B------:R-:W-:Y:S01]  /*c240*/  ISETP.GE.AND P0, PT, R6, R8, PT ;  /* 0x000000080600720c */ /* 0x000fe20003f06270 */
[----:B------:R2:W1:-:S12]  /*c250*/  SHFL.IDX PT, R10, R5, 0x1, 0x181f ;  /* 0x00381f00050a7f89 */ /* 0x00045800000e0000 */
[----:B------:R-:W-:Y:S05]  /*c260*/  @P0 BRA `(.L_x_44) ;  /* 0x0000009000000947 */ /* 0x000fea0003800000 */
[----:B------:R-:W-:Y:S02]  /*c270*/  ISETP.GE.AND P0, PT, R0, c[0x0][0x3c8], PT ;  /* 0x0000f20000007a0c */ /* 0x000fe40003f06270 */
[----:B------:R-:W-:-:S11]  /*c280*/  ISETP.GE.AND P1, PT, R3, c[0x0][0x3c8], PT ;  /* 0x0000f20003007a0c */ /* 0x000fd60003f26270 */
[----:B------:R-:W-:Y:S02]  /*c290*/  @!P0 SHF.R.S32.HI R6, RZ, 0x1f, R0 ;  /* 0x0000001fff068819 */ /* 0x000fe40000011400 */
[----:B-1--4-:R-:W-:Y:S02]  /*c2a0*/  @!P1 IMAD.WIDE R12, R3, 0x2, R10 ;  /* 0x00000002030c9825 */ /* 0x012fe400078e020a */
[----:B------:R-:W-:-:S03]  /*c2b0*/  @!P0 LEA.HI R6, R6, R0, RZ, 0x3 ;  /* 0x0000000006068211 */ /* 0x000fc600078f18ff */
[----:B------:R1:W-:Y:S01]  /*c2c0*/  @!P1 ST.E.128 [R12.64], RZ ;  /* 0x000000ff0c009985 */ /* 0x0003e2000c101d0c */
[----:B------:R-:W-:-:S05]  /*c2d0*/  @!P0 LOP3.LUT R6, R6, 0xfffffff8, RZ, 0xc0, !PT ;  /* 0xfffffff806068812 */ /* 0x000fca00078ec0ff */
[----:B---3--:R-:W-:-:S05]  /*c2e0*/  @!P0 IMAD.WIDE R6, R6, 0x2, R10 ;  /* 0x0000000206068825 */ /* 0x008fca00078e020a */
[----:B------:R1:W-:Y:S02]  /*c2f0*/  @!P0 ST.E.128 [R6.64], RZ ;  /* 0x000000ff06008985 */ /* 0x0003e4000c101d0c */
.L_x_44:
[----:B------:R-:W-:Y:S05]  /*c300*/  BSYNC B0 ;  /* 0x0000000000007941 */ /* 0x000fea0003800000 */
.L_x_43:
[----:B-1----:R-:W-:Y:S01]  /*c310*/  IADD3 R6, R2, 0x40, RZ ;  /* 0x0000004002067810 */ /* 0x002fe20007ffe0ff */
[----:B----4-:R1:W4:Y:S01]  /*c320*/  SHFL.IDX PT, R11, R4, 0x2, 0x181f ;  /* 0x00581f00040b7f89 */ /* 0x01032200000e0000 */
[----:B------:R-:W-:Y:S02]  /*c330*/  BSSY B0, `(.L_x_45) ;  /* 0x000000d000007945 */ /* 0x000fe40003800000 */
[----:B------:R-:W-:Y:S01]  /*c340*/  ISETP.GE.AND P0, PT, R6, R8, PT ;  /* 0x000000080600720c */ /* 0x000fe20003f06270 */
[----:B------:R1:W2:-:S12]  /*c350*/  SHFL.IDX PT, R10, R5, 0x2, 0x181f ;  /* 0x00581f00050a7f89 */ /* 0x00029800000e0000 */
[----:B------:R-:W-:Y:S05]  /*c360*/  @P0 BRA `(.L_x_46) ;  /* 0x0000009000000947 */ /* 0x000fea0003800000 */
[----:B------:R-:W-:Y:S02]  /*c370*/  ISETP.GE.AND P0, PT, R0, c[0x0][0x3c8], PT ;  /* 0x0000f20000007a0c */ /* 0x000fe40003f06270 */
[----:B------:R-:W-:-:S11]  /*c380*/  ISETP.GE.AND P1, PT, R3, c[0x0][0x3c8], PT ;  /* 0x0000f20003007a0c */ /* 0x000fd60003f26270 */
[----:B------:R-:W-:Y:S02]  /*c390*/  @!P0 SHF.R.S32.HI R6, RZ, 0x1f, R0 ;  /* 0x0000001fff068819 */ /* 0x000fe40000011400 */
[----:B--2-4-:R-:W-:Y:S02]  /*c3a0*/  @!P1 IMAD.WIDE R12, R3, 0x2, R10 ;  /* 0x00000002030c9825 */ /* 0x014fe400078e020a */
[----:B------:R-:W-:-:S03]  /*c3b0*/  @!P0 LEA.HI R6, R6, R0, RZ, 0x3 ;  /* 0x0000000006068211 */ /* 0x000fc600078f18ff */
[----:B------:R2:W-:Y:S01]  /*c3c0*/  @!P1 ST.E.128 [R12.64], RZ ;  /* 0x000000ff0c009985 */ /* 0x0005e2000c101d0c */
[----:B------:R-:W-:-:S05]  /*c3d0*/  @!P0 LOP3.LUT R6, R6, 0xfffffff8, RZ, 0xc0, !PT ;  /* 0xfffffff806068812 */ /* 0x000fca00078ec0ff */
[----:B---3--:R-:W-:-:S05]  /*c3e0*/  @!P0 IMAD.WIDE R6, R6, 0x2, R10 ;  /* 0x0000000206068825 */ /* 0x008fca00078e020a */
[----:B------:R2:W-:Y:S02]  /*c3f0*/  @!P0 ST.E.128 [R6.64], RZ ;  /* 0x000000ff06008985 */ /* 0x0005e4000c101d0c */
.L_x_46:
[----:B------:R-:W-:Y:S05]  /*c400*/  BSYNC B0 ;  /* 0x0000000000007941 */ /* 0x000fea0003800000 */
.L_x_45:
[----:B------:R-:W-:Y:S01]  /*c410*/  IADD3 R2, R2, 0x60, RZ ;  /* 0x0000006002027810 */ /* 0x000fe20007ffe0ff */
[----:B--23--:R2:W3:Y:S03]  /*c420*/  SHFL.IDX PT, R7, R4, 0x3, 0x181f ;  /* 0x00781f0004077f89 */ /* 0x00c4e600000e0000 */
[----:B------:R-:W-:Y:S01]  /*c430*/  ISETP.GE.AND P0, PT, R2, R8, PT ;  /* 0x000000080200720c */ /* 0x000fe20003f06270 */
[----:B------:R2:W1:-:S12]  /*c440*/  SHFL.IDX PT, R6, R5, 0x3, 0x181f ;  /* 0x00781f0005067f89 */ /* 0x00045800000e0000 */
[----:B------:R-:W-:Y:S05]  /*c450*/  @P0 EXIT ;  /* 0x000000000000094d */ /* 0x000fea0003800000 */
[----:B------:R-:W-:-:S13]  /*c460*/  ISETP.GE.AND P0, PT, R3, c[0x0][0x3c8], PT ;  /* 0x0000f20003007a0c */ /* 0x000fda0003f06270 */
[----:B-1-3--:R-:W-:-:S05]  /*c470*/  @!P0 IMAD.WIDE R2, R3, 0x2, R6 ;  /* 0x0000000203028825 */ /* 0x00afca00078e0206 */
[----:B------:R1:W-:Y:S01]  /*c480*/  @!P0 ST.E.128 [R2.64], RZ ;  /* 0x000000ff02008985 */ /* 0x0003e2000c101d0c */
[----:B------:R-:W-:-:S13]  /*c490*/  ISETP.GE.AND P0, PT, R0, c[0x0][0x3c8], PT ;  /* 0x0000f20000007a0c */ /* 0x000fda0003f06270 */
[----:B------:R-:W-:Y:S05]  /*c4a0*/  @P0 EXIT ;  /* 0x000000000000094d */ /* 0x000fea0003800000 */
[----:B-1----:R-:W-:-:S04]  /*c4b0*/  SHF.R.S32.HI R2, RZ, 0x1f, R0 ;  /* 0x0000001fff027819 */ /* 0x002fc80000011400 */
[----:B------:R-:W-:-:S04]  /*c4c0*/  LEA.HI R0, R2, R0, RZ, 0x3 ;  /* 0x0000000002007211 */ /* 0x000fc800078f18ff */
[----:B------:R-:W-:-:S05]  /*c4d0*/  LOP3.LUT R0, R0, 0xfffffff8, RZ, 0xc0, !PT ;  /* 0xfffffff800007812 */ /* 0x000fca00078ec0ff */
[----:B------:R-:W-:-:S05]  /*c4e0*/  IMAD.WIDE R6, R0, 0x2, R6 ;  /* 0x0000000200067825 */ /* 0x000fca00078e0206 */
[----:B------:R-:W-:Y:S01]  /*c4f0*/  ST.E.128 [R6.64], RZ ;  /* 0x000000ff06007985 */ /* 0x000fe2000c101d0c */
[----:B------:R-:W-:Y:S05]  /*c500*/  EXIT ;  /* 0x000000000000794d */ /* 0x000fea0003800000 */
.L_x_47:
        /* <DEDUP_REMOVED lines=15> */
.L_x_2166:


//--------------------- .text._ZN7cutlass13device_kernelIN5flash19enable_sm80_to_sm89INS1_16FlashAttnFwdSm80INS1_25CollectiveMainloopFwdSm80ILi8ELi1ELb1EN4cute5tupleIJNS5_1CILi128EEES8_S8_EEELi128ENS_6half_tEfNS_4arch4Sm80ELb0ELb0ELb1ELb1ELb1ELb1ELb1ELb0EEENS1_21CollectiveEpilogueFwdIS9_NS6_IJNS7_ILi1EEESF_SF_EEESA_SC_Li256ELb1ELb1ELb0ELb0EEENS1_19SingleTileSchedulerILb1ELb0ELb1ELi128EEEEEEEEEvNT_6ParamsE --------------------------
	.section	.text._ZN7cutlass13device_kernelIN5flash19enable_sm80_to_sm89INS1_16FlashAttnFwdSm80INS1_25CollectiveMainloopFwdSm80ILi8ELi1ELb1EN4cute5tupleIJNS5_1CILi128EEES8_S8_EEELi128ENS_6half_tEfNS_4arch4Sm80ELb0ELb0ELb1ELb1ELb1ELb1ELb1ELb0EEENS1_21CollectiveEpilogueFwdIS9_NS6_IJNS7_ILi1EEESF_SF_EEESA_SC_Li256ELb1ELb1ELb0ELb0EEENS1_19SingleTileSchedulerILb1ELb0ELb1ELi128EEEEEEEEEvNT_6ParamsE,"ax",@progbits
	.sectioninfo	@"SHI_REGISTERS=255"
	.align	128
.text._ZN7cutlass13device_kernelIN5flash19enable_sm80_to_sm89INS1_16FlashAttnFwdSm80INS1_25CollectiveMainloopFwdSm80ILi8ELi1ELb1EN4cute5tupleIJNS5_1CILi128EEES8_S8_EEELi128ENS_6half_tEfNS_4arch4Sm80ELb0ELb0ELb1ELb1ELb1ELb1ELb1ELb0EEENS1_21CollectiveEpilogueFwdIS9_NS6_IJNS7_ILi1EEESF_SF_EEESA_SC_Li256ELb1ELb1ELb0ELb0EEENS1_19SingleTileSchedulerILb1ELb0ELb1ELi128EEEEEEEEEvNT_6ParamsE:
        .type           _ZN7cutlass13device_kernelIN5flash19enable_sm80_to_sm89INS1_16FlashAttnFwdSm80INS1_25CollectiveMainloopFwdSm80ILi8ELi1ELb1EN4cute5tupleIJNS5_1CILi128EEES8_S8_EEELi128ENS_6half_tEfNS_4arch4Sm80ELb0ELb0ELb1ELb1ELb1ELb1ELb1ELb0EEENS1_21CollectiveEpilogueFwdIS9_NS6_IJNS7_ILi1EEESF_SF_EEESA_SC_Li256ELb1ELb1ELb0ELb0EEENS1_19SingleTileSchedulerILb1ELb0ELb1ELi128EEEEEEEEEvNT_6ParamsE,@function
        .size           _ZN7cutlass13device_kernelIN5flash19enable_sm80_to_sm89INS1_16FlashAttnFwdSm80INS1_25CollectiveMainloopFwdSm80ILi8ELi1ELb1EN4cute5tupleIJNS5_1CILi128EEES8_S8_EEELi128ENS_6half_tEfNS_4arch4Sm80ELb0ELb0ELb1ELb1ELb1ELb1ELb1ELb0EEENS1_21CollectiveEpilogueFwdIS9_NS6_IJNS7_ILi1EEESF_SF_EEESA_SC_Li256ELb1ELb1ELb0ELb0EEENS1_19SingleTileSchedulerILb1ELb0ELb1ELi128EEEEEEEEEvNT_6ParamsE,(.L_x_2167 - _ZN7cutlass13device_kernelIN5flash19enable_sm80_to_sm89INS1_16FlashAttnFwdSm80INS1_25CollectiveMainloopFwdSm80ILi8ELi1ELb1EN4cute5tupleIJNS5_1CILi128EEES8_S8_EEELi128ENS_6half_tEfNS_4arch4Sm80ELb0ELb0ELb1ELb1ELb1ELb1ELb1ELb0EEENS1_21CollectiveEpilogueFwdIS9_NS6_IJNS7_ILi1EEESF_SF_EEESA_SC_Li256ELb1ELb1ELb0ELb0EEENS1_19SingleTileSchedulerILb1ELb0ELb1ELi128EEEEEEEEEvNT_6ParamsE)
        .other          _ZN7cutlass13device_kernelIN5flash19enable_sm80_to_sm89INS1_16FlashAttnFwdSm80INS1_25CollectiveMainloopFwdSm80ILi8ELi1ELb1EN4cute5tupleIJNS5_1CILi128EEES8_S8_EEELi128ENS_6half_tEfNS_4arch4Sm80ELb0ELb0ELb1ELb1ELb1ELb1ELb1ELb0EEENS1_21CollectiveEpilogueFwdIS9_NS6_IJNS7_ILi1EEESF_SF_EEESA_SC_Li256ELb1ELb1ELb0ELb0EEENS1_19SingleTileSchedulerILb1ELb0ELb1ELi128EEEEEEEEEvNT_6ParamsE,@"STO_CUDA_ENTRY STV_DEFAULT"
_ZN7cutlass13device_kernelIN5flash19enable_sm80_to_sm89INS1_16FlashAttnFwdSm80INS1_25CollectiveMainloopFwdSm80ILi8ELi1ELb1EN4cute5tupleIJNS5_1CILi128EEES8_S8_EEELi128ENS_6half_tEfNS_4arch4Sm80ELb0ELb0ELb1ELb1ELb1ELb1ELb1ELb0EEENS1_21CollectiveEpilogueFwdIS9_NS6_IJNS7_ILi1EEESF_SF_EEESA_SC_Li256ELb1ELb1ELb0ELb0EEENS1_19SingleTileSchedulerILb1ELb0ELb1ELi128EEEEEEEEEvNT_6ParamsE:
        /* <DEDUP_REMOVED lines=12> */
[----:B------:R-:W-:Y:S05]  /*00c0*/  @!P0 BRA `(.L_x_48) ;  /* 0x000001c000008947 */ /* 0x000fea0003800000 */
[----:B---3--:R-:W-:-:S04]  /*00d0*/  ISETP.NE.U32.AND P0, PT, RZ, c[0x0][0x568], PT ;  /* 0x00015a00ff007a0c */ /* 0x008fc80003f05070 */
[----:B------:R-:W-:-:S13]  /*00e0*/  ISETP.NE.AND.EX P0, PT, RZ, c[0x0][0x56c], PT, P0 ;  /* 0x00015b00ff007a0c */ /* 0x000fda0003f05300 */
[----:B------:R-:W-:Y:S05]  /*00f0*/  @!P0 BRA `(.L_x_49) ;  /* 0x0000005000008947 */ /* 0x000fea0003800000 */
[----:B------:R-:W-:Y:S02]  /*0100*/  MOV R2, UR4 ;  /* 0x0000000400027c02 */ /* 0x000fe40008000f00 */
[----:B------:R-:W-:-:S05]  /*0110*/  MOV R3, UR5 ;  /* 0x0000000500037c02 */ /* 0x000fca0008000f00 */
[----:B------:R-:W2:Y:S02]  /*0120*/  LDG.E R2, [R2.64] ;  /* 0x0000001402027981 */ /* 0x000ea4000c1e1900 */
[----:B--2---:R1:W2:Y:S02]  /*0130*/  R2UR UR6, R2 ;  /* 0x00000000020673c2 */ /* 0x0042a400000e0000 */
[----:B-12---:R-:W-:Y:S05]  /*0140*/  BRA `(.L_x_50) ;  /* 0x000000e000007947 */ /* 0x006fea0003800000 */
.L_x_49:
        /* <DEDUP_REMOVED lines=13> */
.L_x_51:
[----:B------:R-:W-:Y:S02]  /*0220*/  ULDC UR6, c[0x0][0x54c] ;  /* 0x0001530000067ab9 */ /* 0x000fe40000000800 */
.L_x_50:
[----:B------:R-:W-:Y:S02]  /*0230*/  ULDC UR4, c[0x0][0x548] ;  /* 0x0001520000047ab9 */ /* 0x000fe40000000800 */
[----:B------:R-:W-:-:S02]  /*0240*/  USHF.L.U32 UR5, UR12, 0x7, URZ ;  /* 0x000000070c057899 */ /* 0x000fc4000800063f */
[----:B------:R-:W-:-:S04]  /*0250*/  UIMAD UR4, UR6, UR4, URZ ;  /* 0x00000004060472a4 */ /* 0x000fc8000f8e023f */
[----:B------:R-:W-:-:S04]  /*0260*/  UISETP.GE.AND UP0, UPT, UR5, UR4, UPT ;  /* 0x000000040500728c */ /* 0x000fc8000bf06270 */
[----:B------:R-:W-:Y:S01]  /*0270*/  USEL UR19, UR19, 0xffffffff, !UP0 ;  /* 0xffffffff13137887 */ /* 0x000fe2000c000000 */
[----:B------:R-:W-:Y:S05]  /*0280*/  BRA `(.L_x_52) ;  /* 0x000001b000007947 */ /* 0x000fea0003800000 */
.L_x_48:
        /* <DEDUP_REMOVED lines=8> */
.L_x_53:
        /* <DEDUP_REMOVED lines=13> */
.L_x_55:
[----:B------:R-:W-:Y:S02]  /*03e0*/  ULDC UR6, c[0x0][0x54c] ;  /* 0x0001530000067ab9 */ /* 0x000fe40000000800 */
.L_x_54:
[----:B------:R-:W-:Y:S02]  /*03f0*/  ULDC UR4, c[0x0][0x548] ;  /* 0x0001520000047ab9 */ /* 0x000fe40000000800 */
[----:B------:R-:W-:-:S02]  /*0400*/  USHF.L.U32 UR5, UR12, 0x7, URZ ;  /* 0x000000070c057899 */ /* 0x000fc4000800063f */
[----:B------:R-:W-:-:S04]  /*0410*/  UIMAD UR4, UR6, UR4, URZ ;  /* 0x00000004060472a4 */ /* 0x000fc8000f8e023f */
[----:B------:R-:W-:-:S04]  /*0420*/  UISETP.GE.AND UP0, UPT, UR5, UR4, UPT ;  /* 0x000000040500728c */ /* 0x000fc8000bf06270 */
[----:B------:R-:W-:-:S06]  /*0430*/  USEL UR19, UR19, 0xffffffff, !UP0 ;  /* 0xffffffff13137887 */ /* 0x000fcc000c000000 */
.L_x_52:
[----:B------:R-:W-:-:S13]  /*0440*/  ISETP.LE.AND P0, PT, RZ, UR19, PT ;  /* 0x00000013ff007c0c */ /* 0x000fda000bf03270 */
[----:B------:R-:W-:Y:S05]  /*0450*/  @!P0 EXIT ;  /* 0x000000000000894d */ /* 0x000fea0003800000 */
[----:B------:R-:W-:Y:S01]  /*0460*/  ULDC.64 UR4, c[0x0][0x360] ;  /* 0x0000d80000047ab9 */ /* 0x000fe20000000a00 */
[----:B------:R-:W-:Y:S01]  /*0470*/  ISETP.NE.U32.AND P3, PT, RZ, c[0x0][0x348], PT ;  /* 0x0000d200ff007a0c */ /* 0x000fe20003f65070 */
[----:B------:R-:W-:Y:S02]  /*0480*/  UISETP.NE.U32.AND UP0, UPT, URZ, UR4, UPT ;  /* 0x000000043f00728c */ /* 0x000fe4000bf05070 */
[----:B------:R-:W-:Y:S01]  /*0490*/  ULDC.64 UR6, c[0x0][0x370] ;  /* 0x0000dc0000067ab9 */ /* 0x000fe20000000a00 */
[----:B------:R-:W-:Y:S01]  /*04a0*/  ISETP.NE.AND.EX P3, PT, RZ, c[0x0][0x34c], PT, P3 ;  /* 0x0000d300ff007a0c */ /* 0x000fe20003f65330 */
[----:B------:R-:W-:Y:S02]  /*04b0*/  UISETP.NE.AND.EX UP0, UPT, URZ, UR5, UPT, UP0 ;  /* 0x000000053f00728c */ /* 0x000fe4000bf05300 */
[----:B------:R-:W-:Y:S02]  /*04c0*/  UISETP.NE.U32.AND UP1, UPT, URZ, UR6, UPT ;  /* 0x000000063f00728c */ /* 0x000fe4000bf25070 */
[----:B------:R-:W-:-:S02]  /*04d0*/  ULDC.64 UR4, c[0x0][0x360] ;  /* 0x0000d80000047ab9 */ /* 0x000fc40000000a00 */
[----:B------:R-:W-:Y:S01]  /*04e0*/  UISETP.NE.AND.EX UP1, UPT, URZ, UR7, UPT, UP1 ;  /* 0x000000073f00728c */ /* 0x000fe2000bf25310 */
[----:B------:R-:W-:Y:S01]  /*04f0*/  PLOP3.LUT P0, PT, PT, PT, UP0, 0x80, 0x0 ;  /* 0x000000000000781c */ /* 0x000fe20003f0f008 */
[----:B------:R-:W-:Y:S02]  /*0500*/  ULDC.64 UR8, c[0x0][0x370] ;  /* 0x0000dc0000087ab9 */ /* 0x000fe40000000a00 */
[----:B------:R-:W-:Y:S02]  /*0510*/  ULDC.64 UR6, c[0x0][0x348] ;  /* 0x0000d20000067ab9 */ /* 0x000fe40000000a00 */
[----:B------:R-:W-:Y:S01]  /*0520*/  @UP0 UIMAD.WIDE UR4, UR19, UR22, UR4 ;  /* 0x00000016130402a5 */ /* 0x000fe2000f8e0204 */
[----:B------:R-:W-:Y:S01]  /*0530*/  PLOP3.LUT P2, PT, PT, PT, UP1, 0x80, 0x0 ;  /* 0x000000000000781c */ /* 0x000fe20003f4f018 */
[----:B------:R-:W-:Y:S01]  /*0540*/  UIMAD.WIDE UR6, UR19, UR22, UR6 ;  /* 0x00000016130672a5 */ /* 0x000fe2000f8e0206 */
[----:B------:R-:W-:Y:S02]  /*0550*/  ISETP.NE.U32.AND P4, PT, RZ, c[0x0][0x350], PT ;  /* 0x0000d400ff007a0c */ /* 0x000fe40003f85070 */
[----:B------:R-:W-:Y:S01]  /*0560*/  @UP1 UIMAD.WIDE UR8, UR19, UR22, UR8 ;  /* 0x00000016130812a5 */ /* 0x000fe2000f8e0208 */
[----:B------:R-:W-:Y:S01]  /*0570*/  IMAD.U32 R2, RZ, RZ, UR4 ;  /* 0x00000004ff027e24 */ /* 0x000fe2000f8e00ff */
[----:B------:R-:W-:Y:S01]  /*0580*/  MOV R3, UR5 ;  /* 0x0000000500037c02 */ /* 0x000fe20008000f00 */
[----:B------:R-:W-:Y:S01]  /*0590*/  ULDC.64 UR4, c[0x0][0x358] ;  /* 0x0000d60000047ab9 */ /* 0x000fe20000000a00 */
[----:B------:R-:W-:Y:S01]  /*05a0*/  IMAD.U32 R10, RZ, RZ, UR6 ;  /* 0x00000006ff0a7e24 */ /* 0x000fe2000f8e00ff */
[----:B------:R-:W-:Y:S01]  /*05b0*/  UISETP.NE.U32.AND UP2, UPT, URZ, UR4, UPT ;  /* 0x000000043f00728c */ /* 0x000fe2000bf45070 */
[----:B------:R-:W-:Y:S01]  /*05c0*/  IMAD.U32 R11, RZ, RZ, UR7 ;  /* 0x00000007ff0b7e24 */ /* 0x000fe2000f8e00ff */
[----:B------:R-:W-:Y:S01]  /*05d0*/  ISETP.NE.AND.EX P4, PT, RZ, c[0x0][0x354], PT, P4 ;  /* 0x0000d500ff007a0c */ /* 0x000fe20003f85340 */
[----:B------:R-:W-:Y:S01]  /*05e0*/  IMAD.U32 R4, RZ, RZ, UR8 ;  /* 0x00000008ff047e24 */ /* 0x000fe2000f8e00ff */
[----:B------:R-:W-:Y:S01]  /*05f0*/  UISETP.NE.AND.EX UP2, UPT, URZ, UR5, UPT, UP2 ;  /* 0x000000053f00728c */ /* 0x000fe2000bf45320 */
[----:B------:R-:W-:Y:S01]  /*0600*/  IMAD.U32 R5, RZ, RZ, UR9 ;  /* 0x00000009ff057e24 */ /* 0x000fe2000f8e00ff */
[----:B------:R-:W-:Y:S01]  /*0610*/  ULDC.64 UR6, c[0x0][0x350] ;  /* 0x0000d40000067ab9 */ /* 0x000fe20000000a00 */
[----:B------:R1:W2:Y:S01]  /*0620*/  @P0 LDG.E R0, [R2.64] ;  /* 0x0000001402000981 */ /* 0x0002a2000c1e1900 */
[----:B------:R-:W-:-:S02]  /*0630*/  ULDC.64 UR4, c[0x0][0x358] ;  /* 0x0000d60000047ab9 */ /* 0x000fc40000000a00 */
[----:B------:R-:W-:Y:S01]  /*0640*/  PLOP3.LUT P1, PT, PT, PT, UP2, 0x80, 0x0 ;  /* 0x000000000000781c */ /* 0x000fe20003f2f028 */
[----:B------:R-:W-:Y:S01]  /*0650*/  UIMAD.WIDE UR6, UR19, UR22, UR6 ;  /* 0x00000016130672a5 */ /* 0x000fe2000f8e0206 */
[----:B------:R-:W3:Y:S01]  /*0660*/  @P2 LDG.E R4, [R4.64] ;  /* 0x0000001404042981 */ /* 0x000ee2000c1e1900 */
[----:B------:R-:W-:Y:S01]  /*0670*/  UIMAD.WIDE UR4, UR19, UR22, UR4 ;  /* 0x00000016130472a5 */ /* 0x000fe2000f8e0204 */
[----:B------:R-:W-:-:S03]  /*0680*/  MOV R86, RZ ;  /* 0x000000ff00567202 */ /* 0x000fc60000000f00 */
[----:B------:R-:W-:Y:S01]  /*0690*/  IMAD.U32 R8, RZ, RZ, UR6 ;  /* 0x00000006ff087e24 */ /* 0x000fe2000f8e00ff */
[----:B------:R-:W-:Y:S01]  /*06a0*/  MOV R9, UR7 ;  /* 0x0000000700097c02 */ /* 0x000fe20008000f00 */
[----:B------:R-:W-:Y:S01]  /*06b0*/  IMAD.U32 R6, RZ, RZ, UR4 ;  /* 0x00000004ff067e24 */ /* 0x000fe2000f8e00ff */
[----:B------:R-:W-:-:S03]  /*06c0*/  MOV R7, UR5 ;  /* 0x0000000500077c02 */ /* 0x000fc60008000f00 */
[----:B------:R4:W5:Y:S04]  /*06d0*/  @P4 LDG.E R86, [R8.64] ;  /* 0x0000001408564981 */ /* 0x000968000c1e1900 */
[----:B-1----:R-:W4:Y:S01]  /*06e0*/  @P3 LDG.E R3, [R10.64] ;  /* 0x000000140a033981 */ /* 0x002f22000c1e1900 */
[----:B------:R-:W-:-:S06]  /*06f0*/  IMAD.MOV.U32 R2, RZ, RZ, RZ ;  /* 0x000000ffff027224 */ /* 0x000fcc00078e00ff */
[----:B------:R1:W5:Y:S01]  /*0700*/  @P1 LDG.E R2, [R6.64] ;  /* 0x0000001406021981 */ /* 0x000362000c1e1900 */
[----:B------:R-:W1:Y:S01]  /*0710*/  S2UR UR11, SR_CTAID.Y ;  /* 0x00000000000b79c3 */ /* 0x000e620000002600 */
[----:B------:R-:W-:Y:S02]  /*0720*/  UMOV UR14, URZ ;  /* 0x0000003f000e7c82 */ /* 0x000fe40008000000 */
[----:B------:R-:W-:Y:S02]  /*0730*/  ULDC UR18, c[0x0][0x168] ;  /* 0x00005a0000127ab9 */ /* 0x000fe40000000800 */
[----:B------:R-:W-:Y:S02]  /*0740*/  UMOV UR15, URZ ;  /* 0x0000003f000f7c82 */ /* 0x000fe40008000000 */
[----:B------:R-:W-:Y:S02]  /*0750*/  ULDC UR4, c[0x0][0x2ac] ;  /* 0x0000ab0000047ab9 */ /* 0x000fe40000000800 */
[----:B------:R-:W-:-:S02]  /*0760*/  ULDC UR17, c[0x0][0x1d0] ;  /* 0x0000740000117ab9 */ /* 0x000fc40000000800 */
[----:B------:R-:W-:Y:S02]  /*0770*/  UIMAD UR17, UR4, UR17, URZ ;  /* 0x00000011041172a4 */ /* 0x000fe4000f8e023f */
[----:B------:R-:W-:Y:S02]  /*0780*/  ULDC UR16, c[0x0][0x228] ;  /* 0x00008a0000107ab9 */ /* 0x000fe40000000800 */
[----:B-1----:R-:W-:Y:S01]  /*0790*/  USHF.R.S32.HI UR10, URZ, 0x1f, UR11 ;  /* 0x0000001f3f0a7899 */ /* 0x002fe2000801140b */
[----:B--2---:R1:W2:Y:S08]  /*07a0*/  @P0 R2UR UR18, R0 ;  /* 0x00000000001203c2 */ /* 0x0042b000000e0000 */
[----:B---3--:R1:W3:Y:S08]  /*07b0*/  @P2 R2UR UR14, R4 ;  /* 0x00000000040e23c2 */ /* 0x0082f000000e0000 */
[----:B----4-:R1:W4:Y:S01]  /*07c0*/  @P3 R2UR UR15, R3 ;  /* 0x00000000030f33c2 */ /* 0x01032200000e0000 */
[----:B------:R-:W-:Y:S05]  /*07d0*/  @P0 BRA `(.L_x_56) ;  /* 0x0000006000000947 */ /* 0x000fea0003800000 */
[----:B--2---:R-:W-:Y:S05]  /*07e0*/  @!P3 BRA `(.L_x_56) ;  /* 0x000000500000b947 */ /* 0x004fea0003800000 */
[----:B-1----:R1:W2:Y:S04]  /*07f0*/  LDG.E R0, [R10.64] ;  /* 0x000000140a007981 */ /* 0x0022a8000c1e1900 */
[----:B-1--4-:R-:W4:Y:S01]  /*0800*/  LDG.E R10, [R10.64+0x4] ;  /* 0x000004140a0a7981 */ /* 0x012f22000c1e1900 */
[----:B--2---:R-:W1:Y:S08]  /*0810*/  R2UR UR18, R0 ;  /* 0x00000000001273c2 */ /* 0x004e7000000e0000 */
[----:B----4-:R-:W1:Y:S02]  /*0820*/  R2UR UR4, R10 ;  /* 0x000000000a0473c2 */ /* 0x010e6400000e0000 */
[----:B-1----:R-:W-:-:S06]  /*0830*/  UIADD3 UR18, -UR18, UR4, URZ ;  /* 0x0000000412127290 */ /* 0x002fcc000fffe13f */
.L_x_56:
[----:B--2---:R-:W-:-:S04]  /*0840*/  ISETP.NE.U32.AND P0, PT, RZ, c[0x0][0x368], PT ;  /* 0x0000da00ff007a0c */ /* 0x004fc80003f05070 */
[----:B------:R-:W-:-:S13]  /*0850*/  ISETP.NE.AND.EX P0, PT, RZ, c[0x0][0x36c], PT, P0 ;  /* 0x0000db00ff007a0c */ /* 0x000fda0003f05300 */
[----:B------:R-:W-:Y:S05]  /*0860*/  @!P0 BRA `(.L_x_57) ;  /* 0x0000007000008947 */ /* 0x000fea0003800000 */
[----:B------:R-:W-:Y:S02]  /*0870*/  ULDC.64 UR4, c[0x0][0x368] ;  /* 0x0000da0000047ab9 */ /* 0x000fe40000000a00 */
[----:B------:R-:W-:-:S06]  /*0880*/  UIMAD.WIDE UR4, UR19, UR22, UR4 ;  /* 0x00000016130472a5 */ /* 0x000fcc000f8e0204 */
[----:B-1----:R-:W-:Y:S02]  /*0890*/  MOV R4, UR4 ;  /* 0x0000000400047c02 */ /* 0x002fe40008000f00 */
[----:B------:R-:W-:-:S05]  /*08a0*/  MOV R5, UR5 ;  /* 0x0000000500057c02 */ /* 0x000fca0008000f00 */
[----:B------:R-:W2:Y:S02]  /*08b0*/  LDG.E R0, [R4.64] ;  /* 0x0000001404007981 */ /* 0x000ea4000c1e1900 */
[----:B--2---:R1:W2:Y:S02]  /*08c0*/  R2UR UR17, R0 ;  /* 0x00000000001173c2 */ /* 0x0042a400000e0000 */
[----:B-12---:R-:W-:Y:S05]  /*08d0*/  BRA `(.L_x_58) ;  /* 0x0000006000007947 */ /* 0x006fea0003800000 */
.L_x_57:
[----:B------:R-:W-:Y:S05]  /*08e0*/  @!P4 BRA `(.L_x_58) ;  /* 0x000000500000c947 */ /* 0x000fea0003800000 */
[----:B-1----:R1:W2:Y:S04]  /*08f0*/  LDG.E R0, [R8.64] ;  /* 0x0000001408007981 */ /* 0x0022a8000c1e1900 */
[----:B-1--4-:R-:W4:Y:S01]  /*0900*/  LDG.E R8, [R8.64+0x4] ;  /* 0x0000041408087981 */ /* 0x012f22000c1e1900 */
[----:B--2---:R-:W1:Y:S08]  /*0910*/  R2UR UR17, R0 ;  /* 0x00000000001173c2 */ /* 0x004e7000000e0000 */
[----:B----4-:R-:W1:Y:S02]  /*0920*/  R2UR UR4, R8 ;  /* 0x00000000080473c2 */ /* 0x010e6400000e0000 */
[----:B-1----:R-:W-:-:S06]  /*0930*/  UIADD3 UR17, -UR17, UR4, URZ ;  /* 0x0000000411117290 */ /* 0x002fcc000fffe13f */
.L_x_58:
[----:B-1----:R1:W2:Y:S01]  /*0940*/  @P1 LDG.E R0, [R6.64] ;  /* 0x0000001406001981 */ /* 0x0022a2000c1e1900 */
[----:B------:R-:W-:-:S03]  /*0950*/  ULDC.64 UR4, c[0x0][0x378] ;  /* 0x0000de0000047ab9 */ /* 0x000fc60000000a00 */
[----:B-1--4-:R-:W4:Y:S01]  /*0960*/  @P1 LDG.E R6, [R6.64+0x4] ;  /* 0x0000041406061981 */ /* 0x012f22000c1e1900 */
[----:B------:R-:W-:-:S04]  /*0970*/  UISETP.NE.U32.AND UP0, UPT, URZ, UR4, UPT ;  /* 0x000000043f00728c */ /* 0x000fc8000bf05070 */
[----:B------:R-:W-:-:S03]  /*0980*/  UISETP.NE.AND.EX UP0, UPT, URZ, UR5, UPT, UP0 ;  /* 0x000000053f00728c */ /* 0x000fc6000bf05300 */
[----:B------:R-:W-:-:S03]  /*0990*/  ULDC.64 UR4, c[0x0][0x378] ;  /* 0x0000de0000047ab9 */ /* 0x000fc60000000a00 */
[----:B------:R-:W-:-:S05]  /*09a0*/  PLOP3.LUT P0, PT, PT, PT, UP0, 0x80, 0x0 ;  /* 0x000000000000781c */ /* 0x000fca0003f0f008 */
[----:B------:R-:W-:-:S06]  /*09b0*/  @UP0 UIMAD.WIDE UR4, UR19, UR22, UR4 ;  /* 0x00000016130402a5 */ /* 0x000fcc000f8e0204 */
[----:B------:R-:W-:Y:S02]  /*09c0*/  IMAD.U32 R4, RZ, RZ, UR4 ;  /* 0x00000004ff047e24 */ /* 0x000fe4000f8e00ff */
[----:B------:R-:W-:-:S05]  /*09d0*/  IMAD.U32 R5, RZ, RZ, UR5 ;  /* 0x00000005ff057e24 */ /* 0x000fca000f8e00ff */
[----:B---3--:R-:W3:Y:S01]  /*09e0*/  @P0 LDG.E R4, [R4.64] ;  /* 0x0000001404040981 */ /* 0x008ee2000c1e1900 */
[----:B------:R-:W-:Y:S02]  /*09f0*/  UIADD3 UR5, -UR14, UR17, URZ ;  /* 0x000000110e057290 */ /* 0x000fe4000fffe13f */
[----:B------:R-:W-:Y:S01]  /*0a00*/  UMOV UR13, UR17 ;  /* 0x00000011000d7c82 */ /* 0x000fe20008000000 */
[----:B--2---:R-:W1:Y:S08]  /*0a10*/  @P1 R2UR UR4, R0 ;  /* 0x00000000000413c2 */ /* 0x004e7000000e0000 */
[----:B----4-:R-:W1:Y:S02]  /*0a20*/  @P1 R2UR UR6, R6 ;  /* 0x00000000060613c2 */ /* 0x010e6400000e0000 */
[----:B-1----:R-:W-:-:S02]  /*0a30*/  @UP2 UIADD3 UR16, -UR4, UR6, URZ ;  /* 0x0000000604102290 */ /* 0x002fc4000fffe13f */
[----:B------:R-:W-:Y:S02]  /*0a40*/  UIADD3 UR6, -UR5, URZ, URZ ;  /* 0x0000003f05067290 */ /* 0x000fe4000fffe13f */
[----:B------:R-:W-:Y:S02]  /*0a50*/  UIADD3 UR9, UR5, UR16, URZ ;  /* 0x0000001005097290 */ /* 0x000fe4000fffe03f */
[----:B---3--:R1:W2:Y:S01]  /*0a60*/  @P0 R2UR UR13, R4 ;  /* 0x00000000040d03c2 */ /* 0x0082a200000e0000 */
[----:B------:R-:W-:Y:S02]  /*0a70*/  UISETP.LT.AND UP1, UPT, URZ, UR6, UPT ;  /* 0x000000063f00728c */ /* 0x000fe4000bf21270 */
[----:B------:R-:W-:Y:S02]  /*0a80*/  UIADD3 UR4, UR9, 0x7f, URZ ;  /* 0x0000007f09047890 */ /* 0x000fe4000fffe03f */
[----:B------:R-:W-:Y:S02]  /*0a90*/  USEL UR6, URZ, UR6, !UP1 ;  /* 0x000000063f067287 */ /* 0x000fe4000c800000 */
[----:B------:R-:W-:-:S04]  /*0aa0*/  USHF.R.S32.HI UR8, URZ, 0x1f, UR4 ;  /* 0x0000001f3f087899 */ /* 0x000fc80008011404 */
[----:B------:R-:W-:-:S04]  /*0ab0*/  ULEA.HI UR8, UR8, UR4, URZ, 0x7 ;  /* 0x0000000408087291 */ /* 0x000fc8000f8f383f */
[----:B------:R-:W-:-:S04]  /*0ac0*/  ULOP3.LUT UR7, UR8, 0xffffff80, URZ, 0xc0, !UPT ;  /* 0xffffff8008077892 */ /* 0x000fc8000f8ec03f */
[----:B------:R-:W-:-:S04]  /*0ad0*/  UIADD3 UR5, -UR5, UR7, URZ ;  /* 0x0000000705057290 */ /* 0x000fc8000fffe13f */
[----:B------:R-:W-:-:S04]  /*0ae0*/  UISETP.LT.AND UP0, UPT, UR5, UR16, UPT ;  /* 0x000000100500728c */ /* 0x000fc8000bf01270 */
[----:B------:R-:W-:-:S04]  /*0af0*/  USEL UR5, UR5, UR16, UP0 ;  /* 0x0000001005057287 */ /* 0x000fc80008000000 */
[----:B------:R-:W-:Y:S02]  /*0b00*/  UISETP.GT.AND UP0, UPT, UR5, UR6, UPT ;  /* 0x000000060500728c */ /* 0x000fe4000bf04270 */
[----:B------:R-:W-:-:S07]  /*0b10*/  USHF.R.U32.HI UR6, URZ, 0x7, UR6 ;  /* 0x000000073f067899 */ /* 0x000fce0008011606 */
[----:B------:R-:W-:Y:S02]  /*0b20*/  UMOV UR23, UR6 ;  /* 0x0000000600177c82 */ /* 0x000fe40008000000 */
[----:B------:R-:W-:-:S04]  /*0b30*/  @UP0 UIADD3 UR5, UR5, 0x7f, URZ ;  /* 0x0000007f05050890 */ /* 0x000fc8000fffe03f */
[----:B------:R-:W-:-:S04]  /*0b40*/  @UP0 USHF.R.S32.HI UR4, URZ, 0x1f, UR5 ;  /* 0x0000001f3f040899 */ /* 0x000fc80008011405 */
[----:B------:R-:W-:-:S04]  /*0b50*/  @UP0 ULEA.HI UR4, UR4, UR5, URZ, 0x7 ;  /* 0x0000000504040291 */ /* 0x000fc8000f8f383f */
[----:B------:R-:W-:-:S04]  /*0b60*/  @UP0 USHF.R.S32.HI UR23, URZ, 0x7, UR4 ;  /* 0x000000073f170899 */ /* 0x000fc80008011404 */
[----:B------:R-:W-:-:S06]  /*0b70*/  UISETP.GT.AND UP0, UPT, UR23, UR6, UPT ;  /* 0x000000061700728c */ /* 0x000fcc000bf04270 */
[----:B------:R-:W-:-:S13]  /*0b80*/  PLOP3.LUT P0, PT, PT, PT, UP0, 0x80, 0x0 ;  /* 0x000000000000781c */ /* 0x000fda0003f0f008 */
[----:B------:R-:W-:Y:S05]  /*0b90*/  @!P0 BRA `(.L_x_59) ;  /* 0x000070c000008947 */ /* 0x000fea0003800000 */
[----:B-12---:R-:W-:Y:S02]  /*0ba0*/  ULDC.64 UR4, c[0x0][0x340] ;  /* 0x0000d00000047ab9 */ /* 0x006fe40000000a00 */
        /* <DEDUP_REMOVED lines=8> */
[----:B------:R-:W-:Y:S02]  /*0c30*/  UIADD3 UR22, UR23, -0x1, URZ ;  /* 0xffffffff17167890 */ /* 0x000fe4000fffe03f */
[----:B------:R-:W-:Y:S01]  /*0c40*/  ULDC.64 UR4, c[0x0][0x260] ;  /* 0x0000980000047ab9 */ /* 0x000fe20000000a00 */
[-C--:B------:R-:W-:Y:S01]  /*0c50*/  LEA.HI R130, R134, R73.reuse, RZ, 0x3 ;  /* 0x0000004986827211 */ /* 0x080fe200078f18ff */
[----:B------:R1:W2:Y:S01]  /*0c60*/  @P4 LDG.E R0, [R4.64] ;  /* 0x0000001404004981 */ /* 0x0002a2000c1e1900 */
[----:B------:R-:W-:Y:S01]  /*0c70*/  UIMAD UR4, UR10, UR4, URZ ;  /* 0x000000040a0472a4 */ /* 0x000fe2000f8e023f */
[----:B------:R-:W-:Y:S01]  /*0c80*/  IMAD.U32 R3, RZ, RZ, UR22 ;  /* 0x00000016ff037e24 */ /* 0x000fe2000f8e00ff */
[----:B------:R-:W-:Y:S01]  /*0c90*/  SHF.R.S32.HI R137, RZ, 0x3, R130 ;  /* 0x00000003ff897819 */ /* 0x000fe20000011482 */
[----:B------:R-:W-:Y:S01]  /*0ca0*/  IMAD.U32 R20, RZ, RZ, UR11 ;  /* 0x0000000bff147e24 */ /* 0x000fe2000f8e00ff */
[----:B------:R-:W-:Y:S01]  /*0cb0*/  LOP3.LUT R130, R130, 0xfffffff8, RZ, 0xc0, !PT ;  /* 0xfffffff882827812 */ /* 0x000fe200078ec0ff */
[----:B------:R-:W-:Y:S01]  /*0cc0*/  UIMAD UR23, UR11, UR5, UR4 ;  /* 0x000000050b1772a4 */ /* 0x000fe2000f8e0204 */
[----:B------:R-:W-:Y:S01]  /*0cd0*/  SHF.R.S32.HI R8, RZ, 0x1f, R137 ;  /* 0x0000001fff087819 */ /* 0x000fe20000011489 */
[----:B------:R-:W-:Y:S01]  /*0ce0*/  USHF.R.S32.HI UR28, URZ, 0x1f, UR13 ;  /* 0x0000001f3f1c7899 */ /* 0x000fe2000801140d */
[----:B-----5:R-:W-:Y:S01]  /*0cf0*/  IADD3 R154, P5, R137, R2, RZ ;  /* 0x00000002899a7210 */ /* 0x020fe20007fbe0ff */
[----:B------:R-:W-:Y:S01]  /*0d00*/  IMAD.IADD R130, R73, 0x1, -R130 ;  /* 0x0000000149827824 */ /* 0x000fe200078e0a82 */
[----:B------:R-:W-:Y:S01]  /*0d10*/  IADD3 R83, -R137, UR16, RZ ;  /* 0x0000001089537c10 */ /* 0x000fe2000fffe1ff */
[----:B------:R-:W-:Y:S01]  /*0d20*/  ULDC.64 UR4, c[0x0][0x240] ;  /* 0x0000900000047ab9 */ /* 0x000fe20000000a00 */
[----:B------:R-:W-:Y:S01]  /*0d30*/  LEA.HI.X.SX32 R155, R2, R8, 0x1, P5 ;  /* 0x00000008029b7211 */ /* 0x000fe200028f0eff */
[C---:B------:R-:W-:Y:S01]  /*0d40*/  IMAD.SHL.U32 R10, R130.reuse, 0x8, RZ ;  /* 0x00000008820a7824 */ /* 0x040fe200078e00ff */
[----:B------:R-:W-:Y:S01]  /*0d50*/  UIMAD UR4, UR10, UR4, URZ ;  /* 0x000000040a0472a4 */ /* 0x000fe2000f8e023f */
[----:B------:R-:W-:Y:S01]  /*0d60*/  IMAD R3, R3, -0x80, R83 ;  /* 0xffffff8003037824 */ /* 0x000fe200078e0253 */
[----:B------:R-:W-:Y:S01]  /*0d70*/  USHF.R.S32.HI UR24, URZ, 0x1f, UR19 ;  /* 0x0000001f3f187899 */ /* 0x000fe20008011413 */
[----:B------:R-:W-:Y:S01]  /*0d80*/  IMAD.SHL.U32 R12, R130, 0x4, RZ ;  /* 0x00000004820c7824 */ /* 0x000fe200078e00ff */
[--C-:B------:R-:W-:Y:S01]  /*0d90*/  SHF.R.S32.HI R11, RZ, 0x1f, R10.reuse ;  /* 0x0000001fff0b7819 */ /* 0x100fe2000001140a */
[----:B------:R-:W-:Y:S01]  /*0da0*/  UIMAD UR25, UR11, UR5, UR4 ;  /* 0x000000050b1972a4 */ /* 0x000fe2000f8e0204 */
[C---:B------:R-:W-:Y:S01]  /*0db0*/  ISETP.GE.AND P3, PT, R3.reuse, 0x1, PT ;  /* 0x000000010300780c */ /* 0x040fe20003f66270 */
[----:B------:R-:W-:Y:S01]  /*0dc0*/  USEL UR27, UR19, URZ, !UP2 ;  /* 0x0000003f131b7287 */ /* 0x000fe2000d000000 */
[----:B------:R-:W-:Y:S01]  /*0dd0*/  ISETP.GE.AND P2, PT, R3, 0x21, PT ;  /* 0x000000210300780c */ /* 0x000fe20003f46270 */
[----:B------:R-:W-:Y:S01]  /*0de0*/  ULDC.64 UR4, c[0x0][0x280] ;  /* 0x0000a00000047ab9 */ /* 0x000fe20000000a00 */
[----:B-1----:R-:W-:Y:S01]  /*0df0*/  IMAD R4, R155, c[0x0][0x238], RZ ;  /* 0x00008e009b047a24 */ /* 0x002fe200078e02ff */
[C---:B------:R-:W-:Y:S01]  /*0e00*/  ISETP.GE.AND P1, PT, R3.reuse, 0x41, PT ;  /* 0x000000410300780c */ /* 0x040fe20003f26270 */
[----:B------:R-:W-:Y:S01]  /*0e10*/  IMAD.WIDE.U32 R20, R20, c[0x0][0x260], R10 ;  /* 0x0000980014147a25 */ /* 0x000fe200078e000a */
[----:B------:R-:W-:Y:S01]  /*0e20*/  ISETP.GT.AND P0, PT, R3, 0x60, PT ;  /* 0x000000600300780c */ /* 0x000fe20003f04270 */
[----:B------:R-:W-:Y:S01]  /*0e30*/  UIMAD UR4, UR28, UR4, URZ ;  /* 0x000000041c0472a4 */ /* 0x000fe2000f8e023f */
[----:B------:R-:W-:Y:S01]  /*0e40*/  SHF.R.S32.HI R13, RZ, 0x1f, R12 ;  /* 0x0000001fff0d7819 */ /* 0x000fe2000001140c */
[C---:B------:R-:W-:Y:S01]  /*0e50*/  IMAD R4, R154.reuse, c[0x0][0x23c], R4 ;  /* 0x00008f009a047a24 */ /* 0x040fe200078e0204 */
[----:B------:R-:W-:Y:S01]  /*0e60*/  IADD3 R21, R21, UR23, RZ ;  /* 0x0000001715157c10 */ /* 0x000fe2000fffe0ff */
[----:B------:R-:W-:Y:S01]  /*0e70*/  IMAD.WIDE.U32 R2, R154, c[0x0][0x238], R10 ;  /* 0x00008e009a027a25 */ /* 0x000fe200078e000a */
[----:B------:R-:W-:Y:S01]  /*0e80*/  UIMAD UR23, UR13, UR5, UR4 ;  /* 0x000000050d1772a4 */ /* 0x000fe2000f8e0204 */
[----:B------:R-:W-:Y:S01]  /*0e90*/  LEA.HI R134, R134, R73, RZ, 0x6 ;  /* 0x0000004986867211 */ /* 0x000fe200078f30ff */
[----:B------:R-:W-:Y:S01]  /*0ea0*/  USHF.R.S32.HI UR29, URZ, 0x1f, UR22 ;  /* 0x0000001f3f1d7899 */ /* 0x000fe20008011416 */
[----:B------:R-:W-:Y:S01]  /*0eb0*/  IMAD.IADD R5, R3, 0x1, R4 ;  /* 0x0000000103057824 */ /* 0x000fe200078e0204 */
[----:B------:R-:W-:Y:S01]  /*0ec0*/  ULDC.64 UR4, c[0x0][0x248] ;  /* 0x0000920000047ab9 */ /* 0x000fe20000000a00 */
[----:B------:R-:W-:Y:S01]  /*0ed0*/  IMAD.MOV.U32 R4, RZ, RZ, R2 ;  /* 0x000000ffff047224 */ /* 0x000fe200078e0002 */
[C---:B------:R-:W-:Y:S01]  /*0ee0*/  ISETP.GE.AND P6, PT, R10.reuse, c[0x0][0x27c], PT ;  /* 0x00009f000a007a0c */ /* 0x040fe20003fc6270 */
[----:B------:R-:W-:Y:S01]  /*0ef0*/  IMAD.U32 R2, RZ, RZ, UR11 ;  /* 0x0000000bff027e24 */ /* 0x000fe2000f8e00ff */
[----:B------:R-:W-:Y:S01]  /*0f00*/  IADD3 R136, R10, 0x40, RZ ;  /* 0x000000400a887810 */ /* 0x000fe20007ffe0ff */
[----:B------:R-:W-:Y:S01]  /*0f10*/  IMAD.MOV.U32 R96, RZ, RZ, c[0x0][0x238] ;  /* 0x00008e00ff607624 */ /* 0x000fe200078e00ff */
[----:B------:R-:W-:Y:S01]  /*0f20*/  P2R R138, PR, RZ, 0x40 ;  /* 0x00000040ff8a7803 */ /* 0x000fe20000000000 */
[----:B------:R-:W-:Y:S01]  /*0f30*/  IMAD.WIDE.U32 R4, R2, c[0x0][0x240], R4 ;  /* 0x0000900002047a25 */ /* 0x000fe200078e0004 */
[----:B------:R-:W-:-:S02]  /*0f40*/  SEL R3, RZ, c[0x0][0x27c], !P6 ;  /* 0x00009f00ff037a07 */ /* 0x000fc40007000000 */
[----:B------:R-:W-:Y:S01]  /*0f50*/  ISETP.GE.AND P6, PT, R10, c[0x0][0x1d4], PT ;  /* 0x000075000a007a0c */ /* 0x000fe20003fc6270 */
[----:B------:R-:W-:Y:S01]  /*0f60*/  IMAD.MOV.U32 R148, RZ, RZ, R4 ;  /* 0x000000ffff947224 */ /* 0x000fe200078e0004 */
[----:B------:R-:W-:Y:S01]  /*0f70*/  IADD3 R149, R5, UR25, RZ ;  /* 0x0000001905957c10 */ /* 0x000fe2000fffe0ff */
[----:B------:R-:W-:Y:S01]  /*0f80*/  USEL UR25, UR24, URZ, !UP2 ;  /* 0x0000003f18197287 */ /* 0x000fe2000d000000 */
[----:B------:R-:W-:Y:S01]  /*0f90*/  IMAD.MOV.U32 R102, RZ, RZ, 0x7 ;  /* 0x00000007ff667424 */ /* 0x000fe200078e00ff */
[----:B------:R-:W-:Y:S01]  /*0fa0*/  ISETP.GE.AND P5, PT, R136, c[0x0][0x1d4], PT ;  /* 0x0000750088007a0c */ /* 0x000fe20003fa6270 */
[----:B------:R-:W-:Y:S01]  /*0fb0*/  IMAD.U32 R146, RZ, RZ, UR27 ;  /* 0x0000001bff927e24 */ /* 0x000fe2000f8e00ff */
[----:B------:R-:W-:Y:S01]  /*0fc0*/  UIMAD UR4, UR25, UR4, URZ ;  /* 0x00000004190472a4 */ /* 0x000fe2000f8e023f */
[----:B------:R-:W-:Y:S01]  /*0fd0*/  IMAD R14, R8, c[0x0][0x280], RZ ;  /* 0x0000a000080e7a24 */ /* 0x000fe200078e02ff */
[----:B------:R-:W-:Y:S01]  /*0fe0*/  SHF.L.U64.HI R88, R96, R102, c[0x0][0x23c] ;  /* 0x00008f0060587619 */ /* 0x000fe20000010266 */
[----:B------:R-:W-:Y:S01]  /*0ff0*/  IMAD R8, R8, c[0x0][0x290], RZ ;  /* 0x0000a40008087a24 */ /* 0x000fe200078e02ff */
[----:B------:R-:W-:Y:S01]  /*1000*/  UIMAD UR5, UR27, UR5, UR4 ;  /* 0x000000051b0572a4 */ /* 0x000fe2000f8e0204 */
[----:B------:R-:W-:Y:S01]  /*1010*/  IMAD.WIDE.U32 R148, R146, c[0x0][0x248], R148 ;  /* 0x0000920092947a25 */ /* 0x000fe200078e0094 */
[----:B------:R-:W-:-:S02]  /*1020*/  IADD3 R126, R137, 0x20, RZ ;  /* 0x00000020897e7810 */ /* 0x000fc40007ffe0ff */
[C---:B------:R-:W-:Y:S01]  /*1030*/  IADD3 R122, R137.reuse, 0x40, RZ ;  /* 0x00000040897a7810 */ /* 0x040fe20007ffe0ff */
[----:B------:R-:W-:Y:S01]  /*1040*/  IMAD.SHL.U32 R135, R137, 0x40, RZ ;  /* 0x0000004089877824 */ /* 0x000fe200078e00ff */
[----:B------:R-:W-:Y:S01]  /*1050*/  IADD3 R161, R149, UR5, RZ ;  /* 0x0000000595a17c10 */ /* 0x000fe2000fffe0ff */
[C---:B------:R-:W-:Y:S01]  /*1060*/  IMAD R8, R137.reuse, c[0x0][0x294], R8 ;  /* 0x0000a50089087a24 */ /* 0x040fe200078e0208 */
[----:B------:R-:W-:Y:S01]  /*1070*/  ULDC.64 UR4, c[0x0][0x290] ;  /* 0x0000a40000047ab9 */ /* 0x000fe20000000a00 */
[----:B------:R-:W-:Y:S01]  /*1080*/  IMAD.WIDE.U32 R16, R137, c[0x0][0x290], R12 ;  /* 0x0000a40089107a25 */ /* 0x000fe200078e000c */
[----:B------:R-:W-:Y:S01]  /*1090*/  LOP3.LUT R135, R135, 0x1c0, RZ, 0xc0, !PT ;  /* 0x000001c087877812 */ /* 0x000fe200078ec0ff */
[----:B------:R-:W-:Y:S01]  /*10a0*/  UIMAD UR28, UR28, UR4, URZ ;  /* 0x000000041c1c72a4 */ /* 0x000fe2000f8e023f */
[C---:B------:R-:W-:Y:S01]  /*10b0*/  IADD3 R118, R137.reuse, 0x60, RZ ;  /* 0x0000006089767810 */ /* 0x040fe20007ffe0ff */
[----:B------:R-:W-:Y:S01]  /*10c0*/  IMAD.WIDE.U32 R6, R137, c[0x0][0x290], R10 ;  /* 0x0000a40089067a25 */ /* 0x000fe200078e000a */
[----:B------:R-:W-:Y:S01]  /*10d0*/  LOP3.LUT R132, R135, 0x38, R10, 0xf8, !PT ;  /* 0x0000003887847812 */ /* 0x000fe200078ef80a */
[----:B------:R-:W-:Y:S01]  /*10e0*/  UIMAD UR28, UR13, UR5, UR28 ;  /* 0x000000050d1c72a4 */ /* 0x000fe2000f8e021c */
[----:B------:R-:W-:Y:S01]  /*10f0*/  SHF.R.U32.HI R133, RZ, 0x3, R135 ;  /* 0x00000003ff857819 */ /* 0x000fe20000011687 */
[----:B------:R-:W-:Y:S01]  /*1100*/  IMAD.SHL.U32 R134, R134, 0x8, RZ ;  /* 0x0000000886867824 */ /* 0x000fe200078e00ff */
[----:B------:R-:W-:Y:S01]  /*1110*/  ULDC.64 UR4, c[0x0][0x1e8] ;  /* 0x00007a0000047ab9 */ /* 0x000fe20000000a00 */
[----:B------:R-:W-:Y:S01]  /*1120*/  IMAD.SHL.U32 R89, R96, 0x80, RZ ;  /* 0x0000008060597824 */ /* 0x000fe200078e00ff */
[----:B------:R-:W-:Y:S01]  /*1130*/  UIMAD.WIDE.U32 UR30, UR11, UR4, URZ ;  /* 0x000000040b1e72a5 */ /* 0x000fe2000f8e003f */
[----:B------:R-:W-:Y:S01]  /*1140*/  IMAD.MOV.U32 R160, RZ, RZ, R148 ;  /* 0x000000ffffa07224 */ /* 0x000fe200078e0094 */
[----:B------:R-:W-:Y:S01]  /*1150*/  LOP3.LUT R134, R134, 0xfffffe00, RZ, 0xc0, !PT ;  /* 0xfffffe0086867812 */ /* 0x000fe200078ec0ff */
[----:B------:R-:W-:Y:S01]  /*1160*/  IMAD.IADD R17, R17, 0x1, R8 ;  /* 0x0000000111117824 */ /* 0x000fe200078e0208 */
[----:B------:R-:W-:Y:S01]  /*1170*/  SHF.R.S32.HI R124, RZ, 0x1f, R126 ;  /* 0x0000001fff7c7819 */ /* 0x000fe2000001147e */
[----:B------:R-:W-:Y:S01]  /*1180*/  IMAD.IADD R9, R8, 0x1, R7 ;  /* 0x0000000108097824 */ /* 0x000fe200078e0207 */
[----:B------:R-:W-:Y:S01]  /*1190*/  LOP3.LUT R132, R134, R132, R133, 0xf6, !PT ;  /* 0x0000008486847212 */ /* 0x000fe200078ef685 */
[----:B------:R-:W-:Y:S01]  /*11a0*/  IMAD.MOV.U32 R8, RZ, RZ, R6 ;  /* 0x000000ffff087224 */ /* 0x000fe200078e0006 */
[----:B------:R-:W-:Y:S01]  /*11b0*/  SHF.R.S32.HI R120, RZ, 0x1f, R122 ;  /* 0x0000001fff787819 */ /* 0x000fe2000001147a */
[----:B------:R-:W-:Y:S01]  /*11c0*/  IMAD.WIDE.U32 R6, R89, UR22, R160 ;  /* 0x0000001659067c25 */ /* 0x000fe2000f8e00a0 */
[----:B------:R-:W-:-:S02]  /*11d0*/  SHF.R.S32.HI R116, RZ, 0x1f, R118 ;  /* 0x0000001fff747819 */ /* 0x000fc40000011476 */
[----:B------:R-:W-:Y:S01]  /*11e0*/  LEA.HI R124, R124, R126, RZ, 0x3 ;  /* 0x0000007e7c7c7211 */ /* 0x000fe200078f18ff */
[----:B------:R-:W-:Y:S01]  /*11f0*/  IMAD.IADD R3, R10, 0x1, R3 ;  /* 0x000000010a037824 */ /* 0x000fe200078e0203 */
[----:B------:R-:W-:Y:S01]  /*1200*/  LEA.HI R120, R120, R122, RZ, 0x3 ;  /* 0x0000007a78787211 */ /* 0x000fe200078f18ff */
[----:B------:R-:W-:Y:S01]  /*1210*/  IMAD.SHL.U32 R132, R132, 0x2, RZ ;  /* 0x0000000284847824 */ /* 0x000fe200078e00ff */
[----:B------:R-:W-:Y:S01]  /*1220*/  LEA.HI R116, R116, R118, RZ, 0x3 ;  /* 0x0000007674747211 */ /* 0x000fe200078f18ff */
[----:B------:R-:W-:Y:S01]  /*1230*/  IMAD.U32 R150, RZ, RZ, UR13 ;  /* 0x0000000dff967e24 */ /* 0x000fe2000f8e00ff */
[----:B------:R-:W-:Y:S01]  /*1240*/  SHF.R.S32.HI R2, RZ, 0x1f, R3 ;  /* 0x0000001fff027819 */ /* 0x000fe20000011403 */
[----:B------:R-:W-:Y:S01]  /*1250*/  IMAD.U32 R142, RZ, RZ, UR13 ;  /* 0x0000000dff8e7e24 */ /* 0x000fe2000f8e00ff */
[----:B------:R-:W-:Y:S01]  /*1260*/  SHF.R.S32.HI R129, RZ, 0x1f, R136 ;  /* 0x0000001fff817819 */ /* 0x000fe20000011488 */
[----:B------:R-:W-:Y:S01]  /*1270*/  IMAD.WIDE.U32 R150, R150, c[0x0][0x290], R16 ;  /* 0x0000a40096967a25 */ /* 0x000fe200078e0010 */
[----:B------:R-:W-:-:S02]  /*1280*/  LEA.HI R127, R2, R3, RZ, 0x3 ;  /* 0x00000003027f7211 */ /* 0x000fc400078f18ff */
[----:B------:R-:W-:Y:S01]  /*1290*/  LEA.HI R2, R2, R3, RZ, 0x6 ;  /* 0x0000000302027211 */ /* 0x000fe200078f30ff */
[----:B------:R-:W-:Y:S01]  /*12a0*/  IMAD.WIDE.U32 R142, R142, c[0x0][0x290], R8 ;  /* 0x0000a4008e8e7a25 */ /* 0x000fe200078e0008 */
[--C-:B------:R-:W-:Y:S02]  /*12b0*/  LOP3.LUT R113, R135, 0x38, R127.reuse, 0xf8, !PT ;  /* 0x0000003887717812 */ /* 0x100fe400078ef87f */
[----:B------:R-:W-:Y:S01]  /*12c0*/  LEA.HI R129, R129, R136, RZ, 0x3 ;  /* 0x0000008881817211 */ /* 0x000fe200078f18ff */
[----:B------:R-:W-:Y:S01]  /*12d0*/  IMAD.SHL.U32 R125, R126, 0x40, RZ ;  /* 0x000000407e7d7824 */ /* 0x000fe200078e00ff */
[----:B------:R-:W-:Y:S01]  /*12e0*/  LOP3.LUT R113, R113, R133, RZ, 0x3c, !PT ;  /* 0x0000008571717212 */ /* 0x000fe200078e3cff */
[----:B------:R-:W-:Y:S01]  /*12f0*/  IMAD.SHL.U32 R121, R122, 0x40, RZ ;  /* 0x000000407a797824 */ /* 0x000fe200078e00ff */
[----:B------:R-:W-:Y:S01]  /*1300*/  SHF.R.S32.HI R128, RZ, 0x3, R127 ;  /* 0x00000003ff807819 */ /* 0x000fe2000001147f */
[----:B------:R-:W-:Y:S01]  /*1310*/  IMAD.SHL.U32 R117, R118, 0x40, RZ ;  /* 0x0000004076757824 */ /* 0x000fe200078e00ff */
[----:B------:R-:W-:Y:S01]  /*1320*/  LOP3.LUT R125, R125, 0x1c0, RZ, 0xc0, !PT ;  /* 0x000001c07d7d7812 */ /* 0x000fe200078ec0ff */
[----:B------:R-:W-:Y:S01]  /*1330*/  IMAD R14, R137, c[0x0][0x284], R14 ;  /* 0x0000a100890e7a24 */ /* 0x000fe200078e020e */
[----:B------:R-:W-:Y:S01]  /*1340*/  LOP3.LUT R121, R121, 0x1c0, RZ, 0xc0, !PT ;  /* 0x000001c079797812 */ /* 0x000fe200078ec0ff */
[----:B------:R-:W-:Y:S01]  /*1350*/  IMAD.WIDE.U32 R18, R137, c[0x0][0x280], R12 ;  /* 0x0000a00089127a25 */ /* 0x000fe200078e000c */
[----:B------:R-:W-:-:S02]  /*1360*/  LOP3.LUT R117, R117, 0x1c0, RZ, 0xc0, !PT ;  /* 0x000001c075757812 */ /* 0x000fc400078ec0ff */
[----:B------:R-:W-:Y:S01]  /*1370*/  SHF.R.U32.HI R123, RZ, 0x3, R125 ;  /* 0x00000003ff7b7819 */ /* 0x000fe2000001167d */
[----:B------:R-:W-:Y:S01]  /*1380*/  IMAD.WIDE.U32 R22, R137, c[0x0][0x280], R10 ;  /* 0x0000a00089167a25 */ /* 0x000fe200078e000a */
[----:B------:R-:W-:Y:S02]  /*1390*/  SHF.R.U32.HI R119, RZ, 0x3, R121 ;  /* 0x00000003ff777819 */ /* 0x000fe40000011679 */
[----:B------:R-:W-:Y:S01]  /*13a0*/  SHF.R.U32.HI R115, RZ, 0x3, R117 ;  /* 0x00000003ff737819 */ /* 0x000fe20000011675 */
[----:B------:R-:W-:Y:S01]  /*13b0*/  IMAD.SHL.U32 R124, R124, 0x40, RZ ;  /* 0x000000407c7c7824 */ /* 0x000fe200078e00ff */
[--C-:B------:R-:W-:Y:S01]  /*13c0*/  LOP3.LUT R112, R125, 0x38, R127.reuse, 0xf8, !PT ;  /* 0x000000387d707812 */ /* 0x100fe200078ef87f */
[----:B------:R-:W-:Y:S01]  /*13d0*/  IMAD.SHL.U32 R120, R120, 0x40, RZ ;  /* 0x0000004078787824 */ /* 0x000fe200078e00ff */
[--C-:B------:R-:W-:Y:S01]  /*13e0*/  LOP3.LUT R111, R121, 0x38, R127.reuse, 0xf8, !PT ;  /* 0x00000038796f7812 */ /* 0x100fe200078ef87f */
[----:B------:R-:W-:Y:S01]  /*13f0*/  IMAD.SHL.U32 R116, R116, 0x40, RZ ;  /* 0x0000004074747824 */ /* 0x000fe200078e00ff */
[----:B------:R-:W-:Y:S01]  /*1400*/  LOP3.LUT R110, R117, 0x38, R127, 0xf8, !PT ;  /* 0x00000038756e7812 */ /* 0x000fe200078ef87f */
[----:B------:R-:W-:Y:S01]  /*1410*/  IMAD.SHL.U32 R2, R2, 0x80, RZ ;  /* 0x0000008002027824 */ /* 0x000fe200078e00ff */
[----:B------:R-:W-:Y:S01]  /*1420*/  LOP3.LUT R124, R124, 0xfffffe00, RZ, 0xc0, !PT ;  /* 0xfffffe007c7c7812 */ /* 0x000fe200078ec0ff */
[----:B------:R-:W-:Y:S01]  /*1430*/  IMAD.MOV.U32 R92, RZ, RZ, 0x6 ;  /* 0x00000006ff5c7424 */ /* 0x000fe200078e00ff */
[----:B------:R-:W-:Y:S01]  /*1440*/  LOP3.LUT R120, R120, 0xfffffe00, RZ, 0xc0, !PT ;  /* 0xfffffe0078787812 */ /* 0x000fe200078ec0ff */
[----:B------:R-:W-:Y:S01]  /*1450*/  IMAD.MOV.U32 R158, RZ, RZ, c[0x0][0x280] ;  /* 0x0000a000ff9e7624 */ /* 0x000fe200078e00ff */
[----:B------:R-:W-:Y:S01]  /*1460*/  LOP3.LUT R116, R116, 0xfffffe00, RZ, 0xc0, !PT ;  /* 0xfffffe0074747812 */ /* 0x000fe200078ec0ff */
[----:B------:R-:W-:Y:S01]  /*1470*/  IMAD.MOV.U32 R106, RZ, RZ, 0x5 ;  /* 0x00000005ff6a7424 */ /* 0x000fe200078e00ff */
[----:B------:R-:W-:Y:S01]  /*1480*/  LOP3.LUT R2, R2, 0xffffe000, RZ, 0xc0, !PT ;  /* 0xffffe00002027812 */ /* 0x000fe200078ec0ff */
[----:B------:R-:W-:Y:S01]  /*1490*/  IMAD.IADD R19, R19, 0x1, R14 ;  /* 0x0000000113137824 */ /* 0x000fe200078e020e */
[----:B------:R-:W-:Y:S01]  /*14a0*/  LOP3.LUT R112, R112, R123, RZ, 0x3c, !PT ;  /* 0x0000007b70707212 */ /* 0x000fe200078e3cff */
[----:B------:R-:W-:Y:S01]  /*14b0*/  IMAD.IADD R15, R14, 0x1, R23 ;  /* 0x000000010e0f7824 */ /* 0x000fe200078e0217 */
[----:B------:R-:W-:Y:S01]  /*14c0*/  LOP3.LUT R111, R111, R119, RZ, 0x3c, !PT ;  /* 0x000000776f6f7212 */ /* 0x000fe200078e3cff */
[----:B------:R-:W-:Y:S01]  /*14d0*/  IMAD.MOV.U32 R14, RZ, RZ, R22 ;  /* 0x000000ffff0e7224 */ /* 0x000fe200078e0016 */
[----:B------:R-:W-:Y:S01]  /*14e0*/  LOP3.LUT R110, R110, R115, RZ, 0x3c, !PT ;  /* 0x000000736e6e7212 */ /* 0x000fe200078e3cff */
[----:B------:R-:W-:Y:S01]  /*14f0*/  IMAD.U32 R152, RZ, RZ, UR13 ;  /* 0x0000000dff987e24 */ /* 0x000fe2000f8e00ff */
[C---:B------:R-:W-:Y:S01]  /*1500*/  SHF.L.U64.HI R90, R158.reuse, R92, c[0x0][0x284] ;  /* 0x0000a1009e5a7619 */ /* 0x040fe2000001025c */
[----:B------:R-:W-:Y:S01]  /*1510*/  IMAD.U32 R144, RZ, RZ, UR13 ;  /* 0x0000000dff907e24 */ /* 0x000fe2000f8e00ff */
[C---:B------:R-:W-:Y:S01]  /*1520*/  SHF.L.U64.HI R100, R158.reuse, R102, c[0x0][0x284] ;  /* 0x0000a1009e647619 */ /* 0x040fe20000010266 */
[----:B------:R-:W-:Y:S01]  /*1530*/  IMAD.MOV.U32 R156, RZ, RZ, c[0x0][0x290] ;  /* 0x0000a400ff9c7624 */ /* 0x000fe200078e00ff */
[----:B------:R-:W-:Y:S01]  /*1540*/  SHF.L.U64.HI R104, R158, R106, c[0x0][0x284] ;  /* 0x0000a1009e687619 */ /* 0x000fe2000001026a */
[----:B------:R-:W-:Y:S01]  /*1550*/  IMAD.SHL.U32 R97, R96, 0x40, RZ ;  /* 0x0000004060617824 */ /* 0x000fe200078e00ff */
[-C--:B------:R-:W-:Y:S01]  /*1560*/  IADD3 R113, R113, R2.reuse, R134 ;  /* 0x0000000271717210 */ /* 0x080fe20007ffe086 */
[----:B------:R-:W-:Y:S01]  /*1570*/  IMAD.SHL.U32 R91, R158, 0x40, RZ ;  /* 0x000000409e5b7824 */ /* 0x000fe200078e00ff */
[-C--:B------:R-:W-:Y:S01]  /*1580*/  IADD3 R112, R112, R2.reuse, R124 ;  /* 0x0000000270707210 */ /* 0x080fe20007ffe07c */
[C---:B------:R-:W-:Y:S01]  /*1590*/  IMAD.SHL.U32 R101, R158.reuse, 0x80, RZ ;  /* 0x000000809e657824 */ /* 0x040fe200078e00ff */
[-C--:B------:R-:W-:Y:S01]  /*15a0*/  IADD3 R111, R111, R2.reuse, R120 ;  /* 0x000000026f6f7210 */ /* 0x080fe20007ffe078 */
[----:B------:R-:W-:Y:S01]  /*15b0*/  IMAD.SHL.U32 R105, R158, 0x20, RZ ;  /* 0x000000209e697824 */ /* 0x000fe200078e00ff */
[----:B------:R-:W-:Y:S01]  /*15c0*/  IADD3 R110, R110, R2, R116 ;  /* 0x000000026e6e7210 */ /* 0x000fe20007ffe074 */
[----:B------:R-:W-:Y:S01]  /*15d0*/  IMAD.WIDE.U32 R146, R146, c[0x0][0x268], R20 ;  /* 0x00009a0092927a25 */ /* 0x000fe200078e0014 */
[----:B------:R-:W-:-:S02]  /*15e0*/  SHF.L.U64.HI R102, R156, R102, c[0x0][0x294] ;  /* 0x0000a5009c667619 */ /* 0x000fc40000010266 */
[----:B------:R-:W-:Y:S01]  /*15f0*/  SHF.L.U64.HI R106, R156, R106, c[0x0][0x294] ;  /* 0x0000a5009c6a7619 */ /* 0x000fe2000001026a */
[----:B------:R-:W-:Y:S01]  /*1600*/  IMAD.WIDE.U32 R152, R152, c[0x0][0x280], R18 ;  /* 0x0000a00098987a25 */ /* 0x000fe200078e0012 */
[----:B------:R-:W-:Y:S02]  /*1610*/  LOP3.LUT R129, R129, 0xfffffff8, RZ, 0xc0, !PT ;  /* 0xfffffff881817812 */ /* 0x000fe400078ec0ff */
[----:B------:R-:W-:Y:S01]  /*1620*/  LOP3.LUT R127, R127, 0xfffffff8, RZ, 0xc0, !PT ;  /* 0xfffffff87f7f7812 */ /* 0x000fe200078ec0ff */
[----:B------:R-:W-:Y:S01]  /*1630*/  IMAD.WIDE.U32 R144, R144, c[0x0][0x280], R14 ;  /* 0x0000a00090907a25 */ /* 0x000fe200078e000e */
[----:B------:R-:W-:Y:S02]  /*1640*/  P2R R139, PR, RZ, 0x20 ;  /* 0x00000020ff8b7803 */ /* 0x000fe40000000000 */
[----:B------:R-:W-:Y:S01]  /*1650*/  P2R R140, PR, RZ, 0x40 ;  /* 0x00000040ff8c7803 */ /* 0x000fe20000000000 */
[----:B------:R-:W-:Y:S01]  /*1660*/  IMAD.WIDE.U32 R158, R158, 0x60, RZ ;  /* 0x000000609e9e7825 */ /* 0x000fe200078e00ff */
[----:B------:R-:W-:Y:S01]  /*1670*/  IADD3 R86, R86, UR17, RZ ;  /* 0x0000001156567c10 */ /* 0x000fe2000fffe0ff */
[----:B------:R-:W-:Y:S01]  /*1680*/  ULDC UR17, c[0x0][0x1d4] ;  /* 0x0000750000117ab9 */ /* 0x000fe20000000800 */
[----:B------:R-:W-:Y:S01]  /*1690*/  SHF.R.S32.HI R109, RZ, 0x1f, R129 ;  /* 0x0000001fff6d7819 */ /* 0x000fe20000011481 */
[----:B------:R-:W-:Y:S01]  /*16a0*/  IMAD.MOV.U32 R87, RZ, RZ, c[0x0][0x2b8] ;  /* 0x0000ae00ff577624 */ /* 0x000fe200078e00ff */
[----:B------:R-:W-:Y:S01]  /*16b0*/  IADD3 R85, R153, UR23, RZ ;  /* 0x0000001799557c10 */ /* 0x000fe2000fffe0ff */
[----:B------:R-:W-:Y:S01]  /*16c0*/  IMAD.MOV.U32 R74, RZ, RZ, c[0x0][0x27c] ;  /* 0x00009f00ff4a7624 */ /* 0x000fe200078e00ff */
[----:B------:R-:W-:Y:S01]  /*16d0*/  IADD3 R81, R145, UR23, RZ ;  /* 0x0000001791517c10 */ /* 0x000fe2000fffe0ff */
[C---:B------:R-:W-:Y:S01]  /*16e0*/  IMAD.SHL.U32 R93, R156.reuse, 0x40, RZ ;  /* 0x000000409c5d7824 */ /* 0x040fe200078e00ff */
[----:B------:R-:W-:Y:S01]  /*16f0*/  IADD3 R84, R151, UR28, RZ ;  /* 0x0000001c97547c10 */ /* 0x000fe2000fffe0ff */
[C---:B------:R-:W-:Y:S01]  /*1700*/  IMAD.SHL.U32 R103, R156.reuse, 0x80, RZ ;  /* 0x000000809c677824 */ /* 0x040fe200078e00ff */
[----:B------:R-:W-:Y:S01]  /*1710*/  IADD3 R80, R143, UR28, RZ ;  /* 0x0000001c8f507c10 */ /* 0x000fe2000fffe0ff */
[----:B------:R-:W-:Y:S01]  /*1720*/  IMAD.SHL.U32 R107, R156, 0x20, RZ ;  /* 0x000000209c6b7824 */ /* 0x000fe200078e00ff */
[----:B------:R-:W-:Y:S01]  /*1730*/  SHF.R.S32.HI R108, RZ, 0x1f, R127 ;  /* 0x0000001fff6c7819 */ /* 0x000fe2000001147f */
[----:B------:R-:W-:-:S02]  /*1740*/  IMAD.U32 R131, RZ, RZ, UR22 ;  /* 0x00000016ff837e24 */ /* 0x000fc4000f8e00ff */
[----:B------:R-:W-:Y:S02]  /*1750*/  IMAD R130, R130, 0x20, R137 ;  /* 0x0000002082827824 */ /* 0x000fe400078e0289 */
[----:B------:R-:W-:Y:S02]  /*1760*/  IMAD.SHL.U32 R113, R113, 0x2, RZ ;  /* 0x0000000271717824 */ /* 0x000fe400078e00ff */
[----:B------:R-:W-:Y:S02]  /*1770*/  IMAD.SHL.U32 R112, R112, 0x2, RZ ;  /* 0x0000000270707824 */ /* 0x000fe400078e00ff */
[----:B------:R-:W-:Y:S02]  /*1780*/  IMAD.SHL.U32 R111, R111, 0x2, RZ ;  /* 0x000000026f6f7824 */ /* 0x000fe400078e00ff */
[----:B------:R-:W-:Y:S01]  /*1790*/  IMAD.SHL.U32 R110, R110, 0x2, RZ ;  /* 0x000000026e6e7824 */ /* 0x000fe200078e00ff */
[----:B--2---:R1:W2:Y:S01]  /*17a0*/  @P4 R2UR UR26, R0 ;  /* 0x00000000001a43c2 */ /* 0x0042a200000e0000 */
[----:B------:R-:W-:Y:S01]  /*17b0*/  @P3 LEA R4, P4, R6, c[0x0][0x220], 0x1 ;  /* 0x0000880006043a11 */ /* 0x000fe200078808ff */
[----:B-1----:R-:W-:Y:S01]  /*17c0*/  IMAD R0, R88, UR22, RZ ;  /* 0x0000001658007c24 */ /* 0x002fe2000f8e02ff */
[----:B--2---:R-:W-:-:S02]  /*17d0*/  @UP0 USHF.R.S32.HI UR39, URZ, 0x1f, UR26 ;  /* 0x0000001f3f270899 */ /* 0x004fc4000801141a */
[----:B------:R-:W-:Y:S01]  /*17e0*/  @UP0 UMOV UR38, UR26 ;  /* 0x0000001a00260c82 */ /* 0x000fe20008000000 */
[----:B------:R-:W-:Y:S01]  /*17f0*/  IMAD R0, R89, UR29, R0 ;  /* 0x0000001d59007c24 */ /* 0x000fe2000f8e0200 */
[----:B------:R-:W-:Y:S02]  /*1800*/  UIMAD UR29, UR10, UR4, URZ ;  /* 0x000000040a1d72a4 */ /* 0x000fe4000f8e023f */
[----:B------:R-:W-:Y:S01]  /*1810*/  @!UP0 UMOV UR38, UR19 ;  /* 0x0000001300268c82 */ /* 0x000fe20008000000 */
[----:B------:R-:W-:Y:S01]  /*1820*/  IMAD.IADD R7, R7, 0x1, R0 ;  /* 0x0000000107077824 */ /* 0x000fe200078e0200 */
[----:B------:R-:W-:Y:S01]  /*1830*/  UIMAD UR29, UR11, UR5, UR29 ;  /* 0x000000050b1d72a4 */ /* 0x000fe2000f8e021d */
[----:B------:R-:W-:Y:S01]  /*1840*/  IMAD.MOV.U32 R0, RZ, RZ, c[0x0][0x23c] ;  /* 0x00008f00ff007624 */ /* 0x000fe200078e00ff */
[----:B------:R-:W-:Y:S02]  /*1850*/  @!UP0 UMOV UR39, UR24 ;  /* 0x0000001800278c82 */ /* 0x000fe40008000000 */
[----:B------:R-:W-:Y:S01]  /*1860*/  @P3 LEA.HI.X R5, R6, c[0x0][0x224], R7, 0x1, P4 ;  /* 0x0000890006053a11 */ /* 0x000fe200020f0c07 */
[----:B------:R-:W-:Y:S01]  /*1870*/  IMAD.SHL.U32 R98, R0, 0x40, RZ ;  /* 0x0000004000627824 */ /* 0x000fe200078e00ff */
[----:B------:R-:W-:-:S02]  /*1880*/  ULDC.64 UR4, c[0x0][0x210] ;  /* 0x0000840000047ab9 */ /* 0x000fc40000000a00 */
[----:B------:R-:W-:Y:S01]  /*1890*/  UIMAD UR32, UR10, UR4, URZ ;  /* 0x000000040a2072a4 */ /* 0x000fe2000f8e023f */
[----:B------:R-:W-:Y:S01]  /*18a0*/  @!PT LDS RZ, [RZ] ;  /* 0x00000000fffff984 */ /* 0x000fe20000000800 */
[----:B------:R-:W-:Y:S01]  /*18b0*/  @!PT LDS RZ, [RZ] ;  /* 0x00000000fffff984 */ /* 0x000fe20000000800 */
[----:B------:R-:W-:Y:S01]  /*18c0*/  @!PT LDS RZ, [RZ] ;  /* 0x00000000fffff984 */ /* 0x000fe20000000800 */
[----:B------:R1:W-:Y:S01]  /*18d0*/  @P3 LDGSTS.E.BYPASS.LTC128B.128 [R132+0x8100], [R4.64], !P6 ;  /* 0x0810000004843fae */ /* 0x0003e2000f101d54 */
[----:B------:R-:W-:Y:S02]  /*18e0*/  UIMAD.WIDE.U32 UR34, UR11, UR4, URZ ;  /* 0x000000040b2272a5 */ /* 0x000fe4000f8e003f */
[----:B------:R-:W-:Y:S01]  /*18f0*/  UIMAD UR32, UR11, UR5, UR32 ;  /* 0x000000050b2072a4 */ /* 0x000fe2000f8e0220 */
[----:B------:R1:W-:Y:S01]  /*1900*/  @P3 LDGSTS.E.BYPASS.LTC128B.128 [R132+0xc100], [R4.64+0x80], !P5 ;  /* 0x0c10008004843fae */ /* 0x0003e2000e901d54 */
[----:B------:R-:W-:Y:S02]  /*1910*/  ULDC UR24, c[0x0][0x27c] ;  /* 0x00009f0000187ab9 */ /* 0x000fe40000000800 */
[----:B------:R-:W-:Y:S02]  /*1920*/  ULDC.64 UR4, c[0x0][0x268] ;  /* 0x00009a0000047ab9 */ /* 0x000fe40000000a00 */
[----:B------:R-:W-:-:S02]  /*1930*/  UIMAD UR4, UR25, UR4, URZ ;  /* 0x00000004190472a4 */ /* 0x000fc4000f8e023f */
[----:B------:R-:W-:Y:S02]  /*1940*/  USHF.L.U32 UR24, UR24, 0x1, URZ ;  /* 0x0000000118187899 */ /* 0x000fe4000800063f */
[----:B------:R-:W-:Y:S02]  /*1950*/  UIMAD UR27, UR27, UR5, UR4 ;  /* 0x000000051b1b72a4 */ /* 0x000fe4000f8e0204 */
[----:B------:R-:W-:Y:S02]  /*1960*/  UMOV UR25, 0x60 ;  /* 0x0000006000197882 */ /* 0x000fe40000000000 */
[----:B------:R-:W-:Y:S02]  /*1970*/  ULDC.64 UR4, c[0x0][0x2b0] ;  /* 0x0000ac0000047ab9 */ /* 0x000fe40000000a00 */
[----:B------:R-:W-:Y:S01]  /*1980*/  UIMAD UR26, UR39, UR4, URZ ;  /* 0x00000004271a72a4 */ /* 0x000fe2000f8e023f */
[----:B------:R-:W-:Y:S01]  /*1990*/  IADD3 R82, R147, UR27, RZ ;  /* 0x0000001b93527c10 */ /* 0x000fe2000fffe0ff */
[----:B------:R-:W-:-:S02]  /*19a0*/  UIMAD.WIDE.U32 UR36, UR38, UR4, URZ ;  /* 0x00000004262472a5 */ /* 0x000fc4000f8e003f */
[----:B------:R-:W-:Y:S02]  /*19b0*/  UIMAD UR26, UR38, UR5, UR26 ;  /* 0x00000005261a72a4 */ /* 0x000fe4000f8e021a */
[----:B------:R-:W-:Y:S02]  /*19c0*/  ULDC UR4, c[0x0][0x294] ;  /* 0x0000a50000047ab9 */ /* 0x000fe40000000800 */
[----:B------:R-:W-:Y:S02]  /*19d0*/  ULDC UR5, c[0x0][0x284] ;  /* 0x0000a10000057ab9 */ /* 0x000fe40000000800 */
[----:B------:R-:W-:Y:S01]  /*19e0*/  UIMAD UR5, UR25, UR5, URZ ;  /* 0x00000005190572a4 */ /* 0x000fe2000f8e023f */
[C---:B-1----:R-:W-:Y:S01]  /*19f0*/  @P2 LEA R4, P3, R96.reuse, R6, 0x5 ;  /* 0x0000000660042211 */ /* 0x042fe200078628ff */
[----:B------:R-:W-:Y:S02]  /*1a00*/  UIMAD UR4, UR25, UR4, URZ ;  /* 0x00000004190472a4 */ /* 0x000fe4000f8e023f */
[----:B------:R-:W-:Y:S01]  /*1a10*/  UIADD3 UR17, -UR24, UR17, URZ ;  /* 0x0000001118117290 */ /* 0x000fe2000fffe13f */
[----:B------:R-:W-:Y:S01]  /*1a20*/  @P2 LEA.HI.X R3, R96, R7, R0, 0x5, P3 ;  /* 0x0000000760032211 */ /* 0x000fe200018f2c00 */
[----:B------:R-:W-:Y:S01]  /*1a30*/  @P0 IMAD R0, R0, 0x60, RZ ;  /* 0x0000006000000824 */ /* 0x000fe200078e02ff */
[C---:B------:R-:W-:Y:S01]  /*1a40*/  @P2 LEA R16, P3, R4.reuse, c[0x0][0x220], 0x1 ;  /* 0x0000880004102a11 */ /* 0x040fe200078608ff */
[----:B------:R-:W-:Y:S01]  /*1a50*/  UIADD3 UR29, UR31, UR29, URZ ;  /* 0x0000001d1f1d7290 */ /* 0x000fe2000fffe03f */
[----:B------:R-:W-:Y:S01]  /*1a60*/  IADD3 R94, R159, UR5, RZ ;  /* 0x000000059f5e7c10 */ /* 0x000fe2000fffe0ff */
[----:B------:R-:W-:Y:S01]  /*1a70*/  UIADD3 UR32, UR35, UR32, URZ ;  /* 0x0000002023207290 */ /* 0x000fe2000fffe03f */
[----:B------:R-:W-:Y:S01]  /*1a80*/  @P2 LEA.HI.X R17, R4, c[0x0][0x224], R3, 0x1, P3 ;  /* 0x0000890004112a11 */ /* 0x000fe200018f0c03 */
[----:B------:R-:W-:Y:S01]  /*1a90*/  IMAD.WIDE.U32 R4, R96, 0x40, RZ ;  /* 0x0000004060047825 */ /* 0x000fe200078e00ff */
[----:B------:R-:W-:-:S03]  /*1aa0*/  UIADD3 UR26, UR37, UR26, URZ ;  /* 0x0000001a251a7290 */ /* 0x000fc6000fffe03f */
[----:B------:R1:W-:Y:S01]  /*1ab0*/  @P2 LDGSTS.E.BYPASS.LTC128B.128 [R132+0x9100], [R16.64], !P6 ;  /* 0x0910000010842fae */ /* 0x0003e2000f101d54 */
[----:B------:R-:W-:Y:S01]  /*1ac0*/  IMAD.IADD R98, R5, 0x1, R98 ;  /* 0x0000000105627824 */ /* 0x000fe200078e0262 */
[----:B------:R-:W-:Y:S02]  /*1ad0*/  IADD3 R99, P3, R4, 0x80, RZ ;  /* 0x0000008004637810 */ /* 0x000fe40007f7e0ff */
[----:B------:R1:W-:Y:S01]  /*1ae0*/  @P2 LDGSTS.E.BYPASS.LTC128B.128 [R132+0xd100], [R16.64+0x80], !P5 ;  /* 0x0d10008010842fae */ /* 0x0003e2000e901d54 */
[----:B------:R-:W-:-:S05]  /*1af0*/  @P1 IADD3 R5, P2, R6, R4, RZ ;  /* 0x0000000406051210 */ /* 0x000fca0007f5e0ff */
[--C-:B------:R-:W-:Y:S01]  /*1b00*/  @P1 IMAD.X R3, R98, 0x1, R7.reuse, P2 ;  /* 0x0000000162031824 */ /* 0x100fe200010e0607 */
[C---:B------:R-:W-:Y:S01]  /*1b10*/  @P1 LEA R4, P2, R5.reuse, c[0x0][0x220], 0x1 ;  /* 0x0000880005041a11 */ /* 0x040fe200078408ff */
[C---:B------:R-:W-:Y:S01]  /*1b20*/  @P0 IMAD.WIDE.U32 R6, R96.reuse, 0x60, R6 ;  /* 0x0000006060060825 */ /* 0x040fe200078e0006 */
[-C--:B------:R-:W-:Y:S02]  /*1b30*/  SHF.L.U64.HI R96, R96, R92.reuse, c[0x0][0x23c] ;  /* 0x00008f0060607619 */ /* 0x080fe4000001025c */
[----:B------:R-:W-:Y:S01]  /*1b40*/  @P1 LEA.HI.X R5, R5, c[0x0][0x224], R3, 0x1, P2 ;  /* 0x0000890005051a11 */ /* 0x000fe200010f0c03 */
[----:B------:R-:W-:Y:S01]  /*1b50*/  @P0 IMAD.IADD R0, R7, 0x1, R0 ;  /* 0x0000000107000824 */ /* 0x000fe200078e0200 */
[----:B------:R-:W-:Y:S01]  /*1b60*/  @P0 LEA R8, P2, R6, c[0x0][0x220], 0x1 ;  /* 0x0000880006080a11 */ /* 0x000fe200078408ff */
[----:B------:R-:W-:Y:S01]  /*1b70*/  IMAD.X R98, RZ, RZ, R98, P3 ;  /* 0x000000ffff627224 */ /* 0x000fe200018e0662 */
[----:B------:R-:W-:Y:S01]  /*1b80*/  SHF.L.U64.HI R92, R156, R92, c[0x0][0x294] ;  /* 0x0000a5009c5c7619 */ /* 0x000fe2000001025c */
[----:B------:R1:W-:Y:S01]  /*1b90*/  @P1 LDGSTS.E.BYPASS.LTC128B.128 [R132+0xa100], [R4.64], !P6 ;  /* 0x0a10000004841fae */ /* 0x0003e2000f101d54 */
[----:B------:R-:W-:Y:S01]  /*1ba0*/  @P0 LEA.HI.X R9, R6, c[0x0][0x224], R0, 0x1, P2 ;  /* 0x0000890006090a11 */ /* 0x000fe200010f0c00 */
[----:B------:R-:W-:-:S02]  /*1bb0*/  IMAD.WIDE.U32 R156, R156, 0x60, RZ ;  /* 0x000000609c9c7825 */ /* 0x000fc400078e00ff */
[----:B------:R1:W-:Y:S01]  /*1bc0*/  @P1 LDGSTS.E.BYPASS.LTC128B.128 [R132+0xe100], [R4.64+0x80], !P5 ;  /* 0x0e10008004841fae */ /* 0x0003e2000e901d54 */
[----:B------:R-:W-:Y:S02]  /*1bd0*/  ISETP.NE.AND P1, PT, R87, 0x1, PT ;  /* 0x000000015700780c */ /* 0x000fe40003f25270 */
[----:B------:R-:W-:Y:S01]  /*1be0*/  IADD3 R95, R157, UR4, RZ ;  /* 0x000000049d5f7c10 */ /* 0x000fe2000fffe0ff */
[----:B------:R2:W-:Y:S01]  /*1bf0*/  @P0 LDGSTS.E.BYPASS.LTC128B.128 [R132+0xb100], [R8.64], !P6 ;  /* 0x0b10000008840fae */ /* 0x0005e2000f101d54 */
[----:B------:R-:W-:-:S03]  /*1c00*/  ULDC.U8 UR4, c[0x0][0x298] ;  /* 0x0000a60000047ab9 */ /* 0x000fc60000000000 */
[----:B------:R2:W-:Y:S01]  /*1c10*/  @P0 LDGSTS.E.BYPASS.LTC128B.128 [R132+0xf100], [R8.64+0x80], !P5 ;  /* 0x0f10008008840fae */ /* 0x0005e2000e901d54 */
[----:B------:R-:W-:Y:S02]  /*1c20*/  ISETP.GE.AND P5, PT, R10, c[0x0][0x1d4], PT ;  /* 0x000075000a007a0c */ /* 0x000fe40003fa6270 */
[----:B------:R-:W-:Y:S01]  /*1c30*/  ISETP.GE.AND P0, PT, R74, 0x1, PT ;  /* 0x000000014a00780c */ /* 0x000fe20003f06270 */
[----:B------:R-:W0:Y:S01]  /*1c40*/  LDGDEPBAR ;  /* 0x00000000000079af */ /* 0x000e220000000000 */
[----:B--2---:R-:W-:-:S03]  /*1c50*/  IADD3 R9, R12, 0x20, RZ ;  /* 0x000000200c097810 */ /* 0x004fc60007ffe0ff */
[----:B-1----:R-:W-:Y:S06]  /*1c60*/  BAR.SYNC.DEFER_BLOCKING 0x0 ;  /* 0x0000000000007b1d */ /* 0x002fec0000010000 */
.L_x_106:
[----:B------:R-:W-:Y:S01]  /*1c70*/  IMAD.SHL.U32 R79, R131, 0x80, RZ ;  /* 0x00000080834f7824 */ /* 0x000fe200078e00ff */
[----:B------:R-:W-:Y:S04]  /*1c80*/  DEPBAR.LE SB0, 0x0 ;  /* 0x000080000000791a */ /* 0x000fe80000000000 */
[----:B------:R-:W-:Y:S01]  /*1c90*/  IMAD.IADD R78, R130, 0x1, R79 ;  /* 0x00000001824e7824 */ /* 0x000fe200078e024f */
[----:B------:R-:W-:Y:S01]  /*1ca0*/  ISETP.NE.AND P1, PT, R87, 0x1, PT ;  /* 0x000000015700780c */ /* 0x000fe20003f25270 */
[----:B------:R-:W-:Y:S01]  /*1cb0*/  IMAD.MOV.U32 R114, RZ, RZ, RZ ;  /* 0x000000ffff727224 */ /* 0x000fe200078e00ff */
[----:B------:R-:W-:Y:S01]  /*1cc0*/  ISETP.GE.AND P2, PT, R74, 0x1, PT ;  /* 0x000000014a00780c */ /* 0x000fe20003f46270 */
[----:B------:R-:W-:Y:S01]  /*1cd0*/  BSSY B2, `(.L_x_60) ;  /* 0x0000549000027945 */ /* 0x000fe20003800000 */
[----:B------:R-:W-:Y:S01]  /*1ce0*/  ISETP.GE.AND P0, PT, R78, UR16, PT ;  /* 0x000000104e007c0c */ /* 0x000fe2000bf06270 */
[----:B------:R-:W-:Y:S03]  /*1cf0*/  IMAD.IADD R78, R86, 0x1, R78 ;  /* 0x00000001564e7824 */ /* 0x000fe600078e024e */
[----:B------:R-:W-:Y:S01]  /*1d00*/  ISETP.GT.OR P0, PT, R130, 0x7f, P0 ;  /* 0x0000007f8200780c */ /* 0x000fe20000704670 */
[----:B------:R-:W-:Y:S04]  /*1d10*/  IMAD.MOV.U32 R0, RZ, RZ, R78 ;  /* 0x000000ffff007224 */ /* 0x000fe800078e004e */
[----:B-1----:R-:W-:Y:S05]  /*1d20*/  @P1 IMAD.HI.U32 R2, R78, c[0x0][0x2bc], RZ ;  /* 0x0000af004e021a27 */ /* 0x002fea00078e00ff */
        /* <DEDUP_REMOVED lines=10> */
[----:B------:R-:W-:Y:S01]  /*1dd0*/  IMAD R0, R77, c[0x0][0x1e0], RZ ;  /* 0x000078004d007a24 */ /* 0x000fe200078e02ff */
[----:B------:R-:W-:Y:S03]  /*1de0*/  BAR.SYNC.DEFER_BLOCKING 0x0 ;  /* 0x0000000000007b1d */ /* 0x000fe60000010000 */
        /* <DEDUP_REMOVED lines=10> */
[----:B------:R-:W-:-:S05]  /*1e90*/  @!P2 BRA `(.L_x_61) ;  /* 0x00004ea00000a947 */ /* 0x000fca0003800000 */
[-C--:B------:R-:W-:Y:S01]  /*1ea0*/  IMAD R39, R100, R131.reuse, RZ ;  /* 0x0000008364277224 */ /* 0x080fe200078e02ff */
[----:B------:R-:W-:Y:S01]  /*1eb0*/  ISETP.NE.AND P0, PT, RZ, UR4, PT ;  /* 0x00000004ff007c0c */ /* 0x000fe2000bf05270 */
[-C--:B------:R-:W-:Y:S01]  /*1ec0*/  IMAD R29, R102, R131.reuse, RZ ;  /* 0x00000083661d7224 */ /* 0x080fe200078e02ff */
[----:B------:R-:W-:Y:S01]  /*1ed0*/  SHF.R.S32.HI R0, RZ, 0x1f, R131 ;  /* 0x0000001fff007819 */ /* 0x000fe20000011483 */
[----:B------:R-:W-:Y:S01]  /*1ee0*/  IMAD.WIDE.U32 R68, R101, R131, RZ ;  /* 0x0000008365447225 */ /* 0x000fe200078e00ff */
[----:B------:R-:W-:Y:S03]  /*1ef0*/  IADD3 R75, -R79, UR16, RZ ;  /* 0x000000104f4b7c10 */ /* 0x000fe6000fffe1ff */
[C---:B------:R-:W-:Y:S01]  /*1f00*/  IMAD R39, R0.reuse, R101, R39 ;  /* 0x0000006500277224 */ /* 0x040fe200078e0227 */
[----:B------:R-:W-:Y:S01]  /*1f10*/  IMNMX R75, R75, 0x80, PT ;  /* 0x000000804b4b7817 */ /* 0x000fe20003800200 */
[----:B------:R-:W-:Y:S02]  /*1f20*/  IMAD R29, R0, R103, R29 ;  /* 0x00000067001d7224 */ /* 0x000fe400078e021d */
[----:B------:R-:W-:Y:S01]  /*1f30*/  IMAD.WIDE.U32 R42, R103, R131, RZ ;  /* 0x00000083672a7225 */ /* 0x000fe200078e00ff */
[----:B------:R-:W-:Y:S04]  /*1f40*/  IADD3 R39, R69, R39, RZ ;  /* 0x0000002745277210 */ /* 0x000fe80007ffe0ff */
[----:B------:R-:W-:Y:S01]  /*1f50*/  IADD3 R29, R43, R29, RZ ;  /* 0x0000001d2b1d7210 */ /* 0x000fe20007ffe0ff */
[----:B------:R-:W-:-:S05]  /*1f60*/  @!P0 BRA `(.L_x_62) ;  /* 0x000027c000008947 */ /* 0x000fca0003800000 */
[----:B------:R-:W-:Y:S01]  /*1f70*/  ISETP.GE.AND P3, PT, R137, R75, PT ;  /* 0x0000004b8900720c */ /* 0x000fe20003f66270 */
[----:B------:R-:W-:Y:S01]  /*1f80*/  BSSY B0, `(.L_x_63) ;  /* 0x000001b000007945 */ /* 0x000fe20003800000 */
[----:B------:R-:W-:Y:S01]  /*1f90*/  CS2R R56, SRZ ;  /* 0x0000000000387805 */ /* 0x000fe2000001ff00 */
[----:B------:R-:W-:Y:S01]  /*1fa0*/  CS2R R62, SRZ ;  /* 0x00000000003e7805 */ /* 0x000fe2000001ff00 */
[----:B------:R-:W-:Y:S01]  /*1fb0*/  CS2R R64, SRZ ;  /* 0x0000000000407805 */ /* 0x000fe2000001ff00 */
[----:B------:R-:W-:Y:S01]  /*1fc0*/  CS2R R36, SRZ ;  /* 0x0000000000247805 */ /* 0x000fe2000001ff00 */
[----:B------:R-:W-:Y:S07]  /*1fd0*/  CS2R R32, SRZ ;  /* 0x0000000000207805 */ /* 0x000fee000001ff00 */
[----:B------:R-:W-:-:S05]  /*1fe0*/  @P3 BRA `(.L_x_64) ;  /* 0x0000014000003947 */ /* 0x000fca0003800000 */
[----:B------:R-:W-:Y:S01]  /*1ff0*/  IADD3 R2, P0, R152, R68, RZ ;  /* 0x0000004498027210 */ /* 0x000fe20007f1e0ff */
[----:B------:R-:W-:Y:S01]  /*2000*/  CS2R R64, SRZ ;  /* 0x0000000000407805 */ /* 0x000fe2000001ff00 */
[----:B------:R-:W-:Y:S01]  /*2010*/  CS2R R32, SRZ ;  /* 0x0000000000207805 */ /* 0x000fe2000001ff00 */
[----:B------:R-:W-:Y:S01]  /*2020*/  CS2R R62, SRZ ;  /* 0x00000000003e7805 */ /* 0x000fe2000001ff00 */
[----:B------:R-:W-:Y:S01]  /*2030*/  CS2R R36, SRZ ;  /* 0x0000000000247805 */ /* 0x000fe2000001ff00 */
[----:B------:R-:W-:Y:S01]  /*2040*/  IMAD.X R0, R39, 0x1, R85, P0 ;  /* 0x0000000127007824 */ /* 0x000fe200000e0655 */
[----:B------:R-:W-:Y:S05]  /*2050*/  IADD3 R4, P0, R150, R42, RZ ;  /* 0x0000002a96047210 */ /* 0x000fea0007f1e0ff */
[----:B------:R-:W-:Y:S01]  /*2060*/  IMAD.X R3, R29, 0x1, R84, P0 ;  /* 0x000000011d037824 */ /* 0x000fe200000e0654 */
[C---:B------:R-:W-:Y:S04]  /*2070*/  LEA R6, P0, R2.reuse, c[0x0][0x270], 0x1 ;  /* 0x00009c0002067a11 */ /* 0x040fe800078008ff */
[----:B------:R-:W-:Y:S02]  /*2080*/  LEA.HI.X R7, R2, c[0x0][0x274], R0, 0x1, P0 ;  /* 0x00009d0002077a11 */ /* 0x000fe400000f0c00 */
[C---:B------:R-:W-:Y:S04]  /*2090*/  LEA R2, P0, R4.reuse, c[0x0][0x288], 0x1 ;  /* 0x0000a20004027a11 */ /* 0x040fe800078008ff */
[----:B------:R-:W-:Y:S02]  /*20a0*/  LEA.HI.X R3, R4, c[0x0][0x28c], R3, 0x1, P0 ;  /* 0x0000a30004037a11 */ /* 0x000fe400000f0c03 */
[----:B------:R-:W-:Y:S11]  /*20b0*/  ISETP.GE.AND P0, PT, R12, c[0x0][0x27c], PT ;  /* 0x00009f000c007a0c */ /* 0x000ff60003f06270 */
[----:B------:R-:W-:Y:S02]  /*20c0*/  @!UPT UIADD3 URZ, URZ, URZ, URZ ;  /* 0x0000003f3f3ff290 */ /* 0x000fe4000fffe03f */
[----:B------:R1:W5:Y:S04]  /*20d0*/  @!P0 LDG.E.64 R64, [R6.64] ;  /* 0x0000001406408981 */ /* 0x000368000c1e1b00 */
[----:B------:R1:W5:Y:S01]  /*20e0*/  @!P0 LDG.E.64 R32, [R2.64] ;  /* 0x0000001402208981 */ /* 0x000362000c1e1b00 */
[----:B------:R-:W-:Y:S11]  /*20f0*/  ISETP.GE.AND P0, PT, R9, c[0x0][0x27c], PT ;  /* 0x00009f0009007a0c */ /* 0x000ff60003f06270 */
[----:B------:R-:W-:Y:S02]  /*2100*/  @!UPT UIADD3 URZ, URZ, URZ, URZ ;  /* 0x0000003f3f3ff290 */ /* 0x000fe4000fffe03f */
[----:B------:R1:W5:Y:S04]  /*2110*/  @!P0 LDG.E.64 R62, [R6.64+0x40] ;  /* 0x00004014063e8981 */ /* 0x000368000c1e1b00 */
[----:B------:R1:W5:Y:S02]  /*2120*/  @!P0 LDG.E.64 R36, [R2.64+0x40] ;  /* 0x0000401402248981 */ /* 0x000364000c1e1b00 */
.L_x_64:
[----:B------:R-:W-:Y:S05]  /*2130*/  BSYNC B0 ;  /* 0x0000000000007941 */ /* 0x000fea0003800000 */
.L_x_63:
[----:B------:R-:W-:Y:S01]  /*2140*/  ISETP.GE.AND P6, PT, R126, R75, PT ;  /* 0x0000004b7e00720c */ /* 0x000fe20003fc6270 */
[----:B-----5:R-:W-:Y:S01]  /*2150*/  IMAD.MOV.U32 R4, RZ, RZ, R62 ;  /* 0x000000ffff047224 */ /* 0x020fe200078e003e */
[----:B------:R-:W-:Y:S01]  /*2160*/  BSSY B0, `(.L_x_65) ;  /* 0x0000025000007945 */ /* 0x000fe20003800000 */
[----:B-1----:R-:W-:Y:S01]  /*2170*/  IMAD.MOV.U32 R3, RZ, RZ, R63 ;  /* 0x000000ffff037224 */ /* 0x002fe200078e003f */
[----:B------:R-:W-:Y:S01]  /*2180*/  CS2R R60, SRZ ;  /* 0x00000000003c7805 */ /* 0x000fe2000001ff00 */
[----:B------:R-:W-:Y:S01]  /*2190*/  IMAD.MOV.U32 R2, RZ, RZ, R64 ;  /* 0x000000ffff027224 */ /* 0x000fe200078e0040 */
[----:B------:R-:W-:Y:S01]  /*21a0*/  CS2R R30, SRZ ;  /* 0x00000000001e7805 */ /* 0x000fe2000001ff00 */
[----:B------:R-:W-:Y:S01]  /*21b0*/  IMAD.MOV.U32 R0, RZ, RZ, R65 ;  /* 0x000000ffff007224 */ /* 0x000fe200078e0041 */
[----:B------:R-:W-:Y:S01]  /*21c0*/  PRMT R59, R3, 0x5410, R4 ;  /* 0x00005410033b7816 */ /* 0x000fe20000000004 */
[----:B------:R-:W-:Y:S01]  /*21d0*/  IMAD.MOV.U32 R3, RZ, RZ, R37 ;  /* 0x000000ffff037224 */ /* 0x000fe200078e0025 */
[----:B------:R-:W-:Y:S01]  /*21e0*/  PRMT R38, R2, 0x7610, R38 ;  /* 0x0000761002267816 */ /* 0x000fe20000000026 */
[----:B------:R-:W-:Y:S01]  /*21f0*/  CS2R R34, SRZ ;  /* 0x0000000000227805 */ /* 0x000fe2000001ff00 */
[----:B------:R-:W-:Y:S02]  /*2200*/  MOV R4, R36 ;  /* 0x0000002400047202 */ /* 0x000fe40000000f00 */
[----:B------:R-:W-:Y:S02]  /*2210*/  MOV R2, R33 ;  /* 0x0000002100027202 */ /* 0x000fe40000000f00 */
[----:B------:R-:W-:Y:S01]  /*2220*/  PRMT R41, R0, 0x7610, R41 ;  /* 0x0000761000297816 */ /* 0x000fe20000000029 */
[----:B------:R-:W-:Y:S01]  /*2230*/  IMAD.MOV.U32 R0, RZ, RZ, R32 ;  /* 0x000000ffff007224 */ /* 0x000fe200078e0020 */
[----:B------:R-:W-:Y:S02]  /*2240*/  PRMT R28, R3, 0x5410, R4 ;  /* 0x00005410031c7816 */ /* 0x000fe40000000004 */
[----:B------:R-:W-:Y:S01]  /*2250*/  PRMT R3, R2, 0x7610, R3 ;  /* 0x0000761002037816 */ /* 0x000fe20000000003 */
[----:B------:R-:W-:-:S05]  /*2260*/  @P6 BRA `(.L_x_66) ;  /* 0x0000014000006947 */ /* 0x000fca0003800000 */
[----:B------:R-:W-:Y:S01]  /*2270*/  IADD3 R4, P1, P0, R152, R68, R105 ;  /* 0x0000004498047210 */ /* 0x000fe2000783e069 */
[----:B------:R-:W-:Y:S01]  /*2280*/  CS2R R60, SRZ ;  /* 0x00000000003c7805 */ /* 0x000fe2000001ff00 */
[----:B------:R-:W-:Y:S01]  /*2290*/  CS2R R34, SRZ ;  /* 0x0000000000227805 */ /* 0x000fe2000001ff00 */
[----:B------:R-:W-:Y:S01]  /*22a0*/  CS2R R56, SRZ ;  /* 0x0000000000387805 */ /* 0x000fe2000001ff00 */
[----:B------:R-:W-:Y:S01]  /*22b0*/  IADD3.X R2, R85, R39, R104, P1, P0 ;  /* 0x0000002755027210 */ /* 0x000fe20000fe0468 */
[----:B------:R-:W-:Y:S01]  /*22c0*/  CS2R R30, SRZ ;  /* 0x00000000001e7805 */ /* 0x000fe2000001ff00 */
[----:B------:R-:W-:Y:S04]  /*22d0*/  IADD3 R6, P1, P0, R150, R42, R107 ;  /* 0x0000002a96067210 */ /* 0x000fe8000783e06b */
[----:B------:R-:W-:Y:S02]  /*22e0*/  IADD3.X R5, R84, R29, R106, P1, P0 ;  /* 0x0000001d54057210 */ /* 0x000fe40000fe046a */
        /* <DEDUP_REMOVED lines=12> */
.L_x_66:
[----:B------:R-:W-:Y:S05]  /*23b0*/  BSYNC B0 ;  /* 0x0000000000007941 */ /* 0x000fea0003800000 */
.L_x_65:
[----:B------:R-:W-:Y:S01]  /*23c0*/  ISETP.GE.AND P4, PT, R122, R75, PT ;  /* 0x0000004b7a00720c */ /* 0x000fe20003f86270 */
[----:B-----5:R-:W-:Y:S01]  /*23d0*/  IMAD.MOV.U32 R6, RZ, RZ, R56 ;  /* 0x000000ffff067224 */ /* 0x020fe200078e0038 */
[----:B-1----:R-:W-:Y:S01]  /*23e0*/  MOV R4, R60 ;  /* 0x0000003c00047202 */ /* 0x002fe20000000f00 */
[----:B------:R-:W-:Y:S01]  /*23f0*/  IMAD.MOV.U32 R5, RZ, RZ, R57 ;  /* 0x000000ffff057224 */ /* 0x000fe200078e0039 */
[----:B------:R-:W-:Y:S01]  /*2400*/  BSSY B0, `(.L_x_67) ;  /* 0x0000024000007945 */ /* 0x000fe20003800000 */
[----:B------:R-:W-:Y:S01]  /*2410*/  IMAD.MOV.U32 R2, RZ, RZ, R61 ;  /* 0x000000ffff027224 */ /* 0x000fe200078e003d */
[----:B------:R-:W-:Y:S01]  /*2420*/  CS2R R46, SRZ ;  /* 0x00000000002e7805 */ /* 0x000fe2000001ff00 */
[----:B------:R-:W-:Y:S01]  /*2430*/  CS2R R52, SRZ ;  /* 0x0000000000347805 */ /* 0x000fe2000001ff00 */
[----:B------:R-:W-:Y:S01]  /*2440*/  PRMT R51, R5, 0x5410, R6 ;  /* 0x0000541005337816 */ /* 0x000fe20000000006 */
[----:B------:R-:W-:Y:S01]  /*2450*/  IMAD.MOV.U32 R6, RZ, RZ, R30 ;  /* 0x000000ffff067224 */ /* 0x000fe200078e001e */
[----:B------:R-:W-:Y:S01]  /*2460*/  PRMT R58, R2, 0x5410, R4 ;  /* 0x00005410023a7816 */ /* 0x000fe20000000004 */
[----:B------:R-:W-:Y:S01]  /*2470*/  IMAD.MOV.U32 R4, RZ, RZ, R34 ;  /* 0x000000ffff047224 */ /* 0x000fe200078e0022 */
[----:B------:R-:W-:Y:S01]  /*2480*/  MOV R5, R31 ;  /* 0x0000001f00057202 */ /* 0x000fe20000000f00 */
[----:B------:R-:W-:Y:S01]  /*2490*/  CS2R R54, SRZ ;  /* 0x0000000000367805 */ /* 0x000fe2000001ff00 */
[----:B------:R-:W-:Y:S01]  /*24a0*/  MOV R2, R35 ;  /* 0x0000002300027202 */ /* 0x000fe20000000f00 */
[----:B------:R-:W-:Y:S01]  /*24b0*/  CS2R R24, SRZ ;  /* 0x0000000000187805 */ /* 0x000fe2000001ff00 */
[----:B------:R-:W-:Y:S01]  /*24c0*/  PRMT R18, R5, 0x5410, R6 ;  /* 0x0000541005127816 */ /* 0x000fe20000000006 */
[----:B------:R-:W-:Y:S01]  /*24d0*/  CS2R R26, SRZ ;  /* 0x00000000001a7805 */ /* 0x000fe2000001ff00 */
        /* <DEDUP_REMOVED lines=22> */
.L_x_68:
[----:B------:R-:W-:Y:S05]  /*2640*/  BSYNC B0 ;  /* 0x0000000000007941 */ /* 0x000fea0003800000 */
.L_x_67:
        /* <DEDUP_REMOVED lines=14> */
[----:B------:R-:W-:Y:S02]  /*2730*/  MOV R2, R27 ;  /* 0x0000001b00027202 */ /* 0x000fe40000000f00 */
        /* <DEDUP_REMOVED lines=23> */
.L_x_70:
[----:B------:R-:W-:Y:S05]  /*28b0*/  BSYNC B0 ;  /* 0x0000000000007941 */ /* 0x000fea0003800000 */
.L_x_69:
[----:B-1---5:R-:W-:Y:S01]  /*28c0*/  MOV R4, R48 ;  /* 0x0000003000047202 */ /* 0x022fe20000000f00 */
[----:B------:R1:W2:Y:S01]  /*28d0*/  SHFL.IDX PT, R67, R141, RZ, 0x181f ;  /* 0x00181fff8d437589 */ /* 0x0002a200000e0000 */
[----:B------:R-:W-:Y:S01]  /*28e0*/  IMAD.MOV.U32 R6, RZ, RZ, R46 ;  /* 0x000000ffff067224 */ /* 0x000fe200078e002e */
[----:B------:R-:W-:Y:S01]  /*28f0*/  BSSY B1, `(.L_x_71) ;  /* 0x000007f000017945 */ /* 0x000fe20003800000 */
[----:B------:R-:W-:Y:S02]  /*2900*/  IMAD.MOV.U32 R5, RZ, RZ, R47 ;  /* 0x000000ffff057224 */ /* 0x000fe400078e002f */
[----:B------:R-:W-:Y:S01]  /*2910*/  IMAD.MOV.U32 R2, RZ, RZ, R49 ;  /* 0x000000ffff027224 */ /* 0x000fe200078e0031 */
[----:B------:R1:W3:Y:S02]  /*2920*/  SHFL.IDX PT, R66, R162, RZ, 0x181f ;  /* 0x00181fffa2427589 */ /* 0x0002e400000e0000 */
[----:B------:R-:W-:Y:S01]  /*2930*/  PRMT R43, R5, 0x5410, R6 ;  /* 0x00005410052b7816 */ /* 0x000fe20000000006 */
[----:B------:R-:W-:Y:S01]  /*2940*/  IMAD.MOV.U32 R6, RZ, RZ, R14 ;  /* 0x000000ffff067224 */ /* 0x000fe200078e000e */
[----:B------:R-:W-:Y:S01]  /*2950*/  PRMT R44, R2, 0x5410, R4 ;  /* 0x00005410022c7816 */ /* 0x000fe20000000004 */
[----:B------:R-:W-:Y:S01]  /*2960*/  IMAD.MOV.U32 R4, RZ, RZ, R16 ;  /* 0x000000ffff047224 */ /* 0x000fe200078e0010 */
[----:B------:R-:W-:Y:S02]  /*2970*/  MOV R5, R15 ;  /* 0x0000000f00057202 */ /* 0x000fe40000000f00 */
[----:B------:R-:W-:Y:S02]  /*2980*/  MOV R2, R17 ;  /* 0x0000001100027202 */ /* 0x000fe40000000f00 */
[----:B------:R-:W-:Y:S02]  /*2990*/  PRMT R5, R5, 0x5410, R6 ;  /* 0x0000541005057816 */ /* 0x000fe40000000006 */
[----:B------:R-:W-:Y:S01]  /*29a0*/  PRMT R6, R2, 0x5410, R4 ;  /* 0x0000541002067816 */ /* 0x000fe20000000004 */
[----:B------:R-:W-:-:S05]  /*29b0*/  @P3 BRA `(.L_x_72) ;  /* 0x0000072000003947 */ /* 0x000fca0003800000 */
[----:B------:R-:W-:Y:S01]  /*29c0*/  BSSY B0, `(.L_x_73) ;  /* 0x0000038000007945 */ /* 0x000fe20003800000 */
[----:B------:R-:W-:-:S05]  /*29d0*/  @P5 BRA `(.L_x_74) ;  /* 0x0000036000005947 */ /* 0x000fca0003800000 */
[C---:B---3--:R-:W-:Y:S01]  /*29e0*/  LEA R70, P0, R10.reuse, R66, 0x1 ;  /* 0x000000420a467211 */ /* 0x048fe200078008ff */
[----:B------:R-:W3:Y:S03]  /*29f0*/  LDS.128 R20, [R132+0x8100] ;  /* 0x0081000084147984 */ /* 0x000ee60000000c00 */
[----:B--2---:R-:W-:Y:S02]  /*2a00*/  LEA.HI.X R71, R10, R67, R11, 0x1, P0 ;  /* 0x000000430a477211 */ /* 0x004fe400000f0c0b */
[----:B------:R-:W-:Y:S11]  /*2a10*/  ISETP.GE.AND P0, PT, R12, c[0x0][0x27c], PT ;  /* 0x00009f000c007a0c */ /* 0x000ff60003f06270 */
[----:B------:R-:W-:Y:S02]  /*2a20*/  @!UPT UIADD3 URZ, URZ, URZ, URZ ;  /* 0x0000003f3f3ff290 */ /* 0x000fe4000fffe03f */
[----:B------:R-:W-:Y:S01]  /*2a30*/  @!P0 HADD2.F32 R0, -RZ, R0.H0_H0 ;  /* 0x20000000ff008230 */ /* 0x000fe20000004100 */
[--C-:B------:R-:W-:Y:S01]  /*2a40*/  @!P0 SHF.R.U64 R2, R32, 0x10, R33.reuse ;  /* 0x0000001020028819 */ /* 0x100fe20000001221 */
[----:B------:R-:W-:Y:S01]  /*2a50*/  @!P0 HADD2.F32 R38, -RZ, R38.H0_H0 ;  /* 0x20000026ff268230 */ /* 0x000fe20000004100 */
[----:B------:R-:W-:Y:S01]  /*2a60*/  @!P0 SHF.R.U32.HI R4, RZ, 0x10, R33 ;  /* 0x00000010ff048819 */ /* 0x000fe20000011621 */
[----:B------:R-:W-:Y:S01]  /*2a70*/  @!P0 HADD2.F32 R3, -RZ, R3.H0_H0 ;  /* 0x20000003ff038230 */ /* 0x000fe20000004100 */
[--C-:B------:R-:W-:Y:S01]  /*2a80*/  @!P0 SHF.R.U64 R40, R64, 0x10, R65.reuse ;  /* 0x0000001040288819 */ /* 0x100fe20000001241 */
[----:B------:R-:W-:Y:S01]  /*2a90*/  @!P0 HADD2.F32 R2, -RZ, R2.H0_H0 ;  /* 0x20000002ff028230 */ /* 0x000fe20000004100 */
[----:B------:R-:W-:Y:S01]  /*2aa0*/  @!P0 SHF.R.U32.HI R42, RZ, 0x10, R65 ;  /* 0x00000010ff2a8819 */ /* 0x000fe20000011641 */
[----:B------:R-:W-:Y:S02]  /*2ab0*/  @!P0 HADD2.F32 R4, -RZ, R4.H0_H0 ;  /* 0x20000004ff048230 */ /* 0x000fe40000004100 */
[----:B------:R-:W-:Y:S02]  /*2ac0*/  @!P0 HADD2.F32 R40, -RZ, R40.H0_H0 ;  /* 0x20000028ff288230 */ /* 0x000fe40000004100 */
[----:B------:R-:W-:Y:S01]  /*2ad0*/  @!P0 HADD2.F32 R42, -RZ, R42.H0_H0 ;  /* 0x2000002aff2a8230 */ /* 0x000fe20000004100 */
[----:B---3--:R-:W-:Y:S02]  /*2ae0*/  @!P0 MOV R29, R20 ;  /* 0x00000014001d8202 */ /* 0x008fe40000000f00 */
[----:B------:R-:W-:Y:S03]  /*2af0*/  @!P0 MOV R32, R21 ;  /* 0x0000001500208202 */ /* 0x000fe60000000f00 */
[--C-:B------:R-:W-:Y:S02]  /*2b00*/  @!P0 HADD2.F32 R33, -RZ, R29.reuse.H1_H1 ;  /* 0x3000001dff218230 */ /* 0x100fe40000004100 */
[----:B------:R-:W-:Y:S02]  /*2b10*/  @!P0 HADD2.F32 R29, -RZ, R29.H0_H0 ;  /* 0x2000001dff1d8230 */ /* 0x000fe40000004100 */
[--C-:B------:R-:W-:Y:S01]  /*2b20*/  @!P0 HADD2.F32 R39, -RZ, R32.reuse.H1_H1 ;  /* 0x30000020ff278230 */ /* 0x100fe20000004100 */
[-C--:B------:R-:W-:Y:S02]  /*2b30*/  @!P0 FMUL.FTZ R64, R33, R0.reuse ;  /* 0x0000000021408220 */ /* 0x080fe40000410000 */
[C---:B------:R-:W-:Y:S02]  /*2b40*/  @!P0 FMUL.FTZ R0, R29.reuse, R0 ;  /* 0x000000001d008220 */ /* 0x040fe40000410000 */
[----:B------:R-:W-:Y:S01]  /*2b50*/  @!P0 FFMA.FTZ R64, R29, R38, -R64 ;  /* 0x000000261d408223 */ /* 0x000fe20000010840 */
[----:B------:R-:W-:Y:S01]  /*2b60*/  @!P0 HADD2.F32 R29, -RZ, R32.H0_H0 ;  /* 0x20000020ff1d8230 */ /* 0x000fe20000004100 */
[----:B------:R-:W-:Y:S01]  /*2b70*/  @!P0 FMUL.FTZ R65, R39, R2 ;  /* 0x0000000227418220 */ /* 0x000fe20000410000 */
[----:B------:R-:W-:Y:S01]  /*2b80*/  @!P0 MOV R32, R22 ;  /* 0x0000001600208202 */ /* 0x000fe20000000f00 */
[----:B------:R-:W-:Y:S01]  /*2b90*/  @!P0 FFMA.FTZ R0, R33, R38, R0 ;  /* 0x0000002621008223 */ /* 0x000fe20000010000 */
[----:B------:R-:W-:Y:S01]  /*2ba0*/  @!P0 HADD2.F32 R38, -RZ, R41.H0_H0 ;  /* 0x20000029ff268230 */ /* 0x000fe20000004100 */
[C---:B------:R-:W-:Y:S02]  /*2bb0*/  @!P0 FMUL.FTZ R2, R29.reuse, R2 ;  /* 0x000000021d028220 */ /* 0x040fe40000410000 */
[-C--:B------:R-:W-:Y:S01]  /*2bc0*/  @!P0 FFMA.FTZ R65, R29, R40.reuse, -R65 ;  /* 0x000000281d418223 */ /* 0x080fe20000010841 */
[----:B------:R-:W-:Y:S01]  /*2bd0*/  @!P0 MOV R29, R23 ;  /* 0x00000017001d8202 */ /* 0x000fe20000000f00 */
[----:B------:R-:W-:Y:S01]  /*2be0*/  @!P0 FFMA.FTZ R2, R39, R40, R2 ;  /* 0x0000002827028223 */ /* 0x000fe20000010002 */
[----:B------:R-:W-:Y:S01]  /*2bf0*/  @!P0 F2FP.PACK_AB R0, R0, R64 ;  /* 0x000000400000823e */ /* 0x000fe200000000ff */
[--C-:B------:R-:W-:Y:S02]  /*2c00*/  @!P0 HADD2.F32 R33, -RZ, R32.reuse.H1_H1 ;  /* 0x30000020ff218230 */ /* 0x100fe40000004100 */
[----:B------:R-:W-:Y:S01]  /*2c10*/  @!P0 HADD2.F32 R32, -RZ, R32.H0_H0 ;  /* 0x20000020ff208230 */ /* 0x000fe20000004100 */
[----:B------:R-:W-:Y:S01]  /*2c20*/  @!P0 MOV R20, R0 ;  /* 0x0000000000148202 */ /* 0x000fe20000000f00 */
[--C-:B------:R-:W-:Y:S01]  /*2c30*/  @!P0 HADD2.F32 R41, -RZ, R29.reuse.H1_H1 ;  /* 0x3000001dff298230 */ /* 0x100fe20000004100 */
[-C--:B------:R-:W-:Y:S01]  /*2c40*/  @!P0 FMUL.FTZ R69, R33, R3.reuse ;  /* 0x0000000321458220 */ /* 0x080fe20000410000 */
[----:B------:R-:W-:Y:S01]  /*2c50*/  @!P0 HADD2.F32 R29, -RZ, R29.H0_H0 ;  /* 0x2000001dff1d8230 */ /* 0x000fe20000004100 */
[----:B------:R-:W-:Y:S01]  /*2c60*/  @!P0 FMUL.FTZ R3, R32, R3 ;  /* 0x0000000320038220 */ /* 0x000fe20000410000 */
[----:B------:R-:W-:Y:S01]  /*2c70*/  @!P0 F2FP.PACK_AB R2, R2, R65 ;  /* 0x000000410202823e */ /* 0x000fe200000000ff */
[-C--:B------:R-:W-:Y:S02]  /*2c80*/  @!P0 FMUL.FTZ R68, R41, R4.reuse ;  /* 0x0000000429448220 */ /* 0x080fe40000410000 */
[----:B------:R-:W-:Y:S01]  /*2c90*/  @!P0 FMUL.FTZ R4, R29, R4 ;  /* 0x000000041d048220 */ /* 0x000fe20000410000 */
[----:B------:R-:W-:Y:S01]  /*2ca0*/  @!P0 MOV R21, R2 ;  /* 0x0000000200158202 */ /* 0x000fe20000000f00 */
[-C--:B------:R-:W-:Y:S02]  /*2cb0*/  @!P0 FFMA.FTZ R3, R33, R38.reuse, R3 ;  /* 0x0000002621038223 */ /* 0x080fe40000010003 */
[----:B------:R-:W-:Y:S02]  /*2cc0*/  @!P0 FFMA.FTZ R32, R32, R38, -R69 ;  /* 0x0000002620208223 */ /* 0x000fe40000010845 */
[-C--:B------:R-:W-:Y:S02]  /*2cd0*/  @!P0 FFMA.FTZ R68, R29, R42.reuse, -R68 ;  /* 0x0000002a1d448223 */ /* 0x080fe40000010844 */
[----:B------:R-:W-:Y:S01]  /*2ce0*/  @!P0 FFMA.FTZ R4, R41, R42, R4 ;  /* 0x0000002a29048223 */ /* 0x000fe20000010004 */
[----:B------:R-:W-:Y:S04]  /*2cf0*/  @!P0 F2FP.PACK_AB R3, R3, R32 ;  /* 0x000000200303823e */ /* 0x000fe800000000ff */
[----:B------:R-:W-:Y:S02]  /*2d00*/  @!P0 F2FP.PACK_AB R4, R4, R68 ;  /* 0x000000440404823e */ /* 0x000fe400000000ff */
[----:B------:R-:W-:Y:S02]  /*2d10*/  @!P0 MOV R22, R3 ;  /* 0x0000000300168202 */ /* 0x000fe40000000f00 */
[----:B------:R-:W-:Y:S05]  /*2d20*/  @!P0 MOV R23, R4 ;  /* 0x0000000400178202 */ /* 0x000fea0000000f00 */
[----:B------:R2:W-:Y:S02]  /*2d30*/  ST.E.128 [R70.64], R20 ;  /* 0x0000001446007985 */ /* 0x0005e4000c101d14 */
.L_x_74:
[----:B------:R-:W-:Y:S05]  /*2d40*/  BSYNC B0 ;  /* 0x0000000000007941 */ /* 0x000fea0003800000 */
.L_x_73:
[----:B------:R-:W-:Y:S11]  /*2d50*/  ISETP.GE.AND P0, PT, R136, c[0x0][0x1d4], PT ;  /* 0x0000750088007a0c */ /* 0x000ff60003f06270 */
[----:B------:R-:W-:Y:S02]  /*2d60*/  @!UPT UIADD3 URZ, URZ, URZ, URZ ;  /* 0x0000003f3f3ff290 */ /* 0x000fe4000fffe03f */
[----:B------:R-:W-:-:S05]  /*2d70*/  @P0 BRA `(.L_x_72) ;  /* 0x0000036000000947 */ /* 0x000fca0003800000 */
[C---:B---3--:R-:W-:Y:S01]  /*2d80*/  LEA R66, P0, R129.reuse, R66, 0x1 ;  /* 0x0000004281427211 */ /* 0x048fe200078008ff */
[----:B--2---:R-:W2:Y:S03]  /*2d90*/  LDS.128 R20, [R132+0xc100] ;  /* 0x00c1000084147984 */ /* 0x004ea60000000c00 */
[----:B------:R-:W-:Y:S02]  /*2da0*/  LEA.HI.X R67, R129, R67, R109, 0x1, P0 ;  /* 0x0000004381437211 */ /* 0x000fe400000f0c6d */
[----:B------:R-:W-:Y:S11]  /*2db0*/  ISETP.GE.AND P0, PT, R9, c[0x0][0x27c], PT ;  /* 0x00009f0009007a0c */ /* 0x000ff60003f06270 */
[----:B------:R-:W-:Y:S02]  /*2dc0*/  @!UPT UIADD3 URZ, URZ, URZ, URZ ;  /* 0x0000003f3f3ff290 */ /* 0x000fe4000fffe03f */
[--C-:B------:R-:W-:Y:S01]  /*2dd0*/  @!P0 HADD2.F32 R4, -RZ, R28.reuse.H1_H1 ;  /* 0x3000001cff048230 */ /* 0x100fe20000004100 */
[----:B------:R-:W-:Y:S01]  /*2de0*/  @!P0 SHF.R.U64 R0, R36, 0x10, R37 ;  /* 0x0000001024008819 */ /* 0x000fe20000001225 */
[--C-:B------:R-:W-:Y:S01]  /*2df0*/  @!P0 HADD2.F32 R33, -RZ, R59.reuse.H1_H1 ;  /* 0x3000003bff218230 */ /* 0x100fe20000004100 */
[----:B------:R-:W-:Y:S01]  /*2e00*/  @!P0 SHF.R.U64 R38, R62, 0x10, R63 ;  /* 0x000000103e268819 */ /* 0x000fe2000000123f */
[----:B------:R-:W-:Y:S01]  /*2e10*/  @!P0 HADD2.F32 R28, -RZ, R28.H0_H0 ;  /* 0x2000001cff1c8230 */ /* 0x000fe20000004100 */
[----:B------:R-:W-:Y:S01]  /*2e20*/  @!P0 SHF.R.U32.HI R36, RZ, 0x10, R37 ;  /* 0x00000010ff248819 */ /* 0x000fe20000011625 */
[----:B------:R-:W-:Y:S01]  /*2e30*/  @!P0 HADD2.F32 R29, -RZ, R0.H0_H0 ;  /* 0x20000000ff1d8230 */ /* 0x000fe20000004100 */
[----:B------:R-:W-:Y:S01]  /*2e40*/  @!P0 SHF.R.U32.HI R41, RZ, 0x10, R63 ;  /* 0x00000010ff298819 */ /* 0x000fe2000001163f */
[----:B------:R-:W-:Y:S02]  /*2e50*/  @!P0 HADD2.F32 R38, -RZ, R38.H0_H0 ;  /* 0x20000026ff268230 */ /* 0x000fe40000004100 */
[----:B------:R-:W-:Y:S02]  /*2e60*/  @!P0 HADD2.F32 R39, -RZ, R59.H0_H0 ;  /* 0x2000003bff278230 */ /* 0x000fe40000004100 */
[----:B------:R-:W-:Y:S02]  /*2e70*/  @!P0 HADD2.F32 R36, -RZ, R36.H0_H0 ;  /* 0x20000024ff248230 */ /* 0x000fe40000004100 */
[----:B------:R-:W-:Y:S01]  /*2e80*/  @!P0 HADD2.F32 R41, -RZ, R41.H0_H0 ;  /* 0x20000029ff298230 */ /* 0x000fe20000004100 */
[----:B--2---:R-:W-:Y:S02]  /*2e90*/  @!P0 MOV R2, R20 ;  /* 0x0000001400028202 */ /* 0x004fe40000000f00 */
[----:B------:R-:W-:Y:S03]  /*2ea0*/  @!P0 MOV R3, R21 ;  /* 0x0000001500038202 */ /* 0x000fe60000000f00 */
[--C-:B------:R-:W-:Y:S02]  /*2eb0*/  @!P0 HADD2.F32 R32, -RZ, R2.reuse.H1_H1 ;  /* 0x30000002ff208230 */ /* 0x100fe40000004100 */
[----:B------:R-:W-:Y:S02]  /*2ec0*/  @!P0 HADD2.F32 R2, -RZ, R2.H0_H0 ;  /* 0x20000002ff028230 */ /* 0x000fe40000004100 */
[--C-:B------:R-:W-:Y:S01]  /*2ed0*/  @!P0 HADD2.F32 R37, -RZ, R3.reuse.H1_H1 ;  /* 0x30000003ff258230 */ /* 0x100fe20000004100 */
[-C--:B------:R-:W-:Y:S02]  /*2ee0*/  @!P0 FMUL.FTZ R42, R32, R4.reuse ;  /* 0x00000004202a8220 */ /* 0x080fe40000410000 */
[C---:B------:R-:W-:Y:S01]  /*2ef0*/  @!P0 FMUL.FTZ R0, R2.reuse, R4 ;  /* 0x0000000402008220 */ /* 0x040fe20000410000 */
[----:B------:R-:W-:Y:S01]  /*2f00*/  @!P0 HADD2.F32 R4, -RZ, R3.H0_H0 ;  /* 0x20000003ff048230 */ /* 0x000fe20000004100 */
[C---:B------:R-:W-:Y:S01]  /*2f10*/  @!P0 FMUL.FTZ R62, R37.reuse, R29 ;  /* 0x0000001d253e8220 */ /* 0x040fe20000410000 */
[----:B------:R-:W-:Y:S01]  /*2f20*/  @!P0 MOV R3, R22 ;  /* 0x0000001600038202 */ /* 0x000fe20000000f00 */
[----:B------:R-:W-:Y:S02]  /*2f30*/  @!P0 FFMA.FTZ R42, R2, R33, -R42 ;  /* 0x00000021022a8223 */ /* 0x000fe4000001082a */
[C---:B------:R-:W-:Y:S02]  /*2f40*/  @!P0 FMUL.FTZ R2, R4.reuse, R29 ;  /* 0x0000001d04028220 */ /* 0x040fe40000410000 */
[-C--:B------:R-:W-:Y:S01]  /*2f50*/  @!P0 FFMA.FTZ R62, R4, R38.reuse, -R62 ;  /* 0x00000026043e8223 */ /* 0x080fe2000001083e */
[----:B------:R-:W-:Y:S01]  /*2f60*/  @!P0 MOV R4, R23 ;  /* 0x0000001700048202 */ /* 0x000fe20000000f00 */
[----:B------:R-:W-:Y:S01]  /*2f70*/  @!P0 FFMA.FTZ R0, R32, R33, R0 ;  /* 0x0000002120008223 */ /* 0x000fe20000010000 */
[--C-:B------:R-:W-:Y:S01]  /*2f80*/  @!P0 HADD2.F32 R33, -RZ, R3.reuse.H1_H1 ;  /* 0x30000003ff218230 */ /* 0x100fe20000004100 */
[----:B------:R-:W-:Y:S01]  /*2f90*/  @!P0 FFMA.FTZ R2, R37, R38, R2 ;  /* 0x0000002625028223 */ /* 0x000fe20000010002 */
[----:B------:R-:W-:Y:S02]  /*2fa0*/  @!P0 HADD2.F32 R32, -RZ, R3.H0_H0 ;  /* 0x20000003ff208230 */ /* 0x000fe40000004100 */
[----:B------:R-:W-:Y:S01]  /*2fb0*/  @!P0 F2FP.PACK_AB R0, R0, R42 ;  /* 0x0000002a0000823e */ /* 0x000fe200000000ff */
[--C-:B------:R-:W-:Y:S01]  /*2fc0*/  @!P0 HADD2.F32 R40, -RZ, R4.reuse.H1_H1 ;  /* 0x30000004ff288230 */ /* 0x100fe20000004100 */
[----:B------:R-:W-:Y:S01]  /*2fd0*/  @!P0 F2FP.PACK_AB R2, R2, R62 ;  /* 0x0000003e0202823e */ /* 0x000fe200000000ff */
[-C--:B------:R-:W-:Y:S01]  /*2fe0*/  @!P0 FMUL.FTZ R3, R32, R28.reuse ;  /* 0x0000001c20038220 */ /* 0x080fe20000410000 */
[----:B------:R-:W-:Y:S01]  /*2ff0*/  @!P0 HADD2.F32 R29, -RZ, R4.H0_H0 ;  /* 0x20000004ff1d8230 */ /* 0x000fe20000004100 */
[----:B------:R-:W-:Y:S01]  /*3000*/  @!P0 FMUL.FTZ R4, R33, R28 ;  /* 0x0000001c21048220 */ /* 0x000fe20000410000 */
[----:B------:R-:W-:Y:S01]  /*3010*/  @!P0 MOV R20, R0 ;  /* 0x0000000000148202 */ /* 0x000fe20000000f00 */
[----:B------:R-:W-:Y:S01]  /*3020*/  @!P0 FMUL.FTZ R59, R40, R36 ;  /* 0x00000024283b8220 */ /* 0x000fe20000410000 */
[----:B------:R-:W-:Y:S01]  /*3030*/  @!P0 MOV R21, R2 ;  /* 0x0000000200158202 */ /* 0x000fe20000000f00 */
[-C--:B------:R-:W-:Y:S02]  /*3040*/  @!P0 FFMA.FTZ R32, R32, R39.reuse, -R4 ;  /* 0x0000002720208223 */ /* 0x080fe40000010804 */
[----:B------:R-:W-:Y:S02]  /*3050*/  @!P0 FMUL.FTZ R4, R29, R36 ;  /* 0x000000241d048220 */ /* 0x000fe40000410000 */
[----:B------:R-:W-:Y:S02]  /*3060*/  @!P0 FFMA.FTZ R3, R33, R39, R3 ;  /* 0x0000002721038223 */ /* 0x000fe40000010003 */
[-C--:B------:R-:W-:Y:S02]  /*3070*/  @!P0 FFMA.FTZ R59, R29, R41.reuse, -R59 ;  /* 0x000000291d3b8223 */ /* 0x080fe4000001083b */
[----:B------:R-:W-:Y:S01]  /*3080*/  @!P0 FFMA.FTZ R4, R40, R41, R4 ;  /* 0x0000002928048223 */ /* 0x000fe20000010004 */
[----:B------:R-:W-:Y:S04]  /*3090*/  @!P0 F2FP.PACK_AB R3, R3, R32 ;  /* 0x000000200303823e */ /* 0x000fe800000000ff */
[----:B------:R-:W-:Y:S02]  /*30a0*/  @!P0 F2FP.PACK_AB R4, R4, R59 ;  /* 0x0000003b0404823e */ /* 0x000fe400000000ff */
[----:B------:R-:W-:Y:S02]  /*30b0*/  @!P0 MOV R22, R3 ;  /* 0x0000000300168202 */ /* 0x000fe40000000f00 */
[----:B------:R-:W-:Y:S05]  /*30c0*/  @!P0 MOV R23, R4 ;  /* 0x0000000400178202 */ /* 0x000fea0000000f00 */
[----:B------:R2:W-:Y:S02]  /*30d0*/  ST.E.128 [R66.64], R20 ;  /* 0x0000001442007985 */ /* 0x0005e4000c101d14 */
.L_x_72:
[----:B------:R-:W-:Y:S05]  /*30e0*/  BSYNC B1 ;  /* 0x0000000000017941 */ /* 0x000fea0003800000 */
.L_x_71:
[----:B------:R4:W1:Y:S01]  /*30f0*/  SHFL.IDX PT, R40, R141, 0x1, 0x181f ;  /* 0x00381f008d287f89 */ /* 0x00086200000e0000 */
[----:B------:R-:W-:Y:S03]  /*3100*/  BSSY B1, `(.L_x_75) ;  /* 0x0000075000017945 */ /* 0x000fe60003800000 */
[----:B------:R4:W3:Y:S01]  /*3110*/  SHFL.IDX PT, R39, R162, 0x1, 0x181f ;  /* 0x00381f00a2277f89 */ /* 0x0008e200000e0000 */
[----:B------:R-:W-:-:S05]  /*3120*/  @P6 BRA `(.L_x_76) ;  /* 0x0000072000006947 */ /* 0x000fca0003800000 */
[----:B------:R-:W-:Y:S01]  /*3130*/  BSSY B0, `(.L_x_77) ;  /* 0x0000038000007945 */ /* 0x000fe20003800000 */
[----:B------:R-:W-:-:S05]  /*3140*/  @P5 BRA `(.L_x_78) ;  /* 0x0000036000005947 */ /* 0x000fca0003800000 */
[C---:B---3--:R-:W-:Y:S01]  /*3150*/  LEA R62, P0, R10.reuse, R39, 0x1 ;  /* 0x000000270a3e7211 */ /* 0x048fe200078008ff */
[----:B--2---:R-:W2:Y:S03]  /*3160*/  LDS.128 R20, [R132+0x9100] ;  /* 0x0091000084147984 */ /* 0x004ea60000000c00 */
[----:B-1----:R-:W-:Y:S02]  /*3170*/  LEA.HI.X R63, R10, R40, R11, 0x1, P0 ;  /* 0x000000280a3f7211 */ /* 0x002fe400000f0c0b */
[----:B------:R-:W-:Y:S11]  /*3180*/  ISETP.GE.AND P0, PT, R12, c[0x0][0x27c], PT ;  /* 0x00009f000c007a0c */ /* 0x000ff60003f06270 */
[----:B------:R-:W-:Y:S02]  /*3190*/  @!UPT UIADD3 URZ, URZ, URZ, URZ ;  /* 0x0000003f3f3ff290 */ /* 0x000fe4000fffe03f */
[--C-:B------:R-:W-:Y:S01]  /*31a0*/  @!P0 HADD2.F32 R4, -RZ, R19.reuse.H1_H1 ;  /* 0x30000013ff048230 */ /* 0x100fe20000004100 */
[--C-:B------:R-:W-:Y:S01]  /*31b0*/  @!P0 SHF.R.U64 R0, R34, 0x10, R35.reuse ;  /* 0x0000001022008819 */ /* 0x100fe20000001223 */
[----:B------:R-:W-:Y:S01]  /*31c0*/  @!P0 HADD2.F32 R32, -RZ, R58.H1_H1 ;  /* 0x3000003aff208230 */ /* 0x000fe20000004100 */
[----:B------:R-:W-:Y:S01]  /*31d0*/  @!P0 SHF.R.U32.HI R34, RZ, 0x10, R35 ;  /* 0x00000010ff228819 */ /* 0x000fe20000011623 */
[----:B------:R-:W-:Y:S01]  /*31e0*/  @!P0 HADD2.F32 R19, -RZ, R19.H0_H0 ;  /* 0x20000013ff138230 */ /* 0x000fe20000004100 */
[--C-:B------:R-:W-:Y:S01]  /*31f0*/  @!P0 SHF.R.U64 R35, R60, 0x10, R61.reuse ;  /* 0x000000103c238819 */ /* 0x100fe2000000123d */
        /* <DEDUP_REMOVED lines=14> */
[----:B------:R-:W-:Y:S01]  /*32e0*/  @!P0 FMUL.FTZ R42, R33, R28 ;  /* 0x0000001c212a8220 */ /* 0x000fe20000410000 */
[----:B------:R-:W-:Y:S01]  /*32f0*/  @!P0 MOV R3, R22 ;  /* 0x0000001600038202 */ /* 0x000fe20000000f00 */
[----:B------:R-:W-:Y:S02]  /*3300*/  @!P0 FFMA.FTZ R41, R2, R32, -R41 ;  /* 0x0000002002298223 */ /* 0x000fe40000010829 */
[C---:B------:R-:W-:Y:S02]  /*3310*/  @!P0 FMUL.FTZ R2, R4.reuse, R28 ;  /* 0x0000001c04028220 */ /* 0x040fe40000410000 */
[----:B------:R-:W-:Y:S01]  /*3320*/  @!P0 FFMA.FTZ R42, R4, R35, -R42 ;  /* 0x00000023042a8223 */ /* 0x000fe2000001082a */
        /* <DEDUP_REMOVED lines=14> */
[----:B------:R-:W-:Y:S02]  /*3410*/  @!P0 FFMA.FTZ R29, R29, R36, -R4 ;  /* 0x000000241d1d8223 */ /* 0x000fe40000010804 */
        /* <DEDUP_REMOVED lines=9> */
.L_x_78:
[----:B------:R-:W-:Y:S05]  /*34b0*/  BSYNC B0 ;  /* 0x0000000000007941 */ /* 0x000fea0003800000 */
.L_x_77:
[----:B------:R-:W-:Y:S11]  /*34c0*/  ISETP.GE.AND P0, PT, R136, c[0x0][0x1d4], PT ;  /* 0x0000750088007a0c */ /* 0x000ff60003f06270 */
[----:B------:R-:W-:Y:S02]  /*34d0*/  @!UPT UIADD3 URZ, URZ, URZ, URZ ;  /* 0x0000003f3f3ff290 */ /* 0x000fe4000fffe03f */
[----:B------:R-:W-:-:S05]  /*34e0*/  @P0 BRA `(.L_x_76) ;  /* 0x0000036000000947 */ /* 0x000fca0003800000 */
[C---:B---3--:R-:W-:Y:S01]  /*34f0*/  LEA R38, P0, R129.reuse, R39, 0x1 ;  /* 0x0000002781267211 */ /* 0x048fe200078008ff */
[----:B-12---:R-:W1:Y:S03]  /*3500*/  LDS.128 R20, [R132+0xd100] ;  /* 0x00d1000084147984 */ /* 0x006e660000000c00 */
        /* <DEDUP_REMOVED lines=15> */
[----:B-1----:R-:W-:Y:S02]  /*3600*/  @!P0 MOV R2, R20 ;  /* 0x0000001400028202 */ /* 0x002fe40000000f00 */
        /* <DEDUP_REMOVED lines=36> */
.L_x_76:
[----:B------:R-:W-:Y:S05]  /*3850*/  BSYNC B1 ;  /* 0x0000000000017941 */ /* 0x000fea0003800000 */
.L_x_75:
[----:B------:R4:W3:Y:S01]  /*3860*/  SHFL.IDX PT, R34, R141, 0x2, 0x181f ;  /* 0x00581f008d227f89 */ /* 0x0008e200000e0000 */
[----:B------:R-:W-:Y:S03]  /*3870*/  BSSY B1, `(.L_x_79) ;  /* 0x0000075000017945 */ /* 0x000fe60003800000 */
[----:B------:R4:W2:Y:S01]  /*3880*/  SHFL.IDX PT, R33, R162, 0x2, 0x181f ;  /* 0x00581f00a2217f89 */ /* 0x0008a200000e0000 */
[----:B------:R-:W-:-:S05]  /*3890*/  @P4 BRA `(.L_x_80) ;  /* 0x0000072000004947 */ /* 0x000fca0003800000 */
[----:B------:R-:W-:Y:S01]  /*38a0*/  BSSY B0, `(.L_x_81) ;  /* 0x0000038000007945 */ /* 0x000fe20003800000 */
[----:B------:R-:W-:-:S05]  /*38b0*/  @P5 BRA `(.L_x_82) ;  /* 0x0000036000005947 */ /* 0x000fca0003800000 */
[C---:B-12---:R-:W-:Y:S01]  /*38c0*/  LEA R38, P0, R10.reuse, R33, 0x1 ;  /* 0x000000210a267211 */ /* 0x046fe200078008ff */
[----:B------:R-:W1:Y:S03]  /*38d0*/  LDS.128 R20, [R132+0xa100] ;  /* 0x00a1000084147984 */ /* 0x000e660000000c00 */
[----:B---3--:R-:W-:Y:S02]  /*38e0*/  LEA.HI.X R39, R10, R34, R11, 0x1, P0 ;  /* 0x000000220a277211 */ /* 0x008fe400000f0c0b */
[----:B------:R-:W-:Y:S11]  /*38f0*/  ISETP.GE.AND P0, PT, R12, c[0x0][0x27c], PT ;  /* 0x00009f000c007a0c */ /* 0x000ff60003f06270 */
[----:B------:R-:W-:Y:S02]  /*3900*/  @!UPT UIADD3 URZ, URZ, URZ, URZ ;  /* 0x0000003f3f3ff290 */ /* 0x000fe4000fffe03f */
[--C-:B------:R-:W-:Y:S01]  /*3910*/  @!P0 HADD2.F32 R4, -RZ, R8.reuse.H1_H1 ;  /* 0x30000008ff048230 */ /* 0x100fe20000004100 */
[----:B------:R-:W-:Y:S01]  /*3920*/  @!P0 SHF.R.U64 R0, R26, 0x10, R27 ;  /* 0x000000101a008819 */ /* 0x000fe2000000121b */
[----:B------:R-:W-:Y:S01]  /*3930*/  @!P0 HADD2.F32 R8, -RZ, R8.H0_H0 ;  /* 0x20000008ff088230 */ /* 0x000fe20000004100 */
[----:B------:R-:W-:Y:S01]  /*3940*/  @!P0 SHF.R.U64 R29, R54, 0x10, R55 ;  /* 0x00000010361d8819 */ /* 0x000fe20000001237 */
[----:B------:R-:W-:Y:S01]  /*3950*/  @!P0 HADD2.F32 R30, -RZ, R50.H0_H0 ;  /* 0x20000032ff1e8230 */ /* 0x000fe20000004100 */
[----:B------:R-:W-:Y:S01]  /*3960*/  @!P0 SHF.R.U32.HI R26, RZ, 0x10, R27 ;  /* 0x00000010ff1a8819 */ /* 0x000fe2000001161b */
[----:B------:R-:W-:Y:S01]  /*3970*/  @!P0 HADD2.F32 R18, -RZ, R0.H0_H0 ;  /* 0x20000000ff128230 */ /* 0x000fe20000004100 */
[----:B------:R-:W-:Y:S01]  /*3980*/  @!P0 SHF.R.U32.HI R32, RZ, 0x10, R55 ;  /* 0x00000010ff208819 */ /* 0x000fe20000011637 */
[----:B------:R-:W-:Y:S02]  /*3990*/  @!P0 HADD2.F32 R27, -RZ, R50.H1_H1 ;  /* 0x30000032ff1b8230 */ /* 0x000fe40000004100 */
        /* <DEDUP_REMOVED lines=8> */
[CC--:B------:R-:W-:Y:S02]  /*3a20*/  @!P0 FMUL.FTZ R35, R19.reuse, R4.reuse ;  /* 0x0000000413238220 */ /* 0x0c0fe40000410000 */
[----:B------:R-:W-:Y:S01]  /*3a30*/  @!P0 FMUL.FTZ R0, R2, R4 ;  /* 0x0000000402008220 */ /* 0x000fe20000410000 */
        /* <DEDUP_REMOVED lines=21> */
[C---:B------:R-:W-:Y:S02]  /*3b90*/  @!P0 FMUL.FTZ R4, R18.reuse, R26 ;  /* 0x0000001a12048220 */ /* 0x040fe40000410000 */
        /* <DEDUP_REMOVED lines=8> */
.L_x_82:
[----:B------:R-:W-:Y:S05]  /*3c20*/  BSYNC B0 ;  /* 0x0000000000007941 */ /* 0x000fea0003800000 */
.L_x_81:
[----:B------:R-:W-:Y:S11]  /*3c30*/  ISETP.GE.AND P0, PT, R136, c[0x0][0x1d4], PT ;  /* 0x0000750088007a0c */ /* 0x000ff60003f06270 */
[----:B------:R-:W-:Y:S02]  /*3c40*/  @!UPT UIADD3 URZ, URZ, URZ, URZ ;  /* 0x0000003f3f3ff290 */ /* 0x000fe4000fffe03f */
[----:B------:R-:W-:-:S05]  /*3c50*/  @P0 BRA `(.L_x_80) ;  /* 0x0000036000000947 */ /* 0x000fca0003800000 */
[C---:B--2---:R-:W-:Y:S01]  /*3c60*/  LEA R32, P0, R129.reuse, R33, 0x1 ;  /* 0x0000002181207211 */ /* 0x044fe200078008ff */
[----:B-1----:R-:W1:Y:S03]  /*3c70*/  LDS.128 R20, [R132+0xe100] ;  /* 0x00e1000084147984 */ /* 0x002e660000000c00 */
[----:B---3--:R-:W-:Y:S02]  /*3c80*/  LEA.HI.X R33, R129, R34, R109, 0x1, P0 ;  /* 0x0000002281217211 */ /* 0x008fe400000f0c6d */
[----:B------:R-:W-:Y:S11]  /*3c90*/  ISETP.GE.AND P0, PT, R9, c[0x0][0x27c], PT ;  /* 0x00009f0009007a0c */ /* 0x000ff60003f06270 */
[----:B------:R-:W-:Y:S02]  /*3ca0*/  @!UPT UIADD3 URZ, URZ, URZ, URZ ;  /* 0x0000003f3f3ff290 */ /* 0x000fe4000fffe03f */
[----:B------:R-:W-:Y:S01]  /*3cb0*/  @!P0 HADD2.F32 R4, -RZ, R7.H1_H1 ;  /* 0x30000007ff048230 */ /* 0x000fe20000004100 */
[----:B------:R-:W-:Y:S01]  /*3cc0*/  @!P0 SHF.R.U64 R0, R24, 0x10, R25 ;  /* 0x0000001018008819 */ /* 0x000fe20000001219 */
[----:B------:R-:W-:Y:S01]  /*3cd0*/  @!P0 HADD2.F32 R19, -RZ, R45.H1_H1 ;  /* 0x3000002dff138230 */ /* 0x000fe20000004100 */
        /* <DEDUP_REMOVED lines=32> */
[C---:B------:R-:W-:Y:S01]  /*3ee0*/  @!P0 FMUL.FTZ R4, R19.reuse, R7 ;  /* 0x0000000713048220 */ /* 0x040fe20000410000 */
[----:B------:R-:W-:Y:S01]  /*3ef0*/  @!P0 MOV R20, R0 ;  /* 0x0000000000148202 */ /* 0x000fe20000000f00 */
[----:B------:R-:W-:Y:S01]  /*3f00*/  @!P0 FMUL.FTZ R34, R28, R24 ;  /* 0x000000181c228220 */ /* 0x000fe20000410000 */
[----:B------:R-:W-:Y:S01]  /*3f10*/  @!P0 MOV R21, R2 ;  /* 0x0000000200158202 */ /* 0x000fe20000000f00 */
[-C--:B------:R-:W-:Y:S02]  /*3f20*/  @!P0 FFMA.FTZ R18, R18, R27.reuse, -R4 ;  /* 0x0000001b12128223 */ /* 0x080fe40000010804 */
        /* <DEDUP_REMOVED lines=9> */
.L_x_80:
[----:B------:R-:W-:Y:S05]  /*3fc0*/  BSYNC B1 ;  /* 0x0000000000017941 */ /* 0x000fea0003800000 */
.L_x_79:
[----:B-1--4-:R-:W1:Y:S04]  /*3fd0*/  SHFL.IDX PT, R141, R141, 0x3, 0x181f ;  /* 0x00781f008d8d7f89 */ /* 0x012e6800000e0000 */
[----:B------:R-:W4:Y:S01]  /*3fe0*/  SHFL.IDX PT, R162, R162, 0x3, 0x181f ;  /* 0x00781f00a2a27f89 */ /* 0x000f2200000e0000 */
[----:B------:R-:W-:-:S05]  /*3ff0*/  @P2 BRA `(.L_x_83) ;  /* 0x0000316000002947 */ /* 0x000fca0003800000 */
[----:B------:R-:W-:Y:S01]  /*4000*/  BSSY B0, `(.L_x_84) ;  /* 0x0000038000007945 */ /* 0x000fe20003800000 */
[----:B------:R-:W-:-:S05]  /*4010*/  @P5 BRA `(.L_x_85) ;  /* 0x0000036000005947 */ /* 0x000fca0003800000 */
[C---:B----4-:R-:W-:Y:S01]  /*4020*/  LEA R30, P0, R10.reuse, R162, 0x1 ;  /* 0x000000a20a1e7211 */ /* 0x050fe200078008ff */
[----:B--2---:R-:W2:Y:S03]  /*4030*/  LDS.128 R20, [R132+0xb100] ;  /* 0x00b1000084147984 */ /* 0x004ea60000000c00 */
[----:B-1----:R-:W-:Y:S02]  /*4040*/  LEA.HI.X R31, R10, R141, R11, 0x1, P0 ;  /* 0x0000008d0a1f7211 */ /* 0x002fe400000f0c0b */
        /* <DEDUP_REMOVED lines=35> */
[CC--:B------:R-:W-:Y:S01]  /*4280*/  @!P0 FMUL.FTZ R3, R8.reuse, R6.reuse ;  /* 0x0000000608038220 */ /* 0x0c0fe20000410000 */
        /* <DEDUP_REMOVED lines=15> */
.L_x_85:
[----:B------:R-:W-:Y:S05]  /*4380*/  BSYNC B0 ;  /* 0x0000000000007941 */ /* 0x000fea0003800000 */
.L_x_84:
[----:B------:R-:W-:Y:S11]  /*4390*/  ISETP.GE.AND P0, PT, R136, c[0x0][0x1d4], PT ;  /* 0x0000750088007a0c */ /* 0x000ff60003f06270 */
[----:B------:R-:W-:Y:S02]  /*43a0*/  @!UPT UIADD3 URZ, URZ, URZ, URZ ;  /* 0x0000003f3f3ff290 */ /* 0x000fe4000fffe03f */
[----:B------:R-:W-:-:S05]  /*43b0*/  @P0 BRA `(.L_x_83) ;  /* 0x00002da000000947 */ /* 0x000fca0003800000 */
[C---:B----4-:R-:W-:Y:S01]  /*43c0*/  LEA R162, P0, R129.reuse, R162, 0x1 ;  /* 0x000000a281a27211 */ /* 0x050fe200078008ff */
[----:B------:R-:W4:Y:S03]  /*43d0*/  LDS.128 R16, [R132+0xf100] ;  /* 0x00f1000084107984 */ /* 0x000f260000000c00 */
[----:B-1----:R-:W-:Y:S02]  /*43e0*/  LEA.HI.X R163, R129, R141, R109, 0x1, P0 ;  /* 0x0000008d81a37211 */ /* 0x002fe400000f0c6d */
[----:B------:R-:W-:Y:S11]  /*43f0*/  ISETP.GE.AND P0, PT, R9, c[0x0][0x27c], PT ;  /* 0x00009f0009007a0c */ /* 0x000ff60003f06270 */
[----:B------:R-:W-:Y:S02]  /*4400*/  @!UPT UIADD3 URZ, URZ, URZ, URZ ;  /* 0x0000003f3f3ff290 */ /* 0x000fe4000fffe03f */
[----:B------:R-:W-:Y:S01]  /*4410*/  @!P0 HADD2.F32 R4, -RZ, R5.H1_H1 ;  /* 0x30000005ff048230 */ /* 0x000fe20000004100 */
[----:B------:R-:W-:Y:S01]  /*4420*/  @!P0 SHF.R.U64 R0, R14, 0x10, R15 ;  /* 0x000000100e008819 */ /* 0x000fe2000000120f */
[----:B------:R-:W-:Y:S01]  /*4430*/  @!P0 HADD2.F32 R8, -RZ, R43.H1_H1 ;  /* 0x3000002bff088230 */ /* 0x000fe20000004100 */
[----:B--2---:R-:W-:Y:S01]  /*4440*/  @!P0 SHF.R.U64 R20, R46, 0x10, R47 ;  /* 0x000000102e148819 */ /* 0x004fe2000000122f */
        /* <DEDUP_REMOVED lines=8> */
[----:B----4-:R-:W-:Y:S02]  /*44d0*/  @!P0 MOV R2, R16 ;  /* 0x0000001000028202 */ /* 0x010fe40000000f00 */
        /* <DEDUP_REMOVED lines=35> */
[----:B------:R1:W-:Y:S01]  /*4710*/  ST.E.128 [R162.64], R16 ;  /* 0x00000010a2007985 */ /* 0x0003e2000c101d14 */
[----:B------:R-:W-:-:S05]  /*4720*/  BRA `(.L_x_83) ;  /* 0x00002a3000007947 */ /* 0x000fca0003800000 */
.L_x_62:
[----:B------:R-:W-:Y:S01]  /*4730*/  ISETP.GE.AND P0, PT, R126, R75, PT ;  /* 0x0000004b7e00720c */ /* 0x000fe20003f06270 */
[----:B------:R-:W-:Y:S01]  /*4740*/  CS2R R66, SRZ ;  /* 0x0000000000427805 */ /* 0x000fe2000001ff00 */
[----:B------:R-:W-:Y:S01]  /*4750*/  ISETP.NE.AND P6, PT, R138, RZ, PT ;  /* 0x000000ff8a00720c */ /* 0x000fe20003fc5270 */
[----:B------:R-:W-:Y:S01]  /*4760*/  CS2R R64, SRZ ;  /* 0x0000000000407805 */ /* 0x000fe2000001ff00 */
[----:B------:R-:W-:Y:S01]  /*4770*/  ISETP.GE.OR P4, PT, R10, c[0x0][0x27c], P0 ;  /* 0x00009f000a007a0c */ /* 0x000fe20000786670 */
        /* <DEDUP_REMOVED lines=8> */
[----:B------:R1:W2:Y:S01]  /*4800*/  SHFL.IDX PT, R169, R141, RZ, 0x181f ;  /* 0x00181fff8da97589 */ /* 0x0002a200000e0000 */
[----:B------:R-:W-:Y:S03]  /*4810*/  BSSY B0, `(.L_x_86) ;  /* 0x00000dd000007945 */ /* 0x000fe60003800000 */
[----:B------:R-:W-:Y:S04]  /*4820*/  @!P4 IADD3 R2, P1, P0, R144, R68, R105 ;  /* 0x000000449002c210 */ /* 0x000fe8000783e069 */
[C---:B------:R-:W-:Y:S01]  /*4830*/  @!P4 IADD3.X R0, R81.reuse, R39, R104, P1, P0 ;  /* 0x000000275100c210 */ /* 0x040fe20000fe0468 */
[----:B------:R1:W3:Y:S01]  /*4840*/  SHFL.IDX PT, R168, R162, RZ, 0x181f ;  /* 0x00181fffa2a87589 */ /* 0x0002e200000e0000 */
[----:B------:R-:W-:Y:S04]  /*4850*/  @!P4 IADD3 R4, P1, P0, R142, R42, R107 ;  /* 0x0000002a8e04c210 */ /* 0x000fe8000783e06b */
[----:B------:R-:W-:Y:S02]  /*4860*/  @!P4 IADD3.X R3, R80, R29, R106, P1, P0 ;  /* 0x0000001d5003c210 */ /* 0x000fe40000fe046a */
[----:B------:R-:W-:Y:S04]  /*4870*/  ISETP.GE.AND P0, PT, R122, R75, PT ;  /* 0x0000004b7a00720c */ /* 0x000fe80003f06270 */
[----:B------:R-:W-:Y:S11]  /*4880*/  ISETP.GE.OR P2, PT, R10, c[0x0][0x27c], P0 ;  /* 0x00009f000a007a0c */ /* 0x000ff60000746670 */
[----:B------:R-:W-:Y:S02]  /*4890*/  @!UPT UIADD3 URZ, URZ, URZ, URZ ;  /* 0x0000003f3f3ff290 */ /* 0x000fe4000fffe03f */
[----:B------:R-:W-:Y:S04]  /*48a0*/  @!P2 IADD3 R6, P1, P0, R144, R91, R68 ;  /* 0x0000005b9006a210 */ /* 0x000fe8000783e044 */
[C---:B------:R-:W-:Y:S02]  /*48b0*/  @!P2 IADD3.X R5, R81.reuse, R90, R39, P1, P0 ;  /* 0x0000005a5105a210 */ /* 0x040fe40000fe0427 */
[----:B------:R-:W-:Y:S04]  /*48c0*/  @!P2 IADD3 R8, P1, P0, R142, R93, R42 ;  /* 0x0000005d8e08a210 */ /* 0x000fe8000783e02a */
[----:B------:R-:W-:Y:S02]  /*48d0*/  @!P2 IADD3.X R7, R80, R92, R29, P1, P0 ;  /* 0x0000005c5007a210 */ /* 0x000fe40000fe041d */
[----:B------:R-:W-:Y:S04]  /*48e0*/  ISETP.GE.AND P0, PT, R118, R75, PT ;  /* 0x0000004b7600720c */ /* 0x000fe80003f06270 */
[----:B------:R-:W-:Y:S11]  /*48f0*/  ISETP.GE.OR P1, PT, R10, c[0x0][0x27c], P0 ;  /* 0x00009f000a007a0c */ /* 0x000ff60000726670 */
[----:B------:R-:W-:Y:S02]  /*4900*/  @!UPT UIADD3 URZ, URZ, URZ, URZ ;  /* 0x0000003f3f3ff290 */ /* 0x000fe4000fffe03f */
[----:B------:R-:W-:Y:S04]  /*4910*/  @!P1 IADD3 R15, P3, P0, R144, R158, R68 ;  /* 0x0000009e900f9210 */ /* 0x000fe8000787e044 */
[----:B------:R-:W-:Y:S02]  /*4920*/  @!P1 IADD3.X R14, R81, R94, R39, P3, P0 ;  /* 0x0000005e510e9210 */ /* 0x000fe40001fe0427 */
[----:B------:R-:W-:Y:S04]  /*4930*/  @!P1 IADD3 R17, P3, P0, R142, R156, R42 ;  /* 0x0000009c8e119210 */ /* 0x000fe8000787e02a */
[----:B------:R-:W-:Y:S02]  /*4940*/  @!P1 IADD3.X R16, R80, R95, R29, P3, P0 ;  /* 0x0000005f50109210 */ /* 0x000fe40001fe041d */
[C---:B------:R-:W-:Y:S04]  /*4950*/  @!P4 LEA R18, P0, R2.reuse, c[0x0][0x270], 0x1 ;  /* 0x00009c000212ca11 */ /* 0x040fe800078008ff */
[----:B------:R-:W-:Y:S02]  /*4960*/  @!P4 LEA.HI.X R19, R2, c[0x0][0x274], R0, 0x1, P0 ;  /* 0x00009d000213ca11 */ /* 0x000fe400000f0c00 */
[C---:B------:R-:W-:Y:S03]  /*4970*/  @!P4 LEA R20, P0, R4.reuse, c[0x0][0x288], 0x1 ;  /* 0x0000a2000414ca11 */ /* 0x040fe600078008ff */
[----:B------:R4:W2:Y:S01]  /*4980*/  @!P4 LDG.E.128 R64, [R18.64] ;  /* 0x000000141240c981 */ /* 0x0008a2000c1e1d00 */
[----:B------:R-:W-:Y:S02]  /*4990*/  @!P4 LEA.HI.X R21, R4, c[0x0][0x28c], R3, 0x1, P0 ;  /* 0x0000a3000415ca11 */ /* 0x000fe400000f0c03 */
[C---:B------:R-:W-:Y:S04]  /*49a0*/  @!P2 LEA R4, P0, R6.reuse, c[0x0][0x270], 0x1 ;  /* 0x00009c000604aa11 */ /* 0x040fe800078008ff */
[----:B------:R-:W-:Y:S01]  /*49b0*/  @!P2 LEA.HI.X R5, R6, c[0x0][0x274], R5, 0x1, P0 ;  /* 0x00009d000605aa11 */ /* 0x000fe200000f0c05 */
[----:B------:R1:W3:Y:S01]  /*49c0*/  @!P4 LDG.E.128 R32, [R20.64] ;  /* 0x000000141420c981 */ /* 0x0002e2000c1e1d00 */
[C---:B------:R-:W-:Y:S04]  /*49d0*/  @!P2 LEA R24, P0, R8.reuse, c[0x0][0x288], 0x1 ;  /* 0x0000a2000818aa11 */ /* 0x040fe800078008ff */
[----:B------:R-:W-:Y:S02]  /*49e0*/  @!P2 LEA.HI.X R25, R8, c[0x0][0x28c], R7, 0x1, P0 ;  /* 0x0000a3000819aa11 */ /* 0x000fe400000f0c07 */
[C---:B------:R-:W-:Y:S01]  /*49f0*/  @!P1 LEA R2, P0, R15.reuse, c[0x0][0x270], 0x1 ;  /* 0x00009c000f029a11 */ /* 0x040fe200078008ff */
[----:B------:R1:W3:Y:S03]  /*4a00*/  @!P2 LDG.E.128 R56, [R4.64] ;  /* 0x000000140438a981 */ /* 0x0002e6000c1e1d00 */
[----:B------:R-:W-:Y:S02]  /*4a10*/  @!P1 LEA.HI.X R3, R15, c[0x0][0x274], R14, 0x1, P0 ;  /* 0x00009d000f039a11 */ /* 0x000fe400000f0c0e */
[C---:B------:R-:W-:Y:S03]  /*4a20*/  @!P1 LEA R6, P0, R17.reuse, c[0x0][0x288], 0x1 ;  /* 0x0000a20011069a11 */ /* 0x040fe600078008ff */
[----:B------:R1:W3:Y:S01]  /*4a30*/  @!P1 LDG.E.128 R52, [R2.64] ;  /* 0x0000001402349981 */ /* 0x0002e2000c1e1d00 */
[----:B------:R-:W-:Y:S01]  /*4a40*/  @!P1 LEA.HI.X R7, R17, c[0x0][0x28c], R16, 0x1, P0 ;  /* 0x0000a30011079a11 */ /* 0x000fe200000f0c10 */
[----:B----4-:R-:W-:Y:S01]  /*4a50*/  CS2R R18, SRZ ;  /* 0x0000000000127805 */ /* 0x010fe2000001ff00 */
[-C--:B------:R-:W-:Y:S01]  /*4a60*/  ISETP.GE.AND P0, PT, R137, R75.reuse, PT ;  /* 0x0000004b8900720c */ /* 0x080fe20003f06270 */
[----:B------:R-:W-:Y:S03]  /*4a70*/  CS2R R16, SRZ ;  /* 0x0000000000107805 */ /* 0x000fe6000001ff00 */
[----:B------:R-:W-:Y:S01]  /*4a80*/  ISETP.GE.OR P0, PT, R10, c[0x0][0x27c], P0 ;  /* 0x00009f000a007a0c */ /* 0x000fe20000706670 */
[----:B-1----:R-:W-:Y:S02]  /*4a90*/  CS2R R20, SRZ ;  /* 0x0000000000147805 */ /* 0x002fe4000001ff00 */
[----:B------:R1:W4:Y:S01]  /*4aa0*/  @!P1 LDG.E.128 R16, [R6.64] ;  /* 0x0000001406109981 */ /* 0x000322000c1e1d00 */
[----:B------:R-:W-:Y:S07]  /*4ab0*/  CS2R R4, SRZ ;  /* 0x0000000000047805 */ /* 0x000fee000001ff00 */
[----:B------:R-:W4:Y:S02]  /*4ac0*/  @!P2 LDG.E.128 R20, [R24.64] ;  /* 0x000000141814a981 */ /* 0x000f24000c1e1d00 */
[----:B------:R-:W-:Y:S05]  /*4ad0*/  @!P0 IADD3 R68, P1, R144, R68, RZ ;  /* 0x0000004490448210 */ /* 0x000fea0007f3e0ff */
[----:B------:R-:W-:Y:S01]  /*4ae0*/  @!P0 IMAD.X R39, R81, 0x1, R39, P1 ;  /* 0x0000000151278824 */ /* 0x000fe200008e0627 */
[C---:B------:R-:W-:Y:S04]  /*4af0*/  @!P0 LEA R2, P1, R68.reuse, c[0x0][0x270], 0x1 ;  /* 0x00009c0044028a11 */ /* 0x040fe800078208ff */
[----:B------:R-:W-:Y:S02]  /*4b00*/  @!P0 LEA.HI.X R3, R68, c[0x0][0x274], R39, 0x1, P1 ;  /* 0x00009d0044038a11 */ /* 0x000fe400008f0c27 */
[----:B------:R-:W-:Y:S01]  /*4b10*/  @!P0 IADD3 R42, P1, R142, R42, RZ ;  /* 0x0000002a8e2a8210 */ /* 0x000fe20007f3e0ff */
[----:B------:R-:W-:Y:S01]  /*4b20*/  CS2R R38, SRZ ;  /* 0x0000000000267805 */ /* 0x000fe2000001ff00 */
[----:B-1----:R-:W-:Y:S03]  /*4b30*/  CS2R R6, SRZ ;  /* 0x0000000000067805 */ /* 0x002fe6000001ff00 */
[----:B------:R-:W-:Y:S01]  /*4b40*/  @!P0 IMAD.X R29, R80, 0x1, R29, P1 ;  /* 0x00000001501d8824 */ /* 0x000fe200008e061d */
[C---:B------:R-:W-:Y:S01]  /*4b50*/  @!P0 LEA R14, P1, R42.reuse, c[0x0][0x288], 0x1 ;  /* 0x0000a2002a0e8a11 */ /* 0x040fe200078208ff */
[----:B------:R2:W5:Y:S03]  /*4b60*/  @!P0 LDG.E.128 R36, [R2.64] ;  /* 0x0000001402248981 */ /* 0x000566000c1e1d00 */
[----:B------:R-:W-:Y:S02]  /*4b70*/  @!P0 LEA.HI.X R15, R42, c[0x0][0x28c], R29, 0x1, P1 ;  /* 0x0000a3002a0f8a11 */ /* 0x000fe400008f0c1d */
[----:B------:R-:W-:Y:S03]  /*4b80*/  ISETP.GE.AND P1, PT, R10, c[0x0][0x27c], PT ;  /* 0x00009f000a007a0c */ /* 0x000fe60003f26270 */
[----:B------:R1:W5:Y:S01]  /*4b90*/  @!P0 LDG.E.128 R4, [R14.64] ;  /* 0x000000140e048981 */ /* 0x000362000c1e1d00 */
[----:B------:R-:W-:Y:S01]  /*4ba0*/  ISETP.GE.OR P0, PT, R137, R75, P5 ;  /* 0x0000004b8900720c */ /* 0x000fe20002f06670 */
[----:B--2---:R-:W-:Y:S02]  /*4bb0*/  IMAD.MOV.U32 R3, RZ, RZ, R66 ;  /* 0x000000ffff037224 */ /* 0x004fe400078e0042 */
[----:B------:R-:W-:Y:S02]  /*4bc0*/  IMAD.MOV.U32 R2, RZ, RZ, R67 ;  /* 0x000000ffff027224 */ /* 0x000fe400078e0043 */
[----:B------:R-:W-:Y:S03]  /*4bd0*/  IMAD.MOV.U32 R0, RZ, RZ, R64 ;  /* 0x000000ffff007224 */ /* 0x000fe600078e0040 */
[----:B------:R-:W-:Y:S01]  /*4be0*/  PRMT R63, R3, 0x5410, R2 ;  /* 0x00005410033f7816 */ /* 0x000fe20000000002 */
[----:B------:R-:W-:Y:S02]  /*4bf0*/  IMAD.MOV.U32 R2, RZ, RZ, R65 ;  /* 0x000000ffff027224 */ /* 0x000fe400078e0041 */
[----:B---3--:R-:W-:Y:S03]  /*4c00*/  IMAD.MOV.U32 R3, RZ, RZ, R34 ;  /* 0x000000ffff037224 */ /* 0x008fe600078e0022 */
[----:B------:R-:W-:Y:S01]  /*4c10*/  PRMT R72, R2, 0x5410, R0 ;  /* 0x0000541002487816 */ /* 0x000fe20000000000 */
[----:B------:R-:W-:Y:S02]  /*4c20*/  IMAD.MOV.U32 R0, RZ, RZ, R35 ;  /* 0x000000ffff007224 */ /* 0x000fe400078e0023 */
[----:B------:R-:W-:Y:S03]  /*4c30*/  IMAD.MOV.U32 R2, RZ, RZ, R32 ;  /* 0x000000ffff027224 */ /* 0x000fe600078e0020 */
[----:B------:R-:W-:Y:S01]  /*4c40*/  PRMT R26, R3, 0x5410, R0 ;  /* 0x00005410031a7816 */ /* 0x000fe20000000000 */
[----:B------:R-:W-:Y:S02]  /*4c50*/  IMAD.MOV.U32 R0, RZ, RZ, R33 ;  /* 0x000000ffff007224 */ /* 0x000fe400078e0021 */
[----:B------:R-:W-:Y:S02]  /*4c60*/  IMAD.MOV.U32 R3, RZ, RZ, R58 ;  /* 0x000000ffff037224 */ /* 0x000fe400078e003a */
[----:B------:R-:W-:Y:S01]  /*4c70*/  IMAD.MOV.U32 R8, RZ, RZ, R54 ;  /* 0x000000ffff087224 */ /* 0x000fe200078e0036 */
[----:B------:R-:W-:Y:S01]  /*4c80*/  PRMT R27, R0, 0x5410, R2 ;  /* 0x00005410001b7816 */ /* 0x000fe20000000002 */
[----:B------:R-:W-:Y:S02]  /*4c90*/  IMAD.MOV.U32 R2, RZ, RZ, R59 ;  /* 0x000000ffff027224 */ /* 0x000fe400078e003b */
[----:B------:R-:W-:Y:S03]  /*4ca0*/  IMAD.MOV.U32 R0, RZ, RZ, R56 ;  /* 0x000000ffff007224 */ /* 0x000fe600078e0038 */
[----:B------:R-:W-:Y:S01]  /*4cb0*/  PRMT R61, R3, 0x5410, R2 ;  /* 0x00005410033d7816 */ /* 0x000fe20000000002 */
[----:B------:R-:W-:Y:S05]  /*4cc0*/  IMAD.MOV.U32 R2, RZ, RZ, R57 ;  /* 0x000000ffff027224 */ /* 0x000fea00078e0039 */
[----:B------:R-:W-:Y:S01]  /*4cd0*/  PRMT R62, R2, 0x5410, R0 ;  /* 0x00005410023e7816 */ /* 0x000fe20000000000 */
[----:B----4-:R-:W-:Y:S02]  /*4ce0*/  IMAD.MOV.U32 R3, RZ, RZ, R22 ;  /* 0x000000ffff037224 */ /* 0x010fe400078e0016 */
[----:B------:R-:W-:Y:S02]  /*4cf0*/  IMAD.MOV.U32 R0, RZ, RZ, R23 ;  /* 0x000000ffff007224 */ /* 0x000fe400078e0017 */
[----:B------:R-:W-:Y:S03]  /*4d00*/  IMAD.MOV.U32 R2, RZ, RZ, R20 ;  /* 0x000000ffff027224 */ /* 0x000fe600078e0014 */
[----:B------:R-:W-:Y:S01]  /*4d10*/  PRMT R24, R3, 0x5410, R0 ;  /* 0x0000541003187816 */ /* 0x000fe20000000000 */
[----:B------:R-:W-:Y:S02]  /*4d20*/  IMAD.MOV.U32 R0, RZ, RZ, R21 ;  /* 0x000000ffff007224 */ /* 0x000fe400078e0015 */
[----:B------:R-:W-:Y:S03]  /*4d30*/  IMAD.MOV.U32 R3, RZ, RZ, R55 ;  /* 0x000000ffff037224 */ /* 0x000fe600078e0037 */
[----:B------:R-:W-:Y:S01]  /*4d40*/  PRMT R25, R0, 0x5410, R2 ;  /* 0x0000541000197816 */ /* 0x000fe20000000002 */
[----:B------:R-:W-:Y:S01]  /*4d50*/  IMAD.MOV.U32 R2, RZ, RZ, R52 ;  /* 0x000000ffff027224 */ /* 0x000fe200078e0034 */
[----:B------:R-:W-:Y:S01]  /*4d60*/  PRMT R51, R8, 0x5410, R3 ;  /* 0x0000541008337816 */ /* 0x000fe20000000003 */
[----:B------:R-:W-:Y:S02]  /*4d70*/  IMAD.MOV.U32 R0, RZ, RZ, R53 ;  /* 0x000000ffff007224 */ /* 0x000fe400078e0035 */
[----:B------:R-:W-:Y:S02]  /*4d80*/  IMAD.MOV.U32 R8, RZ, RZ, R18 ;  /* 0x000000ffff087224 */ /* 0x000fe400078e0012 */
[----:B------:R-:W-:Y:S01]  /*4d90*/  IMAD.MOV.U32 R3, RZ, RZ, R19 ;  /* 0x000000ffff037224 */ /* 0x000fe200078e0013 */
[----:B------:R-:W-:Y:S01]  /*4da0*/  PRMT R60, R2, 0x5410, R0 ;  /* 0x00005410023c7816 */ /* 0x000fe20000000000 */
[----:B------:R-:W-:Y:S02]  /*4db0*/  IMAD.MOV.U32 R2, RZ, RZ, R16 ;  /* 0x000000ffff027224 */ /* 0x000fe400078e0010 */
[----:B------:R-:W-:Y:S01]  /*4dc0*/  IMAD.MOV.U32 R0, RZ, RZ, R17 ;  /* 0x000000ffff007224 */ /* 0x000fe200078e0011 */
[----:B-1----:R-:W-:Y:S04]  /*4dd0*/  PRMT R14, R8, 0x5410, R3 ;  /* 0x00005410080e7816 */ /* 0x002fe80000000003 */
[----:B------:R-:W-:Y:S01]  /*4de0*/  PRMT R15, R2, 0x5410, R0 ;  /* 0x00005410020f7816 */ /* 0x000fe20000000000 */
[----:B------:R-:W-:-:S05]  /*4df0*/  @P0 BRA `(.L_x_87) ;  /* 0x000007e000000947 */ /* 0x000fca0003800000 */
[----:B-----5:R-:W-:Y:S01]  /*4e00*/  IMAD.MOV.U32 R45, RZ, RZ, R37 ;  /* 0x000000ffff2d7224 */ /* 0x020fe200078e0025 */
[----:B------:R-:W-:Y:S01]  /*4e10*/  MOV R2, UR24 ;  /* 0x0000001800027c02 */ /* 0x000fe20008000f00 */
[----:B------:R-:W-:Y:S01]  /*4e20*/  IMAD.MOV.U32 R48, RZ, RZ, R39 ;  /* 0x000000ffff307224 */ /* 0x000fe200078e0027 */
[C---:B------:R-:W-:Y:S01]  /*4e30*/  LEA R166, P0, R127.reuse, R168, 0x1 ;  /* 0x000000a87fa67211 */ /* 0x040fe200078008ff */
[----:B------:R-:W-:Y:S01]  /*4e40*/  IMAD.MOV.U32 R3, RZ, RZ, R5 ;  /* 0x000000ffff037224 */ /* 0x000fe200078e0005 */
[----:B------:R-:W-:Y:S01]  /*4e50*/  SEL R2, R2, UR17, !P6 ;  /* 0x0000001102027c07 */ /* 0x000fe2000f000000 */
[----:B------:R-:W-:Y:S01]  /*4e60*/  IMAD.MOV.U32 R8, RZ, RZ, R7 ;  /* 0x000000ffff087224 */ /* 0x000fe200078e0007 */
[----:B------:R-:W-:Y:S01]  /*4e70*/  LEA.HI.X R167, R127, R169, R108, 0x1, P0 ;  /* 0x000000a97fa77211 */ /* 0x000fe200000f0c6c */
[----:B------:R-:W-:Y:S01]  /*4e80*/  LDS.128 R28, [R113+0x8100] ;  /* 0x00810000711c7984 */ /* 0x000fe20000000c00 */
[----:B------:R-:W-:Y:S01]  /*4e90*/  SHF.R.S32.HI R0, RZ, 0x1f, R2 ;  /* 0x0000001fff007819 */ /* 0x000fe20000011402 */
[----:B------:R-:W-:Y:S01]  /*4ea0*/  @!P1 HADD2.F32 R48, -RZ, R48.H0_H0 ;  /* 0x20000030ff309230 */ /* 0x000fe20000004100 */
[--C-:B------:R-:W-:Y:S01]  /*4eb0*/  @!P1 SHF.R.U64 R42, R36, 0x10, R37.reuse ;  /* 0x00000010242a9819 */ /* 0x100fe20000001225 */
[----:B------:R-:W-:Y:S01]  /*4ec0*/  @!P1 HADD2.F32 R3, -RZ, R3.H0_H0 ;  /* 0x20000003ff039230 */ /* 0x000fe20000004100 */
[----:B------:R-:W-:Y:S02]  /*4ed0*/  LEA.HI R0, R0, R2, RZ, 0x4 ;  /* 0x0000000200007211 */ /* 0x000fe400078f20ff */
[----:B------:R-:W-:Y:S01]  /*4ee0*/  @!P1 SHF.R.U32.HI R43, RZ, 0x10, R37 ;  /* 0x00000010ff2b9819 */ /* 0x000fe20000011625 */
[----:B------:R-:W-:Y:S01]  /*4ef0*/  @!P1 HADD2.F32 R42, -RZ, R42.H0_H0 ;  /* 0x2000002aff2a9230 */ /* 0x000fe20000004100 */
[----:B------:R-:W-:Y:S02]  /*4f00*/  LEA.HI.SX32 R0, R0, R128, 0x1c ;  /* 0x0000008000007211 */ /* 0x000fe400078fe2ff */
[----:B------:R-:W-:Y:S02]  /*4f10*/  MOV R40, R36 ;  /* 0x0000002400287202 */ /* 0x000fe40000000f00 */
[----:B------:R-:W-:Y:S01]  /*4f20*/  SHF.R.S32.HI R2, RZ, 0x1f, R0 ;  /* 0x0000001fff027819 */ /* 0x000fe20000011400 */
[----:B------:R-:W-:Y:S01]  /*4f30*/  IMAD.SHL.U32 R41, R0, 0x8, RZ ;  /* 0x0000000800297824 */ /* 0x000fe200078e00ff */
[----:B------:R-:W-:Y:S01]  /*4f40*/  @!P1 SHF.R.U64 R46, R38, 0x10, R39 ;  /* 0x00000010262e9819 */ /* 0x000fe20000001227 */
[----:B------:R-:W-:Y:S01]  /*4f50*/  @!P1 HADD2.F32 R40, -RZ, R40.H0_H0 ;  /* 0x20000028ff289230 */ /* 0x000fe20000004100 */
[----:B------:R-:W-:Y:S02]  /*4f60*/  LEA.HI R2, R2, R0, RZ, 0x3 ;  /* 0x0000000002027211 */ /* 0x000fe400078f18ff */
[----:B------:R-:W-:Y:S01]  /*4f70*/  LOP3.LUT R0, R135, 0x38, R41, 0xf8, !PT ;  /* 0x0000003887007812 */ /* 0x000fe200078ef829 */
[----:B------:R-:W-:Y:S01]  /*4f80*/  @!P1 HADD2.F32 R46, -RZ, R46.H0_H0 ;  /* 0x2000002eff2e9230 */ /* 0x000fe20000004100 */
[----:B------:R-:W-:Y:S02]  /*4f90*/  SHF.L.U32 R2, R2, 0xa, RZ ;  /* 0x0000000a02027819 */ /* 0x000fe400000006ff */
[----:B------:R-:W-:Y:S02]  /*4fa0*/  LOP3.LUT R0, R0, R133, RZ, 0x3c, !PT ;  /* 0x0000008500007212 */ /* 0x000fe400078e3cff */
[----:B------:R-:W-:Y:S02]  /*4fb0*/  LOP3.LUT R2, R2, 0x7fffe000, RZ, 0xc0, !PT ;  /* 0x7fffe00002027812 */ /* 0x000fe400078ec0ff */
[C---:B------:R-:W-:Y:S02]  /*4fc0*/  ISETP.GE.AND P0, PT, R41.reuse, c[0x0][0x1d4], PT ;  /* 0x0000750029007a0c */ /* 0x040fe40003f06270 */
[----:B------:R-:W-:Y:S02]  /*4fd0*/  IADD3 R0, R0, R2, R134 ;  /* 0x0000000200007210 */ /* 0x000fe40007ffe086 */
[----:B------:R-:W-:Y:S02]  /*4fe0*/  MOV R44, R38 ;  /* 0x00000026002c7202 */ /* 0x000fe40000000f00 */
[----:B------:R-:W-:Y:S01]  /*4ff0*/  @!P1 SHF.R.U32.HI R50, RZ, 0x10, R39 ;  /* 0x00000010ff329819 */ /* 0x000fe20000011627 */
[----:B------:R-:W-:Y:S01]  /*5000*/  IMAD.SHL.U32 R68, R0, 0x2, RZ ;  /* 0x0000000200447824 */ /* 0x000fe200078e00ff */
[----:B------:R-:W-:Y:S01]  /*5010*/  MOV R0, R4 ;  /* 0x0000000400007202 */ /* 0x000fe20000000f00 */
[----:B------:R-:W-:Y:S01]  /*5020*/  @!P1 HADD2.F32 R44, -RZ, R44.H0_H0 ;  /* 0x2000002cff2c9230 */ /* 0x000fe20000004100 */
[--C-:B------:R-:W-:Y:S01]  /*5030*/  @!P1 SHF.R.U64 R2, R4, 0x10, R5.reuse ;  /* 0x0000001004029819 */ /* 0x100fe20000001205 */
[----:B------:R-:W-:Y:S01]  /*5040*/  @!P1 HADD2.F32 R50, -RZ, R50.H0_H0 ;  /* 0x20000032ff329230 */ /* 0x000fe20000004100 */
[----:B------:R-:W-:Y:S01]  /*5050*/  @!P1 SHF.R.U32.HI R4, RZ, 0x10, R5 ;  /* 0x00000010ff049819 */ /* 0x000fe20000011605 */
[----:B------:R-:W-:Y:S01]  /*5060*/  @!P0 IMAD.WIDE R168, R41, 0x2, R168 ;  /* 0x0000000229a88825 */ /* 0x000fe200078e02a8 */
[----:B------:R-:W1:Y:S01]  /*5070*/  LDS.128 R68, [R68+0x8100] ;  /* 0x0081000044447984 */ /* 0x000e620000000c00 */
[----:B------:R-:W-:Y:S01]  /*5080*/  @!P1 HADD2.F32 R36, -RZ, R0.H0_H0 ;  /* 0x20000000ff249230 */ /* 0x000fe20000004100 */
[----:B------:R-:W-:Y:S01]  /*5090*/  MOV R5, R6 ;  /* 0x0000000600057202 */ /* 0x000fe20000000f00 */
[----:B------:R-:W-:Y:S01]  /*50a0*/  @!P1 HADD2.F32 R4, -RZ, R4.H0_H0 ;  /* 0x20000004ff049230 */ /* 0x000fe20000004100 */
[--C-:B------:R-:W-:Y:S01]  /*50b0*/  @!P1 SHF.R.U64 R6, R6, 0x10, R7.reuse ;  /* 0x0000001006069819 */ /* 0x100fe20000001207 */
[----:B------:R-:W-:Y:S01]  /*50c0*/  @!P1 HADD2.F32 R2, -RZ, R2.H0_H0 ;  /* 0x20000002ff029230 */ /* 0x000fe20000004100 */
[----:B------:R-:W-:Y:S01]  /*50d0*/  @!P1 SHF.R.U32.HI R7, RZ, 0x10, R7 ;  /* 0x00000010ff079819 */ /* 0x000fe20000011607 */
[----:B------:R-:W-:Y:S02]  /*50e0*/  @!P1 HADD2.F32 R5, -RZ, R5.H0_H0 ;  /* 0x20000005ff059230 */ /* 0x000fe40000004100 */
[----:B------:R-:W-:Y:S01]  /*50f0*/  @!P1 HADD2.F32 R6, -RZ, R6.H0_H0 ;  /* 0x20000006ff069230 */ /* 0x000fe20000004100 */
[----:B-1----:R-:W-:Y:S01]  /*5100*/  @!P1 IMAD.MOV.U32 R41, RZ, RZ, R68 ;  /* 0x000000ffff299224 */ /* 0x002fe200078e0044 */
[----:B------:R-:W-:Y:S04]  /*5110*/  @!P1 MOV R37, R28 ;  /* 0x0000001c00259202 */ /* 0x000fe80000000f00 */
[----:B------:R-:W-:Y:S02]  /*5120*/  @!P1 HADD2.F32 R39, -RZ, R41.H0_H0 ;  /* 0x20000029ff279230 */ /* 0x000fe40000004100 */
[----:B------:R-:W-:Y:S02]  /*5130*/  @!P1 HADD2.F32 R38, -RZ, R37.H0_H0 ;  /* 0x20000025ff269230 */ /* 0x000fe40000004100 */
[----:B------:R-:W-:Y:S01]  /*5140*/  @!P1 HADD2.F32 R41, -RZ, R41.H1_H1 ;  /* 0x30000029ff299230 */ /* 0x000fe20000004100 */
[-C--:B------:R-:W-:Y:S01]  /*5150*/  @!P1 FMUL.FTZ R163, R39, R36.reuse ;  /* 0x0000002427a39220 */ /* 0x080fe20000410000 */
[----:B------:R-:W-:Y:S01]  /*5160*/  @!P1 HADD2.F32 R37, -RZ, R37.H1_H1 ;  /* 0x30000025ff259230 */ /* 0x000fe20000004100 */
[C---:B------:R-:W-:Y:S02]  /*5170*/  @!P1 FMUL.FTZ R0, R38.reuse, R36 ;  /* 0x0000002426009220 */ /* 0x040fe40000410000 */
[----:B------:R-:W-:Y:S01]  /*5180*/  @!P1 FFMA.FTZ R163, R38, R40, -R163 ;  /* 0x0000002826a39223 */ /* 0x000fe200000108a3 */
[----:B------:R-:W-:Y:S01]  /*5190*/  @!P1 MOV R38, R69 ;  /* 0x0000004500269202 */ /* 0x000fe20000000f00 */
[-C--:B------:R-:W-:Y:S02]  /*51a0*/  @!P1 FMUL.FTZ R164, R41, R2.reuse ;  /* 0x0000000229a49220 */ /* 0x080fe40000410000 */
[----:B------:R-:W-:Y:S02]  /*51b0*/  @!P1 FMUL.FTZ R2, R37, R2 ;  /* 0x0000000225029220 */ /* 0x000fe40000410000 */
[----:B------:R-:W-:Y:S01]  /*51c0*/  @!P1 FFMA.FTZ R0, R39, R40, R0 ;  /* 0x0000002827009223 */ /* 0x000fe20000010000 */
[--C-:B------:R-:W-:Y:S01]  /*51d0*/  @!P1 HADD2.F32 R39, -RZ, R38.reuse.H0_H0 ;  /* 0x20000026ff279230 */ /* 0x100fe20000004100 */
[----:B------:R-:W-:Y:S01]  /*51e0*/  @!P1 IMAD.MOV.U32 R36, RZ, RZ, R29 ;  /* 0x000000ffff249224 */ /* 0x000fe200078e001d */
[----:B------:R-:W-:Y:S01]  /*51f0*/  @!P1 HADD2.F32 R40, -RZ, R45.H0_H0 ;  /* 0x2000002dff289230 */ /* 0x000fe20000004100 */
[-C--:B------:R-:W-:Y:S01]  /*5200*/  @!P1 FFMA.FTZ R2, R41, R42.reuse, R2 ;  /* 0x0000002a29029223 */ /* 0x080fe20000010002 */
[----:B------:R-:W-:Y:S01]  /*5210*/  @!P1 HADD2.F32 R41, -RZ, R38.H1_H1 ;  /* 0x30000026ff299230 */ /* 0x000fe20000004100 */
[----:B------:R-:W-:Y:S01]  /*5220*/  @!P1 FFMA.FTZ R164, R37, R42, -R164 ;  /* 0x0000002a25a49223 */ /* 0x000fe200000108a4 */
[--C-:B------:R-:W-:Y:S01]  /*5230*/  @!P1 HADD2.F32 R37, -RZ, R36.reuse.H0_H0 ;  /* 0x20000024ff259230 */ /* 0x100fe20000004100 */
[-C--:B------:R-:W-:Y:S01]  /*5240*/  @!P1 FMUL.FTZ R165, R39, R3.reuse ;  /* 0x0000000327a59220 */ /* 0x080fe20000410000 */
[----:B------:R-:W-:Y:S01]  /*5250*/  @!P1 HADD2.F32 R36, -RZ, R36.H1_H1 ;  /* 0x30000024ff249230 */ /* 0x000fe20000004100 */
[----:B------:R-:W-:Y:S01]  /*5260*/  @!P1 FMUL.FTZ R170, R41, R4 ;  /* 0x0000000429aa9220 */ /* 0x000fe20000410000 */
[----:B------:R-:W-:Y:S01]  /*5270*/  @!P1 HADD2.F32 R42, -RZ, R43.H0_H0 ;  /* 0x2000002bff2a9230 */ /* 0x000fe20000004100 */
[C---:B------:R-:W-:Y:S01]  /*5280*/  @!P1 FMUL.FTZ R3, R37.reuse, R3 ;  /* 0x0000000325039220 */ /* 0x040fe20000410000 */
[----:B------:R-:W-:Y:S01]  /*5290*/  @!P1 MOV R38, R70 ;  /* 0x0000004600269202 */ /* 0x000fe20000000f00 */
[----:B------:R-:W-:Y:S01]  /*52a0*/  @!P1 FMUL.FTZ R4, R36, R4 ;  /* 0x0000000424049220 */ /* 0x000fe20000410000 */
[----:B------:R-:W-:Y:S01]  /*52b0*/  @!P1 F2FP.PACK_AB R163, R164, R163 ;  /* 0x000000a3a4a3923e */ /* 0x000fe200000000ff */
[----:B------:R-:W-:Y:S01]  /*52c0*/  @!P1 FFMA.FTZ R170, R36, R42, -R170 ;  /* 0x0000002a24aa9223 */ /* 0x000fe200000108aa */
[----:B------:R-:W-:Y:S01]  /*52d0*/  @!P1 F2FP.PACK_AB R0, R2, R0 ;  /* 0x000000000200923e */ /* 0x000fe200000000ff */
[----:B------:R-:W-:Y:S01]  /*52e0*/  @!P1 IMAD.MOV.U32 R36, RZ, RZ, R30 ;  /* 0x000000ffff249224 */ /* 0x000fe200078e001e */
[--C-:B------:R-:W-:Y:S01]  /*52f0*/  @!P1 HADD2.F32 R45, -RZ, R38.reuse.H1_H1 ;  /* 0x30000026ff2d9230 */ /* 0x100fe20000004100 */
[-C--:B------:R-:W-:Y:S01]  /*5300*/  @!P1 FFMA.FTZ R165, R37, R40.reuse, -R165 ;  /* 0x0000002825a59223 */ /* 0x080fe200000108a5 */
[----:B------:R-:W-:Y:S01]  /*5310*/  @!P1 HADD2.F32 R43, -RZ, R38.H0_H0 ;  /* 0x20000026ff2b9230 */ /* 0x000fe20000004100 */
[----:B------:R-:W-:Y:S01]  /*5320*/  @!P1 FFMA.FTZ R3, R39, R40, R3 ;  /* 0x0000002827039223 */ /* 0x000fe20000010003 */
[--C-:B------:R-:W-:Y:S01]  /*5330*/  @!P1 HADD2.F32 R37, -RZ, R36.reuse.H0_H0 ;  /* 0x20000024ff259230 */ /* 0x100fe20000004100 */
[-C--:B------:R-:W-:Y:S01]  /*5340*/  @!P1 FMUL.FTZ R172, R45, R6.reuse ;  /* 0x000000062dac9220 */ /* 0x080fe20000410000 */
[----:B------:R-:W-:Y:S01]  /*5350*/  @!P1 HADD2.F32 R36, -RZ, R36.H1_H1 ;  /* 0x30000024ff249230 */ /* 0x000fe20000004100 */
[----:B------:R-:W-:Y:S01]  /*5360*/  @!P1 FMUL.FTZ R171, R43, R5 ;  /* 0x000000052bab9220 */ /* 0x000fe20000410000 */
[----:B------:R-:W-:Y:S01]  /*5370*/  @!P1 MOV R38, R71 ;  /* 0x0000004700269202 */ /* 0x000fe20000000f00 */
[C---:B------:R-:W-:Y:S01]  /*5380*/  @!P1 FMUL.FTZ R5, R37.reuse, R5 ;  /* 0x0000000525059220 */ /* 0x040fe20000410000 */
[----:B------:R-:W-:Y:S01]  /*5390*/  @!P1 MOV R28, R163 ;  /* 0x000000a3001c9202 */ /* 0x000fe20000000f00 */
[C---:B------:R-:W-:Y:S01]  /*53a0*/  @!P1 FMUL.FTZ R6, R36.reuse, R6 ;  /* 0x0000000624069220 */ /* 0x040fe20000410000 */
[----:B------:R-:W-:Y:S01]  /*53b0*/  @!P1 MOV R68, R0 ;  /* 0x0000000000449202 */ /* 0x000fe20000000f00 */
[----:B------:R-:W-:Y:S01]  /*53c0*/  @!P1 FFMA.FTZ R172, R36, R46, -R172 ;  /* 0x0000002e24ac9223 */ /* 0x000fe200000108ac */
[----:B------:R-:W-:Y:S01]  /*53d0*/  @!P1 F2FP.PACK_AB R165, R170, R165 ;  /* 0x000000a5aaa5923e */ /* 0x000fe200000000ff */
[----:B------:R-:W-:Y:S01]  /*53e0*/  @!P1 IMAD.MOV.U32 R36, RZ, RZ, R31 ;  /* 0x000000ffff249224 */ /* 0x000fe200078e001f */
[--C-:B------:R-:W-:Y:S01]  /*53f0*/  @!P1 HADD2.F32 R47, -RZ, R38.reuse.H0_H0 ;  /* 0x20000026ff2f9230 */ /* 0x100fe20000004100 */
[----:B------:R-:W-:Y:S01]  /*5400*/  @!P1 FFMA.FTZ R171, R37, R44, -R171 ;  /* 0x0000002c25ab9223 */ /* 0x000fe200000108ab */
[----:B------:R-:W-:Y:S01]  /*5410*/  @!P1 HADD2.F32 R49, -RZ, R38.H1_H1 ;  /* 0x30000026ff319230 */ /* 0x000fe20000004100 */
[----:B------:R-:W-:Y:S01]  /*5420*/  @!P1 FFMA.FTZ R4, R41, R42, R4 ;  /* 0x0000002a29049223 */ /* 0x000fe20000010004 */
[----:B------:R-:W-:Y:S01]  /*5430*/  @!P1 HADD2.F32 R37, -RZ, R8.H0_H0 ;  /* 0x20000008ff259230 */ /* 0x000fe20000004100 */
[----:B------:R-:W-:Y:S01]  /*5440*/  @!P1 FFMA.FTZ R5, R43, R44, R5 ;  /* 0x0000002c2b059223 */ /* 0x000fe20000010005 */
[----:B------:R-:W-:Y:S01]  /*5450*/  @!P1 HADD2.F32 R8, -RZ, R7.H0_H0 ;  /* 0x20000007ff089230 */ /* 0x000fe20000004100 */
[----:B------:R-:W-:Y:S01]  /*5460*/  @!P1 FFMA.FTZ R6, R45, R46, R6 ;  /* 0x0000002e2d069223 */ /* 0x000fe20000010006 */
[--C-:B------:R-:W-:Y:S01]  /*5470*/  @!P1 HADD2.F32 R38, -RZ, R36.reuse.H0_H0 ;  /* 0x20000024ff269230 */ /* 0x100fe20000004100 */
[----:B------:R-:W-:Y:S01]  /*5480*/  @!P1 FMUL.FTZ R174, R47, R37 ;  /* 0x000000252fae9220 */ /* 0x000fe20000410000 */
[----:B------:R-:W-:Y:S01]  /*5490*/  @!P1 F2FP.PACK_AB R171, R172, R171 ;  /* 0x000000abacab923e */ /* 0x000fe200000000ff */
[----:B------:R-:W-:Y:S01]  /*54a0*/  @!P1 FMUL.FTZ R173, R49, R8 ;  /* 0x0000000831ad9220 */ /* 0x000fe20000410000 */
[----:B------:R-:W-:Y:S01]  /*54b0*/  @!P1 HADD2.F32 R36, -RZ, R36.H1_H1 ;  /* 0x30000024ff249230 */ /* 0x000fe20000004100 */
[C---:B------:R-:W-:Y:S01]  /*54c0*/  @!P1 FFMA.FTZ R174, R38.reuse, R48, -R174 ;  /* 0x0000003026ae9223 */ /* 0x040fe200000108ae */
[----:B------:R-:W-:Y:S01]  /*54d0*/  @!P1 MOV R29, R165 ;  /* 0x000000a5001d9202 */ /* 0x000fe20000000f00 */
[----:B------:R-:W-:Y:S01]  /*54e0*/  @!P1 FMUL.FTZ R7, R38, R37 ;  /* 0x0000002526079220 */ /* 0x000fe20000410000 */
[----:B------:R-:W-:Y:S01]  /*54f0*/  @!P1 F2FP.PACK_AB R3, R4, R3 ;  /* 0x000000030403923e */ /* 0x000fe200000000ff */
[----:B------:R-:W-:Y:S01]  /*5500*/  @!P1 FFMA.FTZ R173, R36, R50, -R173 ;  /* 0x0000003224ad9223 */ /* 0x000fe200000108ad */
[----:B------:R-:W-:Y:S01]  /*5510*/  @!P1 F2FP.PACK_AB R5, R6, R5 ;  /* 0x000000050605923e */ /* 0x000fe200000000ff */
[----:B------:R-:W-:Y:S02]  /*5520*/  @!P1 FMUL.FTZ R8, R36, R8 ;  /* 0x0000000824089220 */ /* 0x000fe40000410000 */
[----:B------:R-:W-:Y:S01]  /*5530*/  @!P1 FFMA.FTZ R7, R47, R48, R7 ;  /* 0x000000302f079223 */ /* 0x000fe20000010007 */
[----:B------:R-:W-:Y:S01]  /*5540*/  @!P1 F2FP.PACK_AB R173, R173, R174 ;  /* 0x000000aeadad923e */ /* 0x000fe200000000ff */
[----:B------:R-:W-:Y:S01]  /*5550*/  @!P1 FFMA.FTZ R8, R49, R50, R8 ;  /* 0x0000003231089223 */ /* 0x000fe20000010008 */
[----:B------:R-:W-:Y:S01]  /*5560*/  @!P1 MOV R70, R5 ;  /* 0x0000000500469202 */ /* 0x000fe20000000f00 */
[----:B------:R-:W-:Y:S01]  /*5570*/  @!P1 IMAD.MOV.U32 R30, RZ, RZ, R171 ;  /* 0x000000ffff1e9224 */ /* 0x000fe200078e00ab */
[----:B------:R-:W-:Y:S01]  /*5580*/  @!P1 MOV R31, R173 ;  /* 0x000000ad001f9202 */ /* 0x000fe20000000f00 */
[----:B------:R-:W-:Y:S01]  /*5590*/  @!P1 IMAD.MOV.U32 R69, RZ, RZ, R3 ;  /* 0x000000ffff459224 */ /* 0x000fe200078e0003 */
[----:B------:R-:W-:Y:S03]  /*55a0*/  @!P1 F2FP.PACK_AB R7, R8, R7 ;  /* 0x000000070807923e */ /* 0x000fe600000000ff */
[----:B------:R1:W-:Y:S01]  /*55b0*/  ST.E.128 [R166.64], R28 ;  /* 0x0000001ca6007985 */ /* 0x0003e2000c101d14 */
[----:B------:R-:W-:Y:S07]  /*55c0*/  @!P1 MOV R71, R7 ;  /* 0x0000000700479202 */ /* 0x000fee0000000f00 */
[----:B------:R1:W-:Y:S02]  /*55d0*/  @!P0 ST.E.128 [R168.64], R68 ;  /* 0x00000044a8008985 */ /* 0x0003e4000c101d14 */
.L_x_87:
[----:B------:R-:W-:Y:S05]  /*55e0*/  BSYNC B0 ;  /* 0x0000000000007941 */ /* 0x000fea0003800000 */
.L_x_86:
[----:B-----5:R2:W3:Y:S01]  /*55f0*/  SHFL.IDX PT, R39, R141, 0x1, 0x181f ;  /* 0x00381f008d277f89 */ /* 0x0204e200000e0000 */
[----:B------:R-:W-:Y:S01]  /*5600*/  ISETP.GE.OR P0, PT, R126, R75, P5 ;  /* 0x0000004b7e00720c */ /* 0x000fe20002f06670 */
[----:B------:R-:W-:Y:S02]  /*5610*/  BSSY B0, `(.L_x_88) ;  /* 0x0000079000007945 */ /* 0x000fe40003800000 */
[----:B------:R2:W4:Y:S10]  /*5620*/  SHFL.IDX PT, R38, R162, 0x1, 0x181f ;  /* 0x00381f00a2267f89 */ /* 0x00053400000e0000 */
[----:B------:R-:W-:-:S05]  /*5630*/  @P0 BRA `(.L_x_89) ;  /* 0x0000076000000947 */ /* 0x000fca0003800000 */
[----:B------:R-:W-:Y:S01]  /*5640*/  MOV R2, UR24 ;  /* 0x0000001800027c02 */ /* 0x000fe20008000f00 */
[----:B-1----:R-:W1:Y:S01]  /*5650*/  LDS.128 R28, [R112+0x8100] ;  /* 0x00810000701c7984 */ /* 0x002e620000000c00 */
[C---:B----4-:R-:W-:Y:S01]  /*5660*/  LEA R48, P0, R127.reuse, R38, 0x1 ;  /* 0x000000267f307211 */ /* 0x050fe200078008ff */
[----:B------:R-:W-:Y:S01]  /*5670*/  @!P1 HADD2.F32 R42, -RZ, R63.H1_H1 ;  /* 0x3000003fff2a9230 */ /* 0x000fe20000004100 */
[----:B------:R-:W-:Y:S02]  /*5680*/  SEL R2, R2, UR17, !P6 ;  /* 0x0000001102027c07 */ /* 0x000fe4000f000000 */
[----:B---3--:R-:W-:Y:S02]  /*5690*/  LEA.HI.X R49, R127, R39, R108, 0x1, P0 ;  /* 0x000000277f317211 */ /* 0x008fe400000f0c6c */
[----:B------:R-:W-:Y:S02]  /*56a0*/  SHF.R.S32.HI R0, RZ, 0x1f, R2 ;  /* 0x0000001fff007819 */ /* 0x000fe40000011402 */
[----:B------:R-:W-:Y:S02]  /*56b0*/  @!P1 SHF.R.U64 R5, R34, 0x10, R35 ;  /* 0x0000001022059819 */ /* 0x000fe40000001223 */
[----:B------:R-:W-:Y:S02]  /*56c0*/  LEA.HI R0, R0, R2, RZ, 0x4 ;  /* 0x0000000200007211 */ /* 0x000fe400078f20ff */
[--C-:B------:R-:W-:Y:S02]  /*56d0*/  @!P1 SHF.R.U64 R37, R64, 0x10, R65.reuse ;  /* 0x0000001040259819 */ /* 0x100fe40000001241 */
[----:B------:R-:W-:Y:S02]  /*56e0*/  LEA.HI.SX32 R3, R0, R128, 0x1c ;  /* 0x0000008000037211 */ /* 0x000fe400078fe2ff */
[----:B------:R-:W-:Y:S02]  /*56f0*/  @!P1 SHF.R.U32.HI R36, RZ, 0x10, R65 ;  /* 0x00000010ff249819 */ /* 0x000fe40000011641 */
[----:B------:R-:W-:Y:S01]  /*5700*/  SHF.R.S32.HI R0, RZ, 0x1f, R3 ;  /* 0x0000001fff007819 */ /* 0x000fe20000011403 */
[----:B------:R-:W-:Y:S01]  /*5710*/  IMAD.SHL.U32 R2, R3, 0x8, RZ ;  /* 0x0000000803027824 */ /* 0x000fe200078e00ff */
[----:B------:R-:W-:Y:S01]  /*5720*/  @!P1 SHF.R.U32.HI R6, RZ, 0x10, R35 ;  /* 0x00000010ff069819 */ /* 0x000fe20000011623 */
[----:B------:R-:W-:Y:S01]  /*5730*/  @!P1 HADD2.F32 R35, -RZ, R37.H0_H0 ;  /* 0x20000025ff239230 */ /* 0x000fe20000004100 */
[----:B------:R-:W-:Y:S01]  /*5740*/  LEA.HI R0, R0, R3, RZ, 0x3 ;  /* 0x0000000300007211 */ /* 0x000fe200078f18ff */
[----:B------:R-:W-:Y:S01]  /*5750*/  @!P1 HADD2.F32 R36, -RZ, R36.H0_H0 ;  /* 0x20000024ff249230 */ /* 0x000fe20000004100 */
[----:B------:R-:W-:Y:S02]  /*5760*/  LOP3.LUT R3, R125, 0x38, R2, 0xf8, !PT ;  /* 0x000000387d037812 */ /* 0x000fe400078ef802 */
[----:B------:R-:W-:Y:S02]  /*5770*/  SHF.L.U32 R0, R0, 0xa, RZ ;  /* 0x0000000a00007819 */ /* 0x000fe400000006ff */
[----:B------:R-:W-:Y:S02]  /*5780*/  LOP3.LUT R3, R3, R123, RZ, 0x3c, !PT ;  /* 0x0000007b03037212 */ /* 0x000fe400078e3cff */
[----:B------:R-:W-:Y:S02]  /*5790*/  LOP3.LUT R0, R0, 0x7fffe000, RZ, 0xc0, !PT ;  /* 0x7fffe00000007812 */ /* 0x000fe400078ec0ff */
[----:B------:R-:W-:Y:S02]  /*57a0*/  ISETP.GE.AND P0, PT, R2, c[0x0][0x1d4], PT ;  /* 0x0000750002007a0c */ /* 0x000fe40003f06270 */
[----:B------:R-:W-:Y:S02]  /*57b0*/  IADD3 R0, R3, R0, R124 ;  /* 0x0000000003007210 */ /* 0x000fe40007ffe07c */
[----:B------:R-:W-:Y:S02]  /*57c0*/  @!P1 SHF.R.U32.HI R3, RZ, 0x10, R33 ;  /* 0x00000010ff039819 */ /* 0x000fe40000011621 */
[----:B------:R-:W-:Y:S01]  /*57d0*/  @!P1 SHF.R.U32.HI R44, RZ, 0x10, R67 ;  /* 0x00000010ff2c9819 */ /* 0x000fe20000011643 */
[----:B------:R-:W-:Y:S01]  /*57e0*/  IMAD.SHL.U32 R68, R0, 0x2, RZ ;  /* 0x0000000200447824 */ /* 0x000fe200078e00ff */
[----:B-1----:R-:W-:Y:S02]  /*57f0*/  @!P1 MOV R7, R28 ;  /* 0x0000001c00079202 */ /* 0x002fe40000000f00 */
[----:B------:R-:W-:Y:S01]  /*5800*/  @!P1 SHF.R.U64 R0, R32, 0x10, R33 ;  /* 0x0000001020009819 */ /* 0x000fe20000001221 */
[----:B------:R-:W-:Y:S01]  /*5810*/  @!P1 HADD2.F32 R33, -RZ, R72.H1_H1 ;  /* 0x30000048ff219230 */ /* 0x000fe20000004100 */
[----:B------:R-:W-:Y:S01]  /*5820*/  @!P1 SHF.R.U64 R40, R66, 0x10, R67 ;  /* 0x0000001042289819 */ /* 0x000fe20000001243 */
[----:B------:R-:W-:Y:S01]  /*5830*/  @!P0 IMAD.WIDE R64, R2, 0x2, R38 ;  /* 0x0000000202408825 */ /* 0x000fe200078e0226 */
[----:B------:R-:W1:Y:S01]  /*5840*/  LDS.128 R68, [R68+0x8100] ;  /* 0x0081000044447984 */ /* 0x000e620000000c00 */
[----:B------:R-:W-:Y:S02]  /*5850*/  @!P1 HADD2.F32 R2, -RZ, R27.H1_H1 ;  /* 0x3000001bff029230 */ /* 0x000fe40000004100 */
[--C-:B------:R-:W-:Y:S02]  /*5860*/  @!P1 HADD2.F32 R4, -RZ, R7.reuse.H0_H0 ;  /* 0x20000007ff049230 */ /* 0x100fe40000004100 */
[----:B------:R-:W-:Y:S02]  /*5870*/  @!P1 HADD2.F32 R7, -RZ, R7.H1_H1 ;  /* 0x30000007ff079230 */ /* 0x000fe40000004100 */
[----:B------:R-:W-:Y:S01]  /*5880*/  @!P1 HADD2.F32 R8, -RZ, R0.H0_H0 ;  /* 0x20000000ff089230 */ /* 0x000fe20000004100 */
[-C--:B------:R-:W-:Y:S01]  /*5890*/  @!P1 FMUL.FTZ R0, R4, R2.reuse ;  /* 0x0000000204009220 */ /* 0x080fe20000410000 */
[----:B------:R-:W-:Y:S02]  /*58a0*/  @!P1 HADD2.F32 R44, -RZ, R44.H0_H0 ;  /* 0x2000002cff2c9230 */ /* 0x000fe40000004100 */
[----:B------:R-:W-:Y:S02]  /*58b0*/  @!P1 HADD2.F32 R38, -RZ, R63.H0_H0 ;  /* 0x2000003fff269230 */ /* 0x000fe40000004100 */
[----:B------:R-:W-:Y:S01]  /*58c0*/  @!P1 HADD2.F32 R40, -RZ, R40.H0_H0 ;  /* 0x20000028ff289230 */ /* 0x000fe20000004100 */
[----:B-1----:R-:W-:Y:S01]  /*58d0*/  @!P1 IMAD.MOV.U32 R34, RZ, RZ, R68 ;  /* 0x000000ffff229224 */ /* 0x002fe200078e0044 */
[----:B------:R-:W-:Y:S04]  /*58e0*/  @!P1 MOV R37, R71 ;  /* 0x0000004700259202 */ /* 0x000fe80000000f00 */
[--C-:B------:R-:W-:Y:S02]  /*58f0*/  @!P1 HADD2.F32 R32, -RZ, R34.reuse.H0_H0 ;  /* 0x20000022ff209230 */ /* 0x100fe40000004100 */
[----:B------:R-:W-:Y:S02]  /*5900*/  @!P1 HADD2.F32 R34, -RZ, R34.H1_H1 ;  /* 0x30000022ff229230 */ /* 0x000fe40000004100 */
[--C-:B------:R-:W-:Y:S01]  /*5910*/  @!P1 HADD2.F32 R41, -RZ, R37.reuse.H0_H0 ;  /* 0x20000025ff299230 */ /* 0x100fe20000004100 */
[----:B------:R-:W-:Y:S01]  /*5920*/  @!P1 FMUL.FTZ R45, R32, R2 ;  /* 0x00000002202d9220 */ /* 0x000fe20000410000 */
[----:B------:R-:W-:Y:S01]  /*5930*/  @!P1 HADD2.F32 R43, -RZ, R37.H1_H1 ;  /* 0x30000025ff2b9230 */ /* 0x000fe20000004100 */
[-C--:B------:R-:W-:Y:S02]  /*5940*/  @!P1 FMUL.FTZ R46, R34, R8.reuse ;  /* 0x00000008222e9220 */ /* 0x080fe40000410000 */
[----:B------:R-:W-:Y:S01]  /*5950*/  @!P1 FFMA.FTZ R0, R32, R33, R0 ;  /* 0x0000002120009223 */ /* 0x000fe20000010000 */
[----:B------:R-:W-:Y:S01]  /*5960*/  @!P1 MOV R32, R69 ;  /* 0x0000004500209202 */ /* 0x000fe20000000f00 */
[C---:B------:R-:W-:Y:S01]  /*5970*/  @!P1 FMUL.FTZ R2, R7.reuse, R8 ;  /* 0x0000000807029220 */ /* 0x040fe20000410000 */
[----:B------:R-:W-:Y:S01]  /*5980*/  @!P1 HADD2.F32 R8, -RZ, R27.H0_H0 ;  /* 0x2000001bff089230 */ /* 0x000fe20000004100 */
[----:B------:R-:W-:Y:S02]  /*5990*/  @!P1 FFMA.FTZ R46, R7, R35, -R46 ;  /* 0x00000023072e9223 */ /* 0x000fe4000001082e */
[----:B------:R-:W-:Y:S02]  /*59a0*/  @!P1 IMAD.MOV.U32 R7, RZ, RZ, R29 ;  /* 0x000000ffff079224 */ /* 0x000fe400078e001d */
[----:B------:R-:W-:Y:S01]  /*59b0*/  @!P1 FFMA.FTZ R45, R4, R33, -R45 ;  /* 0x00000021042d9223 */ /* 0x000fe2000001082d */
[--C-:B------:R-:W-:Y:S01]  /*59c0*/  @!P1 HADD2.F32 R33, -RZ, R32.reuse.H0_H0 ;  /* 0x20000020ff219230 */ /* 0x100fe20000004100 */
[----:B------:R-:W-:Y:S01]  /*59d0*/  @!P1 FFMA.FTZ R2, R34, R35, R2 ;  /* 0x0000002322029223 */ /* 0x000fe20000010002 */
[----:B------:R-:W-:Y:S01]  /*59e0*/  @!P1 HADD2.F32 R35, -RZ, R32.H1_H1 ;  /* 0x30000020ff239230 */ /* 0x000fe20000004100 */
[----:B------:R-:W-:Y:S01]  /*59f0*/  @!P1 IMAD.MOV.U32 R32, RZ, RZ, R31 ;  /* 0x000000ffff209224 */ /* 0x000fe200078e001f */
[----:B------:R-:W-:Y:S01]  /*5a00*/  @!P1 HADD2.F32 R4, -RZ, R3.H0_H0 ;  /* 0x20000003ff049230 */ /* 0x000fe20000004100 */
[----:B------:R-:W-:Y:S01]  /*5a10*/  @!P1 FMUL.FTZ R47, R33, R8 ;  /* 0x00000008212f9220 */ /* 0x000fe20000410000 */
[--C-:B------:R-:W-:Y:S01]  /*5a20*/  @!P1 HADD2.F32 R27, -RZ, R7.reuse.H0_H0 ;  /* 0x20000007ff1b9230 */ /* 0x100fe20000004100 */
[----:B------:R-:W-:Y:S01]  /*5a30*/  @!P1 F2FP.PACK_AB R45, R46, R45 ;  /* 0x0000002d2e2d923e */ /* 0x000fe200000000ff */
[----:B------:R-:W-:Y:S01]  /*5a40*/  @!P1 HADD2.F32 R7, -RZ, R7.H1_H1 ;  /* 0x30000007ff079230 */ /* 0x000fe20000004100 */
[----:B------:R-:W-:Y:S01]  /*5a50*/  @!P1 FMUL.FTZ R50, R35, R4 ;  /* 0x0000000423329220 */ /* 0x000fe20000410000 */
[----:B------:R-:W-:Y:S01]  /*5a60*/  @!P1 HADD2.F32 R34, -RZ, R72.H0_H0 ;  /* 0x20000048ff229230 */ /* 0x000fe20000004100 */
[----:B------:R-:W-:Y:S01]  /*5a70*/  @!P1 FMUL.FTZ R3, R27, R8 ;  /* 0x000000081b039220 */ /* 0x000fe20000410000 */
[----:B------:R-:W-:Y:S01]  /*5a80*/  @!P1 MOV R28, R45 ;  /* 0x0000002d001c9202 */ /* 0x000fe20000000f00 */
[C---:B------:R-:W-:Y:S01]  /*5a90*/  @!P1 FMUL.FTZ R4, R7.reuse, R4 ;  /* 0x0000000407049220 */ /* 0x040fe20000410000 */
[----:B------:R-:W-:Y:S01]  /*5aa0*/  @!P1 F2FP.PACK_AB R0, R2, R0 ;  /* 0x000000000200923e */ /* 0x000fe200000000ff */
[----:B------:R-:W-:Y:S01]  /*5ab0*/  @!P1 FFMA.FTZ R50, R7, R36, -R50 ;  /* 0x0000002407329223 */ /* 0x000fe20000010832 */
[----:B------:R-:W-:Y:S01]  /*5ac0*/  @!P1 HADD2.F32 R7, -RZ, R26.H1_H1 ;  /* 0x3000001aff079230 */ /* 0x000fe20000004100 */
        /* <DEDUP_REMOVED lines=10> */
[----:B------:R-:W-:Y:S01]  /*5b70*/  @!P1 FFMA.FTZ R66, R27, R42, -R66 ;  /* 0x0000002a1b429223 */ /* 0x000fe20000010842 */
[----:B------:R-:W-:Y:S01]  /*5b80*/  @!P1 HADD2.F32 R27, -RZ, R26.H0_H0 ;  /* 0x2000001aff1b9230 */ /* 0x000fe20000004100 */
[----:B------:R-:W-:Y:S01]  /*5b90*/  @!P1 IMAD.MOV.U32 R26, RZ, RZ, R30 ;  /* 0x000000ffff1a9224 */ /* 0x000fe200078e001e */
[----:B------:R-:W-:Y:S01]  /*5ba0*/  @!P1 F2FP.PACK_AB R47, R50, R47 ;  /* 0x0000002f322f923e */ /* 0x000fe200000000ff */
[C---:B------:R-:W-:Y:S01]  /*5bb0*/  @!P1 FMUL.FTZ R8, R6.reuse, R8 ;  /* 0x0000000806089220 */ /* 0x040fe20000410000 */
[--C-:B------:R-:W-:Y:S01]  /*5bc0*/  @!P1 HADD2.F32 R37, -RZ, R32.reuse.H0_H0 ;  /* 0x20000020ff259230 */ /* 0x100fe20000004100 */
[----:B------:R-:W-:Y:S01]  /*5bd0*/  @!P1 FFMA.FTZ R67, R6, R44, -R67 ;  /* 0x0000002c06439223 */ /* 0x000fe20000010843 */
[----:B------:R-:W-:Y:S01]  /*5be0*/  @!P1 HADD2.F32 R39, -RZ, R32.H1_H1 ;  /* 0x30000020ff279230 */ /* 0x000fe20000004100 */
[----:B------:R-:W-:Y:S01]  /*5bf0*/  @!P1 FFMA.FTZ R4, R35, R36, R4 ;  /* 0x0000002423049223 */ /* 0x000fe20000010004 */
[----:B------:R-:W-:Y:S01]  /*5c00*/  @!P1 HADD2.F32 R6, -RZ, R5.H0_H0 ;  /* 0x20000005ff069230 */ /* 0x000fe20000004100 */
[----:B------:R-:W-:Y:S01]  /*5c10*/  @!P1 FMUL.FTZ R72, R37, R27 ;  /* 0x0000001b25489220 */ /* 0x000fe20000410000 */
[--C-:B------:R-:W-:Y:S01]  /*5c20*/  @!P1 HADD2.F32 R32, -RZ, R26.reuse.H0_H0 ;  /* 0x2000001aff209230 */ /* 0x100fe20000004100 */
[----:B------:R-:W-:Y:S01]  /*5c30*/  @!P1 MOV R29, R47 ;  /* 0x0000002f001d9202 */ /* 0x000fe20000000f00 */
[----:B------:R-:W-:Y:S01]  /*5c40*/  @!P1 HADD2.F32 R26, -RZ, R26.H1_H1 ;  /* 0x3000001aff1a9230 */ /* 0x000fe20000004100 */
[----:B------:R-:W-:Y:S01]  /*5c50*/  @!P1 FMUL.FTZ R63, R39, R6 ;  /* 0x00000006273f9220 */ /* 0x000fe20000410000 */
[----:B------:R-:W-:Y:S01]  /*5c60*/  @!P1 F2FP.PACK_AB R66, R67, R66 ;  /* 0x000000424342923e */ /* 0x000fe200000000ff */
[----:B------:R-:W-:Y:S01]  /*5c70*/  @!P1 FMUL.FTZ R5, R32, R27 ;  /* 0x0000001b20059220 */ /* 0x000fe20000410000 */
[----:B------:R-:W-:Y:S01]  /*5c80*/  @!P1 F2FP.PACK_AB R3, R4, R3 ;  /* 0x000000030403923e */ /* 0x000fe200000000ff */
[----:B------:R-:W-:Y:S01]  /*5c90*/  @!P1 FFMA.FTZ R72, R32, R38, -R72 ;  /* 0x0000002620489223 */ /* 0x000fe20000010848 */
[----:B------:R-:W-:Y:S01]  /*5ca0*/  @!P1 MOV R31, R66 ;  /* 0x00000042001f9202 */ /* 0x000fe20000000f00 */
[C---:B------:R-:W-:Y:S02]  /*5cb0*/  @!P1 FFMA.FTZ R63, R26.reuse, R40, -R63 ;  /* 0x000000281a3f9223 */ /* 0x040fe4000001083f */
[----:B------:R-:W-:Y:S02]  /*5cc0*/  @!P1 FMUL.FTZ R6, R26, R6 ;  /* 0x000000061a069220 */ /* 0x000fe40000410000 */
[----:B------:R-:W-:Y:S01]  /*5cd0*/  @!P1 FFMA.FTZ R5, R37, R38, R5 ;  /* 0x0000002625059223 */ /* 0x000fe20000010005 */
[----:B------:R-:W-:Y:S01]  /*5ce0*/  @!P1 F2FP.PACK_AB R63, R63, R72 ;  /* 0x000000483f3f923e */ /* 0x000fe200000000ff */
[----:B------:R-:W-:Y:S02]  /*5cf0*/  @!P1 FFMA.FTZ R6, R39, R40, R6 ;  /* 0x0000002827069223 */ /* 0x000fe40000010006 */
[----:B------:R-:W-:Y:S02]  /*5d00*/  @!P1 FFMA.FTZ R7, R41, R42, R7 ;  /* 0x0000002a29079223 */ /* 0x000fe40000010007 */
[----:B------:R-:W-:Y:S01]  /*5d10*/  @!P1 FFMA.FTZ R8, R43, R44, R8 ;  /* 0x0000002c2b089223 */ /* 0x000fe20000010008 */
[----:B------:R-:W-:Y:S01]  /*5d20*/  @!P1 F2FP.PACK_AB R5, R6, R5 ;  /* 0x000000050605923e */ /* 0x000fe200000000ff */
[----:B------:R-:W-:Y:S02]  /*5d30*/  @!P1 IMAD.MOV.U32 R30, RZ, RZ, R63 ;  /* 0x000000ffff1e9224 */ /* 0x000fe400078e003f */
[----:B------:R-:W-:Y:S01]  /*5d40*/  @!P1 IMAD.MOV.U32 R69, RZ, RZ, R3 ;  /* 0x000000ffff459224 */ /* 0x000fe200078e0003 */
[----:B------:R-:W-:Y:S02]  /*5d50*/  @!P1 F2FP.PACK_AB R7, R8, R7 ;  /* 0x000000070807923e */ /* 0x000fe400000000ff */
[----:B------:R1:W-:Y:S01]  /*5d60*/  ST.E.128 [R48.64], R28 ;  /* 0x0000001c30007985 */ /* 0x0003e2000c101d14 */
[----:B------:R-:W-:Y:S02]  /*5d70*/  @!P1 MOV R70, R5 ;  /* 0x0000000500469202 */ /* 0x000fe40000000f00 */
[----:B------:R-:W-:Y:S05]  /*5d80*/  @!P1 MOV R71, R7 ;  /* 0x0000000700479202 */ /* 0x000fea0000000f00 */
[----:B------:R1:W-:Y:S02]  /*5d90*/  @!P0 ST.E.128 [R64.64], R68 ;  /* 0x0000004440008985 */ /* 0x0003e4000c101d14 */
.L_x_89:
[----:B------:R-:W-:Y:S05]  /*5da0*/  BSYNC B0 ;  /* 0x0000000000007941 */ /* 0x000fea0003800000 */
.L_x_88:
[----:B-1----:R1:W2:Y:S01]  /*5db0*/  SHFL.IDX PT, R49, R141, 0x2, 0x181f ;  /* 0x00581f008d317f89 */ /* 0x0022a200000e0000 */
[----:B------:R-:W-:Y:S01]  /*5dc0*/  ISETP.GE.OR P0, PT, R122, R75, P5 ;  /* 0x0000004b7a00720c */ /* 0x000fe20002f06670 */
[----:B------:R-:W-:Y:S02]  /*5dd0*/  BSSY B0, `(.L_x_90) ;  /* 0x0000079000007945 */ /* 0x000fe40003800000 */
[----:B------:R1:W4:Y:S10]  /*5de0*/  SHFL.IDX PT, R48, R162, 0x2, 0x181f ;  /* 0x00581f00a2307f89 */ /* 0x00033400000e0000 */
[----:B------:R-:W-:-:S05]  /*5df0*/  @P0 BRA `(.L_x_91) ;  /* 0x0000076000000947 */ /* 0x000fca0003800000 */
[----:B------:R-:W-:Y:S01]  /*5e00*/  MOV R2, UR24 ;  /* 0x0000001800027c02 */ /* 0x000fe20008000f00 */
[----:B------:R-:W5:Y:S01]  /*5e10*/  LDS.128 R28, [R111+0x8100] ;  /* 0x008100006f1c7984 */ /* 0x000f620000000c00 */
[C---:B----4-:R-:W-:Y:S01]  /*5e20*/  LEA R44, P0, R127.reuse, R48, 0x1 ;  /* 0x000000307f2c7211 */ /* 0x050fe200078008ff */
[--C-:B------:R-:W-:Y:S01]  /*5e30*/  @!P1 HADD2.F32 R36, -RZ, R61.reuse.H1_H1 ;  /* 0x3000003dff249230 */ /* 0x100fe20000004100 */
[----:B------:R-:W-:Y:S01]  /*5e40*/  SEL R2, R2, UR17, !P6 ;  /* 0x0000001102027c07 */ /* 0x000fe2000f000000 */
[----:B------:R-:W-:Y:S01]  /*5e50*/  @!P1 HADD2.F32 R32, -RZ, R61.H0_H0 ;  /* 0x2000003dff209230 */ /* 0x000fe20000004100 */
[----:B--2---:R-:W-:Y:S02]  /*5e60*/  LEA.HI.X R45, R127, R49, R108, 0x1, P0 ;  /* 0x000000317f2d7211 */ /* 0x004fe400000f0c6c */
[----:B------:R-:W-:Y:S02]  /*5e70*/  SHF.R.S32.HI R0, RZ, 0x1f, R2 ;  /* 0x0000001fff007819 */ /* 0x000fe40000011402 */
[----:B------:R-:W-:Y:S02]  /*5e80*/  @!P1 SHF.R.U64 R5, R22, 0x10, R23 ;  /* 0x0000001016059819 */ /* 0x000fe40000001217 */
[----:B------:R-:W-:Y:S02]  /*5e90*/  LEA.HI R0, R0, R2, RZ, 0x4 ;  /* 0x0000000200007211 */ /* 0x000fe400078f20ff */
[----:B------:R-:W-:Y:S02]  /*5ea0*/  @!P1 SHF.R.U64 R26, R56, 0x10, R57 ;  /* 0x00000010381a9819 */ /* 0x000fe40000001239 */
[----:B------:R-:W-:Y:S02]  /*5eb0*/  LEA.HI.SX32 R3, R0, R128, 0x1c ;  /* 0x0000008000037211 */ /* 0x000fe400078fe2ff */
[----:B------:R-:W-:Y:S01]  /*5ec0*/  @!P1 SHF.R.U32.HI R6, RZ, 0x10, R23 ;  /* 0x00000010ff069819 */ /* 0x000fe20000011617 */
[----:B------:R-:W-:Y:S01]  /*5ed0*/  @!P1 HADD2.F32 R23, -RZ, R26.H0_H0 ;  /* 0x2000001aff179230 */ /* 0x000fe20000004100 */
[----:B------:R-:W-:Y:S01]  /*5ee0*/  SHF.R.S32.HI R0, RZ, 0x1f, R3 ;  /* 0x0000001fff007819 */ /* 0x000fe20000011403 */
[----:B------:R-:W-:Y:S01]  /*5ef0*/  IMAD.SHL.U32 R2, R3, 0x8, RZ ;  /* 0x0000000803027824 */ /* 0x000fe200078e00ff */
[----:B------:R-:W-:Y:S02]  /*5f00*/  @!P1 SHF.R.U32.HI R27, RZ, 0x10, R57 ;  /* 0x00000010ff1b9819 */ /* 0x000fe40000011639 */
[----:B------:R-:W-:Y:S02]  /*5f10*/  LEA.HI R0, R0, R3, RZ, 0x3 ;  /* 0x0000000300007211 */ /* 0x000fe400078f18ff */
[----:B------:R-:W-:Y:S01]  /*5f20*/  LOP3.LUT R3, R121, 0x38, R2, 0xf8, !PT ;  /* 0x0000003879037812 */ /* 0x000fe200078ef802 */
[----:B------:R-:W-:Y:S01]  /*5f30*/  @!P1 HADD2.F32 R27, -RZ, R27.H0_H0 ;  /* 0x2000001bff1b9230 */ /* 0x000fe20000004100 */
        /* <DEDUP_REMOVED lines=8> */
[----:B-----5:R-:W-:Y:S02]  /*5fc0*/  @!P1 MOV R7, R28 ;  /* 0x0000001c00079202 */ /* 0x020fe40000000f00 */
[----:B------:R-:W-:Y:S01]  /*5fd0*/  @!P1 SHF.R.U64 R0, R20, 0x10, R21 ;  /* 0x0000001014009819 */ /* 0x000fe20000001215 */
[----:B------:R-:W-:Y:S01]  /*5fe0*/  @!P1 HADD2.F32 R21, -RZ, R62.H1_H1 ;  /* 0x3000003eff159230 */ /* 0x000fe20000004100 */
[----:B------:R-:W-:Y:S01]  /*5ff0*/  @!P1 SHF.R.U64 R34, R58, 0x10, R59 ;  /* 0x000000103a229819 */ /* 0x000fe2000000123b */
[----:B------:R-:W-:Y:S01]  /*6000*/  @!P0 IMAD.WIDE R48, R2, 0x2, R48 ;  /* 0x0000000202308825 */ /* 0x000fe200078e0230 */
[----:B------:R-:W2:Y:S01]  /*6010*/  LDS.128 R40, [R40+0x8100] ;  /* 0x0081000028287984 */ /* 0x000ea20000000c00 */
[----:B------:R-:W-:Y:S02]  /*6020*/  @!P1 HADD2.F32 R2, -RZ, R25.H1_H1 ;  /* 0x30000019ff029230 */ /* 0x000fe40000004100 */
[--C-:B------:R-:W-:Y:S02]  /*6030*/  @!P1 HADD2.F32 R4, -RZ, R7.reuse.H0_H0 ;  /* 0x20000007ff049230 */ /* 0x100fe40000004100 */
[----:B------:R-:W-:Y:S02]  /*6040*/  @!P1 HADD2.F32 R7, -RZ, R7.H1_H1 ;  /* 0x30000007ff079230 */ /* 0x000fe40000004100 */
[----:B------:R-:W-:Y:S01]  /*6050*/  @!P1 HADD2.F32 R8, -RZ, R0.H0_H0 ;  /* 0x20000000ff089230 */ /* 0x000fe20000004100 */
[-C--:B------:R-:W-:Y:S01]  /*6060*/  @!P1 FMUL.FTZ R0, R4, R2.reuse ;  /* 0x0000000204009220 */ /* 0x080fe20000410000 */
[----:B------:R-:W-:Y:S02]  /*6070*/  @!P1 HADD2.F32 R38, -RZ, R38.H0_H0 ;  /* 0x20000026ff269230 */ /* 0x000fe40000004100 */
[----:B------:R-:W-:Y:S01]  /*6080*/  @!P1 HADD2.F32 R34, -RZ, R34.H0_H0 ;  /* 0x20000022ff229230 */ /* 0x000fe20000004100 */
[----:B--2---:R-:W-:Y:S05]  /*6090*/  @!P1 IMAD.MOV.U32 R22, RZ, RZ, R40 ;  /* 0x000000ffff169224 */ /* 0x004fea00078e0028 */
[--C-:B------:R-:W-:Y:S02]  /*60a0*/  @!P1 HADD2.F32 R20, -RZ, R22.reuse.H0_H0 ;  /* 0x20000016ff149230 */ /* 0x100fe40000004100 */
[----:B------:R-:W-:Y:S03]  /*60b0*/  @!P1 HADD2.F32 R22, -RZ, R22.H1_H1 ;  /* 0x30000016ff169230 */ /* 0x000fe60000004100 */
[----:B---3--:R-:W-:Y:S02]  /*60c0*/  @!P1 FMUL.FTZ R39, R20, R2 ;  /* 0x0000000214279220 */ /* 0x008fe40000410000 */
[-C--:B------:R-:W-:Y:S02]  /*60d0*/  @!P1 FMUL.FTZ R46, R22, R8.reuse ;  /* 0x00000008162e9220 */ /* 0x080fe40000410000 */
[-C--:B------:R-:W-:Y:S02]  /*60e0*/  @!P1 FFMA.FTZ R0, R20, R21.reuse, R0 ;  /* 0x0000001514009223 */ /* 0x080fe40000010000 */
[----:B------:R-:W-:Y:S01]  /*60f0*/  @!P1 FFMA.FTZ R39, R4, R21, -R39 ;  /* 0x0000001504279223 */ /* 0x000fe20000010827 */
[----:B------:R-:W-:Y:S01]  /*6100*/  @!P1 MOV R21, R41 ;  /* 0x0000002900159202 */ /* 0x000fe20000000f00 */
[C---:B------:R-:W-:Y:S01]  /*6110*/  @!P1 FMUL.FTZ R2, R7.reuse, R8 ;  /* 0x0000000807029220 */ /* 0x040fe20000410000 */
[----:B------:R-:W-:Y:S01]  /*6120*/  @!P1 HADD2.F32 R4, -RZ, R3.H0_H0 ;  /* 0x20000003ff049230 */ /* 0x000fe20000004100 */
[-C--:B------:R-:W-:Y:S01]  /*6130*/  @!P1 FFMA.FTZ R46, R7, R23.reuse, -R46 ;  /* 0x00000017072e9223 */ /* 0x080fe2000001082e */
[----:B------:R-:W-:Y:S01]  /*6140*/  @!P1 HADD2.F32 R8, -RZ, R25.H0_H0 ;  /* 0x20000019ff089230 */ /* 0x000fe20000004100 */
[----:B------:R-:W-:Y:S01]  /*6150*/  @!P1 IMAD.MOV.U32 R7, RZ, RZ, R29 ;  /* 0x000000ffff079224 */ /* 0x000fe200078e001d */
[--C-:B------:R-:W-:Y:S01]  /*6160*/  @!P1 HADD2.F32 R26, -RZ, R21.reuse.H1_H1 ;  /* 0x30000015ff1a9230 */ /* 0x100fe20000004100 */
[----:B------:R-:W-:Y:S01]  /*6170*/  @!P1 FFMA.FTZ R2, R22, R23, R2 ;  /* 0x0000001716029223 */ /* 0x000fe20000010002 */
[----:B------:R-:W-:Y:S01]  /*6180*/  @!P1 MOV R22, R43 ;  /* 0x0000002b00169202 */ /* 0x000fe20000000f00 */
[----:B------:R-:W-:Y:S01]  /*6190*/  @!P1 HADD2.F32 R23, -RZ, R21.H0_H0 ;  /* 0x20000015ff179230 */ /* 0x000fe20000004100 */
[----:B------:R-:W-:Y:S01]  /*61a0*/  @!P1 IMAD.MOV.U32 R21, RZ, RZ, R31 ;  /* 0x000000ffff159224 */ /* 0x000fe200078e001f */
[--C-:B------:R-:W-:Y:S01]  /*61b0*/  @!P1 HADD2.F32 R20, -RZ, R7.reuse.H0_H0 ;  /* 0x20000007ff149230 */ /* 0x100fe20000004100 */
[----:B------:R-:W-:Y:S01]  /*61c0*/  @!P1 FMUL.FTZ R50, R26, R4 ;  /* 0x000000041a329220 */ /* 0x000fe20000410000 */
[----:B------:R-:W-:Y:S01]  /*61d0*/  @!P1 HADD2.F32 R7, -RZ, R7.H1_H1 ;  /* 0x30000007ff079230 */ /* 0x000fe20000004100 */
[-C--:B------:R-:W-:Y:S01]  /*61e0*/  @!P1 FMUL.FTZ R47, R23, R8.reuse ;  /* 0x00000008172f9220 */ /* 0x080fe20000410000 */
[----:B------:R-:W-:Y:S01]  /*61f0*/  @!P1 HADD2.F32 R25, -RZ, R62.H0_H0 ;  /* 0x2000003eff199230 */ /* 0x000fe20000004100 */
[----:B------:R-:W-:Y:S01]  /*6200*/  @!P1 FMUL.FTZ R3, R20, R8 ;  /* 0x0000000814039220 */ /* 0x000fe20000410000 */
[----:B------:R-:W-:Y:S01]  /*6210*/  @!P1 F2FP.PACK_AB R39, R46, R39 ;  /* 0x000000272e27923e */ /* 0x000fe200000000ff */
[C---:B------:R-:W-:Y:S01]  /*6220*/  @!P1 FMUL.FTZ R4, R7.reuse, R4 ;  /* 0x0000000407049220 */ /* 0x040fe20000410000 */
[----:B------:R-:W-:Y:S01]  /*6230*/  @!P1 F2FP.PACK_AB R0, R2, R0 ;  /* 0x000000000200923e */ /* 0x000fe200000000ff */
[----:B------:R-:W-:Y:S01]  /*6240*/  @!P1 FFMA.FTZ R50, R7, R27, -R50 ;  /* 0x0000001b07329223 */ /* 0x000fe20000010832 */
[----:B------:R-:W-:Y:S01]  /*6250*/  @!P1 HADD2.F32 R35, -RZ, R22.H0_H0 ;  /* 0x20000016ff239230 */ /* 0x000fe20000004100 */
[-C--:B------:R-:W-:Y:S01]  /*6260*/  @!P1 FFMA.FTZ R47, R20, R25.reuse, -R47 ;  /* 0x00000019142f9223 */ /* 0x080fe2000001082f */
[----:B------:R-:W-:Y:S01]  /*6270*/  @!P1 HADD2.F32 R7, -RZ, R24.H1_H1 ;  /* 0x30000018ff079230 */ /* 0x000fe20000004100 */
[----:B------:R-:W-:Y:S01]  /*6280*/  @!P1 FFMA.FTZ R3, R23, R25, R3 ;  /* 0x0000001917039223 */ /* 0x000fe20000010003 */
        /* <DEDUP_REMOVED lines=8> */
[----:B------:R-:W-:Y:S01]  /*6310*/  @!P1 MOV R28, R39 ;  /* 0x00000027001c9202 */ /* 0x000fe20000000f00 */
[C---:B------:R-:W-:Y:S01]  /*6320*/  @!P1 FMUL.FTZ R7, R20.reuse, R7 ;  /* 0x0000000714079220 */ /* 0x040fe20000410000 */
[----:B------:R-:W-:Y:S01]  /*6330*/  @!P1 MOV R40, R0 ;  /* 0x0000000000289202 */ /* 0x000fe20000000f00 */
[----:B------:R-:W-:Y:S01]  /*6340*/  @!P1 FFMA.FTZ R56, R20, R36, -R56 ;  /* 0x0000002414389223 */ /* 0x000fe20000010838 */
[----:B------:R-:W-:Y:S01]  /*6350*/  @!P1 F2FP.PACK_AB R47, R50, R47 ;  /* 0x0000002f322f923e */ /* 0x000fe200000000ff */
[----:B------:R-:W-:Y:S01]  /*6360*/  @!P1 IMAD.MOV.U32 R20, RZ, RZ, R30 ;  /* 0x000000ffff149224 */ /* 0x000fe200078e001e */
[----:B------:R-:W-:Y:S01]  /*6370*/  @!P1 F2FP.PACK_AB R3, R4, R3 ;  /* 0x000000030403923e */ /* 0x000fe200000000ff */
[C---:B------:R-:W-:Y:S01]  /*6380*/  @!P1 FMUL.FTZ R8, R6.reuse, R8 ;  /* 0x0000000806089220 */ /* 0x040fe20000410000 */
[----:B------:R-:W-:Y:S01]  /*6390*/  @!P1 MOV R29, R47 ;  /* 0x0000002f001d9202 */ /* 0x000fe20000000f00 */
[----:B------:R-:W-:Y:S01]  /*63a0*/  @!P1 FFMA.FTZ R57, R6, R38, -R57 ;  /* 0x0000002606399223 */ /* 0x000fe20000010839 */
[----:B------:R-:W-:Y:S01]  /*63b0*/  @!P1 HADD2.F32 R33, -RZ, R22.H1_H1 ;  /* 0x30000016ff219230 */ /* 0x000fe20000004100 */
[----:B------:R-:W-:Y:S01]  /*63c0*/  @!P1 IMAD.MOV.U32 R41, RZ, RZ, R3 ;  /* 0x000000ffff299224 */ /* 0x000fe200078e0003 */
[----:B------:R-:W-:Y:S02]  /*63d0*/  @!P1 HADD2.F32 R21, -RZ, R24.H0_H0 ;  /* 0x20000018ff159230 */ /* 0x000fe40000004100 */
[----:B------:R-:W-:Y:S01]  /*63e0*/  @!P1 HADD2.F32 R24, -RZ, R22.H0_H0 ;  /* 0x20000016ff189230 */ /* 0x000fe20000004100 */
[----:B------:R-:W-:Y:S01]  /*63f0*/  @!P1 F2FP.PACK_AB R56, R57, R56 ;  /* 0x000000383938923e */ /* 0x000fe200000000ff */
[----:B------:R-:W-:Y:S02]  /*6400*/  @!P1 HADD2.F32 R6, -RZ, R5.H0_H0 ;  /* 0x20000005ff069230 */ /* 0x000fe40000004100 */
[--C-:B------:R-:W-:Y:S01]  /*6410*/  @!P1 HADD2.F32 R22, -RZ, R20.reuse.H0_H0 ;  /* 0x20000014ff169230 */ /* 0x100fe20000004100 */
[-C--:B------:R-:W-:Y:S01]  /*6420*/  @!P1 FMUL.FTZ R59, R24, R21.reuse ;  /* 0x00000015183b9220 */ /* 0x080fe20000410000 */
[----:B------:R-:W-:Y:S01]  /*6430*/  @!P1 HADD2.F32 R20, -RZ, R20.H1_H1 ;  /* 0x30000014ff149230 */ /* 0x000fe20000004100 */
[C---:B------:R-:W-:Y:S01]  /*6440*/  @!P1 FMUL.FTZ R58, R33.reuse, R6 ;  /* 0x00000006213a9220 */ /* 0x040fe20000410000 */
[----:B------:R-:W-:Y:S01]  /*6450*/  @!P1 MOV R31, R56 ;  /* 0x00000038001f9202 */ /* 0x000fe20000000f00 */
[C---:B------:R-:W-:Y:S02]  /*6460*/  @!P1 FMUL.FTZ R5, R22.reuse, R21 ;  /* 0x0000001516059220 */ /* 0x040fe40000410000 */
[----:B------:R-:W-:Y:S02]  /*6470*/  @!P1 FFMA.FTZ R59, R22, R32, -R59 ;  /* 0x00000020163b9223 */ /* 0x000fe4000001083b */
        /* <DEDUP_REMOVED lines=8> */
[----:B------:R-:W-:Y:S03]  /*6500*/  @!P1 IMAD.MOV.U32 R30, RZ, RZ, R58 ;  /* 0x000000ffff1e9224 */ /* 0x000fe600078e003a */
[----:B------:R-:W-:Y:S02]  /*6510*/  @!P1 F2FP.PACK_AB R7, R8, R7 ;  /* 0x000000070807923e */ /* 0x000fe400000000ff */
[----:B------:R2:W-:Y:S01]  /*6520*/  ST.E.128 [R44.64], R28 ;  /* 0x0000001c2c007985 */ /* 0x0005e2000c101d14 */
[----:B------:R-:W-:Y:S02]  /*6530*/  @!P1 MOV R42, R5 ;  /* 0x00000005002a9202 */ /* 0x000fe40000000f00 */
[----:B------:R-:W-:Y:S05]  /*6540*/  @!P1 MOV R43, R7 ;  /* 0x00000007002b9202 */ /* 0x000fea0000000f00 */
[----:B------:R2:W-:Y:S02]  /*6550*/  @!P0 ST.E.128 [R48.64], R40 ;  /* 0x0000002830008985 */ /* 0x0005e4000c101d14 */
.L_x_91:
[----:B------:R-:W-:Y:S05]  /*6560*/  BSYNC B0 ;  /* 0x0000000000007941 */ /* 0x000fea0003800000 */
.L_x_90:
[----:B--2---:R2:W1:Y:S01]  /*6570*/  SHFL.IDX PT, R45, R141, 0x3, 0x181f ;  /* 0x00781f008d2d7f89 */ /* 0x00446200000e0000 */
[----:B------:R-:W-:Y:S03]  /*6580*/  ISETP.GE.OR P0, PT, R118, R75, P5 ;  /* 0x0000004b7600720c */ /* 0x000fe60002f06670 */
[----:B------:R2:W4:Y:S10]  /*6590*/  SHFL.IDX PT, R44, R162, 0x3, 0x181f ;  /* 0x00781f00a22c7f89 */ /* 0x00053400000e0000 */
[----:B------:R-:W-:-:S05]  /*65a0*/  @P0 BRA `(.L_x_83) ;  /* 0x00000bb000000947 */ /* 0x000fca0003800000 */
[----:B------:R-:W-:Y:S01]  /*65b0*/  MOV R2, UR24 ;  /* 0x0000001800027c02 */ /* 0x000fe20008000f00 */
[----:B------:R-:W5:Y:S01]  /*65c0*/  LDS.128 R20, [R110+0x8100] ;  /* 0x008100006e147984 */ /* 0x000f620000000c00 */
[--C-:B------:R-:W-:Y:S01]  /*65d0*/  @!P1 SHF.R.U64 R6, R18, 0x10, R19.reuse ;  /* 0x0000001012069819 */ /* 0x100fe20000001213 */
[--C-:B------:R-:W-:Y:S01]  /*65e0*/  @!P1 HADD2.F32 R3, -RZ, R15.reuse.H1_H1 ;  /* 0x3000000fff039230 */ /* 0x100fe20000004100 */
[----:B------:R-:W-:Y:S01]  /*65f0*/  SEL R2, R2, UR17, !P6 ;  /* 0x0000001102027c07 */ /* 0x000fe2000f000000 */
[----:B------:R-:W-:Y:S01]  /*6600*/  @!P1 HADD2.F32 R27, -RZ, R60.H1_H1 ;  /* 0x3000003cff1b9230 */ /* 0x000fe20000004100 */
[C---:B----4-:R-:W-:Y:S01]  /*6610*/  LEA R48, P0, R127.reuse, R44, 0x1 ;  /* 0x0000002c7f307211 */ /* 0x050fe200078008ff */
[----:B------:R-:W-:Y:S01]  /*6620*/  @!P1 HADD2.F32 R8, -RZ, R15.H0_H0 ;  /* 0x2000000fff089230 */ /* 0x000fe20000004100 */
[----:B------:R-:W-:Y:S01]  /*6630*/  SHF.R.S32.HI R0, RZ, 0x1f, R2 ;  /* 0x0000001fff007819 */ /* 0x000fe20000011402 */
[--C-:B------:R-:W-:Y:S01]  /*6640*/  @!P1 HADD2.F32 R35, -RZ, R51.reuse.H1_H1 ;  /* 0x30000033ff239230 */ /* 0x100fe20000004100 */
[----:B-1----:R-:W-:Y:S01]  /*6650*/  LEA.HI.X R49, R127, R45, R108, 0x1, P0 ;  /* 0x0000002d7f317211 */ /* 0x002fe200000f0c6c */
[----:B------:R-:W-:Y:S01]  /*6660*/  @!P1 HADD2.F32 R31, -RZ, R51.H0_H0 ;  /* 0x20000033ff1f9230 */ /* 0x000fe20000004100 */
[----:B------:R-:W-:Y:S01]  /*6670*/  LEA.HI R2, R0, R2, RZ, 0x4 ;  /* 0x0000000200027211 */ /* 0x000fe200078f20ff */
[----:B------:R-:W-:Y:S01]  /*6680*/  @!P1 HADD2.F32 R6, -RZ, R6.H0_H0 ;  /* 0x20000006ff069230 */ /* 0x000fe20000004100 */
[----:B------:R-:W-:Y:S01]  /*6690*/  @!P1 SHF.R.U32.HI R5, RZ, 0x10, R19 ;  /* 0x00000010ff059819 */ /* 0x000fe20000011613 */
[----:B------:R-:W-:Y:S01]  /*66a0*/  @!P1 HADD2.F32 R19, -RZ, R60.H0_H0 ;  /* 0x2000003cff139230 */ /* 0x000fe20000004100 */
[----:B------:R-:W-:Y:S02]  /*66b0*/  LEA.HI.SX32 R2, R2, R128, 0x1c ;  /* 0x0000008002027211 */ /* 0x000fe400078fe2ff */
[--C-:B------:R-:W-:Y:S02]  /*66c0*/  @!P1 SHF.R.U32.HI R29, RZ, 0x10, R53.reuse ;  /* 0x00000010ff1d9819 */ /* 0x100fe40000011635 */
[----:B------:R-:W-:Y:S01]  /*66d0*/  SHF.R.S32.HI R0, RZ, 0x1f, R2 ;  /* 0x0000001fff007819 */ /* 0x000fe20000011402 */
[----:B---3--:R-:W-:Y:S01]  /*66e0*/  IMAD.SHL.U32 R39, R2, 0x8, RZ ;  /* 0x0000000802277824 */ /* 0x008fe200078e00ff */
        /* <DEDUP_REMOVED lines=8> */
[--C-:B------:R-:W-:Y:S02]  /*6770*/  @!P1 SHF.R.U64 R33, R54, 0x10, R55.reuse ;  /* 0x0000001036219819 */ /* 0x100fe40000001237 */
[----:B------:R-:W-:Y:S02]  /*6780*/  IADD3 R0, R2, R0, R116 ;  /* 0x0000000002007210 */ /* 0x000fe40007ffe074 */
[----:B------:R-:W-:Y:S01]  /*6790*/  @!P1 SHF.R.U32.HI R37, RZ, 0x10, R55 ;  /* 0x00000010ff259819 */ /* 0x000fe20000011637 */
[----:B------:R-:W-:Y:S01]  /*67a0*/  @!P1 HADD2.F32 R33, -RZ, R33.H0_H0 ;  /* 0x20000021ff219230 */ /* 0x000fe20000004100 */
[--C-:B------:R-:W-:Y:S01]  /*67b0*/  @!P1 SHF.R.U64 R2, R16, 0x10, R17.reuse ;  /* 0x0000001010029819 */ /* 0x100fe20000001211 */
[----:B------:R-:W-:Y:S01]  /*67c0*/  IMAD.SHL.U32 R40, R0, 0x2, RZ ;  /* 0x0000000200287824 */ /* 0x000fe200078e00ff */
[----:B------:R-:W-:Y:S01]  /*67d0*/  @!P1 SHF.R.U32.HI R0, RZ, 0x10, R17 ;  /* 0x00000010ff009819 */ /* 0x000fe20000011611 */
[----:B-----5:R-:W-:Y:S01]  /*67e0*/  @!P1 IMAD.MOV.U32 R4, RZ, RZ, R21 ;  /* 0x000000ffff049224 */ /* 0x020fe200078e0015 */
[----:B------:R-:W-:Y:S01]  /*67f0*/  @!P1 HADD2.F32 R37, -RZ, R37.H0_H0 ;  /* 0x20000025ff259230 */ /* 0x000fe20000004100 */
[----:B------:R-:W-:Y:S01]  /*6800*/  ISETP.GE.AND P0, PT, R39, c[0x0][0x1d4], PT ;  /* 0x0000750027007a0c */ /* 0x000fe20003f06270 */
[----:B------:R-:W-:Y:S01]  /*6810*/  @!P1 HADD2.F32 R2, -RZ, R2.H0_H0 ;  /* 0x20000002ff029230 */ /* 0x000fe20000004100 */
[----:B------:R-:W1:Y:S01]  /*6820*/  LDS.128 R40, [R40+0x8100] ;  /* 0x0081000028287984 */ /* 0x000e620000000c00 */
[----:B------:R-:W-:Y:S02]  /*6830*/  @!P1 HADD2.F32 R7, -RZ, R4.H0_H0 ;  /* 0x20000004ff079230 */ /* 0x000fe40000004100 */
[----:B------:R-:W-:Y:S01]  /*6840*/  @!P1 HADD2.F32 R0, -RZ, R0.H0_H0 ;  /* 0x20000000ff009230 */ /* 0x000fe20000004100 */
[----:B-1----:R-:W-:Y:S01]  /*6850*/  @!P1 IMAD.MOV.U32 R38, RZ, RZ, R42 ;  /* 0x000000ffff269224 */ /* 0x002fe200078e002a */
[----:B------:R-:W-:Y:S02]  /*6860*/  @!P1 MOV R16, R41 ;  /* 0x0000002900109202 */ /* 0x000fe40000000f00 */
[----:B------:R-:W-:Y:S02]  /*6870*/  @!P1 MOV R17, R40 ;  /* 0x0000002800119202 */ /* 0x000fe40000000f00 */
[----:B------:R-:W-:Y:S01]  /*6880*/  @!P1 HADD2.F32 R30, -RZ, R38.H0_H0 ;  /* 0x20000026ff1e9230 */ /* 0x000fe20000004100 */
[----:B------:R-:W-:Y:S01]  /*6890*/  @!P1 MOV R32, R43 ;  /* 0x0000002b00209202 */ /* 0x000fe20000000f00 */
[--C-:B------:R-:W-:Y:S02]  /*68a0*/  @!P1 HADD2.F32 R26, -RZ, R16.reuse.H0_H0 ;  /* 0x20000010ff1a9230 */ /* 0x100fe40000004100 */
[--C-:B------:R-:W-:Y:S02]  /*68b0*/  @!P1 HADD2.F32 R18, -RZ, R17.reuse.H0_H0 ;  /* 0x20000011ff129230 */ /* 0x100fe40000004100 */
[----:B------:R-:W-:Y:S01]  /*68c0*/  @!P1 HADD2.F32 R28, -RZ, R16.H1_H1 ;  /* 0x30000010ff1c9230 */ /* 0x000fe20000004100 */
[-C--:B------:R-:W-:Y:S01]  /*68d0*/  @!P1 FMUL.FTZ R46, R26, R3.reuse ;  /* 0x000000031a2e9220 */ /* 0x080fe20000410000 */
[----:B------:R-:W-:Y:S01]  /*68e0*/  @!P1 HADD2.F32 R16, -RZ, R4.H1_H1 ;  /* 0x30000004ff109230 */ /* 0x000fe20000004100 */
[C---:B------:R-:W-:Y:S01]  /*68f0*/  @!P1 FMUL.FTZ R3, R7.reuse, R3 ;  /* 0x0000000307039220 */ /* 0x040fe20000410000 */
[----:B------:R-:W-:Y:S01]  /*6900*/  @!P1 HADD2.F32 R24, -RZ, R17.H1_H1 ;  /* 0x30000011ff189230 */ /* 0x000fe20000004100 */
[----:B------:R-:W-:Y:S01]  /*6910*/  @!P1 FFMA.FTZ R46, R7, R27, -R46 ;  /* 0x0000001b072e9223 */ /* 0x000fe2000001082e */
[--C-:B------:R-:W-:Y:S01]  /*6920*/  @!P1 HADD2.F32 R34, -RZ, R32.reuse.H0_H0 ;  /* 0x20000020ff229230 */ /* 0x100fe20000004100 */
[----:B------:R-:W-:Y:S01]  /*6930*/  @!P1 IMAD.MOV.U32 R7, RZ, RZ, R20 ;  /* 0x000000ffff079224 */ /* 0x000fe200078e0014 */
[----:B------:R-:W-:Y:S01]  /*6940*/  @!P1 HADD2.F32 R36, -RZ, R32.H1_H1 ;  /* 0x30000020ff249230 */ /* 0x000fe20000004100 */
[----:B------:R-:W-:Y:S01]  /*6950*/  @!P1 FMUL.FTZ R50, R18, R8 ;  /* 0x0000000812329220 */ /* 0x000fe20000410000 */
[----:B------:R-:W-:Y:S01]  /*6960*/  @!P1 HADD2.F32 R32, -RZ, R38.H1_H1 ;  /* 0x30000026ff209230 */ /* 0x000fe20000004100 */
[-C--:B------:R-:W-:Y:S01]  /*6970*/  @!P1 FMUL.FTZ R47, R28, R0.reuse ;  /* 0x000000001c2f9220 */ /* 0x080fe20000410000 */
[--C-:B------:R-:W-:Y:S01]  /*6980*/  @!P1 HADD2.F32 R15, -RZ, R7.reuse.H0_H0 ;  /* 0x20000007ff0f9230 */ /* 0x100fe20000004100 */
[C---:B------:R-:W-:Y:S01]  /*6990*/  @!P1 FMUL.FTZ R4, R16.reuse, R0 ;  /* 0x0000000010049220 */ /* 0x040fe20000410000 */
[----:B------:R-:W-:Y:S01]  /*69a0*/  @!P1 HADD2.F32 R7, -RZ, R7.H1_H1 ;  /* 0x30000007ff079230 */ /* 0x000fe20000004100 */
[----:B------:R-:W-:Y:S02]  /*69b0*/  @!P1 FFMA.FTZ R47, R16, R29, -R47 ;  /* 0x0000001d102f9223 */ /* 0x000fe4000001082f */
[C---:B------:R-:W-:Y:S01]  /*69c0*/  @!P1 FMUL.FTZ R0, R15.reuse, R8 ;  /* 0x000000080f009220 */ /* 0x040fe20000410000 */
[--C-:B------:R-:W-:Y:S01]  /*69d0*/  @!P1 HADD2.F32 R8, -RZ, R14.reuse.H1_H1 ;  /* 0x3000000eff089230 */ /* 0x100fe20000004100 */
[----:B------:R-:W-:Y:S01]  /*69e0*/  @!P1 FFMA.FTZ R50, R15, R19, -R50 ;  /* 0x000000130f329223 */ /* 0x000fe20000010832 */
[----:B------:R-:W-:Y:S01]  /*69f0*/  @!P1 F2FP.PACK_AB R46, R47, R46 ;  /* 0x0000002e2f2e923e */ /* 0x000fe200000000ff */
[----:B------:R-:W-:Y:S01]  /*6a00*/  @!P1 IMAD.MOV.U32 R15, RZ, RZ, R23 ;  /* 0x000000ffff0f9224 */ /* 0x000fe200078e0017 */
[----:B------:R-:W-:Y:S01]  /*6a10*/  @!P1 HADD2.F32 R14, -RZ, R14.H0_H0 ;  /* 0x2000000eff0e9230 */ /* 0x000fe20000004100 */
[----:B------:R-:W-:Y:S01]  /*6a20*/  @!P1 FMUL.FTZ R52, R24, R2 ;  /* 0x0000000218349220 */ /* 0x000fe20000410000 */
[----:B------:R-:W-:Y:S01]  /*6a30*/  @!P1 MOV R21, R46 ;  /* 0x0000002e00159202 */ /* 0x000fe20000000f00 */
[----:B------:R-:W-:Y:S01]  /*6a40*/  @!P1 FMUL.FTZ R53, R34, R8 ;  /* 0x0000000822359220 */ /* 0x000fe20000410000 */
[--C-:B------:R-:W-:Y:S01]  /*6a50*/  @!P1 HADD2.F32 R16, -RZ, R15.reuse.H0_H0 ;  /* 0x2000000fff109230 */ /* 0x100fe20000004100 */
[C---:B------:R-:W-:Y:S01]  /*6a60*/  @!P1 FMUL.FTZ R2, R7.reuse, R2 ;  /* 0x0000000207029220 */ /* 0x040fe20000410000 */
[----:B------:R-:W-:Y:S01]  /*6a70*/  @!P1 HADD2.F32 R15, -RZ, R15.H1_H1 ;  /* 0x3000000fff0f9230 */ /* 0x000fe20000004100 */
[----:B------:R-:W-:Y:S02]  /*6a80*/  @!P1 FFMA.FTZ R52, R7, R25, -R52 ;  /* 0x0000001907349223 */ /* 0x000fe40000010834 */
[C---:B------:R-:W-:Y:S01]  /*6a90*/  @!P1 FMUL.FTZ R7, R16.reuse, R8 ;  /* 0x0000000810079220 */ /* 0x040fe20000410000 */
[----:B------:R-:W-:Y:S01]  /*6aa0*/  @!P1 HADD2.F32 R8, -RZ, R5.H0_H0 ;  /* 0x20000005ff089230 */ /* 0x000fe20000004100 */
[----:B------:R-:W-:Y:S01]  /*6ab0*/  @!P1 FFMA.FTZ R53, R16, R35, -R53 ;  /* 0x0000002310359223 */ /* 0x000fe20000010835 */
[----:B------:R-:W-:Y:S01]  /*6ac0*/  @!P1 MOV R5, R22 ;  /* 0x0000001600059202 */ /* 0x000fe20000000f00 */
[----:B------:R-:W-:Y:S01]  /*6ad0*/  @!P1 FMUL.FTZ R51, R30, R14 ;  /* 0x0000000e1e339220 */ /* 0x000fe20000410000 */
[----:B------:R-:W-:Y:S01]  /*6ae0*/  @!P1 F2FP.PACK_AB R50, R52, R50 ;  /* 0x000000323432923e */ /* 0x000fe200000000ff */
[----:B------:R-:W-:Y:S02]  /*6af0*/  @!P1 FMUL.FTZ R38, R32, R6 ;  /* 0x0000000620269220 */ /* 0x000fe40000410000 */
[----:B------:R-:W-:Y:S01]  /*6b00*/  @!P1 FFMA.FTZ R0, R18, R19, R0 ;  /* 0x0000001312009223 */ /* 0x000fe20000010000 */
[--C-:B------:R-:W-:Y:S01]  /*6b10*/  @!P1 HADD2.F32 R17, -RZ, R5.reuse.H0_H0 ;  /* 0x20000005ff119230 */ /* 0x100fe20000004100 */
[----:B------:R-:W-:Y:S01]  /*6b20*/  @!P1 FFMA.FTZ R2, R24, R25, R2 ;  /* 0x0000001918029223 */ /* 0x000fe20000010002 */
[----:B------:R-:W-:Y:S01]  /*6b30*/  @!P1 HADD2.F32 R16, -RZ, R5.H1_H1 ;  /* 0x30000005ff109230 */ /* 0x000fe20000004100 */
[----:B------:R-:W-:Y:S01]  /*6b40*/  @!P1 FFMA.FTZ R3, R26, R27, R3 ;  /* 0x0000001b1a039223 */ /* 0x000fe20000010003 */
[----:B------:R-:W-:Y:S01]  /*6b50*/  @!P1 MOV R20, R50 ;  /* 0x0000003200149202 */ /* 0x000fe20000000f00 */
[C---:B------:R-:W-:Y:S01]  /*6b60*/  @!P1 FMUL.FTZ R5, R17.reuse, R14 ;  /* 0x0000000e11059220 */ /* 0x040fe20000410000 */
[----:B------:R-:W-:Y:S01]  /*6b70*/  @!P1 F2FP.PACK_AB R0, R2, R0 ;  /* 0x000000000200923e */ /* 0x000fe200000000ff */
[----:B------:R-:W-:Y:S02]  /*6b80*/  @!P1 FMUL.FTZ R14, R36, R8 ;  /* 0x00000008240e9220 */ /* 0x000fe40000410000 */
[----:B------:R-:W-:Y:S01]  /*6b90*/  @!P1 FFMA.FTZ R17, R17, R31, -R51 ;  /* 0x0000001f11119223 */ /* 0x000fe20000010833 */
[----:B------:R-:W-:Y:S01]  /*6ba0*/  @!P1 MOV R40, R0 ;  /* 0x0000000000289202 */ /* 0x000fe20000000f00 */
[C---:B------:R-:W-:Y:S02]  /*6bb0*/  @!P1 FFMA.FTZ R38, R16.reuse, R33, -R38 ;  /* 0x0000002110269223 */ /* 0x040fe40000010826 */
[C---:B------:R-:W-:Y:S02]  /*6bc0*/  @!P1 FFMA.FTZ R14, R15.reuse, R37, -R14 ;  /* 0x000000250f0e9223 */ /* 0x040fe4000001080e */
[----:B------:R-:W-:Y:S01]  /*6bd0*/  @!P1 FMUL.FTZ R6, R16, R6 ;  /* 0x0000000610069220 */ /* 0x000fe20000410000 */
[----:B------:R-:W-:Y:S01]  /*6be0*/  @!P1 F2FP.PACK_AB R17, R38, R17 ;  /* 0x000000112611923e */ /* 0x000fe200000000ff */
[----:B------:R-:W-:Y:S01]  /*6bf0*/  @!P1 FFMA.FTZ R4, R28, R29, R4 ;  /* 0x0000001d1c049223 */ /* 0x000fe20000010004 */
[----:B------:R-:W-:Y:S01]  /*6c00*/  @!P1 F2FP.PACK_AB R14, R14, R53 ;  /* 0x000000350e0e923e */ /* 0x000fe200000000ff */
[----:B------:R-:W-:Y:S02]  /*6c10*/  @!P1 FFMA.FTZ R5, R30, R31, R5 ;  /* 0x0000001f1e059223 */ /* 0x000fe40000010005 */
[----:B------:R-:W-:Y:S01]  /*6c20*/  @!P1 IMAD.MOV.U32 R22, RZ, RZ, R17 ;  /* 0x000000ffff169224 */ /* 0x000fe200078e0011 */
[----:B------:R-:W-:Y:S01]  /*6c30*/  @!P1 MOV R23, R14 ;  /* 0x0000000e00179202 */ /* 0x000fe20000000f00 */
[----:B------:R-:W-:Y:S01]  /*6c40*/  @!P1 FMUL.FTZ R8, R15, R8 ;  /* 0x000000080f089220 */ /* 0x000fe20000410000 */
[----:B------:R-:W-:Y:S01]  /*6c50*/  @!P1 F2FP.PACK_AB R3, R4, R3 ;  /* 0x000000030403923e */ /* 0x000fe200000000ff */
[----:B------:R-:W-:Y:S02]  /*6c60*/  @!P1 FFMA.FTZ R6, R32, R33, R6 ;  /* 0x0000002120069223 */ /* 0x000fe40000010006 */
[----:B------:R1:W-:Y:S01]  /*6c70*/  ST.E.128 [R48.64], R20 ;  /* 0x0000001430007985 */ /* 0x0003e2000c101d14 */
[----:B------:R-:W-:Y:S02]  /*6c80*/  @!P1 FFMA.FTZ R7, R34, R35, R7 ;  /* 0x0000002322079223 */ /* 0x000fe40000010007 */
[----:B------:R-:W-:Y:S01]  /*6c90*/  @!P1 F2FP.PACK_AB R5, R6, R5 ;  /* 0x000000050605923e */ /* 0x000fe200000000ff */
[----:B------:R-:W-:Y:S02]  /*6ca0*/  @!P1 FFMA.FTZ R8, R36, R37, R8 ;  /* 0x0000002524089223 */ /* 0x000fe40000010008 */
[----:B------:R-:W-:Y:S01]  /*6cb0*/  @!P1 IMAD.MOV.U32 R41, RZ, RZ, R3 ;  /* 0x000000ffff299224 */ /* 0x000fe200078e0003 */
[----:B------:R-:W-:Y:S02]  /*6cc0*/  @!P1 MOV R42, R5 ;  /* 0x00000005002a9202 */ /* 0x000fe40000000f00 */
[----:B------:R-:W-:Y:S04]  /*6cd0*/  @!P1 F2FP.PACK_AB R7, R8, R7 ;  /* 0x000000070807923e */ /* 0x000fe800000000ff */
[----:B------:R-:W-:Y:S01]  /*6ce0*/  @!P1 MOV R43, R7 ;  /* 0x00000007002b9202 */ /* 0x000fe20000000f00 */
[----:B------:R-:W-:-:S05]  /*6cf0*/  @P0 BRA `(.L_x_83) ;  /* 0x0000046000000947 */ /* 0x000fca0003800000 */
[C---:B------:R-:W-:Y:S04]  /*6d00*/  LEA R2, P0, R39.reuse, R44, 0x1 ;  /* 0x0000002c27027211 */ /* 0x040fe800078008ff */
[----:B------:R-:W-:Y:S05]  /*6d10*/  LEA.HI.X.SX32 R3, R39, R45, 0x1, P0 ;  /* 0x0000002d27037211 */ /* 0x000fea00000f0eff */
[----:B------:R3:W-:Y:S01]  /*6d20*/  ST.E.128 [R2.64], R40 ;  /* 0x0000002802007985 */ /* 0x0007e2000c101d14 */
[----:B------:R-:W-:-:S05]  /*6d30*/  BRA `(.L_x_83) ;  /* 0x0000042000007947 */ /* 0x000fca0003800000 */
.L_x_61:
[----:B------:R1:W2:Y:S01]  /*6d40*/  SHFL.IDX PT, R3, R141, RZ, 0x181f ;  /* 0x00181fff8d037589 */ /* 0x0002a200000e0000 */
[----:B------:R-:W-:Y:S01]  /*6d50*/  IADD3 R75, -R79, UR16, RZ ;  /* 0x000000104f4b7c10 */ /* 0x000fe2000fffe1ff */
[----:B------:R-:W-:Y:S02]  /*6d60*/  BSSY B0, `(.L_x_92) ;  /* 0x0000011000007945 */ /* 0x000fe40003800000 */
[----:B------:R1:W3:Y:S01]  /*6d70*/  SHFL.IDX PT, R2, R162, RZ, 0x181f ;  /* 0x00181fffa2027589 */ /* 0x0002e200000e0000 */
[----:B------:R-:W-:Y:S05]  /*6d80*/  IMNMX R75, R75, 0x80, PT ;  /* 0x000000804b4b7817 */ /* 0x000fea0003800200 */
[----:B------:R-:W-:Y:S05]  /*6d90*/  IMAD.IADD R0, R75, 0x1, -R137 ;  /* 0x000000014b007824 */ /* 0x000fea00078e0a89 */
[----:B------:R-:W-:Y:S11]  /*6da0*/  ISETP.GE.AND P0, PT, R0, 0x1, PT ;  /* 0x000000010000780c */ /* 0x000ff60003f06270 */
[----:B------:R-:W-:Y:S02]  /*6db0*/  @!UPT UIADD3 URZ, URZ, URZ, URZ ;  /* 0x0000003f3f3ff290 */ /* 0x000fe4000fffe03f */
[----:B------:R-:W-:-:S05]  /*6dc0*/  @!P0 BRA `(.L_x_93) ;  /* 0x000000a000008947 */ /* 0x000fca0003800000 */
[----:B-123--:R-:W1:Y:S01]  /*6dd0*/  @!P5 LDS.128 R4, [R132+0x8100] ;  /* 0x008100008404d984 */ /* 0x00ee620000000c00 */
[CC--:B------:R-:W-:Y:S04]  /*6de0*/  @!P5 LEA R14, P0, R10.reuse, R2.reuse, 0x1 ;  /* 0x000000020a0ed211 */ /* 0x0c0fe800078008ff */
[-C--:B------:R-:W-:Y:S02]  /*6df0*/  @!P5 LEA.HI.X R15, R10, R3.reuse, R11, 0x1, P0 ;  /* 0x000000030a0fd211 */ /* 0x080fe400000f0c0b */
[----:B------:R-:W-:Y:S11]  /*6e00*/  ISETP.GE.AND P0, PT, R136, c[0x0][0x1d4], PT ;  /* 0x0000750088007a0c */ /* 0x000ff60003f06270 */
[----:B------:R-:W-:Y:S02]  /*6e10*/  @!UPT UIADD3 URZ, URZ, URZ, URZ ;  /* 0x0000003f3f3ff290 */ /* 0x000fe4000fffe03f */
[C---:B------:R-:W-:Y:S04]  /*6e20*/  @!P0 LEA R2, P1, R129.reuse, R2, 0x1 ;  /* 0x0000000281028211 */ /* 0x040fe800078208ff */
[----:B------:R-:W-:Y:S01]  /*6e30*/  @!P0 LEA.HI.X R3, R129, R3, R109, 0x1, P1 ;  /* 0x0000000381038211 */ /* 0x000fe200008f0c6d */
[----:B-1----:R-:W-:Y:S04]  /*6e40*/  @!P5 ST.E.128 [R14.64], R4 ;  /* 0x000000040e00d985 */ /* 0x002fe8000c101d14 */
[----:B------:R-:W1:Y:S04]  /*6e50*/  @!P0 LDS.128 R4, [R132+0xc100] ;  /* 0x00c1000084048984 */ /* 0x000e680000000c00 */
[----:B-1----:R1:W-:Y:S02]  /*6e60*/  @!P0 ST.E.128 [R2.64], R4 ;  /* 0x0000000402008985 */ /* 0x0023e4000c101d14 */
.L_x_93:
[----:B-123--:R-:W-:Y:S05]  /*6e70*/  BSYNC B0 ;  /* 0x0000000000007941 */ /* 0x00efea0003800000 */
.L_x_92:
[----:B------:R1:W2:Y:S01]  /*6e80*/  SHFL.IDX PT, R3, R141, 0x1, 0x181f ;  /* 0x00381f008d037f89 */ /* 0x0002a200000e0000 */
[----:B------:R-:W-:Y:S01]  /*6e90*/  ISETP.GE.AND P0, PT, R0, 0x21, PT ;  /* 0x000000210000780c */ /* 0x000fe20003f06270 */
[----:B------:R-:W-:Y:S02]  /*6ea0*/  BSSY B0, `(.L_x_94) ;  /* 0x000000d000007945 */ /* 0x000fe40003800000 */
[----:B------:R1:W3:Y:S10]  /*6eb0*/  SHFL.IDX PT, R2, R162, 0x1, 0x181f ;  /* 0x00381f00a2027f89 */ /* 0x0002f400000e0000 */
[----:B------:R-:W-:-:S05]  /*6ec0*/  @!P0 BRA `(.L_x_95) ;  /* 0x000000a000008947 */ /* 0x000fca0003800000 */
[----:B------:R-:W4:Y:S01]  /*6ed0*/  @!P5 LDS.128 R4, [R132+0x9100] ;  /* 0x009100008404d984 */ /* 0x000f220000000c00 */
[CC--:B---3--:R-:W-:Y:S04]  /*6ee0*/  @!P5 LEA R14, P0, R10.reuse, R2.reuse, 0x1 ;  /* 0x000000020a0ed211 */ /* 0x0c8fe800078008ff */
[-C--:B--2---:R-:W-:Y:S02]  /*6ef0*/  @!P5 LEA.HI.X R15, R10, R3.reuse, R11, 0x1, P0 ;  /* 0x000000030a0fd211 */ /* 0x084fe400000f0c0b */
[----:B------:R-:W-:Y:S11]  /*6f00*/  ISETP.GE.AND P0, PT, R136, c[0x0][0x1d4], PT ;  /* 0x0000750088007a0c */ /* 0x000ff60003f06270 */
[----:B------:R-:W-:Y:S02]  /*6f10*/  @!UPT UIADD3 URZ, URZ, URZ, URZ ;  /* 0x0000003f3f3ff290 */ /* 0x000fe4000fffe03f */
[C---:B------:R-:W-:Y:S04]  /*6f20*/  @!P0 LEA R2, P1, R129.reuse, R2, 0x1 ;  /* 0x0000000281028211 */ /* 0x040fe800078208ff */
[----:B------:R-:W-:Y:S01]  /*6f30*/  @!P0 LEA.HI.X R3, R129, R3, R109, 0x1, P1 ;  /* 0x0000000381038211 */ /* 0x000fe200008f0c6d */
[----:B----4-:R-:W-:Y:S04]  /*6f40*/  @!P5 ST.E.128 [R14.64], R4 ;  /* 0x000000040e00d985 */ /* 0x010fe8000c101d14 */
[----:B------:R-:W2:Y:S04]  /*6f50*/  @!P0 LDS.128 R4, [R132+0xd100] ;  /* 0x00d1000084048984 */ /* 0x000ea80000000c00 */
[----:B--2---:R2:W-:Y:S02]  /*6f60*/  @!P0 ST.E.128 [R2.64], R4 ;  /* 0x0000000402008985 */ /* 0x0045e4000c101d14 */
.L_x_95:
[----:B------:R-:W-:Y:S05]  /*6f70*/  BSYNC B0 ;  /* 0x0000000000007941 */ /* 0x000fea0003800000 */
.L_x_94:
[----:B--2---:R2:W4:Y:S01]  /*6f80*/  SHFL.IDX PT, R3, R141, 0x2, 0x181f ;  /* 0x00581f008d037f89 */ /* 0x00452200000e0000 */
[----:B------:R-:W-:Y:S01]  /*6f90*/  ISETP.GE.AND P0, PT, R0, 0x41, PT ;  /* 0x000000410000780c */ /* 0x000fe20003f06270 */
[----:B------:R-:W-:Y:S02]  /*6fa0*/  BSSY B0, `(.L_x_96) ;  /* 0x000000d000007945 */ /* 0x000fe40003800000 */
[----:B---3--:R2:W3:Y:S10]  /*6fb0*/  SHFL.IDX PT, R2, R162, 0x2, 0x181f ;  /* 0x00581f00a2027f89 */ /* 0x0084f400000e0000 */
[----:B------:R-:W-:-:S05]  /*6fc0*/  @!P0 BRA `(.L_x_97) ;  /* 0x000000a000008947 */ /* 0x000fca0003800000 */
[----:B------:R-:W5:Y:S01]  /*6fd0*/  @!P5 LDS.128 R4, [R132+0xa100] ;  /* 0x00a100008404d984 */ /* 0x000f620000000c00 */
[CC--:B---3--:R-:W-:Y:S04]  /*6fe0*/  @!P5 LEA R14, P0, R10.reuse, R2.reuse, 0x1 ;  /* 0x000000020a0ed211 */ /* 0x0c8fe800078008ff */
[-C--:B----4-:R-:W-:Y:S02]  /*6ff0*/  @!P5 LEA.HI.X R15, R10, R3.reuse, R11, 0x1, P0 ;  /* 0x000000030a0fd211 */ /* 0x090fe400000f0c0b */
[----:B------:R-:W-:Y:S11]  /*7000*/  ISETP.GE.AND P0, PT, R136, c[0x0][0x1d4], PT ;  /* 0x0000750088007a0c */ /* 0x000ff60003f06270 */
[----:B------:R-:W-:Y:S02]  /*7010*/  @!UPT UIADD3 URZ, URZ, URZ, URZ ;  /* 0x0000003f3f3ff290 */ /* 0x000fe4000fffe03f */
[C---:B------:R-:W-:Y:S04]  /*7020*/  @!P0 LEA R2, P1, R129.reuse, R2, 0x1 ;  /* 0x0000000281028211 */ /* 0x040fe800078208ff */
[----:B------:R-:W-:Y:S01]  /*7030*/  @!P0 LEA.HI.X R3, R129, R3, R109, 0x1, P1 ;  /* 0x0000000381038211 */ /* 0x000fe200008f0c6d */
[----:B-----5:R-:W-:Y:S04]  /*7040*/  @!P5 ST.E.128 [R14.64], R4 ;  /* 0x000000040e00d985 */ /* 0x020fe8000c101d14 */
[----:B------:R-:W3:Y:S04]  /*7050*/  @!P0 LDS.128 R4, [R132+0xe100] ;  /* 0x00e1000084048984 */ /* 0x000ee80000000c00 */
[----:B---3--:R3:W-:Y:S02]  /*7060*/  @!P0 ST.E.128 [R2.64], R4 ;  /* 0x0000000402008985 */ /* 0x0087e4000c101d14 */
.L_x_97:
[----:B------:R-:W-:Y:S05]  /*7070*/  BSYNC B0 ;  /* 0x0000000000007941 */ /* 0x000fea0003800000 */
.L_x_96:
[----:B-12---:R-:W1:Y:S01]  /*7080*/  SHFL.IDX PT, R141, R141, 0x3, 0x181f ;  /* 0x00781f008d8d7f89 */ /* 0x006e6200000e0000 */
[----:B------:R-:W-:Y:S03]  /*7090*/  ISETP.GE.AND P0, PT, R0, 0x61, PT ;  /* 0x000000610000780c */ /* 0x000fe60003f06270 */
[----:B------:R-:W2:Y:S10]  /*70a0*/  SHFL.IDX PT, R162, R162, 0x3, 0x181f ;  /* 0x00781f00a2a27f89 */ /* 0x000eb400000e0000 */
[----:B------:R-:W-:-:S05]  /*70b0*/  @!P0 BRA `(.L_x_83) ;  /* 0x000000a000008947 */ /* 0x000fca0003800000 */
[----:B---3--:R-:W3:Y:S01]  /*70c0*/  @!P5 LDS.128 R4, [R132+0xb100] ;  /* 0x00b100008404d984 */ /* 0x008ee20000000c00 */
[CC--:B--2---:R-:W-:Y:S04]  /*70d0*/  @!P5 LEA R2, P0, R10.reuse, R162.reuse, 0x1 ;  /* 0x000000a20a02d211 */ /* 0x0c4fe800078008ff */
[-C--:B-1--4-:R-:W-:Y:S02]  /*70e0*/  @!P5 LEA.HI.X R3, R10, R141.reuse, R11, 0x1, P0 ;  /* 0x0000008d0a03d211 */ /* 0x092fe400000f0c0b */
[----:B------:R-:W-:Y:S11]  /*70f0*/  ISETP.GE.AND P0, PT, R136, c[0x0][0x1d4], PT ;  /* 0x0000750088007a0c */ /* 0x000ff60003f06270 */
[----:B------:R-:W-:Y:S02]  /*7100*/  @!UPT UIADD3 URZ, URZ, URZ, URZ ;  /* 0x0000003f3f3ff290 */ /* 0x000fe4000fffe03f */
[C---:B------:R-:W-:Y:S04]  /*7110*/  @!P0 LEA R162, P1, R129.reuse, R162, 0x1 ;  /* 0x000000a281a28211 */ /* 0x040fe800078208ff */
[----:B------:R-:W-:Y:S01]  /*7120*/  @!P0 LEA.HI.X R163, R129, R141, R109, 0x1, P1 ;  /* 0x0000008d81a38211 */ /* 0x000fe200008f0c6d */
[----:B---3--:R-:W-:Y:S04]  /*7130*/  @!P5 ST.E.128 [R2.64], R4 ;  /* 0x000000040200d985 */ /* 0x008fe8000c101d14 */
[----:B------:R-:W1:Y:S04]  /*7140*/  @!P0 LDS.128 R4, [R132+0xf100] ;  /* 0x00f1000084048984 */ /* 0x000e680000000c00 */
[----:B-1----:R1:W-:Y:S02]  /*7150*/  @!P0 ST.E.128 [R162.64], R4 ;  /* 0x00000004a2008985 */ /* 0x0023e4000c101d14 */
.L_x_83:
[----:B------:R-:W-:Y:S05]  /*7160*/  BSYNC B2 ;  /* 0x0000000000027941 */ /* 0x000fea0003800000 */
.L_x_60:
[----:B------:R-:W-:Y:S01]  /*7170*/  IMAD.IADD R79, R83, 0x1, -R79 ;  /* 0x00000001534f7824 */ /* 0x000fe200078e0a4f */
[----:B------:R-:W-:Y:S01]  /*7180*/  LEA R14, P0, R131, R154, 0x7 ;  /* 0x0000009a830e7211 */ /* 0x000fe200078038ff */
[----:B------:R-:W-:Y:S01]  /*7190*/  BSSY B0, `(.L_x_98) ;  /* 0x0000057000007945 */ /* 0x000fe20003800000 */
[----:B------:R-:W-:Y:S02]  /*71a0*/  ISETP.NE.AND P6, PT, R139, RZ, PT ;  /* 0x000000ff8b00720c */ /* 0x000fe40003fc5270 */
[C---:B------:R-:W-:Y:S02]  /*71b0*/  ISETP.GE.AND P2, PT, R79.reuse, 0x21, PT ;  /* 0x000000214f00780c */ /* 0x040fe40003f46270 */
[----:B------:R-:W-:Y:S02]  /*71c0*/  ISETP.GE.AND P1, PT, R79, 0x41, PT ;  /* 0x000000414f00780c */ /* 0x000fe40003f26270 */
[----:B------:R-:W-:Y:S02]  /*71d0*/  LEA.HI.X.SX32 R15, R131, R155, 0x7, P0 ;  /* 0x0000009b830f7211 */ /* 0x000fe400000f3eff */
[----:B------:R-:W-:Y:S07]  /*71e0*/  IADD3 R75, -R137, R75, RZ ;  /* 0x0000004b894b7210 */ /* 0x000fee0007ffe1ff */
[----:B-1----:R-:W-:Y:S01]  /*71f0*/  @P2 IMAD.MOV.U32 R18, RZ, RZ, R146 ;  /* 0x000000ffff122224 */ /* 0x002fe200078e0092 */
[C---:B---3--:R-:W-:Y:S02]  /*7200*/  @P2 IADD3 R2, P0, R14.reuse, 0x20, RZ ;  /* 0x000000200e022810 */ /* 0x048fe40007f1e0ff */
[-C--:B------:R-:W-:Y:S03]  /*7210*/  @P2 MOV R19, R82.reuse ;  /* 0x0000005200132202 */ /* 0x080fe60000000f00 */
[----:B------:R-:W-:Y:S01]  /*7220*/  @P2 IMAD.X R0, RZ, RZ, R15, P0 ;  /* 0x000000ffff002224 */ /* 0x000fe200000e060f */
[----:B------:R-:W-:Y:S01]  /*7230*/  @P1 IADD3 R4, P0, R14, 0x40, RZ ;  /* 0x000000400e041810 */ /* 0x000fe20007f1e0ff */
[----:B------:R-:W-:Y:S03]  /*7240*/  @P2 IMAD.WIDE.U32 R18, R2, c[0x0][0x258], R18 ;  /* 0x0000960002122a25 */ /* 0x000fe600078e0012 */
[----:B----4-:R-:W-:Y:S01]  /*7250*/  @P1 IADD3.X R3, RZ, R15, RZ, P0, !PT ;  /* 0x0000000fff031210 */ /* 0x010fe200007fe4ff */
[----:B------:R-:W-:Y:S01]  /*7260*/  @P2 IMAD R0, R0, c[0x0][0x258], RZ ;  /* 0x0000960000002a24 */ /* 0x000fe200078e02ff */
[----:B------:R-:W-:Y:S03]  /*7270*/  ISETP.GE.AND P0, PT, R79, 0x61, PT ;  /* 0x000000614f00780c */ /* 0x000fe60003f06270 */
[----:B------:R-:W-:Y:S02]  /*7280*/  @P2 IMAD R0, R2, c[0x0][0x25c], R0 ;  /* 0x0000970002002a24 */ /* 0x000fe400078e0200 */
[----:B------:R-:W-:Y:S02]  /*7290*/  @P1 IMAD R3, R3, c[0x0][0x258], RZ ;  /* 0x0000960003031a24 */ /* 0x000fe400078e02ff */
[----:B------:R-:W-:Y:S01]  /*72a0*/  @P2 IMAD.IADD R0, R19, 0x1, R0 ;  /* 0x0000000113002824 */ /* 0x000fe200078e0200 */
[-C--:B------:R-:W-:Y:S01]  /*72b0*/  @P1 MOV R19, R82.reuse ;  /* 0x0000005200131202 */ /* 0x080fe20000000f00 */
[----:B------:R-:W-:Y:S04]  /*72c0*/  @P1 IMAD R3, R4, c[0x0][0x25c], R3 ;  /* 0x0000970004031a24 */ /* 0x000fe800078e0203 */
[----:B------:R-:W-:Y:S05]  /*72d0*/  @P0 IADD3 R6, P3, R14, 0x60, RZ ;  /* 0x000000600e060810 */ /* 0x000fea0007f7e0ff */
[----:B------:R-:W-:Y:S01]  /*72e0*/  @P0 IMAD.X R5, RZ, RZ, R15, P3 ;  /* 0x000000ffff050224 */ /* 0x000fe200018e060f */
[----:B------:R-:W-:Y:S03]  /*72f0*/  ISETP.GE.AND P3, PT, R79, 0x1, PT ;  /* 0x000000014f00780c */ /* 0x000fe60003f66270 */
[----:B------:R-:W-:Y:S04]  /*7300*/  @P0 IMAD R5, R5, c[0x0][0x258], RZ ;  /* 0x0000960005050a24 */ /* 0x000fe800078e02ff */
[----:B------:R-:W-:Y:S06]  /*7310*/  @P0 IMAD R5, R6, c[0x0][0x25c], R5 ;  /* 0x0000970006050a24 */ /* 0x000fec00078e0205 */
[----:B------:R-:W-:Y:S01]  /*7320*/  @P3 MOV R17, R82 ;  /* 0x0000005200113202 */ /* 0x000fe20000000f00 */
[----:B------:R-:W-:Y:S02]  /*7330*/  @P3 IMAD R7, R15, c[0x0][0x258], RZ ;  /* 0x000096000f073a24 */ /* 0x000fe400078e02ff */
[----:B------:R-:W-:Y:S02]  /*7340*/  @P3 IMAD.MOV.U32 R16, RZ, RZ, R146 ;  /* 0x000000ffff103224 */ /* 0x000fe400078e0092 */
[C---:B------:R-:W-:Y:S02]  /*7350*/  @P3 IMAD R7, R14.reuse, c[0x0][0x25c], R7 ;  /* 0x000097000e073a24 */ /* 0x040fe400078e0207 */
[----:B------:R-:W-:Y:S04]  /*7360*/  @P3 IMAD.WIDE.U32 R16, R14, c[0x0][0x258], R16 ;  /* 0x000096000e103a25 */ /* 0x000fe800078e0010 */
[----:B------:R-:W-:Y:S01]  /*7370*/  @P3 IMAD.IADD R7, R17, 0x1, R7 ;  /* 0x0000000111073824 */ /* 0x000fe200078e0207 */
[C---:B------:R-:W-:Y:S04]  /*7380*/  @P3 LEA R14, P4, R16.reuse, c[0x0][0x250], 0x1 ;  /* 0x00009400100e3a11 */ /* 0x040fe800078808ff */
[----:B------:R-:W-:Y:S02]  /*7390*/  @P3 LEA.HI.X R15, R16, c[0x0][0x254], R7, 0x1, P4 ;  /* 0x00009500100f3a11 */ /* 0x000fe400020f0c07 */
[C---:B------:R-:W-:Y:S04]  /*73a0*/  @P2 LEA R16, P4, R18.reuse, c[0x0][0x250], 0x1 ;  /* 0x0000940012102a11 */ /* 0x040fe800078808ff */
[----:B------:R-:W-:Y:S01]  /*73b0*/  @P2 LEA.HI.X R17, R18, c[0x0][0x254], R0, 0x1, P4 ;  /* 0x0000950012112a11 */ /* 0x000fe200020f0c00 */
[----:B------:R-:W-:Y:S02]  /*73c0*/  @P1 IMAD.MOV.U32 R18, RZ, RZ, R146 ;  /* 0x000000ffff121224 */ /* 0x000fe400078e0092 */
[----:B------:R-:W-:Y:S02]  /*73d0*/  IMAD R0, R77, c[0x0][0x208], RZ ;  /* 0x000082004d007a24 */ /* 0x000fe400078e02ff */
[----:B------:R-:W-:Y:S04]  /*73e0*/  @P1 IMAD.WIDE.U32 R18, R4, c[0x0][0x258], R18 ;  /* 0x0000960004121a25 */ /* 0x000fe800078e0012 */
[----:B------:R-:W-:Y:S01]  /*73f0*/  @P1 IMAD.IADD R3, R19, 0x1, R3 ;  /* 0x0000000113031824 */ /* 0x000fe200078e0203 */
[----:B------:R-:W-:Y:S01]  /*7400*/  @P1 LEA R2, P4, R18, c[0x0][0x250], 0x1 ;  /* 0x0000940012021a11 */ /* 0x000fe200078808ff */
[----:B------:R-:W-:Y:S02]  /*7410*/  @P0 IMAD.MOV.U32 R19, RZ, RZ, R82 ;  /* 0x000000ffff130224 */ /* 0x000fe400078e0052 */
[----:B------:R-:W-:Y:S01]  /*7420*/  IMAD R0, R78, c[0x0][0x20c], R0 ;  /* 0x000083004e007a24 */ /* 0x000fe200078e0200 */
[----:B------:R-:W-:Y:S02]  /*7430*/  @P1 LEA.HI.X R3, R18, c[0x0][0x254], R3, 0x1, P4 ;  /* 0x0000950012031a11 */ /* 0x000fe400020f0c03 */
[----:B------:R-:W-:Y:S05]  /*7440*/  @P0 MOV R18, R146 ;  /* 0x0000009200120202 */ /* 0x000fea0000000f00 */
[----:B------:R-:W-:Y:S05]  /*7450*/  @P0 IMAD.WIDE.U32 R18, R6, c[0x0][0x258], R18 ;  /* 0x0000960006120a25 */ /* 0x000fea00078e0012 */
[C---:B------:R-:W-:Y:S02]  /*7460*/  @P0 LEA R4, P4, R18.reuse, c[0x0][0x250], 0x1 ;  /* 0x0000940012040a11 */ /* 0x040fe400078808ff */
[----:B------:R-:W-:Y:S04]  /*7470*/  @P0 IADD3 R5, R19, R5, RZ ;  /* 0x0000000513050210 */ /* 0x000fe80007ffe0ff */
[----:B------:R-:W-:Y:S02]  /*7480*/  @P0 LEA.HI.X R5, R18, c[0x0][0x254], R5, 0x1, P4 ;  /* 0x0000950012050a11 */ /* 0x000fe400020f0c05 */
[----:B------:R-:W-:Y:S11]  /*7490*/  ISETP.NE.AND P4, PT, R140, RZ, PT ;  /* 0x000000ff8c00720c */ /* 0x000ff60003f85270 */
[----:B------:R-:W-:Y:S02]  /*74a0*/  @!UPT UIADD3 URZ, URZ, URZ, URZ ;  /* 0x0000003f3f3ff290 */ /* 0x000fe4000fffe03f */
[----:B------:R-:W-:Y:S01]  /*74b0*/  @!PT LDS RZ, [RZ] ;  /* 0x00000000fffff984 */ /* 0x000fe20000000800 */
[----:B------:R-:W-:Y:S01]  /*74c0*/  @!PT LDS RZ, [RZ] ;  /* 0x00000000fffff984 */ /* 0x000fe20000000800 */
[----:B------:R-:W-:Y:S01]  /*74d0*/  @!PT LDS RZ, [RZ] ;  /* 0x00000000fffff984 */ /* 0x000fe20000000800 */
[----:B------:R1:W-:Y:S04]  /*74e0*/  @P3 LDGSTS.E.BYPASS.LTC128B.128 [R132+0x100], [R14.64], !P4 ;  /* 0x001000000e843fae */ /* 0x0003e8000e101d54 */
[----:B------:R1:W-:Y:S04]  /*74f0*/  @P3 LDGSTS.E.BYPASS.LTC128B.128 [R132+0x4100], [R14.64+0x80], !P6 ;  /* 0x041000800e843fae */ /* 0x0003e8000f101d54 */
[----:B------:R1:W-:Y:S04]  /*7500*/  @P2 LDGSTS.E.BYPASS.LTC128B.128 [R132+0x1100], [R16.64], !P4 ;  /* 0x0110000010842fae */ /* 0x0003e8000e101d54 */
[----:B------:R1:W-:Y:S04]  /*7510*/  @P2 LDGSTS.E.BYPASS.LTC128B.128 [R132+0x5100], [R16.64+0x80], !P6 ;  /* 0x0510008010842fae */ /* 0x0003e8000f101d54 */
[----:B------:R3:W-:Y:S04]  /*7520*/  @P1 LDGSTS.E.BYPASS.LTC128B.128 [R132+0x2100], [R2.64], !P4 ;  /* 0x0210000002841fae */ /* 0x0007e8000e101d54 */
[----:B------:R3:W-:Y:S04]  /*7530*/  @P1 LDGSTS.E.BYPASS.LTC128B.128 [R132+0x6100], [R2.64+0x80], !P6 ;  /* 0x0610008002841fae */ /* 0x0007e8000f101d54 */
[----:B------:R4:W-:Y:S04]  /*7540*/  @P0 LDGSTS.E.BYPASS.LTC128B.128 [R132+0x3100], [R4.64], !P4 ;  /* 0x0310000004840fae */ /* 0x0009e8000e101d54 */
[----:B------:R4:W-:Y:S04]  /*7550*/  @P0 LDGSTS.E.BYPASS.LTC128B.128 [R132+0x7100], [R4.64+0x80], !P6 ;  /* 0x0710008004840fae */ /* 0x0009e8000f101d54 */
[----:B------:R-:W0:Y:S01]  /*7560*/  LDGDEPBAR ;  /* 0x00000000000079af */ /* 0x000e220000000000 */
[----:B---3--:R-:W-:Y:S04]  /*7570*/  IMAD.WIDE.U32 R2, R78, c[0x0][0x208], RZ ;  /* 0x000082004e027a25 */ /* 0x008fe800078e00ff */
[----:B------:R-:W-:Y:S02]  /*7580*/  IMAD.IADD R3, R3, 0x1, R0 ;  /* 0x0000000103037824 */ /* 0x000fe400078e0200 */
[----:B------:R-:W-:Y:S02]  /*7590*/  IMAD R0, R76, c[0x0][0x218], RZ ;  /* 0x000086004c007a24 */ /* 0x000fe400078e02ff */
[----:B----4-:R-:W-:Y:S01]  /*75a0*/  IMAD.WIDE.U32 R4, R114, c[0x0][0x218], R2 ;  /* 0x0000860072047a25 */ /* 0x010fe200078e0002 */
[----:B------:R-:W-:Y:S04]  /*75b0*/  DEPBAR.LE SB0, 0x0 ;  /* 0x000080000000791a */ /* 0x000fe80000000000 */
[----:B------:R-:W-:Y:S01]  /*75c0*/  BAR.SYNC.DEFER_BLOCKING 0x0 ;  /* 0x0000000000007b1d */ /* 0x000fe20000010000 */
[----:B------:R-:W-:Y:S01]  /*75d0*/  IADD3 R3, P0, R4, UR34, RZ ;  /* 0x0000002204037c10 */ /* 0x000fe2000ff1e0ff */
[----:B------:R-:W-:Y:S05]  /*75e0*/  IMAD R0, R114, c[0x0][0x21c], R0 ;  /* 0x0000870072007a24 */ /* 0x000fea00078e0200 */
[----:B------:R-:W-:Y:S02]  /*75f0*/  IADD3.X R0, R5, UR32, R0, P0, !PT ;  /* 0x0000002005007c10 */ /* 0x000fe400087fe400 */
[C---:B------:R-:W-:Y:S04]  /*7600*/  LEA R2, P0, R3.reuse, c[0x0][0x1f8], 0x1 ;  /* 0x00007e0003027a11 */ /* 0x040fe800078008ff */
[----:B------:R-:W-:Y:S02]  /*7610*/  LEA.HI.X R0, R3, c[0x0][0x1fc], R0, 0x1, P0 ;  /* 0x00007f0003007a11 */ /* 0x000fe400000f0c00 */
[----:B------:R1:W3:Y:S01]  /*7620*/  SHFL.IDX PT, R3, R2, RZ, 0x181f ;  /* 0x00181fff02037589 */ /* 0x0002e200000e0000 */
[----:B------:R-:W-:Y:S03]  /*7630*/  ISETP.GE.AND P0, PT, R75, 0x1, PT ;  /* 0x000000014b00780c */ /* 0x000fe60003f06270 */
[----:B------:R1:W4:Y:S10]  /*7640*/  SHFL.IDX PT, R4, R0, RZ, 0x181f ;  /* 0x00181fff00047589 */ /* 0x00033400000e0000 */
[----:B------:R-:W-:-:S05]  /*7650*/  @!P0 BRA `(.L_x_99) ;  /* 0x000000a000008947 */ /* 0x000fca0003800000 */
[CC--:B-1-3--:R-:W-:Y:S04]  /*7660*/  @!P5 LEA R16, P0, R10.reuse, R3.reuse, 0x1 ;  /* 0x000000030a10d211 */ /* 0x0cafe800078008ff */
[-C--:B----4-:R-:W-:Y:S02]  /*7670*/  @!P5 LEA.HI.X R17, R10, R4.reuse, R11, 0x1, P0 ;  /* 0x000000040a11d211 */ /* 0x090fe400000f0c0b */
[----:B------:R-:W-:Y:S11]  /*7680*/  ISETP.GE.AND P0, PT, R136, c[0x0][0x1d4], PT ;  /* 0x0000750088007a0c */ /* 0x000ff60003f06270 */
[----:B------:R-:W-:Y:S02]  /*7690*/  @!UPT UIADD3 URZ, URZ, URZ, URZ ;  /* 0x0000003f3f3ff290 */ /* 0x000fe4000fffe03f */
[C---:B------:R-:W-:Y:S04]  /*76a0*/  @!P0 LEA R14, P1, R129.reuse, R3, 0x1 ;  /* 0x00000003810e8211 */ /* 0x040fe800078208ff */
[----:B------:R-:W-:Y:S02]  /*76b0*/  @!P0 LEA.HI.X R15, R129, R4, R109, 0x1, P1 ;  /* 0x00000004810f8211 */ /* 0x000fe400008f0c6d */
[----:B------:R-:W1:Y:S04]  /*76c0*/  @!P5 LDS.128 R4, [R132+0x100] ;  /* 0x000100008404d984 */ /* 0x000e680000000c00 */
[----:B-1----:R-:W-:Y:S04]  /*76d0*/  @!P5 ST.E.128 [R16.64], R4 ;  /* 0x000000041000d985 */ /* 0x002fe8000c101d14 */
[----:B------:R-:W1:Y:S04]  /*76e0*/  @!P0 LDS.128 R4, [R132+0x4100] ;  /* 0x0041000084048984 */ /* 0x000e680000000c00 */
[----:B-1----:R1:W-:Y:S02]  /*76f0*/  @!P0 ST.E.128 [R14.64], R4 ;  /* 0x000000040e008985 */ /* 0x0023e4000c101d14 */
.L_x_99:
[----:B------:R-:W-:Y:S05]  /*7700*/  BSYNC B0 ;  /* 0x0000000000007941 */ /* 0x000fea0003800000 */
.L_x_98:
[----:B-1--4-:R1:W4:Y:S01]  /*7710*/  SHFL.IDX PT, R4, R0, 0x1, 0x181f ;  /* 0x00381f0000047f89 */ /* 0x01232200000e0000 */
[----:B------:R-:W-:Y:S01]  /*7720*/  ISETP.GE.AND P0, PT, R75, 0x21, PT ;  /* 0x000000214b00780c */ /* 0x000fe20003f06270 */
[----:B------:R-:W-:Y:S02]  /*7730*/  BSSY B0, `(.L_x_100) ;  /* 0x000000d000007945 */ /* 0x000fe40003800000 */
[----:B---3--:R1:W3:Y:S10]  /*7740*/  SHFL.IDX PT, R3, R2, 0x1, 0x181f ;  /* 0x00381f0002037f89 */ /* 0x0082f400000e0000 */
[----:B------:R-:W-:-:S05]  /*7750*/  @!P0 BRA `(.L_x_101) ;  /* 0x000000a000008947 */ /* 0x000fca0003800000 */
[CC--:B---3--:R-:W-:Y:S04]  /*7760*/  @!P5 LEA R16, P0, R10.reuse, R3.reuse, 0x1 ;  /* 0x000000030a10d211 */ /* 0x0c8fe800078008ff */
[-C--:B----4-:R-:W-:Y:S02]  /*7770*/  @!P5 LEA.HI.X R17, R10, R4.reuse, R11, 0x1, P0 ;  /* 0x000000040a11d211 */ /* 0x090fe400000f0c0b */
[----:B------:R-:W-:Y:S11]  /*7780*/  ISETP.GE.AND P0, PT, R136, c[0x0][0x1d4], PT ;  /* 0x0000750088007a0c */ /* 0x000ff60003f06270 */
[----:B------:R-:W-:Y:S02]  /*7790*/  @!UPT UIADD3 URZ, URZ, URZ, URZ ;  /* 0x0000003f3f3ff290 */ /* 0x000fe4000fffe03f */
[C---:B------:R-:W-:Y:S04]  /*77a0*/  @!P0 LEA R14, P1, R129.reuse, R3, 0x1 ;  /* 0x00000003810e8211 */ /* 0x040fe800078208ff */
[----:B------:R-:W-:Y:S02]  /*77b0*/  @!P0 LEA.HI.X R15, R129, R4, R109, 0x1, P1 ;  /* 0x00000004810f8211 */ /* 0x000fe400008f0c6d */
[----:B------:R-:W3:Y:S04]  /*77c0*/  @!P5 LDS.128 R4, [R132+0x1100] ;  /* 0x001100008404d984 */ /* 0x000ee80000000c00 */
[----:B---3--:R-:W-:Y:S04]  /*77d0*/  @!P5 ST.E.128 [R16.64], R4 ;  /* 0x000000041000d985 */ /* 0x008fe8000c101d14 */
[----:B------:R-:W3:Y:S04]  /*77e0*/  @!P0 LDS.128 R4, [R132+0x5100] ;  /* 0x0051000084048984 */ /* 0x000ee80000000c00 */
[----:B---3--:R3:W-:Y:S02]  /*77f0*/  @!P0 ST.E.128 [R14.64], R4 ;  /* 0x000000040e008985 */ /* 0x0087e4000c101d14 */
.L_x_101:
[----:B------:R-:W-:Y:S05]  /*7800*/  BSYNC B0 ;  /* 0x0000000000007941 */ /* 0x000fea0003800000 */
.L_x_100:
[----:B---34-:R3:W4:Y:S01]  /*7810*/  SHFL.IDX PT, R4, R0, 0x2, 0x181f ;  /* 0x00581f0000047f89 */ /* 0x01872200000e0000 */
[----:B------:R-:W-:Y:S01]  /*7820*/  ISETP.GE.AND P0, PT, R75, 0x41, PT ;  /* 0x000000414b00780c */ /* 0x000fe20003f06270 */
[----:B------:R-:W-:Y:S02]  /*7830*/  BSSY B0, `(.L_x_102) ;  /* 0x000000d000007945 */ /* 0x000fe40003800000 */
[----:B------:R3:W1:Y:S10]  /*7840*/  SHFL.IDX PT, R3, R2, 0x2, 0x181f ;  /* 0x00581f0002037f89 */ /* 0x00067400000e0000 */
[----:B------:R-:W-:-:S05]  /*7850*/  @!P0 BRA `(.L_x_103) ;  /* 0x000000a000008947 */ /* 0x000fca0003800000 */
[CC--:B-1----:R-:W-:Y:S04]  /*7860*/  @!P5 LEA R16, P0, R10.reuse, R3.reuse, 0x1 ;  /* 0x000000030a10d211 */ /* 0x0c2fe800078008ff */
        /* <DEDUP_REMOVED lines=9> */
.L_x_103:
[----:B------:R-:W-:Y:S05]  /*7900*/  BSYNC B0 ;  /* 0x0000000000007941 */ /* 0x000fea0003800000 */
.L_x_102:
[----:B-1-3--:R-:W1:Y:S01]  /*7910*/  SHFL.IDX PT, R0, R0, 0x3, 0x181f ;  /* 0x00781f0000007f89 */ /* 0x00ae6200000e0000 */
[----:B------:R-:W-:Y:S01]  /*7920*/  ISETP.GE.AND P0, PT, R75, 0x61, PT ;  /* 0x000000614b00780c */ /* 0x000fe20003f06270 */
[----:B------:R-:W-:Y:S02]  /*7930*/  BSSY B0, `(.L_x_104) ;  /* 0x000000d000007945 */ /* 0x000fe40003800000 */
[----:B------:R-:W3:Y:S10]  /*7940*/  SHFL.IDX PT, R2, R2, 0x3, 0x181f ;  /* 0x00781f0002027f89 */ /* 0x000ef400000e0000 */
[----:B------:R-:W-:-:S05]  /*7950*/  @!P0 BRA `(.L_x_105) ;  /* 0x000000a000008947 */ /* 0x000fca0003800000 */
[----:B----4-:R-:W4:Y:S01]  /*7960*/  @!P5 LDS.128 R4, [R132+0x3100] ;  /* 0x003100008404d984 */ /* 0x010f220000000c00 */
[C---:B---3--:R-:W-:Y:S04]  /*7970*/  @!P5 LEA R14, P0, R10.reuse, R2, 0x1 ;  /* 0x000000020a0ed211 */ /* 0x048fe800078008ff */
[----:B-1----:R-:W-:Y:S02]  /*7980*/  @!P5 LEA.HI.X R15, R10, R0, R11, 0x1, P0 ;  /* 0x000000000a0fd211 */ /* 0x002fe400000f0c0b */
[----:B------:R-:W-:Y:S11]  /*7990*/  ISETP.GE.AND P0, PT, R136, c[0x0][0x1d4], PT ;  /* 0x0000750088007a0c */ /* 0x000ff60003f06270 */
[----:B------:R-:W-:Y:S02]  /*79a0*/  @!UPT UIADD3 URZ, URZ, URZ, URZ ;  /* 0x0000003f3f3ff290 */ /* 0x000fe4000fffe03f */
[C---:B------:R-:W-:Y:S04]  /*79b0*/  @!P0 LEA R2, P1, R129.reuse, R2, 0x1 ;  /* 0x0000000281028211 */ /* 0x040fe800078208ff */
[----:B------:R-:W-:Y:S01]  /*79c0*/  @!P0 LEA.HI.X R3, R129, R0, R109, 0x1, P1 ;  /* 0x0000000081038211 */ /* 0x000fe200008f0c6d */
[----:B----4-:R-:W-:Y:S04]  /*79d0*/  @!P5 ST.E.128 [R14.64], R4 ;  /* 0x000000040e00d985 */ /* 0x010fe8000c101d14 */
[----:B------:R-:W1:Y:S04]  /*79e0*/  @!P0 LDS.128 R4, [R132+0x7100] ;  /* 0x0071000084048984 */ /* 0x000e680000000c00 */
[----:B-1----:R1:W-:Y:S02]  /*79f0*/  @!P0 ST.E.128 [R2.64], R4 ;  /* 0x0000000402008985 */ /* 0x0023e4000c101d14 */
.L_x_105:
[----:B------:R-:W-:Y:S05]  /*7a00*/  BSYNC B0 ;  /* 0x0000000000007941 */ /* 0x000fea0003800000 */
.L_x_104:
[C---:B------:R-:W-:Y:S02]  /*7a10*/  ISETP.GT.AND P0, PT, R131.reuse, UR6, PT ;  /* 0x0000000683007c0c */ /* 0x040fe4000bf04270 */
[----:B------:R-:W-:Y:S11]  /*7a20*/  IADD3 R131, R131, -0x1, RZ ;  /* 0xffffffff83837810 */ /* 0x000ff60007ffe0ff */
[----:B-1-3--:R-:W-:Y:S01]  /*7a30*/  @P0 SHF.R.S32.HI R2, RZ, 0x1f, R131 ;  /* 0x0000001fff020819 */ /* 0x00afe20000011483 */
[----:B------:R-:W-:Y:S02]  /*7a40*/  @P0 IMAD R0, R88, R131, RZ ;  /* 0x0000008358000224 */ /* 0x000fe400078e02ff */
[----:B----4-:R-:W-:Y:S02]  /*7a50*/  @P0 IMAD.MOV.U32 R4, RZ, RZ, R148 ;  /* 0x000000ffff040224 */ /* 0x010fe400078e0094 */
[----:B------:R-:W-:Y:S02]  /*7a60*/  @P0 IMAD.MOV.U32 R5, RZ, RZ, R161 ;  /* 0x000000ffff050224 */ /* 0x000fe400078e00a1 */
[-C--:B------:R-:W-:Y:S02]  /*7a70*/  @P0 IMAD R0, R2, R89.reuse, R0 ;  /* 0x0000005902000224 */ /* 0x080fe400078e0200 */
[----:B------:R-:W-:Y:S04]  /*7a80*/  @P0 IMAD.WIDE.U32 R4, R131, R89, R4 ;  /* 0x0000005983040225 */ /* 0x000fe800078e0004 */
[----:B------:R-:W-:Y:S01]  /*7a90*/  @P0 IMAD.IADD R0, R5, 0x1, R0 ;  /* 0x0000000105000824 */ /* 0x000fe200078e0200 */
[C---:B------:R-:W-:Y:S04]  /*7aa0*/  @P0 LEA R2, P1, R4.reuse, c[0x0][0x220], 0x1 ;  /* 0x0000880004020a11 */ /* 0x040fe800078208ff */
[----:B------:R-:W-:Y:S02]  /*7ab0*/  @P0 LEA.HI.X R3, R4, c[0x0][0x224], R0, 0x1, P1 ;  /* 0x0000890004030a11 */ /* 0x000fe400008f0c00 */
[----:B------:R-:W-:Y:S03]  /*7ac0*/  @P0 IADD3 R18, P2, P1, R97, 0x80, R2 ;  /* 0x0000008061120810 */ /* 0x000fe6000795e002 */
[----:B------:R-:W-:Y:S01]  /*7ad0*/  @!PT LDS RZ, [RZ] ;  /* 0x00000000fffff984 */ /* 0x000fe20000000800 */
[----:B------:R-:W-:Y:S01]  /*7ae0*/  @!PT LDS RZ, [RZ] ;  /* 0x00000000fffff984 */ /* 0x000fe20000000800 */
[----:B------:R-:W-:Y:S01]  /*7af0*/  @!PT LDS RZ, [RZ] ;  /* 0x00000000fffff984 */ /* 0x000fe20000000800 */
[----:B------:R1:W-:Y:S01]  /*7b00*/  @P0 LDGSTS.E.BYPASS.LTC128B.128 [R132+0x8100], [R2.64], !P4 ;  /* 0x0810000002840fae */ /* 0x0003e2000e101d54 */
[----:B------:R-:W-:Y:S02]  /*7b10*/  @P0 IADD3.X R19, R96, RZ, R3, P2, P1 ;  /* 0x000000ff60130210 */ /* 0x000fe400017e2403 */
[-C--:B--2---:R-:W-:Y:S01]  /*7b20*/  @P0 IADD3 R20, P1, R2, R97.reuse, RZ ;  /* 0x0000006102140210 */ /* 0x084fe20007f3e0ff */
[----:B------:R1:W-:Y:S04]  /*7b30*/  @P0 LDGSTS.E.BYPASS.LTC128B.128 [R132+0xc100], [R2.64+0x80], !P6 ;  /* 0x0c10008002840fae */ /* 0x0003e8000f101d54 */
[--C-:B------:R-:W-:Y:S01]  /*7b40*/  @P0 IMAD.X R21, R3, 0x1, R96.reuse, P1 ;  /* 0x0000000103150824 */ /* 0x100fe200008e0660 */
[C---:B------:R-:W-:Y:S04]  /*7b50*/  @P0 IADD3 R16, P1, R20.reuse, R97, RZ ;  /* 0x0000006114100210 */ /* 0x040fe80007f3e0ff */
[----:B------:R1:W-:Y:S01]  /*7b60*/  @P0 LDGSTS.E.BYPASS.LTC128B.128 [R132+0x9100], [R20.64], !P4 ;  /* 0x0910000014840fae */ /* 0x0003e2000e101d54 */
[C---:B------:R-:W-:Y:S01]  /*7b70*/  @P0 IMAD.X R17, R21.reuse, 0x1, R96, P1 ;  /* 0x0000000115110824 */ /* 0x040fe200008e0660 */
[----:B------:R-:W-:Y:S02]  /*7b80*/  @P0 IADD3 R14, P1, R20, R99, RZ ;  /* 0x00000063140e0210 */ /* 0x000fe40007f3e0ff */
[----:B------:R1:W-:Y:S03]  /*7b90*/  @P0 LDGSTS.E.BYPASS.LTC128B.128 [R132+0xd100], [R18.64], !P6 ;  /* 0x0d10000012840fae */ /* 0x0003e6000f101d54 */
[----:B------:R-:W-:Y:S01]  /*7ba0*/  @P0 IMAD.X R15, R21, 0x1, R98, P1 ;  /* 0x00000001150f0824 */ /* 0x000fe200008e0662 */
[----:B------:R1:W-:Y:S01]  /*7bb0*/  @P0 LDGSTS.E.BYPASS.LTC128B.128 [R132+0xa100], [R16.64], !P4 ;  /* 0x0a10000010840fae */ /* 0x0003e2000e101d54 */
[C---:B------:R-:W-:Y:S03]  /*7bc0*/  @P0 IADD3 R6, P1, R16.reuse, R97, RZ ;  /* 0x0000006110060210 */ /* 0x040fe60007f3e0ff */
[----:B------:R1:W-:Y:S02]  /*7bd0*/  @P0 LDGSTS.E.BYPASS.LTC128B.128 [R132+0xe100], [R14.64], !P6 ;  /* 0x0e1000000e840fae */ /* 0x0003e4000f101d54 */
[C---:B------:R-:W-:Y:S01]  /*7be0*/  @P0 IMAD.X R7, R17.reuse, 0x1, R96, P1 ;  /* 0x0000000111070824 */ /* 0x040fe200008e0660 */
[----:B------:R-:W-:Y:S04]  /*7bf0*/  @P0 IADD3 R4, P1, R16, R99, RZ ;  /* 0x0000006310040210 */ /* 0x000fe80007f3e0ff */
[----:B------:R1:W-:Y:S01]  /*7c00*/  @P0 LDGSTS.E.BYPASS.LTC128B.128 [R132+0xb100], [R6.64], !P4 ;  /* 0x0b10000006840fae */ /* 0x0003e2000e101d54 */
[----:B------:R-:W-:Y:S05]  /*7c10*/  @P0 IMAD.X R5, R17, 0x1, R98, P1 ;  /* 0x0000000111050824 */ /* 0x000fea00008e0662 */
[----:B------:R1:W-:Y:S04]  /*7c20*/  @P0 LDGSTS.E.BYPASS.LTC128B.128 [R132+0xf100], [R4.64], !P6 ;  /* 0x0f10000004840fae */ /* 0x0003e8000f101d54 */
[----:B------:R-:W0:Y:S01]  /*7c30*/  LDGDEPBAR ;  /* 0x00000000000079af */ /* 0x000e220000000000 */
[----:B------:R-:W-:-:S05]  /*7c40*/  @P0 BRA `(.L_x_106) ;  /* 0xffffa02000000947 */ /* 0x000fca000383ffff */
[----:B------:R-:W-:Y:S06]  /*7c50*/  BAR.SYNC.DEFER_BLOCKING 0x0 ;  /* 0x0000000000007b1d */ /* 0x000fec0000010000 */
.L_x_59:
[----:B-12---:R-:W-:Y:S01]  /*7c60*/  UISETP.GE.AND UP0, UPT, UR9, 0x1, UPT ;  /* 0x000000010900788c */ /* 0x006fe2000bf06270 */
[----:B------:R-:W-:Y:S01]  /*7c70*/  PLOP3.LUT P2, PT, PT, PT, PT, 0x80, 0x0 ;  /* 0x000000000000781c */ /* 0x000fe20003f4f070 */
[----:B-----5:R-:W-:Y:S01]  /*7c80*/  IMAD.MOV.U32 R2, RZ, RZ, RZ ;  /* 0x000000ffff027224 */ /* 0x020fe200078e00ff */
[----:B------:R-:W-:Y:S01]  /*7c90*/  MOV R4, RZ ;  /* 0x000000ff00047202 */ /* 0x000fe20000000f00 */
[----:B------:R-:W-:Y:S01]  /*7ca0*/  IMAD.MOV.U32 R70, RZ, RZ, RZ ;  /* 0x000000ffff467224 */ /* 0x000fe200078e00ff */
[----:B------:R-:W-:Y:S01]  /*7cb0*/  CS2R R74, SRZ ;  /* 0x00000000004a7805 */ /* 0x000fe2000001ff00 */
[----:B------:R-:W-:Y:S01]  /*7cc0*/  PLOP3.LUT P0, PT, PT, PT, UP0, 0x80, 0x0 ;  /* 0x000000000000781c */ /* 0x000fe20003f0f008 */
[----:B------:R-:W-:Y:S01]  /*7cd0*/  IMAD.MOV.U32 R68, RZ, RZ, RZ ;  /* 0x000000ffff447224 */ /* 0x000fe200078e00ff */
[----:B------:R-:W-:Y:S01]  /*7ce0*/  CS2R R6, SRZ ;  /* 0x0000000000067805 */ /* 0x000fe2000001ff00 */
[----:B------:R-:W-:Y:S01]  /*7cf0*/  MOV R72, RZ ;  /* 0x000000ff00487202 */ /* 0x000fe20000000f00 */
        /* <DEDUP_REMOVED lines=28> */
[----:B------:R-:W-:Y:S01]  /*7ec0*/  IMAD.MOV.U32 R8, RZ, RZ, RZ ;  /* 0x000000ffff087224 */ /* 0x000fe200078e00ff */
[----:B------:R-:W-:Y:S05]  /*7ed0*/  @!P0 BRA `(.L_x_107) ;  /* 0x0000d45000008947 */ /* 0x000fea0003800000 */
[----:B------:R-:W-:Y:S02]  /*7ee0*/  ULDC.64 UR4, c[0x0][0x340] ;  /* 0x0000d00000047ab9 */ /* 0x000fe40000000a00 */
[----:B------:R-:W-:-:S02]  /*7ef0*/  UISETP.NE.U32.AND UP0, UPT, URZ, UR4, UPT ;  /* 0x000000043f00728c */ /* 0x000fc4000bf05070 */
[----:B------:R-:W-:Y:S02]  /*7f00*/  ULDC.64 UR16, c[0x0][0x340] ;  /* 0x0000d00000107ab9 */ /* 0x000fe40000000a00 */
[----:B------:R-:W-:-:S06]  /*7f10*/  UISETP.NE.AND.EX UP0, UPT, URZ, UR5, UPT, UP0 ;  /* 0x000000053f00728c */ /* 0x000fcc000bf05300 */
[----:B------:R-:W-:-:S05]  /*7f20*/  PLOP3.LUT P0, PT, PT, PT, UP0, 0x80, 0x0 ;  /* 0x000000000000781c */ /* 0x000fca0003f0f008 */
[----:B------:R-:W-:Y:S02]  /*7f30*/  @UP0 UMOV UR4, 0x4 ;  /* 0x0000000400040882 */ /* 0x000fe40000000000 */
[----:B------:R-:W-:-:S06]  /*7f40*/  @UP0 UIMAD.WIDE UR4, UR19, UR4, UR16 ;  /* 0x00000004130402a5 */ /* 0x000fcc000f8e0210 */
[----:B------:R-:W-:Y:S02]  /*7f50*/  IMAD.U32 R2, RZ, RZ, UR4 ;  /* 0x00000004ff027e24 */ /* 0x000fe4000f8e00ff */
[----:B------:R-:W-:Y:S01]  /*7f60*/  IMAD.U32 R3, RZ, RZ, UR5 ;  /* 0x00000005ff037e24 */ /* 0x000fe2000f8e00ff */
[----:B------:R-:W-:Y:S01]  /*7f70*/  SHF.R.S32.HI R5, RZ, 0x1f, R73 ;  /* 0x0000001fff057819 */ /* 0x000fe20000011449 */
[----:B------:R-:W-:Y:S01]  /*7f80*/  UIADD3 UR24, UR7, -0x80, URZ ;  /* 0xffffff8007187890 */ /* 0x000fe2000fffe03f */
[----:B------:R-:W-:Y:S01]  /*7f90*/  IMAD.MOV.U32 R239, RZ, RZ, c[0x0][0x2b8] ;  /* 0x0000ae00ffef7624 */ /* 0x000fe200078e00ff */
[----:B------:R-:W-:Y:S01]  /*7fa0*/  ULDC.64 UR4, c[0x0][0x2b0] ;  /* 0x0000ac0000047ab9 */ /* 0x000fe20000000a00 */
[----:B------:R-:W-:Y:S01]  /*7fb0*/  LEA.HI R10, R5, R73, RZ, 0x3 ;  /* 0x00000049050a7211 */ /* 0x000fe200078f18ff */
[----:B------:R1:W2:Y:S01]  /*7fc0*/  @P0 LDG.E R2, [R2.64] ;  /* 0x0000001402020981 */ /* 0x0002a2000c1e1900 */
[----:B------:R-:W-:-:S03]  /*7fd0*/  IMAD.MOV.U32 R241, RZ, RZ, RZ ;  /* 0x000000fffff17224 */ /* 0x000fc600078e00ff */
[----:B------:R-:W-:Y:S01]  /*7fe0*/  BAR.SYNC.DEFER_BLOCKING 0x0 ;  /* 0x0000000000007b1d */ /* 0x000fe20000010000 */
[----:B------:R-:W-:Y:S02]  /*7ff0*/  ISETP.NE.AND P1, PT, R239, 0x1, PT ;  /* 0x00000001ef00780c */ /* 0x000fe40003f25270 */
[----:B-1----:R-:W-:Y:S02]  /*8000*/  LOP3.LUT R3, R10, 0xfffffff8, RZ, 0xc0, !PT ;  /* 0xfffffff80a037812 */ /* 0x002fe400078ec0ff */
[----:B------:R-:W-:-:S03]  /*8010*/  SHF.R.S32.HI R10, RZ, 0x3, R10 ;  /* 0x00000003ff0a7819 */ /* 0x000fc6000001140a */
[----:B------:R-:W-:-:S04]  /*8020*/  IMAD.IADD R3, R73, 0x1, -R3 ;  /* 0x0000000149037824 */ /* 0x000fc800078e0a03 */
[----:B------:R-:W-:-:S05]  /*8030*/  IMAD R240, R3, 0x20, R10 ;  /* 0x0000002003f07824 */ /* 0x000fca00078e020a */
[----:B------:R-:W-:Y:S01]  /*8040*/  IADD3 R242, R240, UR24, RZ ;  /* 0x00000018f0f27c10 */ /* 0x000fe2000fffe0ff */
[----:B------:R-:W-:Y:S01]  /*8050*/  USHF.R.S32.HI UR25, URZ, 0x1f, UR15 ;  /* 0x0000001f3f197899 */ /* 0x000fe2000801140f */
[----:B------:R-:W-:-:S04]  /*8060*/  IMAD.U32 R8, RZ, RZ, UR12 ;  /* 0x0000000cff087e24 */ /* 0x000fc8000f8e00ff */
[----:B------:R-:W-:Y:S01]  /*8070*/  IMAD R8, R8, 0x80, R240 ;  /* 0x0000008008087824 */ /* 0x000fe200078e02f0 */
[----:B--2---:R1:W2:Y:S01]  /*8080*/  @P0 R2UR UR16, R2 ;  /* 0x00000000021003c2 */ /* 0x0042a200000e0000 */
[C---:B------:R-:W-:Y:S01]  /*8090*/  ISETP.GE.AND P0, PT, R242.reuse, UR9, PT ;  /* 0x00000009f2007c0c */ /* 0x040fe2000bf06270 */
[----:B--2---:R-:W-:Y:S01]  /*80a0*/  @!UP0 UMOV UR16, UR19 ;  /* 0x0000001300108c82 */ /* 0x004fe20008000000 */
[----:B------:R-:W-:Y:S01]  /*80b0*/  IADD3 R242, R242, UR14, RZ ;  /* 0x0000000ef2f27c10 */ /* 0x000fe2000fffe0ff */
[----:B------:R-:W-:Y:S01]  /*80c0*/  USHF.R.S32.HI UR6, URZ, 0x1f, UR16 ;  /* 0x0000001f3f067899 */ /* 0x000fe20008011410 */
[----:B------:R-:W-:Y:S01]  /*80d0*/  ISETP.GT.OR P0, PT, R240, 0x7f, P0 ;  /* 0x0000007ff000780c */ /* 0x000fe20000704670 */
[----:B------:R-:W-:Y:S02]  /*80e0*/  UIMAD.WIDE.U32 UR22, UR16, UR4, URZ ;  /* 0x00000004101672a5 */ /* 0x000fe4000f8e003f */
[----:B------:R-:W-:Y:S01]  /*80f0*/  UIMAD UR6, UR6, UR4, URZ ;  /* 0x00000004060672a4 */ /* 0x000fe2000f8e023f */
[----:B------:R-:W-:-:S03]  /*8100*/  @P1 IMAD.HI.U32 R0, R242, c[0x0][0x2bc], RZ ;  /* 0x0000af00f2001a27 */ /* 0x000fc600078e00ff */
[----:B------:R-:W-:-:S03]  /*8110*/  UIMAD UR6, UR16, UR5, UR6 ;  /* 0x00000005100672a4 */ /* 0x000fc6000f8e0206 */
[----:B------:R-:W-:Y:S02]  /*8120*/  ULDC.64 UR4, c[0x0][0x178] ;  /* 0x00005e0000047ab9 */ /* 0x000fe40000000a00 */
[----:B------:R-:W-:Y:S01]  /*8130*/  UIADD3 UR6, UR23, UR6, URZ ;  /* 0x0000000617067290 */ /* 0x000fe2000fffe03f */
[----:B-1----:R-:W-:Y:S01]  /*8140*/  IMAD.MOV.U32 R2, RZ, RZ, R242 ;  /* 0x000000ffff027224 */ /* 0x002fe200078e00f2 */
[----:B------:R-:W-:Y:S01]  /*8150*/  @P1 SHF.R.U32.HI R2, RZ, c[0x0][0x2c0], R0 ;  /* 0x0000b000ff021a19 */ /* 0x000fe20000011600 */
[----:B------:R-:W-:-:S03]  /*8160*/  ULDC.64 UR16, c[0x0][0x348] ;  /* 0x0000d20000107ab9 */ /* 0x000fc60000000a00 */
[----:B------:R-:W-:-:S04]  /*8170*/  @!P0 IADD3 R4, P2, R2, UR22, RZ ;  /* 0x0000001602048c10 */ /* 0x000fc8000ff5e0ff */
[----:B------:R-:W-:Y:S02]  /*8180*/  @!P0 LEA R6, P1, R4, c[0x0][0x2a0], 0x2 ;  /* 0x0000a80004068a11 */ /* 0x000fe400078210ff */
[----:B------:R-:W-:-:S04]  /*8190*/  @!P0 LEA.HI.X.SX32 R0, R2, UR6, 0x1, P2 ;  /* 0x0000000602008c11 */ /* 0x000fc800090f0eff */
[----:B------:R-:W-:-:S05]  /*81a0*/  @!P0 LEA.HI.X R7, R4, c[0x0][0x2a4], R0, 0x2, P1 ;  /* 0x0000a90004078a11 */ /* 0x000fca00008f1400 */
[----:B------:R1:W2:Y:S01]  /*81b0*/  @!P0 LDG.E R241, [R6.64] ;  /* 0x0000001406f18981 */ /* 0x0002a2000c1e1900 */
[----:B------:R-:W-:Y:S01]  /*81c0*/  IMAD.MOV.U32 R0, RZ, RZ, c[0x0][0x2c4] ;  /* 0x0000b100ff007624 */ /* 0x000fe200078e00ff */
[----:B------:R-:W-:Y:S01]  /*81d0*/  UIMAD UR25, UR25, UR4, URZ ;  /* 0x00000004191972a4 */ /* 0x000fe2000f8e023f */
[----:B------:R-:W-:Y:S01]  /*81e0*/  IMAD.MOV.U32 R4, RZ, RZ, R8 ;  /* 0x000000ffff047224 */ /* 0x000fe200078e0008 */
[----:B------:R-:W-:Y:S01]  /*81f0*/  UISETP.NE.U32.AND UP0, UPT, URZ, UR16, UPT ;  /* 0x000000103f00728c */ /* 0x000fe2000bf05070 */
[----:B------:R-:W-:Y:S01]  /*8200*/  IMAD.MOV R2, RZ, RZ, -R2 ;  /* 0x000000ffff027224 */ /* 0x000fe200078e0a02 */
[----:B------:R-:W-:Y:S01]  /*8210*/  ISETP.NE.AND P0, PT, R0, 0x1, PT ;  /* 0x000000010000780c */ /* 0x000fe20003f05270 */
[----:B------:R-:W-:Y:S01]  /*8220*/  UIMAD.WIDE.U32 UR26, UR15, UR4, URZ ;  /* 0x000000040f1a72a5 */ /* 0x000fe2000f8e003f */
[----:B------:R-:W-:Y:S01]  /*8230*/  IMAD.SHL.U32 R34, R10, 0x40, RZ ;  /* 0x000000400a227824 */ /* 0x000fe200078e00ff */
[----:B------:R-:W-:Y:S01]  /*8240*/  UIMAD UR25, UR15, UR5, UR25 ;  /* 0x000000050f1972a4 */ /* 0x000fe2000f8e0219 */
[----:B------:R-:W-:Y:S01]  /*8250*/  IMAD R242, R2, c[0x0][0x2b8], R242 ;  /* 0x0000ae0002f27a24 */ /* 0x000fe200078e02f2 */
[----:B------:R-:W-:Y:S01]  /*8260*/  UISETP.NE.AND.EX UP0, UPT, URZ, UR17, UPT, UP0 ;  /* 0x000000113f00728c */ /* 0x000fe2000bf05300 */
[----:B------:R-:W-:Y:S01]  /*8270*/  IMAD.U32 R2, RZ, RZ, UR12 ;  /* 0x0000000cff027e24 */ /* 0x000fe2000f8e00ff */
[----:B------:R-:W-:Y:S01]  /*8280*/  ULDC.64 UR4, c[0x0][0x1b8] ;  /* 0x00006e0000047ab9 */ /* 0x000fe20000000a00 */
[----:B------:R-:W-:Y:S01]  /*8290*/  IMAD.SHL.U32 R32, R3, 0x8, RZ ;  /* 0x0000000803207824 */ /* 0x000fe200078e00ff */
[----:B------:R-:W-:Y:S01]  /*82a0*/  UIADD3 UR27, UR27, UR25, URZ ;  /* 0x000000191b1b7290 */ /* 0x000fe2000fffe03f */
[----:B------:R-:W-:Y:S01]  /*82b0*/  IMAD R2, R2, 0x80, R10 ;  /* 0x0000008002027824 */ /* 0x000fe200078e020a */
[----:B------:R-:W-:Y:S01]  /*82c0*/  UIMAD UR15, UR10, UR4, URZ ;  /* 0x000000040a0f72a4 */ /* 0x000fe2000f8e023f */
[----:B------:R-:W-:Y:S01]  /*82d0*/  SHF.R.S32.HI R21, RZ, 0x1f, R242 ;  /* 0x0000001fff157819 */ /* 0x000fe200000114f2 */
[----:B------:R-:W-:Y:S01]  /*82e0*/  USHF.R.S32.HI UR16, URZ, 0x1f, UR19 ;  /* 0x0000001f3f107899 */ /* 0x000fe20008011413 */
[----:B------:R-:W-:Y:S01]  /*82f0*/  @P0 IMAD.HI.U32 R0, R8, c[0x0][0x2c8], RZ ;  /* 0x0000b20008000a27 */ /* 0x000fe200078e00ff */
[----:B------:R-:W-:Y:S01]  /*8300*/  UIMAD UR15, UR11, UR5, UR15 ;  /* 0x000000050b0f72a4 */ /* 0x000fe2000f8e020f */
[----:B------:R-:W-:Y:S01]  /*8310*/  LEA.HI R31, R5, R73, RZ, 0x6 ;  /* 0x00000049051f7211 */ /* 0x000fe200078f30ff */
[----:B------:R-:W-:Y:S01]  /*8320*/  UIMAD.WIDE.U32 UR26, UR11, UR4, UR26 ;  /* 0x000000040b1a72a5 */ /* 0x000fe2000f8e001a */
[----:B------:R-:W-:Y:S01]  /*8330*/  LOP3.LUT R34, R34, 0x1c0, RZ, 0xc0, !PT ;  /* 0x000001c022227812 */ /* 0x000fe200078ec0ff */
[----:B------:R-:W-:Y:S01]  /*8340*/  USEL UR16, UR16, URZ, !UP0 ;  /* 0x0000003f10107287 */ /* 0x000fe2000c000000 */
[----:B------:R-:W-:Y:S01]  /*8350*/  @P0 SHF.R.U32.HI R4, RZ, c[0x0][0x2cc], R0 ;  /* 0x0000b300ff040a19 */ /* 0x000fe20000011600 */
[----:B------:R-:W-:Y:S01]  /*8360*/  ULDC.64 UR4, c[0x0][0x1c0] ;  /* 0x0000700000047ab9 */ /* 0x000fe20000000a00 */
[----:B------:R-:W-:Y:S01]  /*8370*/  IMAD.SHL.U32 R31, R31, 0x8, RZ ;  /* 0x000000081f1f7824 */ /* 0x000fe200078e00ff */
[----:B------:R-:W-:Y:S01]  /*8380*/  USEL UR17, UR19, URZ, !UP0 ;  /* 0x0000003f13117287 */ /* 0x000fe2000c000000 */
[--C-:B------:R-:W-:Y:S01]  /*8390*/  SHF.R.S32.HI R0, RZ, 0x1f, R4.reuse ;  /* 0x0000001fff007819 */ /* 0x100fe20000011404 */
[----:B------:R-:W-:Y:S01]  /*83a0*/  UIMAD UR16, UR16, UR4, URZ ;  /* 0x00000004101072a4 */ /* 0x000fe2000f8e023f */
[----:B------:R-:W-:Y:S01]  /*83b0*/  IMAD.MOV R14, RZ, RZ, -R4 ;  /* 0x000000ffff0e7224 */ /* 0x000fe200078e0a04 */
[----:B------:R-:W-:Y:S01]  /*83c0*/  UIADD3 UR27, UR27, UR15, URZ ;  /* 0x0000000f1b1b7290 */ /* 0x000fe2000fffe03f */
[----:B------:R-:W-:Y:S01]  /*83d0*/  SHF.R.U32.HI R33, RZ, 0x3, R34 ;  /* 0x00000003ff217819 */ /* 0x000fe20000011622 */
[----:B------:R-:W-:Y:S01]  /*83e0*/  UIMAD UR5, UR17, UR5, UR16 ;  /* 0x00000005110572a4 */ /* 0x000fe2000f8e0210 */
[----:B------:R-:W-:Y:S01]  /*83f0*/  IMAD R0, R0, c[0x0][0x1b0], RZ ;  /* 0x00006c0000007a24 */ /* 0x000fe200078e02ff */
[----:B------:R-:W-:Y:S01]  /*8400*/  UIMAD.WIDE.U32 UR26, UR17, UR4, UR26 ;  /* 0x00000004111a72a5 */ /* 0x000fe2000f8e001a */
[----:B------:R-:W-:Y:S01]  /*8410*/  IMAD R14, R14, c[0x0][0x2c4], R8 ;  /* 0x0000b1000e0e7a24 */ /* 0x000fe200078e0208 */
[----:B------:R-:W-:Y:S01]  /*8420*/  LOP3.LUT R31, R31, 0xfffffe00, RZ, 0xc0, !PT ;  /* 0xfffffe001f1f7812 */ /* 0x000fe200078ec0ff */
[----:B------:R-:W-:Y:S01]  /*8430*/  IMAD R0, R4, c[0x0][0x1b4], R0 ;  /* 0x00006d0004007a24 */ /* 0x000fe200078e0200 */
[----:B------:R-:W-:Y:S01]  /*8440*/  UIADD3 UR5, UR27, UR5, URZ ;  /* 0x000000051b057290 */ /* 0x000fe2000fffe03f */
[----:B------:R-:W-:Y:S01]  /*8450*/  IMAD.WIDE.U32 R8, R242, c[0x0][0x1e0], RZ ;  /* 0x00007800f2087a25 */ /* 0x000fe200078e00ff */
[----:B------:R-:W-:Y:S01]  /*8460*/  ULDC UR4, c[0x0][0x2c4] ;  /* 0x0000b10000047ab9 */ /* 0x000fe20000000800 */
[----:B------:R-:W-:Y:S01]  /*8470*/  ISETP.GE.AND P3, PT, R32, c[0x0][0x198], PT ;  /* 0x0000660020007a0c */ /* 0x000fe20003f66270 */
[----:B------:R-:W-:Y:S01]  /*8480*/  UIMAD UR18, UR18, UR4, URZ ;  /* 0x00000004121272a4 */ /* 0x000fe2000f8e023f */
[----:B-1----:R-:W-:Y:S01]  /*8490*/  IMAD.U32 R7, RZ, RZ, UR27 ;  /* 0x0000001bff077e24 */ /* 0x002fe2000f8e00ff */
[----:B------:R-:W-:Y:S01]  /*84a0*/  UIADD3 UR24, UR9, -UR24, URZ ;  /* 0x8000001809187290 */ /* 0x000fe2000fffe03f */
[----:B------:R-:W-:-:S02]  /*84b0*/  IMAD.U32 R6, RZ, RZ, UR26 ;  /* 0x0000001aff067e24 */ /* 0x000fc4000f8e00ff */
[----:B------:R-:W-:Y:S01]  /*84c0*/  IMAD.U32 R7, RZ, RZ, UR5 ;  /* 0x00000005ff077e24 */ /* 0x000fe2000f8e00ff */
[----:B------:R-:W-:Y:S01]  /*84d0*/  ISETP.GE.AND P5, PT, R2, UR18, PT ;  /* 0x0000001202007c0c */ /* 0x000fe2000bfa6270 */
[----:B------:R-:W-:Y:S02]  /*84e0*/  ULDC.64 UR4, c[0x0][0x1e8] ;  /* 0x00007a0000047ab9 */ /* 0x000fe40000000a00 */
[----:B------:R-:W-:Y:S01]  /*84f0*/  IMAD.WIDE.U32 R6, R4, c[0x0][0x1b0], R6 ;  /* 0x00006c0004067a25 */ /* 0x000fe200078e0006 */
[----:B------:R-:W-:Y:S01]  /*8500*/  SHF.R.S32.HI R4, RZ, 0x1f, R14 ;  /* 0x0000001fff047819 */ /* 0x000fe2000001140e */
[----:B------:R-:W-:Y:S01]  /*8510*/  UIMAD UR15, UR10, UR4, URZ ;  /* 0x000000040a0f72a4 */ /* 0x000fe2000f8e023f */
[----:B------:R-:W-:Y:S01]  /*8520*/  P2R R12, PR, RZ, 0x20 ;  /* 0x00000020ff0c7803 */ /* 0x000fe20000000000 */
[----:B------:R-:W-:Y:S01]  /*8530*/  IMAD.IADD R7, R7, 0x1, R0 ;  /* 0x0000000107077824 */ /* 0x000fe200078e0200 */
[----:B------:R-:W-:Y:S01]  /*8540*/  UIMAD.WIDE.U32 UR26, UR11, UR4, URZ ;  /* 0x000000040b1a72a5 */ /* 0x000fe2000f8e003f */
[----:B------:R-:W-:Y:S01]  /*8550*/  IMAD R0, R4, c[0x0][0x1a8], RZ ;  /* 0x00006a0004007a24 */ /* 0x000fe200078e02ff */
[----:B------:R-:W-:Y:S01]  /*8560*/  IADD3 R4, R2, 0x40, RZ ;  /* 0x0000004002047810 */ /* 0x000fe20007ffe0ff */
[----:B------:R-:W-:-:S02]  /*8570*/  UIMAD UR15, UR11, UR5, UR15 ;  /* 0x000000050b0f72a4 */ /* 0x000fc4000f8e020f */
[----:B------:R-:W-:Y:S01]  /*8580*/  IMAD R0, R14, c[0x0][0x1ac], R0 ;  /* 0x00006b000e007a24 */ /* 0x000fe200078e0200 */
[----:B------:R-:W-:Y:S01]  /*8590*/  ISETP.GE.AND P0, PT, R4, UR18, PT ;  /* 0x0000001204007c0c */ /* 0x000fe2000bf06270 */
[----:B------:R-:W-:Y:S01]  /*85a0*/  IMAD.WIDE.U32 R14, R14, c[0x0][0x1a8], R6 ;  /* 0x00006a000e0e7a25 */ /* 0x000fe200078e0006 */
[C---:B------:R-:W-:Y:S01]  /*85b0*/  IADD3 R6, R2.reuse, 0x20, RZ ;  /* 0x0000002002067810 */ /* 0x040fe20007ffe0ff */
[----:B------:R-:W-:Y:S01]  /*85c0*/  UIADD3 UR15, UR27, UR15, URZ ;  /* 0x0000000f1b0f7290 */ /* 0x000fe2000fffe03f */
[----:B------:R-:W-:Y:S01]  /*85d0*/  IADD3 R2, R2, 0x60, RZ ;  /* 0x0000006002027810 */ /* 0x000fe20007ffe0ff */
[----:B------:R-:W-:Y:S01]  /*85e0*/  IMAD.IADD R0, R15, 0x1, R0 ;  /* 0x000000010f007824 */ /* 0x000fe200078e0200 */
[----:B------:R-:W-:Y:S01]  /*85f0*/  LEA R26, P2, R14, c[0x0][0x160], 0x1 ;  /* 0x000058000e1a7a11 */ /* 0x000fe200078408ff */
[----:B------:R-:W-:Y:S01]  /*8600*/  IMAD R7, R21, c[0x0][0x1e0], RZ ;  /* 0x0000780015077a24 */ /* 0x000fe200078e02ff */
[----:B------:R-:W-:Y:S01]  /*8610*/  ISETP.GE.AND P1, PT, R6, UR18, PT ;  /* 0x0000001206007c0c */ /* 0x000fe2000bf26270 */
[----:B------:R-:W-:Y:S01]  /*8620*/  IMAD.MOV.U32 R6, RZ, RZ, R8 ;  /* 0x000000ffff067224 */ /* 0x000fe200078e0008 */
[----:B------:R-:W-:Y:S01]  /*8630*/  LEA.HI.X R0, R14, c[0x0][0x164], R0, 0x1, P2 ;  /* 0x000059000e007a11 */ /* 0x000fe200010f0c00 */
[----:B------:R-:W-:Y:S01]  /*8640*/  SHFL.IDX PT, R16, R26, RZ, 0x181f ;  /* 0x00181fff1a107589 */ /* 0x000fe200000e0000 */
[----:B------:R-:W-:Y:S01]  /*8650*/  IMAD R7, R242, c[0x0][0x1e4], R7 ;  /* 0x00007900f2077a24 */ /* 0x000fe200078e0207 */
[----:B------:R-:W-:Y:S01]  /*8660*/  IADD3 R8, R32, 0x40, RZ ;  /* 0x0000004020087810 */ /* 0x000fe20007ffe0ff */
[----:B------:R-:W-:Y:S01]  /*8670*/  ULDC.64 UR4, c[0x0][0x210] ;  /* 0x0000840000047ab9 */ /* 0x000fe20000000a00 */
[----:B------:R-:W1:Y:S01]  /*8680*/  SHFL.IDX PT, R17, R0, RZ, 0x181f ;  /* 0x00181fff00117589 */ /* 0x000e6200000e0000 */
[----:B------:R-:W-:Y:S01]  /*8690*/  IMAD.IADD R7, R9, 0x1, R7 ;  /* 0x0000000109077824 */ /* 0x000fe200078e0207 */
[----:B------:R-:W-:Y:S01]  /*86a0*/  LOP3.LUT R9, R34, 0x38, R32, 0xf8, !PT ;  /* 0x0000003822097812 */ /* 0x000fe200078ef820 */
[----:B------:R-:W-:Y:S01]  /*86b0*/  UIMAD UR10, UR10, UR4, URZ ;  /* 0x000000040a0a72a4 */ /* 0x000fe2000f8e023f */
[----:B------:R-:W-:Y:S01]  /*86c0*/  SHFL.IDX PT, R14, R26, 0x1, 0x181f ;  /* 0x00381f001a0e7f89 */ /* 0x000fe200000e0000 */
[--C-:B------:R-:W-:Y:S01]  /*86d0*/  @!P5 SHF.R.S32.HI R4, RZ, 0x1f, R8.reuse ;  /* 0x0000001fff04d819 */ /* 0x100fe20000011408 */
[----:B------:R-:W-:Y:S01]  /*86e0*/  UIMAD.WIDE.U32 UR28, UR11, UR4, URZ ;  /* 0x000000040b1c72a5 */ /* 0x000fe2000f8e003f */
[----:B------:R-:W-:Y:S01]  /*86f0*/  LOP3.LUT R9, R9, R33, RZ, 0x3c, !PT ;  /* 0x0000002109097212 */ /* 0x000fe200078e3cff */
[----:B------:R-:W3:Y:S01]  /*8700*/  SHFL.IDX PT, R15, R0, 0x1, 0x181f ;  /* 0x00381f00000f7f89 */ /* 0x000ee200000e0000 */
[-C--:B------:R-:W-:Y:S01]  /*8710*/  @!P5 LEA.HI R4, R4, R8.reuse, RZ, 0x3 ;  /* 0x000000080404d211 */ /* 0x080fe200078f18ff */
[----:B------:R-:W-:Y:S01]  /*8720*/  UIMAD UR10, UR11, UR5, UR10 ;  /* 0x000000050b0a72a4 */ /* 0x000fe2000f8e020a */
[----:B------:R-:W-:Y:S01]  /*8730*/  ISETP.GE.AND P4, PT, R8, c[0x0][0x198], PT ;  /* 0x0000660008007a0c */ /* 0x000fe20003f86270 */
[----:B------:R-:W-:Y:S01]  /*8740*/  IMAD.IADD R9, R31, 0x1, R9 ;  /* 0x000000011f097824 */ /* 0x000fe200078e0209 */
[----:B------:R-:W-:Y:S01]  /*8750*/  ISETP.GE.AND P2, PT, R2, UR18, PT ;  /* 0x0000001202007c0c */ /* 0x000fe2000bf46270 */
[----:B------:R-:W-:Y:S01]  /*8760*/  SHFL.IDX PT, R24, R26, 0x2, 0x181f ;  /* 0x00581f001a187f89 */ /* 0x000fe200000e0000 */
[----:B------:R-:W-:Y:S01]  /*8770*/  @!P1 SHF.R.S32.HI R2, RZ, 0x1f, R8 ;  /* 0x0000001fff029819 */ /* 0x000fe20000011408 */
[----:B------:R-:W-:Y:S01]  /*8780*/  @!P5 IMAD.SHL.U32 R11, R9, 0x2, RZ ;  /* 0x00000002090bd824 */ /* 0x000fe200078e00ff */
[----:B------:R-:W-:Y:S01]  /*8790*/  @!P5 LOP3.LUT R4, R4, 0xfffffff8, RZ, 0xc0, !PT ;  /* 0xfffffff80404d812 */ /* 0x000fe200078ec0ff */
[----:B------:R-:W-:Y:S01]  /*87a0*/  SHFL.IDX PT, R25, R0, 0x2, 0x181f ;  /* 0x00581f0000197f89 */ /* 0x000fe200000e0000 */
[----:B------:R-:W-:Y:S01]  /*87b0*/  @!P1 LEA.HI R2, R2, R8, RZ, 0x3 ;  /* 0x0000000802029211 */ /* 0x000fe200078f18ff */
[----:B------:R-:W-:-:S02]  /*87c0*/  UIADD3 UR10, UR29, UR10, URZ ;  /* 0x0000000a1d0a7290 */ /* 0x000fc4000fffe03f */
[----:B------:R-:W-:Y:S01]  /*87d0*/  SHFL.IDX PT, R26, R26, 0x3, 0x181f ;  /* 0x00781f001a1a7f89 */ /* 0x000fe200000e0000 */
[----:B------:R-:W-:Y:S01]  /*87e0*/  @!P1 LOP3.LUT R2, R2, 0xfffffff8, RZ, 0xc0, !PT ;  /* 0xfffffff802029812 */ /* 0x000fe200078ec0ff */
[--C-:B-1----:R-:W-:Y:S02]  /*87f0*/  @!P5 IMAD.WIDE R22, R32, 0x2, R16.reuse ;  /* 0x000000022016d825 */ /* 0x102fe400078e0210 */
[----:B------:R1:W4:Y:S02]  /*8800*/  SHFL.IDX PT, R27, R0, 0x3, 0x181f ;  /* 0x00781f00001b7f89 */ /* 0x00032400000e0000 */
[----:B------:R-:W-:Y:S02]  /*8810*/  @!P5 IMAD.WIDE R18, R4, 0x2, R16 ;  /* 0x000000020412d825 */ /* 0x000fe400078e0210 */
[----:B------:R5:W-:Y:S02]  /*8820*/  @!P5 LDGSTS.E.BYPASS.LTC128B.128 [R11+0x100], [R22.64], !P3 ;  /* 0x00100000160bdfae */ /* 0x000be4000d901d54 */
[----:B---3--:R-:W-:-:S02]  /*8830*/  @!P1 IMAD.WIDE R16, R2, 0x2, R14 ;  /* 0x0000000202109825 */ /* 0x008fc400078e020e */
[----:B------:R4:W-:Y:S01]  /*8840*/  @!P5 LDGSTS.E.BYPASS.LTC128B.128 [R11+0x4100], [R18.64], !P4 ;  /* 0x04100000120bdfae */ /* 0x0009e2000e101d54 */
[C---:B------:R-:W-:Y:S01]  /*8850*/  ISETP.GE.AND P5, PT, R32.reuse, c[0x0][0x1d4], PT ;  /* 0x0000750020007a0c */ /* 0x040fe20003fa6270 */
[----:B------:R-:W-:Y:S02]  /*8860*/  @!P1 IMAD.SHL.U32 R4, R9, 0x2, RZ ;  /* 0x0000000209049824 */ /* 0x000fe400078e00ff */
[----:B------:R-:W-:-:S05]  /*8870*/  @!P1 IMAD.WIDE R14, R32, 0x2, R14 ;  /* 0x00000002200e9825 */ /* 0x000fca00078e020e */
[----:B------:R3:W-:Y:S04]  /*8880*/  @!P1 LDGSTS.E.BYPASS.LTC128B.128 [R4+0x1100], [R14.64], !P3 ;  /* 0x011000000e049fae */ /* 0x0007e8000d901d54 */
[----:B------:R3:W-:Y:S01]  /*8890*/  @!P1 LDGSTS.E.BYPASS.LTC128B.128 [R4+0x5100], [R16.64], !P4 ;  /* 0x0510000010049fae */ /* 0x0007e2000e101d54 */
[----:B------:R-:W-:Y:S02]  /*88a0*/  ISETP.GE.AND P4, PT, R8, c[0x0][0x1d4], PT ;  /* 0x0000750008007a0c */ /* 0x000fe40003f86270 */
[----:B-1----:R-:W-:-:S04]  /*88b0*/  @!P2 SHF.R.S32.HI R0, RZ, 0x1f, R8 ;  /* 0x0000001fff00a819 */ /* 0x002fc80000011408 */
[-C--:B------:R-:W-:Y:S02]  /*88c0*/  @!P2 LEA.HI R0, R0, R8.reuse, RZ, 0x3 ;  /* 0x000000080000a211 */ /* 0x080fe400078f18ff */
[----:B-----5:R-:W-:Y:S02]  /*88d0*/  @!P0 SHF.R.S32.HI R22, RZ, 0x1f, R8 ;  /* 0x0000001fff168819 */ /* 0x020fe40000011408 */
[----:B------:R-:W-:Y:S02]  /*88e0*/  @!P2 LOP3.LUT R0, R0, 0xfffffff8, RZ, 0xc0, !PT ;  /* 0xfffffff80000a812 */ /* 0x000fe400078ec0ff */
[----:B------:R-:W-:Y:S01]  /*88f0*/  @!P0 LEA.HI R22, R22, R8, RZ, 0x3 ;  /* 0x0000000816168211 */ /* 0x000fe200078f18ff */
[----:B----4-:R-:W-:-:S03]  /*8900*/  @!P2 IMAD.WIDE R18, R32, 0x2, R26 ;  /* 0x000000022012a825 */ /* 0x010fc600078e021a */
[----:B------:R-:W-:Y:S01]  /*8910*/  @!P0 LOP3.LUT R22, R22, 0xfffffff8, RZ, 0xc0, !PT ;  /* 0xfffffff816168812 */ /* 0x000fe200078ec0ff */
[----:B------:R-:W-:-:S04]  /*8920*/  @!P2 IMAD.WIDE R26, R0, 0x2, R26 ;  /* 0x00000002001aa825 */ /* 0x000fc800078e021a */
[----:B------:R-:W-:-:S04]  /*8930*/  @!P0 IMAD.WIDE R22, R22, 0x2, R24 ;  /* 0x0000000216168825 */ /* 0x000fc800078e0218 */
[----:B------:R-:W-:Y:S01]  /*8940*/  @!P0 IMAD.WIDE R24, R32, 0x2, R24 ;  /* 0x0000000220188825 */ /* 0x000fe200078e0218 */
[----:B--2---:R-:W-:-:S03]  /*8950*/  SHF.R.S32.HI R11, RZ, 0x1f, R241 ;  /* 0x0000001fff0b7819 */ /* 0x004fc600000114f1 */
[----:B------:R-:W-:-:S04]  /*8960*/  IMAD.WIDE.U32 R6, R241, c[0x0][0x1f0], R6 ;  /* 0x00007c00f1067a25 */ /* 0x000fc800078e0006 */
[----:B------:R-:W-:Y:S01]  /*8970*/  IMAD R2, R11, c[0x0][0x1f0], RZ ;  /* 0x00007c000b027a24 */ /* 0x000fe200078e02ff */
[----:B---3--:R-:W-:Y:S01]  /*8980*/  IADD3 R4, P1, R6, UR26, RZ ;  /* 0x0000001a06047c10 */ /* 0x008fe2000ff3e0ff */
[----:B------:R-:W-:Y:S02]  /*8990*/  @!P0 IMAD.SHL.U32 R6, R9, 0x2, RZ ;  /* 0x0000000209068824 */ /* 0x000fe400078e00ff */
[----:B------:R-:W-:-:S03]  /*89a0*/  IMAD R2, R241, c[0x0][0x1f4], R2 ;  /* 0x00007d00f1027a24 */ /* 0x000fc600078e0202 */
[----:B------:R1:W-:Y:S02]  /*89b0*/  @!P0 LDGSTS.E.BYPASS.LTC128B.128 [R6+0x2100], [R24.64], !P3 ;  /* 0x0210000018068fae */ /* 0x0003e4000d901d54 */
[----:B------:R-:W-:Y:S02]  /*89c0*/  IADD3.X R2, R7, UR15, R2, P1, !PT ;  /* 0x0000000f07027c10 */ /* 0x000fe40008ffe402 */
[----:B------:R-:W-:Y:S02]  /*89d0*/  LEA R16, P1, R4, c[0x0][0x1c8], 0x1 ;  /* 0x0000720004107a11 */ /* 0x000fe400078208ff */
[----:B------:R-:W-:Y:S02]  /*89e0*/  IADD3 R7, -R10, UR24, RZ ;  /* 0x000000180a077c10 */ /* 0x000fe4000fffe1ff */
[----:B------:R-:W-:Y:S01]  /*89f0*/  LEA.HI.X R2, R4, c[0x0][0x1cc], R2, 0x1, P1 ;  /* 0x0000730004027a11 */ /* 0x000fe200008f0c02 */
[----:B------:R-:W-:Y:S01]  /*8a00*/  SHFL.IDX PT, R14, R16, RZ, 0x181f ;  /* 0x00181fff100e7589 */ /* 0x000fe200000e0000 */
[----:B------:R-:W-:Y:S01]  /*8a10*/  ISETP.GE.AND P6, PT, R7, 0x1, PT ;  /* 0x000000010700780c */ /* 0x000fe20003fc6270 */
[C---:B------:R-:W-:Y:S01]  /*8a20*/  @!P2 IMAD.SHL.U32 R4, R9.reuse, 0x2, RZ ;  /* 0x000000020904a824 */ /* 0x040fe200078e00ff */
[----:B------:R-:W-:Y:S01]  /*8a30*/  ISETP.GE.AND P1, PT, R8, c[0x0][0x198], PT ;  /* 0x0000660008007a0c */ /* 0x000fe20003f26270 */
[----:B------:R-:W2:Y:S04]  /*8a40*/  SHFL.IDX PT, R15, R2, RZ, 0x181f ;  /* 0x00181fff020f7589 */ /* 0x000ea800000e0000 */
[----:B------:R-:W-:Y:S06]  /*8a50*/  SHFL.IDX PT, R17, R2, 0x3, 0x181f ;  /* 0x00781f0002117f89 */ /* 0x000fec00000e0000 */
[----:B------:R-:W-:Y:S01]  /*8a60*/  @P6 SHF.R.S32.HI R0, RZ, 0x1f, R8 ;  /* 0x0000001fff006819 */ /* 0x000fe20000011408 */
[----:B------:R-:W-:Y:S01]  /*8a70*/  @P6 IMAD.SHL.U32 R13, R9, 0x2, RZ ;  /* 0x00000002090d6824 */ /* 0x000fe200078e00ff */
[----:B------:R3:W-:Y:S01]  /*8a80*/  @!P0 LDGSTS.E.BYPASS.LTC128B.128 [R6+0x6100], [R22.64], !P1 ;  /* 0x0610000016068fae */ /* 0x0007e2000c901d54 */
[----:B------:R-:W-:-:S03]  /*8a90*/  ISETP.GE.AND P0, PT, R7, 0x41, PT ;  /* 0x000000410700780c */ /* 0x000fc60003f06270 */
[----:B------:R4:W-:Y:S01]  /*8aa0*/  @!P2 LDGSTS.E.BYPASS.LTC128B.128 [R4+0x3100], [R18.64], !P3 ;  /* 0x031000001204afae */ /* 0x0009e2000d901d54 */
[----:B------:R-:W-:-:S03]  /*8ab0*/  ISETP.GE.AND P3, PT, R7, 0x61, PT ;  /* 0x000000610700780c */ /* 0x000fc60003f66270 */
[----:B------:R4:W-:Y:S01]  /*8ac0*/  @!P2 LDGSTS.E.BYPASS.LTC128B.128 [R4+0x7100], [R26.64], !P1 ;  /* 0x071000001a04afae */ /* 0x0009e2000c901d54 */
[----:B------:R-:W-:-:S03]  /*8ad0*/  ISETP.GE.AND P1, PT, R7, 0x21, PT ;  /* 0x000000210700780c */ /* 0x000fc60003f26270 */
[----:B-1----:R-:W-:Y:S04]  /*8ae0*/  SHFL.IDX PT, R24, R16, 0x1, 0x181f ;  /* 0x00381f0010187f89 */ /* 0x002fe800000e0000 */
[----:B------:R-:W1:Y:S04]  /*8af0*/  SHFL.IDX PT, R25, R2, 0x1, 0x181f ;  /* 0x00381f0002197f89 */ /* 0x000e6800000e0000 */
[----:B------:R-:W0:Y:S01]  /*8b00*/  LDGDEPBAR ;  /* 0x00000000000079af */ /* 0x000e220000000000 */
[----:B---3--:R-:W-:Y:S02]  /*8b10*/  @P6 LEA.HI R6, R0, R8, RZ, 0x3 ;  /* 0x0000000800066211 */ /* 0x008fe400078f18ff */
[----:B------:R-:W-:-:S02]  /*8b20*/  LEA.HI R0, R5, R73, RZ, 0x4 ;  /* 0x0000004905007211 */ /* 0x000fc400078f20ff */
[----:B------:R-:W-:Y:S02]  /*8b30*/  @P6 LOP3.LUT R6, R6, 0xfffffff8, RZ, 0xc0, !PT ;  /* 0xfffffff806066812 */ /* 0x000fe400078ec0ff */
[----:B----4-:R-:W-:-:S03]  /*8b40*/  SHF.R.S32.HI R4, RZ, 0x4, R0 ;  /* 0x00000004ff047819 */ /* 0x010fc60000011400 */
[----:B--2---:R-:W-:Y:S01]  /*8b50*/  @P6 IMAD.WIDE R18, R6, 0x2, R14 ;  /* 0x0000000206126825 */ /* 0x004fe200078e020e */
[----:B------:R-:W-:Y:S02]  /*8b60*/  @P1 SHF.R.S32.HI R6, RZ, 0x1f, R8 ;  /* 0x0000001fff061819 */ /* 0x000fe40000011408 */
[----:B------:R-:W-:Y:S01]  /*8b70*/  LEA.HI R20, R0, R4, RZ, 0x1 ;  /* 0x0000000400147211 */ /* 0x000fe200078f08ff */
[----:B------:R-:W-:Y:S01]  /*8b80*/  @P6 IMAD.WIDE R14, R32, 0x2, R14 ;  /* 0x00000002200e6825 */ /* 0x000fe200078e020e */
[----:B------:R-:W-:Y:S02]  /*8b90*/  @P1 LEA.HI R6, R6, R8, RZ, 0x3 ;  /* 0x0000000806061211 */ /* 0x000fe400078f18ff */
[----:B------:R-:W-:Y:S01]  /*8ba0*/  LOP3.LUT R20, R20, 0xfffffffe, RZ, 0xc0, !PT ;  /* 0xfffffffe14147812 */ /* 0x000fe200078ec0ff */
[----:B-1----:R-:W-:Y:S01]  /*8bb0*/  @P1 IMAD.WIDE R22, R32, 0x2, R24 ;  /* 0x0000000220161825 */ /* 0x002fe200078e0218 */
[----:B------:R1:W-:Y:S01]  /*8bc0*/  @P6 LDGSTS.E.BYPASS.LTC128B.128 [R13+0x8100], [R14.64], !P5 ;  /* 0x081000000e0d6fae */ /* 0x0003e2000e901d54 */
[----:B------:R-:W-:-:S02]  /*8bd0*/  @P1 LOP3.LUT R6, R6, 0xfffffff8, RZ, 0xc0, !PT ;  /* 0xfffffff806061812 */ /* 0x000fc400078ec0ff */
[----:B------:R-:W-:Y:S01]  /*8be0*/  IMAD.IADD R20, R4, 0x1, -R20 ;  /* 0x0000000104147824 */ /* 0x000fe200078e0a14 */
[----:B------:R2:W-:Y:S01]  /*8bf0*/  @P6 LDGSTS.E.BYPASS.LTC128B.128 [R13+0xc100], [R18.64], !P4 ;  /* 0x0c100000120d6fae */ /* 0x0005e2000e101d54 */
[----:B------:R-:W-:Y:S01]  /*8c00*/  @P0 SHF.R.S32.HI R4, RZ, 0x1f, R8 ;  /* 0x0000001fff040819 */ /* 0x000fe20000011408 */
[----:B------:R-:W-:-:S03]  /*8c10*/  @P1 IMAD.WIDE R24, R6, 0x2, R24 ;  /* 0x0000000206181825 */ /* 0x000fc600078e0218 */
[----:B------:R-:W-:Y:S01]  /*8c20*/  @P0 LEA.HI R4, R4, R8, RZ, 0x3 ;  /* 0x0000000804040211 */ /* 0x000fe200078f18ff */
[----:B------:R-:W-:-:S03]  /*8c30*/  @P0 IMAD.SHL.U32 R6, R9, 0x2, RZ ;  /* 0x0000000209060824 */ /* 0x000fc600078e00ff */
[----:B------:R-:W-:Y:S02]  /*8c40*/  @P0 LOP3.LUT R4, R4, 0xfffffff8, RZ, 0xc0, !PT ;  /* 0xfffffff804040812 */ /* 0x000fe400078ec0ff */
[----:B-1----:R-:W-:Y:S01]  /*8c50*/  LOP3.LUT R15, R0, 0xfffffff0, RZ, 0xc0, !PT ;  /* 0xfffffff0000f7812 */ /* 0x002fe200078ec0ff */
[----:B--2---:R-:W-:Y:S04]  /*8c60*/  SHFL.IDX PT, R18, R16, 0x2, 0x181f ;  /* 0x00581f0010127f89 */ /* 0x004fe800000e0000 */
[----:B------:R-:W-:Y:S02]  /*8c70*/  IMAD.IADD R15, R73, 0x1, -R15 ;  /* 0x00000001490f7824 */ /* 0x000fe400078e0a0f */
[----:B------:R-:W-:Y:S01]  /*8c80*/  @P1 IMAD.SHL.U32 R13, R9, 0x2, RZ ;  /* 0x00000002090d1824 */ /* 0x000fe200078e00ff */
[----:B------:R1:W2:Y:S02]  /*8c90*/  SHFL.IDX PT, R19, R2, 0x2, 0x181f ;  /* 0x00581f0002137f89 */ /* 0x0002a400000e0000 */
[----:B------:R-:W-:-:S02]  /*8ca0*/  SHF.R.S32.HI R0, RZ, 0x1f, R15 ;  /* 0x0000001fff007819 */ /* 0x000fc4000001140f */
[----:B------:R-:W3:Y:S02]  /*8cb0*/  SHFL.IDX PT, R16, R16, 0x3, 0x181f ;  /* 0x00781f0010107f89 */ /* 0x000ee400000e0000 */
[----:B------:R-:W-:Y:S02]  /*8cc0*/  LEA.HI R0, R0, R15, RZ, 0x3 ;  /* 0x0000000f00007211 */ /* 0x000fe400078f18ff */
[----:B------:R2:W-:Y:S02]  /*8cd0*/  @P1 LDGSTS.E.BYPASS.LTC128B.128 [R13+0x9100], [R22.64], !P5 ;  /* 0x09100000160d1fae */ /* 0x0005e4000e901d54 */
[----:B------:R-:W-:Y:S02]  /*8ce0*/  LOP3.LUT R14, R0, 0xfffffff8, RZ, 0xc0, !PT ;  /* 0xfffffff8000e7812 */ /* 0x000fe400078ec0ff */
[----:B------:R3:W-:Y:S03]  /*8cf0*/  @P1 LDGSTS.E.BYPASS.LTC128B.128 [R13+0xd100], [R24.64], !P4 ;  /* 0x0d100000180d1fae */ /* 0x0007e6000e101d54 */
[----:B------:R-:W-:-:S05]  /*8d00*/  IMAD.IADD R14, R15, 0x1, -R14 ;  /* 0x000000010f0e7824 */ /* 0x000fca00078e0a0e */
[----:B------:R-:W-:Y:S02]  /*8d10*/  R2P PR, R14, 0x6 ;  /* 0x000000060e007804 */ /* 0x000fe40000000000 */
[----:B------:R-:W-:Y:S02]  /*8d20*/  ISETP.GT.AND P6, PT, R240, 0x7f, PT ;  /* 0x0000007ff000780c */ /* 0x000fe40003fc4270 */
[----:B-1----:R-:W-:-:S04]  /*8d30*/  @P3 SHF.R.S32.HI R2, RZ, 0x1f, R8 ;  /* 0x0000001fff023819 */ /* 0x002fc80000011408 */
[----:B------:R-:W-:-:S04]  /*8d40*/  @P3 LEA.HI R2, R2, R8, RZ, 0x3 ;  /* 0x0000000802023211 */ /* 0x000fc800078f18ff */
[----:B------:R-:W-:Y:S01]  /*8d50*/  @P3 LOP3.LUT R2, R2, 0xfffffff8, RZ, 0xc0, !PT ;  /* 0xfffffff802023812 */ /* 0x000fe200078ec0ff */
[----:B--2---:R-:W-:-:S04]  /*8d60*/  @P0 IMAD.WIDE R22, R4, 0x2, R18 ;  /* 0x0000000204160825 */ /* 0x004fc800078e0212 */
[----:B------:R-:W-:-:S04]  /*8d70*/  @P0 IMAD.WIDE R18, R32, 0x2, R18 ;  /* 0x0000000220120825 */ /* 0x000fc800078e0212 */
[--C-:B---3--:R-:W-:Y:S01]  /*8d80*/  @P3 IMAD.WIDE R24, R2, 0x2, R16.reuse ;  /* 0x0000000202183825 */ /* 0x108fe200078e0210 */
[----:B------:R1:W-:Y:S03]  /*8d90*/  @P0 LDGSTS.E.BYPASS.LTC128B.128 [R6+0xa100], [R18.64], !P5 ;  /* 0x0a10000012060fae */ /* 0x0003e6000e901d54 */
[----:B------:R-:W-:Y:S01]  /*8da0*/  IMAD.SHL.U32 R2, R14, 0x40, RZ ;  /* 0x000000400e027824 */ /* 0x000fe200078e00ff */
[----:B------:R1:W-:Y:S01]  /*8db0*/  @P0 LDGSTS.E.BYPASS.LTC128B.128 [R6+0xe100], [R22.64], !P4 ;  /* 0x0e10000016060fae */ /* 0x0003e2000e101d54 */
[----:B------:R-:W-:Y:S01]  /*8dc0*/  @P3 IMAD.SHL.U32 R4, R9, 0x2, RZ ;  /* 0x0000000209043824 */ /* 0x000fe200078e00ff */
[----:B------:R-:W-:Y:S01]  /*8dd0*/  ISETP.LT.AND P0, PT, RZ, c[0x0][0x27c], PT ;  /* 0x00009f00ff007a0c */ /* 0x000fe20003f01270 */
[----:B------:R-:W-:Y:S01]  /*8de0*/  @P3 IMAD.WIDE R16, R32, 0x2, R16 ;  /* 0x0000000220103825 */ /* 0x000fe200078e0210 */
[----:B------:R-:W-:-:S04]  /*8df0*/  LOP3.LUT R2, R2, 0x1c0, RZ, 0xc0, !PT ;  /* 0x000001c002027812 */ /* 0x000fc800078ec0ff */
[----:B------:R2:W-:Y:S04]  /*8e00*/  @P3 LDGSTS.E.BYPASS.LTC128B.128 [R4+0xb100], [R16.64], !P5 ;  /* 0x0b10000010043fae */ /* 0x0005e8000e901d54 */
[----:B------:R2:W-:Y:S04]  /*8e10*/  @P3 LDGSTS.E.BYPASS.LTC128B.128 [R4+0xf100], [R24.64], !P4 ;  /* 0x0f10000018043fae */ /* 0x0005e8000e101d54 */
[----:B------:R-:W0:Y:S01]  /*8e20*/  LDGDEPBAR ;  /* 0x00000000000079af */ /* 0x000e220000000000 */
[----:B-1----:R-:W-:-:S05]  /*8e30*/  IMAD.SHL.U32 R6, R20, 0x8, RZ ;  /* 0x0000000814067824 */ /* 0x002fca00078e00ff */
[----:B--2---:R-:W-:Y:S02]  /*8e40*/  LOP3.LUT R4, R2, 0x8, R6, 0xf8, !PT ;  /* 0x0000000802047812 */ /* 0x004fe400078ef806 */
[----:B------:R-:W-:Y:S01]  /*8e50*/  SHF.R.U32.HI R6, RZ, 0x3, R2 ;  /* 0x00000003ff067819 */ /* 0x000fe20000011602 */
[----:B------:R-:W-:-:S03]  /*8e60*/  IMAD.MOV.U32 R2, RZ, RZ, 0x10 ;  /* 0x00000010ff027424 */ /* 0x000fc600078e00ff */
[----:B------:R-:W-:Y:S01]  /*8e70*/  LOP3.LUT R4, R4, R6, RZ, 0x3c, !PT ;  /* 0x0000000604047212 */ /* 0x000fe200078e3cff */
[----:B------:R-:W-:Y:S01]  /*8e80*/  IMAD.SHL.U32 R6, R0, 0x40, RZ ;  /* 0x0000004000067824 */ /* 0x000fe200078e00ff */
[----:B------:R-:W-:Y:S01]  /*8e90*/  SEL R2, R2, 0xfffffff0, !P1 ;  /* 0xfffffff002027807 */ /* 0x000fe20004800000 */
[----:B------:R-:W-:-:S03]  /*8ea0*/  IMAD.MOV.U32 R0, RZ, RZ, 0x20 ;  /* 0x00000020ff007424 */ /* 0x000fc600078e00ff */
[----:B------:R-:W-:Y:S02]  /*8eb0*/  LOP3.LUT R4, R4, 0xfffffe00, R6, 0xf8, !PT ;  /* 0xfffffe0004047812 */ /* 0x000fe400078ef806 */
[----:B------:R-:W-:Y:S02]  /*8ec0*/  SEL R6, RZ, 0x10, P4 ;  /* 0x00000010ff067807 */ /* 0x000fe40002000000 */
[----:B------:R-:W-:Y:S01]  /*8ed0*/  SEL R0, R0, 0xffffffe0, !P2 ;  /* 0xffffffe000007807 */ /* 0x000fe20005000000 */
[----:B------:R-:W-:Y:S05]  /*8ee0*/  @P0 BRA `(.L_x_108) ;  /* 0x0000002000000947 */ /* 0x000fea0003800000 */
[----:B------:R-:W-:-:S04]  /*8ef0*/  DEPBAR.LE SB0, 0x1 ;  /* 0x000080400000791a */ /* 0x000fc80000000000 */
[----:B------:R-:W-:Y:S05]  /*8f00*/  BRA `(.L_x_109) ;  /* 0x000036b000007947 */ /* 0x000fea0003800000 */
.L_x_108:
[----:B------:R-:W-:Y:S01]  /*8f10*/  USHF.R.S32.HI UR30, URZ, 0x1f, UR13 ;  /* 0x0000001f3f1e7899 */ /* 0x000fe2000801140d */
[----:B------:R-:W-:Y:S01]  /*8f20*/  BSSY B2, `(.L_x_109) ;  /* 0x0000369000027945 */ /* 0x000fe20003800000 */
[----:B------:R-:W-:Y:S01]  /*8f30*/  ULDC.64 UR16, c[0x0][0x280] ;  /* 0x0000a00000107ab9 */ /* 0x000fe20000000a00 */
[----:B------:R-:W-:Y:S01]  /*8f40*/  SHF.L.U32 R22, R9, 0x1, RZ ;  /* 0x0000000109167819 */ /* 0x000fe200000006ff */
[----:B------:R-:W-:Y:S02]  /*8f50*/  ULDC.64 UR4, c[0x0][0x290] ;  /* 0x0000a40000047ab9 */ /* 0x000fe40000000a00 */
[----:B------:R-:W-:Y:S02]  /*8f60*/  UIMAD UR25, UR30, UR16, URZ ;  /* 0x000000101e1972a4 */ /* 0x000fe4000f8e023f */
[----:B------:R-:W-:Y:S02]  /*8f70*/  UIMAD UR30, UR30, UR4, URZ ;  /* 0x000000041e1e72a4 */ /* 0x000fe4000f8e023f */
[----:B------:R-:W-:-:S02]  /*8f80*/  UIMAD.WIDE.U32 UR32, UR13, UR16, URZ ;  /* 0x000000100d2072a5 */ /* 0x000fc4000f8e003f */
[----:B------:R-:W-:Y:S02]  /*8f90*/  UIMAD UR25, UR13, UR17, UR25 ;  /* 0x000000110d1972a4 */ /* 0x000fe4000f8e0219 */
[----:B------:R-:W-:Y:S02]  /*8fa0*/  UIMAD.WIDE.U32 UR34, UR13, UR4, URZ ;  /* 0x000000040d2272a5 */ /* 0x000fe4000f8e003f */
[----:B------:R-:W-:Y:S02]  /*8fb0*/  UIMAD UR30, UR13, UR5, UR30 ;  /* 0x000000050d1e72a4 */ /* 0x000fe4000f8e021e */
[----:B------:R-:W-:Y:S02]  /*8fc0*/  ULDC.64 UR16, c[0x0][0x270] ;  /* 0x00009c0000107ab9 */ /* 0x000fe40000000a00 */
[----:B------:R-:W-:Y:S02]  /*8fd0*/  ULDC.U8 UR13, c[0x0][0x298] ;  /* 0x0000a600000d7ab9 */ /* 0x000fe40000000000 */
[----:B------:R-:W-:Y:S01]  /*8fe0*/  ISETP.NE.AND P0, PT, RZ, UR13, PT ;  /* 0x0000000dff007c0c */ /* 0x000fe2000bf05270 */
[----:B------:R-:W-:-:S02]  /*8ff0*/  ULDC.64 UR4, c[0x0][0x288] ;  /* 0x0000a20000047ab9 */ /* 0x000fc40000000a00 */
[----:B------:R-:W-:Y:S02]  /*9000*/  ULEA UR16, UP1, UR32, UR16, 0x1 ;  /* 0x0000001020107291 */ /* 0x000fe4000f82083f */
[----:B------:R-:W-:Y:S02]  /*9010*/  ULEA UR4, UP0, UR34, UR4, 0x1 ;  /* 0x0000000422047291 */ /* 0x000fe4000f80083f */
[----:B------:R-:W-:Y:S02]  /*9020*/  UIADD3 UR25, UR25, UR33, URZ ;  /* 0x0000002119197290 */ /* 0x000fe4000fffe03f */
[----:B------:R-:W-:Y:S02]  /*9030*/  UIADD3 UR30, UR30, UR35, URZ ;  /* 0x000000231e1e7290 */ /* 0x000fe4000fffe03f */
[----:B------:R-:W-:Y:S02]  /*9040*/  ULEA.HI.X UR17, UR32, UR17, UR25, 0x1, UP1 ;  /* 0x0000001120117291 */ /* 0x000fe400088f0c19 */
[----:B------:R-:W-:Y:S01]  /*9050*/  ULEA.HI.X UR5, UR34, UR5, UR30, 0x1, UP0 ;  /* 0x0000000522057291 */ /* 0x000fe200080f0c1e */
[----:B------:R-:W-:Y:S05]  /*9060*/  @!P0 BRA `(.L_x_110) ;  /* 0x0000198000008947 */ /* 0x000fea0003800000 */
[----:B------:R-:W-:Y:S01]  /*9070*/  ISETP.NE.AND P1, PT, R12, RZ, PT ;  /* 0x000000ff0c00720c */ /* 0x000fe20003f25270 */
[----:B------:R-:W-:Y:S01]  /*9080*/  IMAD.U32 R24, RZ, RZ, UR16 ;  /* 0x00000010ff187e24 */ /* 0x000fe2000f8e00ff */
[----:B------:R-:W-:Y:S01]  /*9090*/  MOV R25, UR17 ;  /* 0x0000001100197c02 */ /* 0x000fe20008000f00 */
[----:B------:R-:W-:Y:S01]  /*90a0*/  IMAD.U32 R18, RZ, RZ, UR4 ;  /* 0x00000004ff127e24 */ /* 0x000fe2000f8e00ff */
[----:B------:R-:W-:Y:S01]  /*90b0*/  MOV R19, UR5 ;  /* 0x0000000500137c02 */ /* 0x000fe20008000f00 */
[----:B------:R-:W-:Y:S01]  /*90c0*/  BSSY B0, `(.L_x_111) ;  /* 0x0000017000007945 */ /* 0x000fe20003800000 */
[----:B------:R-:W-:Y:S01]  /*90d0*/  IMAD.SHL.U32 R23, R3, 0x4, RZ ;  /* 0x0000000403177824 */ /* 0x000fe200078e00ff */
[----:B------:R-:W-:Y:S01]  /*90e0*/  CS2R R14, SRZ ;  /* 0x00000000000e7805 */ /* 0x000fe2000001ff00 */
[----:B------:R-:W-:Y:S01]  /*90f0*/  CS2R R16, SRZ ;  /* 0x0000000000107805 */ /* 0x000fe2000001ff00 */
[----:B------:R-:W-:Y:S01]  /*9100*/  CS2R R34, SRZ ;  /* 0x0000000000227805 */ /* 0x000fe2000001ff00 */
[----:B------:R-:W-:-:S03]  /*9110*/  CS2R R12, SRZ ;  /* 0x00000000000c7805 */ /* 0x000fc6000001ff00 */
[----:B------:R-:W-:Y:S05]  /*9120*/  @P1 BRA `(.L_x_112) ;  /* 0x0000010000001947 */ /* 0x000fea0003800000 */
[C---:B------:R-:W-:Y:S01]  /*9130*/  IADD3 R14, R23.reuse, 0x20, RZ ;  /* 0x00000020170e7810 */ /* 0x040fe20007ffe0ff */
[----:B------:R-:W-:Y:S01]  /*9140*/  CS2R R34, SRZ ;  /* 0x0000000000227805 */ /* 0x000fe2000001ff00 */
[----:B------:R-:W-:Y:S02]  /*9150*/  ISETP.GE.AND P1, PT, R23, c[0x0][0x27c], PT ;  /* 0x00009f0017007a0c */ /* 0x000fe40003f26270 */
[----:B------:R-:W-:-:S11]  /*9160*/  ISETP.GE.AND P0, PT, R14, c[0x0][0x27c], PT ;  /* 0x00009f000e007a0c */ /* 0x000fd60003f06270 */
[----:B------:R-:W-:Y:S02]  /*9170*/  @!P1 IMAD.WIDE R26, R23, 0x2, R24 ;  /* 0x00000002171a9825 */ /* 0x000fe400078e0218 */
[----:B------:R-:W-:-:S03]  /*9180*/  @!P0 SHF.R.S32.HI R15, RZ, 0x1f, R14 ;  /* 0x0000001fff0f8819 */ /* 0x000fc6000001140e */
[----:B------:R1:W5:Y:S01]  /*9190*/  @!P1 LD.E.64 R16, [R26.64] ;  /* 0x000000141a109980 */ /* 0x000362000c101b00 */
[----:B------:R-:W-:-:S04]  /*91a0*/  @!P0 LEA.HI R14, R15, R14, RZ, 0x2 ;  /* 0x0000000e0f0e8211 */ /* 0x000fc800078f10ff */
[----:B------:R-:W-:-:S05]  /*91b0*/  @!P0 LOP3.LUT R14, R14, 0xfffffffc, RZ, 0xc0, !PT ;  /* 0xfffffffc0e0e8812 */ /* 0x000fca00078ec0ff */
[----:B------:R-:W-:-:S04]  /*91c0*/  @!P0 IMAD.WIDE R24, R14, 0x2, R24 ;  /* 0x000000020e188825 */ /* 0x000fc800078e0218 */
[--C-:B------:R-:W-:Y:S02]  /*91d0*/  @!P0 IMAD.WIDE R28, R14, 0x2, R18.reuse ;  /* 0x000000020e1c8825 */ /* 0x100fe400078e0212 */
[----:B------:R-:W-:Y:S02]  /*91e0*/  CS2R R14, SRZ ;  /* 0x00000000000e7805 */ /* 0x000fe4000001ff00 */
[----:B------:R-:W-:Y:S01]  /*91f0*/  @!P1 IMAD.WIDE R18, R23, 0x2, R18 ;  /* 0x0000000217129825 */ /* 0x000fe200078e0212 */
[----:B------:R1:W5:Y:S04]  /*9200*/  @!P0 LD.E.64 R34, [R28.64] ;  /* 0x000000141c228980 */ /* 0x000368000c101b00 */
[----:B------:R1:W5:Y:S04]  /*9210*/  @!P1 LD.E.64 R12, [R18.64] ;  /* 0x00000014120c9980 */ /* 0x000368000c101b00 */
[----:B------:R1:W5:Y:S02]  /*9220*/  @!P0 LD.E.64 R14, [R24.64] ;  /* 0x00000014180e8980 */ /* 0x000364000c101b00 */
.L_x_112:
[----:B------:R-:W-:Y:S05]  /*9230*/  BSYNC B0 ;  /* 0x0000000000007941 */ /* 0x000fea0003800000 */
.L_x_111:
[----:B------:R-:W-:Y:S01]  /*9240*/  UIMAD UR4, UR12, -0x80, UR18 ;  /* 0xffffff800c0478a4 */ /* 0x000fe2000f8e0212 */
[--C-:B-1---5:R-:W-:Y:S01]  /*9250*/  IMAD.MOV.U32 R27, RZ, RZ, R17.reuse ;  /* 0x000000ffff1b7224 */ /* 0x122fe200078e0011 */
[--C-:B------:R-:W-:Y:S01]  /*9260*/  SHF.R.U64 R30, R16, 0x10, R17.reuse ;  /* 0x00000010101e7819 */ /* 0x100fe20000001211 */
[----:B------:R-:W-:Y:S01]  /*9270*/  IMAD.MOV.U32 R29, RZ, RZ, R14 ;  /* 0x000000ffff1d7224 */ /* 0x000fe200078e000e */
[----:B------:R-:W-:Y:S01]  /*9280*/  UISETP.LT.AND UP0, UPT, UR4, 0x80, UPT ;  /* 0x000000800400788c */ /* 0x000fe2000bf01270 */
[----:B------:R-:W-:Y:S01]  /*9290*/  SHF.R.U32.HI R25, RZ, 0x10, R17 ;  /* 0x00000010ff197819 */ /* 0x000fe20000011611 */
[--C-:B------:R-:W-:Y:S01]  /*92a0*/  IMAD.MOV.U32 R19, RZ, RZ, R15.reuse ;  /* 0x000000ffff137224 */ /* 0x100fe200078e000f */
[--C-:B------:R-:W-:Y:S01]  /*92b0*/  SHF.R.U64 R28, R14, 0x10, R15.reuse ;  /* 0x000000100e1c7819 */ /* 0x100fe2000000120f */
[----:B------:R-:W-:Y:S01]  /*92c0*/  USEL UR4, UR4, 0x80, UP0 ;  /* 0x0000008004047887 */ /* 0x000fe20008000000 */
[----:B------:R-:W-:Y:S01]  /*92d0*/  SHF.R.U32.HI R17, RZ, 0x10, R15 ;  /* 0x00000010ff117819 */ /* 0x000fe2000001160f */
[--C-:B------:R-:W-:Y:S01]  /*92e0*/  IMAD.MOV.U32 R26, RZ, RZ, R13.reuse ;  /* 0x000000ffff1a7224 */ /* 0x100fe200078e000d */
[--C-:B------:R-:W-:Y:S01]  /*92f0*/  SHF.R.U64 R14, R12, 0x10, R13.reuse ;  /* 0x000000100c0e7819 */ /* 0x100fe2000000120d */
[----:B------:R-:W-:Y:S01]  /*9300*/  IMAD.MOV.U32 R31, RZ, RZ, R16 ;  /* 0x000000ffff1f7224 */ /* 0x000fe200078e0010 */
[----:B------:R-:W-:Y:S01]  /*9310*/  SHF.R.U32.HI R24, RZ, 0x10, R13 ;  /* 0x00000010ff187819 */ /* 0x000fe2000001160d */
[----:B------:R-:W-:Y:S01]  /*9320*/  IMAD.MOV.U32 R15, RZ, RZ, R12 ;  /* 0x000000ffff0f7224 */ /* 0x000fe200078e000c */
[----:B------:R-:W-:Y:S01]  /*9330*/  ISETP.GE.AND P0, PT, R10, UR4, PT ;  /* 0x000000040a007c0c */ /* 0x000fe2000bf06270 */
[----:B------:R-:W-:Y:S01]  /*9340*/  IMAD.MOV.U32 R13, RZ, RZ, R34 ;  /* 0x000000ffff0d7224 */ /* 0x000fe200078e0022 */
[--C-:B------:R-:W-:Y:S01]  /*9350*/  SHF.R.U64 R12, R34, 0x10, R35.reuse ;  /* 0x00000010220c7819 */ /* 0x100fe20000001223 */
[--C-:B------:R-:W-:Y:S01]  /*9360*/  IMAD.MOV.U32 R18, RZ, RZ, R35.reuse ;  /* 0x000000ffff127224 */ /* 0x100fe200078e0023 */
[----:B------:R-:W-:Y:S01]  /*9370*/  SHF.R.U32.HI R16, RZ, 0x10, R35 ;  /* 0x00000010ff107819 */ /* 0x000fe20000011623 */
[----:B------:R-:W-:-:S04]  /*9380*/  DEPBAR.LE SB0, 0x1 ;  /* 0x000080400000791a */ /* 0x000fc80000000000 */
[----:B------:R-:W-:Y:S01]  /*9390*/  BSSY B1, `(.L_x_113) ;  /* 0x000005e000017945 */ /* 0x000fe20003800000 */
[----:B------:R-:W-:Y:S02]  /*93a0*/  PRMT R27, R27, 0x5410, R31 ;  /* 0x000054101b1b7816 */ /* 0x000fe4000000001f */
[----:B------:R-:W-:Y:S02]  /*93b0*/  PRMT R25, R25, 0x5410, R30 ;  /* 0x0000541019197816 */ /* 0x000fe4000000001e */
[----:B------:R-:W-:Y:S02]  /*93c0*/  PRMT R19, R19, 0x5410, R29 ;  /* 0x0000541013137816 */ /* 0x000fe4000000001d */
[----:B------:R-:W-:Y:S02]  /*93d0*/  PRMT R17, R17, 0x5410, R28 ;  /* 0x0000541011117816 */ /* 0x000fe4000000001c */
[----:B------:R-:W-:Y:S02]  /*93e0*/  PRMT R26, R26, 0x5410, R15 ;  /* 0x000054101a1a7816 */ /* 0x000fe4000000000f */
[----:B------:R-:W-:-:S02]  /*93f0*/  PRMT R24, R24, 0x5410, R14 ;  /* 0x0000541018187816 */ /* 0x000fc4000000000e */
[----:B------:R-:W-:Y:S02]  /*9400*/  PRMT R18, R18, 0x5410, R13 ;  /* 0x0000541012127816 */ /* 0x000fe4000000000d */
[----:B------:R-:W-:Y:S01]  /*9410*/  PRMT R16, R16, 0x5410, R12 ;  /* 0x0000541010107816 */ /* 0x000fe2000000000c */
[----:B------:R-:W-:Y:S06]  /*9420*/  BAR.SYNC.DEFER_BLOCKING 0x0 ;  /* 0x0000000000007b1d */ /* 0x000fec0000010000 */
[----:B------:R-:W-:Y:S05]  /*9430*/  @P0 BRA `(.L_x_114) ;  /* 0x0000053000000947 */ /* 0x000fea0003800000 */
[----:B------:R-:W-:Y:S01]  /*9440*/  ISETP.GE.AND P0, PT, R23, c[0x0][0x27c], PT ;  /* 0x00009f0017007a0c */ /* 0x000fe20003f06270 */
[----:B------:R-:W-:-:S12]  /*9450*/  BSSY B0, `(.L_x_115) ;  /* 0x0000028000007945 */ /* 0x000fd80003800000 */
[----:B------:R-:W-:Y:S05]  /*9460*/  @P0 BRA `(.L_x_116) ;  /* 0x0000026000000947 */ /* 0x000fea0003800000 */
[----:B------:R-:W1:Y:S01]  /*9470*/  LDS.128 R12, [R22+0x100] ;  /* 0x00010000160c7984 */ /* 0x000e620000000c00 */
[----:B------:R-:W-:Y:S02]  /*9480*/  HADD2.F32 R28, -RZ, R26.H1_H1 ;  /* 0x3000001aff1c7230 */ /* 0x000fe40000004100 */
[--C-:B------:R-:W-:Y:S02]  /*9490*/  HADD2.F32 R34, -RZ, R24.reuse.H1_H1 ;  /* 0x30000018ff227230 */ /* 0x100fe40000004100 */
[----:B------:R-:W-:Y:S02]  /*94a0*/  HADD2.F32 R35, -RZ, R25.H1_H1 ;  /* 0x30000019ff237230 */ /* 0x000fe40000004100 */
[----:B------:R-:W-:Y:S02]  /*94b0*/  HADD2.F32 R36, -RZ, R27.H1_H1 ;  /* 0x3000001bff247230 */ /* 0x000fe40000004100 */
[----:B------:R-:W-:Y:S02]  /*94c0*/  HADD2.F32 R39, -RZ, R24.H0_H0 ;  /* 0x20000018ff277230 */ /* 0x000fe40000004100 */
[----:B-1----:R-:W-:-:S02]  /*94d0*/  HADD2.F32 R29, -RZ, R12.H0_H0 ;  /* 0x2000000cff1d7230 */ /* 0x002fc40000004100 */
[----:B------:R-:W-:Y:S02]  /*94e0*/  HADD2.F32 R30, -RZ, R12.H1_H1 ;  /* 0x3000000cff1e7230 */ /* 0x000fe40000004100 */
[--C-:B------:R-:W-:Y:S01]  /*94f0*/  HADD2.F32 R31, -RZ, R13.reuse.H1_H1 ;  /* 0x3000000dff1f7230 */ /* 0x100fe20000004100 */
[----:B------:R-:W-:Y:S01]  /*9500*/  FMUL.FTZ R38, R29, R28 ;  /* 0x0000001c1d267220 */ /* 0x000fe20000410000 */
[----:B------:R-:W-:Y:S02]  /*9510*/  HADD2.F32 R12, -RZ, R13.H0_H0 ;  /* 0x2000000dff0c7230 */ /* 0x000fe40000004100 */
[--C-:B------:R-:W-:Y:S01]  /*9520*/  HADD2.F32 R13, -RZ, R14.reuse.H0_H0 ;  /* 0x2000000eff0d7230 */ /* 0x100fe20000004100 */
[----:B------:R-:W-:Y:S01]  /*9530*/  FFMA.FTZ R38, R30, R36, R38 ;  /* 0x000000241e267223 */ /* 0x000fe20000010026 */
[----:B------:R-:W-:Y:S02]  /*9540*/  HADD2.F32 R33, -RZ, R14.H1_H1 ;  /* 0x3000000eff217230 */ /* 0x000fe40000004100 */
[----:B------:R-:W-:-:S02]  /*9550*/  HADD2.F32 R14, -RZ, R15.H0_H0 ;  /* 0x2000000fff0e7230 */ /* 0x000fc40000004100 */
[----:B------:R-:W-:Y:S01]  /*9560*/  HADD2.F32 R37, -RZ, R15.H1_H1 ;  /* 0x3000000fff257230 */ /* 0x000fe20000004100 */
[----:B------:R-:W-:Y:S02]  /*9570*/  FMUL.FTZ R15, R30, R28 ;  /* 0x0000001c1e0f7220 */ /* 0x000fe40000410000 */
[CC--:B------:R-:W-:Y:S02]  /*9580*/  FMUL.FTZ R28, R31.reuse, R34.reuse ;  /* 0x000000221f1c7220 */ /* 0x0c0fe40000410000 */
[C---:B------:R-:W-:Y:S02]  /*9590*/  FMUL.FTZ R34, R12.reuse, R34 ;  /* 0x000000220c227220 */ /* 0x040fe40000410000 */
[-C--:B------:R-:W-:Y:S01]  /*95a0*/  FFMA.FTZ R28, R12, R35.reuse, -R28 ;  /* 0x000000230c1c7223 */ /* 0x080fe2000001081c */
[----:B------:R-:W-:Y:S01]  /*95b0*/  HADD2.F32 R12, -RZ, R26.H0_H0 ;  /* 0x2000001aff0c7230 */ /* 0x000fe20000004100 */
[----:B------:R-:W-:Y:S01]  /*95c0*/  FFMA.FTZ R34, R31, R35, R34 ;  /* 0x000000231f227223 */ /* 0x000fe20000010022 */
[----:B------:R-:W-:Y:S01]  /*95d0*/  HADD2.F32 R35, -RZ, R25.H0_H0 ;  /* 0x20000019ff237230 */ /* 0x000fe20000004100 */
[----:B------:R-:W-:Y:S01]  /*95e0*/  FFMA.FTZ R15, R29, R36, -R15 ;  /* 0x000000241d0f7223 */ /* 0x000fe2000001080f */
[----:B------:R-:W-:Y:S01]  /*95f0*/  HADD2.F32 R36, -RZ, R27.H0_H0 ;  /* 0x2000001bff247230 */ /* 0x000fe20000004100 */
[----:B------:R-:W-:-:S02]  /*9600*/  FMUL.FTZ R29, R33, R12 ;  /* 0x0000000c211d7220 */ /* 0x000fc40000410000 */
[----:B------:R-:W-:Y:S02]  /*9610*/  FMUL.FTZ R31, R13, R12 ;  /* 0x0000000c0d1f7220 */ /* 0x000fe40000410000 */
[-C--:B------:R-:W-:Y:S02]  /*9620*/  FMUL.FTZ R30, R37, R39.reuse ;  /* 0x00000027251e7220 */ /* 0x080fe40000410000 */
[C---:B------:R-:W-:Y:S02]  /*9630*/  FMUL.FTZ R12, R14.reuse, R39 ;  /* 0x000000270e0c7220 */ /* 0x040fe40000410000 */
[----:B------:R-:W-:Y:S02]  /*9640*/  FFMA.FTZ R30, R14, R35, -R30 ;  /* 0x000000230e1e7223 */ /* 0x000fe4000001081e */
[----:B------:R-:W-:Y:S01]  /*9650*/  FFMA.FTZ R29, R13, R36, -R29 ;  /* 0x000000240d1d7223 */ /* 0x000fe2000001081d */
[----:B------:R-:W-:Y:S01]  /*9660*/  F2FP.PACK_AB R13, R34, R28 ;  /* 0x0000001c220d723e */ /* 0x000fe200000000ff */
[----:B------:R-:W-:-:S02]  /*9670*/  FFMA.FTZ R31, R33, R36, R31 ;  /* 0x00000024211f7223 */ /* 0x000fc4000001001f */
[----:B------:R-:W-:Y:S01]  /*9680*/  FFMA.FTZ R35, R37, R35, R12 ;  /* 0x0000002325237223 */ /* 0x000fe2000001000c */
[----:B------:R-:W-:Y:S02]  /*9690*/  F2FP.PACK_AB R12, R38, R15 ;  /* 0x0000000f260c723e */ /* 0x000fe400000000ff */
[----:B------:R-:W-:Y:S02]  /*96a0*/  F2FP.PACK_AB R14, R31, R29 ;  /* 0x0000001d1f0e723e */ /* 0x000fe400000000ff */
[----:B------:R-:W-:-:S05]  /*96b0*/  F2FP.PACK_AB R15, R35, R30 ;  /* 0x0000001e230f723e */ /* 0x000fca00000000ff */
[----:B------:R1:W-:Y:S02]  /*96c0*/  STS.128 [R22+0x100], R12 ;  /* 0x0001000c16007388 */ /* 0x0003e40000000c00 */
.L_x_116:
[----:B------:R-:W-:Y:S05]  /*96d0*/  BSYNC B0 ;  /* 0x0000000000007941 */ /* 0x000fea0003800000 */
.L_x_115:
[----:B-1----:R-:W-:-:S04]  /*96e0*/  IADD3 R12, R23, 0x20, RZ ;  /* 0x00000020170c7810 */ /* 0x002fc80007ffe0ff */
[----:B------:R-:W-:-:S13]  /*96f0*/  ISETP.GE.AND P0, PT, R12, c[0x0][0x27c], PT ;  /* 0x00009f000c007a0c */ /* 0x000fda0003f06270 */
        /* <DEDUP_REMOVED lines=39> */
.L_x_114:
[----:B------:R-:W-:Y:S05]  /*9970*/  BSYNC B1 ;  /* 0x0000000000017941 */ /* 0x000fea0003800000 */
.L_x_113:
[----:B-1----:R-:W-:Y:S01]  /*9980*/  IADD3 R12, R10, 0x20, RZ ;  /* 0x000000200a0c7810 */ /* 0x002fe20007ffe0ff */
[----:B------:R-:W-:Y:S03]  /*9990*/  BSSY B1, `(.L_x_117) ;  /* 0x0000056000017945 */ /* 0x000fe60003800000 */
[----:B------:R-:W-:-:S13]  /*99a0*/  ISETP.GE.AND P0, PT, R12, UR4, PT ;  /* 0x000000040c007c0c */ /* 0x000fda000bf06270 */
[----:B------:R-:W-:Y:S05]  /*99b0*/  @P0 BRA `(.L_x_118) ;  /* 0x0000053000000947 */ /* 0x000fea0003800000 */
[----:B------:R-:W-:Y:S01]  /*99c0*/  ISETP.GE.AND P0, PT, R23, c[0x0][0x27c], PT ;  /* 0x00009f0017007a0c */ /* 0x000fe20003f06270 */
[----:B------:R-:W-:-:S12]  /*99d0*/  BSSY B0, `(.L_x_119) ;  /* 0x0000028000007945 */ /* 0x000fd80003800000 */
[----:B------:R-:W-:Y:S05]  /*99e0*/  @P0 BRA `(.L_x_120) ;  /* 0x0000026000000947 */ /* 0x000fea0003800000 */
[----:B------:R-:W1:Y:S01]  /*99f0*/  LDS.128 R12, [R22+0x1100] ;  /* 0x00110000160c7984 */ /* 0x000e620000000c00 */
[----:B------:R-:W-:Y:S02]  /*9a00*/  HADD2.F32 R31, -RZ, R26.H1_H1 ;  /* 0x3000001aff1f7230 */ /* 0x000fe40000004100 */
[----:B------:R-:W-:Y:S02]  /*9a10*/  HADD2.F32 R34, -RZ, R24.H1_H1 ;  /* 0x30000018ff227230 */ /* 0x000fe40000004100 */
[--C-:B-1----:R-:W-:Y:S02]  /*9a20*/  HADD2.F32 R37, -RZ, R12.reuse.H0_H0 ;  /* 0x2000000cff257230 */ /* 0x102fe40000004100 */
[----:B------:R-:W-:Y:S02]  /*9a30*/  HADD2.F32 R36, -RZ, R12.H1_H1 ;  /* 0x3000000cff247230 */ /* 0x000fe40000004100 */
[--C-:B------:R-:W-:Y:S01]  /*9a40*/  HADD2.F32 R30, -RZ, R13.reuse.H0_H0 ;  /* 0x2000000dff1e7230 */ /* 0x100fe20000004100 */
[C---:B------:R-:W-:Y:S01]  /*9a50*/  FMUL.FTZ R35, R31.reuse, R37 ;  /* 0x000000251f237220 */ /* 0x040fe20000410000 */
[----:B------:R-:W-:Y:S01]  /*9a60*/  HADD2.F32 R13, -RZ, R13.H1_H1 ;  /* 0x3000000dff0d7230 */ /* 0x000fe20000004100 */
[----:B------:R-:W-:Y:S01]  /*9a70*/  FMUL.FTZ R39, R31, R36 ;  /* 0x000000241f277220 */ /* 0x000fe20000410000 */
[--C-:B------:R-:W-:Y:S01]  /*9a80*/  HADD2.F32 R12, -RZ, R15.reuse.H0_H0 ;  /* 0x2000000fff0c7230 */ /* 0x100fe20000004100 */
[C---:B------:R-:W-:Y:S01]  /*9a90*/  FMUL.FTZ R31, R34.reuse, R30 ;  /* 0x0000001e221f7220 */ /* 0x040fe20000410000 */
[----:B------:R-:W-:Y:S01]  /*9aa0*/  HADD2.F32 R38, -RZ, R15.H1_H1 ;  /* 0x3000000fff267230 */ /* 0x000fe20000004100 */
[----:B------:R-:W-:Y:S01]  /*9ab0*/  FMUL.FTZ R33, R34, R13 ;  /* 0x0000000d22217220 */ /* 0x000fe20000410000 */
[----:B------:R-:W-:-:S02]  /*9ac0*/  HADD2.F32 R29, -RZ, R14.H0_H0 ;  /* 0x2000000eff1d7230 */ /* 0x000fc40000004100 */
[----:B------:R-:W-:Y:S02]  /*9ad0*/  HADD2.F32 R28, -RZ, R14.H1_H1 ;  /* 0x3000000eff1c7230 */ /* 0x000fe40000004100 */
[----:B------:R-:W-:Y:S02]  /*9ae0*/  HADD2.F32 R15, -RZ, R27.H1_H1 ;  /* 0x3000001bff0f7230 */ /* 0x000fe40000004100 */
[----:B------:R-:W-:-:S03]  /*9af0*/  HADD2.F32 R14, -RZ, R25.H1_H1 ;  /* 0x30000019ff0e7230 */ /* 0x000fc60000004100 */
[C---:B------:R-:W-:Y:S02]  /*9b00*/  FFMA.FTZ R37, R15.reuse, R37, -R39 ;  /* 0x000000250f257223 */ /* 0x040fe40000010827 */
[----:B------:R-:W-:Y:S01]  /*9b10*/  FFMA.FTZ R36, R15, R36, R35 ;  /* 0x000000240f247223 */ /* 0x000fe20000010023 */
[----:B------:R-:W-:Y:S01]  /*9b20*/  HADD2.F32 R35, -RZ, R26.H0_H0 ;  /* 0x2000001aff237230 */ /* 0x000fe20000004100 */
[C---:B------:R-:W-:Y:S01]  /*9b30*/  FFMA.FTZ R15, R14.reuse, R30, -R33 ;  /* 0x0000001e0e0f7223 */ /* 0x040fe20000010821 */
[----:B------:R-:W-:Y:S01]  /*9b40*/  HADD2.F32 R33, -RZ, R24.H0_H0 ;  /* 0x20000018ff217230 */ /* 0x000fe20000004100 */
[----:B------:R-:W-:Y:S01]  /*9b50*/  FFMA.FTZ R13, R14, R13, R31 ;  /* 0x0000000d0e0d7223 */ /* 0x000fe2000001001f */
[----:B------:R-:W-:Y:S01]  /*9b60*/  HADD2.F32 R31, -RZ, R27.H0_H0 ;  /* 0x2000001bff1f7230 */ /* 0x000fe20000004100 */
[----:B------:R-:W-:Y:S01]  /*9b70*/  FMUL.FTZ R14, R35, R28 ;  /* 0x0000001c230e7220 */ /* 0x000fe20000410000 */
[----:B------:R-:W-:Y:S01]  /*9b80*/  HADD2.F32 R30, -RZ, R25.H0_H0 ;  /* 0x20000019ff1e7230 */ /* 0x000fe20000004100 */
[----:B------:R-:W-:Y:S01]  /*9b90*/  FMUL.FTZ R34, R33, R38 ;  /* 0x0000002621227220 */ /* 0x000fe20000410000 */
[----:B------:R-:W-:Y:S01]  /*9ba0*/  F2FP.PACK_AB R13, R13, R15 ;  /* 0x0000000f0d0d723e */ /* 0x000fe200000000ff */
[----:B------:R-:W-:-:S02]  /*9bb0*/  FMUL.FTZ R35, R35, R29 ;  /* 0x0000001d23237220 */ /* 0x000fc40000410000 */
[----:B------:R-:W-:Y:S02]  /*9bc0*/  FMUL.FTZ R33, R33, R12 ;  /* 0x0000000c21217220 */ /* 0x000fe40000410000 */
[C---:B------:R-:W-:Y:S02]  /*9bd0*/  FFMA.FTZ R14, R31.reuse, R29, -R14 ;  /* 0x0000001d1f0e7223 */ /* 0x040fe4000001080e */
[----:B------:R-:W-:Y:S02]  /*9be0*/  FFMA.FTZ R35, R31, R28, R35 ;  /* 0x0000001c1f237223 */ /* 0x000fe40000010023 */
[----:B------:R-:W-:Y:S01]  /*9bf0*/  FFMA.FTZ R34, R30, R12, -R34 ;  /* 0x0000000c1e227223 */ /* 0x000fe20000010822 */
[----:B------:R-:W-:Y:S01]  /*9c00*/  F2FP.PACK_AB R12, R36, R37 ;  /* 0x00000025240c723e */ /* 0x000fe200000000ff */
[----:B------:R-:W-:Y:S01]  /*9c10*/  FFMA.FTZ R33, R30, R38, R33 ;  /* 0x000000261e217223 */ /* 0x000fe20000010021 */
[----:B------:R-:W-:-:S04]  /*9c20*/  F2FP.PACK_AB R14, R35, R14 ;  /* 0x0000000e230e723e */ /* 0x000fc800000000ff */
[----:B------:R-:W-:-:S05]  /*9c30*/  F2FP.PACK_AB R15, R33, R34 ;  /* 0x00000022210f723e */ /* 0x000fca00000000ff */
[----:B------:R1:W-:Y:S02]  /*9c40*/  STS.128 [R22+0x1100], R12 ;  /* 0x0011000c16007388 */ /* 0x0003e40000000c00 */
.L_x_120:
[----:B------:R-:W-:Y:S05]  /*9c50*/  BSYNC B0 ;  /* 0x0000000000007941 */ /* 0x000fea0003800000 */
.L_x_119:
[----:B-1----:R-:W-:-:S04]  /*9c60*/  IADD3 R12, R23, 0x20, RZ ;  /* 0x00000020170c7810 */ /* 0x002fc80007ffe0ff */
[----:B------:R-:W-:-:S13]  /*9c70*/  ISETP.GE.AND P0, PT, R12, c[0x0][0x27c], PT ;  /* 0x00009f000c007a0c */ /* 0x000fda0003f06270 */
        /* <DEDUP_REMOVED lines=39> */
.L_x_118:
[----:B------:R-:W-:Y:S05]  /*9ef0*/  BSYNC B1 ;  /* 0x0000000000017941 */ /* 0x000fea0003800000 */
.L_x_117:
        /* <DEDUP_REMOVED lines=45> */
.L_x_124:
[----:B------:R-:W-:Y:S05]  /*a1d0*/  BSYNC B0 ;  /* 0x0000000000007941 */ /* 0x000fea0003800000 */
.L_x_123:
        /* <DEDUP_REMOVED lines=41> */
.L_x_122:
[----:B------:R-:W-:Y:S05]  /*a470*/  BSYNC B1 ;  /* 0x0000000000017941 */ /* 0x000fea0003800000 */
.L_x_121:
[----:B-1----:R-:W-:-:S04]  /*a480*/  IADD3 R12, R10, 0x60, RZ ;  /* 0x000000600a0c7810 */ /* 0x002fc80007ffe0ff */
        /* <DEDUP_REMOVED lines=8> */
[----:B------:R-:W-:Y:S02]  /*a510*/  HADD2.F32 R35, -RZ, R27.H1_H1 ;  /* 0x3000001bff237230 */ /* 0x000fe40000004100 */
[----:B------:R-:W-:Y:S02]  /*a520*/  HADD2.F32 R37, -RZ, R25.H1_H1 ;  /* 0x30000019ff257230 */ /* 0x000fe40000004100 */
[----:B------:R-:W-:Y:S02]  /*a530*/  HADD2.F32 R26, -RZ, R26.H0_H0 ;  /* 0x2000001aff1a7230 */ /* 0x000fe40000004100 */
[----:B------:R-:W-:-:S02]  /*a540*/  HADD2.F32 R24, -RZ, R24.H0_H0 ;  /* 0x20000018ff187230 */ /* 0x000fc40000004100 */
[----:B------:R-:W-:Y:S02]  /*a550*/  HADD2.F32 R27, -RZ, R27.H0_H0 ;  /* 0x2000001bff1b7230 */ /* 0x000fe40000004100 */
[----:B------:R-:W-:Y:S02]  /*a560*/  HADD2.F32 R25, -RZ, R25.H0_H0 ;  /* 0x20000019ff197230 */ /* 0x000fe40000004100 */
[--C-:B-1----:R-:W-:Y:S02]  /*a570*/  HADD2.F32 R29, -RZ, R12.reuse.H0_H0 ;  /* 0x2000000cff1d7230 */ /* 0x102fe40000004100 */
[----:B------:R-:W-:Y:S02]  /*a580*/  HADD2.F32 R30, -RZ, R12.H1_H1 ;  /* 0x3000000cff1e7230 */ /* 0x000fe40000004100 */
[--C-:B------:R-:W-:Y:S01]  /*a590*/  HADD2.F32 R31, -RZ, R13.reuse.H1_H1 ;  /* 0x3000000dff1f7230 */ /* 0x100fe20000004100 */
[C---:B------:R-:W-:Y:S01]  /*a5a0*/  FMUL.FTZ R38, R28.reuse, R29 ;  /* 0x0000001d1c267220 */ /* 0x040fe20000410000 */
[----:B------:R-:W-:Y:S01]  /*a5b0*/  HADD2.F32 R12, -RZ, R13.H0_H0 ;  /* 0x2000000dff0c7230 */ /* 0x000fe20000004100 */
[----:B------:R-:W-:Y:S01]  /*a5c0*/  FMUL.FTZ R36, R28, R30 ;  /* 0x0000001e1c247220 */ /* 0x000fe20000410000 */
[--C-:B------:R-:W-:Y:S01]  /*a5d0*/  HADD2.F32 R13, -RZ, R14.reuse.H0_H0 ;  /* 0x2000000eff0d7230 */ /* 0x100fe20000004100 */
[C---:B------:R-:W-:Y:S01]  /*a5e0*/  FMUL.FTZ R28, R34.reuse, R31 ;  /* 0x0000001f221c7220 */ /* 0x040fe20000410000 */
[----:B------:R-:W-:Y:S01]  /*a5f0*/  HADD2.F32 R33, -RZ, R14.H1_H1 ;  /* 0x3000000eff217230 */ /* 0x000fe20000004100 */
[----:B------:R-:W-:Y:S01]  /*a600*/  FFMA.FTZ R36, R35, R29, -R36 ;  /* 0x0000001d23247223 */ /* 0x000fe20000010824 */
[--C-:B------:R-:W-:Y:S01]  /*a610*/  HADD2.F32 R14, -RZ, R15.reuse.H0_H0 ;  /* 0x2000000fff0e7230 */ /* 0x100fe20000004100 */
[-C--:B------:R-:W-:Y:S01]  /*a620*/  FMUL.FTZ R34, R34, R12.reuse ;  /* 0x0000000c22227220 */ /* 0x080fe20000410000 */
[----:B------:R-:W-:Y:S01]  /*a630*/  HADD2.F32 R15, -RZ, R15.H1_H1 ;  /* 0x3000000fff0f7230 */ /* 0x000fe20000004100 */
[----:B------:R-:W-:-:S02]  /*a640*/  FFMA.FTZ R28, R37, R12, -R28 ;  /* 0x0000000c251c7223 */ /* 0x000fc4000001081c */
[C---:B------:R-:W-:Y:S02]  /*a650*/  FMUL.FTZ R12, R26.reuse, R33 ;  /* 0x000000211a0c7220 */ /* 0x040fe40000410000 */
[----:B------:R-:W-:Y:S02]  /*a660*/  FMUL.FTZ R29, R26, R13 ;  /* 0x0000000d1a1d7220 */ /* 0x000fe40000410000 */
[C---:B------:R-:W-:Y:S02]  /*a670*/  FMUL.FTZ R26, R24.reuse, R15 ;  /* 0x0000000f181a7220 */ /* 0x040fe40000410000 */
[----:B------:R-:W-:Y:S02]  /*a680*/  FMUL.FTZ R24, R24, R14 ;  /* 0x0000000e18187220 */ /* 0x000fe40000410000 */
[----:B------:R-:W-:Y:S02]  /*a690*/  FFMA.FTZ R38, R35, R30, R38 ;  /* 0x0000001e23267223 */ /* 0x000fe40000010026 */
[----:B------:R-:W-:-:S02]  /*a6a0*/  FFMA.FTZ R34, R37, R31, R34 ;  /* 0x0000001f25227223 */ /* 0x000fc40000010022 */
[C---:B------:R-:W-:Y:S01]  /*a6b0*/  FFMA.FTZ R30, R27.reuse, R13, -R12 ;  /* 0x0000000d1b1e7223 */ /* 0x040fe2000001080c */
[----:B------:R-:W-:Y:S01]  /*a6c0*/  F2FP.PACK_AB R12, R38, R36 ;  /* 0x00000024260c723e */ /* 0x000fe200000000ff */
[----:B------:R-:W-:Y:S01]  /*a6d0*/  FFMA.FTZ R29, R27, R33, R29 ;  /* 0x000000211b1d7223 */ /* 0x000fe2000001001d */
[----:B------:R-:W-:Y:S01]  /*a6e0*/  F2FP.PACK_AB R13, R34, R28 ;  /* 0x0000001c220d723e */ /* 0x000fe200000000ff */
[C---:B------:R-:W-:Y:S02]  /*a6f0*/  FFMA.FTZ R26, R25.reuse, R14, -R26 ;  /* 0x0000000e191a7223 */ /* 0x040fe4000001081a */
[----:B------:R-:W-:Y:S01]  /*a700*/  FFMA.FTZ R15, R25, R15, R24 ;  /* 0x0000000f190f7223 */ /* 0x000fe20000010018 */
[----:B------:R-:W-:-:S04]  /*a710*/  F2FP.PACK_AB R14, R29, R30 ;  /* 0x0000001e1d0e723e */ /* 0x000fc800000000ff */
[----:B------:R-:W-:-:S05]  /*a720*/  F2FP.PACK_AB R15, R15, R26 ;  /* 0x0000001a0f0f723e */ /* 0x000fca00000000ff */
[----:B------:R1:W-:Y:S02]  /*a730*/  STS.128 [R22+0x3100], R12 ;  /* 0x0031000c16007388 */ /* 0x0003e40000000c00 */
.L_x_127:
[----:B------:R-:W-:Y:S05]  /*a740*/  BSYNC B0 ;  /* 0x0000000000007941 */ /* 0x000fea0003800000 */
.L_x_126:
[----:B------:R-:W-:-:S04]  /*a750*/  IADD3 R23, R23, 0x20, RZ ;  /* 0x0000002017177810 */ /* 0x000fc80007ffe0ff */
[----:B------:R-:W-:-:S13]  /*a760*/  ISETP.GE.AND P0, PT, R23, c[0x0][0x27c], PT ;  /* 0x00009f0017007a0c */ /* 0x000fda0003f06270 */
[----:B------:R-:W-:Y:S05]  /*a770*/  @P0 BRA `(.L_x_125) ;  /* 0x00001e3000000947 */ /* 0x000fea0003800000 */
[----:B-1----:R-:W1:Y:S01]  /*a780*/  LDS.128 R12, [R22+0x7100] ;  /* 0x00710000160c7984 */ /* 0x002e620000000c00 */
        /* <DEDUP_REMOVED lines=28> */
[----:B------:R-:W-:Y:S01]  /*a950*/  FFMA.FTZ R25, R19, R13, -R12 ;  /* 0x0000000d13197223 */ /* 0x000fe2000001080c */
[----:B------:R-:W-:Y:S01]  /*a960*/  F2FP.PACK_AB R12, R33, R30 ;  /* 0x0000001e210c723e */ /* 0x000fe200000000ff */
[----:B------:R-:W-:Y:S01]  /*a970*/  FFMA.FTZ R24, R19, R27, R24 ;  /* 0x0000001b13187223 */ /* 0x000fe20000010018 */
[----:B------:R-:W-:Y:S01]  /*a980*/  F2FP.PACK_AB R13, R28, R23 ;  /* 0x000000171c0d723e */ /* 0x000fe200000000ff */
[C---:B------:R-:W-:Y:S02]  /*a990*/  FFMA.FTZ R18, R17.reuse, R14, -R18 ;  /* 0x0000000e11127223 */ /* 0x040fe40000010812 */
[----:B------:R-:W-:Y:S01]  /*a9a0*/  FFMA.FTZ R15, R17, R15, R16 ;  /* 0x0000000f110f7223 */ /* 0x000fe20000010010 */
[----:B------:R-:W-:-:S04]  /*a9b0*/  F2FP.PACK_AB R14, R24, R25 ;  /* 0x00000019180e723e */ /* 0x000fc800000000ff */
[----:B------:R-:W-:-:S05]  /*a9c0*/  F2FP.PACK_AB R15, R15, R18 ;  /* 0x000000120f0f723e */ /* 0x000fca00000000ff */
[----:B------:R1:W-:Y:S01]  /*a9d0*/  STS.128 [R22+0x7100], R12 ;  /* 0x0071000c16007388 */ /* 0x0003e20000000c00 */
[----:B------:R-:W-:Y:S05]  /*a9e0*/  BRA `(.L_x_125) ;  /* 0x00001bc000007947 */ /* 0x000fea0003800000 */
.L_x_110:
[----:B------:R-:W-:Y:S01]  /*a9f0*/  ISETP.NE.AND P0, PT, R12, RZ, PT ;  /* 0x000000ff0c00720c */ /* 0x000fe20003f05270 */
[----:B------:R-:W-:Y:S01]  /*aa00*/  IMAD.U32 R26, RZ, RZ, UR16 ;  /* 0x00000010ff1a7e24 */ /* 0x000fe2000f8e00ff */
[----:B------:R-:W-:Y:S01]  /*aa10*/  MOV R24, UR4 ;  /* 0x0000000400187c02 */ /* 0x000fe20008000f00 */
[----:B------:R-:W-:Y:S01]  /*aa20*/  IMAD.U32 R27, RZ, RZ, UR17 ;  /* 0x00000011ff1b7e24 */ /* 0x000fe2000f8e00ff */
[----:B------:R-:W-:Y:S01]  /*aa30*/  MOV R25, UR5 ;  /* 0x0000000500197c02 */ /* 0x000fe20008000f00 */
[----:B------:R-:W-:Y:S01]  /*aa40*/  BSSY B0, `(.L_x_128) ;  /* 0x000000d000007945 */ /* 0x000fe20003800000 */
[----:B------:R-:W-:Y:S01]  /*aa50*/  CS2R R18, SRZ ;  /* 0x0000000000127805 */ /* 0x000fe2000001ff00 */
[----:B------:R-:W-:Y:S01]  /*aa60*/  CS2R R16, SRZ ;  /* 0x0000000000107805 */ /* 0x000fe2000001ff00 */
[----:B------:R-:W-:Y:S01]  /*aa70*/  CS2R R14, SRZ ;  /* 0x00000000000e7805 */ /* 0x000fe2000001ff00 */
[----:B------:R-:W-:-:S04]  /*aa80*/  CS2R R12, SRZ ;  /* 0x00000000000c7805 */ /* 0x000fc8000001ff00 */
[----:B------:R-:W-:Y:S05]  /*aa90*/  @P0 BRA `(.L_x_129) ;  /* 0x0000007000000947 */ /* 0x000fea0003800000 */
[----:B------:R-:W-:Y:S01]  /*aaa0*/  ISETP.GE.AND P0, PT, R32, c[0x0][0x27c], PT ;  /* 0x00009f0020007a0c */ /* 0x000fe20003f06270 */
[----:B------:R-:W-:-:S12]  /*aab0*/  CS2R R18, SRZ ;  /* 0x0000000000127805 */ /* 0x000fd8000001ff00 */
[----:B------:R-:W-:Y:S05]  /*aac0*/  @P0 BRA `(.L_x_129) ;  /* 0x0000004000000947 */ /* 0x000fea0003800000 */
[----:B------:R-:W-:-:S04]  /*aad0*/  IMAD.WIDE R26, R32, 0x2, R26 ;  /* 0x00000002201a7825 */ /* 0x000fc800078e021a */
[----:B------:R-:W-:Y:S01]  /*aae0*/  IMAD.WIDE R24, R32, 0x2, R24 ;  /* 0x0000000220187825 */ /* 0x000fe200078e0218 */
[----:B------:R1:W5:Y:S04]  /*aaf0*/  LD.E.128 R12, [R26.64] ;  /* 0x000000141a0c7980 */ /* 0x000368000c101d00 */
[----:B------:R1:W5:Y:S02]  /*ab00*/  LD.E.128 R16, [R24.64] ;  /* 0x0000001418107980 */ /* 0x000364000c101d00 */
.L_x_129:
[----:B------:R-:W-:Y:S05]  /*ab10*/  BSYNC B0 ;  /* 0x0000000000007941 */ /* 0x000fea0003800000 */
.L_x_128:
[----:B------:R-:W-:Y:S01]  /*ab20*/  UIMAD UR4, UR12, -0x80, UR18 ;  /* 0xffffff800c0478a4 */ /* 0x000fe2000f8e0212 */
[----:B------:R-:W-:Y:S01]  /*ab30*/  ISETP.GE.AND P0, PT, R32, c[0x0][0x27c], PT ;  /* 0x00009f0020007a0c */ /* 0x000fe20003f06270 */
[--C-:B-1---5:R-:W-:Y:S01]  /*ab40*/  IMAD.MOV.U32 R27, RZ, RZ, R13.reuse ;  /* 0x000000ffff1b7224 */ /* 0x122fe200078e000d */
[--C-:B------:R-:W-:Y:S01]  /*ab50*/  SHF.R.U64 R26, R12, 0x10, R13.reuse ;  /* 0x000000100c1a7819 */ /* 0x100fe2000000120d */
[----:B------:R-:W-:Y:S01]  /*ab60*/  UISETP.LT.AND UP0, UPT, UR4, 0x80, UPT ;  /* 0x000000800400788c */ /* 0x000fe2000bf01270 */
[----:B------:R-:W-:Y:S01]  /*ab70*/  SHF.R.U32.HI R37, RZ, 0x10, R13 ;  /* 0x00000010ff257819 */ /* 0x000fe2000001160d */
[--C-:B------:R-:W-:Y:S01]  /*ab80*/  IMAD.MOV.U32 R28, RZ, RZ, R15.reuse ;  /* 0x000000ffff1c7224 */ /* 0x100fe200078e000f */
[--C-:B------:R-:W-:Y:S01]  /*ab90*/  SHF.R.U64 R25, R14, 0x10, R15.reuse ;  /* 0x000000100e197819 */ /* 0x100fe2000000120f */
[----:B------:R-:W-:Y:S01]  /*aba0*/  USEL UR4, UR4, 0x80, UP0 ;  /* 0x0000008004047887 */ /* 0x000fe20008000000 */
[----:B------:R-:W-:Y:S01]  /*abb0*/  SHF.R.U32.HI R35, RZ, 0x10, R15 ;  /* 0x00000010ff237819 */ /* 0x000fe2000001160f */
[----:B------:R-:W-:Y:S01]  /*abc0*/  IMAD.MOV.U32 R38, RZ, RZ, R12 ;  /* 0x000000ffff267224 */ /* 0x000fe200078e000c */
[--C-:B------:R-:W-:Y:S01]  /*abd0*/  SHF.R.U64 R24, R16, 0x10, R17.reuse ;  /* 0x0000001010187819 */ /* 0x100fe20000001211 */
[----:B------:R-:W-:Y:S01]  /*abe0*/  IMAD.MOV.U32 R36, RZ, RZ, R14 ;  /* 0x000000ffff247224 */ /* 0x000fe200078e000e */
[--C-:B------:R-:W-:Y:S01]  /*abf0*/  SHF.R.U32.HI R14, RZ, 0x10, R17.reuse ;  /* 0x00000010ff0e7819 */ /* 0x100fe20000011611 */
[----:B------:R-:W-:Y:S01]  /*ac00*/  IMAD.MOV.U32 R15, RZ, RZ, R16 ;  /* 0x000000ffff0f7224 */ /* 0x000fe200078e0010 */
[----:B------:R-:W-:Y:S01]  /*ac10*/  ISETP.GE.OR P1, PT, R10, UR4, P0 ;  /* 0x000000040a007c0c */ /* 0x000fe20008726670 */
[----:B------:R-:W-:Y:S01]  /*ac20*/  IMAD.MOV.U32 R29, RZ, RZ, R17 ;  /* 0x000000ffff1d7224 */ /* 0x000fe200078e0011 */
[--C-:B------:R-:W-:Y:S01]  /*ac30*/  SHF.R.U64 R23, R18, 0x10, R19.reuse ;  /* 0x0000001012177819 */ /* 0x100fe20000001213 */
[----:B------:R-:W-:Y:S01]  /*ac40*/  IMAD.MOV.U32 R13, RZ, RZ, R18 ;  /* 0x000000ffff0d7224 */ /* 0x000fe200078e0012 */
[--C-:B------:R-:W-:Y:S01]  /*ac50*/  SHF.R.U32.HI R12, RZ, 0x10, R19.reuse ;  /* 0x00000010ff0c7819 */ /* 0x100fe20000011613 */
[----:B------:R-:W-:Y:S01]  /*ac60*/  IMAD.MOV.U32 R30, RZ, RZ, R19 ;  /* 0x000000ffff1e7224 */ /* 0x000fe200078e0013 */
        /* <DEDUP_REMOVED lines=12> */
[----:B------:R-:W-:Y:S01]  /*ad30*/  MOV R14, c[0x0][0x27c] ;  /* 0x00009f00000e7a02 */ /* 0x000fe20000000f00 */
[----:B------:R-:W1:Y:S01]  /*ad40*/  LDS.128 R16, [R22+0x100] ;  /* 0x0001000016107984 */ /* 0x000e620000000c00 */
[----:B------:R-:W-:-:S02]  /*ad50*/  HADD2.F32 R48, -RZ, R29.H1_H1 ;  /* 0x3000001dff307230 */ /* 0x000fc40000004100 */
[----:B------:R-:W-:Y:S01]  /*ad60*/  LEA.HI R14, R14, R3, RZ, 0x1d ;  /* 0x000000030e0e7211 */ /* 0x000fe200078fe8ff */
[----:B------:R-:W-:Y:S02]  /*ad70*/  HADD2.F32 R56, -RZ, R27.H1_H1 ;  /* 0x3000001bff387230 */ /* 0x000fe40000004100 */
[----:B------:R-:W-:Y:S01]  /*ad80*/  HADD2.F32 R46, -RZ, R24.H1_H1 ;  /* 0x30000018ff2e7230 */ /* 0x000fe20000004100 */
[----:B------:R-:W-:Y:S01]  /*ad90*/  SHF.R.S32.HI R12, RZ, 0x1f, R14 ;  /* 0x0000001fff0c7819 */ /* 0x000fe2000001140e */
[----:B------:R-:W-:Y:S01]  /*ada0*/  HADD2.F32 R44, -RZ, R29.H0_H0 ;  /* 0x2000001dff2c7230 */ /* 0x000fe20000004100 */
[----:B------:R-:W-:Y:S01]  /*adb0*/  SHF.L.U32 R13, R14, 0x3, RZ ;  /* 0x000000030e0d7819 */ /* 0x000fe200000006ff */
[----:B------:R-:W-:Y:S01]  /*adc0*/  HADD2.F32 R55, -RZ, R26.H1_H1 ;  /* 0x3000001aff377230 */ /* 0x000fe20000004100 */
[----:B------:R-:W-:Y:S01]  /*add0*/  LEA.HI R12, R12, R14, RZ, 0x3 ;  /* 0x0000000e0c0c7211 */ /* 0x000fe200078f18ff */
[----:B------:R-:W-:Y:S01]  /*ade0*/  HADD2.F32 R54, -RZ, R27.H0_H0 ;  /* 0x2000001bff367230 */ /* 0x000fe20000004100 */
[----:B------:R-:W-:Y:S01]  /*adf0*/  LOP3.LUT R13, R34, 0x38, R13, 0xf8, !PT ;  /* 0x00000038220d7812 */ /* 0x000fe200078ef80d */
[----:B------:R-:W-:Y:S01]  /*ae00*/  HADD2.F32 R43, -RZ, R24.H0_H0 ;  /* 0x20000018ff2b7230 */ /* 0x000fe20000004100 */
[----:B------:R-:W-:Y:S01]  /*ae10*/  SHF.L.U32 R12, R12, 0xa, RZ ;  /* 0x0000000a0c0c7819 */ /* 0x000fe200000006ff */
[----:B------:R-:W-:Y:S01]  /*ae20*/  HADD2.F32 R42, -RZ, R30.H1_H1 ;  /* 0x3000001eff2a7230 */ /* 0x000fe20000004100 */
[----:B------:R-:W-:Y:S01]  /*ae30*/  LOP3.LUT R33, R13, R33, RZ, 0x3c, !PT ;  /* 0x000000210d217212 */ /* 0x000fe200078e3cff */
[----:B------:R-:W-:Y:S01]  /*ae40*/  HADD2.F32 R53, -RZ, R26.H0_H0 ;  /* 0x2000001aff357230 */ /* 0x000fe20000004100 */
[----:B------:R-:W-:Y:S01]  /*ae50*/  LOP3.LUT R12, R12, 0x7fffe000, RZ, 0xc0, !PT ;  /* 0x7fffe0000c0c7812 */ /* 0x000fe200078ec0ff */
[----:B------:R-:W-:-:S02]  /*ae60*/  HADD2.F32 R52, -RZ, R28.H1_H1 ;  /* 0x3000001cff347230 */ /* 0x000fc40000004100 */
[----:B------:R-:W-:Y:S01]  /*ae70*/  HADD2.F32 R41, -RZ, R23.H1_H1 ;  /* 0x30000017ff297230 */ /* 0x000fe20000004100 */
[----:B------:R-:W-:Y:S01]  /*ae80*/  IADD3 R31, R33, R12, R31 ;  /* 0x0000000c211f7210 */ /* 0x000fe20007ffe01f */
[--C-:B------:R-:W-:Y:S02]  /*ae90*/  HADD2.F32 R51, -RZ, R25.reuse.H1_H1 ;  /* 0x30000019ff337230 */ /* 0x100fe40000004100 */
[----:B------:R-:W-:Y:S01]  /*aea0*/  HADD2.F32 R40, -RZ, R30.H0_H0 ;  /* 0x2000001eff287230 */ /* 0x000fe20000004100 */
[----:B------:R-:W-:Y:S01]  /*aeb0*/  SHF.L.U32 R31, R31, 0x1, RZ ;  /* 0x000000011f1f7819 */ /* 0x000fe200000006ff */
[----:B------:R-:W-:Y:S02]  /*aec0*/  HADD2.F32 R50, -RZ, R28.H0_H0 ;  /* 0x2000001cff327230 */ /* 0x000fe40000004100 */
[----:B------:R-:W-:Y:S02]  /*aed0*/  HADD2.F32 R49, -RZ, R25.H0_H0 ;  /* 0x20000019ff317230 */ /* 0x000fe40000004100 */
[----:B------:R-:W2:Y:S01]  /*aee0*/  LDS.128 R12, [R31+0x100] ;  /* 0x000100001f0c7984 */ /* 0x000ea20000000c00 */
[----:B-1----:R-:W-:-:S02]  /*aef0*/  HADD2.F32 R33, -RZ, R16.H0_H0 ;  /* 0x20000010ff217230 */ /* 0x002fc40000004100 */
[----:B------:R-:W-:Y:S02]  /*af00*/  HADD2.F32 R35, -RZ, R16.H1_H1 ;  /* 0x30000010ff237230 */ /* 0x000fe40000004100 */
[--C-:B------:R-:W-:Y:S02]  /*af10*/  HADD2.F32 R16, -RZ, R17.reuse.H0_H0 ;  /* 0x20000011ff107230 */ /* 0x100fe40000004100 */
[----:B------:R-:W-:Y:S02]  /*af20*/  HADD2.F32 R36, -RZ, R17.H1_H1 ;  /* 0x30000011ff247230 */ /* 0x000fe40000004100 */
[--C-:B------:R-:W-:Y:S02]  /*af30*/  HADD2.F32 R17, -RZ, R18.reuse.H0_H0 ;  /* 0x20000012ff117230 */ /* 0x100fe40000004100 */
[----:B------:R-:W-:Y:S02]  /*af40*/  HADD2.F32 R37, -RZ, R18.H1_H1 ;  /* 0x30000012ff257230 */ /* 0x000fe40000004100 */
[----:B------:R-:W-:-:S02]  /*af50*/  HADD2.F32 R18, -RZ, R19.H0_H0 ;  /* 0x20000013ff127230 */ /* 0x000fc40000004100 */
[----:B------:R-:W-:-:S03]  /*af60*/  HADD2.F32 R19, -RZ, R19.H1_H1 ;  /* 0x30000013ff137230 */ /* 0x000fc60000004100 */
[----:B------:R-:W-:Y:S01]  /*af70*/  FMUL.FTZ R58, R18, R40 ;  /* 0x00000028123a7220 */ /* 0x000fe20000410000 */
[--C-:B--2---:R-:W-:Y:S02]  /*af80*/  HADD2.F32 R47, -RZ, R12.reuse.H0_H0 ;  /* 0x2000000cff2f7230 */ /* 0x104fe40000004100 */
[----:B------:R-:W-:Y:S01]  /*af90*/  HADD2.F32 R45, -RZ, R12.H1_H1 ;  /* 0x3000000cff2d7230 */ /* 0x000fe20000004100 */
[-C--:B------:R-:W-:Y:S01]  /*afa0*/  FMUL.FTZ R12, R33, R48.reuse ;  /* 0x00000030210c7220 */ /* 0x080fe20000410000 */
[----:B------:R-:W-:Y:S01]  /*afb0*/  HADD2.F32 R39, -RZ, R13.H0_H0 ;  /* 0x2000000dff277230 */ /* 0x000fe20000004100 */
[C---:B------:R-:W-:Y:S01]  /*afc0*/  FMUL.FTZ R48, R47.reuse, R48 ;  /* 0x000000302f307220 */ /* 0x040fe20000410000 */
[--C-:B------:R-:W-:Y:S01]  /*afd0*/  HADD2.F32 R34, -RZ, R15.reuse.H0_H0 ;  /* 0x2000000fff227230 */ /* 0x100fe20000004100 */
[----:B------:R-:W-:Y:S01]  /*afe0*/  FFMA.FTZ R47, R47, R56, R12 ;  /* 0x000000382f2f7223 */ /* 0x000fe2000001000c */
[----:B------:R-:W-:Y:S01]  /*aff0*/  HADD2.F32 R57, -RZ, R15.H1_H1 ;  /* 0x3000000fff397230 */ /* 0x000fe20000004100 */
[----:B------:R-:W-:Y:S01]  /*b000*/  FMUL.FTZ R15, R35, R46 ;  /* 0x0000002e230f7220 */ /* 0x000fe20000410000 */
[----:B------:R-:W-:Y:S01]  /*b010*/  HADD2.F32 R13, -RZ, R13.H1_H1 ;  /* 0x3000000dff0d7230 */ /* 0x000fe20000004100 */
[----:B------:R-:W-:Y:S01]  /*b020*/  FMUL.FTZ R12, R16, R44 ;  /* 0x0000002c100c7220 */ /* 0x000fe20000410000 */
[--C-:B------:R-:W-:Y:S01]  /*b030*/  HADD2.F32 R38, -RZ, R14.reuse.H0_H0 ;  /* 0x2000000eff267230 */ /* 0x100fe20000004100 */
[----:B------:R-:W-:Y:S01]  /*b040*/  FMUL.FTZ R46, R45, R46 ;  /* 0x0000002e2d2e7220 */ /* 0x000fe20000410000 */
[----:B------:R-:W-:Y:S01]  /*b050*/  HADD2.F32 R14, -RZ, R14.H1_H1 ;  /* 0x3000000eff0e7230 */ /* 0x000fe20000004100 */
[----:B------:R-:W-:-:S02]  /*b060*/  FMUL.FTZ R44, R39, R44 ;  /* 0x0000002c272c7220 */ /* 0x000fc40000410000 */
[----:B------:R-:W-:Y:S02]  /*b070*/  FFMA.FTZ R45, R45, R55, R15 ;  /* 0x000000372d2d7223 */ /* 0x000fe4000001000f */
[----:B------:R-:W-:Y:S02]  /*b080*/  FFMA.FTZ R39, R39, R54, R12 ;  /* 0x0000003627277223 */ /* 0x000fe4000001000c */
[-C--:B------:R-:W-:Y:S02]  /*b090*/  FMUL.FTZ R15, R36, R43.reuse ;  /* 0x0000002b240f7220 */ /* 0x080fe40000410000 */
[-C--:B------:R-:W-:Y:S02]  /*b0a0*/  FMUL.FTZ R12, R17, R42.reuse ;  /* 0x0000002a110c7220 */ /* 0x080fe40000410000 */
[----:B------:R-:W-:Y:S02]  /*b0b0*/  FMUL.FTZ R43, R13, R43 ;  /* 0x0000002b0d2b7220 */ /* 0x000fe40000410000 */
[----:B------:R-:W-:-:S02]  /*b0c0*/  FMUL.FTZ R42, R38, R42 ;  /* 0x0000002a262a7220 */ /* 0x000fc40000410000 */
[----:B------:R-:W-:Y:S02]  /*b0d0*/  FFMA.FTZ R13, R13, R53, R15 ;  /* 0x000000350d0d7223 */ /* 0x000fe4000001000f */
[----:B------:R-:W-:Y:S01]  /*b0e0*/  FFMA.FTZ R38, R38, R52, R12 ;  /* 0x0000003426267223 */ /* 0x000fe2000001000c */
[----:B------:R-:W-:Y:S01]  /*b0f0*/  HADD2.F32 R12, -RZ, R23.H0_H0 ;  /* 0x20000017ff0c7230 */ /* 0x000fe20000004100 */
[----:B------:R-:W-:Y:S01]  /*b100*/  FMUL.FTZ R15, R37, R41 ;  /* 0x00000029250f7220 */ /* 0x000fe20000410000 */
[----:B------:R-:W-:Y:S01]  /*b110*/  F2FP.PACK_AB R13, R13, R39 ;  /* 0x000000270d0d723e */ /* 0x000fe200000000ff */
[C---:B------:R-:W-:Y:S02]  /*b120*/  FMUL.FTZ R41, R14.reuse, R41 ;  /* 0x000000290e297220 */ /* 0x040fe40000410000 */
[----:B------:R-:W-:Y:S02]  /*b130*/  FFMA.FTZ R14, R14, R51, R15 ;  /* 0x000000330e0e7223 */ /* 0x000fe4000001000f */
[----:B------:R-:W-:-:S02]  /*b140*/  FMUL.FTZ R15, R19, R12 ;  /* 0x0000000c130f7220 */ /* 0x000fc40000410000 */
[----:B------:R-:W-:Y:S01]  /*b150*/  FMUL.FTZ R40, R34, R40 ;  /* 0x0000002822287220 */ /* 0x000fe20000410000 */
[----:B------:R-:W-:Y:S01]  /*b160*/  F2FP.PACK_AB R14, R14, R38 ;  /* 0x000000260e0e723e */ /* 0x000fe200000000ff */
[----:B------:R-:W-:Y:S02]  /*b170*/  FMUL.FTZ R12, R57, R12 ;  /* 0x0000000c390c7220 */ /* 0x000fe40000410000 */
[----:B------:R-:W-:Y:S02]  /*b180*/  FFMA.FTZ R48, R33, R56, -R48 ;  /* 0x0000003821307223 */ /* 0x000fe40000010830 */
[----:B------:R-:W-:Y:S02]  /*b190*/  FFMA.FTZ R46, R35, R55, -R46 ;  /* 0x00000037232e7223 */ /* 0x000fe4000001082e */
[----:B------:R-:W-:Y:S02]  /*b1a0*/  FFMA.FTZ R44, R16, R54, -R44 ;  /* 0x00000036102c7223 */ /* 0x000fe4000001082c */
[----:B------:R-:W-:Y:S01]  /*b1b0*/  FFMA.FTZ R43, R36, R53, -R43 ;  /* 0x00000035242b7223 */ /* 0x000fe2000001082b */
[----:B------:R-:W-:Y:S01]  /*b1c0*/  F2FP.PACK_AB R16, R46, R48 ;  /* 0x000000302e10723e */ /* 0x000fe200000000ff */
[----:B------:R-:W-:-:S02]  /*b1d0*/  FFMA.FTZ R42, R17, R52, -R42 ;  /* 0x00000034112a7223 */ /* 0x000fc4000001082a */
[----:B------:R-:W-:Y:S01]  /*b1e0*/  FFMA.FTZ R41, R37, R51, -R41 ;  /* 0x0000003325297223 */ /* 0x000fe20000010829 */
[----:B------:R-:W-:Y:S01]  /*b1f0*/  F2FP.PACK_AB R17, R43, R44 ;  /* 0x0000002c2b11723e */ /* 0x000fe200000000ff */
[----:B------:R-:W-:Y:S02]  /*b200*/  FFMA.FTZ R40, R18, R50, -R40 ;  /* 0x0000003212287223 */ /* 0x000fe40000010828 */
[----:B------:R-:W-:Y:S01]  /*b210*/  FFMA.FTZ R19, R19, R49, -R12 ;  /* 0x0000003113137223 */ /* 0x000fe2000001080c */
[----:B------:R-:W-:Y:S01]  /*b220*/  F2FP.PACK_AB R18, R41, R42 ;  /* 0x0000002a2912723e */ /* 0x000fe200000000ff */
[----:B------:R-:W-:Y:S01]  /*b230*/  FFMA.FTZ R34, R34, R50, R58 ;  /* 0x0000003222227223 */ /* 0x000fe2000001003a */
[----:B------:R-:W-:Y:S01]  /*b240*/  F2FP.PACK_AB R12, R45, R47 ;  /* 0x0000002f2d0c723e */ /* 0x000fe200000000ff */
[----:B------:R-:W-:Y:S01]  /*b250*/  FFMA.FTZ R15, R57, R49, R15 ;  /* 0x00000031390f7223 */ /* 0x000fe2000001000f */
[----:B------:R-:W-:-:S04]  /*b260*/  F2FP.PACK_AB R19, R19, R40 ;  /* 0x000000281313723e */ /* 0x000fc800000000ff */
[----:B------:R-:W-:Y:S01]  /*b270*/  F2FP.PACK_AB R15, R15, R34 ;  /* 0x000000220f0f723e */ /* 0x000fe200000000ff */
[----:B------:R1:W-:Y:S04]  /*b280*/  STS.128 [R22+0x100], R16 ;  /* 0x0001001016007388 */ /* 0x0003e80000000c00 */
[----:B------:R1:W-:Y:S02]  /*b290*/  STS.128 [R31+0x100], R12 ;  /* 0x0001000c1f007388 */ /* 0x0003e40000000c00 */
.L_x_131:
[----:B------:R-:W-:Y:S05]  /*b2a0*/  BSYNC B0 ;  /* 0x0000000000007941 */ /* 0x000fea0003800000 */
.L_x_130:
[----:B-1----:R-:W-:Y:S01]  /*b2b0*/  IADD3 R13, R10, 0x20, RZ ;  /* 0x000000200a0d7810 */ /* 0x002fe20007ffe0ff */
[----:B------:R-:W-:Y:S03]  /*b2c0*/  BSSY B0, `(.L_x_132) ;  /* 0x0000064000007945 */ /* 0x000fe60003800000 */
[----:B------:R-:W-:-:S13]  /*b2d0*/  ISETP.GE.OR P1, PT, R13, UR4, P0 ;  /* 0x000000040d007c0c */ /* 0x000fda0008726670 */
[----:B------:R-:W-:Y:S05]  /*b2e0*/  @P1 BRA `(.L_x_133) ;  /* 0x0000061000001947 */ /* 0x000fea0003800000 */
[----:B------:R-:W-:Y:S01]  /*b2f0*/  MOV R15, c[0x0][0x27c] ;  /* 0x00009f00000f7a02 */ /* 0x000fe20000000f00 */
[----:B------:R-:W-:Y:S01]  /*b300*/  HADD2.F32 R55, -RZ, R29.H1_H1 ;  /* 0x3000001dff377230 */ /* 0x000fe20000004100 */
[----:B------:R-:W-:Y:S01]  /*b310*/  SHF.R.S32.HI R12, RZ, 0x1f, R13 ;  /* 0x0000001fff0c7819 */ /* 0x000fe2000001140d */
[----:B------:R-:W-:Y:S01]  /*b320*/  HADD2.F32 R46, -RZ, R27.H1_H1 ;  /* 0x3000001bff2e7230 */ /* 0x000fe20000004100 */
[----:B------:R-:W-:Y:S01]  /*b330*/  LEA.HI R15, R15, R3, RZ, 0x1d ;  /* 0x000000030f0f7211 */ /* 0x000fe200078fe8ff */
[----:B------:R-:W-:Y:S01]  /*b340*/  HADD2.F32 R51, -RZ, R29.H0_H0 ;  /* 0x2000001dff337230 */ /* 0x000fe20000004100 */
[----:B------:R-:W-:Y:S01]  /*b350*/  SHF.L.U32 R17, R13, 0x6, RZ ;  /* 0x000000060d117819 */ /* 0x000fe200000006ff */
[----:B------:R-:W-:Y:S01]  /*b360*/  HADD2.F32 R53, -RZ, R24.H1_H1 ;  /* 0x30000018ff357230 */ /* 0x000fe20000004100 */
[----:B------:R-:W-:Y:S01]  /*b370*/  LEA.HI R12, R12, R13, RZ, 0x3 ;  /* 0x0000000d0c0c7211 */ /* 0x000fe200078f18ff */
[----:B------:R-:W-:Y:S01]  /*b380*/  HADD2.F32 R44, -RZ, R27.H0_H0 ;  /* 0x2000001bff2c7230 */ /* 0x000fe20000004100 */
[----:B------:R-:W-:Y:S01]  /*b390*/  SHF.R.S32.HI R13, RZ, 0x1f, R15 ;  /* 0x0000001fff0d7819 */ /* 0x000fe2000001140f */
[----:B------:R-:W-:Y:S01]  /*b3a0*/  HADD2.F32 R45, -RZ, R26.H1_H1 ;  /* 0x3000001aff2d7230 */ /* 0x000fe20000004100 */
[----:B------:R-:W-:Y:S01]  /*b3b0*/  LOP3.LUT R17, R17, 0x1c0, RZ, 0xc0, !PT ;  /* 0x000001c011117812 */ /* 0x000fe200078ec0ff */
[----:B------:R-:W-:Y:S01]  /*b3c0*/  HADD2.F32 R49, -RZ, R30.H1_H1 ;  /* 0x3000001eff317230 */ /* 0x000fe20000004100 */
[----:B------:R-:W-:Y:S01]  /*b3d0*/  SHF.L.U32 R14, R15, 0x3, RZ ;  /* 0x000000030f0e7819 */ /* 0x000fe200000006ff */
[----:B------:R-:W-:Y:S01]  /*b3e0*/  HADD2.F32 R50, -RZ, R24.H0_H0 ;  /* 0x20000018ff327230 */ /* 0x000fe20000004100 */
[----:B------:R-:W-:Y:S01]  /*b3f0*/  LEA.HI R13, R13, R15, RZ, 0x3 ;  /* 0x0000000f0d0d7211 */ /* 0x000fe200078f18ff */
[----:B------:R-:W-:Y:S01]  /*b400*/  HADD2.F32 R42, -RZ, R28.H1_H1 ;  /* 0x3000001cff2a7230 */ /* 0x000fe20000004100 */
[----:B------:R-:W-:Y:S01]  /*b410*/  SHF.L.U32 R12, R12, 0x6, RZ ;  /* 0x000000060c0c7819 */ /* 0x000fe200000006ff */
[----:B------:R-:W-:Y:S01]  /*b420*/  HADD2.F32 R43, -RZ, R26.H0_H0 ;  /* 0x2000001aff2b7230 */ /* 0x000fe20000004100 */
[----:B------:R-:W-:Y:S01]  /*b430*/  SHF.R.U32.HI R16, RZ, 0x3, R17 ;  /* 0x00000003ff107819 */ /* 0x000fe20000011611 */
[----:B------:R-:W-:Y:S01]  /*b440*/  HADD2.F32 R48, -RZ, R23.H1_H1 ;  /* 0x30000017ff307230 */ /* 0x000fe20000004100 */
[----:B------:R-:W-:Y:S01]  /*b450*/  LOP3.LUT R14, R17, 0x38, R14, 0xf8, !PT ;  /* 0x00000038110e7812 */ /* 0x000fe200078ef80e */
[----:B------:R-:W-:Y:S01]  /*b460*/  HADD2.F32 R47, -RZ, R30.H0_H0 ;  /* 0x2000001eff2f7230 */ /* 0x000fe20000004100 */
[----:B------:R-:W-:Y:S01]  /*b470*/  SHF.L.U32 R13, R13, 0xa, RZ ;  /* 0x0000000a0d0d7819 */ /* 0x000fe200000006ff */
[----:B------:R-:W-:Y:S01]  /*b480*/  HADD2.F32 R41, -RZ, R25.H1_H1 ;  /* 0x30000019ff297230 */ /* 0x000fe20000004100 */
[----:B------:R-:W-:Y:S01]  /*b490*/  LOP3.LUT R18, R17, 0x38, R32, 0xf8, !PT ;  /* 0x0000003811127812 */ /* 0x000fe200078ef820 */
[----:B------:R-:W-:Y:S01]  /*b4a0*/  HADD2.F32 R40, -RZ, R28.H0_H0 ;  /* 0x2000001cff287230 */ /* 0x000fe20000004100 */
[----:B------:R-:W-:-:S02]  /*b4b0*/  LOP3.LUT R12, R12, 0xfffffe00, RZ, 0xc0, !PT ;  /* 0xfffffe000c0c7812 */ /* 0x000fc400078ec0ff */
[----:B------:R-:W-:Y:S02]  /*b4c0*/  LOP3.LUT R14, R14, R16, RZ, 0x3c, !PT ;  /* 0x000000100e0e7212 */ /* 0x000fe400078e3cff */
[----:B------:R-:W-:Y:S02]  /*b4d0*/  LOP3.LUT R13, R13, 0x7fffe000, RZ, 0xc0, !PT ;  /* 0x7fffe0000d0d7812 */ /* 0x000fe400078ec0ff */
[----:B------:R-:W-:Y:S02]  /*b4e0*/  LOP3.LUT R18, R12, R18, R16, 0xf6, !PT ;  /* 0x000000120c127212 */ /* 0x000fe400078ef610 */
[----:B------:R-:W-:Y:S02]  /*b4f0*/  IADD3 R22, R14, R13, R12 ;  /* 0x0000000d0e167210 */ /* 0x000fe40007ffe00c */
[----:B------:R-:W-:Y:S02]  /*b500*/  SHF.L.U32 R31, R18, 0x1, RZ ;  /* 0x00000001121f7819 */ /* 0x000fe400000006ff */
[----:B------:R-:W-:-:S03]  /*b510*/  SHF.L.U32 R22, R22, 0x1, RZ ;  /* 0x0000000116167819 */ /* 0x000fc600000006ff */
[----:B------:R-:W1:Y:S04]  /*b520*/  LDS.128 R16, [R31+0x100] ;  /* 0x000100001f107984 */ /* 0x000e680000000c00 */
[----:B------:R-:W2:Y:S01]  /*b530*/  LDS.128 R12, [R22+0x100] ;  /* 0x00010000160c7984 */ /* 0x000ea20000000c00 */
[--C-:B-1----:R-:W-:Y:S02]  /*b540*/  HADD2.F32 R33, -RZ, R16.reuse.H0_H0 ;  /* 0x20000010ff217230 */ /* 0x102fe40000004100 */
[----:B------:R-:W-:Y:S02]  /*b550*/  HADD2.F32 R35, -RZ, R16.H1_H1 ;  /* 0x30000010ff237230 */ /* 0x000fe40000004100 */
[--C-:B--2---:R-:W-:Y:S02]  /*b560*/  HADD2.F32 R54, -RZ, R12.reuse.H0_H0 ;  /* 0x2000000cff367230 */ /* 0x104fe40000004100 */
[----:B------:R-:W-:Y:S01]  /*b570*/  HADD2.F32 R52, -RZ, R12.H1_H1 ;  /* 0x3000000cff347230 */ /* 0x000fe20000004100 */
[C---:B------:R-:W-:Y:S01]  /*b580*/  FMUL.FTZ R12, R55.reuse, R33 ;  /* 0x00000021370c7220 */ /* 0x040fe20000410000 */
[----:B------:R-:W-:Y:S01]  /*b590*/  HADD2.F32 R16, -RZ, R17.H0_H0 ;  /* 0x20000011ff107230 */ /* 0x000fe20000004100 */
[-C--:B------:R-:W-:Y:S01]  /*b5a0*/  FMUL.FTZ R55, R55, R54.reuse ;  /* 0x0000003637377220 */ /* 0x080fe20000410000 */
[----:B------:R-:W-:Y:S01]  /*b5b0*/  HADD2.F32 R39, -RZ, R13.H0_H0 ;  /* 0x2000000dff277230 */ /* 0x000fe20000004100 */
[----:B------:R-:W-:Y:S01]  /*b5c0*/  FFMA.FTZ R54, R46, R54, R12 ;  /* 0x000000362e367223 */ /* 0x000fe2000001000c */
[----:B------:R-:W-:Y:S01]  /*b5d0*/  HADD2.F32 R36, -RZ, R17.H1_H1 ;  /* 0x30000011ff247230 */ /* 0x000fe20000004100 */
[C---:B------:R-:W-:Y:S01]  /*b5e0*/  FMUL.FTZ R12, R51.reuse, R16 ;  /* 0x00000010330c7220 */ /* 0x040fe20000410000 */
[----:B------:R-:W-:Y:S01]  /*b5f0*/  HADD2.F32 R17, -RZ, R18.H0_H0 ;  /* 0x20000012ff117230 */ /* 0x000fe20000004100 */
[-C--:B------:R-:W-:Y:S01]  /*b600*/  FMUL.FTZ R51, R51, R39.reuse ;  /* 0x0000002733337220 */ /* 0x080fe20000410000 */
[--C-:B------:R-:W-:Y:S01]  /*b610*/  HADD2.F32 R34, -RZ, R15.reuse.H0_H0 ;  /* 0x2000000fff227230 */ /* 0x100fe20000004100 */
[----:B------:R-:W-:Y:S01]  /*b620*/  FFMA.FTZ R39, R44, R39, R12 ;  /* 0x000000272c277223 */ /* 0x000fe2000001000c */
[----:B------:R-:W-:Y:S01]  /*b630*/  HADD2.F32 R57, -RZ, R15.H1_H1 ;  /* 0x3000000fff397230 */ /* 0x000fe20000004100 */
[C---:B------:R-:W-:Y:S01]  /*b640*/  FMUL.FTZ R15, R53.reuse, R35 ;  /* 0x00000023350f7220 */ /* 0x040fe20000410000 */
[----:B------:R-:W-:Y:S01]  /*b650*/  HADD2.F32 R38, -RZ, R14.H0_H0 ;  /* 0x2000000eff267230 */ /* 0x000fe20000004100 */
[-C--:B------:R-:W-:Y:S01]  /*b660*/  FMUL.FTZ R53, R53, R52.reuse ;  /* 0x0000003435357220 */ /* 0x080fe20000410000 */
[----:B------:R-:W-:Y:S01]  /*b670*/  HADD2.F32 R13, -RZ, R13.H1_H1 ;  /* 0x3000000dff0d7230 */ /* 0x000fe20000004100 */
[----:B------:R-:W-:Y:S01]  /*b680*/  FFMA.FTZ R52, R45, R52, R15 ;  /* 0x000000342d347223 */ /* 0x000fe2000001000f */
[----:B------:R-:W-:Y:S01]  /*b690*/  HADD2.F32 R37, -RZ, R18.H1_H1 ;  /* 0x30000012ff257230 */ /* 0x000fe20000004100 */
[C---:B------:R-:W-:Y:S01]  /*b6a0*/  FMUL.FTZ R12, R49.reuse, R17 ;  /* 0x00000011310c7220 */ /* 0x040fe20000410000 */
[--C-:B------:R-:W-:Y:S01]  /*b6b0*/  HADD2.F32 R18, -RZ, R19.reuse.H0_H0 ;  /* 0x20000013ff127230 */ /* 0x100fe20000004100 */
[C---:B------:R-:W-:Y:S01]  /*b6c0*/  FMUL.FTZ R15, R50.reuse, R36 ;  /* 0x00000024320f7220 */ /* 0x040fe20000410000 */
[----:B------:R-:W-:Y:S01]  /*b6d0*/  HADD2.F32 R14, -RZ, R14.H1_H1 ;  /* 0x3000000eff0e7230 */ /* 0x000fe20000004100 */
[----:B------:R-:W-:Y:S01]  /*b6e0*/  FMUL.FTZ R49, R49, R38 ;  /* 0x0000002631317220 */ /* 0x000fe20000410000 */
[----:B------:R-:W-:Y:S01]  /*b6f0*/  HADD2.F32 R19, -RZ, R19.H1_H1 ;  /* 0x30000013ff137230 */ /* 0x000fe20000004100 */
[----:B------:R-:W-:-:S02]  /*b700*/  FMUL.FTZ R50, R50, R13 ;  /* 0x0000000d32327220 */ /* 0x000fc40000410000 */
[----:B------:R-:W-:Y:S02]  /*b710*/  FFMA.FTZ R38, R42, R38, R12 ;  /* 0x000000262a267223 */ /* 0x000fe4000001000c */
[----:B------:R-:W-:Y:S01]  /*b720*/  FFMA.FTZ R13, R43, R13, R15 ;  /* 0x0000000d2b0d7223 */ /* 0x000fe2000001000f */
[----:B------:R-:W-:Y:S01]  /*b730*/  HADD2.F32 R15, -RZ, R23.H0_H0 ;  /* 0x20000017ff0f7230 */ /* 0x000fe20000004100 */
[C---:B------:R-:W-:Y:S02]  /*b740*/  FMUL.FTZ R12, R48.reuse, R37 ;  /* 0x00000025300c7220 */ /* 0x040fe40000410000 */
[----:B------:R-:W-:Y:S01]  /*b750*/  FMUL.FTZ R58, R47, R18 ;  /* 0x000000122f3a7220 */ /* 0x000fe20000410000 */
[----:B------:R-:W-:Y:S01]  /*b760*/  F2FP.PACK_AB R13, R13, R39 ;  /* 0x000000270d0d723e */ /* 0x000fe200000000ff */
[-C--:B------:R-:W-:Y:S02]  /*b770*/  FMUL.FTZ R48, R48, R14.reuse ;  /* 0x0000000e30307220 */ /* 0x080fe40000410000 */
[----:B------:R-:W-:Y:S01]  /*b780*/  FFMA.FTZ R14, R41, R14, R12 ;  /* 0x0000000e290e7223 */ /* 0x000fe2000001000c */
[----:B------:R-:W-:Y:S01]  /*b790*/  HADD2.F32 R12, -RZ, R25.H0_H0 ;  /* 0x20000019ff0c7230 */ /* 0x000fe20000004100 */
[----:B------:R-:W-:-:S02]  /*b7a0*/  FMUL.FTZ R47, R47, R34 ;  /* 0x000000222f2f7220 */ /* 0x000fc40000410000 */
[----:B------:R-:W-:Y:S01]  /*b7b0*/  FFMA.FTZ R34, R40, R34, R58 ;  /* 0x0000002228227223 */ /* 0x000fe2000001003a */
[----:B------:R-:W-:Y:S01]  /*b7c0*/  F2FP.PACK_AB R14, R14, R38 ;  /* 0x000000260e0e723e */ /* 0x000fe200000000ff */
[C---:B------:R-:W-:Y:S02]  /*b7d0*/  FMUL.FTZ R58, R15.reuse, R57 ;  /* 0x000000390f3a7220 */ /* 0x040fe40000410000 */
[----:B------:R-:W-:Y:S02]  /*b7e0*/  FMUL.FTZ R56, R15, R19 ;  /* 0x000000130f387220 */ /* 0x000fe40000410000 */
[----:B------:R-:W-:Y:S02]  /*b7f0*/  FFMA.FTZ R55, R46, R33, -R55 ;  /* 0x000000212e377223 */ /* 0x000fe40000010837 */
[----:B------:R-:W-:Y:S02]  /*b800*/  FFMA.FTZ R53, R45, R35, -R53 ;  /* 0x000000232d357223 */ /* 0x000fe40000010835 */
[----:B------:R-:W-:-:S02]  /*b810*/  FFMA.FTZ R51, R44, R16, -R51 ;  /* 0x000000102c337223 */ /* 0x000fc40000010833 */
[----:B------:R-:W-:Y:S01]  /*b820*/  FFMA.FTZ R50, R43, R36, -R50 ;  /* 0x000000242b327223 */ /* 0x000fe20000010832 */
[----:B------:R-:W-:Y:S01]  /*b830*/  F2FP.PACK_AB R16, R53, R55 ;  /* 0x000000373510723e */ /* 0x000fe200000000ff */
[----:B------:R-:W-:Y:S02]  /*b840*/  FFMA.FTZ R49, R42, R17, -R49 ;  /* 0x000000112a317223 */ /* 0x000fe40000010831 */
[----:B------:R-:W-:Y:S01]  /*b850*/  FFMA.FTZ R48, R41, R37, -R48 ;  /* 0x0000002529307223 */ /* 0x000fe20000010830 */
[----:B------:R-:W-:Y:S01]  /*b860*/  F2FP.PACK_AB R17, R50, R51 ;  /* 0x000000333211723e */ /* 0x000fe200000000ff */
[----:B------:R-:W-:Y:S02]  /*b870*/  FFMA.FTZ R47, R40, R18, -R47 ;  /* 0x00000012282f7223 */ /* 0x000fe4000001082f */
[----:B------:R-:W-:Y:S01]  /*b880*/  FFMA.FTZ R19, R12, R19, -R58 ;  /* 0x000000130c137223 */ /* 0x000fe2000001083a */
[----:B------:R-:W-:Y:S01]  /*b890*/  F2FP.PACK_AB R18, R48, R49 ;  /* 0x000000313012723e */ /* 0x000fe200000000ff */
[----:B------:R-:W-:Y:S01]  /*b8a0*/  FFMA.FTZ R15, R12, R57, R56 ;  /* 0x000000390c0f7223 */ /* 0x000fe20000010038 */
[----:B------:R-:W-:-:S02]  /*b8b0*/  F2FP.PACK_AB R12, R52, R54 ;  /* 0x00000036340c723e */ /* 0x000fc400000000ff */
[----:B------:R-:W-:Y:S02]  /*b8c0*/  F2FP.PACK_AB R19, R19, R47 ;  /* 0x0000002f1313723e */ /* 0x000fe400000000ff */
[----:B------:R-:W-:-:S03]  /*b8d0*/  F2FP.PACK_AB R15, R15, R34 ;  /* 0x000000220f0f723e */ /* 0x000fc600000000ff */
[----:B------:R1:W-:Y:S04]  /*b8e0*/  STS.128 [R31+0x100], R16 ;  /* 0x000100101f007388 */ /* 0x0003e80000000c00 */
[----:B------:R1:W-:Y:S02]  /*b8f0*/  STS.128 [R22+0x100], R12 ;  /* 0x0001000c16007388 */ /* 0x0003e40000000c00 */
.L_x_133:
[----:B------:R-:W-:Y:S05]  /*b900*/  BSYNC B0 ;  /* 0x0000000000007941 */ /* 0x000fea0003800000 */
.L_x_132:
        /* <DEDUP_REMOVED lines=101> */
.L_x_135:
[----:B------:R-:W-:Y:S05]  /*bf60*/  BSYNC B0 ;  /* 0x0000000000007941 */ /* 0x000fea0003800000 */
.L_x_134:
[----:B-1----:R-:W-:-:S04]  /*bf70*/  IADD3 R13, R10, 0x60, RZ ;  /* 0x000000600a0d7810 */ /* 0x002fc80007ffe0ff */
[----:B------:R-:W-:-:S13]  /*bf80*/  ISETP.GE.OR P0, PT, R13, UR4, P0 ;  /* 0x000000040d007c0c */ /* 0x000fda0008706670 */
[----:B------:R-:W-:Y:S05]  /*bf90*/  @P0 BRA `(.L_x_125) ;  /* 0x0000061000000947 */ /* 0x000fea0003800000 */
[----:B------:R-:W-:Y:S01]  /*bfa0*/  MOV R15, c[0x0][0x27c] ;  /* 0x00009f00000f7a02 */ /* 0x000fe20000000f00 */
[--C-:B------:R-:W-:Y:S01]  /*bfb0*/  HADD2.F32 R37, -RZ, R29.reuse.H1_H1 ;  /* 0x3000001dff257230 */ /* 0x100fe20000004100 */
[----:B------:R-:W-:Y:S01]  /*bfc0*/  SHF.R.S32.HI R12, RZ, 0x1f, R13 ;  /* 0x0000001fff0c7819 */ /* 0x000fe2000001140d */
[----:B------:R-:W-:Y:S01]  /*bfd0*/  HADD2.F32 R29, -RZ, R29.H0_H0 ;  /* 0x2000001dff1d7230 */ /* 0x000fe20000004100 */
[----:B------:R-:W-:Y:S01]  /*bfe0*/  LEA.HI R15, R15, R3, RZ, 0x1d ;  /* 0x000000030f0f7211 */ /* 0x000fe200078fe8ff */
[--C-:B------:R-:W-:Y:S01]  /*bff0*/  HADD2.F32 R42, -RZ, R27.reuse.H1_H1 ;  /* 0x3000001bff2a7230 */ /* 0x100fe20000004100 */
[----:B------:R-:W-:Y:S01]  /*c000*/  SHF.L.U32 R17, R13, 0x6, RZ ;  /* 0x000000060d117819 */ /* 0x000fe200000006ff */
[--C-:B------:R-:W-:Y:S01]  /*c010*/  HADD2.F32 R43, -RZ, R24.reuse.H1_H1 ;  /* 0x30000018ff2b7230 */ /* 0x100fe20000004100 */
[----:B------:R-:W-:Y:S01]  /*c020*/  LEA.HI R12, R12, R13, RZ, 0x3 ;  /* 0x0000000d0c0c7211 */ /* 0x000fe200078f18ff */
[----:B------:R-:W-:Y:S01]  /*c030*/  HADD2.F32 R27, -RZ, R27.H0_H0 ;  /* 0x2000001bff1b7230 */ /* 0x000fe20000004100 */
[----:B------:R-:W-:Y:S01]  /*c040*/  SHF.R.S32.HI R13, RZ, 0x1f, R15 ;  /* 0x0000001fff0d7819 */ /* 0x000fe2000001140f */
[----:B------:R-:W-:Y:S01]  /*c050*/  HADD2.F32 R24, -RZ, R24.H0_H0 ;  /* 0x20000018ff187230 */ /* 0x000fe20000004100 */
[----:B------:R-:W-:Y:S01]  /*c060*/  LOP3.LUT R17, R17, 0x1c0, RZ, 0xc0, !PT ;  /* 0x000001c011117812 */ /* 0x000fe200078ec0ff */
[----:B------:R-:W-:Y:S01]  /*c070*/  HADD2.F32 R47, -RZ, R23.H1_H1 ;  /* 0x30000017ff2f7230 */ /* 0x000fe20000004100 */
[----:B------:R-:W-:-:S02]  /*c080*/  SHF.L.U32 R14, R15, 0x3, RZ ;  /* 0x000000030f0e7819 */ /* 0x000fc400000006ff */
[----:B------:R-:W-:Y:S02]  /*c090*/  LEA.HI R13, R13, R15, RZ, 0x3 ;  /* 0x0000000f0d0d7211 */ /* 0x000fe400078f18ff */
[----:B------:R-:W-:Y:S02]  /*c0a0*/  SHF.L.U32 R12, R12, 0x6, RZ ;  /* 0x000000060c0c7819 */ /* 0x000fe400000006ff */
[----:B------:R-:W-:Y:S02]  /*c0b0*/  SHF.R.U32.HI R16, RZ, 0x3, R17 ;  /* 0x00000003ff107819 */ /* 0x000fe40000011611 */
[----:B------:R-:W-:Y:S02]  /*c0c0*/  LOP3.LUT R14, R17, 0x38, R14, 0xf8, !PT ;  /* 0x00000038110e7812 */ /* 0x000fe400078ef80e */
[----:B------:R-:W-:Y:S02]  /*c0d0*/  SHF.L.U32 R13, R13, 0xa, RZ ;  /* 0x0000000a0d0d7819 */ /* 0x000fe400000006ff */
[----:B------:R-:W-:-:S02]  /*c0e0*/  LOP3.LUT R18, R17, 0x38, R32, 0xf8, !PT ;  /* 0x0000003811127812 */ /* 0x000fc400078ef820 */
[----:B------:R-:W-:Y:S02]  /*c0f0*/  LOP3.LUT R12, R12, 0xfffffe00, RZ, 0xc0, !PT ;  /* 0xfffffe000c0c7812 */ /* 0x000fe400078ec0ff */
[----:B------:R-:W-:Y:S02]  /*c100*/  LOP3.LUT R14, R14, R16, RZ, 0x3c, !PT ;  /* 0x000000100e0e7212 */ /* 0x000fe400078e3cff */
[----:B------:R-:W-:Y:S02]  /*c110*/  LOP3.LUT R13, R13, 0x7fffe000, RZ, 0xc0, !PT ;  /* 0x7fffe0000d0d7812 */ /* 0x000fe400078ec0ff */
[----:B------:R-:W-:Y:S02]  /*c120*/  LOP3.LUT R18, R12, R18, R16, 0xf6, !PT ;  /* 0x000000120c127212 */ /* 0x000fe400078ef610 */
[----:B------:R-:W-:Y:S02]  /*c130*/  IADD3 R22, R14, R13, R12 ;  /* 0x0000000d0e167210 */ /* 0x000fe40007ffe00c */
[----:B------:R-:W-:-:S02]  /*c140*/  SHF.L.U32 R31, R18, 0x1, RZ ;  /* 0x00000001121f7819 */ /* 0x000fc400000006ff */
[----:B------:R-:W-:-:S03]  /*c150*/  SHF.L.U32 R22, R22, 0x1, RZ ;  /* 0x0000000116167819 */ /* 0x000fc600000006ff */
[----:B------:R-:W1:Y:S04]  /*c160*/  LDS.128 R16, [R31+0x100] ;  /* 0x000100001f107984 */ /* 0x000e680000000c00 */
[----:B------:R-:W2:Y:S01]  /*c170*/  LDS.128 R12, [R22+0x100] ;  /* 0x00010000160c7984 */ /* 0x000ea20000000c00 */
[--C-:B-1----:R-:W-:Y:S02]  /*c180*/  HADD2.F32 R33, -RZ, R16.reuse.H0_H0 ;  /* 0x20000010ff217230 */ /* 0x102fe40000004100 */
[----:B------:R-:W-:Y:S02]  /*c190*/  HADD2.F32 R34, -RZ, R16.H1_H1 ;  /* 0x30000010ff227230 */ /* 0x000fe40000004100 */
[----:B------:R-:W-:Y:S01]  /*c1a0*/  HADD2.F32 R16, -RZ, R17.H0_H0 ;  /* 0x20000011ff107230 */ /* 0x000fe20000004100 */
[----:B------:R-:W-:Y:S01]  /*c1b0*/  FMUL.FTZ R44, R37, R33 ;  /* 0x00000021252c7220 */ /* 0x000fe20000410000 */
[--C-:B--2---:R-:W-:Y:S01]  /*c1c0*/  HADD2.F32 R38, -RZ, R12.reuse.H0_H0 ;  /* 0x2000000cff267230 */ /* 0x104fe20000004100 */
[----:B------:R-:W-:Y:S01]  /*c1d0*/  FMUL.FTZ R46, R43, R34 ;  /* 0x000000222b2e7220 */ /* 0x000fe20000410000 */
[----:B------:R-:W-:Y:S01]  /*c1e0*/  HADD2.F32 R39, -RZ, R12.H1_H1 ;  /* 0x3000000cff277230 */ /* 0x000fe20000004100 */
[----:B------:R-:W-:Y:S01]  /*c1f0*/  FMUL.FTZ R45, R29, R16 ;  /* 0x000000101d2d7220 */ /* 0x000fe20000410000 */
[----:B------:R-:W-:Y:S01]  /*c200*/  HADD2.F32 R12, -RZ, R13.H0_H0 ;  /* 0x2000000dff0c7230 */ /* 0x000fe20000004100 */
[-C--:B------:R-:W-:Y:S01]  /*c210*/  FMUL.FTZ R37, R37, R38.reuse ;  /* 0x0000002625257220 */ /* 0x080fe20000410000 */
[----:B------:R-:W-:Y:S01]  /*c220*/  HADD2.F32 R35, -RZ, R17.H1_H1 ;  /* 0x30000011ff237230 */ /* 0x000fe20000004100 */
[----:B------:R-:W-:Y:S01]  /*c230*/  FFMA.FTZ R38, R42, R38, R44 ;  /* 0x000000262a267223 */ /* 0x000fe2000001002c */
[----:B------:R-:W-:Y:S01]  /*c240*/  HADD2.F32 R44, -RZ, R26.H1_H1 ;  /* 0x3000001aff2c7230 */ /* 0x000fe20000004100 */
[-C--:B------:R-:W-:Y:S01]  /*c250*/  FMUL.FTZ R29, R29, R12.reuse ;  /* 0x0000000c1d1d7220 */ /* 0x080fe20000410000 */
[----:B------:R-:W-:Y:S01]  /*c260*/  HADD2.F32 R17, -RZ, R18.H0_H0 ;  /* 0x20000012ff117230 */ /* 0x000fe20000004100 */
[----:B------:R-:W-:Y:S01]  /*c270*/  FFMA.FTZ R45, R27, R12, R45 ;  /* 0x0000000c1b2d7223 */ /* 0x000fe2000001002d */
[----:B------:R-:W-:Y:S01]  /*c280*/  HADD2.F32 R12, -RZ, R30.H1_H1 ;  /* 0x3000001eff0c7230 */ /* 0x000fe20000004100 */
[-C--:B------:R-:W-:Y:S01]  /*c290*/  FMUL.FTZ R43, R43, R39.reuse ;  /* 0x000000272b2b7220 */ /* 0x080fe20000410000 */
[----:B------:R-:W-:Y:S01]  /*c2a0*/  HADD2.F32 R40, -RZ, R13.H1_H1 ;  /* 0x3000000dff287230 */ /* 0x000fe20000004100 */
[----:B------:R-:W-:Y:S01]  /*c2b0*/  FFMA.FTZ R39, R44, R39, R46 ;  /* 0x000000272c277223 */ /* 0x000fe2000001002e */
[----:B------:R-:W-:Y:S01]  /*c2c0*/  HADD2.F32 R13, -RZ, R14.H0_H0 ;  /* 0x2000000eff0d7230 */ /* 0x000fe20000004100 */
[----:B------:R-:W-:Y:S01]  /*c2d0*/  FMUL.FTZ R49, R24, R35 ;  /* 0x0000002318317220 */ /* 0x000fe20000410000 */
[----:B------:R-:W-:Y:S01]  /*c2e0*/  HADD2.F32 R26, -RZ, R26.H0_H0 ;  /* 0x2000001aff1a7230 */ /* 0x000fe20000004100 */
[----:B------:R-:W-:Y:S01]  /*c2f0*/  FMUL.FTZ R48, R12, R17 ;  /* 0x000000110c307220 */ /* 0x000fe20000410000 */
[----:B------:R-:W-:Y:S01]  /*c300*/  HADD2.F32 R46, -RZ, R28.H1_H1 ;  /* 0x3000001cff2e7230 */ /* 0x000fe20000004100 */
        /* <DEDUP_REMOVED lines=8> */
[C---:B------:R-:W-:Y:S01]  /*c390*/  FMUL.FTZ R50, R47.reuse, R36 ;  /* 0x000000242f327220 */ /* 0x040fe20000410000 */
[----:B------:R-:W-:Y:S01]  /*c3a0*/  HADD2.F32 R49, -RZ, R30.H0_H0 ;  /* 0x2000001eff317230 */ /* 0x000fe20000004100 */
[-C--:B------:R-:W-:Y:S01]  /*c3b0*/  FMUL.FTZ R47, R47, R41.reuse ;  /* 0x000000292f2f7220 */ /* 0x080fe20000410000 */
[----:B------:R-:W-:Y:S01]  /*c3c0*/  HADD2.F32 R19, -RZ, R19.H1_H1 ;  /* 0x30000013ff137230 */ /* 0x000fe20000004100 */
[----:B------:R-:W-:Y:S01]  /*c3d0*/  FFMA.FTZ R41, R13, R41, R50 ;  /* 0x000000290d297223 */ /* 0x000fe20000010032 */
[----:B------:R-:W-:Y:S01]  /*c3e0*/  HADD2.F32 R14, -RZ, R15.H0_H0 ;  /* 0x2000000fff0e7230 */ /* 0x000fe20000004100 */
[----:B------:R-:W-:Y:S01]  /*c3f0*/  FFMA.FTZ R37, R42, R33, -R37 ;  /* 0x000000212a257223 */ /* 0x000fe20000010825 */
[----:B------:R-:W-:Y:S01]  /*c400*/  HADD2.F32 R30, -RZ, R23.H0_H0 ;  /* 0x20000017ff1e7230 */ /* 0x000fe20000004100 */
[C---:B------:R-:W-:Y:S01]  /*c410*/  FMUL.FTZ R23, R49.reuse, R18 ;  /* 0x0000001231177220 */ /* 0x040fe20000410000 */
[----:B------:R-:W-:Y:S01]  /*c420*/  HADD2.F32 R15, -RZ, R15.H1_H1 ;  /* 0x3000000fff0f7230 */ /* 0x000fe20000004100 */
[----:B------:R-:W-:Y:S01]  /*c430*/  FMUL.FTZ R49, R49, R14 ;  /* 0x0000000e31317220 */ /* 0x000fe20000410000 */
[----:B------:R-:W-:Y:S01]  /*c440*/  HADD2.F32 R28, -RZ, R28.H0_H0 ;  /* 0x2000001cff1c7230 */ /* 0x000fe20000004100 */
[C---:B------:R-:W-:Y:S01]  /*c450*/  FMUL.FTZ R50, R30.reuse, R19 ;  /* 0x000000131e327220 */ /* 0x040fe20000410000 */
[----:B------:R-:W-:Y:S01]  /*c460*/  HADD2.F32 R25, -RZ, R25.H0_H0 ;  /* 0x20000019ff197230 */ /* 0x000fe20000004100 */
[----:B------:R-:W-:-:S02]  /*c470*/  FMUL.FTZ R30, R30, R15 ;  /* 0x0000000f1e1e7220 */ /* 0x000fc40000410000 */
[----:B------:R-:W-:Y:S02]  /*c480*/  FFMA.FTZ R43, R44, R34, -R43 ;  /* 0x000000222c2b7223 */ /* 0x000fe4000001082b */
[----:B------:R-:W-:Y:S02]  /*c490*/  FFMA.FTZ R29, R27, R16, -R29 ;  /* 0x000000101b1d7223 */ /* 0x000fe4000001081d */
[----:B------:R-:W-:Y:S01]  /*c4a0*/  FFMA.FTZ R24, R26, R35, -R24 ;  /* 0x000000231a187223 */ /* 0x000fe20000010818 */
[----:B------:R-:W-:Y:S01]  /*c4b0*/  F2FP.PACK_AB R16, R43, R37 ;  /* 0x000000252b10723e */ /* 0x000fe200000000ff */
        /* <DEDUP_REMOVED lines=15> */
.L_x_125:
[----:B------:R-:W-:Y:S05]  /*c5b0*/  BSYNC B2 ;  /* 0x0000000000027941 */ /* 0x000fea0003800000 */
.L_x_109:
[----:B-1----:R-:W-:Y:S01]  /*c5c0*/  IMAD R14, R21, c[0x0][0x208], RZ ;  /* 0x00008200150e7a24 */ /* 0x002fe200078e02ff */
[----:B------:R-:W-:Y:S01]  /*c5d0*/  LEA.HI R5, R5, R73, RZ, 0x5 ;  /* 0x0000004905057211 */ /* 0x000fe200078f28ff */
[C---:B------:R-:W-:Y:S01]  /*c5e0*/  IMAD.WIDE.U32 R12, R242.reuse, c[0x0][0x208], RZ ;  /* 0x00008200f20c7a25 */ /* 0x040fe200078e00ff */
[----:B------:R-:W-:Y:S01]  /*c5f0*/  BAR.SYNC.DEFER_BLOCKING 0x0 ;  /* 0x0000000000007b1d */ /* 0x000fe20000010000 */
[----:B------:R-:W-:Y:S01]  /*c600*/  SHF.L.U32 R15, R3, 0x6, RZ ;  /* 0x00000006030f7819 */ /* 0x000fe200000006ff */
[----:B------:R-:W-:Y:S01]  /*c610*/  UISETP.GE.AND UP0, UPT, UR9, 0x81, UPT ;  /* 0x000000810900788c */ /* 0x000fe2000bf06270 */
[----:B------:R-:W-:Y:S01]  /*c620*/  IMAD R14, R242, c[0x0][0x20c], R14 ;  /* 0x00008300f20e7a24 */ /* 0x000fe200078e020e */
[----:B------:R-:W-:Y:S01]  /*c630*/  SHF.L.U32 R10, R10, 0x3, RZ ;  /* 0x000000030a0a7819 */ /* 0x000fe200000006ff */
[----:B------:R-:W-:Y:S01]  /*c640*/  IMAD R11, R11, c[0x0][0x218], RZ ;  /* 0x000086000b0b7a24 */ /* 0x000fe200078e02ff */
[----:B------:R-:W-:Y:S01]  /*c650*/  LOP3.LUT R15, R15, 0x1c0, RZ, 0xc0, !PT ;  /* 0x000001c00f0f7812 */ /* 0x000fe200078ec0ff */
[----:B------:R-:W-:Y:S01]  /*c660*/  IMAD.WIDE R18, R32, 0x2, RZ ;  /* 0x0000000220127825 */ /* 0x000fe200078e02ff */
[----:B------:R-:W-:-:S02]  /*c670*/  IADD3 R13, R13, R14, RZ ;  /* 0x0000000e0d0d7210 */ /* 0x000fc40007ffe0ff */
[----:B------:R-:W-:Y:S01]  /*c680*/  SHF.L.U32 R14, R5, 0x5, RZ ;  /* 0x00000005050e7819 */ /* 0x000fe200000006ff */
[----:B------:R-:W-:Y:S01]  /*c690*/  IMAD R11, R241, c[0x0][0x21c], R11 ;  /* 0x00008700f10b7a24 */ /* 0x000fe200078e020b */
[----:B------:R-:W-:Y:S01]  /*c6a0*/  LOP3.LUT R238, R15, 0x8, R10, 0xf8, !PT ;  /* 0x000000080fee7812 */ /* 0x000fe200078ef80a */
[----:B------:R-:W-:Y:S01]  /*c6b0*/  IMAD.WIDE.U32 R12, R241, c[0x0][0x218], R12 ;  /* 0x00008600f10c7a25 */ /* 0x000fe200078e000c */
[----:B------:R-:W-:Y:S02]  /*c6c0*/  LOP3.LUT R14, R14, 0x7ffffc00, RZ, 0xc0, !PT ;  /* 0x7ffffc000e0e7812 */ /* 0x000fe400078ec0ff */
[----:B------:R-:W-:Y:S02]  /*c6d0*/  SHF.R.U32.HI R15, RZ, 0x3, R15 ;  /* 0x00000003ff0f7819 */ /* 0x000fe4000001160f */
[----:B------:R-:W-:Y:S02]  /*c6e0*/  IADD3 R188, R4, R14, RZ ;  /* 0x0000000e04bc7210 */ /* 0x000fe40007ffe0ff */
[----:B------:R-:W-:-:S02]  /*c6f0*/  IADD3 R10, P0, R12, UR28, RZ ;  /* 0x0000001c0c0a7c10 */ /* 0x000fc4000ff1e0ff */
[C---:B------:R-:W-:Y:S01]  /*c700*/  LEA R196, R188.reuse, 0x100, 0x1 ;  /* 0x00000100bcc47811 */ /* 0x040fe200078e08ff */
[----:B------:R-:W-:Y:S01]  /*c710*/  IMAD.SHL.U32 R188, R188, 0x2, RZ ;  /* 0x00000002bcbc7824 */ /* 0x000fe200078e00ff */
[----:B------:R-:W-:Y:S02]  /*c720*/  IADD3.X R11, R13, UR10, R11, P0, !PT ;  /* 0x0000000a0d0b7c10 */ /* 0x000fe400087fe40b */
[-C--:B------:R-:W-:Y:S02]  /*c730*/  LEA R192, R2, R196.reuse, 0x1 ;  /* 0x000000c402c07211 */ /* 0x080fe400078e08ff */
[----:B------:R-:W-:Y:S01]  /*c740*/  LEA R34, P0, R10, c[0x0][0x1f8], 0x1 ;  /* 0x00007e000a227a11 */ /* 0x000fe200078008ff */
[----:B------:R-:W-:Y:S01]  /*c750*/  LDSM.16.M88.4 R136, [R188+0x100] ;  /* 0x00010000bc88783b */ /* 0x000fe20000000200 */
[C---:B------:R-:W-:Y:S02]  /*c760*/  LEA R196, R0.reuse, R196, 0x1 ;  /* 0x000000c400c47211 */ /* 0x040fe400078e08ff */
[----:B------:R-:W-:Y:S01]  /*c770*/  LEA R212, R0, R192, 0x1 ;  /* 0x000000c000d47211 */ /* 0x000fe200078e08ff */
[----:B------:R-:W-:Y:S01]  /*c780*/  LDSM.16.M88.4 R140, [R192] ;  /* 0x00000000c08c783b */ /* 0x000fe20000000200 */
[----:B------:R-:W-:-:S02]  /*c790*/  LEA.HI.X R10, R10, c[0x0][0x1fc], R11, 0x1, P0 ;  /* 0x00007f000a0a7a11 */ /* 0x000fc400000f0c0b */
[----:B------:R-:W-:Y:S01]  /*c7a0*/  SHF.R.S32.HI R14, RZ, 0x1f, R8 ;  /* 0x0000001fff0e7819 */ /* 0x000fe20000011408 */
[----:B------:R-:W-:Y:S01]  /*c7b0*/  LDSM.16.M88.4 R172, [R196] ;  /* 0x00000000c4ac783b */ /* 0x000fe20000000200 */
[----:B------:R-:W-:Y:S02]  /*c7c0*/  LOP3.LUT R238, R238, R15, RZ, 0x3c, !PT ;  /* 0x0000000feeee7212 */ /* 0x000fe400078e3cff */
[----:B------:R-:W-:Y:S01]  /*c7d0*/  LEA.HI R14, R14, R8, RZ, 0x3 ;  /* 0x000000080e0e7211 */ /* 0x000fe200078f18ff */
[----:B------:R-:W1:Y:S01]  /*c7e0*/  SHFL.IDX PT, R96, R34, 0x1, 0x181f ;  /* 0x00381f0022607f89 */ /* 0x000e6200000e0000 */
[----:B------:R-:W-:Y:S02]  /*c7f0*/  LOP3.LUT P3, RZ, R3, 0x2, RZ, 0xc0, !PT ;  /* 0x0000000203ff7812 */ /* 0x000fe4000786c0ff */
[----:B------:R-:W-:Y:S01]  /*c800*/  LOP3.LUT R33, R14, 0xfffffff8, RZ, 0xc0, !PT ;  /* 0xfffffff80e217812 */ /* 0x000fe200078ec0ff */
[----:B------:R-:W-:Y:S01]  /*c810*/  LDSM.16.M88.4 R184, [R212] ;  /* 0x00000000d4b8783b */ /* 0x000fe20000000200 */
[----:B------:R-:W-:-:S02]  /*c820*/  LEA R238, R20, R238, 0x9 ;  /* 0x000000ee14ee7211 */ /* 0x000fc400078e48ff */
[----:B------:R-:W-:Y:S01]  /*c830*/  SHF.L.U32 R243, R9, 0x1, RZ ;  /* 0x0000000109f37819 */ /* 0x000fe200000006ff */
[----:B------:R-:W-:Y:S01]  /*c840*/  LDSM.16.M88.4 R188, [R188+0x4100] ;  /* 0x00410000bcbc783b */ /* 0x000fe20000000200 */
[----:B------:R-:W-:Y:S01]  /*c850*/  IMAD.WIDE R16, R33, 0x2, RZ ;  /* 0x0000000221107825 */ /* 0x000fe200078e02ff */
[----:B------:R-:W-:Y:S02]  /*c860*/  SHF.L.U32 R238, R238, 0x1, RZ ;  /* 0x00000001eeee7819 */ /* 0x000fe400000006ff */
[----:B------:R-:W-:Y:S02]  /*c870*/  LDSM.16.M88.4 R192, [R192+0x4000] ;  /* 0x00400000c0c0783b */ /* 0x000fe40000000200 */
[C---:B------:R-:W-:Y:S02]  /*c880*/  IADD3 R14, R238.reuse, 0x8100, RZ ;  /* 0x00008100ee0e7810 */ /* 0x040fe40007ffe0ff */
[----:B------:R-:W-:Y:S01]  /*c890*/  LDSM.16.M88.4 R196, [R196+0x4000] ;  /* 0x00400000c4c4783b */ /* 0x000fe20000000200 */
[----:B------:R-:W-:-:S02]  /*c8a0*/  IADD3 R237, R238, 0x8120, RZ ;  /* 0x00008120eeed7810 */ /* 0x000fc40007ffe0ff */
[----:B------:R-:W-:Y:S01]  /*c8b0*/  @P3 IADD3 R237, R14, -0x20, RZ ;  /* 0xffffffe00eed3810 */ /* 0x000fe20007ffe0ff */
[----:B------:R-:W-:Y:S03]  /*c8c0*/  LDSM.16.M88.4 R212, [R212+0x4000] ;  /* 0x00400000d4d4783b */ /* 0x000fe60000000200 */
[C---:B------:R-:W-:Y:S01]  /*c8d0*/  IADD3 R231, R237.reuse, 0x800, RZ ;  /* 0x00000800ede77810 */ /* 0x040fe20007ffe0ff */
[----:B------:R-:W-:Y:S01]  /*c8e0*/  BAR.SYNC.DEFER_BLOCKING 0x0 ;  /* 0x0000000000007b1d */ /* 0x000fe20000010000 */
[----:B-1----:R-:W-:Y:S02]  /*c8f0*/  IADD3 R48, P2, R18, R96, RZ ;  /* 0x0000006012307210 */ /* 0x002fe40007f5e0ff */
[C---:B------:R-:W-:Y:S02]  /*c900*/  IADD3 R230, R237.reuse, 0x1000, RZ ;  /* 0x00001000ede67810 */ /* 0x040fe40007ffe0ff */
[C---:B------:R-:W-:Y:S01]  /*c910*/  IADD3 R229, R237.reuse, 0x1800, RZ ;  /* 0x00001800ede57810 */ /* 0x040fe20007ffe0ff */
[----:B------:R-:W1:Y:S01]  /*c920*/  SHFL.IDX PT, R50, R34, RZ, 0x181f ;  /* 0x00181fff22327589 */ /* 0x000e6200000e0000 */
[----:B------:R-:W-:-:S02]  /*c930*/  IADD3 R228, R237, 0x2000, RZ ;  /* 0x00002000ede47810 */ /* 0x000fc40007ffe0ff */
[C---:B------:R-:W-:Y:S01]  /*c940*/  IADD3 R227, R237.reuse, 0x2800, RZ ;  /* 0x00002800ede37810 */ /* 0x040fe20007ffe0ff */
[----:B------:R-:W2:Y:S01]  /*c950*/  SHFL.IDX PT, R12, R10, 0x1, 0x181f ;  /* 0x00381f000a0c7f89 */ /* 0x000ea200000e0000 */
[C---:B------:R-:W-:Y:S02]  /*c960*/  IADD3 R226, R237.reuse, 0x3000, RZ ;  /* 0x00003000ede27810 */ /* 0x040fe40007ffe0ff */
[C---:B------:R-:W-:Y:S01]  /*c970*/  IADD3 R225, R237.reuse, 0x3800, RZ ;  /* 0x00003800ede17810 */ /* 0x040fe20007ffe0ff */
[----:B------:R-:W3:Y:S01]  /*c980*/  SHFL.IDX PT, R88, R34, 0x2, 0x181f ;  /* 0x00581f0022587f89 */ /* 0x000ee200000e0000 */
[C---:B------:R-:W-:Y:S02]  /*c990*/  IADD3 R223, R237.reuse, 0x4000, RZ ;  /* 0x00004000eddf7810 */ /* 0x040fe40007ffe0ff */
[C---:B------:R-:W-:Y:S01]  /*c9a0*/  IADD3 R222, R237.reuse, 0x4800, RZ ;  /* 0x00004800edde7810 */ /* 0x040fe20007ffe0ff */
[----:B------:R-:W4:Y:S01]  /*c9b0*/  SHFL.IDX PT, R13, R10, RZ, 0x181f ;  /* 0x00181fff0a0d7589 */ /* 0x000f2200000e0000 */
[----:B------:R-:W-:-:S02]  /*c9c0*/  IADD3 R221, R237, 0x5000, RZ ;  /* 0x00005000eddd7810 */ /* 0x000fc40007ffe0ff */
[C---:B------:R-:W-:Y:S01]  /*c9d0*/  IADD3 R220, R237.reuse, 0x5800, RZ ;  /* 0x00005800eddc7810 */ /* 0x040fe20007ffe0ff */
[----:B------:R-:W5:Y:S01]  /*c9e0*/  SHFL.IDX PT, R34, R34, 0x3, 0x181f ;  /* 0x00781f0022227f89 */ /* 0x000f6200000e0000 */
[----:B------:R-:W-:Y:S01]  /*c9f0*/  IADD3 R219, R237, 0x6000, RZ ;  /* 0x00006000eddb7810 */ /* 0x000fe20007ffe0ff */
[----:B------:R-:W-:-:S04]  /*ca00*/  DEPBAR.LE SB0, 0x0 ;  /* 0x000080000000791a */ /* 0x000fc80000000000 */
[----:B------:R-:W5:Y:S01]  /*ca10*/  SHFL.IDX PT, R11, R10, 0x2, 0x181f ;  /* 0x00581f000a0b7f89 */ /* 0x000f6200000e0000 */
[----:B------:R-:W-:-:S03]  /*ca20*/  IADD3 R218, R237, 0x6800, RZ ;  /* 0x00006800edda7810 */ /* 0x000fc60007ffe0ff */
[----:B------:R-:W-:Y:S01]  /*ca30*/  BAR.SYNC.DEFER_BLOCKING 0x0 ;  /* 0x0000000000007b1d */ /* 0x000fe20000010000 */
[----:B-1----:R-:W-:Y:S02]  /*ca40*/  IADD3 R56, P0, R50, R18, RZ ;  /* 0x0000001232387210 */ /* 0x002fe40007f1e0ff */
[----:B--2---:R-:W-:Y:S02]  /*ca50*/  IADD3.X R49, R19, R12, RZ, P2, !PT ;  /* 0x0000000c13317210 */ /* 0x004fe400017fe4ff */
[----:B------:R-:W-:Y:S01]  /*ca60*/  IADD3 R96, P2, R16, R96, RZ ;  /* 0x0000006010607210 */ /* 0x000fe20007f5e0ff */
[----:B------:R-:W1:Y:S01]  /*ca70*/  SHFL.IDX PT, R10, R10, 0x3, 0x181f ;  /* 0x00781f000a0a7f89 */ /* 0x000e6200000e0000 */
[----:B---3--:R-:W-:Y:S02]  /*ca80*/  IADD3 R90, P1, R18, R88, RZ ;  /* 0x00000058125a7210 */ /* 0x008fe40007f3e0ff */
[----:B------:R-:W-:Y:S01]  /*ca90*/  IADD3.X R97, R17, R12, RZ, P2, !PT ;  /* 0x0000000c11617210 */ /* 0x000fe200017fe4ff */
[----:B----4-:R-:W-:Y:S01]  /*caa0*/  IMAD.X R57, R13, 0x1, R19, P0 ;  /* 0x000000010d397824 */ /* 0x010fe200000e0613 */
[----:B------:R-:W-:-:S02]  /*cab0*/  IADD3 R217, R237, 0x7000, RZ ;  /* 0x00007000edd97810 */ /* 0x000fc40007ffe0ff */
[----:B------:R-:W-:Y:S02]  /*cac0*/  IADD3 R216, R237, 0x7800, RZ ;  /* 0x00007800edd87810 */ /* 0x000fe40007ffe0ff */
[-C--:B-----5:R-:W-:Y:S02]  /*cad0*/  IADD3 R74, P0, R18, R34.reuse, RZ ;  /* 0x00000022124a7210 */ /* 0x0a0fe40007f1e0ff */
[----:B------:R-:W-:Y:S02]  /*cae0*/  IADD3 R34, P2, R16, R34, RZ ;  /* 0x0000002210227210 */ /* 0x000fe40007f5e0ff */
[C---:B------:R-:W-:Y:S02]  /*caf0*/  IADD3.X R91, R19.reuse, R11, RZ, P1, !PT ;  /* 0x0000000b135b7210 */ /* 0x040fe40000ffe4ff */
[----:B------:R-:W-:Y:S01]  /*cb00*/  ISETP.GE.AND P1, PT, R32, c[0x0][0x1d4], PT ;  /* 0x0000750020007a0c */ /* 0x000fe20003f26270 */
[----:B------:R-:W2:Y:S04]  /*cb10*/  LDSM.16.M88.4 R20, [R238+0x8100] ;  /* 0x00810000ee14783b */ /* 0x000ea80000000200 */
[----:B------:R-:W3:Y:S01]  /*cb20*/  LDSM.16.M88.4 R60, [R238+0x8900] ;  /* 0x00890000ee3c783b */ /* 0x000ee20000000200 */
[----:B-1----:R-:W-:-:S02]  /*cb30*/  IADD3.X R75, R19, R10, RZ, P0, !PT ;  /* 0x0000000a134b7210 */ /* 0x002fc400007fe4ff */
[----:B------:R-:W-:Y:S01]  /*cb40*/  IADD3 R50, P0, R50, R16, RZ ;  /* 0x0000001032327210 */ /* 0x000fe20007f1e0ff */
[----:B------:R-:W1:Y:S01]  /*cb50*/  LDSM.16.M88.4 R40, [R237] ;  /* 0x00000000ed28783b */ /* 0x000e620000000200 */
[----:B------:R-:W-:Y:S02]  /*cb60*/  IADD3.X R35, R17, R10, RZ, P2, !PT ;  /* 0x0000000a11237210 */ /* 0x000fe400017fe4ff */
[----:B------:R-:W-:Y:S01]  /*cb70*/  ISETP.LT.OR P2, PT, R7, 0x1, P1 ;  /* 0x000000010700780c */ /* 0x000fe20000f41670 */
[----:B------:R-:W-:Y:S01]  /*cb80*/  LDSM.16.M88.4 R28, [R237+0x800] ;  /* 0x00080000ed1c783b */ /* 0x000fe20000000200 */
[----:B------:R-:W-:Y:S02]  /*cb90*/  IADD3.X R51, R13, R17, RZ, P0, !PT ;  /* 0x000000110d337210 */ /* 0x000fe400007fe4ff */
[----:B------:R-:W-:Y:S01]  /*cba0*/  IADD3 R88, P0, R16, R88, RZ ;  /* 0x0000005810587210 */ /* 0x000fe20007f1e0ff */
[----:B------:R-:W-:Y:S04]  /*cbb0*/  LDSM.16.M88.4 R52, [R238+0x9100] ;  /* 0x00910000ee34783b */ /* 0x000fe80000000200 */
[----:B------:R-:W-:Y:S01]  /*cbc0*/  IMAD.X R89, R17, 0x1, R11, P0 ;  /* 0x0000000111597824 */ /* 0x000fe200000e060b */
[----:B------:R-:W-:Y:S01]  /*cbd0*/  ISETP.GE.AND P0, PT, R8, c[0x0][0x1d4], PT ;  /* 0x0000750008007a0c */ /* 0x000fe20003f06270 */
[----:B------:R-:W-:Y:S04]  /*cbe0*/  LDSM.16.M88.4 R44, [R238+0x9900] ;  /* 0x00990000ee2c783b */ /* 0x000fe80000000200 */
[----:B------:R-:W4:Y:S04]  /*cbf0*/  LDSM.16.M88.4 R36, [R238+0xa100] ;  /* 0x00a10000ee24783b */ /* 0x000f280000000200 */
[----:B------:R-:W-:Y:S04]  /*cc00*/  LDSM.16.M88.4 R92, [R238+0xa900] ;  /* 0x00a90000ee5c783b */ /* 0x000fe80000000200 */
[----:B------:R-:W-:Y:S04]  /*cc10*/  LDSM.16.M88.4 R84, [R238+0xb100] ;  /* 0x00b10000ee54783b */ /* 0x000fe80000000200 */
[----:B------:R-:W-:Y:S01]  /*cc20*/  LDSM.16.M88.4 R76, [R238+0xb900] ;  /* 0x00b90000ee4c783b */ /* 0x000fe20000000200 */
[C---:B--2---:R-:W-:Y:S03]  /*cc30*/  HMMA.16816.F32 R12, R136.reuse, R20, RZ ;  /* 0x00000014880c723c */ /* 0x044fe600000018ff */
[----:B------:R-:W-:Y:S04]  /*cc40*/  LDSM.16.M88.4 R80, [R237+0x1000] ;  /* 0x00100000ed50783b */ /* 0x000fe80000000200 */
[----:B------:R-:W2:Y:S01]  /*cc50*/  LDSM.16.M88.4 R16, [R237+0x1800] ;  /* 0x00180000ed10783b */ /* 0x000ea20000000200 */
[C---:B------:R-:W-:Y:S03]  /*cc60*/  HMMA.16816.F32 R20, R136.reuse, R22, RZ ;  /* 0x000000168814723c */ /* 0x040fe600000018ff */
[----:B------:R-:W5:Y:S04]  /*cc70*/  LDSM.16.M88.4 R8, [R237+0x2000] ;  /* 0x00200000ed08783b */ /* 0x000f680000000200 */
[----:B------:R-:W-:Y:S01]  /*cc80*/  LDSM.16.M88.4 R68, [R237+0x2800] ;  /* 0x00280000ed44783b */ /* 0x000fe20000000200 */
[C---:B---3--:R-:W-:Y:S03]  /*cc90*/  HMMA.16816.F32 R64, R136.reuse, R60, RZ ;  /* 0x0000003c8840723c */ /* 0x048fe600000018ff */
[----:B------:R-:W3:Y:S04]  /*cca0*/  LDSM.16.M88.4 R24, [R237+0x3000] ;  /* 0x00300000ed18783b */ /* 0x000ee80000000200 */
[----:B------:R-:W-:Y:S01]  /*ccb0*/  LDSM.16.M88.4 R104, [R237+0x3800] ;  /* 0x00380000ed68783b */ /* 0x000fe20000000200 */
[----:B------:R-:W-:Y:S03]  /*ccc0*/  HMMA.16816.F32 R60, R136, R62, RZ ;  /* 0x0000003e883c723c */ /* 0x000fe600000018ff */
[----:B------:R-:W-:Y:S01]  /*ccd0*/  @!PT LDS RZ, [RZ] ;  /* 0x00000000fffff984 */ /* 0x000fe20000000800 */
[----:B------:R-:W-:Y:S01]  /*cce0*/  @!PT LDS RZ, [RZ] ;  /* 0x00000000fffff984 */ /* 0x000fe20000000800 */
[----:B------:R-:W-:Y:S01]  /*ccf0*/  @!PT LDS RZ, [RZ] ;  /* 0x00000000fffff984 */ /* 0x000fe20000000800 */
[----:B------:R2:W-:Y:S01]  /*cd00*/  LDGSTS.E.BYPASS.LTC128B.128 [R243+0x100], [R56.64], !P2 ;  /* 0x0010000038f37fae */ /* 0x0005e2000d101d54 */
[----:B------:R-:W-:-:S04]  /*cd10*/  ISETP.LT.OR P2, PT, R7, 0x1, P0 ;  /* 0x000000010700780c */ /* 0x000fc80000741670 */
[C---:B-1----:R-:W-:Y:S08]  /*cd20*/  HMMA.16816.F32 R12, R140.reuse, R40, R12 ;  /* 0x000000288c0c723c */ /* 0x042ff0000000180c */
[----:B------:R-:W-:Y:S01]  /*cd30*/  HMMA.16816.F32 R20, R140, R42, R20 ;  /* 0x0000002a8c14723c */ /* 0x000fe20000001814 */
[----:B------:R1:W-:Y:S01]  /*cd40*/  LDGSTS.E.BYPASS.LTC128B.128 [R243+0x4100], [R50.64], !P2 ;  /* 0x0410000032f37fae */ /* 0x0003e2000d101d54 */
[----:B------:R-:W-:-:S06]  /*cd50*/  ISETP.LT.OR P2, PT, R7, 0x21, P1 ;  /* 0x000000210700780c */ /* 0x000fcc0000f41670 */
[C---:B----4-:R-:W-:Y:S07]  /*cd60*/  HMMA.16816.F32 R40, R136.reuse, R36, RZ ;  /* 0x000000248828723c */ /* 0x050fee00000018ff */
[----:B------:R1:W-:Y:S01]  /*cd70*/  LDGSTS.E.BYPASS.LTC128B.128 [R243+0x1100], [R48.64], !P2 ;  /* 0x0110000030f37fae */ /* 0x0003e2000d101d54 */
[C---:B------:R-:W-:Y:S01]  /*cd80*/  ISETP.LT.OR P2, PT, R7.reuse, 0x21, P0 ;  /* 0x000000210700780c */ /* 0x040fe20000741670 */
[C---:B------:R-:W-:Y:S08]  /*cd90*/  HMMA.16816.F32 R36, R136.reuse, R38, RZ ;  /* 0x000000268824723c */ /* 0x040ff000000018ff */
[----:B--2---:R-:W-:Y:S04]  /*cda0*/  HMMA.16816.F32 R56, R136, R52, RZ ;  /* 0x000000348838723c */ /* 0x004fe800000018ff */
[----:B------:R2:W-:Y:S01]  /*cdb0*/  LDGSTS.E.BYPASS.LTC128B.128 [R243+0x5100], [R96.64], !P2 ;  /* 0x0510000060f37fae */ /* 0x0005e2000d101d54 */
[----:B------:R-:W-:-:S03]  /*cdc0*/  ISETP.LT.OR P2, PT, R7, 0x41, P1 ;  /* 0x000000410700780c */ /* 0x000fc60000f41670 */
[C---:B------:R-:W-:Y:S08]  /*cdd0*/  HMMA.16816.F32 R64, R140.reuse, R28, R64 ;  /* 0x0000001c8c40723c */ /* 0x040ff00000001840 */
[----:B------:R-:W-:Y:S02]  /*cde0*/  HMMA.16816.F32 R60, R140, R30, R60 ;  /* 0x0000001e8c3c723c */ /* 0x000fe4000000183c */
[----:B------:R4:W-:Y:S01]  /*cdf0*/  LDGSTS.E.BYPASS.LTC128B.128 [R243+0x2100], [R90.64], !P2 ;  /* 0x021000005af37fae */ /* 0x0009e2000d101d54 */
[----:B------:R-:W-:-:S02]  /*ce00*/  ISETP.LT.OR P2, PT, R7, 0x41, P0 ;  /* 0x000000410700780c */ /* 0x000fc40000741670 */
[----:B------:R-:W-:-:S03]  /*ce10*/  ISETP.LT.OR P0, PT, R7, 0x61, P0 ;  /* 0x000000610700780c */ /* 0x000fc60000701670 */
[C---:B-1----:R-:W-:Y:S08]  /*ce20*/  HMMA.16816.F32 R48, R136.reuse, R44, RZ ;  /* 0x0000002c8830723c */ /* 0x042ff000000018ff */
[----:B------:R-:W-:Y:S01]  /*ce30*/  HMMA.16816.F32 R44, R136, R46, RZ ;  /* 0x0000002e882c723c */ /* 0x000fe200000018ff */
[----:B------:R4:W-:Y:S01]  /*ce40*/  LDGSTS.E.BYPASS.LTC128B.128 [R243+0x6100], [R88.64], !P2 ;  /* 0x0610000058f37fae */ /* 0x0009e2000d101d54 */
[----:B------:R-:W-:-:S02]  /*ce50*/  ISETP.LT.OR P2, PT, R7, 0x61, P1 ;  /* 0x000000610700780c */ /* 0x000fc40000f41670 */
[----:B------:R-:W-:Y:S02]  /*ce60*/  LOP3.LUT P1, RZ, R3, 0x4, RZ, 0xc0, !PT ;  /* 0x0000000403ff7812 */ /* 0x000fe4000782c0ff */
[----:B------:R-:W-:Y:S02]  /*ce70*/  MOV R3, 0x40 ;  /* 0x0000004000037802 */ /* 0x000fe40000000f00 */
[----:B------:R-:W-:Y:S02]  /*ce80*/  HMMA.16816.F32 R52, R136, R54, RZ ;  /* 0x000000368834723c */ /* 0x000fe400000018ff */
[----:B------:R-:W-:-:S04]  /*ce90*/  SEL R3, R3, 0xffffffc0, !P1 ;  /* 0xffffffc003037807 */ /* 0x000fc80004800000 */
[----:B------:R-:W-:Y:S01]  /*cea0*/  IADD3 R235, R238, R3, RZ ;  /* 0x00000003eeeb7210 */ /* 0x000fe20007ffe0ff */
[----:B------:R1:W-:Y:S01]  /*ceb0*/  LDGSTS.E.BYPASS.LTC128B.128 [R243+0x3100], [R74.64], !P2 ;  /* 0x031000004af37fae */ /* 0x0003e2000d101d54 */
[----:B------:R-:W-:Y:S01]  /*cec0*/  HMMA.16816.F32 R48, R140, R16, R48 ;  /* 0x000000108c30723c */ /* 0x000fe20000001830 */
[----:B------:R-:W-:Y:S02]  /*ced0*/  IADD3 R224, R3, R237, RZ ;  /* 0x000000ed03e07210 */ /* 0x000fe40007ffe0ff */
[----:B------:R1:W-:Y:S01]  /*cee0*/  LDGSTS.E.BYPASS.LTC128B.128 [R243+0x7100], [R34.64], !P0 ;  /* 0x0710000022f37fae */ /* 0x0003e2000c101d54 */
[----:B------:R-:W-:-:S03]  /*cef0*/  PLOP3.LUT P0, PT, PT, PT, UP0, 0x40, 0x0 ;  /* 0x000000000000781c */ /* 0x000fc60003f0e808 */
[----:B------:R-:W-:Y:S01]  /*cf00*/  LDSM.16.M88.4 R100, [R235+0x8100] ;  /* 0x00810000eb64783b */ /* 0x000fe20000000200 */
[----:B------:R-:W-:Y:S03]  /*cf10*/  HMMA.16816.F32 R44, R140, R18, R44 ;  /* 0x000000128c2c723c */ /* 0x000fe6000000182c */
[----:B------:R-:W3:Y:S04]  /*cf20*/  LDSM.16.M88.4 R16, [R235+0x8900] ;  /* 0x00890000eb10783b */ /* 0x000ee80000000200 */
[----:B--2---:R-:W-:Y:S01]  /*cf30*/  LDSM.16.M88.4 R96, [R235+0x9900] ;  /* 0x00990000eb60783b */ /* 0x004fe20000000200 */
[C---:B----4-:R-:W-:Y:S03]  /*cf40*/  HMMA.16816.F32 R88, R136.reuse, R84, RZ ;  /* 0x000000548858723c */ /* 0x050fe600000018ff */
[----:B------:R-:W-:Y:S04]  /*cf50*/  LDSM.16.M88.4 R108, [R237+0x4000] ;  /* 0x00400000ed6c783b */ /* 0x000fe80000000200 */
[----:B------:R-:W0:Y:S01]  /*cf60*/  LDGDEPBAR ;  /* 0x00000000000079af */ /* 0x000e220000000000 */
[----:B------:R-:W-:Y:S01]  /*cf70*/  HMMA.16816.F32 R84, R136, R86, RZ ;  /* 0x000000568854723c */ /* 0x000fe200000018ff */
[----:B-1----:R-:W-:-:S07]  /*cf80*/  SHF.R.S32.HI R35, RZ, 0x1f, R32 ;  /* 0x0000001fff237819 */ /* 0x002fce0000011420 */
[----:B-----5:R-:W-:Y:S01]  /*cf90*/  HMMA.16816.F32 R40, R140, R8, R40 ;  /* 0x000000088c28723c */ /* 0x020fe20000001828 */
[----:B------:R-:W-:-:S07]  /*cfa0*/  SHF.R.S32.HI R34, RZ, 0x1f, R33 ;  /* 0x0000001fff227819 */ /* 0x000fce0000011421 */
[----:B------:R-:W-:Y:S01]  /*cfb0*/  HMMA.16816.F32 R36, R140, R10, R36 ;  /* 0x0000000a8c24723c */ /* 0x000fe20000001824 */
[----:B------:R-:W1:Y:S07]  /*cfc0*/  LDSM.16.M88.4 R8, [R235+0x9100] ;  /* 0x00910000eb08783b */ /* 0x000e6e0000000200 */
[C---:B------:R-:W-:Y:S08]  /*cfd0*/  HMMA.16816.F32 R28, R136.reuse, R92, RZ ;  /* 0x0000005c881c723c */ /* 0x040ff000000018ff */
[----:B------:R-:W-:Y:S08]  /*cfe0*/  HMMA.16816.F32 R92, R136, R94, RZ ;  /* 0x0000005e885c723c */ /* 0x000ff000000018ff */
[C---:B---3--:R-:W-:Y:S08]  /*cff0*/  HMMA.16816.F32 R88, R140.reuse, R24, R88 ;  /* 0x000000188c58723c */ /* 0x048ff00000001858 */
[C---:B------:R-:W-:Y:S01]  /*d000*/  HMMA.16816.F32 R84, R140.reuse, R26, R84 ;  /* 0x0000001a8c54723c */ /* 0x040fe20000001854 */
[----:B------:R-:W2:Y:S07]  /*d010*/  LDSM.16.M88.4 R24, [R235+0xa900] ;  /* 0x00a90000eb18783b */ /* 0x000eae0000000200 */
[C---:B------:R-:W-:Y:S08]  /*d020*/  HMMA.16816.F32 R56, R140.reuse, R80, R56 ;  /* 0x000000508c38723c */ /* 0x040ff00000001838 */
[----:B------:R-:W-:Y:S08]  /*d030*/  HMMA.16816.F32 R52, R140, R82, R52 ;  /* 0x000000528c34723c */ /* 0x000ff00000001834 */
[C---:B------:R-:W-:Y:S08]  /*d040*/  HMMA.16816.F32 R64, R172.reuse, R16, R64 ;  /* 0x00000010ac40723c */ /* 0x040ff00000001840 */
[----:B------:R-:W-:Y:S01]  /*d050*/  HMMA.16816.F32 R60, R172, R18, R60 ;  /* 0x00000012ac3c723c */ /* 0x000fe2000000183c */
[----:B------:R-:W3:Y:S07]  /*d060*/  LDSM.16.M88.4 R16, [R235+0xb100] ;  /* 0x00b10000eb10783b */ /* 0x000eee0000000200 */
[C---:B------:R-:W-:Y:S08]  /*d070*/  HMMA.16816.F32 R28, R140.reuse, R68, R28 ;  /* 0x000000448c1c723c */ /* 0x040ff0000000181c */
[----:B------:R-:W-:Y:S01]  /*d080*/  HMMA.16816.F32 R92, R140, R70, R92 ;  /* 0x000000468c5c723c */ /* 0x000fe2000000185c */
[----:B------:R-:W-:Y:S07]  /*d090*/  LDSM.16.M88.4 R68, [R235+0xa100] ;  /* 0x00a10000eb44783b */ /* 0x000fee0000000200 */
[C---:B------:R-:W-:Y:S08]  /*d0a0*/  HMMA.16816.F32 R12, R172.reuse, R100, R12 ;  /* 0x00000064ac0c723c */ /* 0x040ff0000000180c */
[----:B------:R-:W-:Y:S01]  /*d0b0*/  HMMA.16816.F32 R20, R172, R102, R20 ;  /* 0x00000066ac14723c */ /* 0x000fe20000001814 */
[----:B------:R-:W4:Y:S07]  /*d0c0*/  LDSM.16.M88.4 R100, [R224] ;  /* 0x00000000e064783b */ /* 0x000f2e0000000200 */
[C---:B------:R-:W-:Y:S08]  /*d0d0*/  HMMA.16816.F32 R80, R136.reuse, R76, RZ ;  /* 0x0000004c8850723c */ /* 0x040ff000000018ff */
[----:B------:R-:W-:Y:S08]  /*d0e0*/  HMMA.16816.F32 R76, R136, R78, RZ ;  /* 0x0000004e884c723c */ /* 0x000ff000000018ff */
[C---:B-1----:R-:W-:Y:S08]  /*d0f0*/  HMMA.16816.F32 R56, R172.reuse, R8, R56 ;  /* 0x00000008ac38723c */ /* 0x042ff00000001838 */
[C---:B------:R-:W-:Y:S01]  /*d100*/  HMMA.16816.F32 R52, R172.reuse, R10, R52 ;  /* 0x0000000aac34723c */ /* 0x040fe20000001834 */
[----:B------:R-:W1:Y:S07]  /*d110*/  LDSM.16.M88.4 R8, [R235+0xb900] ;  /* 0x00b90000eb08783b */ /* 0x000e6e0000000200 */
[C---:B--2---:R-:W-:Y:S08]  /*d120*/  HMMA.16816.F32 R28, R172.reuse, R24, R28 ;  /* 0x00000018ac1c723c */ /* 0x044ff0000000181c */
[----:B------:R-:W-:Y:S01]  /*d130*/  HMMA.16816.F32 R92, R172, R26, R92 ;  /* 0x0000001aac5c723c */ /* 0x000fe2000000185c */
[----:B------:R-:W2:Y:S07]  /*d140*/  LDSM.16.M88.4 R24, [R238+0xc100] ;  /* 0x00c10000ee18783b */ /* 0x000eae0000000200 */
[C---:B------:R-:W-:Y:S08]  /*d150*/  HMMA.16816.F32 R80, R140.reuse, R104, R80 ;  /* 0x000000688c50723c */ /* 0x040ff00000001850 */
[----:B------:R-:W-:Y:S01]  /*d160*/  HMMA.16816.F32 R76, R140, R106, R76 ;  /* 0x0000006a8c4c723c */ /* 0x000fe2000000184c */
[----:B------:R-:W-:Y:S07]  /*d170*/  LDSM.16.M88.4 R104, [R224+0x2800] ;  /* 0x00280000e068783b */ /* 0x000fee0000000200 */
[C---:B---3--:R-:W-:Y:S08]  /*d180*/  HMMA.16816.F32 R88, R172.reuse, R16, R88 ;  /* 0x00000010ac58723c */ /* 0x048ff00000001858 */
[----:B------:R-:W-:Y:S01]  /*d190*/  HMMA.16816.F32 R84, R172, R18, R84 ;  /* 0x00000012ac54723c */ /* 0x000fe20000001854 */
[----:B------:R-:W3:Y:S07]  /*d1a0*/  LDSM.16.M88.4 R16, [R224+0x1800] ;  /* 0x00180000e010783b */ /* 0x000eee0000000200 */
[----:B----4-:R-:W-:Y:S08]  /*d1b0*/  HMMA.16816.F32 R12, R184, R100, R12 ;  /* 0x00000064b80c723c */ /* 0x010ff0000000180c */
[C---:B------:R-:W-:Y:S08]  /*d1c0*/  HMMA.16816.F32 R48, R172.reuse, R96, R48 ;  /* 0x00000060ac30723c */ /* 0x040ff00000001830 */
[C---:B------:R-:W-:Y:S01]  /*d1d0*/  HMMA.16816.F32 R44, R172.reuse, R98, R44 ;  /* 0x00000062ac2c723c */ /* 0x040fe2000000182c */
[----:B------:R-:W-:Y:S07]  /*d1e0*/  LDSM.16.M88.4 R96, [R224+0x800] ;  /* 0x00080000e060783b */ /* 0x000fee0000000200 */
[C---:B-1----:R-:W-:Y:S08]  /*d1f0*/  HMMA.16816.F32 R80, R172.reuse, R8, R80 ;  /* 0x00000008ac50723c */ /* 0x042ff00000001850 */
[----:B------:R-:W-:Y:S01]  /*d200*/  HMMA.16816.F32 R76, R172, R10, R76 ;  /* 0x0000000aac4c723c */ /* 0x000fe2000000184c */
[----:B------:R-:W1:Y:S07]  /*d210*/  LDSM.16.M88.4 R8, [R224+0x2000] ;  /* 0x00200000e008783b */ /* 0x000e6e0000000200 */
[----:B--2---:R-:W-:Y:S08]  /*d220*/  HMMA.16816.F32 R12, R188, R24, R12 ;  /* 0x00000018bc0c723c */ /* 0x004ff0000000180c */
[C---:B------:R-:W-:Y:S08]  /*d230*/  HMMA.16816.F32 R40, R172.reuse, R68, R40 ;  /* 0x00000044ac28723c */ /* 0x040ff00000001828 */
[----:B------:R-:W-:Y:S01]  /*d240*/  HMMA.16816.F32 R36, R172, R70, R36 ;  /* 0x00000046ac24723c */ /* 0x000fe20000001824 */
[----:B------:R-:W-:Y:S07]  /*d250*/  LDSM.16.M88.4 R68, [R224+0x1000] ;  /* 0x00100000e044783b */ /* 0x000fee0000000200 */
[C---:B---3--:R-:W-:Y:S08]  /*d260*/  HMMA.16816.F32 R48, R184.reuse, R16, R48 ;  /* 0x00000010b830723c */ /* 0x048ff00000001830 */
[C---:B------:R-:W-:Y:S01]  /*d270*/  HMMA.16816.F32 R44, R184.reuse, R18, R44 ;  /* 0x00000012b82c723c */ /* 0x040fe2000000182c */
[----:B------:R-:W2:Y:S07]  /*d280*/  LDSM.16.M88.4 R16, [R235+0xc100] ;  /* 0x00c10000eb10783b */ /* 0x000eae0000000200 */
[----:B------:R-:W-:Y:S01]  /*d290*/  HMMA.16816.F32 R20, R184, R102, R20 ;  /* 0x00000066b814723c */ /* 0x000fe20000001814 */
[----:B------:R-:W-:Y:S07]  /*d2a0*/  LDSM.16.M88.4 R100, [R224+0x3000] ;  /* 0x00300000e064783b */ /* 0x000fee0000000200 */
[----:B------:R-:W-:Y:S08]  /*d2b0*/  HMMA.16816.F32 R12, R192, R108, R12 ;  /* 0x0000006cc00c723c */ /* 0x000ff0000000180c */
[C---:B-1----:R-:W-:Y:S08]  /*d2c0*/  HMMA.16816.F32 R40, R184.reuse, R8, R40 ;  /* 0x00000008b828723c */ /* 0x042ff00000001828 */
[C---:B------:R-:W-:Y:S01]  /*d2d0*/  HMMA.16816.F32 R36, R184.reuse, R10, R36 ;  /* 0x0000000ab824723c */ /* 0x040fe20000001824 */
[----:B------:R-:W1:Y:S07]  /*d2e0*/  LDSM.16.M88.4 R8, [R224+0x4000] ;  /* 0x00400000e008783b */ /* 0x000e6e0000000200 */
[C---:B------:R-:W-:Y:S08]  /*d2f0*/  HMMA.16816.F32 R64, R184.reuse, R96, R64 ;  /* 0x00000060b840723c */ /* 0x040ff00000001840 */
[----:B------:R-:W-:Y:S01]  /*d300*/  HMMA.16816.F32 R60, R184, R98, R60 ;  /* 0x00000062b83c723c */ /* 0x000fe2000000183c */
[----:B------:R-:W3:Y:S07]  /*d310*/  LDSM.16.M88.4 R96, [R224+0x3800] ;  /* 0x00380000e060783b */ /* 0x000eee0000000200 */
[----:B------:R-:W-:Y:S01]  /*d320*/  HMMA.16816.F32 R20, R188, R26, R20 ;  /* 0x0000001abc14723c */ /* 0x000fe20000001814 */
[----:B------:R-:W-:Y:S07]  /*d330*/  LDSM.16.M88.4 R24, [R237+0x4800] ;  /* 0x00480000ed18783b */ /* 0x000fee0000000200 */
[----:B--2---:R-:W-:Y:S08]  /*d340*/  HMMA.16816.F32 R12, R196, R16, R12 ;  /* 0x00000010c40c723c */ /* 0x004ff0000000180c */
[C---:B------:R-:W-:Y:S08]  /*d350*/  HMMA.16816.F32 R56, R184.reuse, R68, R56 ;  /* 0x00000044b838723c */ /* 0x040ff00000001838 */
[C---:B------:R-:W-:Y:S01]  /*d360*/  HMMA.16816.F32 R52, R184.reuse, R70, R52 ;  /* 0x00000046b834723c */ /* 0x040fe20000001834 */
[----:B------:R-:W2:Y:S07]  /*d370*/  LDSM.16.M88.4 R68, [R238+0xc900] ;  /* 0x00c90000ee44783b */ /* 0x000eae0000000200 */
[C---:B------:R-:W-:Y:S08]  /*d380*/  HMMA.16816.F32 R28, R184.reuse, R104, R28 ;  /* 0x00000068b81c723c */ /* 0x040ff0000000181c */
[----:B------:R-:W-:Y:S01]  /*d390*/  HMMA.16816.F32 R92, R184, R106, R92 ;  /* 0x0000006ab85c723c */ /* 0x000fe2000000185c */
[----:B------:R-:W4:Y:S07]  /*d3a0*/  LDSM.16.M88.4 R104, [R238+0xd100] ;  /* 0x00d10000ee68783b */ /* 0x000f2e0000000200 */
[----:B------:R-:W-:Y:S08]  /*d3b0*/  HMMA.16816.F32 R20, R192, R110, R20 ;  /* 0x0000006ec014723c */ /* 0x000ff00000001814 */
[----:B-1----:R-:W-:Y:S08]  /*d3c0*/  HMMA.16816.F32 R12, R212, R8, R12 ;  /* 0x00000008d40c723c */ /* 0x002ff0000000180c */
[C---:B---3--:R-:W-:Y:S08]  /*d3d0*/  HMMA.16816.F32 R80, R184.reuse, R96, R80 ;  /* 0x00000060b850723c */ /* 0x048ff00000001850 */
[----:B------:R-:W-:Y:S01]  /*d3e0*/  HMMA.16816.F32 R76, R184, R98, R76 ;  /* 0x00000062b84c723c */ /* 0x000fe2000000184c */
[----:B------:R-:W1:Y:S07]  /*d3f0*/  LDSM.16.M88.4 R96, [R238+0xd900] ;  /* 0x00d90000ee60783b */ /* 0x000e6e0000000200 */
[----:B------:R-:W-:Y:S01]  /*d400*/  HMMA.16816.F32 R20, R196, R18, R20 ;  /* 0x00000012c414723c */ /* 0x000fe20000001814 */
[----:B------:R-:W3:Y:S01]  /*d410*/  LDSM.16.M88.4 R16, [R237+0x5000] ;  /* 0x00500000ed10783b */ /* 0x000ee20000000200 */
[----:B------:R-:W-:-:S02]  /*d420*/  FMUL.FTZ R14, R14, c[0x0][0x320] ;  /* 0x0000c8000e0e7a20 */ /* 0x000fc40000410000 */
[----:B------:R-:W-:Y:S02]  /*d430*/  FMUL.FTZ R3, R12, c[0x0][0x320] ;  /* 0x0000c8000c037a20 */ /* 0x000fe40000410000 */
[----:B------:R-:W-:Y:S01]  /*d440*/  FMUL.FTZ R7, R13, c[0x0][0x320] ;  /* 0x0000c8000d077a20 */ /* 0x000fe20000410000 */
[----:B------:R5:W1:Y:S01]  /*d450*/  MUFU.TANH R72, R14 ;  /* 0x0000000e00487308 */ /* 0x000a620000002400 */
[----:B--2---:R-:W-:Y:S01]  /*d460*/  HMMA.16816.F32 R64, R188, R68, R64 ;  /* 0x00000044bc40723c */ /* 0x004fe20000001840 */
[----:B------:R-:W-:-:S06]  /*d470*/  FMUL.FTZ R74, R15, c[0x0][0x320] ;  /* 0x0000c8000f4a7a20 */ /* 0x000fcc0000410000 */
[----:B------:R-:W2:Y:S01]  /*d480*/  MUFU.TANH R3, R3 ;  /* 0x0000000300037308 */ /* 0x000ea20000002400 */
[C---:B----4-:R-:W-:Y:S01]  /*d490*/  HMMA.16816.F32 R56, R188.reuse, R104, R56 ;  /* 0x00000068bc38723c */ /* 0x050fe20000001838 */
[----:B-----5:R-:W4:Y:S07]  /*d4a0*/  LDSM.16.M88.4 R12, [R237+0x5800] ;  /* 0x00580000ed0c783b */ /* 0x020f2e0000000200 */
[----:B------:R-:W-:Y:S01]  /*d4b0*/  HMMA.16816.F32 R52, R188, R106, R52 ;  /* 0x0000006abc34723c */ /* 0x000fe20000001834 */
[----:B------:R-:W1:Y:S07]  /*d4c0*/  MUFU.TANH R7, R7 ;  /* 0x0000000700077308 */ /* 0x000e6e0000002400 */
[----:B------:R-:W-:Y:S01]  /*d4d0*/  HMMA.16816.F32 R108, R184, R100, R88 ;  /* 0x00000064b86c723c */ /* 0x000fe20000001858 */
[----:B------:R-:W5:Y:S01]  /*d4e0*/  LDSM.16.M88.4 R88, [R235+0xc900] ;  /* 0x00c90000eb58783b */ /* 0x000f620000000200 */
[----:B------:R-:W2:Y:S06]  /*d4f0*/  MUFU.TANH R74, R74 ;  /* 0x0000004a004a7308 */ /* 0x000eac0000002400 */
[----:B------:R-:W-:Y:S01]  /*d500*/  HMMA.16816.F32 R20, R212, R10, R20 ;  /* 0x0000000ad414723c */ /* 0x000fe20000001814 */
[----:B------:R-:W2:Y:S07]  /*d510*/  LDSM.16.M88.4 R8, [R235+0xd100] ;  /* 0x00d10000eb08783b */ /* 0x000eae0000000200 */
[C---:B-1----:R-:W-:Y:S08]  /*d520*/  HMMA.16816.F32 R48, R188.reuse, R96, R48 ;  /* 0x00000060bc30723c */ /* 0x042ff00000001830 */
[----:B------:R-:W-:Y:S08]  /*d530*/  HMMA.16816.F32 R44, R188, R98, R44 ;  /* 0x00000062bc2c723c */ /* 0x000ff0000000182c */
[----:B------:R-:W-:Y:S01]  /*d540*/  HMMA.16816.F32 R64, R192, R24, R64 ;  /* 0x00000018c040723c */ /* 0x000fe20000001840 */
[----:B------:R-:W-:-:S02]  /*d550*/  FMUL.FTZ R20, R20, c[0x0][0x320] ;  /* 0x0000c80014147a20 */ /* 0x000fc40000410000 */
[----:B------:R-:W-:Y:S02]  /*d560*/  FMUL.FTZ R21, R21, c[0x0][0x320] ;  /* 0x0000c80015157a20 */ /* 0x000fe40000410000 */
[----:B------:R-:W-:Y:S02]  /*d570*/  FMUL.FTZ R22, R22, c[0x0][0x320] ;  /* 0x0000c80016167a20 */ /* 0x000fe40000410000 */
[----:B------:R-:W-:Y:S01]  /*d580*/  FMUL.FTZ R23, R23, c[0x0][0x320] ;  /* 0x0000c80017177a20 */ /* 0x000fe20000410000 */
[----:B------:R-:W-:Y:S01]  /*d590*/  HMMA.16816.F32 R60, R188, R70, R60 ;  /* 0x00000046bc3c723c */ /* 0x000fe2000000183c */
[----:B------:R-:W-:Y:S01]  /*d5a0*/  LDSM.16.M88.4 R68, [R224+0x4800] ;  /* 0x00480000e044783b */ /* 0x000fe20000000200 */
[----:B------:R-:W1:Y:S06]  /*d5b0*/  MUFU.TANH R75, R22 ;  /* 0x00000016004b7308 */ /* 0x000e6c0000002400 */
[C---:B---3--:R-:W-:Y:S08]  /*d5c0*/  HMMA.16816.F32 R56, R192.reuse, R16, R56 ;  /* 0x00000010c038723c */ /* 0x048ff00000001838 */
[C---:B------:R-:W-:Y:S01]  /*d5d0*/  HMMA.16816.F32 R52, R192.reuse, R18, R52 ;  /* 0x00000012c034723c */ /* 0x040fe20000001834 */
[----:B------:R-:W3:Y:S07]  /*d5e0*/  LDSM.16.M88.4 R16, [R238+0xe100] ;  /* 0x00e10000ee10783b */ /* 0x000eee0000000200 */
[C---:B----4-:R-:W-:Y:S08]  /*d5f0*/  HMMA.16816.F32 R48, R192.reuse, R12, R48 ;  /* 0x0000000cc030723c */ /* 0x050ff00000001830 */
[----:B------:R-:W-:Y:S01]  /*d600*/  HMMA.16816.F32 R44, R192, R14, R44 ;  /* 0x0000000ec02c723c */ /* 0x000fe2000000182c */
[----:B------:R-:W4:Y:S07]  /*d610*/  LDSM.16.M88.4 R12, [R238+0xe900] ;  /* 0x00e90000ee0c783b */ /* 0x000f2e0000000200 */
[----:B-----5:R-:W-:Y:S01]  /*d620*/  HMMA.16816.F32 R64, R196, R88, R64 ;  /* 0x00000058c440723c */ /* 0x020fe20000001840 */
[----:B------:R-:W1:Y:S07]  /*d630*/  MUFU.TANH R88, R23 ;  /* 0x0000001700587308 */ /* 0x000e6e0000002400 */
[----:B------:R-:W-:Y:S01]  /*d640*/  HMMA.16816.F32 R60, R192, R26, R60 ;  /* 0x0000001ac03c723c */ /* 0x000fe2000000183c */
[----:B------:R-:W5:Y:S07]  /*d650*/  LDSM.16.M88.4 R24, [R224+0x5000] ;  /* 0x00500000e018783b */ /* 0x000f6e0000000200 */
[C---:B--2---:R-:W-:Y:S08]  /*d660*/  HMMA.16816.F32 R56, R196.reuse, R8, R56 ;  /* 0x00000008c438723c */ /* 0x044ff00000001838 */
[----:B------:R-:W-:Y:S01]  /*d670*/  HMMA.16816.F32 R52, R196, R10, R52 ;  /* 0x0000000ac434723c */ /* 0x000fe20000001834 */
[----:B------:R-:W2:Y:S07]  /*d680*/  LDSM.16.M88.4 R8, [R237+0x6000] ;  /* 0x00600000ed08783b */ /* 0x000eae0000000200 */
[C---:B---3--:R-:W-:Y:S08]  /*d690*/  HMMA.16816.F32 R40, R188.reuse, R16, R40 ;  /* 0x00000010bc28723c */ /* 0x048ff00000001828 */
[----:B------:R-:W-:Y:S01]  /*d6a0*/  HMMA.16816.F32 R36, R188, R18, R36 ;  /* 0x00000012bc24723c */ /* 0x000fe20000001824 */
[----:B------:R-:W3:Y:S07]  /*d6b0*/  LDSM.16.M88.4 R16, [R237+0x6800] ;  /* 0x00680000ed10783b */ /* 0x000eee0000000200 */
[----:B------:R-:W-:Y:S01]  /*d6c0*/  HMMA.16816.F32 R64, R212, R68, R64 ;  /* 0x00000044d440723c */ /* 0x000fe20000001840 */
[----:B------:R-:W1:Y:S07]  /*d6d0*/  MUFU.TANH R68, R20 ;  /* 0x0000001400447308 */ /* 0x000e6e0000002400 */
[C---:B----4-:R-:W-:Y:S01]  /*d6e0*/  HMMA.16816.F32 R28, R188.reuse, R12, R28 ;  /* 0x0000000cbc1c723c */ /* 0x050fe2000000181c */
[----:B------:R4:W1:Y:S07]  /*d6f0*/  MUFU.TANH R69, R21 ;  /* 0x0000001500457308 */ /* 0x00086e0000002400 */
[----:B------:R-:W-:Y:S01]  /*d700*/  HMMA.16816.F32 R92, R188, R14, R92 ;  /* 0x0000000ebc5c723c */ /* 0x000fe2000000185c */
[----:B------:R-:W-:Y:S07]  /*d710*/  LDSM.16.M88.4 R12, [R237+0x7000] ;  /* 0x00700000ed0c783b */ /* 0x000fee0000000200 */
[----:B-----5:R-:W-:Y:S01]  /*d720*/  HMMA.16816.F32 R56, R212, R24, R56 ;  /* 0x00000018d438723c */ /* 0x020fe20000001838 */
[----:B----4-:R-:W4:Y:S01]  /*d730*/  LDSM.16.M88.4 R20, [R235+0xd900] ;  /* 0x00d90000eb14783b */ /* 0x010f220000000200 */
[----:B------:R-:W-:-:S02]  /*d740*/  FMUL.FTZ R64, R64, c[0x0][0x320] ;  /* 0x0000c80040407a20 */ /* 0x000fc40000410000 */
[----:B------:R-:W-:Y:S02]  /*d750*/  FMUL.FTZ R65, R65, c[0x0][0x320] ;  /* 0x0000c80041417a20 */ /* 0x000fe40000410000 */
[----:B------:R-:W-:Y:S02]  /*d760*/  FMUL.FTZ R66, R66, c[0x0][0x320] ;  /* 0x0000c80042427a20 */ /* 0x000fe40000410000 */
[----:B------:R-:W-:Y:S01]  /*d770*/  HMMA.16816.F32 R52, R212, R26, R52 ;  /* 0x0000001ad434723c */ /* 0x000fe20000001834 */
[----:B------:R-:W5:Y:S01]  /*d780*/  LDSM.16.M88.4 R24, [R235+0xe100] ;  /* 0x00e10000eb18783b */ /* 0x000f620000000200 */
[----:B------:R-:W-:Y:S01]  /*d790*/  FMUL.FTZ R67, R67, c[0x0][0x320] ;  /* 0x0000c80043437a20 */ /* 0x000fe20000410000 */
[----:B------:R-:W1:Y:S05]  /*d7a0*/  MUFU.TANH R89, R66 ;  /* 0x0000004200597308 */ /* 0x000e6a0000002400 */
[----:B------:R-:W-:Y:S03]  /*d7b0*/  HMMA.16816.F32 R60, R196, R90, R60 ;  /* 0x0000005ac43c723c */ /* 0x000fe6000000183c */
[----:B------:R-:W1:Y:S05]  /*d7c0*/  MUFU.TANH R90, R67 ;  /* 0x00000043005a7308 */ /* 0x000e6a0000002400 */
[----:B--2---:R-:W-:Y:S01]  /*d7d0*/  HMMA.16816.F32 R40, R192, R8, R40 ;  /* 0x00000008c028723c */ /* 0x004fe20000001828 */
[----:B------:R-:W-:-:S02]  /*d7e0*/  FMUL.FTZ R56, R56, c[0x0][0x320] ;  /* 0x0000c80038387a20 */ /* 0x000fc40000410000 */
[----:B------:R-:W-:Y:S02]  /*d7f0*/  FMUL.FTZ R57, R57, c[0x0][0x320] ;  /* 0x0000c80039397a20 */ /* 0x000fe40000410000 */
[----:B------:R-:W-:Y:S02]  /*d800*/  FMUL.FTZ R58, R58, c[0x0][0x320] ;  /* 0x0000c8003a3a7a20 */ /* 0x000fe40000410000 */
[----:B------:R-:W-:Y:S01]  /*d810*/  FMUL.FTZ R59, R59, c[0x0][0x320] ;  /* 0x0000c8003b3b7a20 */ /* 0x000fe20000410000 */
[----:B------:R-:W-:Y:S01]  /*d820*/  HMMA.16816.F32 R36, R192, R10, R36 ;  /* 0x0000000ac024723c */ /* 0x000fe20000001824 */
[----:B------:R-:W2:Y:S01]  /*d830*/  LDSM.16.M88.4 R8, [R238+0xf100] ;  /* 0x00f10000ee08783b */ /* 0x000ea20000000200 */
[----:B------:R-:W-:Y:S01]  /*d840*/  FMUL.FTZ R52, R52, c[0x0][0x320] ;  /* 0x0000c80034347a20 */ /* 0x000fe20000410000 */
[----:B------:R-:W1:Y:S01]  /*d850*/  MUFU.TANH R56, R56 ;  /* 0x0000003800387308 */ /* 0x000e620000002400 */
[----:B------:R-:W-:Y:S02]  /*d860*/  FMUL.FTZ R53, R53, c[0x0][0x320] ;  /* 0x0000c80035357a20 */ /* 0x000fe40000410000 */
[----:B------:R-:W-:-:S02]  /*d870*/  FMUL.FTZ R54, R54, c[0x0][0x320] ;  /* 0x0000c80036367a20 */ /* 0x000fc40000410000 */
[----:B------:R-:W-:Y:S01]  /*d880*/  HMMA.16816.F32 R84, R184, R102, R84 ;  /* 0x00000066b854723c */ /* 0x000fe20000001854 */
[----:B------:R-:W-:Y:S02]  /*d890*/  FMUL.FTZ R55, R55, c[0x0][0x320] ;  /* 0x0000c80037377a20 */ /* 0x000fe40000410000 */
[----:B------:R-:W1:Y:S05]  /*d8a0*/  MUFU.TANH R182, R54 ;  /* 0x0000003600b67308 */ /* 0x000e6a0000002400 */
[C---:B---3--:R-:W-:Y:S03]  /*d8b0*/  HMMA.16816.F32 R28, R192.reuse, R16, R28 ;  /* 0x00000010c01c723c */ /* 0x048fe6000000181c */
[----:B------:R-:W3:Y:S05]  /*d8c0*/  MUFU.TANH R181, R55 ;  /* 0x0000003700b57308 */ /* 0x000eea0000002400 */
[----:B------:R-:W-:Y:S01]  /*d8d0*/  HMMA.16816.F32 R92, R192, R18, R92 ;  /* 0x00000012c05c723c */ /* 0x000fe2000000185c */
[----:B------:R-:W1:Y:S02]  /*d8e0*/  LDSM.16.M88.4 R16, [R238+0xf900] ;  /* 0x00f90000ee10783b */ /* 0x000e640000000200 */
[----:B------:R-:W1:Y:S05]  /*d8f0*/  MUFU.TANH R57, R57 ;  /* 0x0000003900397308 */ /* 0x000e6a0000002400 */
[C---:B----4-:R-:W-:Y:S03]  /*d900*/  HMMA.16816.F32 R48, R196.reuse, R20, R48 ;  /* 0x00000014c430723c */ /* 0x050fe60000001830 */
[----:B------:R-:W4:Y:S05]  /*d910*/  MUFU.TANH R58, R58 ;  /* 0x0000003a003a7308 */ /* 0x000f2a0000002400 */
[----:B------:R-:W-:Y:S01]  /*d920*/  HMMA.16816.F32 R44, R196, R22, R44 ;  /* 0x00000016c42c723c */ /* 0x000fe2000000182c */
[----:B------:R-:W1:Y:S02]  /*d930*/  LDSM.16.M88.4 R20, [R224+0x6000] ;  /* 0x00600000e014783b */ /* 0x000e640000000200 */
[----:B------:R-:W1:Y:S05]  /*d940*/  MUFU.TANH R59, R59 ;  /* 0x0000003b003b7308 */ /* 0x000e6a0000002400 */
[----:B------:R-:W-:Y:S03]  /*d950*/  HMMA.16816.F32 R60, R212, R70, R60 ;  /* 0x00000046d43c723c */ /* 0x000fe6000000183c */
[----:B------:R-:W1:Y:S05]  /*d960*/  MUFU.TANH R70, R64 ;  /* 0x0000004000467308 */ /* 0x000e6a0000002400 */
[----:B-----5:R-:W-:Y:S03]  /*d970*/  HMMA.16816.F32 R40, R196, R24, R40 ;  /* 0x00000018c428723c */ /* 0x020fe60000001828 */
[----:B------:R5:W1:Y:S05]  /*d980*/  MUFU.TANH R71, R65 ;  /* 0x0000004100477308 */ /* 0x000a6a0000002400 */
[C---:B--2---:R-:W-:Y:S08]  /*d990*/  HMMA.16816.F32 R108, R188.reuse, R8, R108 ;  /* 0x00000008bc6c723c */ /* 0x044ff0000000186c */
[----:B------:R-:W-:Y:S01]  /*d9a0*/  HMMA.16816.F32 R84, R188, R10, R84 ;  /* 0x0000000abc54723c */ /* 0x000fe20000001854 */
[----:B------:R-:W-:Y:S01]  /*d9b0*/  LDSM.16.M88.4 R8, [R237+0x7800] ;  /* 0x00780000ed08783b */ /* 0x000fe20000000200 */
[----:B------:R-:W-:-:S02]  /*d9c0*/  FMUL.FTZ R60, R60, c[0x0][0x320] ;  /* 0x0000c8003c3c7a20 */ /* 0x000fc40000410000 */
[----:B------:R-:W-:Y:S01]  /*d9d0*/  FMUL.FTZ R61, R61, c[0x0][0x320] ;  /* 0x0000c8003d3d7a20 */ /* 0x000fe20000410000 */
[----:B-----5:R-:W2:Y:S01]  /*d9e0*/  LDSM.16.M88.4 R64, [R224+0x5800] ;  /* 0x00580000e040783b */ /* 0x020ea20000000200 */
[----:B------:R-:W-:Y:S02]  /*d9f0*/  FMUL.FTZ R62, R62, c[0x0][0x320] ;  /* 0x0000c8003e3e7a20 */ /* 0x000fe40000410000 */
[----:B------:R-:W-:Y:S01]  /*da00*/  HMMA.16816.F32 R36, R196, R26, R36 ;  /* 0x0000001ac424723c */ /* 0x000fe20000001824 */
[----:B------:R-:W-:Y:S01]  /*da10*/  LDSM.16.M88.4 R24, [R224+0x6800] ;  /* 0x00680000e018783b */ /* 0x000fe20000000200 */
[----:B------:R-:W-:Y:S01]  /*da20*/  FMUL.FTZ R63, R63, c[0x0][0x320] ;  /* 0x0000c8003f3f7a20 */ /* 0x000fe20000410000 */
[----:B------:R-:W2:Y:S05]  /*da30*/  MUFU.TANH R60, R60 ;  /* 0x0000003c003c7308 */ /* 0x000eaa0000002400 */
[C---:B-1----:R-:W-:Y:S03]  /*da40*/  HMMA.16816.F32 R80, R188.reuse, R16, R80 ;  /* 0x00000010bc50723c */ /* 0x042fe60000001850 */
[----:B------:R-:W1:Y:S05]  /*da50*/  MUFU.TANH R61, R61 ;  /* 0x0000003d003d7308 */ /* 0x000e6a0000002400 */
[----:B------:R-:W-:Y:S01]  /*da60*/  HMMA.16816.F32 R76, R188, R18, R76 ;  /* 0x00000012bc4c723c */ /* 0x000fe2000000184c */
[----:B------:R-:W-:Y:S02]  /*da70*/  LDSM.16.M88.4 R16, [R224+0x7800] ;  /* 0x00780000e010783b */ /* 0x000fe40000000200 */
[----:B------:R-:W1:Y:S05]  /*da80*/  MUFU.TANH R62, R62 ;  /* 0x0000003e003e7308 */ /* 0x000e6a0000002400 */
[----:B------:R-:W-:Y:S03]  /*da90*/  HMMA.16816.F32 R40, R212, R20, R40 ;  /* 0x00000014d428723c */ /* 0x000fe60000001828 */
[----:B------:R-:W1:Y:S05]  /*daa0*/  MUFU.TANH R63, R63 ;  /* 0x0000003f003f7308 */ /* 0x000e6a0000002400 */
[C---:B------:R-:W-:Y:S08]  /*dab0*/  HMMA.16816.F32 R108, R192.reuse, R12, R108 ;  /* 0x0000000cc06c723c */ /* 0x040ff0000000186c */
[----:B------:R-:W-:Y:S01]  /*dac0*/  HMMA.16816.F32 R84, R192, R14, R84 ;  /* 0x0000000ec054723c */ /* 0x000fe20000001854 */
[----:B------:R-:W5:Y:S07]  /*dad0*/  LDSM.16.M88.4 R12, [R235+0xf900] ;  /* 0x00f90000eb0c783b */ /* 0x000f6e0000000200 */
[----:B--2---:R-:W-:Y:S01]  /*dae0*/  HMMA.16816.F32 R48, R212, R64, R48 ;  /* 0x00000040d430723c */ /* 0x004fe20000001830 */
[----:B------:R-:W2:Y:S01]  /*daf0*/  MUFU.TANH R64, R52 ;  /* 0x0000003400407308 */ /* 0x000ea20000002400 */
[----:B------:R-:W-:-:S02]  /*db00*/  FMUL.FTZ R40, R40, c[0x0][0x320] ;  /* 0x0000c80028287a20 */ /* 0x000fc40000410000 */
[----:B------:R-:W-:Y:S02]  /*db10*/  FMUL.FTZ R41, R41, c[0x0][0x320] ;  /* 0x0000c80029297a20 */ /* 0x000fe40000410000 */
[----:B------:R-:W-:Y:S02]  /*db20*/  FMUL.FTZ R42, R42, c[0x0][0x320] ;  /* 0x0000c8002a2a7a20 */ /* 0x000fe40000410000 */
[----:B------:R-:W-:Y:S01]  /*db30*/  HMMA.16816.F32 R36, R212, R22, R36 ;  /* 0x00000016d424723c */ /* 0x000fe20000001824 */
[----:B------:R1:W1:Y:S01]  /*db40*/  MUFU.TANH R65, R53 ;  /* 0x0000003500417308 */ /* 0x0002620000002400 */
[----:B------:R-:W2:Y:S01]  /*db50*/  LDSM.16.M88.4 R20, [R235+0xf100] ;  /* 0x00f10000eb14783b */ /* 0x000ea20000000200 */
[----:B------:R-:W-:-:S05]  /*db60*/  FMUL.FTZ R43, R43, c[0x0][0x320] ;  /* 0x0000c8002b2b7a20 */ /* 0x000fca0000410000 */
[C---:B------:R-:W-:Y:S01]  /*db70*/  HMMA.16816.F32 R80, R192.reuse, R8, R80 ;  /* 0x00000008c050723c */ /* 0x040fe20000001850 */
[----:B------:R-:W2:Y:S07]  /*db80*/  MUFU.TANH R178, R40 ;  /* 0x0000002800b27308 */ /* 0x000eae0000002400 */
[----:B------:R-:W-:Y:S01]  /*db90*/  HMMA.16816.F32 R76, R192, R10, R76 ;  /* 0x0000000ac04c723c */ /* 0x000fe2000000184c */
[----:B-1----:R-:W1:Y:S01]  /*dba0*/  LDSM.16.M88.4 R52, [R235+0xe900] ;  /* 0x00e90000eb34783b */ /* 0x002e620000000200 */
[----:B------:R-:W1:Y:S01]  /*dbb0*/  MUFU.TANH R177, R41 ;  /* 0x0000002900b17308 */ /* 0x000e620000002400 */
[----:B------:R-:W-:-:S02]  /*dbc0*/  FMUL.FTZ R48, R48, c[0x0][0x320] ;  /* 0x0000c80030307a20 */ /* 0x000fc40000410000 */
[----:B------:R-:W-:Y:S02]  /*dbd0*/  FMUL.FTZ R49, R49, c[0x0][0x320] ;  /* 0x0000c80031317a20 */ /* 0x000fe40000410000 */
[----:B------:R-:W-:Y:S01]  /*dbe0*/  FMUL.FTZ R50, R50, c[0x0][0x320] ;  /* 0x0000c80032327a20 */ /* 0x000fe20000410000 */
[----:B------:R-:W-:Y:S01]  /*dbf0*/  HMMA.16816.F32 R44, R212, R66, R44 ;  /* 0x00000042d42c723c */ /* 0x000fe2000000182c */
[----:B------:R-:W-:Y:S01]  /*dc00*/  FMUL.FTZ R51, R51, c[0x0][0x320] ;  /* 0x0000c80033337a20 */ /* 0x000fe20000410000 */
[----:B------:R-:W1:Y:S01]  /*dc10*/  MUFU.TANH R161, R42 ;  /* 0x0000002a00a17308 */ /* 0x000e620000002400 */
[----:B------:R-:W-:Y:S02]  /*dc20*/  FMUL.FTZ R36, R36, c[0x0][0x320] ;  /* 0x0000c80024247a20 */ /* 0x000fe40000410000 */
[----:B------:R-:W-:Y:S02]  /*dc30*/  FMUL.FTZ R37, R37, c[0x0][0x320] ;  /* 0x0000c80025257a20 */ /* 0x000fe40000410000 */
[----:B------:R-:W-:Y:S01]  /*dc40*/  FMUL.FTZ R38, R38, c[0x0][0x320] ;  /* 0x0000c80026267a20 */ /* 0x000fe20000410000 */
[C---:B-----5:R-:W-:Y:S01]  /*dc50*/  HMMA.16816.F32 R80, R196.reuse, R12, R80 ;  /* 0x0000000cc450723c */ /* 0x060fe20000001850 */
[----:B------:R-:W-:Y:S01]  /*dc60*/  FMUL.FTZ R39, R39, c[0x0][0x320] ;  /* 0x0000c80027277a20 */ /* 0x000fe20000410000 */
[----:B------:R5:W1:Y:S06]  /*dc70*/  MUFU.TANH R162, R43 ;  /* 0x0000002b00a27308 */ /* 0x000a6c0000002400 */
[C---:B------:R-:W-:Y:S02]  /*dc80*/  HMMA.16816.F32 R76, R196.reuse, R14, R76 ;  /* 0x0000000ec44c723c */ /* 0x040fe4000000184c */
[----:B------:R1:W1:Y:S06]  /*dc90*/  MUFU.TANH R145, R48 ;  /* 0x0000003000917308 */ /* 0x00026c0000002400 */
[----:B--2---:R-:W-:Y:S01]  /*dca0*/  HMMA.16816.F32 R108, R196, R20, R108 ;  /* 0x00000014c46c723c */ /* 0x004fe2000000186c */
[----:B------:R-:W-:Y:S01]  /*dcb0*/  FMUL.FTZ R44, R44, c[0x0][0x320] ;  /* 0x0000c8002c2c7a20 */ /* 0x000fe20000410000 */
[----:B-----5:R-:W2:Y:S01]  /*dcc0*/  LDSM.16.M88.4 R40, [R224+0x7000] ;  /* 0x00700000e028783b */ /* 0x020ea20000000200 */
[----:B------:R-:W-:Y:S01]  /*dcd0*/  FMUL.FTZ R45, R45, c[0x0][0x320] ;  /* 0x0000c8002d2d7a20 */ /* 0x000fe20000410000 */
[----:B------:R2:W2:Y:S01]  /*dce0*/  MUFU.TANH R146, R49 ;  /* 0x0000003100927308 */ /* 0x0004a20000002400 */
[----:B------:R-:W-:Y:S01]  /*dcf0*/  FMUL.FTZ R46, R46, c[0x0][0x320] ;  /* 0x0000c8002e2e7a20 */ /* 0x000fe20000410000 */
[----:B------:R-:W-:-:S04]  /*dd00*/  DEPBAR.LE SB0, 0x0 ;  /* 0x000080000000791a */ /* 0x000fc80000000000 */
[C---:B-1----:R-:W-:Y:S01]  /*dd10*/  HMMA.16816.F32 R28, R196.reuse, R52, R28 ;  /* 0x00000034c41c723c */ /* 0x042fe2000000181c */
[----:B------:R-:W-:Y:S01]  /*dd20*/  FMUL.FTZ R47, R47, c[0x0][0x320] ;  /* 0x0000c8002f2f7a20 */ /* 0x000fe20000410000 */
[----:B------:R1:W1:Y:S06]  /*dd30*/  MUFU.TANH R150, R50 ;  /* 0x0000003200967308 */ /* 0x00026c0000002400 */
        /* <DEDUP_REMOVED lines=9> */
[----:B------:R1:W1:Y:S06]  /*ddd0*/  MUFU.TANH R179, R47 ;  /* 0x0000002f00b37308 */ /* 0x00026c0000002400 */
[----:B------:R-:W-:Y:S01]  /*dde0*/  HMMA.16816.F32 R92, R212, R26, R92 ;  /* 0x0000001ad45c723c */ /* 0x000fe2000000185c */
[----:B------:R-:W-:Y:S01]  /*ddf0*/  FMUL.FTZ R66, R82, c[0x0][0x320] ;  /* 0x0000c80052427a20 */ /* 0x000fe20000410000 */
[----:B------:R1:W1:Y:S01]  /*de00*/  MUFU.TANH R160, R36 ;  /* 0x0000002400a07308 */ /* 0x0002620000002400 */
[----:B------:R-:W-:-:S02]  /*de10*/  FMUL.FTZ R11, R83, c[0x0][0x320] ;  /* 0x0000c800530b7a20 */ /* 0x000fc40000410000 */
[----:B------:R-:W-:Y:S02]  /*de20*/  FMUL.FTZ R80, R80, c[0x0][0x320] ;  /* 0x0000c80050507a20 */ /* 0x000fe40000410000 */
[----:B------:R-:W-:Y:S01]  /*de30*/  FMUL.FTZ R81, R81, c[0x0][0x320] ;  /* 0x0000c80051517a20 */ /* 0x000fe20000410000 */
[C---:B--2---:R-:W-:Y:S01]  /*de40*/  HMMA.16816.F32 R108, R212.reuse, R40, R108 ;  /* 0x00000028d46c723c */ /* 0x044fe2000000186c */
        /* <DEDUP_REMOVED lines=50> */
[----:B--234-:R-:W-:Y:S01]  /*e170*/  IMAD.U32 R8, RZ, RZ, UR14 ;  /* 0x0000000eff087e24 */ /* 0x01cfe2000f8e00ff */
[----:B------:R-:W-:Y:S01]  /*e180*/  ISETP.NE.AND P3, PT, R239, 0x1, PT ;  /* 0x00000001ef00780c */ /* 0x000fe20003f65270 */
[----:B------:R-:W-:-:S03]  /*e190*/  IMAD.MOV.U32 R241, RZ, RZ, RZ ;  /* 0x000000fffff17224 */ /* 0x000fc600078e00ff */
[----:B------:R-:W-:-:S04]  /*e1a0*/  IADD3 R8, R240, UR7, R8 ;  /* 0x00000007f0087c10 */ /* 0x000fc8000fffe008 */
[----:B------:R-:W-:-:S05]  /*e1b0*/  IADD3 R242, R8, -0x100, RZ ;  /* 0xffffff0008f27810 */ /* 0x000fca0007ffe0ff */
        /* <DEDUP_REMOVED lines=10> */
[----:B------:R-:W-:Y:S01]  /*e260*/  IADD3 R24, -R6, 0x10, RZ ;  /* 0x0000001006187810 */ /* 0x000fe20007ffe1ff */
[----:B------:R-:W-:Y:S01]  /*e270*/  IMAD R242, R8, c[0x0][0x2b8], R242 ;  /* 0x0000ae0008f27a24 */ /* 0x000fe200078e02f2 */
[----:B------:R-:W-:Y:S02]  /*e280*/  IADD3 R26, -R10, 0x10, RZ ;  /* 0x000000100a1a7810 */ /* 0x000fe40007ffe1ff */
[----:B------:R-:W-:Y:S02]  /*e290*/  LOP3.LUT R24, R24, 0xf, RZ, 0xc0, !PT ;  /* 0x0000000f18187812 */ /* 0x000fe400078ec0ff */
[----:B------:R-:W-:-:S02]  /*e2a0*/  SHF.R.S32.HI R8, RZ, 0x1f, R242 ;  /* 0x0000001fff087819 */ /* 0x000fc400000114f2 */
[----:B------:R-:W-:Y:S02]  /*e2b0*/  LOP3.LUT R26, R26, 0xf, RZ, 0xc0, !PT ;  /* 0x0000000f1a1a7812 */ /* 0x000fe400078ec0ff */
[----:B------:R-:W-:Y:S01]  /*e2c0*/  SHF.L.U64.HI R9, R33, 0x1, R34 ;  /* 0x0000000121097819 */ /* 0x000fe20000010222 */
[----:B------:R-:W-:-:S04]  /*e2d0*/  IMAD R8, R8, c[0x0][0x1e0], RZ ;  /* 0x0000780008087a24 */ /* 0x000fc800078e02ff */
[C---:B------:R-:W-:Y:S02]  /*e2e0*/  IMAD R8, R242.reuse, c[0x0][0x1e4], R8 ;  /* 0x00007900f2087a24 */ /* 0x040fe400078e0208 */
[----:B--2---:R-:W-:-:S04]  /*e2f0*/  IMAD.WIDE.U32 R14, R242, c[0x0][0x1e0], RZ ;  /* 0x00007800f20e7a25 */ /* 0x004fc800078e00ff */
[----:B------:R-:W-:Y:S01]  /*e300*/  IMAD.IADD R15, R15, 0x1, R8 ;  /* 0x000000010f0f7824 */ /* 0x000fe200078e0208 */
[----:B---3--:R-:W-:-:S03]  /*e310*/  SHF.R.S32.HI R8, RZ, 0x1f, R241 ;  /* 0x0000001fff087819 */ /* 0x008fc600000114f1 */
[----:B------:R-:W-:-:S04]  /*e320*/  IMAD.WIDE.U32 R14, R241, c[0x0][0x1f0], R14 ;  /* 0x00007c00f10e7a25 */ /* 0x000fc800078e000e */
[----:B------:R-:W-:Y:S01]  /*e330*/  IMAD R8, R8, c[0x0][0x1f0], RZ ;  /* 0x00007c0008087a24 */ /* 0x000fe200078e02ff */
[----:B------:R-:W-:Y:S01]  /*e340*/  IADD3 R18, P0, R14, UR26, RZ ;  /* 0x0000001a0e127c10 */ /* 0x000fe2000ff1e0ff */
[----:B------:R-:W-:Y:S02]  /*e350*/  IMAD.SHL.U32 R14, R32, 0x2, RZ ;  /* 0x00000002200e7824 */ /* 0x000fe400078e00ff */
[----:B------:R-:W-:-:S05]  /*e360*/  IMAD R8, R241, c[0x0][0x1f4], R8 ;  /* 0x00007d00f1087a24 */ /* 0x000fca00078e0208 */
[----:B------:R-:W-:Y:S02]  /*e370*/  IADD3.X R8, R15, UR15, R8, P0, !PT ;  /* 0x0000000f0f087c10 */ /* 0x000fe400087fe408 */
[----:B------:R-:W-:Y:S02]  /*e380*/  LEA R17, P0, R18, c[0x0][0x1c8], 0x1 ;  /* 0x0000720012117a11 */ /* 0x000fe400078008ff */
[----:B------:R-:W-:Y:S02]  /*e390*/  SHF.L.U64.HI R15, R32, 0x1, R35 ;  /* 0x00000001200f7819 */ /* 0x000fe40000010223 */
        /* <DEDUP_REMOVED lines=11> */
[----:B---3--:R-:W-:Y:S02]  /*e450*/  IADD3.X R27, RZ, R16, R15, P1, P0 ;  /* 0x00000010ff1b7210 */ /* 0x008fe40000fe040f */
[----:B------:R-:W-:Y:S02]  /*e460*/  IADD3 R24, P1, P0, R24, R25, R8 ;  /* 0x0000001918187210 */ /* 0x000fe4000783e008 */
[C---:B----4-:R-:W-:Y:S02]  /*e470*/  IADD3 R28, P2, R21.reuse, R14, RZ ;  /* 0x0000000e151c7210 */ /* 0x050fe40007f5e0ff */
[----:B------:R-:W-:Y:S02]  /*e480*/  IADD3.X R25, RZ, R16, R9, P1, P0 ;  /* 0x00000010ff197210 */ /* 0x000fe40000fe0409 */
[----:B-1----:R-:W-:Y:S02]  /*e490*/  IADD3 R36, P0, R21, R8, RZ ;  /* 0x0000000815247210 */ /* 0x002fe40007f1e0ff */
[C---:B-----5:R-:W-:Y:S01]  /*e4a0*/  IADD3 R30, P1, R19.reuse, R14, RZ ;  /* 0x0000000e131e7210 */ /* 0x060fe20007f3e0ff */
[C---:B------:R-:W-:Y:S01]  /*e4b0*/  IMAD.X R29, R22.reuse, 0x1, R15, P2 ;  /* 0x00000001161d7824 */ /* 0x040fe200010e060f */
[----:B------:R-:W-:Y:S01]  /*e4c0*/  IADD3 R16, P2, R19, R8, RZ ;  /* 0x0000000813107210 */ /* 0x000fe20007f5e0ff */
[----:B------:R-:W-:Y:S01]  /*e4d0*/  IMAD.X R37, R22, 0x1, R9, P0 ;  /* 0x0000000116257824 */ /* 0x000fe200000e0609 */
[----:B------:R-:W-:-:S02]  /*e4e0*/  IADD3 R14, P0, R17, R14, RZ ;  /* 0x0000000e110e7210 */ /* 0x000fc40007f1e0ff */
[----:B------:R1:W-:Y:S01]  /*e4f0*/  LDGSTS.E.BYPASS.LTC128B.128 [R243+0x8100], [R28.64], !P5 ;  /* 0x081000001cf37fae */ /* 0x0003e2000e901d54 */
[C---:B------:R-:W-:Y:S01]  /*e500*/  IMAD.X R31, R20.reuse, 0x1, R15, P1 ;  /* 0x00000001141f7824 */ /* 0x040fe200008e060f */
[----:B------:R-:W-:Y:S01]  /*e510*/  IADD3 R8, P1, R17, R8, RZ ;  /* 0x0000000811087210 */ /* 0x000fe20007f3e0ff */
[----:B------:R-:W-:Y:S01]  /*e520*/  IMAD.X R17, R20, 0x1, R9, P2 ;  /* 0x0000000114117824 */ /* 0x000fe200010e0609 */
[----:B------:R-:W-:Y:S01]  /*e530*/  ISETP.NE.U32.AND P2, PT, R6, RZ, PT ;  /* 0x000000ff0600720c */ /* 0x000fe20003f45070 */
[----:B--2---:R-:W-:Y:S01]  /*e540*/  IMAD.X R15, R18, 0x1, R15, P0 ;  /* 0x00000001120f7824 */ /* 0x004fe200000e060f */
        /* <DEDUP_REMOVED lines=9> */
.L_x_136:
        /* <DEDUP_REMOVED lines=25> */
[----:B------:R-:W-:Y:S01]  /*e770*/  FSEL R14, R7, -INF , P1 ;  /* 0xff800000070e7808 */ /* 0x000fe20000800000 */
[----:B------:R-:W-:Y:S01]  /*e780*/  LDSM.16.MT88.4 R20, [R234+0x900] ;  /* 0x00090000ea14783b */ /* 0x000fe20000004200 */
[----:B------:R-:W-:Y:S02]  /*e790*/  FSEL R72, R72, -INF , P0 ;  /* 0xff80000048487808 */ /* 0x000fe40000000000 */
[----:B------:R-:W-:Y:S01]  /*e7a0*/  ISETP.GT.AND P0, PT, R15, 0x9, PT ;  /* 0x000000090f00780c */ /* 0x000fe20003f04270 */
[----:B------:R-:W-:Y:S01]  /*e7b0*/  LDSM.16.MT88.4 R36, [R234+0x4900] ;  /* 0x00490000ea24783b */ /* 0x000fe20000004200 */
        /* <DEDUP_REMOVED lines=157> */
[----:B-1----:R-:W-:-:S03]  /*f190*/  FMNMX.FTZ R132, R16, R132, !PT ;  /* 0x0000008410847209 */ /* 0x002fc60007810000 */
[----:B------:R-:W-:Y:S01]  /*f1a0*/  LDSM.16.MT88.4 R16, [R233+0x900] ;  /* 0x00090000e910783b */ /* 0x000fe20000004200 */
        /* <DEDUP_REMOVED lines=17> */
[----:B------:R-:W1:Y:S01]  /*f2c0*/  LDSM.16.MT88.4 R4, [R232+0x4100] ;  /* 0x00410000e804783b */ /* 0x000e620000004200 */
[----:B------:R-:W2:Y:S01]  /*f2d0*/  MUFU.EX2 R58, R58 ;  /* 0x0000003a003a7308 */ /* 0x000ea20000000800 */
[--C-:B------:R-:W-:Y:S02]  /*f2e0*/  FFMA.FTZ R61, R72, c[0x0][0x2d0], -R63.reuse ;  /* 0x0000b400483d7a23 */ /* 0x100fe4000001083f */
[--C-:B------:R-:W-:Y:S02]  /*f2f0*/  FFMA.FTZ R60, R74, c[0x0][0x2d0], -R63.reuse ;  /* 0x0000b4004a3c7a23 */ /* 0x100fe4000001083f */
[----:B------:R-:W-:-:S02]  /*f300*/  FFMA.FTZ R55, R75, c[0x0][0x2d0], -R63 ;  /* 0x0000b4004b377a23 */ /* 0x000fc4000001083f */
[----:B------:R-:W-:Y:S01]  /*f310*/  FFMA.FTZ R54, R88, c[0x0][0x2d0], -R63 ;  /* 0x0000b40058367a23 */ /* 0x000fe2000001083f */
[----:B------:R-:W-:Y:S01]  /*f320*/  MUFU.EX2 R57, R57 ;  /* 0x0000003900397308 */ /* 0x000fe20000000800 */
[----:B------:R-:W-:Y:S02]  /*f330*/  FFMA.FTZ R48, R10, c[0x0][0x2d0], -R133 ;  /* 0x0000b4000a307a23 */ /* 0x000fe40000010885 */
[--C-:B------:R-:W-:Y:S02]  /*f340*/  FFMA.FTZ R46, R9, c[0x0][0x2d0], -R63.reuse ;  /* 0x0000b400092e7a23 */ /* 0x100fe4000001083f */
[--C-:B------:R-:W-:Y:S02]  /*f350*/  FFMA.FTZ R45, R8, c[0x0][0x2d0], -R63.reuse ;  /* 0x0000b400082d7a23 */ /* 0x100fe4000001083f */
[----:B------:R-:W3:Y:S01]  /*f360*/  LDSM.16.MT88.4 R8, [R236+0x4900] ;  /* 0x00490000ec08783b */ /* 0x000ee20000004200 */
[----:B------:R-:W4:Y:S01]  /*f370*/  MUFU.EX2 R53, R53 ;  /* 0x0000003500357308 */ /* 0x000f220000000800 */
[----:B--2---:R-:W-:Y:S01]  /*f380*/  F2FP.PACK_AB R68, R58, R59 ;  /* 0x0000003b3a44723e */ /* 0x004fe200000000ff */
[----:B------:R-:W-:-:S02]  /*f390*/  FFMA.FTZ R50, R89, c[0x0][0x2d0], -R63 ;  /* 0x0000b40059327a23 */ /* 0x000fc4000001083f */
[----:B------:R-:W-:Y:S02]  /*f3a0*/  FFMA.FTZ R49, R90, c[0x0][0x2d0], -R63 ;  /* 0x0000b4005a317a23 */ /* 0x000fe4000001083f */
[--C-:B------:R-:W-:Y:S02]  /*f3b0*/  FFMA.FTZ R47, R30, c[0x0][0x2d0], -R133.reuse ;  /* 0x0000b4001e2f7a23 */ /* 0x100fe40000010885 */
[----:B------:R-:W-:Y:S01]  /*f3c0*/  MUFU.EX2 R61, R61 ;  /* 0x0000003d003d7308 */ /* 0x000fe20000000800 */
[--C-:B------:R-:W-:Y:S02]  /*f3d0*/  FFMA.FTZ R44, R28, c[0x0][0x2d0], -R133.reuse ;  /* 0x0000b4001c2c7a23 */ /* 0x100fe40000010885 */
[----:B------:R-:W-:Y:S02]  /*f3e0*/  FFMA.FTZ R43, R29, c[0x0][0x2d0], -R133 ;  /* 0x0000b4001d2b7a23 */ /* 0x000fe40000010885 */
[----:B------:R-:W2:Y:S01]  /*f3f0*/  LDSM.16.MT88.4 R28, [R233+0x4900] ;  /* 0x00490000e91c783b */ /* 0x000ea20000004200 */
[----:B------:R-:W-:-:S02]  /*f400*/  FFMA.FTZ R42, R41, c[0x0][0x2d0], -R63 ;  /* 0x0000b400292a7a23 */ /* 0x000fc4000001083f */
[----:B------:R-:W5:Y:S01]  /*f410*/  MUFU.EX2 R60, R60 ;  /* 0x0000003c003c7308 */ /* 0x000f620000000800 */
[----:B----4-:R-:W-:Y:S01]  /*f420*/  F2FP.PACK_AB R70, R53, R57 ;  /* 0x000000393546723e */ /* 0x010fe200000000ff */
[----:B------:R-:W-:Y:S02]  /*f430*/  FFMA.FTZ R40, R40, c[0x0][0x2d0], -R133 ;  /* 0x0000b40028287a23 */ /* 0x000fe40000010885 */
[--C-:B------:R-:W-:Y:S02]  /*f440*/  FFMA.FTZ R41, R183, c[0x0][0x2d0], -R63.reuse ;  /* 0x0000b400b7297a23 */ /* 0x100fe4000001083f */
[--C-:B------:R-:W-:Y:S02]  /*f450*/  FFMA.FTZ R2, R182, c[0x0][0x2d0], -R63.reuse ;  /* 0x0000b400b6027a23 */ /* 0x100fe4000001083f */
[----:B------:R-:W-:Y:S01]  /*f460*/  MUFU.EX2 R55, R55 ;  /* 0x0000003700377308 */ /* 0x000fe20000000800 */
[----:B------:R-:W-:Y:S02]  /*f470*/  FFMA.FTZ R0, R181, c[0x0][0x2d0], -R63 ;  /* 0x0000b400b5007a23 */ /* 0x000fe4000001083f */
[----:B------:R-:W-:-:S02]  /*f480*/  FFMA.FTZ R145, R145, c[0x0][0x2d0], -R133 ;  /* 0x0000b40091917a23 */ /* 0x000fc40000010885 */
[--C-:B------:R-:W-:Y:S02]  /*f490*/  FFMA.FTZ R146, R146, c[0x0][0x2d0], -R133.reuse ;  /* 0x0000b40092927a23 */ /* 0x100fe40000010885 */
[--C-:B------:R-:W-:Y:S01]  /*f4a0*/  FFMA.FTZ R148, R148, c[0x0][0x2d0], -R133.reuse ;  /* 0x0000b40094947a23 */ /* 0x100fe20000010885 */
[----:B------:R-:W4:Y:S01]  /*f4b0*/  MUFU.EX2 R54, R54 ;  /* 0x0000003600367308 */ /* 0x000f220000000800 */
[----:B-----5:R-:W-:Y:S01]  /*f4c0*/  F2FP.PACK_AB R69, R60, R61 ;  /* 0x0000003d3c45723e */ /* 0x020fe200000000ff */
[----:B------:R-:W-:Y:S02]  /*f4d0*/  FFMA.FTZ R147, R147, c[0x0][0x2d0], -R133 ;  /* 0x0000b40093937a23 */ /* 0x000fe40000010885 */
[--C-:B------:R-:W-:Y:S02]  /*f4e0*/  FFMA.FTZ R150, R150, c[0x0][0x2d0], -R63.reuse ;  /* 0x0000b40096967a23 */ /* 0x100fe4000001083f */
[--C-:B------:R-:W-:Y:S02]  /*f4f0*/  FFMA.FTZ R151, R151, c[0x0][0x2d0], -R63.reuse ;  /* 0x0000b40097977a23 */ /* 0x100fe4000001083f */
[----:B------:R-:W-:Y:S01]  /*f500*/  MUFU.EX2 R56, R56 ;  /* 0x0000003800387308 */ /* 0x000fe20000000800 */
[----:B------:R-:W-:-:S02]  /*f510*/  FFMA.FTZ R180, R180, c[0x0][0x2d0], -R63 ;  /* 0x0000b400b4b47a23 */ /* 0x000fc4000001083f */
[--C-:B------:R-:W-:Y:S02]  /*f520*/  FFMA.FTZ R160, R160, c[0x0][0x2d0], -R133.reuse ;  /* 0x0000b400a0a07a23 */ /* 0x100fe40000010885 */
[----:B------:R-:W-:Y:S02]  /*f530*/  FFMA.FTZ R159, R159, c[0x0][0x2d0], -R133 ;  /* 0x0000b4009f9f7a23 */ /* 0x000fe40000010885 */
[--C-:B------:R-:W-:Y:S01]  /*f540*/  FFMA.FTZ R161, R161, c[0x0][0x2d0], -R63.reuse ;  /* 0x0000b400a1a17a23 */ /* 0x100fe2000001083f */
[----:B----4-:R-:W-:Y:S01]  /*f550*/  F2FP.PACK_AB R71, R54, R55 ;  /* 0x000000373647723e */ /* 0x010fe200000000ff */
        /* <DEDUP_REMOVED lines=23> */
[--C-:B------:R-:W-:Y:S01]  /*f6d0*/  FFMA.FTZ R154, R154, c[0x0][0x2d0], -R63.reuse ;  /* 0x0000b4009a9a7a23 */ /* 0x100fe2000001083f */
[----:B------:R-:W5:Y:S01]  /*f6e0*/  MUFU.EX2 R49, R49 ;  /* 0x0000003100317308 */ /* 0x000f620000000800 */
[--C-:B------:R-:W-:Y:S02]  /*f6f0*/  FFMA.FTZ R153, R153, c[0x0][0x2d0], -R63.reuse ;  /* 0x0000b40099997a23 */ /* 0x100fe4000001083f */
[--C-:B------:R-:W-:Y:S02]  /*f700*/  FFMA.FTZ R152, R152, c[0x0][0x2d0], -R63.reuse ;  /* 0x0000b40098987a23 */ /* 0x100fe4000001083f */
[----:B------:R-:W-:Y:S01]  /*f710*/  FFMA.FTZ R149, R149, c[0x0][0x2d0], -R63 ;  /* 0x0000b40095957a23 */ /* 0x000fe2000001083f */
[----:B------:R-:W-:Y:S01]  /*f720*/  HMMA.16816.F32 R128, R68, R124, RZ ;  /* 0x0000007c4480723c */ /* 0x000fe200000018ff */
[----:B------:R-:W-:Y:S01]  /*f730*/  FADD.FTZ R58, R59, R58 ;  /* 0x0000003a3b3a7221 */ /* 0x000fe20000010000 */
[----:B------:R-:W-:Y:S01]  /*f740*/  MUFU.EX2 R46, R46 ;  /* 0x0000002e002e7308 */ /* 0x000fe20000000800 */
[----:B------:R-:W-:-:S02]  /*f750*/  FADD.FTZ R60, R61, R60 ;  /* 0x0000003c3d3c7221 */ /* 0x000fc40000010000 */
[----:B------:R-:W-:Y:S02]  /*f760*/  FADD.FTZ R57, R57, R58 ;  /* 0x0000003a39397221 */ /* 0x000fe40000010000 */
[----:B------:R-:W-:Y:S01]  /*f770*/  FADD.FTZ R60, R55, R60 ;  /* 0x0000003c373c7221 */ /* 0x000fe20000010000 */
[C---:B------:R-:W-:Y:S01]  /*f780*/  HMMA.16816.F32 R120, R68.reuse, R116, RZ ;  /* 0x000000744478723c */ /* 0x040fe200000018ff */
[----:B------:R-:W-:Y:S01]  /*f790*/  FFMA.FTZ R250, R67, c[0x0][0x2d0], -R133 ;  /* 0x0000b40043fa7a23 */ /* 0x000fe20000010885 */
[----:B------:R-:W1:Y:S01]  /*f7a0*/  MUFU.EX2 R45, R45 ;  /* 0x0000002d002d7308 */ /* 0x000e620000000800 */
[----:B------:R-:W-:Y:S02]  /*f7b0*/  FFMA.FTZ R249, R62, c[0x0][0x2d0], -R63 ;  /* 0x0000b4003ef97a23 */ /* 0x000fe4000001083f */
[----:B------:R-:W-:Y:S02]  /*f7c0*/  FADD.FTZ R57, R53, R57 ;  /* 0x0000003935397221 */ /* 0x000fe40000010000 */
[----:B------:R-:W-:Y:S01]  /*f7d0*/  FADD.FTZ R54, R54, R60 ;  /* 0x0000003c36367221 */ /* 0x000fe20000010000 */
[----:B------:R-:W-:Y:S02]  /*f7e0*/  HMMA.16816.F32 R112, R68, R108, RZ ;  /* 0x0000006c4470723c */ /* 0x000fe400000018ff */
[----:B------:R-:W-:Y:S01]  /*f7f0*/  MUFU.EX2 R47, R47 ;  /* 0x0000002f002f7308 */ /* 0x000fe20000000800 */
[----:B----4-:R-:W-:-:S05]  /*f800*/  FADD.FTZ R54, R50, R54 ;  /* 0x0000003632367221 */ /* 0x010fca0000010000 */
[C---:B------:R-:W-:Y:S02]  /*f810*/  HMMA.16816.F32 R88, R68.reuse, R84, RZ ;  /* 0x000000544458723c */ /* 0x040fe400000018ff */
[----:B------:R-:W-:Y:S06]  /*f820*/  MUFU.EX2 R44, R44 ;  /* 0x0000002c002c7308 */ /* 0x000fec0000000800 */
[C---:B------:R-:W-:Y:S02]  /*f830*/  HMMA.16816.F32 R80, R68.reuse, R76, RZ ;  /* 0x0000004c4450723c */ /* 0x040fe400000018ff */
[----:B------:R-:W-:Y:S06]  /*f840*/  MUFU.EX2 R43, R43 ;  /* 0x0000002b002b7308 */ /* 0x000fec0000000800 */
[C---:B------:R-:W-:Y:S02]  /*f850*/  HMMA.16816.F32 R124, R68.reuse, R126, RZ ;  /* 0x0000007e447c723c */ /* 0x040fe400000018ff */
[----:B------:R-:W-:Y:S06]  /*f860*/  MUFU.EX2 R40, R40 ;  /* 0x0000002800287308 */ /* 0x000fec0000000800 */
[C---:B------:R-:W-:Y:S02]  /*f870*/  HMMA.16816.F32 R116, R68.reuse, R118, RZ ;  /* 0x000000764474723c */ /* 0x040fe400000018ff */
[----:B------:R-:W4:Y:S06]  /*f880*/  MUFU.EX2 R42, R42 ;  /* 0x0000002a002a7308 */ /* 0x000f2c0000000800 */
[C---:B------:R-:W-:Y:S02]  /*f890*/  HMMA.16816.F32 R108, R68.reuse, R110, RZ ;  /* 0x0000006e446c723c */ /* 0x040fe400000018ff */
[----:B------:R-:W1:Y:S06]  /*f8a0*/  MUFU.EX2 R41, R41 ;  /* 0x0000002900297308 */ /* 0x000e6c0000000800 */
[C---:B------:R-:W-:Y:S02]  /*f8b0*/  HMMA.16816.F32 R84, R68.reuse, R86, RZ ;  /* 0x000000564454723c */ /* 0x040fe400000018ff */
[----:B------:R-:W-:Y:S06]  /*f8c0*/  MUFU.EX2 R2, R2 ;  /* 0x0000000200027308 */ /* 0x000fec0000000800 */
[C---:B------:R-:W-:Y:S02]  /*f8d0*/  HMMA.16816.F32 R76, R68.reuse, R78, RZ ;  /* 0x0000004e444c723c */ /* 0x040fe400000018ff */
[----:B------:R-:W2:Y:S06]  /*f8e0*/  MUFU.EX2 R0, R0 ;  /* 0x0000000000007308 */ /* 0x000eac0000000800 */
[C---:B-1----:R-:W-:Y:S02]  /*f8f0*/  HMMA.16816.F32 R72, R68.reuse, R4, RZ ;  /* 0x000000044448723c */ /* 0x042fe400000018ff */
[----:B------:R-:W-:Y:S05]  /*f900*/  MUFU.EX2 R145, R145 ;  /* 0x0000009100917308 */ /* 0x000fea0000000800 */
[----:B------:R-:W-:Y:S01]  /*f910*/  F2FP.PACK_AB R4, R52, R56 ;  /* 0x000000383404723e */ /* 0x000fe200000000ff */
[----:B------:R-:W-:Y:S01]  /*f920*/  HMMA.16816.F32 R68, R68, R6, RZ ;  /* 0x000000064444723c */ /* 0x000fe200000018ff */
[----:B-----5:R-:W-:Y:S01]  /*f930*/  F2FP.PACK_AB R5, R49, R50 ;  /* 0x000000323105723e */ /* 0x020fe200000000ff */
[----:B------:R-:W-:Y:S01]  /*f940*/  MUFU.EX2 R146, R146 ;  /* 0x0000009200927308 */ /* 0x000fe20000000800 */
[----:B------:R-:W-:-:S02]  /*f950*/  FADD.FTZ R56, R56, R57 ;  /* 0x0000003938387221 */ /* 0x000fc40000010000 */
[----:B------:R-:W-:Y:S02]  /*f960*/  FADD.FTZ R49, R49, R54 ;  /* 0x0000003631317221 */ /* 0x000fe40000010000 */
[----:B------:R-:W-:Y:S01]  /*f970*/  F2FP.PACK_AB R6, R48, R51 ;  /* 0x000000333006723e */ /* 0x000fe200000000ff */
[----:B------:R-:W-:Y:S01]  /*f980*/  FADD.FTZ R56, R52, R56 ;  /* 0x0000003834387221 */ /* 0x000fe20000010000 */
[----:B------:R-:W-:Y:S01]  /*f990*/  F2FP.PACK_AB R7, R45, R46 ;  /* 0x0000002e2d07723e */ /* 0x000fe200000000ff */
[----:B------:R-:W-:Y:S01]  /*f9a0*/  MUFU.EX2 R148, R148 ;  /* 0x0000009400947308 */ /* 0x000fe20000000800 */
[----:B------:R-:W-:Y:S02]  /*f9b0*/  FADD.FTZ R49, R46, R49 ;  /* 0x000000312e317221 */ /* 0x000fe40000010000 */
[----:B------:R-:W-:Y:S02]  /*f9c0*/  FADD.FTZ R51, R51, R56 ;  /* 0x0000003833337221 */ /* 0x000fe40000010000 */
[----:B------:R-:W-:Y:S01]  /*f9d0*/  FADD.FTZ R45, R45, R49 ;  /* 0x000000312d2d7221 */ /* 0x000fe20000010000 */
[----:B------:R-:W-:Y:S01]  /*f9e0*/  HMMA.16816.F32 R104, R4, R12, R104 ;  /* 0x0000000c0468723c */ /* 0x000fe20000001868 */
[----:B------:R-:W-:Y:S01]  /*f9f0*/  FADD.FTZ R51, R48, R51 ;  /* 0x0000003330337221 */ /* 0x000fe20000010000 */
[----:B------:R-:W-:Y:S01]  /*fa00*/  MUFU.EX2 R147, R147 ;  /* 0x0000009300937308 */ /* 0x000fe20000000800 */
[----:B----4-:R-:W-:-:S05]  /*fa10*/  FADD.FTZ R45, R42, R45 ;  /* 0x0000002d2a2d7221 */ /* 0x010fca0000010000 */
[C---:B------:R-:W-:Y:S01]  /*fa20*/  HMMA.16816.F32 R100, R4.reuse, R14, R100 ;  /* 0x0000000e0464723c */ /* 0x040fe20000001864 */
[----:B------:R-:W1:Y:S01]  /*fa30*/  LDSM.16.MT88.4 R12, [R232+0x4900] ;  /* 0x00490000e80c783b */ /* 0x000e620000004200 */
[----:B------:R-:W4:Y:S06]  /*fa40*/  MUFU.EX2 R150, R150 ;  /* 0x0000009600967308 */ /* 0x000f2c0000000800 */
[C---:B---3--:R-:W-:Y:S02]  /*fa50*/  HMMA.16816.F32 R96, R4.reuse, R8, R96 ;  /* 0x000000080460723c */ /* 0x048fe40000001860 */
[----:B------:R-:W3:Y:S06]  /*fa60*/  MUFU.EX2 R151, R151 ;  /* 0x0000009700977308 */ /* 0x000eec0000000800 */
[C---:B------:R-:W-:Y:S01]  /*fa70*/  HMMA.16816.F32 R92, R4.reuse, R10, R92 ;  /* 0x0000000a045c723c */ /* 0x040fe2000000185c */
[----:B------:R-:W5:Y:S01]  /*fa80*/  LDSM.16.MT88.4 R8, [R232+0x1100] ;  /* 0x00110000e808783b */ /* 0x000f620000004200 */
        /* <DEDUP_REMOVED lines=14> */
[----:B------:R-:W3:Y:S01]  /*fb70*/  LDSM.16.MT88.4 R16, [R233+0x1100] ;  /* 0x00110000e910783b */ /* 0x000ee20000004200 */
[----:B------:R-:W-:Y:S06]  /*fb80*/  MUFU.EX2 R176, R176 ;  /* 0x000000b000b07308 */ /* 0x000fec0000000800 */
[C---:B------:R-:W-:Y:S02]  /*fb90*/  HMMA.16816.F32 R88, R4.reuse, R36, R88 ;  /* 0x000000240458723c */ /* 0x040fe40000001858 */
[----:B------:R-:W-:Y:S06]  /*fba0*/  MUFU.EX2 R171, R171 ;  /* 0x000000ab00ab7308 */ /* 0x000fec0000000800 */
[C---:B------:R-:W-:Y:S01]  /*fbb0*/  HMMA.16816.F32 R84, R4.reuse, R38, R84 ;  /* 0x000000260454723c */ /* 0x040fe20000001854 */
[----:B------:R-:W-:Y:S01]  /*fbc0*/  LDSM.16.MT88.4 R36, [R234+0x5100] ;  /* 0x00510000ea24783b */ /* 0x000fe20000004200 */
[----:B------:R-:W-:Y:S06]  /*fbd0*/  MUFU.EX2 R170, R170 ;  /* 0x000000aa00aa7308 */ /* 0x000fec0000000800 */
[C---:B--2---:R-:W-:Y:S02]  /*fbe0*/  HMMA.16816.F32 R80, R4.reuse, R28, R80 ;  /* 0x0000001c0450723c */ /* 0x044fe40000001850 */
        /* <DEDUP_REMOVED lines=20> */
[----:B-----5:R-:W-:Y:S01]  /*fd30*/  HMMA.16816.F32 R104, R4, R8, R104 ;  /* 0x000000080468723c */ /* 0x020fe20000001868 */
[----:B------:R-:W-:Y:S02]  /*fd40*/  FADD.FTZ R43, R40, R43 ;  /* 0x0000002b282b7221 */ /* 0x000fe40000010000 */
[----:B------:R-:W-:-:S03]  /*fd50*/  FADD.FTZ R0, R0, R41 ;  /* 0x0000002900007221 */ /* 0x000fc60000010000 */
[----:B------:R-:W-:Y:S01]  /*fd60*/  MUFU.EX2 R157, R157 ;  /* 0x0000009d009d7308 */ /* 0x000fe20000000800 */
[----:B----4-:R-:W-:Y:S01]  /*fd70*/  FADD.FTZ R0, R150, R0 ;  /* 0x0000000096007221 */ /* 0x010fe20000010000 */
[C---:B------:R-:W-:Y:S01]  /*fd80*/  HMMA.16816.F32 R100, R4.reuse, R10, R100 ;  /* 0x0000000a0464723c */ /* 0x040fe20000001864 */
[----:B------:R-:W2:Y:S05]  /*fd90*/  LDSM.16.MT88.4 R8, [R232+0x5100] ;  /* 0x00510000e808783b */ /* 0x000eaa0000004200 */
[----:B------:R-:W-:Y:S02]  /*fda0*/  MUFU.EX2 R156, R156 ;  /* 0x0000009c009c7308 */ /* 0x000fe40000000800 */
[C---:B---3--:R-:W-:Y:S06]  /*fdb0*/  HMMA.16816.F32 R112, R4.reuse, R16, R112 ;  /* 0x000000100470723c */ /* 0x048fec0000001870 */
[----:B------:R-:W-:Y:S02]  /*fdc0*/  MUFU.EX2 R155, R155 ;  /* 0x0000009b009b7308 */ /* 0x000fe40000000800 */
[C---:B------:R-:W-:Y:S01]  /*fdd0*/  HMMA.16816.F32 R108, R4.reuse, R18, R108 ;  /* 0x00000012046c723c */ /* 0x040fe2000000186c */
[----:B------:R-:W3:Y:S05]  /*fde0*/  LDSM.16.MT88.4 R16, [R233+0x1900] ;  /* 0x00190000e910783b */ /* 0x000eea0000004200 */
        /* <DEDUP_REMOVED lines=12> */
[----:B------:R-:W4:Y:S05]  /*feb0*/  LDSM.16.MT88.4 R8, [R236+0x5900] ;  /* 0x00590000ec08783b */ /* 0x000f2a0000004200 */
[----:B------:R-:W-:Y:S02]  /*fec0*/  MUFU.EX2 R149, R149 ;  /* 0x0000009500957308 */ /* 0x000fe40000000800 */
[C---:B------:R-:W-:Y:S06]  /*fed0*/  HMMA.16816.F32 R120, R4.reuse, R20, R120 ;  /* 0x000000140478723c */ /* 0x040fec0000001878 */
[----:B------:R-:W-:Y:S02]  /*fee0*/  MUFU.EX2 R250, R250 ;  /* 0x000000fa00fa7308 */ /* 0x000fe40000000800 */
[C---:B------:R-:W-:Y:S01]  /*fef0*/  HMMA.16816.F32 R116, R4.reuse, R22, R116 ;  /* 0x000000160474723c */ /* 0x040fe20000001874 */
[----:B------:R-:W5:Y:S05]  /*ff00*/  LDSM.16.MT88.4 R20, [R234+0x1900] ;  /* 0x00190000ea14783b */ /* 0x000f6a0000004200 */
        /* <DEDUP_REMOVED lines=15> */
[----:B------:R-:W-:Y:S01]  /*10000*/  F2FP.PACK_AB R5, R151, R150 ;  /* 0x000000969705723e */ /* 0x000fe200000000ff */
[----:B------:R-:W-:Y:S01]  /*10010*/  FADD.FTZ R145, R146, R145 ;  /* 0x0000009192917221 */ /* 0x000fe20000010000 */
[----:B--2---:R-:W-:Y:S01]  /*10020*/  F2FP.PACK_AB R7, R37, R36 ;  /* 0x000000242507723e */ /* 0x004fe200000000ff */
[----:B------:R-:W-:Y:S02]  /*10030*/  FADD.FTZ R151, R151, R0 ;  /* 0x0000000097977221 */ /* 0x000fe40000010000 */
[----:B------:R-:W-:Y:S02]  /*10040*/  FADD.FTZ R148, R148, R145 ;  /* 0x0000009194947221 */ /* 0x000fe40000010000 */
[----:B------:R-:W-:Y:S02]  /*10050*/  FADD.FTZ R151, R36, R151 ;  /* 0x0000009724977221 */ /* 0x000fe40000010000 */
[----:B---3--:R-:W-:Y:S01]  /*10060*/  HMMA.16816.F32 R112, R4, R16, R112 ;  /* 0x000000100470723c */ /* 0x008fe20000001870 */
[----:B------:R-:W-:-:S02]  /*10070*/  FADD.FTZ R148, R147, R148 ;  /* 0x0000009493947221 */ /* 0x000fc40000010000 */
[----:B------:R-:W-:-:S05]  /*10080*/  FADD.FTZ R151, R37, R151 ;  /* 0x0000009725977221 */ /* 0x000fca0000010000 */
[C---:B------:R-:W-:Y:S01]  /*10090*/  HMMA.16816.F32 R108, R4.reuse, R18, R108 ;  /* 0x00000012046c723c */ /* 0x040fe2000000186c */
[----:B------:R-:W2:Y:S07]  /*100a0*/  LDSM.16.MT88.4 R16, [R234+0x5900] ;  /* 0x00590000ea10783b */ /* 0x000eae0000004200 */
[C---:B-1----:R-:W-:Y:S08]  /*100b0*/  HMMA.16816.F32 R104, R4.reuse, R12, R104 ;  /* 0x0000000c0468723c */ /* 0x042ff00000001868 */
[C---:B------:R-:W-:Y:S01]  /*100c0*/  HMMA.16816.F32 R100, R4.reuse, R14, R100 ;  /* 0x0000000e0464723c */ /* 0x040fe20000001864 */
[----:B------:R-:W1:Y:S07]  /*100d0*/  LDSM.16.MT88.4 R12, [R232+0x5900] ;  /* 0x00590000e80c783b */ /* 0x000e6e0000004200 */
[C---:B----4-:R-:W-:Y:S08]  /*100e0*/  HMMA.16816.F32 R96, R4.reuse, R8, R96 ;  /* 0x000000080460723c */ /* 0x050ff00000001860 */
[C---:B------:R-:W-:Y:S01]  /*100f0*/  HMMA.16816.F32 R92, R4.reuse, R10, R92 ;  /* 0x0000000a045c723c */ /* 0x040fe2000000185c */
[----:B------:R-:W3:Y:S07]  /*10100*/  LDSM.16.MT88.4 R8, [R234+0x2100] ;  /* 0x00210000ea08783b */ /* 0x000eee0000004200 */
[C---:B-----5:R-:W-:Y:S08]  /*10110*/  HMMA.16816.F32 R120, R4.reuse, R20, R120 ;  /* 0x000000140478723c */ /* 0x060ff00000001878 */
        /* <DEDUP_REMOVED lines=171> */
[----:B------:R-:W-:Y:S01]  /*10bd0*/  IADD3 R244, R243, 0x100, RZ ;  /* 0x00000100f3f47810 */ /* 0x000fe20007ffe0ff */
[----:B------:R-:W-:-:S02]  /*10be0*/  ULDC UR5, c[0x0][0x210] ;  /* 0x0000840000057ab9 */ /* 0x000fc40000000800 */
[----:B------:R-:W-:Y:S02]  /*10bf0*/  ULDC UR4, c[0x0][0x1e8] ;  /* 0x00007a0000047ab9 */ /* 0x000fe40000000800 */
[----:B------:R-:W-:Y:S02]  /*10c00*/  ULEA.HI.SX32 UR8, UR8, 0xfffffffe, 0x19 ;  /* 0xfffffffe08087891 */ /* 0x000fe4000f8fca3f */
[----:B------:R-:W-:Y:S02]  /*10c10*/  UIMAD UR5, UR11, UR5, URZ ;  /* 0x000000050b0572a4 */ /* 0x000fe4000f8e023f */
[----:B------:R-:W-:Y:S02]  /*10c20*/  UIMAD UR4, UR11, UR4, URZ ;  /* 0x000000040b0472a4 */ /* 0x000fe4000f8e023f */
[----:B------:R-:W-:Y:S02]  /*10c30*/  ULDC.64 UR16, c[0x0][0x118] ;  /* 0x0000460000107ab9 */ /* 0x000fe40000000a00 */
[----:B------:R-:W-:Y:S01]  /*10c40*/  ULDC.64 UR12, c[0x0][0x118] ;  /* 0x00004600000c7ab9 */ /* 0x000fe20000000a00 */
[----:B------:R-:W-:Y:S05]  /*10c50*/  BRA `(.L_x_138) ;  /* 0x000003d000007947 */ /* 0x000fea0003800000 */
.L_x_140:
[----:B------:R-:W-:Y:S01]  /*10c60*/  ULEA UR7, UR8, UR14, 0x7 ;  /* 0x0000000e08077291 */ /* 0x000fe2000f8e383f */
[----:B------:R-:W-:Y:S01]  /*10c70*/  ISETP.NE.AND P3, PT, R239, 0x1, PT ;  /* 0x00000001ef00780c */ /* 0x000fe20003f65270 */
[----:B------:R-:W-:Y:S04]  /*10c80*/  IMAD.MOV.U32 R241, RZ, RZ, RZ ;  /* 0x000000fffff17224 */ /* 0x000fe800078e00ff */
        /* <DEDUP_REMOVED lines=35> */
[C---:B--2---:R-:W-:Y:S01]  /*10ec0*/  IMAD.X R13, R10.reuse, 0x1, R248, P2 ;  /* 0x000000010a0d7824 */ /* 0x044fe200010e06f8 */
[C---:B---3--:R-:W-:Y:S01]  /*10ed0*/  IADD3 R14, P0, R7.reuse, R247, RZ ;  /* 0x000000f7070e7210 */ /* 0x048fe20007f1e0ff */
[----:B------:R-:W-:Y:S03]  /*10ee0*/  IMAD.X R17, R10, 0x1, R246, P1 ;  /* 0x000000010a117824 */ /* 0x000fe600008e06f6 */
[----:B------:R2:W-:Y:S01]  /*10ef0*/  LDGSTS.E.BYPASS.LTC128B.128 [R243+0x8100], [R12.64], !P5 ;  /* 0x081000000cf37fae */ /* 0x0005e2000e901d4c */
[C---:B----4-:R-:W-:Y:S01]  /*10f00*/  IMAD.X R15, R8.reuse, 0x1, R248, P0 ;  /* 0x00000001080f7824 */ /* 0x050fe200000e06f8 */
[----:B------:R-:W-:Y:S02]  /*10f10*/  IADD3 R10, P0, R7, R245, RZ ;  /* 0x000000f5070a7210 */ /* 0x000fe40007f1e0ff */
[----:B------:R3:W-:Y:S04]  /*10f20*/  LDGSTS.E.BYPASS.LTC128B.128 [R243+0xc100], [R16.64], !P4 ;  /* 0x0c10000010f37fae */ /* 0x0007e8000e101d4c */
[----:B------:R4:W-:Y:S01]  /*10f30*/  LDGSTS.E.BYPASS.LTC128B.128 [R243+0x9100], [R14.64], !P5 ;  /* 0x091000000ef37fae */ /* 0x0009e2000e901d4c */
[----:B------:R-:W-:Y:S01]  /*10f40*/  IMAD.X R11, R8, 0x1, R246, P0 ;  /* 0x00000001080b7824 */ /* 0x000fe200000e06f6 */
[C---:B-----5:R-:W-:Y:S04]  /*10f50*/  IADD3 R8, P1, R4.reuse, R247, RZ ;  /* 0x000000f704087210 */ /* 0x060fe80007f3e0ff */
[----:B------:R3:W-:Y:S01]  /*10f60*/  LDGSTS.E.BYPASS.LTC128B.128 [R243+0xd100], [R10.64], !P4 ;  /* 0x0d1000000af37fae */ /* 0x0007e2000e101d4c */
[----:B------:R-:W-:Y:S01]  /*10f70*/  IADD3 R4, P0, R4, R245, RZ ;  /* 0x000000f504047210 */ /* 0x000fe20007f1e0ff */
[--C-:B-1----:R-:W-:Y:S01]  /*10f80*/  IMAD.X R9, R3, 0x1, R248.reuse, P1 ;  /* 0x0000000103097824 */ /* 0x102fe200008e06f8 */
[C---:B--2---:R-:W-:Y:S05]  /*10f90*/  IADD3 R12, P3, R5.reuse, R247, RZ ;  /* 0x000000f7050c7210 */ /* 0x044fea0007f7e0ff */
[C---:B------:R-:W-:Y:S01]  /*10fa0*/  IMAD.X R13, R6.reuse, 0x1, R248, P3 ;  /* 0x00000001060d7824 */ /* 0x040fe200018e06f8 */
[----:B----4-:R-:W-:Y:S01]  /*10fb0*/  IADD3 R14, P2, R5, R245, RZ ;  /* 0x000000f5050e7210 */ /* 0x010fe20007f5e0ff */
[--C-:B------:R-:W-:Y:S03]  /*10fc0*/  IMAD.X R5, R3, 0x1, R246.reuse, P0 ;  /* 0x0000000103057824 */ /* 0x100fe600000e06f6 */
[----:B------:R3:W-:Y:S01]  /*10fd0*/  LDGSTS.E.BYPASS.LTC128B.128 [R243+0xa100], [R12.64], !P5 ;  /* 0x0a1000000cf37fae */ /* 0x0007e2000e901d4c */
[----:B------:R-:W-:Y:S05]  /*10fe0*/  IMAD.X R15, R6, 0x1, R246, P2 ;  /* 0x00000001060f7824 */ /* 0x000fea00010e06f6 */
[----:B------:R3:W-:Y:S04]  /*10ff0*/  LDGSTS.E.BYPASS.LTC128B.128 [R243+0xe100], [R14.64], !P4 ;  /* 0x0e1000000ef37fae */ /* 0x0007e8000e101d4c */
[----:B------:R3:W-:Y:S04]  /*11000*/  LDGSTS.E.BYPASS.LTC128B.128 [R243+0xb100], [R8.64], !P5 ;  /* 0x0b10000008f37fae */ /* 0x0007e8000e901d4c */
[----:B------:R3:W-:Y:S01]  /*11010*/  LDGSTS.E.BYPASS.LTC128B.128 [R243+0xf100], [R4.64], !P4 ;  /* 0x0f10000004f37fae */ /* 0x0007e2000e101d4c */
[----:B------:R-:W-:-:S05]  /*11020*/  BRA `(.L_x_139) ;  /* 0x000017e000007947 */ /* 0x000fca0003800000 */
.L_x_138:
        /* <DEDUP_REMOVED lines=382> */
.L_x_139:
        /* <DEDUP_REMOVED lines=21> */
[----:B------:R-:W-:Y:S02]  /*12960*/  MOV R64, R149 ;  /* 0x0000009500407202 */ /* 0x000fe40000000f00 */
[----:B------:R-:W-:Y:S01]  /*12970*/  ISETP.LT.AND P0, PT, RZ, UR8, PT ;  /* 0x00000008ff007c0c */ /* 0x000fe2000bf01270 */
[----:B------:R-:W-:Y:S01]  /*12980*/  LDSM.16.MT88.4 R20, [R234+0x100] ;  /* 0x00010000ea14783b */ /* 0x000fe20000004200 */
[----:B------:R-:W-:Y:S07]  /*12990*/  UIADD3 UR8, UR8, -0x1, URZ ;  /* 0xffffffff08087890 */ /* 0x000fee000fffe03f */
        /* <DEDUP_REMOVED lines=111> */
[C---:B------:R-:W-:Y:S01]  /*13090*/  FMUL.FTZ R11, R0.reuse, R127 ;  /* 0x0000007f000b7220 */ /* 0x040fe20000410000 */
[----:B------:R-:W-:Y:S01]  /*130a0*/  MOV R126, R59 ;  /* 0x0000003b007e7202 */ /* 0x000fe20000000f00 */
[C---:B------:R-:W-:Y:S01]  /*130b0*/  FMUL.FTZ R18, R0.reuse, R118 ;  /* 0x0000007600127220 */ /* 0x040fe20000410000 */
[----:B---3--:R-:W-:Y:S01]  /*130c0*/  F2FP.PACK_AB R128, R149, R150 ;  /* 0x000000969580723e */ /* 0x008fe200000000ff */
[----:B------:R-:W-:Y:S01]  /*130d0*/  FMUL.FTZ R19, R0, R119 ;  /* 0x0000007700137220 */ /* 0x000fe20000410000 */
[----:B------:R-:W-:Y:S01]  /*130e0*/  MOV R127, R58 ;  /* 0x0000003a007f7202 */ /* 0x000fe20000000f00 */
[C---:B------:R-:W-:Y:S01]  /*130f0*/  FMUL.FTZ R16, R2.reuse, R116 ;  /* 0x0000007402107220 */ /* 0x040fe20000410000 */
[----:B------:R-:W-:Y:S01]  /*13100*/  MOV R116, R48 ;  /* 0x0000003000747202 */ /* 0x000fe20000000f00 */
[C---:B------:R-:W-:Y:S01]  /*13110*/  FMUL.FTZ R24, R2.reuse, R108 ;  /* 0x0000006c02187220 */ /* 0x040fe20000410000 */
[----:B------:R-:W-:Y:S01]  /*13120*/  MUFU.EX2 R146, R146 ;  /* 0x0000009200927308 */ /* 0x000fe20000000800 */
[----:B------:R-:W-:Y:S02]  /*13130*/  FMUL.FTZ R25, R2, R109 ;  /* 0x0000006d02197220 */ /* 0x000fe40000410000 */
        /* <DEDUP_REMOVED lines=14> */
[----:B------:R-:W-:Y:S02]  /*13220*/  FMUL.FTZ R64, R2, R68 ;  /* 0x0000004402407220 */ /* 0x000fe40000410000 */
[C---:B------:R-:W-:Y:S02]  /*13230*/  FMUL.FTZ R66, R0.reuse, R70 ;  /* 0x0000004600427220 */ /* 0x040fe40000410000 */
[----:B------:R-:W-:Y:S01]  /*13240*/  FMUL.FTZ R67, R0, R71 ;  /* 0x0000004700437220 */ /* 0x000fe20000410000 */
[----:B------:R-:W1:Y:S01]  /*13250*/  MUFU.EX2 R135, R135 ;  /* 0x0000008700877308 */ /* 0x000e620000000800 */
[--C-:B------:R-:W-:Y:S02]  /*13260*/  FFMA.FTZ R205, R205, c[0x0][0x2d0], -R152.reuse ;  /* 0x0000b400cdcd7a23 */ /* 0x100fe40000010898 */
        /* <DEDUP_REMOVED lines=24> */
[C---:B------:R-:W-:Y:S01]  /*133f0*/  FMUL.FTZ R13, R2.reuse, R121 ;  /* 0x00000079020d7220 */ /* 0x040fe20000410000 */
[----:B------:R-:W-:Y:S01]  /*13400*/  MOV R120, R57 ;  /* 0x0000003900787202 */ /* 0x000fe20000000f00 */
[----:B------:R-:W-:Y:S01]  /*13410*/  FMUL.FTZ R57, R2, R77 ;  /* 0x0000004d02397220 */ /* 0x000fe20000410000 */
[----:B------:R-:W-:Y:S01]  /*13420*/  MOV R121, R56 ;  /* 0x0000003800797202 */ /* 0x000fe20000000f00 */
[C---:B------:R-:W-:Y:S01]  /*13430*/  FMUL.FTZ R14, R0.reuse, R122 ;  /* 0x0000007a000e7220 */ /* 0x040fe20000410000 */
[----:B------:R-:W-:Y:S02]  /*13440*/  MOV R122, R51 ;  /* 0x00000033007a7202 */ /* 0x000fe40000000f00 */
[----:B------:R-:W-:Y:S01]  /*13450*/  MUFU.EX2 R171, R171 ;  /* 0x000000ab00ab7308 */ /* 0x000fe20000000800 */
[C---:B------:R-:W-:Y:S01]  /*13460*/  FMUL.FTZ R15, R0.reuse, R123 ;  /* 0x0000007b000f7220 */ /* 0x040fe20000410000 */
[----:B------:R-:W-:Y:S01]  /*13470*/  MOV R123, R50 ;  /* 0x00000032007b7202 */ /* 0x000fe20000000f00 */
[C---:B------:R-:W-:Y:S01]  /*13480*/  FMUL.FTZ R50, R0.reuse, R86 ;  /* 0x0000005600327220 */ /* 0x040fe20000410000 */
[----:B--2---:R-:W-:Y:S01]  /*13490*/  F2FP.PACK_AB R70, R159, R157 ;  /* 0x0000009d9f46723e */ /* 0x004fe200000000ff */
[----:B------:R-:W-:Y:S02]  /*134a0*/  FMUL.FTZ R51, R0, R87 ;  /* 0x0000005700337220 */ /* 0x000fe40000410000 */
[----:B------:R-:W2:Y:S01]  /*134b0*/  LDSM.16.MT88.4 R84, [R232+0x4100] ;  /* 0x00410000e854783b */ /* 0x000ea20000004200 */
[C---:B------:R-:W-:Y:S02]  /*134c0*/  HMMA.16816.F32 R12, R128.reuse, R20, R12 ;  /* 0x00000014800c723c */ /* 0x040fe4000000180c */
[----:B------:R-:W-:Y:S01]  /*134d0*/  MUFU.EX2 R176, R176 ;  /* 0x000000b000b07308 */ /* 0x000fe20000000800 */
[C---:B------:R-:W-:Y:S02]  /*134e0*/  FMUL.FTZ R56, R2.reuse, R76 ;  /* 0x0000004c02387220 */ /* 0x040fe40000410000 */
[--C-:B------:R-:W-:Y:S01]  /*134f0*/  FFMA.FTZ R179, R179, c[0x0][0x2d0], -R153.reuse ;  /* 0x0000b400b3b37a23 */ /* 0x100fe20000010899 */
[----:B-1----:R-:W-:Y:S01]  /*13500*/  F2FP.PACK_AB R71, R165, R162 ;  /* 0x000000a2a547723e */ /* 0x002fe200000000ff */
[----:B------:R-:W1:Y:S01]  /*13510*/  LDSM.16.MT88.4 R76, [R236+0x900] ;  /* 0x00090000ec4c783b */ /* 0x000e620000004200 */
[C---:B------:R-:W-:Y:S04]  /*13520*/  HMMA.16816.F32 R16, R128.reuse, R22, R16 ;  /* 0x000000168010723c */ /* 0x040fe80000001810 */
[C---:B------:R-:W-:Y:S01]  /*13530*/  FMUL.FTZ R20, R2.reuse, R112 ;  /* 0x0000007002147220 */ /* 0x040fe20000410000 */
[----:B------:R-:W-:Y:S01]  /*13540*/  MUFU.EX2 R177, R177 ;  /* 0x000000b100b17308 */ /* 0x000fe20000000800 */
[----:B------:R-:W-:Y:S02]  /*13550*/  FMUL.FTZ R21, R2, R113 ;  /* 0x0000007102157220 */ /* 0x000fe40000410000 */
        /* <DEDUP_REMOVED lines=26> */
[----:B------:R-:W3:Y:S01]  /*13700*/  MUFU.EX2 R105, R105 ;  /* 0x0000006900697308 */ /* 0x000ee20000000800 */
[C---:B------:R-:W-:Y:S02]  /*13710*/  FMUL.FTZ R37, R2.reuse, R97 ;  /* 0x0000006102257220 */ /* 0x040fe40000410000 */
[----:B------:R-:W-:Y:S02]  /*13720*/  FMUL.FTZ R40, R2, R92 ;  /* 0x0000005c02287220 */ /* 0x000fe40000410000 */
[C---:B------:R-:W-:Y:S01]  /*13730*/  FMUL.FTZ R38, R0.reuse, R98 ;  /* 0x0000006200267220 */ /* 0x040fe20000410000 */
[----:B------:R-:W-:Y:S03]  /*13740*/  LDSM.16.MT88.4 R92, [R233+0x5100] ;  /* 0x00510000e95c783b */ /* 0x000fe60000004200 */
[----:B------:R-:W-:Y:S01]  /*13750*/  FMUL.FTZ R39, R0, R99 ;  /* 0x0000006300277220 */ /* 0x000fe20000410000 */
[----:B------:R-:W-:Y:S01]  /*13760*/  MUFU.EX2 R106, R106 ;  /* 0x0000006a006a7308 */ /* 0x000fe20000000800 */
[----:B------:R-:W-:Y:S02]  /*13770*/  FFMA.FTZ R107, R65, c[0x0][0x2d0], -R152 ;  /* 0x0000b400416b7a23 */ /* 0x000fe40000010898 */
[----:B------:R-:W-:Y:S01]  /*13780*/  FMUL.FTZ R65, R2, R69 ;  /* 0x0000004502417220 */ /* 0x000fe20000410000 */
[----:B------:R-:W-:Y:S01]  /*13790*/  LDSM.16.MT88.4 R96, [R232+0x5100] ;  /* 0x00510000e860783b */ /* 0x000fe20000004200 */
[--C-:B------:R-:W-:Y:S01]  /*137a0*/  FFMA.FTZ R251, R251, c[0x0][0x2d0], -R153.reuse ;  /* 0x0000b400fbfb7a23 */ /* 0x100fe20000010899 */
[C---:B------:R-:W-:Y:S03]  /*137b0*/  HMMA.16816.F32 R36, R128.reuse, R44, R36 ;  /* 0x0000002c8024723c */ /* 0x040fe60000001824 */
[--C-:B------:R-:W-:Y:S01]  /*137c0*/  FFMA.FTZ R207, R207, c[0x0][0x2d0], -R153.reuse ;  /* 0x0000b400cfcf7a23 */ /* 0x100fe20000010899 */
[----:B------:R-:W4:Y:S01]  /*137d0*/  MUFU.EX2 R107, R107 ;  /* 0x0000006b006b7308 */ /* 0x000f220000000800 */
[--C-:B------:R-:W-:Y:S02]  /*137e0*/  FFMA.FTZ R202, R202, c[0x0][0x2d0], -R153.reuse ;  /* 0x0000b400caca7a23 */ /* 0x100fe40000010899 */
[C---:B------:R-:W-:Y:S01]  /*137f0*/  FMUL.FTZ R44, R2.reuse, R88 ;  /* 0x00000058022c7220 */ /* 0x040fe20000410000 */
[C---:B------:R-:W-:Y:S04]  /*13800*/  HMMA.16816.F32 R40, R128.reuse, R46, R40 ;  /* 0x0000002e8028723c */ /* 0x040fe80000001828 */
[----:B------:R-:W-:Y:S01]  /*13810*/  FMUL.FTZ R45, R2, R89 ;  /* 0x00000059022d7220 */ /* 0x000fe20000410000 */
[----:B---3--:R-:W-:Y:S01]  /*13820*/  F2FP.PACK_AB R68, R105, R104 ;  /* 0x000000686944723e */ /* 0x008fe200000000ff */
[----:B------:R-:W-:Y:S01]  /*13830*/  MUFU.EX2 R181, R181 ;  /* 0x000000b500b57308 */ /* 0x000fe20000000800 */
[C---:B------:R-:W-:Y:S02]  /*13840*/  FMUL.FTZ R46, R0.reuse, R90 ;  /* 0x0000005a002e7220 */ /* 0x040fe40000410000 */
[----:B------:R-:W-:Y:S02]  /*13850*/  FMUL.FTZ R47, R0, R91 ;  /* 0x0000005b002f7220 */ /* 0x000fe40000410000 */
[----:B------:R-:W-:Y:S01]  /*13860*/  LDSM.16.MT88.4 R88, [R232+0x900] ;  /* 0x00090000e858783b */ /* 0x000fe20000004200 */
[--C-:B------:R-:W-:Y:S02]  /*13870*/  FFMA.FTZ R170, R170, c[0x0][0x2d0], -R153.reuse ;  /* 0x0000b400aaaa7a23 */ /* 0x100fe40000010899 */
[--C-:B------:R-:W-:Y:S02]  /*13880*/  FFMA.FTZ R169, R169, c[0x0][0x2d0], -R153.reuse ;  /* 0x0000b400a9a97a23 */ /* 0x100fe40000010899 */
[C---:B------:R-:W-:Y:S01]  /*13890*/  HMMA.16816.F32 R44, R128.reuse, R52, R44 ;  /* 0x00000034802c723c */ /* 0x040fe2000000182c */
[----:B------:R-:W3:Y:S02]  /*138a0*/  MUFU.EX2 R183, R183 ;  /* 0x000000b700b77308 */ /* 0x000ee40000000800 */
[--C-:B------:R-:W-:Y:S01]  /*138b0*/  FFMA.FTZ R166, R166, c[0x0][0x2d0], -R153.reuse ;  /* 0x0000b400a6a67a23 */ /* 0x100fe20000010899 */
[----:B----4-:R-:W-:Y:S01]  /*138c0*/  F2FP.PACK_AB R69, R107, R106 ;  /* 0x0000006a6b45723e */ /* 0x010fe200000000ff */
[--C-:B------:R-:W-:Y:S02]  /*138d0*/  FFMA.FTZ R164, R164, c[0x0][0x2d0], -R153.reuse ;  /* 0x0000b400a4a47a23 */ /* 0x100fe40000010899 */
[C---:B------:R-:W-:Y:S01]  /*138e0*/  FMUL.FTZ R52, R2.reuse, R80 ;  /* 0x0000005002347220 */ /* 0x040fe20000410000 */
[C---:B------:R-:W-:Y:S03]  /*138f0*/  HMMA.16816.F32 R48, R128.reuse, R54, R48 ;  /* 0x000000368030723c */ /* 0x040fe60000001830 */
[----:B------:R-:W4:Y:S01]  /*13900*/  MUFU.EX2 R200, R200 ;  /* 0x000000c800c87308 */ /* 0x000f220000000800 */
[----:B------:R-:W-:Y:S02]  /*13910*/  FMUL.FTZ R53, R2, R81 ;  /* 0x0000005102357220 */ /* 0x000fe40000410000 */
[--C-:B------:R-:W-:Y:S02]  /*13920*/  FFMA.FTZ R158, R158, c[0x0][0x2d0], -R153.reuse ;  /* 0x0000b4009e9e7a23 */ /* 0x100fe40000010899 */
[C---:B------:R-:W-:Y:S04]  /*13930*/  FMUL.FTZ R54, R0.reuse, R82 ;  /* 0x0000005200367220 */ /* 0x040fe80000410000 */
[----:B------:R-:W-:Y:S01]  /*13940*/  FMUL.FTZ R55, R0, R83 ;  /* 0x0000005300377220 */ /* 0x000fe20000410000 */
[----:B------:R-:W-:Y:S01]  /*13950*/  MUFU.EX2 R204, R204 ;  /* 0x000000cc00cc7308 */ /* 0x000fe20000000800 */
[----:B------:R-:W5:Y:S01]  /*13960*/  LDSM.16.MT88.4 R80, [R234+0x900] ;  /* 0x00090000ea50783b */ /* 0x000f620000004200 */
[--C-:B------:R-:W-:Y:S02]  /*13970*/  FFMA.FTZ R160, R160, c[0x0][0x2d0], -R153.reuse ;  /* 0x0000b400a0a07a23 */ /* 0x100fe40000010899 */
[----:B------:R-:W-:Y:S02]  /*13980*/  FFMA.FTZ R154, R154, c[0x0][0x2d0], -R153 ;  /* 0x0000b4009a9a7a23 */ /* 0x000fe40000010899 */
[C---:B------:R-:W-:Y:S03]  /*13990*/  HMMA.16816.F32 R52, R128.reuse, R60, R52 ;  /* 0x0000003c8034723c */ /* 0x040fe60000001834 */
[----:B------:R-:W-:Y:S01]  /*139a0*/  FFMA.FTZ R150, R2, R250, R150 ;  /* 0x000000fa02967223 */ /* 0x000fe20000010096 */
[----:B------:R-:W1:Y:S01]  /*139b0*/  MUFU.EX2 R203, R203 ;  /* 0x000000cb00cb7308 */ /* 0x000e620000000800 */
[----:B------:R-:W-:Y:S02]  /*139c0*/  FFMA.FTZ R146, R0, R249, R146 ;  /* 0x000000f900927223 */ /* 0x000fe40000010092 */
[C---:B------:R-:W-:Y:S01]  /*139d0*/  FMUL.FTZ R60, R2.reuse, R72 ;  /* 0x00000048023c7220 */ /* 0x040fe20000410000 */
[C---:B------:R-:W-:Y:S04]  /*139e0*/  HMMA.16816.F32 R56, R128.reuse, R62, R56 ;  /* 0x0000003e8038723c */ /* 0x040fe80000001838 */
[----:B------:R-:W-:Y:S02]  /*139f0*/  FMUL.FTZ R61, R2, R73 ;  /* 0x00000049023d7220 */ /* 0x000fe40000410000 */
[----:B------:R-:W1:Y:S01]  /*13a00*/  MUFU.EX2 R205, R205 ;  /* 0x000000cd00cd7308 */ /* 0x000e620000000800 */
[C---:B------:R-:W-:Y:S02]  /*13a10*/  FMUL.FTZ R62, R0.reuse, R74 ;  /* 0x0000004a003e7220 */ /* 0x040fe40000410000 */
[----:B------:R-:W-:Y:S02]  /*13a20*/  FMUL.FTZ R63, R0, R75 ;  /* 0x0000004b003f7220 */ /* 0x000fe40000410000 */
[----:B------:R-:W3:Y:S01]  /*13a30*/  LDSM.16.MT88.4 R72, [R233+0x900] ;  /* 0x00090000e948783b */ /* 0x000ee20000004200 */
        /* <DEDUP_REMOVED lines=9> */
[----:B------:R-:W2:Y:S01]  /*13ad0*/  MUFU.EX2 R208, R208 ;  /* 0x000000d000d07308 */ /* 0x000ea20000000800 */
[----:B------:R-:W-:Y:S02]  /*13ae0*/  FADD.FTZ R135, R135, R146 ;  /* 0x0000009287877221 */ /* 0x000fe40000010000 */
[----:B------:R-:W-:Y:S02]  /*13af0*/  FADD.FTZ R147, R104, R147 ;  /* 0x0000009368937221 */ /* 0x000fe40000010000 */
[C---:B-1----:R-:W-:Y:S05]  /*13b00*/  HMMA.16816.F32 R4, R68.reuse, R76, R4 ;  /* 0x0000004c4404723c */ /* 0x042fea0000001804 */
[----:B------:R-:W-:Y:S01]  /*13b10*/  MUFU.EX2 R211, R211 ;  /* 0x000000d300d37308 */ /* 0x000fe20000000800 */
[----:B------:R-:W-:Y:S02]  /*13b20*/  FADD.FTZ R135, R106, R135 ;  /* 0x000000876a877221 */ /* 0x000fe40000010000 */
[C---:B------:R-:W-:Y:S01]  /*13b30*/  HMMA.16816.F32 R8, R68.reuse, R78, R8 ;  /* 0x0000004e4408723c */ /* 0x040fe20000001808 */
[----:B------:R-:W1:Y:S03]  /*13b40*/  LDSM.16.MT88.4 R76, [R234+0x4900] ;  /* 0x00490000ea4c783b */ /* 0x000e660000004200 */
[----:B------:R-:W-:Y:S02]  /*13b50*/  FADD.FTZ R105, R105, R147 ;  /* 0x0000009369697221 */ /* 0x000fe40000010000 */
[----:B------:R-:W-:Y:S01]  /*13b60*/  FADD.FTZ R107, R107, R135 ;  /* 0x000000876b6b7221 */ /* 0x000fe20000010000 */
[----:B------:R-:W1:Y:S01]  /*13b70*/  MUFU.EX2 R252, R252 ;  /* 0x000000fc00fc7308 */ /* 0x000e620000000800 */
[C---:B-----5:R-:W-:Y:S04]  /*13b80*/  HMMA.16816.F32 R12, R68.reuse, R80, R12 ;  /* 0x00000050440c723c */ /* 0x060fe8000000180c */
[----:B------:R-:W-:Y:S02]  /*13b90*/  FADD.FTZ R105, R157, R105 ;  /* 0x000000699d697221 */ /* 0x000fe40000010000 */
[----:B------:R-:W-:Y:S02]  /*13ba0*/  FADD.FTZ R107, R162, R107 ;  /* 0x0000006ba26b7221 */ /* 0x000fe40000010000 */
[C---:B------:R-:W-:Y:S01]  /*13bb0*/  HMMA.16816.F32 R16, R68.reuse, R82, R16 ;  /* 0x000000524410723c */ /* 0x040fe20000001810 */
[----:B------:R-:W-:Y:S01]  /*13bc0*/  LDSM.16.MT88.4 R80, [R232+0x4900] ;  /* 0x00490000e850783b */ /* 0x000fe20000004200 */
[----:B------:R-:W-:Y:S02]  /*13bd0*/  MUFU.EX2 R251, R251 ;  /* 0x000000fb00fb7308 */ /* 0x000fe40000000800 */
[----:B------:R-:W-:Y:S02]  /*13be0*/  FADD.FTZ R159, R159, R105 ;  /* 0x000000699f9f7221 */ /* 0x000fe40000010000 */
[----:B------:R-:W-:Y:S02]  /*13bf0*/  FADD.FTZ R165, R165, R107 ;  /* 0x0000006ba5a57221 */ /* 0x000fe40000010000 */
[C---:B---3--:R-:W-:Y:S04]  /*13c00*/  HMMA.16816.F32 R20, R68.reuse, R72, R20 ;  /* 0x000000484414723c */ /* 0x048fe80000001814 */
[----:B------:R-:W-:Y:S01]  /*13c10*/  MUFU.EX2 R210, R210 ;  /* 0x000000d200d27308 */ /* 0x000fe20000000800 */
[----:B------:R-:W-:Y:S02]  /*13c20*/  FADD.FTZ R159, R171, R159 ;  /* 0x0000009fab9f7221 */ /* 0x000fe40000010000 */
[----:B------:R-:W-:Y:S01]  /*13c30*/  FADD.FTZ R165, R177, R165 ;  /* 0x000000a5b1a57221 */ /* 0x000fe20000010000 */
[C---:B------:R-:W-:Y:S01]  /*13c40*/  HMMA.16816.F32 R24, R68.reuse, R74, R24 ;  /* 0x0000004a4418723c */ /* 0x040fe20000001818 */
[----:B------:R-:W3:Y:S05]  /*13c50*/  LDSM.16.MT88.4 R72, [R233+0x4900] ;  /* 0x00490000e948783b */ /* 0x000eea0000004200 */
        /* <DEDUP_REMOVED lines=10> */
[C---:B-1----:R-:W-:Y:S08]  /*13d00*/  HMMA.16816.F32 R44, R68.reuse, R76, R44 ;  /* 0x0000004c442c723c */ /* 0x042ff0000000182c */
[C---:B------:R-:W-:Y:S01]  /*13d10*/  HMMA.16816.F32 R48, R68.reuse, R78, R48 ;  /* 0x0000004e4430723c */ /* 0x040fe20000001830 */
[----:B------:R-:W1:Y:S01]  /*13d20*/  LDSM.16.MT88.4 R76, [R236+0x1100] ;  /* 0x00110000ec4c783b */ /* 0x000e620000004200 */
[----:B------:R-:W-:Y:S06]  /*13d30*/  MUFU.EX2 R182, R182 ;  /* 0x000000b600b67308 */ /* 0x000fec0000000800 */
[C---:B---3--:R-:W-:Y:S04]  /*13d40*/  HMMA.16816.F32 R52, R68.reuse, R72, R52 ;  /* 0x000000484434723c */ /* 0x048fe80000001834 */
[----:B------:R-:W-:Y:S04]  /*13d50*/  MUFU.EX2 R170, R170 ;  /* 0x000000aa00aa7308 */ /* 0x000fe80000000800 */
[C---:B------:R-:W-:Y:S01]  /*13d60*/  HMMA.16816.F32 R56, R68.reuse, R74, R56 ;  /* 0x0000004a4438723c */ /* 0x040fe20000001838 */
[----:B------:R-:W2:Y:S05]  /*13d70*/  LDSM.16.MT88.4 R72, [R234+0x1100] ;  /* 0x00110000ea48783b */ /* 0x000eaa0000004200 */
[----:B------:R-:W-:Y:S02]  /*13d80*/  MUFU.EX2 R169, R169 ;  /* 0x000000a900a97308 */ /* 0x000fe40000000800 */
[C---:B------:R-:W-:Y:S08]  /*13d90*/  HMMA.16816.F32 R60, R68.reuse, R80, R60 ;  /* 0x00000050443c723c */ /* 0x040ff0000000183c */
[----:B------:R-:W-:Y:S01]  /*13da0*/  HMMA.16816.F32 R64, R68, R82, R64 ;  /* 0x000000524440723c */ /* 0x000fe20000001840 */
[----:B------:R-:W3:Y:S01]  /*13db0*/  LDSM.16.MT88.4 R80, [R233+0x1100] ;  /* 0x00110000e950783b */ /* 0x000ee20000004200 */
        /* <DEDUP_REMOVED lines=10> */
[C---:B-1----:R-:W-:Y:S02]  /*13e60*/  HMMA.16816.F32 R4, R68.reuse, R76, R4 ;  /* 0x0000004c4404723c */ /* 0x042fe40000001804 */
[----:B------:R-:W-:Y:S01]  /*13e70*/  MUFU.EX2 R166, R166 ;  /* 0x000000a600a67308 */ /* 0x000fe20000000800 */
[----:B------:R-:W-:Y:S02]  /*13e80*/  FADD.FTZ R180, R180, R176 ;  /* 0x000000b0b4b47221 */ /* 0x000fe40000010000 */
[----:B------:R-:W-:Y:S02]  /*13e90*/  FADD.FTZ R183, R183, R178 ;  /* 0x000000b2b7b77221 */ /* 0x000fe40000010000 */
[----:B----4-:R-:W-:Y:S01]  /*13ea0*/  FADD.FTZ R180, R200, R180 ;  /* 0x000000b4c8b47221 */ /* 0x010fe20000010000 */
[C---:B------:R-:W-:Y:S01]  /*13eb0*/  HMMA.16816.F32 R8, R68.reuse, R78, R8 ;  /* 0x0000004e4408723c */ /* 0x040fe20000001808 */
[----:B------:R-:W1:Y:S03]  /*13ec0*/  LDSM.16.MT88.4 R76, [R236+0x5100] ;  /* 0x00510000ec4c783b */ /* 0x000e660000004200 */
[----:B------:R-:W-:Y:S01]  /*13ed0*/  MUFU.EX2 R164, R164 ;  /* 0x000000a400a47308 */ /* 0x000fe20000000800 */
[----:B------:R-:W-:Y:S03]  /*13ee0*/  FADD.FTZ R183, R203, R183 ;  /* 0x000000b7cbb77221 */ /* 0x000fe60000010000 */
[C---:B--2---:R-:W-:Y:S06]  /*13ef0*/  HMMA.16816.F32 R12, R68.reuse, R72, R12 ;  /* 0x00000048440c723c */ /* 0x044fec000000180c */
[----:B------:R-:W-:Y:S02]  /*13f00*/  MUFU.EX2 R163, R163 ;  /* 0x000000a300a37308 */ /* 0x000fe40000000800 */
[C---:B------:R-:W-:Y:S01]  /*13f10*/  HMMA.16816.F32 R16, R68.reuse, R74, R16 ;  /* 0x0000004a4410723c */ /* 0x040fe20000001810 */
[----:B------:R-:W2:Y:S07]  /*13f20*/  LDSM.16.MT88.4 R72, [R236+0x1900] ;  /* 0x00190000ec48783b */ /* 0x000eae0000004200 */
[C---:B---3--:R-:W-:Y:S01]  /*13f30*/  HMMA.16816.F32 R20, R68.reuse, R80, R20 ;  /* 0x000000504414723c */ /* 0x048fe20000001814 */
[----:B------:R-:W-:Y:S07]  /*13f40*/  MUFU.EX2 R161, R161 ;  /* 0x000000a100a17308 */ /* 0x000fee0000000800 */
[C---:B------:R-:W-:Y:S01]  /*13f50*/  HMMA.16816.F32 R24, R68.reuse, R82, R24 ;  /* 0x000000524418723c */ /* 0x040fe20000001818 */
[----:B------:R-:W3:Y:S02]  /*13f60*/  LDSM.16.MT88.4 R80, [R233+0x1900] ;  /* 0x00190000e950783b */ /* 0x000ee40000004200 */
[----:B------:R-:W-:Y:S05]  /*13f70*/  MUFU.EX2 R158, R158 ;  /* 0x0000009e009e7308 */ /* 0x000fea0000000800 */
[C---:B------:R-:W-:Y:S05]  /*13f80*/  HMMA.16816.F32 R28, R68.reuse, R84, R28 ;  /* 0x00000054441c723c */ /* 0x040fea000000181c */
[----:B------:R-:W-:Y:S02]  /*13f90*/  MUFU.EX2 R160, R160 ;  /* 0x000000a000a07308 */ /* 0x000fe40000000800 */
[--C-:B------:R-:W-:Y:S01]  /*13fa0*/  FFMA.FTZ R84, R116, c[0x0][0x2d0], -R153.reuse ;  /* 0x0000b40074547a23 */ /* 0x100fe20000010899 */
[C---:B------:R-:W-:Y:S01]  /*13fb0*/  HMMA.16816.F32 R32, R68.reuse, R86, R32 ;  /* 0x000000564420723c */ /* 0x040fe20000001820 */
[----:B------:R-:W-:Y:S06]  /*13fc0*/  LDSM.16.MT88.4 R116, [R234+0x3900] ;  /* 0x00390000ea74783b */ /* 0x000fec0000004200 */
[----:B------:R-:W-:Y:S01]  /*13fd0*/  MUFU.EX2 R156, R156 ;  /* 0x0000009c009c7308 */ /* 0x000fe20000000800 */
[C---:B-1----:R-:W-:Y:S08]  /*13fe0*/  HMMA.16816.F32 R36, R68.reuse, R76, R36 ;  /* 0x0000004c4424723c */ /* 0x042ff00000001824 */
[C---:B------:R-:W-:Y:S01]  /*13ff0*/  HMMA.16816.F32 R40, R68.reuse, R78, R40 ;  /* 0x0000004e4428723c */ /* 0x040fe20000001828 */
[----:B------:R-:W1:Y:S01]  /*14000*/  LDSM.16.MT88.4 R76, [R232+0x1900] ;  /* 0x00190000e84c783b */ /* 0x000e620000004200 */
        /* <DEDUP_REMOVED lines=10> */
[C---:B------:R-:W-:Y:S01]  /*140b0*/  HMMA.16816.F32 R60, R68.reuse, R96, R60 ;  /* 0x00000060443c723c */ /* 0x040fe2000000183c */
[----:B----4-:R-:W-:Y:S07]  /*140c0*/  LDSM.16.MT88.4 R88, [R234+0x6100] ;  /* 0x00610000ea58783b */ /* 0x010fee0000004200 */
[----:B------:R-:W-:Y:S01]  /*140d0*/  HMMA.16816.F32 R64, R68, R98, R64 ;  /* 0x000000624440723c */ /* 0x000fe20000001840 */
[----:B------:R-:W-:Y:S06]  /*140e0*/  LDSM.16.MT88.4 R96, [R234+0x2900] ;  /* 0x00290000ea60783b */ /* 0x000fec0000004200 */
        /* <DEDUP_REMOVED lines=9> */
[C---:B--2---:R-:W-:Y:S03]  /*14180*/  HMMA.16816.F32 R4, R68.reuse, R72, R4 ;  /* 0x000000484404723c */ /* 0x044fe60000001804 */
[----:B------:R-:W-:Y:S05]  /*14190*/  FADD.FTZ R252, R252, R205 ;  /* 0x000000cdfcfc7221 */ /* 0x000fea0000010000 */
[C---:B------:R-:W-:Y:S01]  /*141a0*/  HMMA.16816.F32 R8, R68.reuse, R74, R8 ;  /* 0x0000004a4408723c */ /* 0x040fe20000001808 */
[----:B------:R-:W2:Y:S07]  /*141b0*/  LDSM.16.MT88.4 R72, [R236+0x5900] ;  /* 0x00590000ec48783b */ /* 0x000eae0000004200 */
[C---:B------:R-:W-:Y:S01]  /*141c0*/  HMMA.16816.F32 R12, R68.reuse, R100, R12 ;  /* 0x00000064440c723c */ /* 0x040fe2000000180c */
[----:B------:R4:W-:Y:S07]  /*141d0*/  MUFU.EX2 R100, R84 ;  /* 0x0000005400647308 */ /* 0x0009ee0000000800 */
[C---:B------:R-:W-:Y:S08]  /*141e0*/  HMMA.16816.F32 R16, R68.reuse, R102, R16 ;  /* 0x000000664410723c */ /* 0x040ff00000001810 */
[C---:B---3--:R-:W-:Y:S07]  /*141f0*/  HMMA.16816.F32 R20, R68.reuse, R80, R20 ;  /* 0x000000504414723c */ /* 0x048fee0000001814 */
[--C-:B------:R-:W-:Y:S01]  /*14200*/  FFMA.FTZ R80, R123, c[0x0][0x2d0], -R153.reuse ;  /* 0x0000b4007b507a23 */ /* 0x100fe20000010899 */
[C---:B------:R-:W-:Y:S01]  /*14210*/  HMMA.16816.F32 R24, R68.reuse, R82, R24 ;  /* 0x000000524418723c */ /* 0x040fe20000001818 */
[----:B----4-:R-:W3:Y:S02]  /*14220*/  LDSM.16.MT88.4 R84, [R234+0x5900] ;  /* 0x00590000ea54783b */ /* 0x010ee40000004200 */
[----:B------:R4:W-:Y:S05]  /*14230*/  MUFU.EX2 R102, R80 ;  /* 0x0000005000667308 */ /* 0x0009ea0000000800 */
[C---:B-1----:R-:W-:Y:S07]  /*14240*/  HMMA.16816.F32 R28, R68.reuse, R76, R28 ;  /* 0x0000004c441c723c */ /* 0x042fee000000181c */
[--C-:B------:R-:W-:Y:S01]  /*14250*/  FFMA.FTZ R76, R121, c[0x0][0x2d0], -R152.reuse ;  /* 0x0000b400794c7a23 */ /* 0x100fe20000010898 */
[C---:B------:R-:W-:Y:S03]  /*14260*/  HMMA.16816.F32 R32, R68.reuse, R78, R32 ;  /* 0x0000004e4420723c */ /* 0x040fe60000001820 */
[----:B------:R1:W5:Y:S05]  /*14270*/  MUFU.EX2 R103, R76 ;  /* 0x0000004c00677308 */ /* 0x00036a0000000800 */
[C---:B--2---:R-:W-:Y:S04]  /*14280*/  HMMA.16816.F32 R36, R68.reuse, R72, R36 ;  /* 0x000000484424723c */ /* 0x044fe80000001824 */
[--C-:B----4-:R-:W-:Y:S03]  /*14290*/  FFMA.FTZ R80, R122, c[0x0][0x2d0], -R152.reuse ;  /* 0x0000b4007a507a23 */ /* 0x110fe60000010898 */
[--C-:B------:R-:W-:Y:S01]  /*142a0*/  FFMA.FTZ R72, R127, c[0x0][0x2d0], -R153.reuse ;  /* 0x0000b4007f487a23 */ /* 0x100fe20000010899 */
[C---:B------:R-:W-:Y:S01]  /*142b0*/  HMMA.16816.F32 R40, R68.reuse, R74, R40 ;  /* 0x0000004a4428723c */ /* 0x040fe20000001828 */
[----:B------:R2:W4:Y:S07]  /*142c0*/  MUFU.EX2 R101, R80 ;  /* 0x0000005000657308 */ /* 0x00052e0000000800 */
[C---:B---3--:R-:W-:Y:S03]  /*142d0*/  HMMA.16816.F32 R44, R68.reuse, R84, R44 ;  /* 0x00000054442c723c */ /* 0x048fe6000000182c */
[----:B------:R3:W3:Y:S01]  /*142e0*/  MUFU.EX2 R110, R72 ;  /* 0x00000048006e7308 */ /* 0x0006e20000000800 */
[----:B-1----:R-:W-:Y:S03]  /*142f0*/  LDSM.16.MT88.4 R76, [R232+0x5900] ;  /* 0x00590000e84c783b */ /* 0x002fe60000004200 */
[--C-:B------:R-:W-:Y:S01]  /*14300*/  FFMA.FTZ R84, R125, c[0x0][0x2d0], -R152.reuse ;  /* 0x0000b4007d547a23 */ /* 0x100fe20000010898 */
[C---:B------:R-:W-:Y:S05]  /*14310*/  HMMA.16816.F32 R48, R68.reuse, R86, R48 ;  /* 0x000000564430723c */ /* 0x040fea0000001830 */
[----:B------:R1:W-:Y:S01]  /*14320*/  MUFU.EX2 R111, R84 ;  /* 0x00000054006f7308 */ /* 0x0003e20000000800 */
[----:B--2---:R-:W2:Y:S01]  /*14330*/  LDSM.16.MT88.4 R80, [R233+0x5900] ;  /* 0x00590000e950783b */ /* 0x004ea20000004200 */
[--C-:B---3--:R-:W-:Y:S02]  /*14340*/  FFMA.FTZ R72, R126, c[0x0][0x2d0], -R152.reuse ;  /* 0x0000b4007e487a23 */ /* 0x108fe40000010898 */
[----:B------:R-:W-:Y:S03]  /*14350*/  FFMA.FTZ R152, R133, c[0x0][0x2d0], -R152 ;  /* 0x0000b40085987a23 */ /* 0x000fe60000010898 */
[----:B-----5:R-:W-:Y:S03]  /*14360*/  MOV R133, R103 ;  /* 0x0000006700857202 */ /* 0x020fe60000000f00 */
[----:B------:R3:W5:Y:S01]  /*14370*/  MUFU.EX2 R109, R72 ;  /* 0x00000048006d7308 */ /* 0x0007620000000800 */
[----:B-1----:R-:W-:Y:S09]  /*14380*/  LDSM.16.MT88.4 R84, [R234+0x2100] ;  /* 0x00210000ea54783b */ /* 0x002ff20000004200 */
[----:B------:R-:W-:Y:S01]  /*14390*/  MUFU.EX2 R152, R152 ;  /* 0x0000009800987308 */ /* 0x000fe20000000800 */
[----:B---3--:R-:W1:Y:S01]  /*143a0*/  LDSM.16.MT88.4 R72, [R236+0x2100] ;  /* 0x00210000ec48783b */ /* 0x008e620000004200 */
[C---:B--2---:R-:W-:Y:S08]  /*143b0*/  HMMA.16816.F32 R52, R68.reuse, R80, R52 ;  /* 0x000000504434723c */ /* 0x044ff00000001834 */
[C---:B------:R-:W-:Y:S01]  /*143c0*/  HMMA.16816.F32 R56, R68.reuse, R82, R56 ;  /* 0x000000524438723c */ /* 0x040fe20000001838 */
[----:B------:R-:W2:Y:S07]  /*143d0*/  LDSM.16.MT88.4 R80, [R233+0x2100] ;  /* 0x00210000e950783b */ /* 0x000eae0000004200 */
[C---:B------:R-:W-:Y:S07]  /*143e0*/  HMMA.16816.F32 R60, R68.reuse, R76, R60 ;  /* 0x0000004c443c723c */ /* 0x040fee000000183c */
[--C-:B------:R-:W-:Y:S01]  /*143f0*/  FFMA.FTZ R76, R124, c[0x0][0x2d0], -R153.reuse ;  /* 0x0000b4007c4c7a23 */ /* 0x100fe20000010899 */
[----:B------:R-:W-:Y:S01]  /*14400*/  HMMA.16816.F32 R64, R68, R78, R64 ;  /* 0x0000004e4440723c */ /* 0x000fe20000001840 */
[----:B------:R-:W-:Y:S02]  /*14410*/  LDSM.16.MT88.4 R124, [R236+0x3900] ;  /* 0x00390000ec7c783b */ /* 0x000fe40000004200 */
[----:B------:R3:W2:Y:S01]  /*14420*/  MUFU.EX2 R112, R76 ;  /* 0x0000004c00707308 */ /* 0x0006a20000000800 */
[----:B------:R-:W-:Y:S03]  /*14430*/  FFMA.FTZ R153, R151, c[0x0][0x2d0], -R153 ;  /* 0x0000b40097997a23 */ /* 0x000fe60000010899 */
[----:B------:R-:W-:Y:S02]  /*14440*/  F2FP.PACK_AB R68, R102, R100 ;  /* 0x000000646644723e */ /* 0x000fe400000000ff */
[----:B----4-:R-:W-:Y:S03]  /*14450*/  F2FP.PACK_AB R69, R103, R101 ;  /* 0x000000656745723e */ /* 0x010fe600000000ff */
[----:B------:R-:W-:Y:S01]  /*14460*/  F2FP.PACK_AB R70, R110, R108 ;  /* 0x0000006c6e46723e */ /* 0x000fe200000000ff */
[----:B------:R-:W4:Y:S01]  /*14470*/  MUFU.EX2 R153, R153 ;  /* 0x0000009900997308 */ /* 0x000f220000000800 */
[----:B-----5:R-:W-:Y:S07]  /*14480*/  F2FP.PACK_AB R71, R111, R109 ;  /* 0x0000006d6f47723e */ /* 0x020fee00000000ff */
[C---:B-1----:R-:W-:Y:S01]  /*14490*/  HMMA.16816.F32 R4, R68.reuse, R72, R4 ;  /* 0x000000484404723c */ /* 0x042fe20000001804 */
[----:B---3--:R-:W1:Y:S02]  /*144a0*/  LDSM.16.MT88.4 R76, [R232+0x2100] ;  /* 0x00210000e84c783b */ /* 0x008e640000004200 */
[-C--:B--2---:R-:W-:Y:S05]  /*144b0*/  MOV R151, R112.reuse ;  /* 0x0000007000977202 */ /* 0x084fea0000000f00 */
[C---:B------:R-:W-:Y:S01]  /*144c0*/  HMMA.16816.F32 R8, R68.reuse, R74, R8 ;  /* 0x0000004a4408723c */ /* 0x040fe20000001808 */
[----:B------:R-:W2:Y:S07]  /*144d0*/  LDSM.16.MT88.4 R72, [R236+0x6100] ;  /* 0x00610000ec48783b */ /* 0x000eae0000004200 */
[C---:B------:R-:W-:Y:S08]  /*144e0*/  HMMA.16816.F32 R12, R68.reuse, R84, R12 ;  /* 0x00000054440c723c */ /* 0x040ff0000000180c */
[C---:B------:R-:W-:Y:S01]  /*144f0*/  HMMA.16816.F32 R16, R68.reuse, R86, R16 ;  /* 0x000000564410723c */ /* 0x040fe20000001810 */
[----:B------:R-:W3:Y:S07]  /*14500*/  LDSM.16.MT88.4 R84, [R232+0x6100] ;  /* 0x00610000e854783b */ /* 0x000eee0000004200 */
[C---:B------:R-:W-:Y:S08]  /*14510*/  HMMA.16816.F32 R20, R68.reuse, R80, R20 ;  /* 0x000000504414723c */ /* 0x040ff00000001814 */
[C---:B------:R-:W-:Y:S01]  /*14520*/  HMMA.16816.F32 R24, R68.reuse, R82, R24 ;  /* 0x000000524418723c */ /* 0x040fe20000001818 */
[----:B------:R-:W5:Y:S07]  /*14530*/  LDSM.16.MT88.4 R80, [R236+0x2900] ;  /* 0x00290000ec50783b */ /* 0x000f6e0000004200 */
[C---:B-1----:R-:W-:Y:S08]  /*14540*/  HMMA.16816.F32 R28, R68.reuse, R76, R28 ;  /* 0x0000004c441c723c */ /* 0x042ff0000000181c */
[C---:B------:R-:W-:Y:S01]  /*14550*/  HMMA.16816.F32 R32, R68.reuse, R78, R32 ;  /* 0x0000004e4420723c */ /* 0x040fe20000001820 */
[----:B------:R-:W1:Y:S07]  /*14560*/  LDSM.16.MT88.4 R76, [R233+0x2900] ;  /* 0x00290000e94c783b */ /* 0x000e6e0000004200 */
[C---:B--2---:R-:W-:Y:S08]  /*14570*/  HMMA.16816.F32 R36, R68.reuse, R72, R36 ;  /* 0x000000484424723c */ /* 0x044ff00000001824 */
[C---:B------:R-:W-:Y:S01]  /*14580*/  HMMA.16816.F32 R40, R68.reuse, R74, R40 ;  /* 0x0000004a4428723c */ /* 0x040fe20000001828 */
[----:B------:R-:W2:Y:S07]  /*14590*/  LDSM.16.MT88.4 R72, [R232+0x2900] ;  /* 0x00290000e848783b */ /* 0x000eae0000004200 */
[C---:B------:R-:W-:Y:S08]  /*145a0*/  HMMA.16816.F32 R44, R68.reuse, R88, R44 ;  /* 0x00000058442c723c */ /* 0x040ff0000000182c */
[C---:B------:R-:W-:Y:S01]  /*145b0*/  HMMA.16816.F32 R48, R68.reuse, R90, R48 ;  /* 0x0000005a4430723c */ /* 0x040fe20000001830 */
[----:B------:R-:W-:Y:S07]  /*145c0*/  LDSM.16.MT88.4 R88, [R234+0x7100] ;  /* 0x00710000ea58783b */ /* 0x000fee0000004200 */
[C---:B------:R-:W-:Y:S08]  /*145d0*/  HMMA.16816.F32 R52, R68.reuse, R92, R52 ;  /* 0x0000005c4434723c */ /* 0x040ff00000001834 */
[C---:B------:R-:W-:Y:S01]  /*145e0*/  HMMA.16816.F32 R56, R68.reuse, R94, R56 ;  /* 0x0000005e4438723c */ /* 0x040fe20000001838 */
[----:B------:R-:W-:Y:S07]  /*145f0*/  LDSM.16.MT88.4 R92, [R233+0x7100] ;  /* 0x00710000e95c783b */ /* 0x000fee0000004200 */
[C---:B---3--:R-:W-:Y:S08]  /*14600*/  HMMA.16816.F32 R60, R68.reuse, R84, R60 ;  /* 0x00000054443c723c */ /* 0x048ff0000000183c */
[----:B------:R-:W-:Y:S01]  /*14610*/  HMMA.16816.F32 R64, R68, R86, R64 ;  /* 0x000000564440723c */ /* 0x000fe20000001840 */
[----:B------:R-:W-:Y:S06]  /*14620*/  LDSM.16.MT88.4 R84, [R234+0x6900] ;  /* 0x00690000ea54783b */ /* 0x000fec0000004200 */
[----:B------:R-:W-:Y:S02]  /*14630*/  F2FP.PACK_AB R68, R251, R112 ;  /* 0x00000070fb44723e */ /* 0x000fe400000000ff */
[----:B------:R-:W-:Y:S03]  /*14640*/  F2FP.PACK_AB R69, R209, R210 ;  /* 0x000000d2d145723e */ /* 0x000fe600000000ff */
[----:B------:R-:W-:Y:S02]  /*14650*/  F2FP.PACK_AB R70, R202, R207 ;  /* 0x000000cfca46723e */ /* 0x000fe400000000ff */
[----:B------:R-:W-:Y:S07]  /*14660*/  F2FP.PACK_AB R71, R182, R201 ;  /* 0x000000c9b647723e */ /* 0x000fee00000000ff */
[C---:B-----5:R-:W-:Y:S08]  /*14670*/  HMMA.16816.F32 R4, R68.reuse, R80, R4 ;  /* 0x000000504404723c */ /* 0x060ff00000001804 */
[C---:B------:R-:W-:Y:S01]  /*14680*/  HMMA.16816.F32 R8, R68.reuse, R82, R8 ;  /* 0x000000524408723c */ /* 0x040fe20000001808 */
[----:B------:R-:W3:Y:S07]  /*14690*/  LDSM.16.MT88.4 R80, [R236+0x6900] ;  /* 0x00690000ec50783b */ /* 0x000eee0000004200 */
[C---:B------:R-:W-:Y:S08]  /*146a0*/  HMMA.16816.F32 R12, R68.reuse, R96, R12 ;  /* 0x00000060440c723c */ /* 0x040ff0000000180c */
[C---:B------:R-:W-:Y:S01]  /*146b0*/  HMMA.16816.F32 R16, R68.reuse, R98, R16 ;  /* 0x000000624410723c */ /* 0x040fe20000001810 */
[----:B------:R-:W-:Y:S07]  /*146c0*/  LDSM.16.MT88.4 R96, [R232+0x7100] ;  /* 0x00710000e860783b */ /* 0x000fee0000004200 */
[C---:B-1----:R-:W-:Y:S08]  /*146d0*/  HMMA.16816.F32 R20, R68.reuse, R76, R20 ;  /* 0x0000004c4414723c */ /* 0x042ff00000001814 */
[C---:B------:R-:W-:Y:S01]  /*146e0*/  HMMA.16816.F32 R24, R68.reuse, R78, R24 ;  /* 0x0000004e4418723c */ /* 0x040fe20000001818 */
[----:B------:R-:W1:Y:S07]  /*146f0*/  LDSM.16.MT88.4 R76, [R233+0x6900] ;  /* 0x00690000e94c783b */ /* 0x000e6e0000004200 */
[C---:B--2---:R-:W-:Y:S08]  /*14700*/  HMMA.16816.F32 R28, R68.reuse, R72, R28 ;  /* 0x00000048441c723c */ /* 0x044ff0000000181c */
[C---:B------:R-:W-:Y:S01]  /*14710*/  HMMA.16816.F32 R32, R68.reuse, R74, R32 ;  /* 0x0000004a4420723c */ /* 0x040fe20000001820 */
[----:B------:R-:W2:Y:S07]  /*14720*/  LDSM.16.MT88.4 R72, [R232+0x6900] ;  /* 0x00690000e848783b */ /* 0x000eae0000004200 */
[C---:B---3--:R-:W-:Y:S08]  /*14730*/  HMMA.16816.F32 R36, R68.reuse, R80, R36 ;  /* 0x000000504424723c */ /* 0x048ff00000001824 */
        /* <DEDUP_REMOVED lines=9> */
[----:B------:R-:W-:Y:S01]  /*147d0*/  HMMA.16816.F32 R64, R68, R74, R64 ;  /* 0x0000004a4440723c */ /* 0x000fe20000001840 */
[----:B------:R-:W2:Y:S06]  /*147e0*/  LDSM.16.MT88.4 R72, [R233+0x3100] ;  /* 0x00310000e948783b */ /* 0x000eac0000004200 */
[----:B------:R-:W-:Y:S02]  /*147f0*/  F2FP.PACK_AB R68, R169, R170 ;  /* 0x000000aaa944723e */ /* 0x000fe400000000ff */
[----:B------:R-:W-:Y:S03]  /*14800*/  F2FP.PACK_AB R69, R167, R168 ;  /* 0x000000a8a745723e */ /* 0x000fe600000000ff */
[----:B------:R-:W-:Y:S02]  /*14810*/  F2FP.PACK_AB R70, R164, R166 ;  /* 0x000000a6a446723e */ /* 0x000fe400000000ff */
[----:B------:R-:W-:Y:S07]  /*14820*/  F2FP.PACK_AB R71, R161, R163 ;  /* 0x000000a3a147723e */ /* 0x000fee00000000ff */
[C---:B---3--:R-:W-:Y:S08]  /*14830*/  HMMA.16816.F32 R4, R68.reuse, R80, R4 ;  /* 0x000000504404723c */ /* 0x048ff00000001804 */
[C---:B------:R-:W-:Y:S01]  /*14840*/  HMMA.16816.F32 R8, R68.reuse, R82, R8 ;  /* 0x000000524408723c */ /* 0x040fe20000001808 */
[----:B------:R-:W3:Y:S07]  /*14850*/  LDSM.16.MT88.4 R80, [R236+0x7100] ;  /* 0x00710000ec50783b */ /* 0x000eee0000004200 */
[C---:B-1----:R-:W-:Y:S08]  /*14860*/  HMMA.16816.F32 R12, R68.reuse, R76, R12 ;  /* 0x0000004c440c723c */ /* 0x042ff0000000180c */
[C---:B------:R-:W-:Y:S01]  /*14870*/  HMMA.16816.F32 R16, R68.reuse, R78, R16 ;  /* 0x0000004e4410723c */ /* 0x040fe20000001810 */
[----:B------:R-:W-:Y:S07]  /*14880*/  LDSM.16.MT88.4 R76, [R233+0x7900] ;  /* 0x00790000e94c783b */ /* 0x000fee0000004200 */
[C---:B--2---:R-:W-:Y:S07]  /*14890*/  HMMA.16816.F32 R20, R68.reuse, R72, R20 ;  /* 0x000000484414723c */ /* 0x044fee0000001814 */
[----:B------:R-:W-:Y:S01]  /*148a0*/  MOV R73, R111 ;  /* 0x0000006f00497202 */ /* 0x000fe20000000f00 */
[C---:B------:R-:W-:Y:S04]  /*148b0*/  HMMA.16816.F32 R24, R68.reuse, R74, R24 ;  /* 0x0000004a4418723c */ /* 0x040fe80000001818 */
[----:B------:R-:W-:Y:S03]  /*148c0*/  MOV R72, R110 ;  /* 0x0000006e00487202 */ /* 0x000fe60000000f00 */
[----:B------:R-:W-:Y:S01]  /*148d0*/  MOV R75, R109 ;  /* 0x0000006d004b7202 */ /* 0x000fe20000000f00 */
[C---:B------:R-:W-:Y:S04]  /*148e0*/  HMMA.16816.F32 R28, R68.reuse, R84, R28 ;  /* 0x00000054441c723c */ /* 0x040fe8000000181c */
[----:B------:R-:W-:Y:S02]  /*148f0*/  MOV R74, R108 ;  /* 0x0000006c004a7202 */ /* 0x000fe40000000f00 */
[----:B------:R-:W1:Y:S02]  /*14900*/  LDSM.16.MT88.4 R108, [R233+0x3900] ;  /* 0x00390000e96c783b */ /* 0x000e640000004200 */
[C---:B------:R-:W-:Y:S06]  /*14910*/  HMMA.16816.F32 R32, R68.reuse, R86, R32 ;  /* 0x000000564420723c */ /* 0x040fec0000001820 */
[----:B------:R-:W-:Y:S02]  /*14920*/  LDSM.16.MT88.4 R84, [R234+0x7900] ;  /* 0x00790000ea54783b */ /* 0x000fe40000004200 */
[C---:B---3--:R-:W-:Y:S07]  /*14930*/  HMMA.16816.F32 R36, R68.reuse, R80, R36 ;  /* 0x000000504424723c */ /* 0x048fee0000001824 */
[----:B------:R-:W-:Y:S01]  /*14940*/  MOV R81, R102 ;  /* 0x0000006600517202 */ /* 0x000fe20000000f00 */
[C---:B------:R-:W-:Y:S04]  /*14950*/  HMMA.16816.F32 R40, R68.reuse, R82, R40 ;  /* 0x000000524428723c */ /* 0x040fe80000001828 */
[----:B------:R-:W-:Y:S03]  /*14960*/  MOV R80, R101 ;  /* 0x0000006500507202 */ /* 0x000fe60000000f00 */
[----:B------:R-:W-:Y:S01]  /*14970*/  MOV R83, R100 ;  /* 0x0000006400537202 */ /* 0x000fe20000000f00 */
[C---:B------:R-:W-:Y:S01]  /*14980*/  HMMA.16816.F32 R44, R68.reuse, R88, R44 ;  /* 0x00000058442c723c */ /* 0x040fe2000000182c */
[----:B------:R-:W2:Y:S03]  /*14990*/  LDSM.16.MT88.4 R100, [R232+0x3900] ;  /* 0x00390000e864783b */ /* 0x000ea60000004200 */
        /* <DEDUP_REMOVED lines=9> */
[----:B------:R-:W3:Y:S03]  /*14a30*/  LDSM.16.MT88.4 R92, [R236+0x7900] ;  /* 0x00790000ec5c783b */ /* 0x000ee60000004200 */
[----:B------:R-:W-:Y:S02]  /*14a40*/  FADD.FTZ R0, R72, R0 ;  /* 0x0000000048007221 */ /* 0x000fe40000010000 */
[----:B------:R-:W-:Y:S02]  /*14a50*/  FADD.FTZ R2, R73, R2 ;  /* 0x0000000249027221 */ /* 0x000fe40000010000 */
[C---:B------:R-:W-:Y:S04]  /*14a60*/  HMMA.16816.F32 R60, R68.reuse, R96, R60 ;  /* 0x00000060443c723c */ /* 0x040fe8000000183c */
[----:B------:R-:W-:Y:S02]  /*14a70*/  FADD.FTZ R0, R151, R0 ;  /* 0x0000000097007221 */ /* 0x000fe40000010000 */
[----:B------:R-:W-:Y:S02]  /*14a80*/  FADD.FTZ R2, R210, R2 ;  /* 0x00000002d2027221 */ /* 0x000fe40000010000 */
[----:B------:R-:W-:Y:S04]  /*14a90*/  HMMA.16816.F32 R64, R68, R98, R64 ;  /* 0x000000624440723c */ /* 0x000fe80000001840 */
[----:B------:R-:W-:Y:S01]  /*14aa0*/  FADD.FTZ R251, R251, R0 ;  /* 0x00000000fbfb7221 */ /* 0x000fe20000010000 */
[----:B------:R-:W-:Y:S01]  /*14ab0*/  MOV R0, R3 ;  /* 0x0000000300007202 */ /* 0x000fe20000000f00 */
[----:B------:R-:W-:Y:S01]  /*14ac0*/  FADD.FTZ R209, R209, R2 ;  /* 0x00000002d1d17221 */ /* 0x000fe20000010000 */
[----:B------:R-:W-:Y:S01]  /*14ad0*/  F2FP.PACK_AB R68, R160, R158 ;  /* 0x0000009ea044723e */ /* 0x000fe200000000ff */
[----:B------:R-:W-:Y:S01]  /*14ae0*/  FADD.FTZ R251, R207, R251 ;  /* 0x000000fbcffb7221 */ /* 0x000fe20000010000 */
[----:B------:R-:W-:Y:S03]  /*14af0*/  F2FP.PACK_AB R69, R155, R156 ;  /* 0x0000009c9b45723e */ /* 0x000fe600000000ff */
[----:B----4-:R-:W-:Y:S01]  /*14b00*/  F2FP.PACK_AB R70, R153, R154 ;  /* 0x0000009a9946723e */ /* 0x010fe200000000ff */
[----:B------:R-:W-:Y:S01]  /*14b10*/  FADD.FTZ R209, R201, R209 ;  /* 0x000000d1c9d17221 */ /* 0x000fe20000010000 */
[----:B------:R-:W-:Y:S01]  /*14b20*/  F2FP.PACK_AB R71, R152, R134 ;  /* 0x000000869847723e */ /* 0x000fe200000000ff */
[----:B------:R-:W-:Y:S01]  /*14b30*/  FADD.FTZ R202, R202, R251 ;  /* 0x000000fbcaca7221 */ /* 0x000fe20000010000 */
[----:B------:R-:W-:Y:S01]  /*14b40*/  MOV R2, R132 ;  /* 0x0000008400027202 */ /* 0x000fe20000000f00 */
[----:B------:R-:W-:Y:S02]  /*14b50*/  FADD.FTZ R182, R182, R209 ;  /* 0x000000d1b6b67221 */ /* 0x000fe40000010000 */
[----:B------:R-:W-:Y:S02]  /*14b60*/  FADD.FTZ R202, R170, R202 ;  /* 0x000000caaaca7221 */ /* 0x000fe40000010000 */
[C---:B------:R-:W-:Y:S01]  /*14b70*/  HMMA.16816.F32 R128, R68.reuse, R124, R4 ;  /* 0x0000007c4480723c */ /* 0x040fe20000001804 */
[----:B------:R-:W4:Y:S02]  /*14b80*/  LDSM.16.MT88.4 R4, [R232+0x7900] ;  /* 0x00790000e804783b */ /* 0x000f240000004200 */
        /* <DEDUP_REMOVED lines=18> */
[C---:B--2---:R-:W-:Y:S04]  /*14cb0*/  HMMA.16816.F32 R104, R68.reuse, R100, R28 ;  /* 0x000000644468723c */ /* 0x044fe8000000181c */
[----:B------:R-:W-:Y:S02]  /*14cc0*/  FADD.FTZ R250, R153, R164 ;  /* 0x000000a499fa7221 */ /* 0x000fe40000010000 */
[----:B------:R-:W-:Y:S02]  /*14cd0*/  FADD.FTZ R249, R152, R161 ;  /* 0x000000a198f97221 */ /* 0x000fe40000010000 */
[C---:B------:R-:W-:Y:S08]  /*14ce0*/  HMMA.16816.F32 R100, R68.reuse, R102, R32 ;  /* 0x000000664464723c */ /* 0x040ff00000001820 */
[C---:B---3--:R-:W-:Y:S08]  /*14cf0*/  HMMA.16816.F32 R96, R68.reuse, R92, R36 ;  /* 0x0000005c4460723c */ /* 0x048ff00000001824 */
[C---:B------:R-:W-:Y:S08]  /*14d00*/  HMMA.16816.F32 R92, R68.reuse, R94, R40 ;  /* 0x0000005e445c723c */ /* 0x040ff00000001828 */
[C---:B------:R-:W-:Y:S08]  /*14d10*/  HMMA.16816.F32 R88, R68.reuse, R84, R44 ;  /* 0x000000544458723c */ /* 0x040ff0000000182c */
[C---:B------:R-:W-:Y:S08]  /*14d20*/  HMMA.16816.F32 R84, R68.reuse, R86, R48 ;  /* 0x000000564454723c */ /* 0x040ff00000001830 */
[C---:B------:R-:W-:Y:S08]  /*14d30*/  HMMA.16816.F32 R80, R68.reuse, R76, R52 ;  /* 0x0000004c4450723c */ /* 0x040ff00000001834 */
[C---:B------:R-:W-:Y:S08]  /*14d40*/  HMMA.16816.F32 R76, R68.reuse, R78, R56 ;  /* 0x0000004e444c723c */ /* 0x040ff00000001838 */
[C---:B----4-:R-:W-:Y:S08]  /*14d50*/  HMMA.16816.F32 R72, R68.reuse, R4, R60 ;  /* 0x000000044448723c */ /* 0x050ff0000000183c */
[----:B------:R-:W-:Y:S01]  /*14d60*/  HMMA.16816.F32 R68, R68, R6, R64 ;  /* 0x000000064444723c */ /* 0x000fe20000001840 */
[----:B------:R-:W-:-:S07]  /*14d70*/  @P0 BRA `(.L_x_138) ;  /* 0xffffc2b000000947 */ /* 0x000fce000383ffff */
.L_x_137:
        /* <DEDUP_REMOVED lines=91> */
.L_x_107:
[----:B------:R-:W-:Y:S02]  /*15330*/  USHF.R.S32.HI UR8, URZ, 0x1f, UR11 ;  /* 0x0000001f3f087899 */ /* 0x000fe4000801140b */
[----:B------:R-:W-:Y:S01]  /*15340*/  ULDC.64 UR12, c[0x0][0x118] ;  /* 0x00004600000c7ab9 */ /* 0x000fe20000000a00 */
[----:B------:R-:W-:Y:S05]  /*15350*/  @P2 BRA `(.L_x_141) ;  /* 0x000013c000002947 */ /* 0x000fea0003800000 */
[----:B------:R-:W1:Y:S01]  /*15360*/  S2R R0, SR_TID.X ;  /* 0x0000000000007919 */ /* 0x000e620000002100 */
        /* <DEDUP_REMOVED lines=61> */
[--C-:B------:R-:W-:Y:S01]  /*15740*/  IMAD.IADD R15, R12, 0x1, R13.reuse ;  /* 0x000000010c0f7824 */ /* 0x100fe200078e020d */
[----:B------:R-:W-:Y:S01]  /*15750*/  F2FP.PACK_AB R80, R81, R80 ;  /* 0x000000505150723e */ /* 0x000fe200000000ff */
[----:B------:R-:W-:Y:S01]  /*15760*/  IMAD.IADD R16, R13, 0x1, R4 ;  /* 0x000000010d107824 */ /* 0x000fe200078e0204 */
        /* <DEDUP_REMOVED lines=33> */
[----:B------:R-:W-:Y:S04]  /*15980*/  STS [R15+0x4080], R80 ;  /* 0x004080500f007388 */ /* 0x000fe80000000800 */
[----:B------:R2:W-:Y:S04]  /*15990*/  STS [R15+0x4480], R82 ;  /* 0x004480520f007388 */ /* 0x0005e80000000800 */
[----:B------:R-:W-:Y:S04]  /*159a0*/  STS [R16+0x4000], R76 ;  /* 0x0040004c10007388 */ /* 0x000fe80000000800 */
[----:B------:R-:W-:Y:S01]  /*159b0*/  STS [R16+0x4400], R78 ;  /* 0x0044004e10007388 */ /* 0x000fe20000000800 */
[----:B-1----:R-:W-:-:S03]  /*159c0*/  IMAD.U32 R14, RZ, RZ, UR4 ;  /* 0x00000004ff0e7e24 */ /* 0x002fc6000f8e00ff */
[----:B------:R-:W-:Y:S04]  /*159d0*/  STS [R17+0x4080], R6 ;  /* 0x0040800611007388 */ /* 0x000fe80000000800 */
[----:B------:R-:W-:Y:S04]  /*159e0*/  STS [R17+0x4480], R74 ;  /* 0x0044804a11007388 */ /* 0x000fe80000000800 */
[----:B------:R-:W-:Y:S04]  /*159f0*/  STS [R13+0x4000], R68 ;  /* 0x004000440d007388 */ /* 0x000fe80000000800 */
[----:B------:R1:W-:Y:S01]  /*15a00*/  STS [R13+0x4400], R2 ;  /* 0x004400020d007388 */ /* 0x0003e20000000800 */
[----:B--2---:R-:W-:Y:S01]  /*15a10*/  IMAD.U32 R15, RZ, RZ, UR5 ;  /* 0x00000005ff0f7e24 */ /* 0x004fe2000f8e00ff */
[----:B------:R-:W-:-:S02]  /*15a20*/  ULDC.64 UR4, c[0x0][0x508] ;  /* 0x0001420000047ab9 */ /* 0x000fc40000000a00 */
[----:B------:R-:W-:Y:S01]  /*15a30*/  BAR.SYNC.DEFER_BLOCKING 0x1, 0x100 ;  /* 0x0044000000007b1d */ /* 0x000fe20000010000 */
[----:B------:R-:W-:-:S04]  /*15a40*/  UISETP.NE.U32.AND UP0, UPT, URZ, UR4, UPT ;  /* 0x000000043f00728c */ /* 0x000fc8000bf05070 */
[----:B------:R-:W-:Y:S01]  /*15a50*/  UISETP.NE.AND.EX UP0, UPT, URZ, UR5, UPT, UP0 ;  /* 0x000000053f00728c */ /* 0x000fe2000bf05300 */
[----:B------:R-:W2:Y:S02]  /*15a60*/  @P0 LDG.E R4, [R14.64] ;  /* 0x0000000c0e040981 */ /* 0x000ea4000c1e1900 */
[----:B------:R-:W-:-:S03]  /*15a70*/  ULDC.64 UR4, c[0x0][0x508] ;  /* 0x0001420000047ab9 */ /* 0x000fc60000000a00 */
[----:B------:R-:W-:-:S05]  /*15a80*/  PLOP3.LUT P1, PT, PT, PT, UP0, 0x80, 0x0 ;  /* 0x000000000000781c */ /* 0x000fca0003f2f008 */
[----:B------:R-:W-:Y:S01]  /*15a90*/  @UP0 UIMAD.WIDE UR4, UR19, UR6, UR4 ;  /* 0x00000006130402a5 */ /* 0x000fe2000f8e0204 */
[----:B-1----:R-:W-:-:S05]  /*15aa0*/  IMAD.MOV.U32 R2, RZ, RZ, c[0x0][0x388] ;  /* 0x0000e200ff027624 */ /* 0x002fca00078e00ff */
        /* <DEDUP_REMOVED lines=14> */
.L_x_142:
        /* <DEDUP_REMOVED lines=32> */
[----:B------:R-:W-:Y:S01]  /*15d90*/  USEL UR19, UR19, URZ, !UP1 ;  /* 0x0000003f13137287 */ /* 0x000fe2000c800000 */
[----:B------:R-:W-:Y:S01]  /*15da0*/  LOP3.LUT R11, R10, 0xfffffff8, RZ, 0xc0, !PT ;  /* 0xfffffff80a0b7812 */ /* 0x000fe200078ec0ff */
[----:B------:R-:W-:Y:S01]  /*15db0*/  UIMAD UR10, UR9, UR6, URZ ;  /* 0x00000006090a72a4 */ /* 0x000fe2000f8e023f */
[----:B------:R-:W-:Y:S01]  /*15dc0*/  IMAD.MOV.U32 R16, RZ, RZ, R6 ;  /* 0x000000ffff107224 */ /* 0x000fe200078e0006 */
[----:B------:R-:W-:Y:S01]  /*15dd0*/  UIMAD.WIDE.U32 UR20, UR19, UR6, UR20 ;  /* 0x00000006131472a5 */ /* 0x000fe2000f8e0014 */
[----:B------:R-:W-:Y:S01]  /*15de0*/  @P1 IMAD.HI.U32 R5, R6, c[0x0][0x4ec], RZ ;  /* 0x00013b0006051a27 */ /* 0x000fe200078e00ff */
[----:B------:R-:W-:Y:S01]  /*15df0*/  UIMAD UR7, UR19, UR7, UR10 ;  /* 0x00000007130772a4 */ /* 0x000fe2000f8e020a */
[----:B------:R-:W-:Y:S01]  /*15e00*/  BSSY B0, `(.L_x_143) ;  /* 0x0000061000007945 */ /* 0x000fe20003800000 */
[----:B------:R-:W-:-:S02]  /*15e10*/  ULDC.64 UR4, c[0x0][0x3a0] ;  /* 0x0000e80000047ab9 */ /* 0x000fc40000000a00 */
[----:B------:R-:W-:Y:S01]  /*15e20*/  @P1 SHF.R.U32.HI R16, RZ, c[0x0][0x4f0], R5 ;  /* 0x00013c00ff101a19 */ /* 0x000fe20000011605 */
[----:B------:R-:W-:Y:S02]  /*15e30*/  UIMAD.WIDE.U32 UR16, UR14, UR4, URZ ;  /* 0x000000040e1072a5 */ /* 0x000fe4000f8e003f */
[----:B------:R-:W-:Y:S01]  /*15e40*/  UIMAD UR4, UR15, UR4, URZ ;  /* 0x000000040f0472a4 */ /* 0x000fe2000f8e023f */
[--C-:B------:R-:W-:Y:S01]  /*15e50*/  SHF.R.S32.HI R4, RZ, 0x1f, R16.reuse ;  /* 0x0000001fff047819 */ /* 0x100fe20000011410 */
[----:B------:R-:W-:Y:S01]  /*15e60*/  IMAD.MOV R5, RZ, RZ, -R16 ;  /* 0x000000ffff057224 */ /* 0x000fe200078e0a10 */
[----:B------:R-:W-:Y:S01]  /*15e70*/  IADD3 R16, P0, R16, UR20, RZ ;  /* 0x0000001410107c10 */ /* 0x000fe2000ff1e0ff */
[----:B------:R-:W-:Y:S02]  /*15e80*/  UIMAD UR14, UR14, UR5, UR4 ;  /* 0x000000050e0e72a4 */ /* 0x000fe4000f8e0204 */
[----:B------:R-:W-:Y:S01]  /*15e90*/  IMAD R5, R5, c[0x0][0x4e8], R6 ;  /* 0x00013a0005057a24 */ /* 0x000fe200078e0206 */
[----:B------:R-:W-:Y:S01]  /*15ea0*/  LEA.HI R6, R3, R0, RZ, 0x6 ;  /* 0x0000000003067211 */ /* 0x000fe200078f30ff */
[----:B------:R-:W-:Y:S01]  /*15eb0*/  IMAD.IADD R0, R0, 0x1, -R11 ;  /* 0x0000000100007824 */ /* 0x000fe200078e0a0b */
[----:B------:R-:W-:Y:S01]  /*15ec0*/  MOV R3, UR7 ;  /* 0x0000000700037c02 */ /* 0x000fe20008000f00 */
[----:B------:R-:W-:Y:S01]  /*15ed0*/  ULDC.64 UR4, c[0x0][0x3e8] ;  /* 0x0000fa0000047ab9 */ /* 0x000fe20000000a00 */
[----:B------:R-:W-:Y:S01]  /*15ee0*/  SHF.R.S32.HI R11, RZ, 0x1f, R5 ;  /* 0x0000001fff0b7819 */ /* 0x000fe20000011405 */
[----:B------:R-:W-:Y:S01]  /*15ef0*/  UIADD3 UR15, UR17, UR14, URZ ;  /* 0x0000000e110f7290 */ /* 0x000fe2000fffe03f */
[----:B------:R-:W-:Y:S01]  /*15f00*/  IADD3.X R17, R4, UR21, R3, P0, !PT ;  /* 0x0000001504117c10 */ /* 0x000fe200087fe403 */
[----:B------:R-:W-:Y:S01]  /*15f10*/  UIMAD UR8, UR8, UR4, URZ ;  /* 0x00000004080872a4 */ /* 0x000fe2000f8e023f */
[----:B------:R-:W-:Y:S01]  /*15f20*/  SHF.R.S32.HI R3, RZ, 0x3, R10 ;  /* 0x00000003ff037819 */ /* 0x000fe2000001140a */
[----:B------:R-:W-:Y:S01]  /*15f30*/  IMAD R4, R11, c[0x0][0x488], RZ ;  /* 0x000122000b047a24 */ /* 0x000fe200078e02ff */
[----:B------:R-:W-:Y:S01]  /*15f40*/  UMOV UR14, UR16 ;  /* 0x00000010000e7c82 */ /* 0x000fe20008000000 */
[----:B------:R-:W-:Y:S01]  /*15f50*/  IMAD.WIDE.U32 R16, R5, c[0x0][0x488], R16 ;  /* 0x0001220005107a25 */ /* 0x000fe200078e0010 */
[----:B------:R-:W-:Y:S01]  /*15f60*/  UIMAD UR8, UR11, UR5, UR8 ;  /* 0x000000050b0872a4 */ /* 0x000fe2000f8e0208 */
[----:B------:R-:W-:Y:S01]  /*15f70*/  SHF.L.U32 R6, R6, 0x3, RZ ;  /* 0x0000000306067819 */ /* 0x000fe200000006ff */
[----:B------:R-:W-:Y:S01]  /*15f80*/  UIMAD.WIDE.U32 UR14, UR11, UR4, UR14 ;  /* 0x000000040b0e72a5 */ /* 0x000fe2000f8e000e */
[----:B------:R-:W-:-:S02]  /*15f90*/  IMAD.SHL.U32 R12, R3, 0x40, RZ ;  /* 0x00000040030c7824 */ /* 0x000fc400078e00ff */
[----:B------:R-:W-:Y:S01]  /*15fa0*/  IMAD R14, R0, 0x20, R3 ;  /* 0x00000020000e7824 */ /* 0x000fe200078e0203 */
[----:B------:R-:W-:Y:S01]  /*15fb0*/  ULDC.64 UR4, c[0x0][0x3f0] ;  /* 0x0000fc0000047ab9 */ /* 0x000fe20000000a00 */
[----:B------:R-:W-:Y:S01]  /*15fc0*/  IMAD R5, R5, c[0x0][0x48c], R4 ;  /* 0x0001230005057a24 */ /* 0x000fe200078e0204 */
[----:B------:R-:W-:Y:S01]  /*15fd0*/  LOP3.LUT R12, R12, 0x1c0, RZ, 0xc0, !PT ;  /* 0x000001c00c0c7812 */ /* 0x000fe200078ec0ff */
[----:B------:R-:W-:Y:S01]  /*15fe0*/  IMAD.SHL.U32 R0, R0, 0x8, RZ ;  /* 0x0000000800007824 */ /* 0x000fe200078e00ff */
[----:B------:R-:W-:Y:S01]  /*15ff0*/  LEA R4, P0, R16, c[0x0][0x450], 0x2 ;  /* 0x0001140010047a11 */ /* 0x000fe200078010ff */
[----:B------:R-:W-:Y:S01]  /*16000*/  IMAD R14, R36, 0x80, R14 ;  /* 0x00000080240e7824 */ /* 0x000fe200078e020e */
[----:B------:R-:W-:Y:S01]  /*16010*/  IADD3 R5, R17, R5, RZ ;  /* 0x0000000511057210 */ /* 0x000fe20007ffe0ff */
[----:B------:R-:W-:Y:S01]  /*16020*/  UIADD3 UR15, UR15, UR8, URZ ;  /* 0x000000080f0f7290 */ /* 0x000fe2000fffe03f */
[----:B------:R-:W-:Y:S01]  /*16030*/  LOP3.LUT R10, R12, 0x38, R0, 0xf8, !PT ;  /* 0x000000380c0a7812 */ /* 0x000fe200078ef800 */
[----:B------:R-:W-:Y:S01]  /*16040*/  @P1 IMAD.HI.U32 R11, R14, c[0x0][0x4ec], RZ ;  /* 0x00013b000e0b1a27 */ /* 0x000fe200078e00ff */
[----:B------:R-:W-:Y:S01]  /*16050*/  SHF.R.U32.HI R12, RZ, 0x3, R12 ;  /* 0x00000003ff0c7819 */ /* 0x000fe2000001160c */
[----:B------:R-:W-:Y:S01]  /*16060*/  UIMAD UR9, UR9, UR4, URZ ;  /* 0x00000004090972a4 */ /* 0x000fe2000f8e023f */
[----:B------:R-:W-:Y:S01]  /*16070*/  LEA.HI.X R5, R16, c[0x0][0x454], R5, 0x2, P0 ;  /* 0x0001150010057a11 */ /* 0x000fe200000f1405 */
[--C-:B------:R-:W-:Y:S01]  /*16080*/  IMAD.MOV.U32 R13, RZ, RZ, R14.reuse ;  /* 0x000000ffff0d7224 */ /* 0x100fe200078e000e */
[----:B------:R-:W-:Y:S01]  /*16090*/  @P1 SHF.R.U32.HI R13, RZ, c[0x0][0x4f0], R11 ;  /* 0x00013c00ff0d1a19 */ /* 0x000fe2000001160b */
[----:B------:R-:W-:Y:S01]  /*160a0*/  UIMAD UR5, UR19, UR5, UR9 ;  /* 0x00000005130572a4 */ /* 0x000fe2000f8e0209 */
[----:B------:R-:W-:Y:S01]  /*160b0*/  LOP3.LUT R12, R10, R12, RZ, 0x3c, !PT ;  /* 0x0000000c0a0c7212 */ /* 0x000fe200078e3cff */
[----:B------:R-:W-:Y:S01]  /*160c0*/  SHFL.IDX PT, R11, R5, RZ, 0x1c1f ;  /* 0x001c1fff050b7589 */ /* 0x000fe200000e0000 */
[----:B------:R-:W-:Y:S01]  /*160d0*/  UIMAD.WIDE.U32 UR14, UR19, UR4, UR14 ;  /* 0x00000004130e72a5 */ /* 0x000fe2000f8e000e */
[--C-:B------:R-:W-:Y:S01]  /*160e0*/  IMAD.MOV R15, RZ, RZ, -R13.reuse ;  /* 0x000000ffff0f7224 */ /* 0x100fe200078e0a0d */
[----:B------:R-:W-:Y:S01]  /*160f0*/  SHF.R.S32.HI R16, RZ, 0x1f, R13 ;  /* 0x0000001fff107819 */ /* 0x000fe2000001140d */
[----:B------:R-:W1:Y:S01]  /*16100*/  SHFL.IDX PT, R10, R4, RZ, 0x1c1f ;  /* 0x001c1fff040a7589 */ /* 0x000e6200000e0000 */
[----:B------:R-:W-:Y:S01]  /*16110*/  UIADD3 UR5, UR15, UR5, URZ ;  /* 0x000000050f057290 */ /* 0x000fe2000fffe03f */
[----:B------:R-:W-:Y:S01]  /*16120*/  IMAD R15, R15, c[0x0][0x4e8], R14 ;  /* 0x00013a000f0f7a24 */ /* 0x000fe200078e020e */
[C---:B------:R-:W-:Y:S01]  /*16130*/  IADD3 R14, R9.reuse, 0x8, RZ ;  /* 0x00000008090e7810 */ /* 0x040fe20007ffe0ff */
[----:B------:R-:W-:Y:S01]  /*16140*/  SHFL.IDX PT, R4, R4, 0x1, 0x1c1f ;  /* 0x003c1f0004047f89 */ /* 0x000fe200000e0000 */
[----:B------:R-:W-:Y:S01]  /*16150*/  IMAD.U32 R19, RZ, RZ, UR15 ;  /* 0x0000000fff137e24 */ /* 0x000fe2000f8e00ff */
[-C--:B------:R-:W-:Y:S01]  /*16160*/  ISETP.GE.OR P1, PT, R9, R2.reuse, P2 ;  /* 0x000000020900720c */ /* 0x080fe20001726670 */
[----:B------:R-:W-:Y:S01]  /*16170*/  IMAD.U32 R18, RZ, RZ, UR14 ;  /* 0x0000000eff127e24 */ /* 0x000fe2000f8e00ff */
[----:B------:R-:W2:Y:S01]  /*16180*/  SHFL.IDX PT, R5, R5, 0x1, 0x1c1f ;  /* 0x003c1f0005057f89 */ /* 0x000ea200000e0000 */
[----:B------:R-:W-:Y:S01]  /*16190*/  IMAD.U32 R19, RZ, RZ, UR5 ;  /* 0x00000005ff137e24 */ /* 0x000fe2000f8e00ff */
[----:B------:R-:W-:Y:S01]  /*161a0*/  ISETP.GE.OR P0, PT, R14, R2, P2 ;  /* 0x000000020e00720c */ /* 0x000fe20001706670 */
[----:B------:R-:W-:Y:S01]  /*161b0*/  IMAD R16, R16, c[0x0][0x3e0], RZ ;  /* 0x0000f80010107a24 */ /* 0x000fe200078e02ff */
[----:B------:R-:W-:Y:S01]  /*161c0*/  SHF.R.S32.HI R9, RZ, 0x1f, R15 ;  /* 0x0000001fff097819 */ /* 0x000fe2000001140f */
[----:B------:R-:W-:Y:S01]  /*161d0*/  IMAD.WIDE.U32 R18, R13, c[0x0][0x3e0], R18 ;  /* 0x0000f8000d127a25 */ /* 0x000fe200078e0012 */
[----:B------:R-:W-:-:S02]  /*161e0*/  LOP3.LUT R6, R12, 0x7ffffe00, R6, 0xf8, !PT ;  /* 0x7ffffe000c067812 */ /* 0x000fc400078ef806 */
[----:B------:R-:W-:Y:S01]  /*161f0*/  IADD3 R37, R0, 0x40, RZ ;  /* 0x0000004000257810 */ /* 0x000fe20007ffe0ff */
[----:B------:R-:W-:Y:S02]  /*16200*/  IMAD R16, R13, c[0x0][0x3e4], R16 ;  /* 0x0000f9000d107a24 */ /* 0x000fe400078e0210 */
[----:B------:R-:W-:Y:S02]  /*16210*/  IMAD R9, R9, c[0x0][0x3d8], RZ ;  /* 0x0000f60009097a24 */ /* 0x000fe400078e02ff */
[----:B------:R-:W-:Y:S02]  /*16220*/  IMAD.IADD R19, R19, 0x1, R16 ;  /* 0x0000000113137824 */ /* 0x000fe400078e0210 */
[----:B------:R-:W-:Y:S01]  /*16230*/  IMAD.SHL.U32 R16, R6, 0x2, RZ ;  /* 0x0000000206107824 */ /* 0x000fe200078e00ff */
[----:B-1----:R1:W-:Y:S01]  /*16240*/  @!P1 ST.E [R10.64], R7 ;  /* 0x000000070a009985 */ /* 0x0023e2000c10190c */
[C---:B------:R-:W-:Y:S02]  /*16250*/  IMAD R17, R15.reuse, c[0x0][0x3dc], R9 ;  /* 0x0000f7000f117a24 */ /* 0x040fe400078e0209 */
[----:B------:R-:W-:-:S04]  /*16260*/  IMAD.WIDE.U32 R38, R15, c[0x0][0x3d8], R18 ;  /* 0x0000f6000f267a25 */ /* 0x000fc800078e0012 */
[----:B------:R-:W-:Y:S01]  /*16270*/  IMAD.IADD R17, R39, 0x1, R17 ;  /* 0x0000000127117824 */ /* 0x000fe200078e0211 */
[----:B--2---:R1:W-:Y:S01]  /*16280*/  @!P0 ST.E [R4.64], R8 ;  /* 0x0000000804008985 */ /* 0x0043e2000c10190c */
[----:B------:R-:W-:Y:S01]  /*16290*/  LEA R39, P0, R38, c[0x0][0x380], 0x1 ;  /* 0x0000e00026277a11 */ /* 0x000fe200078008ff */
[----:B------:R-:W-:Y:S02]  /*162a0*/  IMAD R36, R36, 0x80, R3 ;  /* 0x0000008024247824 */ /* 0x000fe400078e0203 */
[----:B------:R1:W2:Y:S01]  /*162b0*/  LDS.128 R28, [R16+0x1080] ;  /* 0x00108000101c7984 */ /* 0x0002a20000000c00 */
[----:B------:R-:W-:Y:S02]  /*162c0*/  LEA.HI.X R38, R38, c[0x0][0x384], R17, 0x1, P0 ;  /* 0x0000e10026267a11 */ /* 0x000fe400000f0c11 */
[----:B------:R-:W-:Y:S01]  /*162d0*/  ISETP.GE.AND P0, PT, R36, R2, PT ;  /* 0x000000022400720c */ /* 0x000fe20003f06270 */
[----:B------:R1:W3:Y:S04]  /*162e0*/  LDS.128 R24, [R16+0x2080] ;  /* 0x0020800010187984 */ /* 0x0002e80000000c00 */
        /* <DEDUP_REMOVED lines=18> */
.L_x_144:
[----:B------:R-:W-:Y:S05]  /*16410*/  BSYNC B0 ;  /* 0x0000000000007941 */ /* 0x000fea0003800000 */
.L_x_143:
        /* <DEDUP_REMOVED lines=15> */
.L_x_146:
[----:B------:R-:W-:Y:S05]  /*16510*/  BSYNC B0 ;  /* 0x0000000000007941 */ /* 0x000fea0003800000 */
.L_x_145:
        /* <DEDUP_REMOVED lines=15> */
.L_x_148:
[----:B------:R-:W-:Y:S05]  /*16610*/  BSYNC B0 ;  /* 0x0000000000007941 */ /* 0x000fea0003800000 */
.L_x_147:
        /* <DEDUP_REMOVED lines=16> */
.L_x_141:
        /* <DEDUP_REMOVED lines=10> */
[----:B------:R-:W2:Y:S01]  /*167c0*/  @P0 LDG.E R0, [R4.64] ;  /* 0x0000000c04000981 */ /* 0x000ea2000c1e1900 */
        /* <DEDUP_REMOVED lines=20> */
.L_x_149:
        /* <DEDUP_REMOVED lines=43> */
.L_x_151:
[----:B------:R-:W-:Y:S05]  /*16bc0*/  BSYNC B0 ;  /* 0x0000000000007941 */ /* 0x000fea0003800000 */
.L_x_150:
        /* <DEDUP_REMOVED lines=63> */
.L_x_153:
[----:B------:R-:W-:Y:S05]  /*16fc0*/  BSYNC B0 ;  /* 0x0000000000007941 */ /* 0x000fea0003800000 */
.L_x_152:
        /* <DEDUP_REMOVED lines=15> */
.L_x_155:
[----:B------:R-:W-:Y:S05]  /*170c0*/  BSYNC B0 ;  /* 0x0000000000007941 */ /* 0x000fea0003800000 */
.L_x_154:
        /* <DEDUP_REMOVED lines=15> */
.L_x_157:
[----:B------:R-:W-:Y:S05]  /*171c0*/  BSYNC B0 ;  /* 0x0000000000007941 */ /* 0x000fea0003800000 */
.L_x_156:
        /* <DEDUP_REMOVED lines=16> */
.L_x_158:
        /* <DEDUP_REMOVED lines=11> */
.L_x_2167:


//--------------------- .text._ZN7cutlass13device_kernelIN5flash19enable_sm80_to_sm89INS1_16FlashAttnFwdSm80INS1_25CollectiveMainloopFwdSm80ILi8ELi1ELb1EN4cute5tupleIJNS5_1CILi128EEENS7_ILi96EEES8_EEELi128ENS_6half_tEfNS_4arch4Sm80ELb0ELb1ELb1ELb0ELb1ELb0ELb1ELb0EEENS1_21CollectiveEpilogueFwdINS6_IJS8_S8_S9_EEENS6_IJNS7_ILi1EEESH_SH_EEESB_SD_Li256ELb0ELb1ELb0ELb0EEENS1_19SingleTileSchedulerILb0ELb0ELb1ELi128EEEEEEEEEvNT_6ParamsE --------------------------
	.section	.text._ZN7cutlass13device_kernelIN5flash19enable_sm80_to_sm89INS1_16FlashAttnFwdSm80INS1_25CollectiveMainloopFwdSm80ILi8ELi1ELb1EN4cute5tupleIJNS5_1CILi128EEENS7_ILi96EEES8_EEELi128ENS_6half_tEfNS_4arch4Sm80ELb0ELb1ELb1ELb0ELb1ELb0ELb1ELb0EEENS1_21CollectiveEpilogueFwdINS6_IJS8_S8_S9_EEENS6_IJNS7_ILi1EEESH_SH_EEESB_SD_Li256ELb0ELb1ELb0ELb0EEENS1_19SingleTileSchedulerILb0ELb0ELb1ELi128EEEEEEEEEvNT_6ParamsE,"ax",@progbits
	.sectioninfo	@"SHI_REGISTERS=255"
	.align	128
.text._ZN7cutlass13device_kernelIN5flash19enable_sm80_to_sm89INS1_16FlashAttnFwdSm80INS1_25CollectiveMainloopFwdSm80ILi8ELi1ELb1EN4cute5tupleIJNS5_1CILi128EEENS7_ILi96EEES8_EEELi128ENS_6half_tEfNS_4arch4Sm80ELb0ELb1ELb1ELb0ELb1ELb0ELb1ELb0EEENS1_21CollectiveEpilogueFwdINS6_IJS8_S8_S9_EEENS6_IJNS7_ILi1EEESH_SH_EEESB_SD_Li256ELb0ELb1ELb0ELb0EEENS1_19SingleTileSchedulerILb0ELb0ELb1ELi128EEEEEEEEEvNT_6ParamsE:
        .type           _ZN7cutlass13device_kernelIN5flash19enable_sm80_to_sm89INS1_16FlashAttnFwdSm80INS1_25CollectiveMainloopFwdSm80ILi8ELi1ELb1EN4cute5tupleIJNS5_1CILi128EEENS7_ILi96EEES8_EEELi128ENS_6half_tEfNS_4arch4Sm80ELb0ELb1ELb1ELb0ELb1ELb0ELb1ELb0EEENS1_21CollectiveEpilogueFwdINS6_IJS8_S8_S9_EEENS6_IJNS7_ILi1EEESH_SH_EEESB_SD_Li256ELb0ELb1ELb0ELb0EEENS1_19SingleTileSchedulerILb0ELb0ELb1ELi128EEEEEEEEEvNT_6ParamsE,@function
        .size           _ZN7cutlass13device_kernelIN5flash19enable_sm80_to_sm89INS1_16FlashAttnFwdSm80INS1_25CollectiveMainloopFwdSm80ILi8ELi1ELb1EN4cute5tupleIJNS5_1CILi128EEENS7_ILi96EEES8_EEELi128ENS_6half_tEfNS_4arch4Sm80ELb0ELb1ELb1ELb0ELb1ELb0ELb1ELb0EEENS1_21CollectiveEpilogueFwdINS6_IJS8_S8_S9_EEENS6_IJNS7_ILi1EEESH_SH_EEESB_SD_Li256ELb0ELb1ELb0ELb0EEENS1_19SingleTileSchedulerILb0ELb0ELb1ELi128EEEEEEEEEvNT_6ParamsE,(.L_x_2168 - _ZN7cutlass13device_kernelIN5flash19enable_sm80_to_sm89INS1_16FlashAttnFwdSm80INS1_25CollectiveMainloopFwdSm80ILi8ELi1ELb1EN4cute5tupleIJNS5_1CILi128EEENS7_ILi96EEES8_EEELi128ENS_6half_tEfNS_4arch4Sm80ELb0ELb1ELb1ELb0ELb1ELb0ELb1ELb0EEENS1_21CollectiveEpilogueFwdINS6_IJS8_S8_S9_EEENS6_IJNS7_ILi1EEESH_SH_EEESB_SD_Li256ELb0ELb1ELb0ELb0EEENS1_19SingleTileSchedulerILb0ELb0ELb1ELi128EEEEEEEEEvNT_6ParamsE)
        .other          _ZN7cutlass13device_kernelIN5flash19enable_sm80_to_sm89INS1_16FlashAttnFwdSm80INS1_25CollectiveMainloopFwdSm80ILi8ELi1ELb1EN4cute5tupleIJNS5_1CILi128EEENS7_ILi96EEES8_EEELi128ENS_6half_tEfNS_4arch4Sm80ELb0ELb1ELb1ELb0ELb1ELb0ELb1ELb0EEENS1_21CollectiveEpilogueFwdINS6_IJS8_S8_S9_EEENS6_IJNS7_ILi1EEESH_SH_EEESB_SD_Li256ELb0ELb1ELb0ELb0EEENS1_19SingleTileSchedulerILb0ELb0ELb1ELi128EEEEEEEEEvNT_6ParamsE,@"STO_CUDA_ENTRY STV_DEFAULT"
_ZN7cutlass13device_kernelIN5flash19enable_sm80_to_sm89INS1_16FlashAttnFwdSm80INS1_25CollectiveMainloopFwdSm80ILi8ELi1ELb1EN4cute5tupleIJNS5_1CILi128EEENS7_ILi96EEES8_EEELi128ENS_6half_tEfNS_4arch4Sm80ELb0ELb1ELb1ELb0ELb1ELb0ELb1ELb0EEENS1_21CollectiveEpilogueFwdINS6_IJS8_S8_S9_EEENS6_IJNS7_ILi1EEESH_SH_EEESB_SD_Li256ELb0ELb1ELb0ELb0EEENS1_19SingleTileSchedulerILb0ELb0ELb1ELi128EEEEEEEEEvNT_6ParamsE:
[----:B------:R-:W-:Y:S02]  /*0000*/  MOV R1, c[0x0][0x28] ;  /* 0x00000a0000017a02 */ /* 0x000fe40000000f00 */
[----:B------:R-:W1:Y:S02]  /*0010*/  S2UR UR19, SR_CTAID.Z ;  /* 0x00000000001379c3 */ /* 0x000e640000002700 */
[----:B-1----:R-:W-:-:S13]  /*0020*/  ISETP.LE.AND P0, PT, RZ, UR19, PT ;  /* 0x00000013ff007c0c */ /* 0x002fda000bf03270 */
[----:B------:R-:W-:Y:S05]  /*0030*/  @!P0 EXIT ;  /* 0x000000000000894d */ /* 0x000fea0003800000 */
[----:B------:R-:W1:Y:S01]  /*0040*/  S2UR UR15, SR_CTAID.X ;  /* 0x00000000000f79c3 */ /* 0x000e620000002500 */
[----:B------:R-:W-:Y:S01]  /*0050*/  ULDC.64 UR4, c[0x0][0x370] ;  /* 0x0000dc0000047ab9 */ /* 0x000fe20000000a00 */
[----:B------:R-:W-:Y:S01]  /*0060*/  IMAD.MOV.U32 R219, RZ, RZ, RZ ;  /* 0x000000ffffdb7224 */ /* 0x000fe200078e00ff */
[----:B------:R-:W-:Y:S02]  /*0070*/  UISETP.NE.U32.AND UP0, UPT, URZ, UR4, UPT ;  /* 0x000000043f00728c */ /* 0x000fe4000bf05070 */
[----:B------:R-:W-:Y:S02]  /*0080*/  ULDC.64 UR6, c[0x0][0x370] ;  /* 0x0000dc0000067ab9 */ /* 0x000fe40000000a00 */
[----:B------:R-:W-:Y:S02]  /*0090*/  UISETP.NE.AND.EX UP0, UPT, URZ, UR5, UPT, UP0 ;  /* 0x000000053f00728c */ /* 0x000fe4000bf05300 */
[----:B------:R-:W-:Y:S02]  /*00a0*/  ULDC UR9, c[0x0][0x2c4] ;  /* 0x0000b10000097ab9 */ /* 0x000fe40000000800 */
[----:B------:R-:W-:-:S02]  /*00b0*/  UISETP.NE.AND UP1, UPT, UR9, 0x1, UPT ;  /* 0x000000010900788c */ /* 0x000fc4000bf25270 */
[----:B------:R-:W-:Y:S01]  /*00c0*/  PLOP3.LUT P0, PT, PT, PT, UP0, 0x80, 0x0 ;  /* 0x000000000000781c */ /* 0x000fe20003f0f008 */
[----:B------:R-:W-:-:S04]  /*00d0*/  ULDC.64 UR42, c[0x0][0x118] ;  /* 0x00004600002a7ab9 */ /* 0x000fc80000000a00 */
[----:B------:R-:W-:Y:S02]  /*00e0*/  @UP0 UMOV UR4, 0x4 ;  /* 0x0000000400040882 */ /* 0x000fe40000000000 */
[----:B------:R-:W-:Y:S02]  /*00f0*/  @UP0 UIMAD.WIDE UR4, UR19, UR4, UR6 ;  /* 0x00000004130402a5 */ /* 0x000fe4000f8e0206 */
[----:B-1----:R-:W-:-:S04]  /*0100*/  USHF.L.U32 UR15, UR15, 0x7, URZ ;  /* 0x000000070f0f7899 */ /* 0x002fc8000800063f */
[----:B------:R-:W-:Y:S01]  /*0110*/  MOV R2, UR4 ;  /* 0x0000000400027c02 */ /* 0x000fe20008000f00 */
[----:B------:R-:W-:Y:S01]  /*0120*/  IMAD.U32 R3, RZ, RZ, UR5 ;  /* 0x00000005ff037e24 */ /* 0x000fe2000f8e00ff */
[----:B------:R-:W-:Y:S02]  /*0130*/  @UP1 UIADD3 UR10, UR15, 0x7f, URZ ;  /* 0x0000007f0f0a1890 */ /* 0x000fe4000fffe03f */
[----:B------:R-:W-:Y:S02]  /*0140*/  ULDC.64 UR4, c[0x0][0x2c8] ;  /* 0x0000b20000047ab9 */ /* 0x000fe40000000a00 */
[----:B------:R-:W-:Y:S01]  /*0150*/  UIMAD.WIDE.U32 UR10, UR10, UR4, URZ ;  /* 0x000000040a0a72a5 */ /* 0x000fe2000f8e003f */
[----:B------:R-:W1:Y:S01]  /*0160*/  S2UR UR12, SR_CTAID.Y ;  /* 0x00000000000c79c3 */ /* 0x000e620000002600 */
[----:B------:R-:W-:Y:S01]  /*0170*/  UIADD3 UR6, UR15, 0x7f, URZ ;  /* 0x0000007f0f067890 */ /* 0x000fe2000fffe03f */
[----:B------:R-:W2:Y:S04]  /*0180*/  S2R R96, SR_TID.X ;  /* 0x0000000000607919 */ /* 0x000ea80000002100 */
[----:B------:R-:W-:Y:S01]  /*0190*/  @UP1 UMOV UR7, UR11 ;  /* 0x0000000b00071c82 */ /* 0x000fe20008000000 */
[----:B------:R3:W5:Y:S01]  /*01a0*/  @P0 LDG.E R219, [R2.64] ;  /* 0x0000002a02db0981 */ /* 0x000762000c1e1900 */
[----:B------:R-:W-:-:S02]  /*01b0*/  @UP1 USHF.R.U32.HI UR6, URZ, UR5, UR7 ;  /* 0x000000053f061299 */ /* 0x000fc40008011607 */
[----:B------:R-:W-:Y:S02]  /*01c0*/  ULDC UR8, c[0x0][0x2ac] ;  /* 0x0000ab0000087ab9 */ /* 0x000fe40000000800 */
[----:B------:R-:W-:Y:S02]  /*01d0*/  UMOV UR7, 0x1 ;  /* 0x0000000100077882 */ /* 0x000fe40000000000 */
[----:B------:R-:W-:Y:S02]  /*01e0*/  ULDC.64 UR4, c[0x0][0x328] ;  /* 0x0000ca0000047ab9 */ /* 0x000fe40000000a00 */
[----:B------:R-:W-:Y:S02]  /*01f0*/  UISETP.LE.AND UP0, UPT, UR7, UR5, UPT ;  /* 0x000000050700728c */ /* 0x000fe4000bf03270 */
[----:B------:R-:W-:Y:S02]  /*0200*/  ULDC UR11, c[0x0][0x1d0] ;  /* 0x00007400000b7ab9 */ /* 0x000fe40000000800 */
[----:B------:R-:W-:-:S02]  /*0210*/  UIMAD UR11, UR8, UR11, URZ ;  /* 0x0000000b080b72a4 */ /* 0x000fc4000f8e023f */
[----:B------:R-:W-:Y:S01]  /*0220*/  PLOP3.LUT P0, PT, PT, PT, UP0, 0x40, 0x0 ;  /* 0x000000000000781c */ /* 0x000fe20003f0e808 */
[----:B------:R-:W-:Y:S02]  /*0230*/  ULDC UR10, c[0x0][0x168] ;  /* 0x00005a00000a7ab9 */ /* 0x000fe40000000800 */
[----:B------:R-:W-:-:S04]  /*0240*/  UIADD3 UR10, UR11, -UR10, UR7 ;  /* 0x8000000a0b0a7290 */ /* 0x000fc8000fffe007 */
[----:B------:R-:W-:Y:S02]  /*0250*/  UIADD3 UR5, UR10, UR6, URZ ;  /* 0x000000060a057290 */ /* 0x000fe4000fffe03f */
[----:B-1----:R-:W-:Y:S02]  /*0260*/  USHF.R.S32.HI UR10, URZ, 0x1f, UR12 ;  /* 0x0000001f3f0a7899 */ /* 0x002fe4000801140c */
[----:B------:R-:W-:Y:S02]  /*0270*/  UIADD3 UR6, UR5, UR4, URZ ;  /* 0x0000000405067290 */ /* 0x000fe4000fffe03f */
[----:B------:R-:W-:Y:S05]  /*0280*/  @P0 BRA `(.L_x_159) ;  /* 0x0000016000000947 */ /* 0x000fea0003800000 */
[----:B--23--:R-:W-:Y:S01]  /*0290*/  ISETP.LT.AND P0, PT, RZ, UR5, PT ;  /* 0x00000005ff007c0c */ /* 0x00cfe2000bf01270 */
[----:B------:R-:W-:-:S12]  /*02a0*/  UIADD3 UR13, UR5, -0x1, URZ ;  /* 0xffffffff050d7890 */ /* 0x000fd8000fffe03f */
[----:B------:R-:W-:Y:S05]  /*02b0*/  @P0 BRA `(.L_x_160) ;  /* 0x0000009000000947 */ /* 0x000fea0003800000 */
[----:B------:R-:W-:Y:S02]  /*02c0*/  ULDC UR4, c[0x0][0x32c] ;  /* 0x0000cb0000047ab9 */ /* 0x000fe40000000800 */
[----:B------:R-:W-:Y:S02]  /*02d0*/  UISETP.NE.AND UP2, UPT, UR7, UR4, UPT ;  /* 0x000000040700728c */ /* 0x000fe4000bf45270 */
[----:B------:R-:W-:-:S03]  /*02e0*/  UIADD3 UR13, -UR5, URZ, URZ ;  /* 0x0000003f050d7290 */ /* 0x000fc6000fffe13f */
[----:B------:R-:W-:Y:S02]  /*02f0*/  ULDC.64 UR4, c[0x0][0x330] ;  /* 0x0000cc0000047ab9 */ /* 0x000fe40000000a00 */
[----:B------:R-:W-:-:S07]  /*0300*/  UIMAD.WIDE.U32 UR16, UR13, UR4, URZ ;  /* 0x000000040d1072a5 */ /* 0x000fce000f8e003f */
[----:B------:R-:W-:Y:S02]  /*0310*/  @UP2 UMOV UR7, UR17 ;  /* 0x0000001100072c82 */ /* 0x000fe40008000000 */
[----:B------:R-:W-:-:S04]  /*0320*/  @UP2 USHF.R.U32.HI UR13, URZ, UR5, UR7 ;  /* 0x000000053f0d2299 */ /* 0x000fc80008011607 */
[----:B------:R-:W-:Y:S01]  /*0330*/  ULOP3.LUT UR13, URZ, UR13, URZ, 0x33, !UPT ;  /* 0x0000000d3f0d7292 */ /* 0x000fe2000f8e333f */
[----:B------:R-:W-:Y:S05]  /*0340*/  BRA `(.L_x_161) ;  /* 0x0000006000007947 */ /* 0x000fea0003800000 */
.L_x_160:
[----:B------:R-:W-:Y:S02]  /*0350*/  ULDC UR4, c[0x0][0x32c] ;  /* 0x0000cb0000047ab9 */ /* 0x000fe40000000800 */
[----:B------:R-:W-:-:S03]  /*0360*/  UISETP.NE.AND UP2, UPT, UR7, UR4, UPT ;  /* 0x000000040700728c */ /* 0x000fc6000bf45270 */
[----:B------:R-:W-:Y:S02]  /*0370*/  ULDC.64 UR4, c[0x0][0x330] ;  /* 0x0000cc0000047ab9 */ /* 0x000fe40000000a00 */
[----:B------:R-:W-:-:S07]  /*0380*/  UIMAD.WIDE.U32 UR16, UR13, UR4, URZ ;  /* 0x000000040d1072a5 */ /* 0x000fce000f8e003f */
[----:B------:R-:W-:Y:S02]  /*0390*/  @UP2 UMOV UR7, UR17 ;  /* 0x0000001100072c82 */ /* 0x000fe40008000000 */
[----:B------:R-:W-:Y:S02]  /*03a0*/  @UP2 USHF.R.U32.HI UR13, URZ, UR5, UR7 ;  /* 0x000000053f0d2299 */ /* 0x000fe40008011607 */
.L_x_161:
[----:B------:R-:W-:Y:S02]  /*03b0*/  ULDC UR4, c[0x0][0x32c] ;  /* 0x0000cb0000047ab9 */ /* 0x000fe40000000800 */
[----:B------:R-:W-:-:S04]  /*03c0*/  UIMAD UR4, UR13, UR4, UR4 ;  /* 0x000000040d0472a4 */ /* 0x000fc8000f8e0204 */
[----:B------:R-:W-:-:S04]  /*03d0*/  UISETP.LT.AND UP2, UPT, UR6, UR4, UPT ;  /* 0x000000040600728c */ /* 0x000fc8000bf41270 */
[----:B------:R-:W-:Y:S02]  /*03e0*/  USEL UR6, UR6, UR4, UP2 ;  /* 0x0000000406067287 */ /* 0x000fe40009000000 */
.L_x_159:
[----:B--23--:R-:W-:Y:S01]  /*03f0*/  UIADD3 UR7, UR11, 0x5f, URZ ;  /* 0x0000005f0b077890 */ /* 0x00cfe2000fffe03f */
[----:B------:R-:W-:Y:S01]  /*0400*/  PLOP3.LUT P0, PT, PT, PT, UP0, 0x40, 0x0 ;  /* 0x000000000000781c */ /* 0x000fe20003f0e808 */
[----:B------:R-:W-:Y:S02]  /*0410*/  ULDC.64 UR4, c[0x0][0x2c8] ;  /* 0x0000b20000047ab9 */ /* 0x000fe40000000a00 */
[----:B------:R-:W-:Y:S02]  /*0420*/  UIMAD.WIDE.U32 UR16, UR15, UR4, URZ ;  /* 0x000000040f1072a5 */ /* 0x000fe4000f8e003f */
[----:B------:R-:W-:Y:S02]  /*0430*/  UIMAD.WIDE UR20, UR7, 0x2aaaaaab, URZ ;  /* 0x2aaaaaab071478a5 */ /* 0x000fe4000f8e023f */
[----:B------:R-:W-:Y:S02]  /*0440*/  UIADD3 UR6, UR6, 0x5f, URZ ;  /* 0x0000005f06067890 */ /* 0x000fe4000fffe03f */
[----:B------:R-:W-:-:S02]  /*0450*/  UMOV UR4, UR15 ;  /* 0x0000000f00047c82 */ /* 0x000fc40008000000 */
[----:B------:R-:W-:Y:S02]  /*0460*/  UIMAD.WIDE UR6, UR6, 0x2aaaaaab, URZ ;  /* 0x2aaaaaab060678a5 */ /* 0x000fe4000f8e023f */
[----:B------:R-:W-:Y:S02]  /*0470*/  @UP1 USHF.R.U32.HI UR4, URZ, UR5, UR17 ;  /* 0x000000053f041299 */ /* 0x000fe40008011611 */
[----:B------:R-:W-:Y:S02]  /*0480*/  USHF.R.U32.HI UR6, URZ, 0x1f, UR7 ;  /* 0x0000001f3f067899 */ /* 0x000fe40008011607 */
[----:B------:R-:W-:Y:S02]  /*0490*/  UMOV UR17, UR21 ;  /* 0x0000001500117c82 */ /* 0x000fe40008000000 */
[----:B------:R-:W-:Y:S02]  /*04a0*/  USHF.R.U32.HI UR13, URZ, 0x1f, UR17 ;  /* 0x0000001f3f0d7899 */ /* 0x000fe40008011611 */
[----:B------:R-:W-:-:S02]  /*04b0*/  ULDC UR14, c[0x0][0x168] ;  /* 0x00005a00000e7ab9 */ /* 0x000fc40000000800 */
[----:B------:R-:W-:Y:S02]  /*04c0*/  UIADD3 UR14, UR11, -UR14, URZ ;  /* 0x8000000e0b0e7290 */ /* 0x000fe4000fffe03f */
[----:B------:R-:W-:Y:S02]  /*04d0*/  ULEA.HI.SX32 UR13, UR17, UR13, 0x1c ;  /* 0x0000000d110d7291 */ /* 0x000fe4000f8fe23f */
[----:B------:R-:W-:Y:S02]  /*04e0*/  ULEA.HI.SX32 UR7, UR7, UR6, 0x1c ;  /* 0x0000000607077291 */ /* 0x000fe4000f8fe23f */
[----:B------:R-:W-:Y:S02]  /*04f0*/  UIADD3 UR4, UR14, UR4, URZ ;  /* 0x000000040e047290 */ /* 0x000fe4000fffe03f */
[----:B------:R-:W-:Y:S02]  /*0500*/  UISETP.LT.AND UP2, UPT, UR13, UR7, UPT ;  /* 0x000000070d00728c */ /* 0x000fe4000bf41270 */
[----:B------:R-:W-:-:S02]  /*0510*/  ULDC UR5, c[0x0][0x324] ;  /* 0x0000c90000057ab9 */ /* 0x000fc40000000800 */
[----:B------:R-:W-:Y:S02]  /*0520*/  UIADD3 UR6, UR4, -UR5, URZ ;  /* 0x8000000504067290 */ /* 0x000fe4000fffe03f */
[----:B------:R-:W-:Y:S01]  /*0530*/  USEL UR7, UR13, UR7, UP2 ;  /* 0x000000070d077287 */ /* 0x000fe20009000000 */
[----:B------:R-:W-:Y:S05]  /*0540*/  @P0 BRA `(.L_x_162) ;  /* 0x0000015000000947 */ /* 0x000fea0003800000 */
[----:B------:R-:W-:Y:S02]  /*0550*/  UMOV UR13, UR4 ;  /* 0x00000004000d7c82 */ /* 0x000fe40008000000 */
[----:B------:R-:W-:-:S06]  /*0560*/  UISETP.GT.AND UP2, UPT, UR13, -0x1, UPT ;  /* 0xffffffff0d00788c */ /* 0x000fcc000bf44270 */
[----:B------:R-:W-:-:S13]  /*0570*/  PLOP3.LUT P0, PT, PT, PT, UP2, 0x80, 0x0 ;  /* 0x000000000000781c */ /* 0x000fda0003f0f028 */
[----:B------:R-:W-:Y:S05]  /*0580*/  @P0 BRA `(.L_x_163) ;  /* 0x0000008000000947 */ /* 0x000fea0003800000 */
[----:B------:R-:W-:Y:S02]  /*0590*/  ULDC UR4, c[0x0][0x32c] ;  /* 0x0000cb0000047ab9 */ /* 0x000fe40000000800 */
[----:B------:R-:W-:Y:S02]  /*05a0*/  UISETP.NE.AND UP2, UPT, UR4, 0x1, UPT ;  /* 0x000000010400788c */ /* 0x000fe4000bf45270 */
[----:B------:R-:W-:Y:S02]  /*05b0*/  ULOP3.LUT UR13, URZ, UR13, URZ, 0x33, !UPT ;  /* 0x0000000d3f0d7292 */ /* 0x000fe4000f8e333f */
[----:B------:R-:W-:Y:S02]  /*05c0*/  ULDC.64 UR4, c[0x0][0x330] ;  /* 0x0000cc0000047ab9 */ /* 0x000fe40000000a00 */
[----:B------:R-:W-:-:S05]  /*05d0*/  UIMAD.WIDE.U32 UR16, UR13, UR4, URZ ;  /* 0x000000040d1072a5 */ /* 0x000fca000f8e003f */
[----:B------:R-:W-:-:S04]  /*05e0*/  @UP2 USHF.R.U32.HI UR13, URZ, UR5, UR17 ;  /* 0x000000053f0d2299 */ /* 0x000fc80008011611 */
[----:B------:R-:W-:Y:S01]  /*05f0*/  ULOP3.LUT UR13, URZ, UR13, URZ, 0x33, !UPT ;  /* 0x0000000d3f0d7292 */ /* 0x000fe2000f8e333f */
[----:B------:R-:W-:Y:S05]  /*0600*/  BRA `(.L_x_164) ;  /* 0x0000005000007947 */ /* 0x000fea0003800000 */
.L_x_163:
[----:B------:R-:W-:Y:S02]  /*0610*/  ULDC UR4, c[0x0][0x32c] ;  /* 0x0000cb0000047ab9 */ /* 0x000fe40000000800 */
[----:B------:R-:W-:-:S03]  /*0620*/  UISETP.NE.AND UP2, UPT, UR4, 0x1, UPT ;  /* 0x000000010400788c */ /* 0x000fc6000bf45270 */
[----:B------:R-:W-:Y:S02]  /*0630*/  ULDC.64 UR4, c[0x0][0x330] ;  /* 0x0000cc0000047ab9 */ /* 0x000fe40000000a00 */
[----:B------:R-:W-:-:S06]  /*0640*/  UIMAD.WIDE.U32 UR16, UR13, UR4, URZ ;  /* 0x000000040d1072a5 */ /* 0x000fcc000f8e003f */
[----:B------:R-:W-:Y:S02]  /*0650*/  @UP2 USHF.R.U32.HI UR13, URZ, UR5, UR17 ;  /* 0x000000053f0d2299 */ /* 0x000fe40008011611 */
.L_x_164:
[----:B------:R-:W-:Y:S02]  /*0660*/  ULDC UR4, c[0x0][0x32c] ;  /* 0x0000cb0000047ab9 */ /* 0x000fe40000000800 */
[----:B------:R-:W-:-:S04]  /*0670*/  UIMAD UR4, UR13, UR4, URZ ;  /* 0x000000040d0472a4 */ /* 0x000fc8000f8e023f */
[----:B------:R-:W-:-:S04]  /*0680*/  UISETP.LT.AND UP2, UPT, UR6, UR4, UPT ;  /* 0x000000040600728c */ /* 0x000fc8000bf41270 */
[----:B------:R-:W-:-:S04]  /*0690*/  USEL UR6, UR6, UR4, !UP2 ;  /* 0x0000000406067287 */ /* 0x000fc8000d000000 */
.L_x_162:
[----:B------:R-:W-:Y:S01]  /*06a0*/  UIMAD.WIDE UR4, UR6, 0x2aaaaaab, URZ ;  /* 0x2aaaaaab060478a5 */ /* 0x000fe2000f8e023f */
[----:B------:R-:W-:Y:S01]  /*06b0*/  PLOP3.LUT P2, PT, PT, PT, PT, 0x80, 0x0 ;  /* 0x000000000000781c */ /* 0x000fe20003f4f070 */
[----:B------:R-:W-:Y:S01]  /*06c0*/  CS2R R66, SRZ ;  /* 0x0000000000427805 */ /* 0x000fe2000001ff00 */
[----:B------:R-:W-:Y:S01]  /*06d0*/  IMAD.MOV.U32 R5, RZ, RZ, RZ ;  /* 0x000000ffff057224 */ /* 0x000fe200078e00ff */
[----:B------:R-:W-:Y:S01]  /*06e0*/  USHF.R.U32.HI UR4, URZ, 0x1f, UR5 ;  /* 0x0000001f3f047899 */ /* 0x000fe20008011605 */
[----:B------:R-:W-:Y:S01]  /*06f0*/  IMAD.MOV.U32 R64, RZ, RZ, RZ ;  /* 0x000000ffff407224 */ /* 0x000fe200078e00ff */
[----:B------:R-:W-:Y:S01]  /*0700*/  CS2R R62, SRZ ;  /* 0x00000000003e7805 */ /* 0x000fe2000001ff00 */
[----:B------:R-:W-:Y:S01]  /*0710*/  CS2R R60, SRZ ;  /* 0x00000000003c7805 */ /* 0x000fe2000001ff00 */
[----:B------:R-:W-:Y:S01]  /*0720*/  ULEA.HI.SX32 UR4, UR5, UR4, 0x1c ;  /* 0x0000000405047291 */ /* 0x000fe2000f8fe23f */
[----:B------:R-:W-:Y:S01]  /*0730*/  CS2R R58, SRZ ;  /* 0x00000000003a7805 */ /* 0x000fe2000001ff00 */
[----:B------:R-:W-:Y:S01]  /*0740*/  CS2R R56, SRZ ;  /* 0x0000000000387805 */ /* 0x000fe2000001ff00 */
[----:B------:R-:W-:Y:S01]  /*0750*/  CS2R R54, SRZ ;  /* 0x0000000000367805 */ /* 0x000fe2000001ff00 */
[----:B------:R-:W-:Y:S01]  /*0760*/  UISETP.LT.AND UP2, UPT, URZ, UR4, UPT ;  /* 0x000000043f00728c */ /* 0x000fe2000bf41270 */
[----:B------:R-:W-:Y:S01]  /*0770*/  CS2R R52, SRZ ;  /* 0x0000000000347805 */ /* 0x000fe2000001ff00 */
[----:B------:R-:W-:Y:S01]  /*0780*/  CS2R R70, SRZ ;  /* 0x0000000000467805 */ /* 0x000fe2000001ff00 */
[----:B------:R-:W-:Y:S01]  /*0790*/  CS2R R68, SRZ ;  /* 0x0000000000447805 */ /* 0x000fe2000001ff00 */
[----:B------:R-:W-:Y:S01]  /*07a0*/  USEL UR6, URZ, UR4, !UP2 ;  /* 0x000000043f067287 */ /* 0x000fe2000d000000 */
[----:B------:R-:W-:Y:S01]  /*07b0*/  CS2R R74, SRZ ;  /* 0x00000000004a7805 */ /* 0x000fe2000001ff00 */
[----:B------:R-:W-:Y:S01]  /*07c0*/  CS2R R72, SRZ ;  /* 0x0000000000487805 */ /* 0x000fe2000001ff00 */
[----:B------:R-:W-:Y:S01]  /*07d0*/  CS2R R78, SRZ ;  /* 0x00000000004e7805 */ /* 0x000fe2000001ff00 */
[----:B------:R-:W-:Y:S01]  /*07e0*/  UISETP.GT.AND UP2, UPT, UR7, UR6, UPT ;  /* 0x000000060700728c */ /* 0x000fe2000bf44270 */
[----:B------:R-:W-:Y:S01]  /*07f0*/  CS2R R76, SRZ ;  /* 0x00000000004c7805 */ /* 0x000fe2000001ff00 */
[----:B------:R-:W-:Y:S01]  /*0800*/  CS2R R82, SRZ ;  /* 0x0000000000527805 */ /* 0x000fe2000001ff00 */
[----:B------:R-:W-:Y:S01]  /*0810*/  CS2R R80, SRZ ;  /* 0x0000000000507805 */ /* 0x000fe2000001ff00 */
[----:B------:R-:W-:Y:S01]  /*0820*/  CS2R R86, SRZ ;  /* 0x0000000000567805 */ /* 0x000fe2000001ff00 */
[----:B------:R-:W-:Y:S01]  /*0830*/  CS2R R84, SRZ ;  /* 0x0000000000547805 */ /* 0x000fe2000001ff00 */
[----:B------:R-:W-:Y:S01]  /*0840*/  PLOP3.LUT P0, PT, PT, PT, UP2, 0x80, 0x0 ;  /* 0x000000000000781c */ /* 0x000fe20003f0f028 */
[----:B------:R-:W-:Y:S01]  /*0850*/  CS2R R90, SRZ ;  /* 0x00000000005a7805 */ /* 0x000fe2000001ff00 */
[----:B------:R-:W-:Y:S01]  /*0860*/  CS2R R88, SRZ ;  /* 0x0000000000587805 */ /* 0x000fe2000001ff00 */
[----:B------:R-:W-:Y:S01]  /*0870*/  CS2R R94, SRZ ;  /* 0x00000000005e7805 */ /* 0x000fe2000001ff00 */
[----:B------:R-:W-:Y:S01]  /*0880*/  CS2R R92, SRZ ;  /* 0x00000000005c7805 */ /* 0x000fe2000001ff00 */
        /* <DEDUP_REMOVED lines=23> */
[----:B------:R-:W-:Y:S01]  /*0a00*/  UMOV UR18, 0x60 ;  /* 0x0000006000127882 */ /* 0x000fe20000000000 */
[----:B------:R-:W-:Y:S01]  /*0a10*/  IMAD.MOV.U32 R0, RZ, RZ, c[0x0][0x2b8] ;  /* 0x0000ae00ff007624 */ /* 0x000fe200078e00ff */
[----:B------:R-:W-:Y:S01]  /*0a20*/  ULDC.64 UR4, c[0x0][0x2b0] ;  /* 0x0000ac0000047ab9 */ /* 0x000fe20000000a00 */
[----:B------:R-:W-:Y:S01]  /*0a30*/  LEA.HI R4, R99, R96, RZ, 0x3 ;  /* 0x0000006063047211 */ /* 0x000fe200078f18ff */
[----:B------:R1:W2:Y:S01]  /*0a40*/  @P0 LDG.E R2, [R2.64] ;  /* 0x0000002a02020981 */ /* 0x0002a2000c1e1900 */
[----:B------:R-:W-:Y:S01]  /*0a50*/  UIMAD UR13, UR7, UR18, -0x60 ;  /* 0xffffffa0070d74a4 */ /* 0x000fe2000f8e0212 */
[----:B------:R-:W-:Y:S01]  /*0a60*/  ISETP.NE.AND P3, PT, R0, 0x1, PT ;  /* 0x000000010000780c */ /* 0x000fe20003f65270 */
[----:B------:R-:W-:Y:S01]  /*0a70*/  IMAD.MOV.U32 R215, RZ, RZ, RZ ;  /* 0x000000ffffd77224 */ /* 0x000fe200078e00ff */
[----:B------:R-:W-:-:S02]  /*0a80*/  LOP3.LUT R19, R4, 0xfffffff8, RZ, 0xc0, !PT ;  /* 0xfffffff804137812 */ /* 0x000fc400078ec0ff */
[----:B------:R-:W-:-:S03]  /*0a90*/  SHF.R.S32.HI R4, RZ, 0x3, R4 ;  /* 0x00000003ff047819 */ /* 0x000fc60000011404 */
[----:B------:R-:W-:-:S04]  /*0aa0*/  IMAD.IADD R19, R96, 0x1, -R19 ;  /* 0x0000000160137824 */ /* 0x000fc800078e0a13 */
[----:B------:R-:W-:-:S05]  /*0ab0*/  IMAD R218, R19, 0x20, R4 ;  /* 0x0000002013da7824 */ /* 0x000fca00078e0204 */
[----:B------:R-:W-:Y:S01]  /*0ac0*/  IADD3 R216, R218, UR13, RZ ;  /* 0x0000000ddad87c10 */ /* 0x000fe2000fffe0ff */
[----:B------:R-:W-:Y:S03]  /*0ad0*/  BAR.SYNC.DEFER_BLOCKING 0x0 ;  /* 0x0000000000007b1d */ /* 0x000fe60000010000 */
[C---:B------:R-:W-:Y:S01]  /*0ae0*/  ISETP.GE.AND P2, PT, R216.reuse, UR11, PT ;  /* 0x0000000bd8007c0c */ /* 0x040fe2000bf46270 */
[----:B-----5:R-:W-:-:S03]  /*0af0*/  IMAD.IADD R216, R216, 0x1, R219 ;  /* 0x00000001d8d87824 */ /* 0x020fc600078e02db */
[----:B------:R-:W-:Y:S01]  /*0b00*/  ISETP.GT.OR P2, PT, R218, 0x5f, P2 ;  /* 0x0000005fda00780c */ /* 0x000fe20001744670 */
[----:B------:R-:W-:-:S04]  /*0b10*/  @P3 IMAD.HI.U32 R0, R216, c[0x0][0x2bc], RZ ;  /* 0x0000af00d8003a27 */ /* 0x000fc800078e00ff */
[----:B-1----:R-:W-:Y:S01]  /*0b20*/  IMAD.MOV.U32 R3, RZ, RZ, R216 ;  /* 0x000000ffff037224 */ /* 0x002fe200078e00d8 */
[----:B------:R-:W-:Y:S01]  /*0b30*/  @P3 SHF.R.U32.HI R3, RZ, c[0x0][0x2c0], R0 ;  /* 0x0000b000ff033a19 */ /* 0x000fe20000011600 */
[----:B------:R-:W-:Y:S01]  /*0b40*/  USHF.R.S32.HI UR20, URZ, 0x1f, UR19 ;  /* 0x0000001f3f147899 */ /* 0x000fe20008011413 */
[----:B--2---:R1:W2:Y:S02]  /*0b50*/  @P0 R2UR UR17, R2 ;  /* 0x00000000021103c2 */ /* 0x0042a400000e0000 */
[----:B--2---:R-:W-:Y:S02]  /*0b60*/  @!UP2 UMOV UR17, UR19 ;  /* 0x000000130011ac82 */ /* 0x004fe40008000000 */
[----:B------:R-:W-:Y:S02]  /*0b70*/  USHF.R.S32.HI UR16, URZ, 0x1f, UR17 ;  /* 0x0000001f3f107899 */ /* 0x000fe40008011411 */
[----:B------:R-:W-:Y:S02]  /*0b80*/  UIMAD.WIDE.U32 UR36, UR17, UR4, URZ ;  /* 0x00000004112472a5 */ /* 0x000fe4000f8e003f */
[----:B------:R-:W-:-:S04]  /*0b90*/  UIMAD UR16, UR16, UR4, URZ ;  /* 0x00000004101072a4 */ /* 0x000fc8000f8e023f */
[----:B------:R-:W-:Y:S01]  /*0ba0*/  UIMAD UR5, UR17, UR5, UR16 ;  /* 0x00000005110572a4 */ /* 0x000fe2000f8e0210 */
[----:B------:R-:W-:Y:S02]  /*0bb0*/  @!P2 IADD3 R5, P1, R3, UR36, RZ ;  /* 0x000000240305ac10 */ /* 0x000fe4000ff3e0ff */
[----:B------:R-:W-:Y:S02]  /*0bc0*/  ULDC.64 UR16, c[0x0][0x1b8] ;  /* 0x00006e0000107ab9 */ /* 0x000fe40000000a00 */
[----:B------:R-:W-:Y:S01]  /*0bd0*/  UIADD3 UR5, UR37, UR5, URZ ;  /* 0x0000000525057290 */ /* 0x000fe2000fffe03f */
[----:B------:R-:W-:-:S05]  /*0be0*/  @!P2 LEA R6, P0, R5, c[0x0][0x2a0], 0x2 ;  /* 0x0000a8000506aa11 */ /* 0x000fca00078010ff */
[----:B------:R-:W-:-:S04]  /*0bf0*/  @!P2 LEA.HI.X.SX32 R0, R3, UR5, 0x1, P1 ;  /* 0x000000050300ac11 */ /* 0x000fc800088f0eff */
[----:B------:R-:W-:-:S05]  /*0c00*/  @!P2 LEA.HI.X R7, R5, c[0x0][0x2a4], R0, 0x2, P0 ;  /* 0x0000a9000507aa11 */ /* 0x000fca00000f1400 */
[----:B------:R2:W3:Y:S01]  /*0c10*/  @!P2 LDG.E R215, [R6.64] ;  /* 0x0000002a06d7a981 */ /* 0x0004e2000c1e1900 */
[----:B------:R-:W-:Y:S01]  /*0c20*/  PLOP3.LUT P1, PT, PT, PT, UP1, 0x80, 0x0 ;  /* 0x000000000000781c */ /* 0x000fe20003f2f018 */
[----:B------:R-:W-:Y:S01]  /*0c30*/  UIMAD UR4, UR10, UR16, URZ ;  /* 0x000000100a0472a4 */ /* 0x000fe2000f8e023f */
[----:B------:R-:W-:Y:S01]  /*0c40*/  PLOP3.LUT P0, PT, PT, PT, UP1, 0x80, 0x0 ;  /* 0x000000000000781c */ /* 0x000fe20003f0f018 */
[----:B------:R-:W-:Y:S01]  /*0c50*/  UIMAD.WIDE.U32 UR22, UR12, UR16, URZ ;  /* 0x000000100c1672a5 */ /* 0x000fe2000f8e003f */
[----:B------:R-:W-:Y:S01]  /*0c60*/  IADD3 R0, R218, UR15, RZ ;  /* 0x0000000fda007c10 */ /* 0x000fe2000fffe0ff */
[----:B------:R-:W-:Y:S01]  /*0c70*/  UIMAD UR4, UR12, UR17, UR4 ;  /* 0x000000110c0472a4 */ /* 0x000fe2000f8e0204 */
[----:B------:R-:W-:Y:S01]  /*0c80*/  IMAD.SHL.U32 R230, R19, 0x8, RZ ;  /* 0x0000000813e67824 */ /* 0x000fe200078e00ff */
[-C--:B------:R-:W-:Y:S01]  /*0c90*/  LEA.HI R217, R99, R96.reuse, RZ, 0x6 ;  /* 0x0000006063d97211 */ /* 0x080fe200078f30ff */
[----:B------:R-:W-:Y:S01]  /*0ca0*/  ULDC.64 UR16, c[0x0][0x1c0] ;  /* 0x0000700000107ab9 */ /* 0x000fe20000000a00 */
[----:B------:R-:W-:Y:S01]  /*0cb0*/  IMAD.MOV R3, RZ, RZ, -R3 ;  /* 0x000000ffff037224 */ /* 0x000fe200078e0a03 */
[----:B------:R-:W-:Y:S01]  /*0cc0*/  UIADD3 UR23, UR23, UR4, URZ ;  /* 0x0000000417177290 */ /* 0x000fe2000fffe03f */
[----:B------:R-:W-:Y:S01]  /*0cd0*/  IADD3 R17, R230, 0x40, RZ ;  /* 0x00000040e6117810 */ /* 0x000fe20007ffe0ff */
[----:B------:R-:W-:Y:S01]  /*0ce0*/  UIMAD UR20, UR20, UR16, URZ ;  /* 0x00000010141472a4 */ /* 0x000fe2000f8e023f */
[----:B-1----:R-:W-:Y:S01]  /*0cf0*/  @P1 IMAD.HI.U32 R2, R0, c[0x0][0x2c8], RZ ;  /* 0x0000b20000021a27 */ /* 0x002fe200078e00ff */
[----:B------:R-:W-:Y:S01]  /*0d00*/  UIMAD.WIDE.U32 UR22, UR19, UR16, UR22 ;  /* 0x00000010131672a5 */ /* 0x000fe2000f8e0016 */
[----:B------:R-:W-:Y:S01]  /*0d10*/  ISETP.GE.AND P5, PT, R230, c[0x0][0x198], PT ;  /* 0x00006600e6007a0c */ /* 0x000fe20003fa6270 */
[----:B------:R-:W-:Y:S01]  /*0d20*/  UIMAD UR17, UR19, UR17, UR20 ;  /* 0x00000011131172a4 */ /* 0x000fe2000f8e0214 */
[----:B------:R-:W-:Y:S01]  /*0d30*/  IMAD R216, R3, c[0x0][0x2b8], R216 ;  /* 0x0000ae0003d87a24 */ /* 0x000fe200078e02d8 */
[----:B------:R-:W-:Y:S01]  /*0d40*/  ULDC UR4, c[0x0][0x168] ;  /* 0x00005a0000047ab9 */ /* 0x000fe20000000800 */
[----:B------:R-:W-:Y:S01]  /*0d50*/  IMAD.SHL.U32 R217, R217, 0x8, RZ ;  /* 0x00000008d9d97824 */ /* 0x000fe200078e00ff */
[----:B------:R-:W-:Y:S01]  /*0d60*/  UIADD3 UR17, UR23, UR17, URZ ;  /* 0x0000001117117290 */ /* 0x000fe2000fffe03f */
[----:B------:R-:W-:Y:S01]  /*0d70*/  IMAD.U32 R9, RZ, RZ, UR23 ;  /* 0x00000017ff097e24 */ /* 0x000fe2000f8e00ff */
[----:B------:R-:W-:Y:S01]  /*0d80*/  UIMAD UR9, UR9, UR4, URZ ;  /* 0x00000004090972a4 */ /* 0x000fe2000f8e023f */
[----:B------:R-:W-:Y:S01]  /*0d90*/  IMAD.U32 R8, RZ, RZ, UR22 ;  /* 0x00000016ff087e24 */ /* 0x000fe2000f8e00ff */
[----:B------:R-:W-:Y:S01]  /*0da0*/  SHF.R.S32.HI R13, RZ, 0x1f, R216 ;  /* 0x0000001fff0d7819 */ /* 0x000fe200000114d8 */
[----:B--2---:R-:W-:Y:S01]  /*0db0*/  IMAD.MOV.U32 R7, RZ, RZ, R0 ;  /* 0x000000ffff077224 */ /* 0x004fe200078e0000 */
[----:B------:R-:W-:Y:S01]  /*0dc0*/  @P0 SHF.R.U32.HI R7, RZ, c[0x0][0x2cc], R2 ;  /* 0x0000b300ff070a19 */ /* 0x000fe20000011602 */
[----:B------:R-:W-:Y:S01]  /*0dd0*/  IMAD.U32 R9, RZ, RZ, UR17 ;  /* 0x00000011ff097e24 */ /* 0x000fe2000f8e00ff */
[----:B------:R-:W-:Y:S01]  /*0de0*/  ISETP.GE.AND P6, PT, R17, c[0x0][0x198], PT ;  /* 0x0000660011007a0c */ /* 0x000fe20003fc6270 */
[----:B------:R-:W-:Y:S01]  /*0df0*/  IMAD.WIDE.U32 R24, R216, c[0x0][0x1e0], RZ ;  /* 0x00007800d8187a25 */ /* 0x000fe200078e00ff */
[--C-:B------:R-:W-:Y:S01]  /*0e00*/  SHF.R.S32.HI R2, RZ, 0x1f, R7.reuse ;  /* 0x0000001fff027819 */ /* 0x100fe20000011407 */
[----:B------:R-:W-:Y:S01]  /*0e10*/  ULDC.64 UR16, c[0x0][0x1e8] ;  /* 0x00007a0000107ab9 */ /* 0x000fe20000000a00 */
[-C--:B------:R-:W-:Y:S01]  /*0e20*/  LEA.HI R214, R99, R96.reuse, RZ, 0x4 ;  /* 0x0000006063d67211 */ /* 0x080fe200078f20ff */
[----:B------:R-:W-:Y:S01]  /*0e30*/  IMAD.MOV R5, RZ, RZ, -R7 ;  /* 0x000000ffff057224 */ /* 0x000fe200078e0a07 */
[----:B------:R-:W-:Y:S01]  /*0e40*/  UIMAD UR4, UR10, UR16, URZ ;  /* 0x000000100a0472a4 */ /* 0x000fe2000f8e023f */
[----:B------:R-:W-:Y:S01]  /*0e50*/  IMAD R2, R2, c[0x0][0x1b0], RZ ;  /* 0x00006c0002027a24 */ /* 0x000fe200078e02ff */
[----:B------:R-:W-:Y:S01]  /*0e60*/  UIMAD.WIDE.U32 UR40, UR12, UR16, URZ ;  /* 0x000000100c2872a5 */ /* 0x000fe2000f8e003f */
[----:B------:R-:W-:Y:S01]  /*0e70*/  IMAD R5, R5, c[0x0][0x2c4], R0 ;  /* 0x0000b10005057a24 */ /* 0x000fe200078e0200 */
[----:B------:R-:W-:Y:S01]  /*0e80*/  UIMAD UR4, UR12, UR17, UR4 ;  /* 0x000000110c0472a4 */ /* 0x000fe2000f8e0204 */
[C---:B------:R-:W-:Y:S01]  /*0e90*/  IMAD.WIDE.U32 R8, R7.reuse, c[0x0][0x1b0], R8 ;  /* 0x00006c0007087a25 */ /* 0x040fe200078e0008 */
[----:B------:R-:W-:Y:S01]  /*0ea0*/  SHF.R.S32.HI R15, RZ, 0x4, R214 ;  /* 0x00000004ff0f7819 */ /* 0x000fe200000114d6 */
[----:B------:R-:W-:Y:S01]  /*0eb0*/  ULDC.64 UR16, c[0x0][0x210] ;  /* 0x0000840000107ab9 */ /* 0x000fe20000000a00 */
[----:B------:R-:W-:Y:S01]  /*0ec0*/  SHF.R.S32.HI R0, RZ, 0x1f, R5 ;  /* 0x0000001fff007819 */ /* 0x000fe20000011405 */
[----:B------:R-:W-:Y:S01]  /*0ed0*/  IMAD R7, R7, c[0x0][0x1b4], R2 ;  /* 0x00006d0007077a24 */ /* 0x000fe200078e0202 */
[----:B------:R-:W-:Y:S01]  /*0ee0*/  LEA.HI R98, R99, R96, RZ, 0x5 ;  /* 0x0000006063627211 */ /* 0x000fe200078f28ff */
[----:B------:R-:W-:-:S02]  /*0ef0*/  UIMAD UR10, UR10, UR16, URZ ;  /* 0x000000100a0a72a4 */ /* 0x000fc4000f8e023f */
[----:B------:R-:W-:Y:S01]  /*0f00*/  IMAD.IADD R9, R9, 0x1, R7 ;  /* 0x0000000109097824 */ /* 0x000fe200078e0207 */
[----:B------:R-:W-:Y:S01]  /*0f10*/  SHF.R.S32.HI R97, RZ, 0x5, R98 ;  /* 0x00000005ff617819 */ /* 0x000fe20000011462 */
[----:B------:R-:W-:Y:S01]  /*0f20*/  IMAD R0, R0, c[0x0][0x1a8], RZ ;  /* 0x00006a0000007a24 */ /* 0x000fe200078e02ff */
[----:B------:R-:W-:Y:S01]  /*0f30*/  UIMAD.WIDE.U32 UR38, UR12, UR16, URZ ;  /* 0x000000100c2672a5 */ /* 0x000fe2000f8e003f */
[C---:B------:R-:W-:Y:S01]  /*0f40*/  IMAD.WIDE.U32 R6, R5.reuse, c[0x0][0x1a8], R8 ;  /* 0x00006a0005067a25 */ /* 0x040fe200078e0008 */
[----:B------:R-:W-:Y:S01]  /*0f50*/  SHF.R.S32.HI R8, RZ, 0x1f, R17 ;  /* 0x0000001fff087819 */ /* 0x000fe20000011411 */
[----:B------:R-:W-:Y:S02]  /*0f60*/  UIMAD UR10, UR12, UR17, UR10 ;  /* 0x000000110c0a72a4 */ /* 0x000fe4000f8e020a */
[----:B------:R-:W-:Y:S01]  /*0f70*/  IMAD R11, R5, c[0x0][0x1ac], R0 ;  /* 0x00006b00050b7a24 */ /* 0x000fe200078e0200 */
[----:B------:R-:W-:Y:S01]  /*0f80*/  LEA R16, P0, R6, c[0x0][0x160], 0x1 ;  /* 0x0000580006107a11 */ /* 0x000fe200078008ff */
[C---:B------:R-:W-:Y:S01]  /*0f90*/  IMAD.SHL.U32 R9, R4.reuse, 0x40, RZ ;  /* 0x0000004004097824 */ /* 0x040fe200078e00ff */
[----:B------:R-:W-:Y:S01]  /*0fa0*/  IADD3 R0, R4, UR15, RZ ;  /* 0x0000000f04007c10 */ /* 0x000fe2000fffe0ff */
[----:B------:R-:W-:Y:S01]  /*0fb0*/  IMAD.IADD R14, R7, 0x1, R11 ;  /* 0x00000001070e7824 */ /* 0x000fe200078e020b */
[----:B------:R-:W-:Y:S01]  /*0fc0*/  LEA.HI R229, R8, R17, RZ, 0x3 ;  /* 0x0000001108e57211 */ /* 0x000fe200078f18ff */
[----:B------:R-:W-:Y:S01]  /*0fd0*/  SHFL.IDX PT, R20, R16, 0x1, 0x181f ;  /* 0x00381f0010147f89 */ /* 0x000fe200000e0000 */
[----:B------:R-:W-:Y:S01]  /*0fe0*/  LOP3.LUT R9, R9, 0x1c0, RZ, 0xc0, !PT ;  /* 0x000001c009097812 */ /* 0x000fe200078ec0ff */
[----:B------:R-:W-:Y:S01]  /*0ff0*/  UIADD3 UR10, UR39, UR10, URZ ;  /* 0x0000000a270a7290 */ /* 0x000fe2000fffe03f */
[----:B------:R-:W-:Y:S01]  /*1000*/  LEA.HI.X R14, R6, c[0x0][0x164], R14, 0x1, P0 ;  /* 0x00005900060e7a11 */ /* 0x000fe200000f0c0e */
[----:B------:R-:W-:Y:S01]  /*1010*/  SHFL.IDX PT, R10, R16, 0x2, 0x181f ;  /* 0x00581f00100a7f89 */ /* 0x000fe200000e0000 */
[----:B------:R-:W-:Y:S01]  /*1020*/  SHF.R.U32.HI R5, RZ, 0x3, R9 ;  /* 0x00000003ff057819 */ /* 0x000fe20000011609 */
[----:B------:R-:W-:Y:S01]  /*1030*/  UIADD3 UR16, UR7, -0x1, URZ ;  /* 0xffffffff07107890 */ /* 0x000fe2000fffe03f */
[----:B------:R-:W-:Y:S01]  /*1040*/  LOP3.LUT R2, R9, 0x38, R230, 0xf8, !PT ;  /* 0x0000003809027812 */ /* 0x000fe200078ef8e6 */
[----:B------:R-:W-:Y:S01]  /*1050*/  SHFL.IDX PT, R6, R16, RZ, 0x181f ;  /* 0x00181fff10067589 */ /* 0x000fe200000e0000 */
[----:B------:R-:W-:Y:S01]  /*1060*/  ISETP.GE.AND P0, PT, R0, UR9, PT ;  /* 0x0000000900007c0c */ /* 0x000fe2000bf06270 */
[----:B------:R-:W-:Y:S01]  /*1070*/  UISETP.GT.AND UP2, UPT, UR16, UR6, UPT ;  /* 0x000000061000728c */ /* 0x000fe2000bf44270 */
[----:B------:R-:W-:Y:S01]  /*1080*/  LOP3.LUT R2, R2, R5, RZ, 0x3c, !PT ;  /* 0x0000000502027212 */ /* 0x000fe200078e3cff */
[----:B------:R-:W1:Y:S01]  /*1090*/  SHFL.IDX PT, R7, R14, RZ, 0x181f ;  /* 0x00181fff0e077589 */ /* 0x000e6200000e0000 */
[----:B------:R-:W-:-:S02]  /*10a0*/  IADD3 R3, R0, 0x20, RZ ;  /* 0x0000002000037810 */ /* 0x000fc40007ffe0ff */
[----:B------:R-:W-:Y:S01]  /*10b0*/  LOP3.LUT R217, R2, 0xfffffe00, R217, 0xf8, !PT ;  /* 0xfffffe0002d97812 */ /* 0x000fe200078ef8d9 */
[----:B------:R-:W2:Y:S01]  /*10c0*/  SHFL.IDX PT, R21, R14, 0x1, 0x181f ;  /* 0x00381f000e157f89 */ /* 0x000ea200000e0000 */
[----:B------:R-:W-:Y:S01]  /*10d0*/  ISETP.GE.AND P4, PT, R3, UR9, PT ;  /* 0x0000000903007c0c */ /* 0x000fe2000bf86270 */
[----:B------:R-:W-:Y:S01]  /*10e0*/  IMAD R3, R13, c[0x0][0x1e0], RZ ;  /* 0x000078000d037a24 */ /* 0x000fe200078e02ff */
[----:B------:R-:W-:Y:S01]  /*10f0*/  IADD3 R2, R0, 0x40, RZ ;  /* 0x0000004000027810 */ /* 0x000fe20007ffe0ff */
[----:B------:R-:W-:Y:S01]  /*1100*/  IMAD.SHL.U32 R217, R217, 0x2, RZ ;  /* 0x00000002d9d97824 */ /* 0x000fe200078e00ff */
[----:B------:R-:W-:Y:S01]  /*1110*/  LOP3.LUT R229, R229, 0xfffffff8, RZ, 0xc0, !PT ;  /* 0xfffffff8e5e57812 */ /* 0x000fe200078ec0ff */
[----:B------:R-:W-:Y:S01]  /*1120*/  IMAD R3, R216, c[0x0][0x1e4], R3 ;  /* 0x00007900d8037a24 */ /* 0x000fe200078e0203 */
[----:B------:R-:W-:Y:S01]  /*1130*/  IADD3 R0, R0, 0x60, RZ ;  /* 0x0000006000007810 */ /* 0x000fe20007ffe0ff */
[----:B------:R-:W4:Y:S01]  /*1140*/  SHFL.IDX PT, R11, R14, 0x2, 0x181f ;  /* 0x00581f000e0b7f89 */ /* 0x000f2200000e0000 */
[----:B------:R-:W-:Y:S01]  /*1150*/  ISETP.GE.AND P2, PT, R2, UR9, PT ;  /* 0x0000000902007c0c */ /* 0x000fe2000bf46270 */
[----:B------:R-:W-:Y:S01]  /*1160*/  IMAD.IADD R25, R25, 0x1, R3 ;  /* 0x0000000119197824 */ /* 0x000fe200078e0203 */
[----:B------:R-:W-:Y:S01]  /*1170*/  ISETP.GE.AND P1, PT, R0, UR9, PT ;  /* 0x0000000900007c0c */ /* 0x000fe2000bf26270 */
[----:B------:R-:W-:Y:S01]  /*1180*/  UIADD3 UR9, UR41, UR4, URZ ;  /* 0x0000000429097290 */ /* 0x000fe2000fffe03f */
[----:B------:R-:W-:Y:S01]  /*1190*/  SHF.R.S32.HI R232, RZ, 0x1f, R229 ;  /* 0x0000001fffe87819 */ /* 0x000fe200000114e5 */
[----:B------:R-:W-:Y:S01]  /*11a0*/  UIMAD UR4, UR7, -0x60, UR18 ;  /* 0xffffffa0070478a4 */ /* 0x000fe2000f8e0212 */
[----:B------:R-:W-:-:S02]  /*11b0*/  IADD3 R225, R217, 0x100, RZ ;  /* 0x00000100d9e17810 */ /* 0x000fc40007ffe0ff */
[C---:B------:R-:W-:Y:S01]  /*11c0*/  IADD3 R224, R217.reuse, 0x3100, RZ ;  /* 0x00003100d9e07810 */ /* 0x040fe20007ffe0ff */
[----:B------:R-:W-:Y:S01]  /*11d0*/  UIADD3 UR18, UR4, UR11, URZ ;  /* 0x0000000b04127290 */ /* 0x000fe2000fffe03f */
[C---:B------:R-:W-:Y:S01]  /*11e0*/  IADD3 R223, R217.reuse, 0x1100, RZ ;  /* 0x00001100d9df7810 */ /* 0x040fe20007ffe0ff */
[----:B-1----:R-:W-:Y:S01]  /*11f0*/  @!P0 IMAD.WIDE R8, R230, 0x2, R6 ;  /* 0x00000002e6088825 */ /* 0x002fe200078e0206 */
[----:B------:R-:W-:-:S03]  /*1200*/  IADD3 R222, R217, 0x4100, RZ ;  /* 0x00004100d9de7810 */ /* 0x000fc60007ffe0ff */
[C---:B------:R-:W-:Y:S01]  /*1210*/  @!P0 IMAD.WIDE R6, R229.reuse, 0x2, R6 ;  /* 0x00000002e5068825 */ /* 0x040fe200078e0206 */
[----:B------:R1:W-:Y:S03]  /*1220*/  @!P0 LDGSTS.E.BYPASS.LTC128B.128 [R217+0x100], [R8.64], !P5 ;  /* 0x0010000008d98fae */ /* 0x0003e6000e901d6a */
[--C-:B--2---:R-:W-:Y:S01]  /*1230*/  @!P4 IMAD.WIDE R22, R230, 0x2, R20.reuse ;  /* 0x00000002e616c825 */ /* 0x104fe200078e0214 */
[----:B------:R2:W-:Y:S03]  /*1240*/  @!P0 LDGSTS.E.BYPASS.LTC128B.128 [R217+0x4100], [R6.64], !P6 ;  /* 0x0410000006d98fae */ /* 0x0005e6000f101d6a */
[C---:B------:R-:W-:Y:S01]  /*1250*/  @!P4 IMAD.WIDE R20, R229.reuse, 0x2, R20 ;  /* 0x00000002e514c825 */ /* 0x040fe200078e0214 */
[----:B------:R3:W-:Y:S03]  /*1260*/  @!P4 LDGSTS.E.BYPASS.LTC128B.128 [R217+0x1100], [R22.64], !P5 ;  /* 0x0110000016d9cfae */ /* 0x0007e6000e901d6a */
[----:B----4-:R-:W-:Y:S01]  /*1270*/  @!P2 IMAD.WIDE R26, R229, 0x2, R10 ;  /* 0x00000002e51aa825 */ /* 0x010fe200078e020a */
[----:B------:R4:W-:Y:S01]  /*1280*/  @!P4 LDGSTS.E.BYPASS.LTC128B.128 [R217+0x5100], [R20.64], !P6 ;  /* 0x0510000014d9cfae */ /* 0x0009e2000f101d6a */
[----:B------:R-:W-:-:S04]  /*1290*/  ISETP.GE.AND P4, PT, R17, c[0x0][0x1d4], PT ;  /* 0x0000750011007a0c */ /* 0x000fc80003f86270 */
[----:B------:R-:W-:Y:S02]  /*12a0*/  SEL R231, RZ, 0x10, P4 ;  /* 0x00000010ffe77807 */ /* 0x000fe40002000000 */
[C---:B-1----:R-:W-:Y:S02]  /*12b0*/  LOP3.LUT R9, R214.reuse, 0xfffffff0, RZ, 0xc0, !PT ;  /* 0xfffffff0d6097812 */ /* 0x042fe400078ec0ff */
[----:B------:R-:W-:Y:S01]  /*12c0*/  LEA.HI R214, R214, R15, RZ, 0x1 ;  /* 0x0000000fd6d67211 */ /* 0x000fe200078f08ff */
[----:B--2---:R1:W-:Y:S02]  /*12d0*/  SHFL.IDX PT, R6, R16, 0x3, 0x181f ;  /* 0x00781f0010067f89 */ /* 0x0043e400000e0000 */
[----:B------:R-:W-:Y:S01]  /*12e0*/  IMAD.IADD R9, R96, 0x1, -R9 ;  /* 0x0000000160097824 */ /* 0x000fe200078e0a09 */
[----:B------:R-:W-:Y:S01]  /*12f0*/  LOP3.LUT R214, R214, 0xfffffffe, RZ, 0xc0, !PT ;  /* 0xfffffffed6d67812 */ /* 0x000fe200078ec0ff */
[----:B------:R2:W4:Y:S03]  /*1300*/  SHFL.IDX PT, R7, R14, 0x3, 0x181f ;  /* 0x00781f000e077f89 */ /* 0x00052600000e0000 */
[----:B------:R-:W-:Y:S01]  /*1310*/  SHF.R.S32.HI R2, RZ, 0x1f, R9 ;  /* 0x0000001fff027819 */ /* 0x000fe20000011409 */
[----:B------:R-:W-:-:S03]  /*1320*/  IMAD.IADD R214, R15, 0x1, -R214 ;  /* 0x000000010fd67824 */ /* 0x000fc600078e0ad6 */
[----:B------:R-:W-:Y:S01]  /*1330*/  LEA.HI R2, R2, R9, RZ, 0x3 ;  /* 0x0000000902027211 */ /* 0x000fe200078f18ff */
[----:B-1----:R-:W-:Y:S02]  /*1340*/  IMAD.MOV.U32 R16, RZ, RZ, 0x20 ;  /* 0x00000020ff107424 */ /* 0x002fe400078e00ff */
[----:B--2---:R-:W-:-:S04]  /*1350*/  @!P2 IMAD.WIDE R14, R230, 0x2, R10 ;  /* 0x00000002e60ea825 */ /* 0x004fc800078e020a */
[C-C-:B----4-:R-:W-:Y:S01]  /*1360*/  @!P1 IMAD.WIDE R10, R230.reuse, 0x2, R6.reuse ;  /* 0x00000002e60a9825 */ /* 0x150fe200078e0206 */
[----:B------:R1:W-:Y:S04]  /*1370*/  @!P2 LDGSTS.E.BYPASS.LTC128B.128 [R217+0x2100], [R14.64], !P5 ;  /* 0x021000000ed9afae */ /* 0x0003e8000e901d6a */
[----:B------:R2:W-:Y:S04]  /*1380*/  @!P2 LDGSTS.E.BYPASS.LTC128B.128 [R217+0x6100], [R26.64], !P6 ;  /* 0x061000001ad9afae */ /* 0x0005e8000f101d6a */
[----:B------:R4:W-:Y:S01]  /*1390*/  @!P1 LDGSTS.E.BYPASS.LTC128B.128 [R217+0x3100], [R10.64], !P5 ;  /* 0x031000000ad99fae */ /* 0x0009e2000e901d6a */
[----:B------:R-:W-:Y:S01]  /*13a0*/  ISETP.GE.AND P5, PT, R230, c[0x0][0x1d4], PT ;  /* 0x00007500e6007a0c */ /* 0x000fe20003fa6270 */
[----:B-1----:R-:W-:-:S04]  /*13b0*/  @!P1 IMAD.WIDE R14, R229, 0x2, R6 ;  /* 0x00000002e50e9825 */ /* 0x002fc800078e0206 */
[----:B------:R-:W-:Y:S01]  /*13c0*/  IMAD.SHL.U32 R6, R214, 0x8, RZ ;  /* 0x00000008d6067824 */ /* 0x000fe200078e00ff */
[----:B------:R1:W-:Y:S04]  /*13d0*/  @!P1 LDGSTS.E.BYPASS.LTC128B.128 [R217+0x7100], [R14.64], !P6 ;  /* 0x071000000ed99fae */ /* 0x0003e8000f101d6a */
[----:B------:R-:W0:Y:S01]  /*13e0*/  LDGDEPBAR ;  /* 0x00000000000079af */ /* 0x000e220000000000 */
[----:B-1----:R-:W-:Y:S01]  /*13f0*/  IMAD.WIDE.U32 R14, R216, c[0x0][0x208], RZ ;  /* 0x00008200d80e7a25 */ /* 0x002fe200078e00ff */
[----:B---3--:R-:W-:-:S03]  /*1400*/  SHF.R.S32.HI R12, RZ, 0x1f, R215 ;  /* 0x0000001fff0c7819 */ /* 0x008fc600000114d7 */
[----:B------:R-:W-:-:S04]  /*1410*/  IMAD.WIDE.U32 R24, R215, c[0x0][0x1f0], R24 ;  /* 0x00007c00d7187a25 */ /* 0x000fc800078e0018 */
[----:B------:R-:W-:Y:S01]  /*1420*/  IMAD R0, R12, c[0x0][0x1f0], RZ ;  /* 0x00007c000c007a24 */ /* 0x000fe200078e02ff */
[----:B------:R-:W-:Y:S02]  /*1430*/  IADD3 R8, P0, R24, UR40, RZ ;  /* 0x0000002818087c10 */ /* 0x000fe4000ff1e0ff */
[----:B------:R-:W-:Y:S01]  /*1440*/  IADD3 R24, -R4, UR18, RZ ;  /* 0x0000001204187c10 */ /* 0x000fe2000fffe1ff */
[----:B------:R-:W-:Y:S01]  /*1450*/  IMAD R5, R215, c[0x0][0x1f4], R0 ;  /* 0x00007d00d7057a24 */ /* 0x000fe200078e0200 */
[C---:B------:R-:W-:Y:S01]  /*1460*/  LOP3.LUT R0, R2.reuse, 0xfffffff8, RZ, 0xc0, !PT ;  /* 0xfffffff802007812 */ /* 0x040fe200078ec0ff */
[----:B------:R-:W-:Y:S01]  /*1470*/  IMAD.SHL.U32 R2, R2, 0x40, RZ ;  /* 0x0000004002027824 */ /* 0x000fe200078e00ff */
[----:B------:R-:W-:Y:S01]  /*1480*/  ISETP.GE.AND P2, PT, R24, 0x21, PT ;  /* 0x000000211800780c */ /* 0x000fe20003f46270 */
[----:B------:R-:W-:Y:S01]  /*1490*/  IMAD.SHL.U32 R4, R4, 0x8, RZ ;  /* 0x0000000804047824 */ /* 0x000fe200078e00ff */
[----:B------:R-:W-:Y:S01]  /*14a0*/  IADD3.X R5, R25, UR9, R5, P0, !PT ;  /* 0x0000000919057c10 */ /* 0x000fe200087fe405 */
[----:B------:R-:W-:Y:S01]  /*14b0*/  IMAD.IADD R0, R9, 0x1, -R0 ;  /* 0x0000000109007824 */ /* 0x000fe200078e0a00 */
[----:B------:R-:W-:Y:S01]  /*14c0*/  LEA R3, P0, R8, c[0x0][0x1c8], 0x1 ;  /* 0x0000720008037a11 */ /* 0x000fe200078008ff */
[----:B------:R-:W-:Y:S01]  /*14d0*/  IMAD.U32 R9, RZ, RZ, UR12 ;  /* 0x0000000cff097e24 */ /* 0x000fe2000f8e00ff */
[----:B------:R-:W-:Y:S01]  /*14e0*/  ISETP.GT.AND P1, PT, R24, 0x40, PT ;  /* 0x000000401800780c */ /* 0x000fe20003f24270 */
[----:B------:R-:W-:Y:S01]  /*14f0*/  IMAD.SHL.U32 R7, R0, 0x40, RZ ;  /* 0x0000004000077824 */ /* 0x000fe200078e00ff */
[----:B------:R-:W-:Y:S01]  /*1500*/  LEA.HI.X R5, R8, c[0x0][0x1cc], R5, 0x1, P0 ;  /* 0x0000730008057a11 */ /* 0x000fe200000f0c05 */
[----:B------:R-:W-:Y:S01]  /*1510*/  IMAD R8, R216, c[0x0][0x1e0], RZ ;  /* 0x00007800d8087a24 */ /* 0x000fe200078e02ff */
[----:B------:R-:W-:Y:S01]  /*1520*/  SHFL.IDX PT, R22, R3, RZ, 0x181f ;  /* 0x00181fff03167589 */ /* 0x000fe200000e0000 */
[----:B------:R-:W-:-:S02]  /*1530*/  ISETP.GE.AND P0, PT, R24, 0x1, PT ;  /* 0x000000011800780c */ /* 0x000fc40003f06270 */
[----:B------:R-:W-:Y:S01]  /*1540*/  IMAD R8, R215, c[0x0][0x1f0], R8 ;  /* 0x00007c00d7087a24 */ /* 0x000fe200078e0208 */
[----:B------:R-:W1:Y:S03]  /*1550*/  SHFL.IDX PT, R23, R5, RZ, 0x181f ;  /* 0x00181fff05177589 */ /* 0x000e6600000e0000 */
[----:B------:R-:W-:Y:S01]  /*1560*/  IMAD R8, R9, c[0x0][0x1e8], R8 ;  /* 0x00007a0009087a24 */ /* 0x000fe200078e0208 */
[----:B------:R3:W-:Y:S04]  /*1570*/  SHFL.IDX PT, R28, R3, 0x1, 0x181f ;  /* 0x00381f00031c7f89 */ /* 0x0007e800000e0000 */
[----:B------:R-:W-:Y:S01]  /*1580*/  LEA R8, R8, c[0x0][0x1c8], 0x1 ;  /* 0x0000720008087a11 */ /* 0x000fe200078e08ff */
[----:B------:R-:W1:Y:S04]  /*1590*/  SHFL.IDX PT, R29, R5, 0x1, 0x181f ;  /* 0x00381f00051d7f89 */ /* 0x000e6800000e0000 */
[----:B------:R1:W-:Y:S04]  /*15a0*/  SHFL.IDX PT, R20, R8, 0x2, 0x181f ;  /* 0x00581f0008147f89 */ /* 0x0003e800000e0000 */
[----:B------:R-:W4:Y:S01]  /*15b0*/  SHFL.IDX PT, R21, R5, 0x2, 0x181f ;  /* 0x00581f0005157f89 */ /* 0x000f2200000e0000 */
[----:B---3--:R-:W-:-:S04]  /*15c0*/  LOP3.LUT R3, R7, 0x1c0, RZ, 0xc0, !PT ;  /* 0x000001c007037812 */ /* 0x008fc800078ec0ff */
[----:B------:R-:W-:Y:S02]  /*15d0*/  LOP3.LUT R6, R3, 0x8, R6, 0xf8, !PT ;  /* 0x0000000803067812 */ /* 0x000fe400078ef806 */
[----:B------:R-:W-:Y:S01]  /*15e0*/  SHF.R.U32.HI R3, RZ, 0x3, R3 ;  /* 0x00000003ff037819 */ /* 0x000fe20000011603 */
[----:B-1----:R-:W-:-:S03]  /*15f0*/  @P0 IMAD.WIDE R8, R230, 0x2, R22 ;  /* 0x00000002e6080825 */ /* 0x002fc600078e0216 */
[----:B------:R-:W-:Y:S01]  /*1600*/  LOP3.LUT R3, R6, R3, RZ, 0x3c, !PT ;  /* 0x0000000306037212 */ /* 0x000fe200078e3cff */
[----:B------:R-:W-:Y:S01]  /*1610*/  @P0 IMAD.WIDE R22, R229, 0x2, R22 ;  /* 0x00000002e5160825 */ /* 0x000fe200078e0216 */
[----:B------:R1:W-:Y:S02]  /*1620*/  @P0 LDGSTS.E.BYPASS.LTC128B.128 [R217+0x8100], [R8.64], !P5 ;  /* 0x0810000008d90fae */ /* 0x0003e4000e901d6a */
[----:B------:R-:W-:Y:S01]  /*1630*/  LOP3.LUT R2, R3, 0xfffffe00, R2, 0xf8, !PT ;  /* 0xfffffe0003027812 */ /* 0x000fe200078ef802 */
[C-C-:B------:R-:W-:Y:S01]  /*1640*/  @P2 IMAD.WIDE R6, R230.reuse, 0x2, R28.reuse ;  /* 0x00000002e6062825 */ /* 0x140fe200078e021c */
[----:B------:R3:W-:Y:S03]  /*1650*/  @P0 LDGSTS.E.BYPASS.LTC128B.128 [R217+0xb100], [R22.64], !P4 ;  /* 0x0b10000016d90fae */ /* 0x0007e6000e101d6a */
[C---:B------:R-:W-:Y:S01]  /*1660*/  @P2 IMAD.WIDE R28, R229.reuse, 0x2, R28 ;  /* 0x00000002e51c2825 */ /* 0x040fe200078e021c */
[----:B------:R1:W-:Y:S03]  /*1670*/  @P2 LDGSTS.E.BYPASS.LTC128B.128 [R217+0x9100], [R6.64], !P5 ;  /* 0x0910000006d92fae */ /* 0x0003e6000e901d6a */
[--C-:B----4-:R-:W-:Y:S01]  /*1680*/  @P1 IMAD.WIDE R10, R230, 0x2, R20.reuse ;  /* 0x00000002e60a1825 */ /* 0x110fe200078e0214 */
[----:B------:R4:W-:Y:S03]  /*1690*/  @P2 LDGSTS.E.BYPASS.LTC128B.128 [R217+0xc100], [R28.64], !P4 ;  /* 0x0c1000001cd92fae */ /* 0x0009e6000e101d6a */
[----:B------:R-:W-:Y:S01]  /*16a0*/  @P1 IMAD.WIDE R20, R229, 0x2, R20 ;  /* 0x00000002e5141825 */ /* 0x000fe200078e0214 */
[----:B------:R2:W-:Y:S03]  /*16b0*/  @P1 LDGSTS.E.BYPASS.LTC128B.128 [R217+0xa100], [R10.64], !P5 ;  /* 0x0a1000000ad91fae */ /* 0x0005e6000e901d6a */
[----:B------:R-:W-:Y:S01]  /*16c0*/  IMAD.SHL.U32 R5, R19, 0x40, RZ ;  /* 0x0000004013057824 */ /* 0x000fe200078e00ff */
[----:B------:R3:W-:Y:S01]  /*16d0*/  @P1 LDGSTS.E.BYPASS.LTC128B.128 [R217+0xd100], [R20.64], !P4 ;  /* 0x0d10000014d91fae */ /* 0x0007e2000e101d6a */
[----:B------:R-:W-:-:S02]  /*16e0*/  R2P PR, R0, 0x6 ;  /* 0x0000000600007804 */ /* 0x000fc40000000000 */
[----:B------:R-:W-:Y:S01]  /*16f0*/  LOP3.LUT P0, RZ, R19, 0x2, RZ, 0xc0, !PT ;  /* 0x0000000213ff7812 */ /* 0x000fe2000780c0ff */
[----:B------:R-:W0:Y:S01]  /*1700*/  LDGDEPBAR ;  /* 0x00000000000079af */ /* 0x000e220000000000 */
[----:B------:R-:W-:-:S04]  /*1710*/  LOP3.LUT R5, R5, 0x1c0, RZ, 0xc0, !PT ;  /* 0x000001c005057812 */ /* 0x000fc800078ec0ff */
[----:B------:R-:W-:Y:S02]  /*1720*/  LOP3.LUT R3, R5, 0x8, R4, 0xf8, !PT ;  /* 0x0000000805037812 */ /* 0x000fe400078ef804 */
[----:B------:R-:W-:Y:S01]  /*1730*/  SHF.R.U32.HI R4, RZ, 0x3, R5 ;  /* 0x00000003ff047819 */ /* 0x000fe20000011605 */
[----:B------:R-:W-:Y:S02]  /*1740*/  IMAD.MOV.U32 R5, RZ, RZ, 0x10 ;  /* 0x00000010ff057424 */ /* 0x000fe400078e00ff */
[----:B-1----:R-:W-:Y:S01]  /*1750*/  IMAD R7, R97, 0x400, R2 ;  /* 0x0000040061077824 */ /* 0x002fe200078e0202 */
[----:B------:R-:W-:Y:S02]  /*1760*/  LOP3.LUT R3, R3, R4, RZ, 0x3c, !PT ;  /* 0x0000000403037212 */ /* 0x000fe400078e3cff */
[----:B------:R-:W-:Y:S01]  /*1770*/  SEL R5, R5, 0xfffffff0, !P1 ;  /* 0xfffffff005057807 */ /* 0x000fe20004800000 */
[----:B----4-:R-:W-:Y:S01]  /*1780*/  IMAD.WIDE R28, R229, 0x2, RZ ;  /* 0x00000002e51c7825 */ /* 0x010fe200078e02ff */
[----:B------:R-:W-:-:S03]  /*1790*/  LEA R4, R7, 0x100, 0x1 ;  /* 0x0000010007047811 */ /* 0x000fc600078e08ff */
[----:B------:R-:W-:Y:S01]  /*17a0*/  IMAD R214, R214, 0x200, R3 ;  /* 0x00000200d6d67824 */ /* 0x000fe200078e0203 */
[----:B------:R-:W-:Y:S01]  /*17b0*/  SEL R3, R16, 0xffffffe0, !P2 ;  /* 0xffffffe010037807 */ /* 0x000fe20005000000 */
[----:B------:R-:W-:Y:S01]  /*17c0*/  IMAD R6, R5, 0x2, R4 ;  /* 0x0000000205067824 */ /* 0x000fe200078e0204 */
[----:B------:R-:W-:Y:S01]  /*17d0*/  LOP3.LUT P2, RZ, R19, 0x4, RZ, 0xc0, !PT ;  /* 0x0000000413ff7812 */ /* 0x000fe2000784c0ff */
[----:B------:R-:W-:Y:S01]  /*17e0*/  IMAD.SHL.U32 R7, R7, 0x2, RZ ;  /* 0x0000000207077824 */ /* 0x000fe200078e00ff */
[----:B------:R-:W-:-:S04]  /*17f0*/  DEPBAR.LE SB0, 0x1 ;  /* 0x000080400000791a */ /* 0x000fc80000000000 */
[----:B------:R-:W-:Y:S01]  /*1800*/  BAR.SYNC.DEFER_BLOCKING 0x0 ;  /* 0x0000000000007b1d */ /* 0x000fe20000010000 */
[C---:B------:R-:W-:Y:S02]  /*1810*/  IMAD R4, R3.reuse, 0x2, R4 ;  /* 0x0000000203047824 */ /* 0x040fe400078e0204 */
[----:B------:R-:W-:Y:S02]  /*1820*/  IMAD R0, R3, 0x2, R6 ;  /* 0x0000000203007824 */ /* 0x000fe400078e0206 */
[----:B------:R-:W-:-:S05]  /*1830*/  IMAD.SHL.U32 R214, R214, 0x2, RZ ;  /* 0x00000002d6d67824 */ /* 0x000fca00078e00ff */
[C---:B------:R-:W-:Y:S01]  /*1840*/  IADD3 R213, R214.reuse, 0x8120, RZ ;  /* 0x00008120d6d57810 */ /* 0x040fe20007ffe0ff */
[----:B------:R-:W-:Y:S04]  /*1850*/  LDSM.16.M88.4 R120, [R7+0x100] ;  /* 0x000100000778783b */ /* 0x000fe80000000200 */
[----:B------:R1:W-:Y:S04]  /*1860*/  LDSM.16.M88.4 R180, [R7+0x4100] ;  /* 0x0041000007b4783b */ /* 0x0003e80000000200 */
[----:B------:R-:W-:Y:S04]  /*1870*/  LDSM.16.M88.4 R144, [R6] ;  /* 0x000000000690783b */ /* 0x000fe80000000200 */
[----:B------:R-:W-:Y:S04]  /*1880*/  LDSM.16.M88.4 R184, [R6+0x4000] ;  /* 0x0040000006b8783b */ /* 0x000fe80000000200 */
[----:B------:R-:W-:Y:S04]  /*1890*/  LDSM.16.M88.4 R172, [R4] ;  /* 0x0000000004ac783b */ /* 0x000fe80000000200 */
[----:B------:R-:W-:Y:S04]  /*18a0*/  LDSM.16.M88.4 R188, [R4+0x4000] ;  /* 0x0040000004bc783b */ /* 0x000fe80000000200 */
[----:B------:R-:W-:Y:S01]  /*18b0*/  LDSM.16.M88.4 R176, [R0] ;  /* 0x0000000000b0783b */ /* 0x000fe20000000200 */
[----:B-1----:R-:W-:-:S03]  /*18c0*/  IADD3 R7, R214, 0x8100, RZ ;  /* 0x00008100d6077810 */ /* 0x002fc60007ffe0ff */
[----:B------:R1:W-:Y:S01]  /*18d0*/  LDSM.16.M88.4 R192, [R0+0x4000] ;  /* 0x0040000000c0783b */ /* 0x0003e20000000200 */
[----:B------:R-:W-:-:S03]  /*18e0*/  @P0 IADD3 R213, R7, -0x20, RZ ;  /* 0xffffffe007d50810 */ /* 0x000fc60007ffe0ff */
[----:B------:R-:W-:Y:S01]  /*18f0*/  BAR.SYNC.DEFER_BLOCKING 0x0 ;  /* 0x0000000000007b1d */ /* 0x000fe20000010000 */
[----:B------:R-:W-:Y:S01]  /*1900*/  IMAD R7, R13, c[0x0][0x208], RZ ;  /* 0x000082000d077a24 */ /* 0x000fe200078e02ff */
[C---:B------:R-:W-:Y:S02]  /*1910*/  IADD3 R207, R213.reuse, 0x800, RZ ;  /* 0x00000800d5cf7810 */ /* 0x040fe40007ffe0ff */
[C---:B------:R-:W-:Y:S02]  /*1920*/  IADD3 R206, R213.reuse, 0x1000, RZ ;  /* 0x00001000d5ce7810 */ /* 0x040fe40007ffe0ff */
[C---:B------:R-:W-:Y:S02]  /*1930*/  IADD3 R205, R213.reuse, 0x1800, RZ ;  /* 0x00001800d5cd7810 */ /* 0x040fe40007ffe0ff */
[C---:B------:R-:W-:Y:S02]  /*1940*/  IADD3 R204, R213.reuse, 0x2000, RZ ;  /* 0x00002000d5cc7810 */ /* 0x040fe40007ffe0ff */
[----:B------:R-:W-:-:S02]  /*1950*/  IADD3 R203, R213, 0x2800, RZ ;  /* 0x00002800d5cb7810 */ /* 0x000fc40007ffe0ff */
[C---:B------:R-:W-:Y:S02]  /*1960*/  IADD3 R201, R213.reuse, 0x3000, RZ ;  /* 0x00003000d5c97810 */ /* 0x040fe40007ffe0ff */
[C---:B------:R-:W-:Y:S02]  /*1970*/  IADD3 R200, R213.reuse, 0x3800, RZ ;  /* 0x00003800d5c87810 */ /* 0x040fe40007ffe0ff */
[C---:B------:R-:W-:Y:S01]  /*1980*/  IADD3 R199, R213.reuse, 0x4000, RZ ;  /* 0x00004000d5c77810 */ /* 0x040fe20007ffe0ff */
[----:B-1----:R-:W-:Y:S01]  /*1990*/  IMAD R0, R216, c[0x0][0x20c], R7 ;  /* 0x00008300d8007a24 */ /* 0x002fe200078e0207 */
[C---:B------:R-:W-:Y:S02]  /*19a0*/  IADD3 R198, R213.reuse, 0x4800, RZ ;  /* 0x00004800d5c67810 */ /* 0x040fe40007ffe0ff */
[----:B------:R-:W-:Y:S01]  /*19b0*/  IADD3 R197, R213, 0x5000, RZ ;  /* 0x00005000d5c57810 */ /* 0x000fe20007ffe0ff */
[----:B------:R-:W-:Y:S01]  /*19c0*/  IMAD.IADD R15, R15, 0x1, R0 ;  /* 0x000000010f0f7824 */ /* 0x000fe200078e0200 */
[----:B------:R-:W-:-:S04]  /*19d0*/  DEPBAR.LE SB0, 0x0 ;  /* 0x000080000000791a */ /* 0x000fc80000000000 */
[----:B------:R-:W-:Y:S01]  /*19e0*/  BAR.SYNC.DEFER_BLOCKING 0x0 ;  /* 0x0000000000007b1d */ /* 0x000fe20000010000 */
[----:B------:R-:W-:Y:S01]  /*19f0*/  IMAD.WIDE.U32 R6, R215, c[0x0][0x218], R14 ;  /* 0x00008600d7067a25 */ /* 0x000fe200078e000e */
[----:B------:R-:W-:-:S03]  /*1a00*/  IADD3 R196, R213, 0x5800, RZ ;  /* 0x00005800d5c47810 */ /* 0x000fc60007ffe0ff */
[----:B------:R-:W-:Y:S01]  /*1a10*/  IMAD R0, R12, c[0x0][0x218], RZ ;  /* 0x000086000c007a24 */ /* 0x000fe200078e02ff */
[----:B------:R-:W-:Y:S01]  /*1a20*/  IADD3 R25, P0, R6, UR38, RZ ;  /* 0x0000002606197c10 */ /* 0x000fe2000ff1e0ff */
[----:B--2---:R-:W1:Y:S04]  /*1a30*/  LDSM.16.M88.4 R8, [R214+0x8100] ;  /* 0x00810000d608783b */ /* 0x004e680000000200 */
[----:B---3--:R-:W-:Y:S04]  /*1a40*/  LDSM.16.M88.4 R20, [R213] ;  /* 0x00000000d514783b */ /* 0x008fe80000000200 */
[----:B------:R-:W2:Y:S04]  /*1a50*/  LDSM.16.M88.4 R68, [R214+0x8900] ;  /* 0x00890000d644783b */ /* 0x000ea80000000200 */
[----:B------:R-:W-:Y:S04]  /*1a60*/  LDSM.16.M88.4 R36, [R214+0xa900] ;  /* 0x00a90000d624783b */ /* 0x000fe80000000200 */
[----:B------:R-:W-:Y:S04]  /*1a70*/  LDSM.16.M88.4 R52, [R214+0x9900] ;  /* 0x00990000d634783b */ /* 0x000fe80000000200 */
[----:B------:R-:W-:Y:S04]  /*1a80*/  LDSM.16.M88.4 R60, [R214+0x9100] ;  /* 0x00910000d63c783b */ /* 0x000fe80000000200 */
[----:B------:R-:W-:Y:S04]  /*1a90*/  LDSM.16.M88.4 R44, [R214+0xa100] ;  /* 0x00a10000d62c783b */ /* 0x000fe80000000200 */
[----:B------:R-:W-:Y:S04]  /*1aa0*/  LDSM.16.M88.4 R80, [R213+0x800] ;  /* 0x00080000d550783b */ /* 0x000fe80000000200 */
[----:B------:R-:W-:Y:S04]  /*1ab0*/  LDSM.16.M88.4 R76, [R213+0x1000] ;  /* 0x00100000d54c783b */ /* 0x000fe80000000200 */
[----:B------:R-:W-:Y:S01]  /*1ac0*/  LDSM.16.M88.4 R32, [R213+0x1800] ;  /* 0x00180000d520783b */ /* 0x000fe20000000200 */
[C---:B-1----:R-:W-:Y:S07]  /*1ad0*/  HMMA.16816.F32 R12, R120.reuse, R8, RZ ;  /* 0x00000008780c723c */ /* 0x042fee00000018ff */
[----:B------:R-:W-:Y:S01]  /*1ae0*/  IMAD R9, R215, c[0x0][0x21c], R0 ;  /* 0x00008700d7097a24 */ /* 0x000fe200078e0200 */
[----:B--2---:R-:W-:Y:S04]  /*1af0*/  HMMA.16816.F32 R72, R120, R68, RZ ;  /* 0x000000447848723c */ /* 0x004fe800000018ff */
[----:B------:R-:W-:-:S02]  /*1b00*/  IADD3.X R6, R7, UR10, R9, P0, !PT ;  /* 0x0000000a07067c10 */ /* 0x000fc400087fe409 */
[C---:B------:R-:W-:Y:S02]  /*1b10*/  LEA R26, P0, R25.reuse, c[0x0][0x1f8], 0x1 ;  /* 0x00007e00191a7a11 */ /* 0x040fe400078008ff */
[----:B------:R-:W-:Y:S02]  /*1b20*/  HMMA.16816.F32 R8, R120, R10, RZ ;  /* 0x0000000a7808723c */ /* 0x000fe400000018ff */
[----:B------:R-:W-:Y:S01]  /*1b30*/  LEA.HI.X R25, R25, c[0x0][0x1fc], R6, 0x1, P0 ;  /* 0x00007f0019197a11 */ /* 0x000fe200000f0c06 */
[----:B------:R-:W1:Y:S01]  /*1b40*/  SHFL.IDX PT, R27, R26, RZ, 0x181f ;  /* 0x00181fff1a1b7589 */ /* 0x000e6200000e0000 */
[----:B------:R-:W-:-:S03]  /*1b50*/  IMAD.WIDE R6, R230, 0x2, RZ ;  /* 0x00000002e6067825 */ /* 0x000fc600078e02ff */
[----:B------:R-:W2:Y:S01]  /*1b60*/  SHFL.IDX PT, R86, R26, 0x1, 0x181f ;  /* 0x00381f001a567f89 */ /* 0x000ea200000e0000 */
[----:B------:R-:W-:Y:S03]  /*1b70*/  HMMA.16816.F32 R12, R144, R20, R12 ;  /* 0x00000014900c723c */ /* 0x000fe6000000180c */
[----:B------:R-:W3:Y:S04]  /*1b80*/  SHFL.IDX PT, R18, R25, RZ, 0x181f ;  /* 0x00181fff19127589 */ /* 0x000ee800000e0000 */
[----:B------:R4:W4:Y:S01]  /*1b90*/  SHFL.IDX PT, R84, R26, 0x2, 0x181f ;  /* 0x00581f001a547f89 */ /* 0x00092200000e0000 */
[----:B------:R-:W-:Y:S03]  /*1ba0*/  HMMA.16816.F32 R68, R120, R70, RZ ;  /* 0x000000467844723c */ /* 0x000fe600000018ff */
[----:B------:R-:W4:Y:S04]  /*1bb0*/  SHFL.IDX PT, R0, R25, 0x1, 0x181f ;  /* 0x00381f0019007f89 */ /* 0x000f2800000e0000 */
[----:B------:R-:W4:Y:S01]  /*1bc0*/  SHFL.IDX PT, R4, R25, 0x2, 0x181f ;  /* 0x00581f0019047f89 */ /* 0x000f2200000e0000 */
[----:B------:R-:W-:Y:S01]  /*1bd0*/  HMMA.16816.F32 R8, R144, R22, R8 ;  /* 0x000000169008723c */ /* 0x000fe20000001808 */
[----:B-1----:R-:W-:-:S02]  /*1be0*/  IADD3 R40, P1, R27, R6, RZ ;  /* 0x000000061b287210 */ /* 0x002fc40007f3e0ff */
[----:B--2---:R-:W-:-:S05]  /*1bf0*/  IADD3 R20, P6, R6, R86, RZ ;  /* 0x0000005606147210 */ /* 0x004fca0007fde0ff */
[----:B------:R-:W-:Y:S01]  /*1c00*/  HMMA.16816.F32 R56, R120, R52, RZ ;  /* 0x000000347838723c */ /* 0x000fe200000018ff */
[----:B---3--:R-:W-:Y:S01]  /*1c10*/  IMAD.X R41, R18, 0x1, R7, P1 ;  /* 0x0000000112297824 */ /* 0x008fe200008e0607 */
[----:B----4-:R-:W-:Y:S02]  /*1c20*/  IADD3 R26, P0, R27, R28, RZ ;  /* 0x0000001c1b1a7210 */ /* 0x010fe40007f1e0ff */
[----:B------:R-:W-:-:S04]  /*1c30*/  IADD3 R6, P1, R6, R84, RZ ;  /* 0x0000005406067210 */ /* 0x000fc80007f3e0ff */
[C---:B------:R-:W-:Y:S01]  /*1c40*/  HMMA.16816.F32 R52, R120.reuse, R54, RZ ;  /* 0x000000367834723c */ /* 0x040fe200000018ff */
[C---:B------:R-:W-:Y:S01]  /*1c50*/  IMAD.X R21, R7.reuse, 0x1, R0, P6 ;  /* 0x0000000107157824 */ /* 0x040fe200030e0600 */
[----:B------:R-:W-:Y:S01]  /*1c60*/  ISETP.GE.AND P6, PT, R230, c[0x0][0x1d4], PT ;  /* 0x00007500e6007a0c */ /* 0x000fe20003fc6270 */
[----:B------:R-:W-:Y:S01]  /*1c70*/  IMAD.X R27, R18, 0x1, R29, P0 ;  /* 0x00000001121b7824 */ /* 0x000fe200000e061d */
[C---:B------:R-:W-:Y:S01]  /*1c80*/  IADD3 R84, P0, R28.reuse, R84, RZ ;  /* 0x000000541c547210 */ /* 0x040fe20007f1e0ff */
[--C-:B------:R-:W-:Y:S01]  /*1c90*/  IMAD.X R7, R7, 0x1, R4.reuse, P1 ;  /* 0x0000000107077824 */ /* 0x100fe200008e0604 */
[----:B------:R-:W-:Y:S02]  /*1ca0*/  IADD3 R86, P1, R28, R86, RZ ;  /* 0x000000561c567210 */ /* 0x000fe40007f3e0ff */
[----:B------:R-:W-:Y:S01]  /*1cb0*/  HMMA.16816.F32 R64, R120, R60, RZ ;  /* 0x0000003c7840723c */ /* 0x000fe200000018ff */
[C---:B------:R-:W-:Y:S01]  /*1cc0*/  IMAD.X R85, R29.reuse, 0x1, R4, P0 ;  /* 0x000000011d557824 */ /* 0x040fe200000e0604 */
[----:B------:R-:W-:Y:S01]  /*1cd0*/  ISETP.LT.OR P0, PT, R24, 0x1, P6 ;  /* 0x000000011800780c */ /* 0x000fe20003701670 */
[----:B------:R-:W-:Y:S01]  /*1ce0*/  IMAD.X R87, R29, 0x1, R0, P1 ;  /* 0x000000011d577824 */ /* 0x000fe200008e0600 */
[----:B------:R-:W-:Y:S01]  /*1cf0*/  ISETP.GE.AND P1, PT, R17, c[0x0][0x1d4], PT ;  /* 0x0000750011007a0c */ /* 0x000fe20003f26270 */
[----:B------:R-:W-:Y:S01]  /*1d00*/  LDSM.16.M88.4 R28, [R213+0x2000] ;  /* 0x00200000d51c783b */ /* 0x000fe20000000200 */
[----:B------:R-:W-:-:S02]  /*1d10*/  SEL R0, R16, 0xffffffe0, !P2 ;  /* 0xffffffe010007807 */ /* 0x000fc40005000000 */
[C---:B------:R-:W-:Y:S01]  /*1d20*/  HMMA.16816.F32 R48, R120.reuse, R44, RZ ;  /* 0x0000002c7830723c */ /* 0x040fe200000018ff */
[----:B------:R-:W-:Y:S01]  /*1d30*/  ISETP.LT.OR P2, PT, R24, 0x1, P1 ;  /* 0x000000011800780c */ /* 0x000fe20000f41670 */
[----:B------:R-:W1:Y:S01]  /*1d40*/  LDSM.16.M88.4 R16, [R213+0x2800] ;  /* 0x00280000d510783b */ /* 0x000e620000000200 */
[C---:B------:R-:W-:Y:S02]  /*1d50*/  IMAD R211, R0.reuse, 0x2, R214 ;  /* 0x0000000200d37824 */ /* 0x040fe400078e02d6 */
[----:B------:R-:W-:Y:S02]  /*1d60*/  IMAD R202, R0, 0x2, R213 ;  /* 0x0000000200ca7824 */ /* 0x000fe400078e02d5 */
[----:B------:R-:W-:Y:S01]  /*1d70*/  @!PT LDS RZ, [RZ] ;  /* 0x00000000fffff984 */ /* 0x000fe20000000800 */
[----:B------:R-:W-:Y:S01]  /*1d80*/  @!PT LDS RZ, [RZ] ;  /* 0x00000000fffff984 */ /* 0x000fe20000000800 */
[----:B------:R-:W-:Y:S01]  /*1d90*/  @!PT LDS RZ, [RZ] ;  /* 0x00000000fffff984 */ /* 0x000fe20000000800 */
[----:B------:R2:W-:Y:S01]  /*1da0*/  LDGSTS.E.BYPASS.LTC128B.128 [R217+0x100], [R40.64], !P0 ;  /* 0x0010000028d97fae */ /* 0x0005e2000c101d6a */
[C---:B------:R-:W-:Y:S01]  /*1db0*/  ISETP.LT.OR P0, PT, R24.reuse, 0x21, P6 ;  /* 0x000000211800780c */ /* 0x040fe20003701670 */
[----:B------:R-:W-:Y:S01]  /*1dc0*/  HMMA.16816.F32 R60, R120, R62, RZ ;  /* 0x0000003e783c723c */ /* 0x000fe200000018ff */
[----:B------:R-:W-:-:S04]  /*1dd0*/  ISETP.LT.OR P6, PT, R24, 0x41, P6 ;  /* 0x000000411800780c */ /* 0x000fc800037c1670 */
[----:B------:R3:W-:Y:S01]  /*1de0*/  LDGSTS.E.BYPASS.LTC128B.128 [R217+0x3100], [R26.64], !P2 ;  /* 0x031000001ad97fae */ /* 0x0007e2000d101d6a */
[C---:B------:R-:W-:Y:S02]  /*1df0*/  ISETP.LT.OR P2, PT, R24.reuse, 0x21, P1 ;  /* 0x000000211800780c */ /* 0x040fe40000f41670 */
[----:B------:R-:W-:Y:S01]  /*1e00*/  ISETP.LT.OR P1, PT, R24, 0x41, P1 ;  /* 0x000000411800780c */ /* 0x000fe20000f21670 */
[----:B------:R-:W-:Y:S03]  /*1e10*/  HMMA.16816.F32 R44, R120, R46, RZ ;  /* 0x0000002e782c723c */ /* 0x000fe600000018ff */
[----:B------:R4:W-:Y:S01]  /*1e20*/  LDGSTS.E.BYPASS.LTC128B.128 [R217+0x1100], [R20.64], !P0 ;  /* 0x0110000014d97fae */ /* 0x0009e2000c101d6a */
[----:B------:R-:W-:-:S04]  /*1e30*/  PLOP3.LUT P0, PT, PT, PT, UP2, 0x80, 0x0 ;  /* 0x000000000000781c */ /* 0x000fc80003f0f028 */
[C---:B------:R-:W-:Y:S02]  /*1e40*/  HMMA.16816.F32 R72, R144.reuse, R80, R72 ;  /* 0x000000509048723c */ /* 0x040fe40000001848 */
[----:B------:R1:W-:Y:S04]  /*1e50*/  LDGSTS.E.BYPASS.LTC128B.128 [R217+0x4100], [R86.64], !P2 ;  /* 0x0410000056d97fae */ /* 0x0003e8000d101d6a */
[----:B------:R1:W-:Y:S02]  /*1e60*/  LDGSTS.E.BYPASS.LTC128B.128 [R217+0x2100], [R6.64], !P6 ;  /* 0x0210000006d97fae */ /* 0x0003e4000f101d6a */
[----:B------:R-:W-:Y:S02]  /*1e70*/  HMMA.16816.F32 R68, R144, R82, R68 ;  /* 0x000000529044723c */ /* 0x000fe40000001844 */
[----:B------:R1:W-:Y:S01]  /*1e80*/  LDGSTS.E.BYPASS.LTC128B.128 [R217+0x5100], [R84.64], !P1 ;  /* 0x0510000054d97fae */ /* 0x0003e2000c901d6a */
[----:B------:R-:W-:-:S03]  /*1e90*/  ISETP.GT.AND P1, PT, R218, 0x5f, PT ;  /* 0x0000005fda00780c */ /* 0x000fc60003f24270 */
[----:B------:R-:W-:Y:S02]  /*1ea0*/  LDSM.16.M88.4 R92, [R211+0x9900] ;  /* 0x00990000d35c783b */ /* 0x000fe40000000200 */
[C---:B--2---:R-:W-:Y:S02]  /*1eb0*/  HMMA.16816.F32 R40, R120.reuse, R36, RZ ;  /* 0x000000247828723c */ /* 0x044fe400000018ff */
[----:B---3--:R-:W-:Y:S04]  /*1ec0*/  LDSM.16.M88.4 R24, [R211+0x8100] ;  /* 0x00810000d318783b */ /* 0x008fe80000000200 */
[----:B------:R-:W-:Y:S02]  /*1ed0*/  LDSM.16.M88.4 R88, [R211+0xa100] ;  /* 0x00a10000d358783b */ /* 0x000fe40000000200 */
[----:B------:R-:W-:Y:S02]  /*1ee0*/  HMMA.16816.F32 R36, R120, R38, RZ ;  /* 0x000000267824723c */ /* 0x000fe400000018ff */
[----:B----4-:R-:W2:Y:S04]  /*1ef0*/  LDSM.16.M88.4 R20, [R211+0x8900] ;  /* 0x00890000d314783b */ /* 0x010ea80000000200 */
[----:B------:R-:W-:Y:S02]  /*1f00*/  LDSM.16.M88.4 R80, [R202] ;  /* 0x00000000ca50783b */ /* 0x000fe40000000200 */
[C---:B------:R-:W-:Y:S02]  /*1f10*/  HMMA.16816.F32 R56, R144.reuse, R32, R56 ;  /* 0x000000209038723c */ /* 0x040fe40000001838 */
[----:B------:R-:W0:Y:S04]  /*1f20*/  LDGDEPBAR ;  /* 0x00000000000079af */ /* 0x000e280000000000 */
[----:B-1----:R-:W-:Y:S02]  /*1f30*/  LDSM.16.M88.4 R84, [R211+0xa900] ;  /* 0x00a90000d354783b */ /* 0x002fe40000000200 */
[C---:B------:R-:W-:Y:S08]  /*1f40*/  HMMA.16816.F32 R40, R144.reuse, R16, R40 ;  /* 0x000000109028723c */ /* 0x040ff00000001828 */
[C---:B------:R-:W-:Y:S01]  /*1f50*/  HMMA.16816.F32 R36, R144.reuse, R18, R36 ;  /* 0x000000129024723c */ /* 0x040fe20000001824 */
[----:B------:R-:W1:Y:S07]  /*1f60*/  LDSM.16.M88.4 R16, [R211+0x9100] ;  /* 0x00910000d310783b */ /* 0x000e6e0000000200 */
[C---:B------:R-:W-:Y:S01]  /*1f70*/  HMMA.16816.F32 R52, R144.reuse, R34, R52 ;  /* 0x000000229034723c */ /* 0x040fe20000001834 */
[----:B------:R-:W-:Y:S07]  /*1f80*/  LDSM.16.M88.4 R32, [R202+0x1000] ;  /* 0x00100000ca20783b */ /* 0x000fee0000000200 */
[C---:B------:R-:W-:Y:S08]  /*1f90*/  HMMA.16816.F32 R64, R144.reuse, R76, R64 ;  /* 0x0000004c9040723c */ /* 0x040ff00000001840 */
[C---:B------:R-:W-:Y:S01]  /*1fa0*/  HMMA.16816.F32 R60, R144.reuse, R78, R60 ;  /* 0x0000004e903c723c */ /* 0x040fe2000000183c */
[----:B------:R-:W-:Y:S07]  /*1fb0*/  LDSM.16.M88.4 R76, [R202+0x800] ;  /* 0x00080000ca4c783b */ /* 0x000fee0000000200 */
[C---:B------:R-:W-:Y:S08]  /*1fc0*/  HMMA.16816.F32 R48, R144.reuse, R28, R48 ;  /* 0x0000001c9030723c */ /* 0x040ff00000001830 */
[----:B------:R-:W-:Y:S01]  /*1fd0*/  HMMA.16816.F32 R44, R144, R30, R44 ;  /* 0x0000001e902c723c */ /* 0x000fe2000000182c */
[----:B------:R-:W3:Y:S07]  /*1fe0*/  LDSM.16.M88.4 R28, [R202+0x1800] ;  /* 0x00180000ca1c783b */ /* 0x000eee0000000200 */
[C---:B--2---:R-:W-:Y:S08]  /*1ff0*/  HMMA.16816.F32 R72, R172.reuse, R20, R72 ;  /* 0x00000014ac48723c */ /* 0x044ff00000001848 */
[C---:B------:R-:W-:Y:S01]  /*2000*/  HMMA.16816.F32 R68, R172.reuse, R22, R68 ;  /* 0x00000016ac44723c */ /* 0x040fe20000001844 */
[----:B------:R-:W2:Y:S07]  /*2010*/  LDSM.16.M88.4 R20, [R202+0x2800] ;  /* 0x00280000ca14783b */ /* 0x000eae0000000200 */
[C---:B------:R-:W-:Y:S08]  /*2020*/  HMMA.16816.F32 R12, R172.reuse, R24, R12 ;  /* 0x00000018ac0c723c */ /* 0x040ff0000000180c */
[C---:B------:R-:W-:Y:S01]  /*2030*/  HMMA.16816.F32 R8, R172.reuse, R26, R8 ;  /* 0x0000001aac08723c */ /* 0x040fe20000001808 */
[----:B------:R-:W4:Y:S07]  /*2040*/  LDSM.16.M88.4 R24, [R202+0x2000] ;  /* 0x00200000ca18783b */ /* 0x000f2e0000000200 */
[C---:B------:R-:W-:Y:S08]  /*2050*/  HMMA.16816.F32 R56, R172.reuse, R92, R56 ;  /* 0x0000005cac38723c */ /* 0x040ff00000001838 */
[C---:B------:R-:W-:Y:S01]  /*2060*/  HMMA.16816.F32 R52, R172.reuse, R94, R52 ;  /* 0x0000005eac34723c */ /* 0x040fe20000001834 */
[----:B------:R-:W-:Y:S07]  /*2070*/  LDSM.16.M88.4 R92, [R214+0xb900] ;  /* 0x00b90000d65c783b */ /* 0x000fee0000000200 */
[C---:B-1----:R-:W-:Y:S08]  /*2080*/  HMMA.16816.F32 R64, R172.reuse, R16, R64 ;  /* 0x00000010ac40723c */ /* 0x042ff00000001840 */
[C---:B------:R-:W-:Y:S01]  /*2090*/  HMMA.16816.F32 R60, R172.reuse, R18, R60 ;  /* 0x00000012ac3c723c */ /* 0x040fe2000000183c */
[----:B------:R-:W1:Y:S07]  /*20a0*/  LDSM.16.M88.4 R16, [R214+0xb100] ;  /* 0x00b10000d610783b */ /* 0x000e6e0000000200 */
[C---:B------:R-:W-:Y:S08]  /*20b0*/  HMMA.16816.F32 R40, R172.reuse, R84, R40 ;  /* 0x00000054ac28723c */ /* 0x040ff00000001828 */
[C---:B------:R-:W-:Y:S01]  /*20c0*/  HMMA.16816.F32 R36, R172.reuse, R86, R36 ;  /* 0x00000056ac24723c */ /* 0x040fe20000001824 */
[----:B------:R-:W1:Y:S07]  /*20d0*/  LDSM.16.M88.4 R84, [R214+0xc900] ;  /* 0x00c90000d654783b */ /* 0x000e6e0000000200 */
[C---:B------:R-:W-:Y:S08]  /*20e0*/  HMMA.16816.F32 R48, R172.reuse, R88, R48 ;  /* 0x00000058ac30723c */ /* 0x040ff00000001830 */
[----:B------:R-:W-:Y:S01]  /*20f0*/  HMMA.16816.F32 R44, R172, R90, R44 ;  /* 0x0000005aac2c723c */ /* 0x000fe2000000182c */
[----:B------:R-:W1:Y:S07]  /*2100*/  LDSM.16.M88.4 R88, [R214+0xc100] ;  /* 0x00c10000d658783b */ /* 0x000e6e0000000200 */
[C---:B------:R-:W-:Y:S08]  /*2110*/  HMMA.16816.F32 R12, R176.reuse, R80, R12 ;  /* 0x00000050b00c723c */ /* 0x040ff0000000180c */
[C---:B------:R-:W-:Y:S01]  /*2120*/  HMMA.16816.F32 R8, R176.reuse, R82, R8 ;  /* 0x00000052b008723c */ /* 0x040fe20000001808 */
[----:B------:R-:W1:Y:S07]  /*2130*/  LDSM.16.M88.4 R80, [R214+0xd100] ;  /* 0x00d10000d650783b */ /* 0x000e6e0000000200 */
[C---:B---3--:R-:W-:Y:S08]  /*2140*/  HMMA.16816.F32 R56, R176.reuse, R28, R56 ;  /* 0x0000001cb038723c */ /* 0x048ff00000001838 */
[C---:B------:R-:W-:Y:S01]  /*2150*/  HMMA.16816.F32 R52, R176.reuse, R30, R52 ;  /* 0x0000001eb034723c */ /* 0x040fe20000001834 */
[----:B------:R-:W-:Y:S07]  /*2160*/  LDSM.16.M88.4 R28, [R213+0x3800] ;  /* 0x00380000d51c783b */ /* 0x000fee0000000200 */
[C---:B------:R-:W-:Y:S08]  /*2170*/  HMMA.16816.F32 R72, R176.reuse, R76, R72 ;  /* 0x0000004cb048723c */ /* 0x040ff00000001848 */
[C---:B------:R-:W-:Y:S01]  /*2180*/  HMMA.16816.F32 R68, R176.reuse, R78, R68 ;  /* 0x0000004eb044723c */ /* 0x040fe20000001844 */
[----:B------:R-:W3:Y:S07]  /*2190*/  LDSM.16.M88.4 R76, [R214+0xd900] ;  /* 0x00d90000d64c783b */ /* 0x000eee0000000200 */
[C---:B--2---:R-:W-:Y:S08]  /*21a0*/  HMMA.16816.F32 R40, R176.reuse, R20, R40 ;  /* 0x00000014b028723c */ /* 0x044ff00000001828 */
[C---:B------:R-:W-:Y:S01]  /*21b0*/  HMMA.16816.F32 R36, R176.reuse, R22, R36 ;  /* 0x00000016b024723c */ /* 0x040fe20000001824 */
[----:B------:R-:W2:Y:S07]  /*21c0*/  LDSM.16.M88.4 R20, [R213+0x4800] ;  /* 0x00480000d514783b */ /* 0x000eae0000000200 */
[C---:B------:R-:W-:Y:S08]  /*21d0*/  HMMA.16816.F32 R64, R176.reuse, R32, R64 ;  /* 0x00000020b040723c */ /* 0x040ff00000001840 */
[C---:B------:R-:W-:Y:S01]  /*21e0*/  HMMA.16816.F32 R60, R176.reuse, R34, R60 ;  /* 0x00000022b03c723c */ /* 0x040fe2000000183c */
[----:B------:R-:W2:Y:S07]  /*21f0*/  LDSM.16.M88.4 R32, [R213+0x3000] ;  /* 0x00300000d520783b */ /* 0x000eae0000000200 */
[C---:B----4-:R-:W-:Y:S08]  /*2200*/  HMMA.16816.F32 R48, R176.reuse, R24, R48 ;  /* 0x00000018b030723c */ /* 0x050ff00000001830 */
[----:B------:R-:W-:Y:S01]  /*2210*/  HMMA.16816.F32 R44, R176, R26, R44 ;  /* 0x0000001ab02c723c */ /* 0x000fe2000000182c */
[----:B------:R-:W4:Y:S07]  /*2220*/  LDSM.16.M88.4 R24, [R213+0x4000] ;  /* 0x00400000d518783b */ /* 0x000f2e0000000200 */
[C---:B-1----:R-:W-:Y:S08]  /*2230*/  HMMA.16816.F32 R12, R180.reuse, R16, R12 ;  /* 0x00000010b40c723c */ /* 0x042ff0000000180c */
[C---:B------:R-:W-:Y:S01]  /*2240*/  HMMA.16816.F32 R8, R180.reuse, R18, R8 ;  /* 0x00000012b408723c */ /* 0x040fe20000001808 */
[----:B------:R-:W1:Y:S07]  /*2250*/  LDSM.16.M88.4 R16, [R213+0x5000] ;  /* 0x00500000d510783b */ /* 0x000e6e0000000200 */
[C---:B------:R-:W-:Y:S08]  /*2260*/  HMMA.16816.F32 R56, R180.reuse, R84, R56 ;  /* 0x00000054b438723c */ /* 0x040ff00000001838 */
[C---:B------:R-:W-:Y:S01]  /*2270*/  HMMA.16816.F32 R52, R180.reuse, R86, R52 ;  /* 0x00000056b434723c */ /* 0x040fe20000001834 */
[----:B------:R-:W1:Y:S07]  /*2280*/  LDSM.16.M88.4 R84, [R213+0x5800] ;  /* 0x00580000d554783b */ /* 0x000e6e0000000200 */
[C---:B------:R-:W-:Y:S08]  /*2290*/  HMMA.16816.F32 R72, R180.reuse, R92, R72 ;  /* 0x0000005cb448723c */ /* 0x040ff00000001848 */
[C---:B------:R-:W-:Y:S08]  /*22a0*/  HMMA.16816.F32 R68, R180.reuse, R94, R68 ;  /* 0x0000005eb444723c */ /* 0x040ff00000001844 */
[C---:B------:R-:W-:Y:S08]  /*22b0*/  HMMA.16816.F32 R64, R180.reuse, R88, R64 ;  /* 0x00000058b440723c */ /* 0x040ff00000001840 */
[C---:B------:R-:W-:Y:S01]  /*22c0*/  HMMA.16816.F32 R60, R180.reuse, R90, R60 ;  /* 0x0000005ab43c723c */ /* 0x040fe2000000183c */
[----:B------:R-:W-:Y:S07]  /*22d0*/  LDSM.16.M88.4 R88, [R202+0x3000] ;  /* 0x00300000ca58783b */ /* 0x000fee0000000200 */
[C---:B------:R-:W-:Y:S08]  /*22e0*/  HMMA.16816.F32 R48, R180.reuse, R80, R48 ;  /* 0x00000050b430723c */ /* 0x040ff00000001830 */
[C---:B------:R-:W-:Y:S08]  /*22f0*/  HMMA.16816.F32 R44, R180.reuse, R82, R44 ;  /* 0x00000052b42c723c */ /* 0x040ff0000000182c */
[C---:B---3--:R-:W-:Y:S01]  /*2300*/  HMMA.16816.F32 R80, R180.reuse, R76, R40 ;  /* 0x0000004cb450723c */ /* 0x048fe20000001828 */
[----:B------:R-:W3:Y:S07]  /*2310*/  LDSM.16.M88.4 R40, [R211+0xb100] ;  /* 0x00b10000d328783b */ /* 0x000eee0000000200 */
[----:B------:R-:W-:Y:S01]  /*2320*/  HMMA.16816.F32 R76, R180, R78, R36 ;  /* 0x0000004eb44c723c */ /* 0x000fe20000001824 */
[----:B------:R-:W1:Y:S07]  /*2330*/  LDSM.16.M88.4 R36, [R211+0xb900] ;  /* 0x00b90000d324783b */ /* 0x000e6e0000000200 */
[C---:B--2---:R-:W-:Y:S08]  /*2340*/  HMMA.16816.F32 R56, R184.reuse, R20, R56 ;  /* 0x00000014b838723c */ /* 0x044ff00000001838 */
[C---:B------:R-:W-:Y:S01]  /*2350*/  HMMA.16816.F32 R52, R184.reuse, R22, R52 ;  /* 0x00000016b834723c */ /* 0x040fe20000001834 */
[----:B------:R-:W2:Y:S07]  /*2360*/  LDSM.16.M88.4 R20, [R211+0xc900] ;  /* 0x00c90000d314783b */ /* 0x000eae0000000200 */
[C---:B------:R-:W-:Y:S08]  /*2370*/  HMMA.16816.F32 R12, R184.reuse, R32, R12 ;  /* 0x00000020b80c723c */ /* 0x040ff0000000180c */
[C---:B------:R-:W-:Y:S01]  /*2380*/  HMMA.16816.F32 R8, R184.reuse, R34, R8 ;  /* 0x00000022b808723c */ /* 0x040fe20000001808 */
[----:B------:R-:W-:Y:S07]  /*2390*/  LDSM.16.M88.4 R32, [R202+0x4800] ;  /* 0x00480000ca20783b */ /* 0x000fee0000000200 */
[C---:B------:R-:W-:Y:S08]  /*23a0*/  HMMA.16816.F32 R72, R184.reuse, R28, R72 ;  /* 0x0000001cb848723c */ /* 0x040ff00000001848 */
[C---:B------:R-:W-:Y:S01]  /*23b0*/  HMMA.16816.F32 R68, R184.reuse, R30, R68 ;  /* 0x0000001eb844723c */ /* 0x040fe20000001844 */
[----:B------:R-:W-:Y:S07]  /*23c0*/  LDSM.16.M88.4 R28, [R211+0xd900] ;  /* 0x00d90000d31c783b */ /* 0x000fee0000000200 */
[C---:B----4-:R-:W-:Y:S08]  /*23d0*/  HMMA.16816.F32 R64, R184.reuse, R24, R64 ;  /* 0x00000018b840723c */ /* 0x050ff00000001840 */
[C---:B------:R-:W-:Y:S01]  /*23e0*/  HMMA.16816.F32 R60, R184.reuse, R26, R60 ;  /* 0x0000001ab83c723c */ /* 0x040fe2000000183c */
[----:B------:R-:W4:Y:S07]  /*23f0*/  LDSM.16.M88.4 R24, [R211+0xc100] ;  /* 0x00c10000d318783b */ /* 0x000f2e0000000200 */
[C---:B-1----:R-:W-:Y:S08]  /*2400*/  HMMA.16816.F32 R48, R184.reuse, R16, R48 ;  /* 0x00000010b830723c */ /* 0x042ff00000001830 */
[C---:B------:R-:W-:Y:S01]  /*2410*/  HMMA.16816.F32 R44, R184.reuse, R18, R44 ;  /* 0x00000012b82c723c */ /* 0x040fe2000000182c */
[----:B------:R-:W1:Y:S07]  /*2420*/  LDSM.16.M88.4 R16, [R211+0xd100] ;  /* 0x00d10000d310783b */ /* 0x000e6e0000000200 */
[C---:B------:R-:W-:Y:S08]  /*2430*/  HMMA.16816.F32 R80, R184.reuse, R84, R80 ;  /* 0x00000054b850723c */ /* 0x040ff00000001850 */
[----:B------:R-:W-:Y:S01]  /*2440*/  HMMA.16816.F32 R76, R184, R86, R76 ;  /* 0x00000056b84c723c */ /* 0x000fe2000000184c */
[----:B------:R-:W1:Y:S07]  /*2450*/  LDSM.16.M88.4 R84, [R202+0x3800] ;  /* 0x00380000ca54783b */ /* 0x000e6e0000000200 */
[C---:B---3--:R-:W-:Y:S08]  /*2460*/  HMMA.16816.F32 R12, R188.reuse, R40, R12 ;  /* 0x00000028bc0c723c */ /* 0x048ff0000000180c */
[C---:B------:R-:W-:Y:S01]  /*2470*/  HMMA.16816.F32 R8, R188.reuse, R42, R8 ;  /* 0x0000002abc08723c */ /* 0x040fe20000001808 */
[----:B------:R-:W3:Y:S07]  /*2480*/  LDSM.16.M88.4 R40, [R202+0x4000] ;  /* 0x00400000ca28783b */ /* 0x000eee0000000200 */
[C---:B------:R-:W-:Y:S08]  /*2490*/  HMMA.16816.F32 R72, R188.reuse, R36, R72 ;  /* 0x00000024bc48723c */ /* 0x040ff00000001848 */
[C---:B------:R-:W-:Y:S01]  /*24a0*/  HMMA.16816.F32 R68, R188.reuse, R38, R68 ;  /* 0x00000026bc44723c */ /* 0x040fe20000001844 */
[----:B------:R-:W3:Y:S07]  /*24b0*/  LDSM.16.M88.4 R36, [R202+0x5000] ;  /* 0x00500000ca24783b */ /* 0x000eee0000000200 */
[C---:B--2---:R-:W-:Y:S08]  /*24c0*/  HMMA.16816.F32 R56, R188.reuse, R20, R56 ;  /* 0x00000014bc38723c */ /* 0x044ff00000001838 */
[----:B------:R-:W-:Y:S01]  /*24d0*/  HMMA.16816.F32 R52, R188, R22, R52 ;  /* 0x00000016bc34723c */ /* 0x000fe20000001834 */
[----:B------:R-:W2:Y:S01]  /*24e0*/  LDSM.16.M88.4 R20, [R202+0x5800] ;  /* 0x00580000ca14783b */ /* 0x000ea20000000200 */
[----:B------:R-:W-:-:S06]  /*24f0*/  DEPBAR.LE SB0, 0x0 ;  /* 0x000080000000791a */ /* 0x000fcc0000000000 */
[C---:B----4-:R-:W-:Y:S08]  /*2500*/  HMMA.16816.F32 R64, R188.reuse, R24, R64 ;  /* 0x00000018bc40723c */ /* 0x050ff00000001840 */
[C---:B------:R-:W-:Y:S08]  /*2510*/  HMMA.16816.F32 R60, R188.reuse, R26, R60 ;  /* 0x0000001abc3c723c */ /* 0x040ff0000000183c */
        /* <DEDUP_REMOVED lines=8> */
[C---:B---3--:R-:W-:Y:S08]  /*25a0*/  HMMA.16816.F32 R64, R192.reuse, R40, R64 ;  /* 0x00000028c040723c */ /* 0x048ff00000001840 */
[C---:B------:R-:W-:Y:S08]  /*25b0*/  HMMA.16816.F32 R60, R192.reuse, R42, R60 ;  /* 0x0000002ac03c723c */ /* 0x040ff0000000183c */
[C---:B------:R-:W-:Y:S08]  /*25c0*/  HMMA.16816.F32 R56, R192.reuse, R32, R56 ;  /* 0x00000020c038723c */ /* 0x040ff00000001838 */
[C---:B------:R-:W-:Y:S08]  /*25d0*/  HMMA.16816.F32 R52, R192.reuse, R34, R52 ;  /* 0x00000022c034723c */ /* 0x040ff00000001834 */
[C---:B------:R-:W-:Y:S07]  /*25e0*/  HMMA.16816.F32 R48, R192.reuse, R36, R48 ;  /* 0x00000024c030723c */ /* 0x040fee0000001830 */
[----:B------:R-:W-:Y:S01]  /*25f0*/  SHF.R.S32.HI R37, RZ, 0x1f, R230 ;  /* 0x0000001fff257819 */ /* 0x000fe200000114e6 */
[C---:B------:R-:W-:Y:S08]  /*2600*/  HMMA.16816.F32 R44, R192.reuse, R38, R44 ;  /* 0x00000026c02c723c */ /* 0x040ff0000000182c */
[C---:B--2---:R-:W-:Y:S08]  /*2610*/  HMMA.16816.F32 R80, R192.reuse, R20, R80 ;  /* 0x00000014c050723c */ /* 0x044ff00000001850 */
[----:B------:R-:W-:Y:S01]  /*2620*/  HMMA.16816.F32 R76, R192, R22, R76 ;  /* 0x00000016c04c723c */ /* 0x000fe2000000184c */
[----:B------:R-:W-:Y:S06]  /*2630*/  BAR.SYNC.DEFER_BLOCKING 0x0 ;  /* 0x0000000000007b1d */ /* 0x000fec0000010000 */
[----:B------:R-:W-:Y:S05]  /*2640*/  @!P0 BRA `(.L_x_166) ;  /* 0x000003d000008947 */ /* 0x000fea0003800000 */
[----:B------:R-:W-:Y:S01]  /*2650*/  IADD3 R216, R218, UR13, R219 ;  /* 0x0000000ddad87c10 */ /* 0x000fe2000fffe0db */
[----:B------:R-:W-:-:S03]  /*2660*/  IMAD.MOV.U32 R215, RZ, RZ, RZ ;  /* 0x000000ffffd77224 */ /* 0x000fc600078e00ff */
        /* <DEDUP_REMOVED lines=8> */
[----:B------:R-:W2:Y:S01]  /*26f0*/  @!P1 LDG.E R215, [R6.64] ;  /* 0x0000002a06d79981 */ /* 0x000ea2000c1e1900 */
[----:B------:R-:W-:Y:S01]  /*2700*/  IMAD.MOV R17, RZ, RZ, -R0 ;  /* 0x000000ffff117224 */ /* 0x000fe200078e0a00 */
[----:B------:R-:W-:Y:S01]  /*2710*/  SEL R18, RZ, 0x10, P5 ;  /* 0x00000010ff127807 */ /* 0x000fe20002800000 */
[----:B------:R-:W-:Y:S01]  /*2720*/  IMAD.SHL.U32 R4, R230, 0x2, RZ ;  /* 0x00000002e6047824 */ /* 0x000fe200078e00ff */
[----:B------:R-:W-:Y:S01]  /*2730*/  IADD3 R22, -R231, 0x10, RZ ;  /* 0x00000010e7167810 */ /* 0x000fe20007ffe1ff */
[----:B------:R-:W-:Y:S01]  /*2740*/  IMAD R216, R17, c[0x0][0x2b8], R216 ;  /* 0x0000ae0011d87a24 */ /* 0x000fe200078e02d8 */
[----:B------:R-:W-:Y:S02]  /*2750*/  IADD3 R24, -R18, 0x10, RZ ;  /* 0x0000001012187810 */ /* 0x000fe40007ffe1ff */
[----:B------:R-:W-:Y:S01]  /*2760*/  LOP3.LUT R22, R22, 0xf, RZ, 0xc0, !PT ;  /* 0x0000000f16167812 */ /* 0x000fe200078ec0ff */
[----:B------:R-:W-:Y:S01]  /*2770*/  IMAD.WIDE.U32 R16, R216, c[0x0][0x1e0], RZ ;  /* 0x00007800d8107a25 */ /* 0x000fe200078e00ff */
[----:B------:R-:W-:-:S02]  /*2780*/  SHF.R.S32.HI R19, RZ, 0x1f, R216 ;  /* 0x0000001fff137819 */ /* 0x000fc400000114d8 */
[----:B------:R-:W-:-:S03]  /*2790*/  LOP3.LUT R24, R24, 0xf, RZ, 0xc0, !PT ;  /* 0x0000000f18187812 */ /* 0x000fc600078ec0ff */
[----:B------:R-:W-:-:S04]  /*27a0*/  IMAD R19, R19, c[0x0][0x1e0], RZ ;  /* 0x0000780013137a24 */ /* 0x000fc800078e02ff */
        /* <DEDUP_REMOVED lines=8> */
[----:B------:R-:W-:Y:S02]  /*2830*/  LEA R6, P0, R26, c[0x0][0x1c8], 0x1 ;  /* 0x000072001a067a11 */ /* 0x000fe400078008ff */
[----:B------:R-:W-:Y:S02]  /*2840*/  SHF.L.U64.HI R0, R230, 0x1, R37 ;  /* 0x00000001e6007819 */ /* 0x000fe40000010225 */
[----:B------:R-:W-:Y:S01]  /*2850*/  LEA.HI.X R26, R26, c[0x0][0x1cc], R7, 0x1, P0 ;  /* 0x000073001a1a7a11 */ /* 0x000fe200000f0c07 */
[----:B------:R-:W1:Y:S01]  /*2860*/  SHFL.IDX PT, R23, R6, 0x2, 0x181f ;  /* 0x00581f0006177f89 */ /* 0x000e6200000e0000 */
[----:B------:R-:W-:-:S03]  /*2870*/  IMAD.SHL.U32 R7, R229, 0x2, RZ ;  /* 0x00000002e5077824 */ /* 0x000fc600078e00ff */
[----:B------:R-:W2:Y:S04]  /*2880*/  SHFL.IDX PT, R17, R26, 0x2, 0x181f ;  /* 0x00581f001a117f89 */ /* 0x000ea800000e0000 */
[----:B------:R-:W-:Y:S04]  /*2890*/  SHFL.IDX PT, R20, R6, RZ, 0x181f ;  /* 0x00181fff06147589 */ /* 0x000fe800000e0000 */
[----:B------:R3:W4:Y:S04]  /*28a0*/  SHFL.IDX PT, R16, R6, 0x1, 0x181f ;  /* 0x00381f0006107f89 */ /* 0x00072800000e0000 */
[----:B------:R-:W-:Y:S04]  /*28b0*/  SHFL.IDX PT, R21, R26, RZ, 0x181f ;  /* 0x00181fff1a157589 */ /* 0x000fe800000e0000 */
[----:B------:R5:W5:Y:S01]  /*28c0*/  SHFL.IDX PT, R19, R26, 0x1, 0x181f ;  /* 0x00381f001a137f89 */ /* 0x000b6200000e0000 */
[----:B-1----:R-:W-:-:S04]  /*28d0*/  IADD3 R24, P2, P0, R24, R23, R4 ;  /* 0x0000001718187210 */ /* 0x002fc8000785e004 */
[----:B--2---:R-:W-:Y:S02]  /*28e0*/  IADD3.X R25, RZ, R17, R0, P2, P0 ;  /* 0x00000011ff197210 */ /* 0x004fe400017e0400 */
[----:B------:R-:W-:Y:S02]  /*28f0*/  IADD3 R22, P2, P0, R22, R23, R7 ;  /* 0x0000001716167210 */ /* 0x000fe4000785e007 */
[----:B---3--:R-:W-:-:S04]  /*2900*/  SHF.L.U64.HI R6, R229, 0x1, R232 ;  /* 0x00000001e5067819 */ /* 0x008fc800000102e8 */
[----:B------:R-:W-:Y:S02]  /*2910*/  IADD3.X R23, RZ, R17, R6, P2, P0 ;  /* 0x00000011ff177210 */ /* 0x000fe400017e0406 */
[-C--:B----4-:R-:W-:Y:S02]  /*2920*/  IADD3 R28, P0, R16, R4.reuse, RZ ;  /* 0x00000004101c7210 */ /* 0x090fe40007f1e0ff */
[C---:B-----5:R-:W-:Y:S02]  /*2930*/  IADD3 R26, P6, R20.reuse, R4, RZ ;  /* 0x00000004141a7210 */ /* 0x060fe40007fde0ff */
[-C--:B------:R-:W-:Y:S01]  /*2940*/  IADD3 R20, P2, R20, R7.reuse, RZ ;  /* 0x0000000714147210 */ /* 0x080fe20007f5e0ff */
[--C-:B------:R-:W-:Y:S01]  /*2950*/  IMAD.X R29, R19, 0x1, R0.reuse, P0 ;  /* 0x00000001131d7824 */ /* 0x100fe200000e0600 */
[----:B------:R-:W-:Y:S01]  /*2960*/  ISETP.NE.U32.AND P0, PT, R231, RZ, PT ;  /* 0x000000ffe700720c */ /* 0x000fe20003f05070 */
[C---:B------:R-:W-:Y:S01]  /*2970*/  IMAD.X R27, R21.reuse, 0x1, R0, P6 ;  /* 0x00000001151b7824 */ /* 0x040fe200030e0600 */
[----:B------:R-:W-:Y:S01]  /*2980*/  IADD3 R16, P6, R16, R7, RZ ;  /* 0x0000000710107210 */ /* 0x000fe20007fde0ff */
[----:B------:R-:W-:Y:S01]  /*2990*/  IMAD.X R21, R21, 0x1, R6, P2 ;  /* 0x0000000115157824 */ /* 0x000fe200010e0606 */
[----:B------:R-:W-:-:S02]  /*29a0*/  ISETP.NE.U32.AND P2, PT, R18, RZ, PT ;  /* 0x000000ff1200720c */ /* 0x000fc40003f45070 */
[----:B------:R1:W-:Y:S01]  /*29b0*/  LDGSTS.E.BYPASS.LTC128B.128 [R217+0x8100], [R26.64], !P5 ;  /* 0x081000001ad97fae */ /* 0x0003e2000e901d6a */
[----:B------:R-:W-:-:S03]  /*29c0*/  IMAD.X R17, R19, 0x1, R6, P6 ;  /* 0x0000000113117824 */ /* 0x000fc600030e0606 */
[----:B------:R1:W-:Y:S04]  /*29d0*/  LDGSTS.E.BYPASS.LTC128B.128 [R217+0xb100], [R20.64], !P4 ;  /* 0x0b10000014d97fae */ /* 0x0003e8000e101d6a */
[----:B------:R1:W-:Y:S04]  /*29e0*/  LDGSTS.E.BYPASS.LTC128B.128 [R217+0x9100], [R28.64], !P5 ;  /* 0x091000001cd97fae */ /* 0x0003e8000e901d6a */
[----:B------:R1:W-:Y:S04]  /*29f0*/  LDGSTS.E.BYPASS.LTC128B.128 [R217+0xc100], [R16.64], !P4 ;  /* 0x0c10000010d97fae */ /* 0x0003e8000e101d6a */
[----:B------:R1:W-:Y:S04]  /*2a00*/  LDGSTS.E.BYPASS.LTC128B.128.ZFILL [R217+0xa100], [R24.64], P2 ;  /* 0x0a10000018d97fae */ /* 0x0003e80009141d6a */
[----:B------:R1:W-:Y:S02]  /*2a10*/  LDGSTS.E.BYPASS.LTC128B.128.ZFILL [R217+0xd100], [R22.64], P0 ;  /* 0x0d10000016d97fae */ /* 0x0003e40008141d6a */
.L_x_166:
[----:B-1----:R-:W-:Y:S01]  /*2a20*/  SHF.R.S32.HI R16, RZ, 0x1f, R97 ;  /* 0x0000001fff107819 */ /* 0x002fe20000011461 */
[----:B------:R-:W-:Y:S01]  /*2a30*/  FMUL.FTZ R0, R8, c[0x0][0x320] ;  /* 0x0000c80008007a20 */ /* 0x000fe20000410000 */
[-C--:B------:R-:W-:Y:S01]  /*2a40*/  LEA.HI R99, R99, R96.reuse, RZ, 0x2 ;  /* 0x0000006063637211 */ /* 0x080fe200078f10ff */
[----:B------:R-:W-:Y:S01]  /*2a50*/  FMUL.FTZ R4, R9, c[0x0][0x320] ;  /* 0x0000c80009047a20 */ /* 0x000fe20000410000 */
[----:B------:R-:W-:Y:S01]  /*2a60*/  LOP3.LUT R17, R98, 0xffffffe0, RZ, 0xc0, !PT ;  /* 0xffffffe062117812 */ /* 0x000fe200078ec0ff */
[----:B------:R-:W-:Y:S01]  /*2a70*/  FMUL.FTZ R9, R72, c[0x0][0x320] ;  /* 0x0000c80048097a20 */ /* 0x000fe20000410000 */
[----:B------:R-:W-:Y:S01]  /*2a80*/  LEA.HI R16, R16, R97, RZ, 0x3 ;  /* 0x0000006110107211 */ /* 0x000fe200078f18ff */
[----:B------:R-:W-:Y:S01]  /*2a90*/  FMUL.FTZ R6, R73, c[0x0][0x320] ;  /* 0x0000c80049067a20 */ /* 0x000fe20000410000 */
[----:B------:R-:W-:Y:S01]  /*2aa0*/  LOP3.LUT R99, R99, 0xfffffffc, RZ, 0xc0, !PT ;  /* 0xfffffffc63637812 */ /* 0x000fe200078ec0ff */
[----:B------:R-:W-:Y:S01]  /*2ab0*/  FMUL.FTZ R7, R68, c[0x0][0x320] ;  /* 0x0000c80044077a20 */ /* 0x000fe20000410000 */
[----:B------:R-:W-:Y:S01]  /*2ac0*/  IADD3 R17, -R17, R96, RZ ;  /* 0x0000006011117210 */ /* 0x000fe20007ffe1ff */
[----:B------:R-:W-:Y:S01]  /*2ad0*/  FMUL.FTZ R8, R69, c[0x0][0x320] ;  /* 0x0000c80045087a20 */ /* 0x000fe20000410000 */
[----:B------:R-:W-:Y:S01]  /*2ae0*/  LOP3.LUT R16, R16, 0xffffff8, RZ, 0xc0, !PT ;  /* 0x0ffffff810107812 */ /* 0x000fe200078ec0ff */
[----:B------:R-:W-:Y:S01]  /*2af0*/  IMAD.IADD R99, R96, 0x1, -R99 ;  /* 0x0000000160637824 */ /* 0x000fe200078e0a63 */
[----:B------:R-:W-:Y:S01]  /*2b00*/  SHF.R.S32.HI R18, RZ, 0x1f, R17 ;  /* 0x0000001fff127819 */ /* 0x000fe20000011411 */
[----:B------:R-:W-:Y:S01]  /*2b10*/  FMUL.FTZ R32, R64, c[0x0][0x320] ;  /* 0x0000c80040207a20 */ /* 0x000fe20000410000 */
[----:B------:R-:W-:Y:S01]  /*2b20*/  IADD3 R97, R97, -R16, RZ ;  /* 0x8000001061617210 */ /* 0x000fe20007ffe0ff */
[----:B------:R-:W-:Y:S01]  /*2b30*/  FMUL.FTZ R30, R65, c[0x0][0x320] ;  /* 0x0000c800411e7a20 */ /* 0x000fe20000410000 */
[----:B------:R-:W-:Y:S01]  /*2b40*/  LEA.HI R16, R18, R17, RZ, 0x2 ;  /* 0x0000001112107211 */ /* 0x000fe200078f10ff */
[----:B------:R-:W-:Y:S01]  /*2b50*/  FMUL.FTZ R28, R60, c[0x0][0x320] ;  /* 0x0000c8003c1c7a20 */ /* 0x000fe20000410000 */
[----:B------:R-:W-:Y:S01]  /*2b60*/  LEA.HI R18, R99, R99, RZ, 0x1 ;  /* 0x0000006363127211 */ /* 0x000fe200078f08ff */
[----:B------:R-:W-:Y:S01]  /*2b70*/  FMUL.FTZ R12, R12, c[0x0][0x320] ;  /* 0x0000c8000c0c7a20 */ /* 0x000fe20000410000 */
[----:B------:R-:W-:Y:S01]  /*2b80*/  LEA.HI.SX32 R20, R16, UR15, 0x1e ;  /* 0x0000000f10147c11 */ /* 0x000fe2000f8ff2ff */
[----:B------:R-:W-:Y:S01]  /*2b90*/  FMUL.FTZ R61, R61, c[0x0][0x320] ;  /* 0x0000c8003d3d7a20 */ /* 0x000fe20000410000 */
[----:B------:R-:W-:Y:S01]  /*2ba0*/  LOP3.LUT R18, R18, 0x1ffffffe, RZ, 0xc0, !PT ;  /* 0x1ffffffe12127812 */ /* 0x000fe200078ec0ff */
[----:B------:R-:W-:Y:S01]  /*2bb0*/  FMUL.FTZ R56, R56, c[0x0][0x320] ;  /* 0x0000c80038387a20 */ /* 0x000fe20000410000 */
[----:B------:R-:W-:Y:S01]  /*2bc0*/  PLOP3.LUT P2, PT, PT, PT, UP1, 0x80, 0x0 ;  /* 0x000000000000781c */ /* 0x000fe20003f4f018 */
[----:B------:R-:W-:Y:S01]  /*2bd0*/  IMAD R20, R97, 0x10, R20 ;  /* 0x0000001061147824 */ /* 0x000fe200078e0214 */
[----:B------:R-:W-:Y:S01]  /*2be0*/  IADD3 R99, R99, -R18, RZ ;  /* 0x8000001263637210 */ /* 0x000fe20007ffe0ff */
[----:B------:R-:W-:Y:S01]  /*2bf0*/  FMUL.FTZ R57, R57, c[0x0][0x320] ;  /* 0x0000c80039397a20 */ /* 0x000fe20000410000 */
[----:B------:R-:W-:Y:S01]  /*2c00*/  PLOP3.LUT P0, PT, PT, PT, UP1, 0x80, 0x0 ;  /* 0x000000000000781c */ /* 0x000fe20003f0f018 */
[----:B------:R-:W-:Y:S01]  /*2c10*/  FMUL.FTZ R52, R52, c[0x0][0x320] ;  /* 0x0000c80034347a20 */ /* 0x000fe20000410000 */
[----:B------:R-:W1:Y:S01]  /*2c20*/  MUFU.TANH R0, R0 ;  /* 0x0000000000007308 */ /* 0x000e620000002400 */
[----:B------:R-:W-:Y:S01]  /*2c30*/  IMAD R220, R99, 0x8, R20 ;  /* 0x0000000863dc7824 */ /* 0x000fe200078e0214 */
[----:B------:R-:W-:Y:S01]  /*2c40*/  MOV R20, UR18 ;  /* 0x0000001200147c02 */ /* 0x000fe20008000f00 */
[----:B------:R-:W-:Y:S01]  /*2c50*/  FMUL.FTZ R53, R53, c[0x0][0x320] ;  /* 0x0000c80035357a20 */ /* 0x000fe20000410000 */
[----:B------:R-:W-:Y:S01]  /*2c60*/  ULDC UR13, c[0x0][0x324] ;  /* 0x0000c900000d7ab9 */ /* 0x000fe20000000800 */
[----:B------:R-:W-:Y:S01]  /*2c70*/  FMUL.FTZ R48, R48, c[0x0][0x320] ;  /* 0x0000c80030307a20 */ /* 0x000fe20000410000 */
[----:B------:R-:W-:Y:S01]  /*2c80*/  MOV R19, R220 ;  /* 0x000000dc00137202 */ /* 0x000fe20000000f00 */
[----:B------:R-:W-:Y:S01]  /*2c90*/  @P2 IMAD.HI.U32 R18, R220, c[0x0][0x2c8], RZ ;  /* 0x0000b200dc122a27 */ /* 0x000fe200078e00ff */
[----:B------:R-:W2:Y:S01]  /*2ca0*/  MUFU.TANH R4, R4 ;  /* 0x0000000400047308 */ /* 0x000ea20000002400 */
[----:B------:R-:W-:Y:S01]  /*2cb0*/  ULDC UR16, c[0x0][0x1d0] ;  /* 0x0000740000107ab9 */ /* 0x000fe20000000800 */
[----:B------:R-:W0:Y:S01]  /*2cc0*/  LDGDEPBAR ;  /* 0x00000000000079af */ /* 0x000e220000000000 */
[----:B------:R-:W-:Y:S01]  /*2cd0*/  FMUL.FTZ R49, R49, c[0x0][0x320] ;  /* 0x0000c80031317a20 */ /* 0x000fe20000410000 */
[----:B------:R-:W-:Y:S01]  /*2ce0*/  @P0 SHF.R.U32.HI R19, RZ, c[0x0][0x2cc], R18 ;  /* 0x0000b300ff130a19 */ /* 0x000fe20000011612 */
[----:B------:R-:W-:Y:S01]  /*2cf0*/  FMUL.FTZ R44, R44, c[0x0][0x320] ;  /* 0x0000c8002c2c7a20 */ /* 0x000fe20000410000 */
[----:B------:R-:W-:Y:S01]  /*2d00*/  LOP3.LUT R18, R16, 0x7ffffffc, RZ, 0xc0, !PT ;  /* 0x7ffffffc10127812 */ /* 0x000fe200078ec0ff */
[----:B------:R-:W-:Y:S01]  /*2d10*/  FMUL.FTZ R45, R45, c[0x0][0x320] ;  /* 0x0000c8002d2d7a20 */ /* 0x000fe20000410000 */
[----:B------:R-:W-:Y:S01]  /*2d20*/  PLOP3.LUT P0, PT, PT, PT, UP0, 0x40, 0x0 ;  /* 0x000000000000781c */ /* 0x000fe20003f0e808 */
[----:B------:R-:W3:Y:S01]  /*2d30*/  SHFL.IDX PT, R16, R19, RZ, 0x1c1f ;  /* 0x001c1fff13107589 */ /* 0x000ee200000e0000 */
[----:B------:R-:W-:Y:S01]  /*2d40*/  FMUL.FTZ R80, R80, c[0x0][0x320] ;  /* 0x0000c80050507a20 */ /* 0x000fe20000410000 */
[----:B------:R-:W4:Y:S01]  /*2d50*/  MUFU.TANH R9, R9 ;  /* 0x0000000900097308 */ /* 0x000f220000002400 */
[----:B------:R-:W-:Y:S01]  /*2d60*/  IMAD.IADD R221, R17, 0x1, -R18 ;  /* 0x0000000111dd7824 */ /* 0x000fe200078e0a12 */
[----:B------:R-:W-:Y:S01]  /*2d70*/  UIMAD UR16, UR8, UR16, UR4 ;  /* 0x00000010081072a4 */ /* 0x000fe2000f8e0204 */
[----:B------:R-:W-:Y:S01]  /*2d80*/  FMUL.FTZ R81, R81, c[0x0][0x320] ;  /* 0x0000c80051517a20 */ /* 0x000fe20000410000 */
[----:B------:R-:W-:Y:S01]  /*2d90*/  ULOP3.LUT UR13, URZ, UR13, URZ, 0x33, !UPT ;  /* 0x0000000d3f0d7292 */ /* 0x000fe2000f8e333f */
[----:B------:R-:W-:-:S02]  /*2da0*/  IMAD.SHL.U32 R221, R221, 0x2, RZ ;  /* 0x00000002dddd7824 */ /* 0x000fc400078e00ff */
[----:B------:R-:W-:Y:S01]  /*2db0*/  FMUL.FTZ R76, R76, c[0x0][0x320] ;  /* 0x0000c8004c4c7a20 */ /* 0x000fe20000410000 */
[----:B------:R-:W1:Y:S01]  /*2dc0*/  MUFU.TANH R6, R6 ;  /* 0x0000000600067308 */ /* 0x000e620000002400 */
[----:B------:R-:W-:Y:S01]  /*2dd0*/  FMUL.FTZ R77, R77, c[0x0][0x320] ;  /* 0x0000c8004d4d7a20 */ /* 0x000fe20000410000 */
[----:B------:R-:W-:Y:S01]  /*2de0*/  IADD3 R21, -R221, 0x1, R20 ;  /* 0x00000001dd157810 */ /* 0x000fe20007ffe114 */
[----:B------:R-:W-:Y:S01]  /*2df0*/  FMUL.FTZ R13, R13, c[0x0][0x320] ;  /* 0x0000c8000d0d7a20 */ /* 0x000fe20000410000 */
[----:B------:R-:W-:Y:S02]  /*2e00*/  IADD3 R20, -R221, UR16, RZ ;  /* 0x00000010dd147c10 */ /* 0x000fe4000fffe1ff */
[----:B------:R-:W-:Y:S02]  /*2e10*/  IADD3 R21, R21, -c[0x0][0x168], RZ ;  /* 0x80005a0015157a10 */ /* 0x000fe40007ffe0ff */
[----:B------:R-:W1:Y:S02]  /*2e20*/  MUFU.TANH R7, R7 ;  /* 0x0000000700077308 */ /* 0x000e640000002400 */
[----:B------:R-:W-:-:S02]  /*2e30*/  IADD3 R22, R21, c[0x0][0x328], RZ ;  /* 0x0000ca0015167a10 */ /* 0x000fc40007ffe0ff */
[----:B------:R-:W-:Y:S02]  /*2e40*/  IADD3 R21, R21, UR13, RZ ;  /* 0x0000000d15157c10 */ /* 0x000fe4000fffe0ff */
[-C--:B---3--:R-:W-:Y:S02]  /*2e50*/  IADD3 R17, R22, R16.reuse, RZ ;  /* 0x0000001016117210 */ /* 0x088fe40007ffe0ff */
[----:B------:R-:W3:Y:S01]  /*2e60*/  MUFU.TANH R8, R8 ;  /* 0x0000000800087308 */ /* 0x000ee20000002400 */
[----:B------:R-:W-:Y:S02]  /*2e70*/  IADD3 R23, R21, R16, RZ ;  /* 0x0000001015177210 */ /* 0x000fe40007ffe0ff */
[----:B------:R-:W-:-:S05]  /*2e80*/  IMNMX R24, R17, R20, PT ;  /* 0x0000001411187217 */ /* 0x000fca0003800200 */
[----:B------:R-:W1:Y:S08]  /*2e90*/  MUFU.TANH R32, R32 ;  /* 0x0000002000207308 */ /* 0x000e700000002400 */
        /* <DEDUP_REMOVED lines=16> */
[----:B------:R5:W1:Y:S02]  /*2fa0*/  MUFU.TANH R18, R13 ;  /* 0x0000000d00127308 */ /* 0x000a640000002400 */
[----:B-----5:R-:W-:Y:S01]  /*2fb0*/  IADD3 R13, -R221, UR4, RZ ;  /* 0x00000004dd0d7c10 */ /* 0x020fe2000fffe1ff */
[----:B------:R-:W-:Y:S05]  /*2fc0*/  @P0 BRA `(.L_x_167) ;  /* 0x0000015000000947 */ /* 0x000fea0003800000 */
[----:B-1234-:R-:W-:Y:S01]  /*2fd0*/  IMAD.U32 R17, RZ, RZ, UR11 ;  /* 0x0000000bff117e24 */ /* 0x01efe2000f8e00ff */
[----:B------:R-:W-:Y:S04]  /*2fe0*/  BSSY B0, `(.L_x_168) ;  /* 0x000000f000007945 */ /* 0x000fe80003800000 */
[----:B------:R-:W-:-:S04]  /*2ff0*/  IADD3 R26, R17, -c[0x0][0x168], R16 ;  /* 0x80005a00111a7a10 */ /* 0x000fc80007ffe010 */
[----:B------:R-:W-:-:S13]  /*3000*/  ISETP.GT.AND P0, PT, R26, -0x1, PT ;  /* 0xffffffff1a00780c */ /* 0x000fda0003f04270 */
[----:B------:R-:W-:Y:S05]  /*3010*/  @P0 BRA `(.L_x_169) ;  /* 0x0000007000000947 */ /* 0x000fea0003800000 */
[----:B------:R-:W-:Y:S01]  /*3020*/  IMAD.MOV.U32 R16, RZ, RZ, c[0x0][0x32c] ;  /* 0x0000cb00ff107624 */ /* 0x000fe200078e00ff */
[----:B------:R-:W-:-:S04]  /*3030*/  LOP3.LUT R26, RZ, R26, RZ, 0x33, !PT ;  /* 0x0000001aff1a7212 */ /* 0x000fc800078e33ff */
[----:B------:R-:W-:-:S13]  /*3040*/  ISETP.NE.AND P0, PT, R16, 0x1, PT ;  /* 0x000000011000780c */ /* 0x000fda0003f05270 */
[----:B------:R-:W-:-:S05]  /*3050*/  @P0 IMAD.HI.U32 R16, R26, c[0x0][0x330], RZ ;  /* 0x0000cc001a100a27 */ /* 0x000fca00078e00ff */
[----:B------:R-:W-:-:S04]  /*3060*/  @P0 SHF.R.U32.HI R26, RZ, c[0x0][0x334], R16 ;  /* 0x0000cd00ff1a0a19 */ /* 0x000fc80000011610 */
[----:B------:R-:W-:Y:S01]  /*3070*/  LOP3.LUT R26, RZ, R26, RZ, 0x33, !PT ;  /* 0x0000001aff1a7212 */ /* 0x000fe200078e33ff */
[----:B------:R-:W-:Y:S05]  /*3080*/  BRA `(.L_x_170) ;  /* 0x0000004000007947 */ /* 0x000fea0003800000 */
.L_x_169:
[----:B------:R-:W-:-:S04]  /*3090*/  MOV R16, c[0x0][0x32c] ;  /* 0x0000cb0000107a02 */ /* 0x000fc80000000f00 */
[----:B------:R-:W-:-:S13]  /*30a0*/  ISETP.NE.AND P0, PT, R16, 0x1, PT ;  /* 0x000000011000780c */ /* 0x000fda0003f05270 */
[----:B------:R-:W-:-:S05]  /*30b0*/  @P0 IMAD.HI.U32 R16, R26, c[0x0][0x330], RZ ;  /* 0x0000cc001a100a27 */ /* 0x000fca00078e00ff */
[----:B------:R-:W-:Y:S02]  /*30c0*/  @P0 SHF.R.U32.HI R26, RZ, c[0x0][0x334], R16 ;  /* 0x0000cd00ff1a0a19 */ /* 0x000fe40000011610 */
.L_x_170:
[----:B------:R-:W-:Y:S05]  /*30d0*/  BSYNC B0 ;  /* 0x0000000000007941 */ /* 0x000fea0003800000 */
.L_x_168:
[----:B------:R-:W-:-:S05]  /*30e0*/  IMAD R26, R26, c[0x0][0x32c], R13 ;  /* 0x0000cb001a1a7a24 */ /* 0x000fca00078e020d */
[----:B------:R-:W-:Y:S02]  /*30f0*/  IADD3 R17, R26, c[0x0][0x32c], RZ ;  /* 0x0000cb001a117a10 */ /* 0x000fe40007ffe0ff */
[----:B------:R-:W-:Y:S02]  /*3100*/  IMNMX R23, R23, R26, !PT ;  /* 0x0000001a17177217 */ /* 0x000fe40007800200 */
[----:B------:R-:W-:Y:S02]  /*3110*/  IMNMX R24, R24, R17, PT ;  /* 0x0000001118187217 */ /* 0x000fe40003800200 */
.L_x_167:
[----:B-1234-:R-:W-:Y:S01]  /*3120*/  UISETP.GE.AND UP2, UPT, UR4, 0x2, UPT ;  /* 0x000000020400788c */ /* 0x01efe2000bf46270 */
[----:B------:R1:W2:Y:S01]  /*3130*/  SHFL.IDX PT, R27, R19, 0x1, 0x1c1f ;  /* 0x003c1f00131b7f89 */ /* 0x0002a200000e0000 */
[----:B------:R-:W-:Y:S01]  /*3140*/  UISETP.GE.AND UP3, UPT, UR4, 0x1, UPT ;  /* 0x000000010400788c */ /* 0x000fe2000bf66270 */
[----:B------:R-:W-:Y:S01]  /*3150*/  FMUL.FTZ R14, R14, c[0x0][0x320] ;  /* 0x0000c8000e0e7a20 */ /* 0x000fe20000410000 */
[----:B------:R-:W-:Y:S01]  /*3160*/  UISETP.GE.AND UP4, UPT, UR4, 0x9, UPT ;  /* 0x000000090400788c */ /* 0x000fe2000bf86270 */
[----:B------:R-:W-:Y:S01]  /*3170*/  FMUL.FTZ R31, R10, c[0x0][0x320] ;  /* 0x0000c8000a1f7a20 */ /* 0x000fe20000410000 */
[----:B------:R-:W-:Y:S01]  /*3180*/  PLOP3.LUT P6, PT, PT, PT, UP2, 0x40, 0x0 ;  /* 0x000000000000781c */ /* 0x000fe20003fce828 */
[----:B------:R-:W-:Y:S01]  /*3190*/  UP2UR UR33, UPR, URZ, 0x4 ;  /* 0x000000043f217883 */ /* 0x000fe20008000000 */
[----:B------:R-:W-:Y:S01]  /*31a0*/  PLOP3.LUT P0, PT, PT, PT, UP3, 0x40, 0x0 ;  /* 0x000000000000781c */ /* 0x000fe20003f0e838 */
[----:B------:R-:W-:Y:S01]  /*31b0*/  UP2UR UR34, UPR, URZ, 0x8 ;  /* 0x000000083f227883 */ /* 0x000fe20008000000 */
[C---:B------:R-:W-:Y:S01]  /*31c0*/  ISETP.GT.AND P6, PT, R23.reuse, 0x1, P6 ;  /* 0x000000011700780c */ /* 0x040fe200037c4270 */
[----:B------:R-:W-:Y:S01]  /*31d0*/  UISETP.GE.AND UP2, UPT, UR4, 0x11, UPT ;  /* 0x000000110400788c */ /* 0x000fe2000bf46270 */
[C---:B------:R-:W-:Y:S01]  /*31e0*/  ISETP.GT.AND P0, PT, R23.reuse, RZ, P0 ;  /* 0x000000ff1700720c */ /* 0x040fe20000704270 */
[----:B------:R-:W-:Y:S01]  /*31f0*/  UISETP.GE.AND UP3, UPT, UR4, 0xa, UPT ;  /* 0x0000000a0400788c */ /* 0x000fe2000bf66270 */
[----:B------:R-:W-:Y:S01]  /*3200*/  PLOP3.LUT P2, PT, PT, PT, UP4, 0x40, 0x0 ;  /* 0x000000000000781c */ /* 0x000fe20003f4e848 */
[----:B------:R-:W-:Y:S01]  /*3210*/  UP2UR UR30, UPR, URZ, 0x4 ;  /* 0x000000043f1e7883 */ /* 0x000fe20008000000 */
[C---:B------:R-:W-:Y:S01]  /*3220*/  ISETP.LT.OR P6, PT, R24.reuse, 0x2, P6 ;  /* 0x000000021800780c */ /* 0x040fe200037c1670 */
[----:B------:R3:W4:Y:S01]  /*3230*/  MUFU.TANH R25, R14 ;  /* 0x0000000e00197308 */ /* 0x0007220000002400 */
[----:B------:R-:W-:Y:S01]  /*3240*/  ISETP.LT.OR P0, PT, R24, 0x1, P0 ;  /* 0x000000011800780c */ /* 0x000fe20000701670 */
[----:B------:R-:W-:Y:S01]  /*3250*/  UP2UR UR32, UPR, URZ, 0x10 ;  /* 0x000000103f207883 */ /* 0x000fe20008000000 */
[C---:B------:R-:W-:Y:S01]  /*3260*/  ISETP.GT.AND P2, PT, R23.reuse, 0x8, P2 ;  /* 0x000000081700780c */ /* 0x040fe20001744270 */
[----:B------:R-:W-:Y:S01]  /*3270*/  UISETP.GE.AND UP4, UPT, UR4, 0x52, UPT ;  /* 0x000000520400788c */ /* 0x000fe2000bf86270 */
[----:B------:R-:W-:Y:S01]  /*3280*/  FSEL R18, R18, -INF , !P6 ;  /* 0xff80000012127808 */ /* 0x000fe20007000000 */
[----:B------:R-:W-:Y:S01]  /*3290*/  UISETP.GE.AND UP6, UPT, UR4, 0x4a, UPT ;  /* 0x0000004a0400788c */ /* 0x000fe2000bfc6270 */
[----:B-1----:R-:W-:Y:S01]  /*32a0*/  FSEL R19, R12, -INF , !P0 ;  /* 0xff8000000c137808 */ /* 0x002fe20004000000 */
[----:B------:R-:W-:Y:S01]  /*32b0*/  UISETP.GE.AND UP5, UPT, UR4, 0x51, UPT ;  /* 0x000000510400788c */ /* 0x000fe2000bfa6270 */
[----:B------:R-:W-:Y:S01]  /*32c0*/  PLOP3.LUT P6, PT, PT, PT, UP2, 0x40, 0x0 ;  /* 0x000000000000781c */ /* 0x000fe20003fce828 */
[----:B------:R-:W-:Y:S01]  /*32d0*/  UISETP.GE.AND UP2, UPT, UR4, 0x12, UPT ;  /* 0x000000120400788c */ /* 0x000fe2000bf46270 */
[----:B------:R-:W-:Y:S01]  /*32e0*/  PLOP3.LUT P0, PT, PT, PT, UP3, 0x40, 0x0 ;  /* 0x000000000000781c */ /* 0x000fe20003f0e838 */
[----:B------:R-:W-:Y:S01]  /*32f0*/  UP2UR UR31, UPR, URZ, 0x8 ;  /* 0x000000083f1f7883 */ /* 0x000fe20008000000 */
[----:B------:R-:W-:Y:S01]  /*3300*/  ISETP.LT.OR P2, PT, R24, 0x9, P2 ;  /* 0x000000091800780c */ /* 0x000fe20001741670 */
[----:B------:R-:W-:Y:S01]  /*3310*/  UP2UR UR29, UPR, URZ, 0x4 ;  /* 0x000000043f1d7883 */ /* 0x000fe20008000000 */
[----:B------:R-:W-:Y:S01]  /*3320*/  ISETP.GT.AND P0, PT, R23, 0x9, P0 ;  /* 0x000000091700780c */ /* 0x000fe20000704270 */
[----:B------:R-:W-:Y:S01]  /*3330*/  FMUL.FTZ R17, R70, c[0x0][0x320] ;  /* 0x0000c80046117a20 */ /* 0x000fe20000410000 */
[----:B---3--:R-:W-:Y:S01]  /*3340*/  FSEL R14, R0, -INF , !P2 ;  /* 0xff800000000e7808 */ /* 0x008fe20005000000 */
[----:B------:R-:W-:Y:S01]  /*3350*/  FMUL.FTZ R16, R71, c[0x0][0x320] ;  /* 0x0000c80047107a20 */ /* 0x000fe20000410000 */
[----:B------:R-:W-:Y:S01]  /*3360*/  PLOP3.LUT P2, PT, PT, PT, UP2, 0x40, 0x0 ;  /* 0x000000000000781c */ /* 0x000fe20003f4e828 */
[----:B------:R-:W-:Y:S01]  /*3370*/  UISETP.GE.AND UP2, UPT, UR4, 0x19, UPT ;  /* 0x000000190400788c */ /* 0x000fe2000bf46270 */
[----:B------:R-:W-:Y:S01]  /*3380*/  ISETP.LT.OR P0, PT, R24, 0xa, P0 ;  /* 0x0000000a1800780c */ /* 0x000fe20000701670 */
[----:B------:R-:W-:Y:S01]  /*3390*/  FMUL.FTZ R15, R15, c[0x0][0x320] ;  /* 0x0000c8000f0f7a20 */ /* 0x000fe20000410000 */
[C---:B------:R-:W-:Y:S01]  /*33a0*/  ISETP.GT.AND P6, PT, R23.reuse, 0x10, P6 ;  /* 0x000000101700780c */ /* 0x040fe200037c4270 */
[----:B------:R-:W-:Y:S01]  /*33b0*/  UP2UR UR28, UPR, URZ, 0x4 ;  /* 0x000000043f1c7883 */ /* 0x000fe20008000000 */
[----:B------:R-:W-:Y:S01]  /*33c0*/  FSEL R12, R4, -INF , !P0 ;  /* 0xff800000040c7808 */ /* 0x000fe20004000000 */
[----:B------:R-:W-:Y:S01]  /*33d0*/  FMUL.FTZ R26, R74, c[0x0][0x320] ;  /* 0x0000c8004a1a7a20 */ /* 0x000fe20000410000 */
[----:B------:R-:W-:Y:S01]  /*33e0*/  PLOP3.LUT P0, PT, PT, PT, UP2, 0x40, 0x0 ;  /* 0x000000000000781c */ /* 0x000fe20003f0e828 */
[----:B------:R-:W-:Y:S01]  /*33f0*/  UISETP.GE.AND UP2, UPT, UR4, 0x1a, UPT ;  /* 0x0000001a0400788c */ /* 0x000fe2000bf46270 */
[C---:B------:R-:W-:Y:S01]  /*3400*/  ISETP.LT.OR P6, PT, R24.reuse, 0x11, P6 ;  /* 0x000000111800780c */ /* 0x040fe200037c1670 */
[----:B------:R-:W-:Y:S01]  /*3410*/  UISETP.GE.AND UP3, UPT, UR4, 0x59, UPT ;  /* 0x000000590400788c */ /* 0x000fe2000bf66270 */
[----:B------:R-:W-:Y:S01]  /*3420*/  ISETP.GT.AND P2, PT, R23, 0x11, P2 ;  /* 0x000000111700780c */ /* 0x000fe20001744270 */
[----:B------:R-:W-:Y:S01]  /*3430*/  UP2UR UR27, UPR, URZ, 0x4 ;  /* 0x000000043f1b7883 */ /* 0x000fe20008000000 */
[----:B------:R-:W-:Y:S01]  /*3440*/  FSEL R10, R9, -INF , !P6 ;  /* 0xff800000090a7808 */ /* 0x000fe20007000000 */
[----:B------:R-:W-:Y:S01]  /*3450*/  FMUL.FTZ R59, R59, c[0x0][0x320] ;  /* 0x0000c8003b3b7a20 */ /* 0x000fe20000410000 */
[----:B------:R-:W-:Y:S01]  /*3460*/  PLOP3.LUT P6, PT, PT, PT, UP2, 0x40, 0x0 ;  /* 0x000000000000781c */ /* 0x000fe20003fce828 */
[----:B------:R-:W-:Y:S01]  /*3470*/  UISETP.GE.AND UP2, UPT, UR4, 0x21, UPT ;  /* 0x000000210400788c */ /* 0x000fe2000bf46270 */
[----:B------:R-:W-:Y:S01]  /*3480*/  ISETP.LT.OR P2, PT, R24, 0x12, P2 ;  /* 0x000000121800780c */ /* 0x000fe20001741670 */
[----:B------:R-:W-:Y:S01]  /*3490*/  FMUL.FTZ R54, R54, c[0x0][0x320] ;  /* 0x0000c80036367a20 */ /* 0x000fe20000410000 */
        /* <DEDUP_REMOVED lines=67> */
[----:B------:R1:W3:Y:S01]  /*38d0*/  MUFU.TANH R149, R59 ;  /* 0x0000003b00957308 */ /* 0x0002e20000002400 */
[----:B------:R-:W-:Y:S01]  /*38e0*/  PLOP3.LUT P6, PT, PT, PT, UP2, 0x40, 0x0 ;  /* 0x000000000000781c */ /* 0x000fe20003fce828 */
[----:B------:R-:W-:Y:S01]  /*38f0*/  UISETP.GE.AND UP2, UPT, UR4, 0x42, UPT ;  /* 0x000000420400788c */ /* 0x000fe2000bf46270 */
[----:B------:R-:W-:Y:S01]  /*3900*/  ISETP.LT.OR P2, PT, R24, 0x39, P2 ;  /* 0x000000391800780c */ /* 0x000fe20001741670 */
[--C-:B--2---:R-:W-:Y:S01]  /*3910*/  IMAD.IADD R9, R22, 0x1, R27.reuse ;  /* 0x0000000116097824 */ /* 0x104fe200078e021b */
[----:B------:R-:W-:Y:S01]  /*3920*/  ISETP.GT.AND P0, PT, R23, 0x39, P0 ;  /* 0x000000391700780c */ /* 0x000fe20000704270 */
[----:B------:R-:W-:Y:S01]  /*3930*/  UP2UR UR17, UPR, URZ, 0x4 ;  /* 0x000000043f117883 */ /* 0x000fe20008000000 */
[----:B------:R-:W-:Y:S01]  /*3940*/  FSEL R142, R142, -INF , !P2 ;  /* 0xff8000008e8e7808 */ /* 0x000fe20005000000 */
[----:B------:R-:W2:Y:S01]  /*3950*/  MUFU.TANH R17, R17 ;  /* 0x0000001100117308 */ /* 0x000ea20000002400 */
[----:B------:R-:W-:Y:S01]  /*3960*/  PLOP3.LUT P2, PT, PT, PT, UP2, 0x40, 0x0 ;  /* 0x000000000000781c */ /* 0x000fe20003f4e828 */
[----:B------:R-:W-:Y:S01]  /*3970*/  UISETP.GE.AND UP2, UPT, UR4, 0x49, UPT ;  /* 0x000000490400788c */ /* 0x000fe2000bf46270 */
[----:B------:R-:W-:Y:S01]  /*3980*/  ISETP.LT.OR P0, PT, R24, 0x3a, P0 ;  /* 0x0000003a1800780c */ /* 0x000fe20000701670 */
[----:B------:R-:W-:Y:S01]  /*3990*/  IMAD.IADD R0, R21, 0x1, R27 ;  /* 0x0000000115007824 */ /* 0x000fe200078e021b */
[C---:B------:R-:W-:Y:S01]  /*39a0*/  ISETP.GT.AND P6, PT, R23.reuse, 0x40, P6 ;  /* 0x000000401700780c */ /* 0x040fe200037c4270 */
[----:B------:R-:W-:Y:S01]  /*39b0*/  UP2UR UR16, UPR, URZ, 0x4 ;  /* 0x000000043f107883 */ /* 0x000fe20008000000 */
[----:B------:R-:W-:Y:S01]  /*39c0*/  FSEL R140, R140, -INF , !P0 ;  /* 0xff8000008c8c7808 */ /* 0x000fe20004000000 */
[----:B------:R-:W1:Y:S01]  /*39d0*/  MUFU.TANH R16, R16 ;  /* 0x0000001000107308 */ /* 0x000e620000002400 */
[----:B------:R-:W-:Y:S01]  /*39e0*/  PLOP3.LUT P0, PT, PT, PT, UP2, 0x40, 0x0 ;  /* 0x000000000000781c */ /* 0x000fe20003f0e828 */
[----:B------:R-:W-:Y:S01]  /*39f0*/  UISETP.GE.AND UP2, UPT, UR4, 0x5a, UPT ;  /* 0x0000005a0400788c */ /* 0x000fe2000bf46270 */
[----:B------:R-:W-:-:S02]  /*3a00*/  ISETP.GT.AND P2, PT, R23, 0x41, P2 ;  /* 0x000000411700780c */ /* 0x000fc40001744270 */
[----:B------:R-:W-:Y:S02]  /*3a10*/  ISETP.GT.AND P0, PT, R23, 0x48, P0 ;  /* 0x000000481700780c */ /* 0x000fe40000704270 */
[C---:B------:R-:W-:Y:S01]  /*3a20*/  ISETP.LT.OR P6, PT, R24.reuse, 0x41, P6 ;  /* 0x000000411800780c */ /* 0x040fe200037c1670 */
[----:B------:R1:W1:Y:S01]  /*3a30*/  MUFU.TANH R159, R54 ;  /* 0x00000036009f7308 */ /* 0x0002620000002400 */
[C---:B------:R-:W-:Y:S02]  /*3a40*/  ISETP.LT.OR P0, PT, R24.reuse, 0x49, P0 ;  /* 0x000000491800780c */ /* 0x040fe40000701670 */
[----:B------:R-:W-:Y:S02]  /*3a50*/  ISETP.LT.OR P2, PT, R24, 0x42, P2 ;  /* 0x000000421800780c */ /* 0x000fe40001741670 */
[----:B------:R-:W-:Y:S02]  /*3a60*/  FSEL R152, R152, -INF , !P0 ;  /* 0xff80000098987808 */ /* 0x000fe40004000000 */
[----:B------:R-:W-:Y:S01]  /*3a70*/  PLOP3.LUT P0, PT, PT, PT, UP4, 0x40, 0x0 ;  /* 0x000000000000781c */ /* 0x000fe20003f0e848 */
[----:B------:R1:W1:Y:S01]  /*3a80*/  MUFU.TANH R153, R55 ;  /* 0x0000003700997308 */ /* 0x0002620000002400 */
[----:B------:R-:W-:-:S02]  /*3a90*/  FSEL R156, R156, -INF , !P6 ;  /* 0xff8000009c9c7808 */ /* 0x000fc40007000000 */
[----:B------:R-:W-:Y:S02]  /*3aa0*/  FSEL R154, R154, -INF , !P2 ;  /* 0xff8000009a9a7808 */ /* 0x000fe40005000000 */
[----:B------:R-:W-:Y:S02]  /*3ab0*/  PLOP3.LUT P6, PT, PT, PT, UP6, 0x40, 0x0 ;  /* 0x000000000000781c */ /* 0x000fe40003fce868 */
[----:B------:R-:W-:Y:S01]  /*3ac0*/  PLOP3.LUT P2, PT, PT, PT, UP5, 0x40, 0x0 ;  /* 0x000000000000781c */ /* 0x000fe20003f4e858 */
[----:B------:R-:W1:Y:S01]  /*3ad0*/  MUFU.TANH R15, R15 ;  /* 0x0000000f000f7308 */ /* 0x000e620000002400 */
[C---:B------:R-:W-:Y:S02]  /*3ae0*/  ISETP.GT.AND P0, PT, R23.reuse, 0x51, P0 ;  /* 0x000000511700780c */ /* 0x040fe40000704270 */
[C---:B------:R-:W-:Y:S02]  /*3af0*/  ISETP.GT.AND P6, PT, R23.reuse, 0x49, P6 ;  /* 0x000000491700780c */ /* 0x040fe400037c4270 */
[----:B------:R-:W-:-:S02]  /*3b00*/  ISETP.GT.AND P2, PT, R23, 0x50, P2 ;  /* 0x000000501700780c */ /* 0x000fc40001744270 */
        /* <DEDUP_REMOVED lines=11> */
[----:B------:R1:W1:Y:S01]  /*3bc0*/  MUFU.TANH R141, R66 ;  /* 0x00000042008d7308 */ /* 0x0002620000002400 */
[C---:B------:R-:W-:Y:S02]  /*3bd0*/  ISETP.GT.AND P6, PT, R23.reuse, 0x58, P6 ;  /* 0x000000581700780c */ /* 0x040fe400037c4270 */
[----:B------:R-:W-:Y:S02]  /*3be0*/  ISETP.GT.AND P2, PT, R23, 0x59, P2 ;  /* 0x000000591700780c */ /* 0x000fe40001744270 */
[----:B------:R-:W-:-:S02]  /*3bf0*/  ISETP.LT.OR P6, PT, R24, 0x59, P6 ;  /* 0x000000591800780c */ /* 0x000fc400037c1670 */
[----:B------:R-:W-:Y:S01]  /*3c00*/  ISETP.LT.OR P2, PT, R24, 0x5a, P2 ;  /* 0x0000005a1800780c */ /* 0x000fe20001741670 */
[----:B------:R1:W1:Y:S01]  /*3c10*/  MUFU.TANH R125, R67 ;  /* 0x00000043007d7308 */ /* 0x0002620000002400 */
[----:B------:R-:W-:Y:S02]  /*3c20*/  IMNMX R20, R9, R20, PT ;  /* 0x0000001409147217 */ /* 0x000fe40003800200 */
[----:B------:R-:W-:Y:S02]  /*3c30*/  FSEL R132, R132, -INF , !P6 ;  /* 0xff80000084847808 */ /* 0x000fe40007000000 */
[----:B------:R-:W-:-:S03]  /*3c40*/  FSEL R130, R130, -INF , !P2 ;  /* 0xff80000082827808 */ /* 0x000fc60005000000 */
[----:B------:R1:W1:Y:S08]  /*3c50*/  MUFU.TANH R151, R46 ;  /* 0x0000002e00977308 */ /* 0x0002700000002400 */
[----:B------:R1:W1:Y:S08]  /*3c60*/  MUFU.TANH R143, R47 ;  /* 0x0000002f008f7308 */ /* 0x0002700000002400 */
[----:B------:R-:W1:Y:S08]  /*3c70*/  MUFU.TANH R26, R26 ;  /* 0x0000001a001a7308 */ /* 0x000e700000002400 */
        /* <DEDUP_REMOVED lines=8> */
[----:B------:R1:W1:Y:S08]  /*3d00*/  MUFU.TANH R7, R29 ;  /* 0x0000001d00077308 */ /* 0x0002700000002400 */
[----:B------:R1:W1:Y:S01]  /*3d10*/  MUFU.TANH R161, R58 ;  /* 0x0000003a00a17308 */ /* 0x0002620000002400 */
[----:B------:R-:W-:Y:S05]  /*3d20*/  @P0 BRA `(.L_x_171) ;  /* 0x0000015000000947 */ /* 0x000fea0003800000 */
[----:B--234-:R-:W-:Y:S01]  /*3d30*/  IMAD.U32 R22, RZ, RZ, UR11 ;  /* 0x0000000bff167e24 */ /* 0x01cfe2000f8e00ff */
        /* <DEDUP_REMOVED lines=11> */
.L_x_173:
[----:B------:R-:W-:-:S04]  /*3df0*/  MOV R9, c[0x0][0x32c] ;  /* 0x0000cb0000097a02 */ /* 0x000fc80000000f00 */
[----:B------:R-:W-:-:S13]  /*3e00*/  ISETP.NE.AND P0, PT, R9, 0x1, PT ;  /* 0x000000010900780c */ /* 0x000fda0003f05270 */
[----:B------:R-:W-:-:S05]  /*3e10*/  @P0 IMAD.HI.U32 R9, R22, c[0x0][0x330], RZ ;  /* 0x0000cc0016090a27 */ /* 0x000fca00078e00ff */
[----:B------:R-:W-:Y:S02]  /*3e20*/  @P0 SHF.R.U32.HI R22, RZ, c[0x0][0x334], R9 ;  /* 0x0000cd00ff160a19 */ /* 0x000fe40000011609 */
.L_x_174:
[----:B------:R-:W-:Y:S05]  /*3e30*/  BSYNC B0 ;  /* 0x0000000000007941 */ /* 0x000fea0003800000 */
.L_x_172:
[----:B------:R-:W-:-:S05]  /*3e40*/  IMAD R13, R22, c[0x0][0x32c], R13 ;  /* 0x0000cb00160d7a24 */ /* 0x000fca00078e020d */
[----:B------:R-:W-:Y:S02]  /*3e50*/  IADD3 R9, R13, c[0x0][0x32c], RZ ;  /* 0x0000cb000d097a10 */ /* 0x000fe40007ffe0ff */
[----:B------:R-:W-:Y:S02]  /*3e60*/  IMNMX R0, R0, R13, !PT ;  /* 0x0000000d00007217 */ /* 0x000fe40007800200 */
[----:B------:R-:W-:Y:S02]  /*3e70*/  IMNMX R20, R20, R9, PT ;  /* 0x0000000914147217 */ /* 0x000fe40003800200 */
.L_x_171:
[----:B--234-:R-:W-:Y:S01]  /*3e80*/  UP2UR UR4, UPR, URZ, 0x10 ;  /* 0x000000103f047883 */ /* 0x01cfe20008000000 */
[----:B------:R-:W-:Y:S01]  /*3e90*/  IMAD.SHL.U32 R212, R2, 0x2, RZ ;  /* 0x0000000202d47824 */ /* 0x000fe200078e00ff */
[----:B------:R-:W-:Y:S02]  /*3ea0*/  UISETP.NE.AND UP4, UPT, UR30, URZ, UPT ;  /* 0x0000003f1e00728c */ /* 0x000fe4000bf85270 */
[----:B------:R-:W-:Y:S01]  /*3eb0*/  UP2UR UR30, UPR, URZ, 0x8 ;  /* 0x000000083f1e7883 */ /* 0x000fe20008000000 */
[----:B------:R-:W-:Y:S01]  /*3ec0*/  IMAD R210, R5, 0x2, R212 ;  /* 0x0000000205d27824 */ /* 0x000fe200078e02d4 */
[----:B------:R-:W-:Y:S01]  /*3ed0*/  UISETP.NE.AND UP3, UPT, UR32, URZ, UPT ;  /* 0x0000003f2000728c */ /* 0x000fe2000bf65270 */
[----:B-1----:R-:W-:Y:S01]  /*3ee0*/  LDSM.16.MT88.4 R76, [R212+0x3100] ;  /* 0x00310000d44c783b */ /* 0x002fe20000004200 */
[----:B------:R-:W-:Y:S01]  /*3ef0*/  UP2UR UR32, UPR, URZ, 0x4 ;  /* 0x000000043f207883 */ /* 0x000fe20008000000 */
[C---:B------:R-:W-:Y:S01]  /*3f00*/  IMAD R208, R3.reuse, 0x2, R210 ;  /* 0x0000000203d07824 */ /* 0x040fe200078e02d2 */
[----:B------:R-:W-:Y:S01]  /*3f10*/  UISETP.NE.AND UP2, UPT, UR31, URZ, UPT ;  /* 0x0000003f1f00728c */ /* 0x000fe2000bf45270 */
[----:B------:R-:W-:Y:S01]  /*3f20*/  IMAD R209, R3, 0x2, R212 ;  /* 0x0000000203d17824 */ /* 0x000fe200078e02d4 */
[----:B------:R-:W-:Y:S01]  /*3f30*/  UP2UR UR31, UPR, URZ, 0x2 ;  /* 0x000000023f1f7883 */ /* 0x000fe20008000000 */
[----:B------:R-:W-:Y:S01]  /*3f40*/  PLOP3.LUT P0, PT, PT, PT, UP3, 0x40, 0x0 ;  /* 0x000000000000781c */ /* 0x000fe20003f0e838 */
[----:B------:R-:W-:Y:S01]  /*3f50*/  UISETP.NE.AND UP1, UPT, UR33, URZ, UPT ;  /* 0x0000003f2100728c */ /* 0x000fe2000bf25270 */
[----:B------:R-:W-:Y:S01]  /*3f60*/  LDSM.16.MT88.4 R84, [R208+0x100] ;  /* 0x00010000d054783b */ /* 0x000fe20000004200 */
[----:B------:R-:W-:Y:S01]  /*3f70*/  UP2UR UR33, UPR, URZ, 0x1 ;  /* 0x000000013f217883 */ /* 0x000fe20008000000 */
[----:B------:R-:W-:Y:S01]  /*3f80*/  ISETP.GT.AND P0, PT, R0, 0x8, P0 ;  /* 0x000000080000780c */ /* 0x000fe20000704270 */
[----:B------:R-:W-:Y:S01]  /*3f90*/  UISETP.NE.AND UP0, UPT, UR34, URZ, UPT ;  /* 0x0000003f2200728c */ /* 0x000fe2000bf05270 */
[----:B------:R-:W-:Y:S01]  /*3fa0*/  LDSM.16.MT88.4 R108, [R212+0x100] ;  /* 0x00010000d46c783b */ /* 0x000fe20000004200 */
[----:B------:R-:W-:Y:S01]  /*3fb0*/  UISETP.NE.AND UP3, UPT, UR28, URZ, UPT ;  /* 0x0000003f1c00728c */ /* 0x000fe2000bf65270 */
[----:B------:R-:W-:-:S02]  /*3fc0*/  ISETP.LT.OR P0, PT, R20, 0x9, P0 ;  /* 0x000000091400780c */ /* 0x000fc40000701670 */
[----:B------:R-:W-:Y:S01]  /*3fd0*/  PLOP3.LUT P2, PT, PT, PT, UP1, 0x40, 0x0 ;  /* 0x000000000000781c */ /* 0x000fe20003f4e818 */
[----:B------:R-:W-:Y:S01]  /*3fe0*/  UISETP.NE.AND UP1, UPT, UR26, URZ, UPT ;  /* 0x0000003f1a00728c */ /* 0x000fe2000bf25270 */
[----:B------:R-:W-:Y:S01]  /*3ff0*/  PLOP3.LUT P6, PT, PT, PT, UP0, 0x40, 0x0 ;  /* 0x000000000000781c */ /* 0x000fe20003fce808 */
[----:B------:R-:W-:Y:S01]  /*4000*/  UISETP.NE.AND UP0, UPT, UR29, URZ, UPT ;  /* 0x0000003f1d00728c */ /* 0x000fe2000bf05270 */
[----:B------:R-:W-:Y:S01]  /*4010*/  FSEL R21, R31, -INF , !P0 ;  /* 0xff8000001f157808 */ /* 0x000fe20004000000 */
[----:B------:R-:W-:Y:S01]  /*4020*/  LDSM.16.MT88.4 R100, [R210+0x100] ;  /* 0x00010000d264783b */ /* 0x000fe20000004200 */
[C---:B------:R-:W-:Y:S02]  /*4030*/  ISETP.GT.AND P6, PT, R0.reuse, RZ, P6 ;  /* 0x000000ff0000720c */ /* 0x040fe400037c4270 */
[----:B------:R-:W-:Y:S01]  /*4040*/  ISETP.GT.AND P2, PT, R0, 0x1, P2 ;  /* 0x000000010000780c */ /* 0x000fe20001744270 */
[----:B------:R-:W-:Y:S01]  /*4050*/  LDSM.16.MT88.4 R92, [R209+0x100] ;  /* 0x00010000d15c783b */ /* 0x000fe20000004200 */
[----:B------:R-:W-:-:S02]  /*4060*/  ISETP.LT.OR P6, PT, R20, 0x1, P6 ;  /* 0x000000011400780c */ /* 0x000fc400037c1670 */
[----:B------:R-:W-:Y:S01]  /*4070*/  PLOP3.LUT P0, PT, PT, PT, UP0, 0x40, 0x0 ;  /* 0x000000000000781c */ /* 0x000fe20003f0e808 */
[----:B------:R-:W-:Y:S01]  /*4080*/  UISETP.NE.AND UP0, UPT, UR25, URZ, UPT ;  /* 0x0000003f1900728c */ /* 0x000fe2000bf05270 */
[----:B------:R-:W-:Y:S01]  /*4090*/  FSEL R25, R25, -INF , !P6 ;  /* 0xff80000019197808 */ /* 0x000fe20007000000 */
[----:B------:R-:W-:Y:S01]  /*40a0*/  LDSM.16.MT88.4 R68, [R210+0x3100] ;  /* 0x00310000d244783b */ /* 0x000fe20000004200 */
[----:B------:R-:W-:Y:S01]  /*40b0*/  PLOP3.LUT P6, PT, PT, PT, UP2, 0x40, 0x0 ;  /* 0x000000000000781c */ /* 0x000fe20003fce828 */
[----:B------:R-:W-:Y:S01]  /*40c0*/  UISETP.NE.AND UP2, UPT, UR27, URZ, UPT ;  /* 0x0000003f1b00728c */ /* 0x000fe2000bf45270 */
[C---:B------:R-:W-:Y:S01]  /*40d0*/  ISETP.GT.AND P0, PT, R0.reuse, 0x11, P0 ;  /* 0x000000110000780c */ /* 0x040fe20000704270 */
[----:B------:R-:W-:Y:S01]  /*40e0*/  LDSM.16.MT88.4 R56, [R209+0x3100] ;  /* 0x00310000d138783b */ /* 0x000fe20000004200 */
[----:B------:R-:W-:Y:S02]  /*40f0*/  ISETP.GT.AND P6, PT, R0, 0x9, P6 ;  /* 0x000000090000780c */ /* 0x000fe400037c4270 */
[----:B------:R-:W-:-:S02]  /*4100*/  ISETP.LT.OR P2, PT, R20, 0x2, P2 ;  /* 0x000000021400780c */ /* 0x000fc40001741670 */
[C---:B------:R-:W-:Y:S02]  /*4110*/  ISETP.LT.OR P6, PT, R20.reuse, 0xa, P6 ;  /* 0x0000000a1400780c */ /* 0x040fe400037c1670 */
[----:B------:R-:W-:Y:S02]  /*4120*/  ISETP.LT.OR P0, PT, R20, 0x12, P0 ;  /* 0x000000121400780c */ /* 0x000fe40000701670 */
[----:B------:R-:W-:Y:S02]  /*4130*/  FSEL R7, R7, -INF , !P6 ;  /* 0xff80000007077808 */ /* 0x000fe40007000000 */
[----:B------:R-:W-:Y:S01]  /*4140*/  PLOP3.LUT P6, PT, PT, PT, UP3, 0x40, 0x0 ;  /* 0x000000000000781c */ /* 0x000fe20003fce838 */
[----:B------:R-:W-:Y:S01]  /*4150*/  UISETP.NE.AND UP3, UPT, UR24, URZ, UPT ;  /* 0x0000003f1800728c */ /* 0x000fe2000bf65270 */
[----:B------:R-:W-:Y:S02]  /*4160*/  FSEL R23, R15, -INF , !P2 ;  /* 0xff8000000f177808 */ /* 0x000fe40005000000 */
[----:B------:R-:W-:-:S02]  /*4170*/  ISETP.GT.AND P6, PT, R0, 0x18, P6 ;  /* 0x000000180000780c */ /* 0x000fc400037c4270 */
[----:B------:R-:W-:Y:S02]  /*4180*/  FSEL R13, R11, -INF , !P0 ;  /* 0xff8000000b0d7808 */ /* 0x000fe40004000000 */
[----:B------:R-:W-:Y:S02]  /*4190*/  ISETP.LT.OR P6, PT, R20, 0x19, P6 ;  /* 0x000000191400780c */ /* 0x000fe400037c1670 */
[----:B------:R-:W-:Y:S01]  /*41a0*/  PLOP3.LUT P2, PT, PT, PT, UP4, 0x40, 0x0 ;  /* 0x000000000000781c */ /* 0x000fe20003f4e848 */
[----:B------:R-:W-:Y:S01]  /*41b0*/  UISETP.NE.AND UP4, UPT, UR20, URZ, UPT ;  /* 0x0000003f1400728c */ /* 0x000fe2000bf85270 */
[----:B------:R-:W-:Y:S02]  /*41c0*/  FSEL R11, R17, -INF , !P6 ;  /* 0xff800000110b7808 */ /* 0x000fe40007000000 */
[----:B------:R-:W-:Y:S02]  /*41d0*/  FMNMX.FTZ R17, R19, R18, !PT ;  /* 0x0000001213117209 */ /* 0x000fe40007810000 */
[----:B------:R-:W-:-:S02]  /*41e0*/  ISETP.GT.AND P2, PT, R0, 0x10, P2 ;  /* 0x000000100000780c */ /* 0x000fc40001744270 */
[----:B------:R-:W-:Y:S02]  /*41f0*/  FMNMX.FTZ R17, R14, R17, !PT ;  /* 0x000000110e117209 */ /* 0x000fe40007810000 */
[----:B------:R-:W-:Y:S02]  /*4200*/  ISETP.LT.OR P2, PT, R20, 0x11, P2 ;  /* 0x000000111400780c */ /* 0x000fe40001741670 */
[----:B------:R-:W-:Y:S02]  /*4210*/  FMNMX.FTZ R17, R12, R17, !PT ;  /* 0x000000110c117209 */ /* 0x000fe40007810000 */
[----:B------:R-:W-:Y:S02]  /*4220*/  FSEL R15, R26, -INF , !P2 ;  /* 0xff8000001a0f7808 */ /* 0x000fe40005000000 */
[----:B------:R-:W-:Y:S01]  /*4230*/  PLOP3.LUT P2, PT, PT, PT, UP2, 0x40, 0x0 ;  /* 0x000000000000781c */ /* 0x000fe20003f4e828 */
[----:B------:R-:W-:Y:S01]  /*4240*/  UISETP.NE.AND UP2, UPT, UR23, URZ, UPT ;  /* 0x0000003f1700728c */ /* 0x000fe2000bf45270 */
[----:B------:R-:W-:-:S02]  /*4250*/  FMNMX.FTZ R17, R10, R17, !PT ;  /* 0x000000110a117209 */ /* 0x000fc40007810000 */
[----:B------:R-:W-:Y:S02]  /*4260*/  ISETP.GT.AND P2, PT, R0, 0x19, P2 ;  /* 0x000000190000780c */ /* 0x000fe40001744270 */
[----:B------:R-:W-:Y:S02]  /*4270*/  FMNMX.FTZ R17, R6, R17, !PT ;  /* 0x0000001106117209 */ /* 0x000fe40007810000 */
[----:B------:R-:W-:Y:S02]  /*4280*/  ISETP.LT.OR P2, PT, R20, 0x1a, P2 ;  /* 0x0000001a1400780c */ /* 0x000fe40001741670 */
[----:B------:R-:W-:Y:S02]  /*4290*/  FMNMX.FTZ R17, R4, R17, !PT ;  /* 0x0000001104117209 */ /* 0x000fe40007810000 */
[----:B------:R-:W-:Y:S02]  /*42a0*/  FSEL R9, R16, -INF , !P2 ;  /* 0xff80000010097808 */ /* 0x000fe40005000000 */
[----:B------:R-:W-:-:S02]  /*42b0*/  FMNMX.FTZ R17, R8, R17, !PT ;  /* 0x0000001108117209 */ /* 0x000fc40007810000 */
[----:B------:R-:W-:Y:S02]  /*42c0*/  FMNMX.FTZ R16, R25, R23, !PT ;  /* 0x0000001719107209 */ /* 0x000fe40007810000 */
[----:B------:R-:W-:Y:S02]  /*42d0*/  FMNMX.FTZ R17, R32, R17, !PT ;  /* 0x0000001120117209 */ /* 0x000fe40007810000 */
[----:B------:R-:W-:Y:S02]  /*42e0*/  FMNMX.FTZ R16, R21, R16, !PT ;  /* 0x0000001015107209 */ /* 0x000fe40007810000 */
[----:B------:R-:W-:Y:S01]  /*42f0*/  PLOP3.LUT P0, PT, PT, PT, UP1, 0x40, 0x0 ;  /* 0x000000000000781c */ /* 0x000fe20003f0e818 */
[----:B------:R-:W-:Y:S01]  /*4300*/  UISETP.NE.AND UP1, UPT, UR22, URZ, UPT ;  /* 0x0000003f1600728c */ /* 0x000fe2000bf25270 */
[----:B------:R-:W-:Y:S02]  /*4310*/  FMNMX.FTZ R17, R30, R17, !PT ;  /* 0x000000111e117209 */ /* 0x000fe40007810000 */
[----:B------:R-:W-:-:S02]  /*4320*/  FMNMX.FTZ R16, R7, R16, !PT ;  /* 0x0000001007107209 */ /* 0x000fc40007810000 */
[----:B------:R-:W-:Y:S02]  /*4330*/  ISETP.GT.AND P0, PT, R0, 0x20, P0 ;  /* 0x000000200000780c */ /* 0x000fe40000704270 */
[----:B------:R-:W-:Y:S02]  /*4340*/  FMNMX.FTZ R17, R28, R17, !PT ;  /* 0x000000111c117209 */ /* 0x000fe40007810000 */
[----:B------:R-:W-:Y:S01]  /*4350*/  PLOP3.LUT P6, PT, PT, PT, UP0, 0x40, 0x0 ;  /* 0x000000000000781c */ /* 0x000fe20003fce808 */
[----:B------:R-:W-:Y:S01]  /*4360*/  UISETP.NE.AND UP0, UPT, UR21, URZ, UPT ;  /* 0x0000003f1500728c */ /* 0x000fe2000bf05270 */
[----:B------:R-:W-:Y:S02]  /*4370*/  FMNMX.FTZ R16, R15, R16, !PT ;  /* 0x000000100f107209 */ /* 0x000fe40007810000 */
[----:B------:R-:W-:Y:S02]  /*4380*/  ISETP.LT.OR P0, PT, R20, 0x21, P0 ;  /* 0x000000211400780c */ /* 0x000fe40000701670 */
[----:B------:R-:W-:-:S02]  /*4390*/  FMNMX.FTZ R17, R124, R17, !PT ;  /* 0x000000117c117209 */ /* 0x000fc40007810000 */
[----:B------:R-:W-:Y:S01]  /*43a0*/  PLOP3.LUT P2, PT, PT, PT, UP3, 0x40, 0x0 ;  /* 0x000000000000781c */ /* 0x000fe20003f4e838 */
[----:B------:R-:W-:Y:S01]  /*43b0*/  UISETP.NE.AND UP3, UPT, UR19, URZ, UPT ;  /* 0x0000003f1300728c */ /* 0x000fe2000bf65270 */
[----:B------:R-:W-:Y:S02]  /*43c0*/  ISETP.GT.AND P6, PT, R0, 0x21, P6 ;  /* 0x000000210000780c */ /* 0x000fe400037c4270 */
[----:B------:R-:W-:Y:S02]  /*43d0*/  FMNMX.FTZ R16, R13, R16, !PT ;  /* 0x000000100d107209 */ /* 0x000fe40007810000 */
[----:B------:R-:W-:Y:S02]  /*43e0*/  FSEL R141, R141, -INF , !P0 ;  /* 0xff8000008d8d7808 */ /* 0x000fe40004000000 */
[----:B------:R-:W-:Y:S02]  /*43f0*/  FMNMX.FTZ R17, R138, R17, !PT ;  /* 0x000000118a117209 */ /* 0x000fe40007810000 */
[----:B------:R-:W-:Y:S01]  /*4400*/  PLOP3.LUT P0, PT, PT, PT, UP2, 0x40, 0x0 ;  /* 0x000000000000781c */ /* 0x000fe20003f0e828 */
[----:B------:R-:W-:Y:S01]  /*4410*/  UISETP.NE.AND UP2, UPT, UR18, URZ, UPT ;  /* 0x0000003f1200728c */ /* 0x000fe2000bf45270 */
[----:B------:R-:W-:-:S02]  /*4420*/  ISETP.LT.OR P6, PT, R20, 0x22, P6 ;  /* 0x000000221400780c */ /* 0x000fc400037c1670 */
[----:B------:R-:W-:Y:S02]  /*4430*/  ISETP.GT.AND P2, PT, R0, 0x28, P2 ;  /* 0x000000280000780c */ /* 0x000fe40001744270 */
[----:B------:R-:W-:Y:S02]  /*4440*/  FMNMX.FTZ R16, R11, R16, !PT ;  /* 0x000000100b107209 */ /* 0x000fe40007810000 */
[----:B------:R-:W-:Y:S02]  /*4450*/  FMNMX.FTZ R17, R148, R17, !PT ;  /* 0x0000001194117209 */ /* 0x000fe40007810000 */
[----:B------:R-:W-:Y:S02]  /*4460*/  FSEL R125, R125, -INF , !P6 ;  /* 0xff8000007d7d7808 */ /* 0x000fe40007000000 */
[----:B------:R-:W-:Y:S02]  /*4470*/  ISETP.LT.OR P2, PT, R20, 0x29, P2 ;  /* 0x000000291400780c */ /* 0x000fe40001741670 */
[----:B------:R-:W-:-:S02]  /*4480*/  ISETP.GT.AND P0, PT, R0, 0x29, P0 ;  /* 0x000000290000780c */ /* 0x000fc40000704270 */
[----:B------:R-:W-:Y:S02]  /*4490*/  FMNMX.FTZ R16, R9, R16, !PT ;  /* 0x0000001009107209 */ /* 0x000fe40007810000 */
[----:B------:R-:W-:Y:S01]  /*44a0*/  PLOP3.LUT P6, PT, PT, PT, UP1, 0x40, 0x0 ;  /* 0x000000000000781c */ /* 0x000fe20003fce818 */
[----:B------:R-:W-:Y:S01]  /*44b0*/  UISETP.NE.AND UP1, UPT, UR17, URZ, UPT ;  /* 0x0000003f1100728c */ /* 0x000fe2000bf25270 */
[----:B------:R-:W-:Y:S02]  /*44c0*/  FMNMX.FTZ R17, R142, R17, !PT ;  /* 0x000000118e117209 */ /* 0x000fe40007810000 */
[----:B------:R-:W-:Y:S02]  /*44d0*/  FSEL R139, R139, -INF , !P2 ;  /* 0xff8000008b8b7808 */ /* 0x000fe40005000000 */
[----:B------:R-:W-:Y:S02]  /*44e0*/  ISETP.LT.OR P0, PT, R20, 0x2a, P0 ;  /* 0x0000002a1400780c */ /* 0x000fe40000701670 */
[----:B------:R-:W-:-:S02]  /*44f0*/  FMNMX.FTZ R16, R141, R16, !PT ;  /* 0x000000108d107209 */ /* 0x000fc40007810000 */
[----:B------:R-:W-:Y:S01]  /*4500*/  PLOP3.LUT P2, PT, PT, PT, UP0, 0x40, 0x0 ;  /* 0x000000000000781c */ /* 0x000fe20003f4e808 */
[----:B------:R-:W-:Y:S01]  /*4510*/  UISETP.NE.AND UP0, UPT, UR16, URZ, UPT ;  /* 0x0000003f1000728c */ /* 0x000fe2000bf05270 */
[----:B------:R-:W-:Y:S02]  /*4520*/  ISETP.GT.AND P6, PT, R0, 0x30, P6 ;  /* 0x000000300000780c */ /* 0x000fe400037c4270 */
[----:B------:R-:W-:Y:S01]  /*4530*/  FMNMX.FTZ R17, R140, R17, !PT ;  /* 0x000000118c117209 */ /* 0x000fe20007810000 */
[----:B------:R-:W-:Y:S01]  /*4540*/  ULDC.64 UR16, c[0x0][0x2c8] ;  /* 0x0000b20000107ab9 */ /* 0x000fe20000000a00 */
[----:B------:R-:W-:Y:S01]  /*4550*/  FSEL R131, R131, -INF , !P0 ;  /* 0xff80000083837808 */ /* 0x000fe20004000000 */
[----:B------:R-:W-:Y:S01]  /*4560*/  UIMAD.WIDE.U32 UR18, UR15, UR16, URZ ;  /* 0x000000100f1272a5 */ /* 0x000fe2000f8e003f */
[----:B------:R-:W-:Y:S02]  /*4570*/  FMNMX.FTZ R16, R125, R16, !PT ;  /* 0x000000107d107209 */ /* 0x000fe40007810000 */
[----:B------:R-:W-:Y:S01]  /*4580*/  PLOP3.LUT P0, PT, PT, PT, UP4, 0x40, 0x0 ;  /* 0x000000000000781c */ /* 0x000fe20003f0e848 */
[----:B------:R-:W-:Y:S01]  /*4590*/  UISETP.NE.AND UP4, UPT, UR4, URZ, UPT ;  /* 0x0000003f0400728c */ /* 0x000fe2000bf85270 */
[----:B------:R-:W-:Y:S01]  /*45a0*/  ISETP.LT.OR P6, PT, R20, 0x31, P6 ;  /* 0x000000311400780c */ /* 0x000fe200037c1670 */
[----:B------:R-:W-:Y:S01]  /*45b0*/  UIADD3 UR4, UR7, -0x2, URZ ;  /* 0xfffffffe07047890 */ /* 0x000fe2000fffe03f */
[----:B------:R-:W-:-:S02]  /*45c0*/  ISETP.GT.AND P2, PT, R0, 0x31, P2 ;  /* 0x000000310000780c */ /* 0x000fc40001744270 */
[----:B------:R-:W-:Y:S01]  /*45d0*/  FMNMX.FTZ R17, R156, R17, !PT ;  /* 0x000000119c117209 */ /* 0x000fe20007810000 */
[----:B------:R-:W-:Y:S01]  /*45e0*/  ULDC UR7, c[0x0][0x328] ;  /* 0x0000ca0000077ab9 */ /* 0x000fe20000000800 */
[----:B------:R-:W-:Y:S01]  /*45f0*/  FMNMX.FTZ R16, R139, R16, !PT ;  /* 0x000000108b107209 */ /* 0x000fe20007810000 */
[----:B------:R-:W-:Y:S01]  /*4600*/  IMAD.U32 R168, RZ, RZ, UR4 ;  /* 0x00000004ffa87e24 */ /* 0x000fe2000f8e00ff */
[----:B------:R-:W-:Y:S02]  /*4610*/  FSEL R161, R161, -INF , !P6 ;  /* 0xff800000a1a17808 */ /* 0x000fe40007000000 */
[----:B------:R-:W-:Y:S02]  /*4620*/  ISETP.LT.OR P2, PT, R20, 0x32, P2 ;  /* 0x000000321400780c */ /* 0x000fe40001741670 */
[----:B------:R-:W-:Y:S02]  /*4630*/  ISETP.GT.AND P0, PT, R0, 0x38, P0 ;  /* 0x000000380000780c */ /* 0x000fe40000704270 */
[----:B------:R-:W-:Y:S01]  /*4640*/  PLOP3.LUT P6, PT, PT, PT, UP3, 0x40, 0x0 ;  /* 0x000000000000781c */ /* 0x000fe20003fce838 */
[----:B------:R-:W-:Y:S01]  /*4650*/  UISETP.NE.AND UP3, UPT, UR30, URZ, UPT ;  /* 0x0000003f1e00728c */ /* 0x000fe2000bf65270 */
[----:B------:R-:W-:-:S02]  /*4660*/  FMNMX.FTZ R17, R154, R17, !PT ;  /* 0x000000119a117209 */ /* 0x000fc40007810000 */
[----:B------:R-:W-:Y:S02]  /*4670*/  FMNMX.FTZ R16, R131, R16, !PT ;  /* 0x0000001083107209 */ /* 0x000fe40007810000 */
[----:B------:R-:W-:Y:S02]  /*4680*/  FSEL R149, R149, -INF , !P2 ;  /* 0xff80000095957808 */ /* 0x000fe40005000000 */
[----:B------:R-:W-:Y:S02]  /*4690*/  ISETP.LT.OR P0, PT, R20, 0x39, P0 ;  /* 0x000000391400780c */ /* 0x000fe40000701670 */
[----:B------:R-:W-:Y:S01]  /*46a0*/  PLOP3.LUT P2, PT, PT, PT, UP2, 0x40, 0x0 ;  /* 0x000000000000781c */ /* 0x000fe20003f4e828 */
[----:B------:R-:W-:Y:S01]  /*46b0*/  UISETP.NE.AND UP2, UPT, UR32, URZ, UPT ;  /* 0x0000003f2000728c */ /* 0x000fe2000bf45270 */
[----:B------:R-:W-:Y:S02]  /*46c0*/  ISETP.GT.AND P6, PT, R0, 0x39, P6 ;  /* 0x000000390000780c */ /* 0x000fe400037c4270 */
[----:B------:R-:W-:-:S02]  /*46d0*/  FMNMX.FTZ R17, R152, R17, !PT ;  /* 0x0000001198117209 */ /* 0x000fc40007810000 */
[----:B------:R-:W-:Y:S02]  /*46e0*/  FMNMX.FTZ R16, R161, R16, !PT ;  /* 0x00000010a1107209 */ /* 0x000fe40007810000 */
[----:B------:R-:W-:Y:S02]  /*46f0*/  FSEL R159, R159, -INF , !P0 ;  /* 0xff8000009f9f7808 */ /* 0x000fe40004000000 */
[----:B------:R-:W-:Y:S01]  /*4700*/  PLOP3.LUT P0, PT, PT, PT, UP1, 0x40, 0x0 ;  /* 0x000000000000781c */ /* 0x000fe20003f0e818 */
[----:B------:R-:W-:Y:S01]  /*4710*/  UISETP.NE.AND UP1, UPT, UR31, URZ, UPT ;  /* 0x0000003f1f00728c */ /* 0x000fe2000bf25270 */
[----:B------:R-:W-:Y:S02]  /*4720*/  ISETP.LT.OR P6, PT, R20, 0x3a, P6 ;  /* 0x0000003a1400780c */ /* 0x000fe400037c1670 */
[----:B------:R-:W-:Y:S02]  /*4730*/  ISETP.GT.AND P2, PT, R0, 0x40, P2 ;  /* 0x000000400000780c */ /* 0x000fe40001744270 */
[----:B------:R-:W-:-:S02]  /*4740*/  FMNMX.FTZ R17, R150, R17, !PT ;  /* 0x0000001196117209 */ /* 0x000fc40007810000 */
[----:B------:R-:W-:Y:S02]  /*4750*/  FMNMX.FTZ R16, R149, R16, !PT ;  /* 0x0000001095107209 */ /* 0x000fe40007810000 */
[----:B------:R-:W-:Y:S02]  /*4760*/  FSEL R153, R153, -INF , !P6 ;  /* 0xff80000099997808 */ /* 0x000fe40007000000 */
[----:B------:R-:W-:Y:S01]  /*4770*/  ISETP.LT.OR P2, PT, R20, 0x41, P2 ;  /* 0x000000411400780c */ /* 0x000fe20001741670 */
[----:B------:R-:W-:Y:S01]  /*4780*/  @UP1 USHF.R.U32.HI UR15, URZ, UR17, UR19 ;  /* 0x000000113f0f1299 */ /* 0x000fe20008011613 */
[----:B------:R-:W-:Y:S02]  /*4790*/  ISETP.GT.AND P0, PT, R0, 0x41, P0 ;  /* 0x000000410000780c */ /* 0x000fe40000704270 */
[----:B------:R-:W-:Y:S01]  /*47a0*/  PLOP3.LUT P6, PT, PT, PT, UP0, 0x40, 0x0 ;  /* 0x000000000000781c */ /* 0x000fe20003fce808 */
[----:B------:R-:W-:Y:S01]  /*47b0*/  UISETP.NE.AND UP0, UPT, UR33, URZ, UPT ;  /* 0x0000003f2100728c */ /* 0x000fe2000bf05270 */
[----:B------:R-:W-:Y:S01]  /*47c0*/  FMNMX.FTZ R17, R136, R17, !PT ;  /* 0x0000001188117209 */ /* 0x000fe20007810000 */
[----:B------:R-:W-:Y:S01]  /*47d0*/  UIADD3 UR14, UR14, UR15, URZ ;  /* 0x0000000f0e0e7290 */ /* 0x000fe2000fffe03f */
[----:B------:R-:W-:-:S02]  /*47e0*/  FMNMX.FTZ R16, R159, R16, !PT ;  /* 0x000000109f107209 */ /* 0x000fc40007810000 */
[----:B------:R-:W-:Y:S01]  /*47f0*/  FSEL R157, R157, -INF , !P2 ;  /* 0xff8000009d9d7808 */ /* 0x000fe20005000000 */
[----:B------:R-:W-:Y:S01]  /*4800*/  UIADD3 UR7, UR14, UR7, URZ ;  /* 0x000000070e077290 */ /* 0x000fe2000fffe03f */
[----:B------:R-:W-:Y:S02]  /*4810*/  ISETP.LT.OR P0, PT, R20, 0x42, P0 ;  /* 0x000000421400780c */ /* 0x000fe40000701670 */
[----:B------:R-:W-:Y:S02]  /*4820*/  PLOP3.LUT P2, PT, PT, PT, UP6, 0x40, 0x0 ;  /* 0x000000000000781c */ /* 0x000fe40003f4e868 */
[----:B------:R-:W-:Y:S02]  /*4830*/  ISETP.GT.AND P6, PT, R0, 0x48, P6 ;  /* 0x000000480000780c */ /* 0x000fe400037c4270 */
[----:B------:R-:W-:Y:S02]  /*4840*/  FMNMX.FTZ R17, R134, R17, !PT ;  /* 0x0000001186117209 */ /* 0x000fe40007810000 */
[----:B------:R-:W-:-:S02]  /*4850*/  FMNMX.FTZ R22, R153, R16, !PT ;  /* 0x0000001099167209 */ /* 0x000fc40007810000 */
[----:B------:R-:W-:Y:S02]  /*4860*/  FSEL R155, R155, -INF , !P0 ;  /* 0xff8000009b9b7808 */ /* 0x000fe40004000000 */
[----:B------:R-:W-:Y:S02]  /*4870*/  ISETP.LT.OR P6, PT, R20, 0x49, P6 ;  /* 0x000000491400780c */ /* 0x000fe400037c1670 */
[----:B------:R-:W-:Y:S02]  /*4880*/  PLOP3.LUT P0, PT, PT, PT, UP5, 0x40, 0x0 ;  /* 0x000000000000781c */ /* 0x000fe40003f0e858 */
[----:B------:R-:W-:Y:S02]  /*4890*/  ISETP.GT.AND P2, PT, R0, 0x49, P2 ;  /* 0x000000490000780c */ /* 0x000fe40001744270 */
[----:B------:R-:W-:Y:S02]  /*48a0*/  FMNMX.FTZ R17, R132, R17, !PT ;  /* 0x0000001184117209 */ /* 0x000fe40007810000 */
[----:B------:R-:W-:-:S02]  /*48b0*/  FMNMX.FTZ R22, R157, R22, !PT ;  /* 0x000000169d167209 */ /* 0x000fc40007810000 */
[----:B------:R-:W-:Y:S02]  /*48c0*/  FSEL R151, R151, -INF , !P6 ;  /* 0xff80000097977808 */ /* 0x000fe40007000000 */
[----:B------:R-:W-:Y:S02]  /*48d0*/  ISETP.GT.AND P0, PT, R0, 0x50, P0 ;  /* 0x000000500000780c */ /* 0x000fe40000704270 */
[----:B------:R-:W-:Y:S02]  /*48e0*/  ISETP.LT.OR P2, PT, R20, 0x4a, P2 ;  /* 0x0000004a1400780c */ /* 0x000fe40001741670 */
[----:B------:R-:W-:Y:S02]  /*48f0*/  FMNMX.FTZ R16, R130, R17, !PT ;  /* 0x0000001182107209 */ /* 0x000fe40007810000 */
[----:B------:R-:W-:Y:S02]  /*4900*/  PLOP3.LUT P6, PT, PT, PT, UP4, 0x40, 0x0 ;  /* 0x000000000000781c */ /* 0x000fe40003fce848 */
[----:B------:R-:W-:Y:S01]  /*4910*/  FMNMX.FTZ R22, R155, R22, !PT ;  /* 0x000000169b167209 */ /* 0x000fe20007810000 */
[----:B------:R-:W1:Y:S01]  /*4920*/  SHFL.BFLY PT, R17, R16, 0x2, 0x1f ;  /* 0x0c401f0010117f89 */ /* 0x000e6200000e0000 */
[----:B------:R-:W-:-:S02]  /*4930*/  ISETP.LT.OR P0, PT, R20, 0x51, P0 ;  /* 0x000000511400780c */ /* 0x000fc40000701670 */
[----:B------:R-:W-:Y:S02]  /*4940*/  FSEL R143, R143, -INF , !P2 ;  /* 0xff8000008f8f7808 */ /* 0x000fe40005000000 */
[----:B------:R-:W-:Y:S02]  /*4950*/  PLOP3.LUT P2, PT, PT, PT, UP3, 0x40, 0x0 ;  /* 0x000000000000781c */ /* 0x000fe40003f4e838 */
[----:B------:R-:W-:Y:S02]  /*4960*/  ISETP.GT.AND P6, PT, R0, 0x51, P6 ;  /* 0x000000510000780c */ /* 0x000fe400037c4270 */
[----:B------:R-:W-:Y:S02]  /*4970*/  FMNMX.FTZ R22, R151, R22, !PT ;  /* 0x0000001697167209 */ /* 0x000fe40007810000 */
[----:B------:R-:W-:Y:S02]  /*4980*/  FSEL R135, R135, -INF , !P0 ;  /* 0xff80000087877808 */ /* 0x000fe40004000000 */
[----:B------:R-:W-:-:S02]  /*4990*/  PLOP3.LUT P0, PT, PT, PT, UP2, 0x40, 0x0 ;  /* 0x000000000000781c */ /* 0x000fc40003f0e828 */
[----:B------:R-:W-:Y:S02]  /*49a0*/  ISETP.GT.AND P2, PT, R0, 0x58, P2 ;  /* 0x000000580000780c */ /* 0x000fe40001744270 */
[----:B------:R-:W-:Y:S02]  /*49b0*/  ISETP.LT.OR P6, PT, R20, 0x52, P6 ;  /* 0x000000521400780c */ /* 0x000fe400037c1670 */
[----:B------:R-:W-:Y:S02]  /*49c0*/  FMNMX.FTZ R22, R143, R22, !PT ;  /* 0x000000168f167209 */ /* 0x000fe40007810000 */
[----:B------:R-:W-:Y:S02]  /*49d0*/  ISETP.GT.AND P0, PT, R0, 0x59, P0 ;  /* 0x000000590000780c */ /* 0x000fe40000704270 */
[----:B------:R-:W-:Y:S02]  /*49e0*/  ISETP.LT.OR P2, PT, R20, 0x59, P2 ;  /* 0x000000591400780c */ /* 0x000fe40001741670 */
[----:B------:R-:W-:-:S02]  /*49f0*/  FSEL R133, R133, -INF , !P6 ;  /* 0xff80000085857808 */ /* 0x000fc40007000000 */
[----:B------:R-:W-:Y:S02]  /*4a00*/  FMNMX.FTZ R22, R135, R22, !PT ;  /* 0x0000001687167209 */ /* 0x000fe40007810000 */
[----:B------:R-:W-:Y:S02]  /*4a10*/  ISETP.LT.OR P0, PT, R20, 0x5a, P0 ;  /* 0x0000005a1400780c */ /* 0x000fe40000701670 */
[----:B------:R-:W-:Y:S02]  /*4a20*/  FSEL R129, R129, -INF , !P2 ;  /* 0xff80000081817808 */ /* 0x000fe40005000000 */
[----:B------:R-:W-:Y:S02]  /*4a30*/  FMNMX.FTZ R22, R133, R22, !PT ;  /* 0x0000001685167209 */ /* 0x000fe40007810000 */
[----:B------:R-:W-:Y:S02]  /*4a40*/  FSEL R127, R127, -INF , !P0 ;  /* 0xff8000007f7f7808 */ /* 0x000fe40004000000 */
[----:B------:R-:W-:-:S02]  /*4a50*/  FMNMX.FTZ R20, R129, R22, !PT ;  /* 0x0000001681147209 */ /* 0x000fc40007810000 */
[----:B-1----:R-:W-:Y:S02]  /*4a60*/  FMNMX.FTZ R27, R16, R17, !PT ;  /* 0x00000011101b7209 */ /* 0x002fe40007810000 */
[----:B------:R-:W-:-:S03]  /*4a70*/  FMNMX.FTZ R20, R127, R20, !PT ;  /* 0x000000147f147209 */ /* 0x000fc60007810000 */
[----:B------:R-:W1:Y:S04]  /*4a80*/  SHFL.BFLY PT, R0, R27, 0x1, 0x1f ;  /* 0x0c201f001b007f89 */ /* 0x000e6800000e0000 */
[----:B------:R-:W2:Y:S01]  /*4a90*/  SHFL.BFLY PT, R17, R20, 0x2, 0x1f ;  /* 0x0c401f0014117f89 */ /* 0x000ea200000e0000 */
[----:B-1----:R-:W-:Y:S02]  /*4aa0*/  FMNMX.FTZ R0, R27, R0, !PT ;  /* 0x000000001b007209 */ /* 0x002fe40007810000 */
[----:B--2---:R-:W-:-:S03]  /*4ab0*/  FMNMX.FTZ R17, R20, R17, !PT ;  /* 0x0000001114117209 */ /* 0x004fc60007810000 */
[C---:B------:R-:W-:Y:S01]  /*4ac0*/  FMUL.FTZ R137, R0.reuse, c[0x0][0x2d0] ;  /* 0x0000b40000897a20 */ /* 0x040fe20000410000 */
[----:B------:R-:W-:Y:S01]  /*4ad0*/  FSETP.NEU.FTZ.AND P0, PT, R0, -INF , PT ;  /* 0xff8000000000780b */ /* 0x000fe20003f1d000 */
[----:B------:R-:W1:Y:S03]  /*4ae0*/  SHFL.BFLY PT, R116, R17, 0x1, 0x1f ;  /* 0x0c201f0011747f89 */ /* 0x000e6600000e0000 */
[----:B------:R-:W-:-:S05]  /*4af0*/  FSEL R137, R137, RZ, P0 ;  /* 0x000000ff89897208 */ /* 0x000fca0000000000 */
[--C-:B------:R-:W-:Y:S02]  /*4b00*/  FFMA.FTZ R49, R19, c[0x0][0x2d0], -R137.reuse ;  /* 0x0000b40013317a23 */ /* 0x100fe40000010889 */
[--C-:B------:R-:W-:Y:S02]  /*4b10*/  FFMA.FTZ R46, R18, c[0x0][0x2d0], -R137.reuse ;  /* 0x0000b400122e7a23 */ /* 0x100fe40000010889 */
[--C-:B------:R-:W-:Y:S02]  /*4b20*/  FFMA.FTZ R47, R14, c[0x0][0x2d0], -R137.reuse ;  /* 0x0000b4000e2f7a23 */ /* 0x100fe40000010889 */
[--C-:B------:R-:W-:Y:S01]  /*4b30*/  FFMA.FTZ R42, R12, c[0x0][0x2d0], -R137.reuse ;  /* 0x0000b4000c2a7a23 */ /* 0x100fe20000010889 */
[----:B------:R-:W-:Y:S01]  /*4b40*/  MUFU.EX2 R49, R49 ;  /* 0x0000003100317308 */ /* 0x000fe20000000800 */
[--C-:B------:R-:W-:Y:S02]  /*4b50*/  FFMA.FTZ R40, R6, c[0x0][0x2d0], -R137.reuse ;  /* 0x0000b40006287a23 */ /* 0x100fe40000010889 */
[----:B------:R-:W-:-:S02]  /*4b60*/  FFMA.FTZ R41, R4, c[0x0][0x2d0], -R137 ;  /* 0x0000b40004297a23 */ /* 0x000fc40000010889 */
[--C-:B------:R-:W-:Y:S02]  /*4b70*/  FFMA.FTZ R45, R10, c[0x0][0x2d0], -R137.reuse ;  /* 0x0000b4000a2d7a23 */ /* 0x100fe40000010889 */
[--C-:B------:R-:W-:Y:S01]  /*4b80*/  FFMA.FTZ R36, R8, c[0x0][0x2d0], -R137.reuse ;  /* 0x0000b40008247a23 */ /* 0x100fe20000010889 */
[----:B------:R-:W2:Y:S01]  /*4b90*/  MUFU.EX2 R46, R46 ;  /* 0x0000002e002e7308 */ /* 0x000ea20000000800 */
[--C-:B------:R-:W-:Y:S01]  /*4ba0*/  FFMA.FTZ R119, R32, c[0x0][0x2d0], -R137.reuse ;  /* 0x0000b40020777a23 */ /* 0x100fe20000010889 */
[----:B-1----:R-:W-:Y:S01]  /*4bb0*/  FMNMX.FTZ R116, R17, R116, !PT ;  /* 0x0000007411747209 */ /* 0x002fe20007810000 */
[--C-:B------:R-:W-:Y:S01]  /*4bc0*/  FFMA.FTZ R50, R30, c[0x0][0x2d0], -R137.reuse ;  /* 0x0000b4001e327a23 */ /* 0x100fe20000010889 */
[----:B------:R-:W-:Y:S01]  /*4bd0*/  LDSM.16.MT88.4 R16, [R209+0x900] ;  /* 0x00090000d110783b */ /* 0x000fe20000004200 */
[--C-:B------:R-:W-:Y:S01]  /*4be0*/  FFMA.FTZ R118, R28, c[0x0][0x2d0], -R137.reuse ;  /* 0x0000b4001c767a23 */ /* 0x100fe20000010889 */
[C---:B------:R-:W-:Y:S01]  /*4bf0*/  FSETP.NEU.FTZ.AND P0, PT, R116.reuse, -INF , PT ;  /* 0xff8000007400780b */ /* 0x040fe20003f1d000 */
[----:B------:R-:W-:Y:S01]  /*4c00*/  FMUL.FTZ R126, R116, c[0x0][0x2d0] ;  /* 0x0000b400747e7a20 */ /* 0x000fe20000410000 */
[----:B------:R-:W-:Y:S01]  /*4c10*/  MUFU.EX2 R47, R47 ;  /* 0x0000002f002f7308 */ /* 0x000fe20000000800 */
[----:B------:R-:W-:Y:S01]  /*4c20*/  LDSM.16.MT88.4 R32, [R210+0x3900] ;  /* 0x00390000d220783b */ /* 0x000fe20000004200 */
[----:B------:R-:W-:-:S02]  /*4c30*/  FFMA.FTZ R117, R124, c[0x0][0x2d0], -R137 ;  /* 0x0000b4007c757a23 */ /* 0x000fc40000010889 */
[----:B------:R-:W-:Y:S01]  /*4c40*/  FSEL R126, R126, RZ, P0 ;  /* 0x000000ff7e7e7208 */ /* 0x000fe20000000000 */
[----:B------:R-:W-:Y:S01]  /*4c50*/  LDSM.16.MT88.4 R28, [R209+0x3900] ;  /* 0x00390000d11c783b */ /* 0x000fe20000004200 */
[----:B------:R-:W-:Y:S01]  /*4c60*/  FFMA.FTZ R138, R138, c[0x0][0x2d0], -R137 ;  /* 0x0000b4008a8a7a23 */ /* 0x000fe20000010889 */
[----:B--2---:R-:W-:Y:S01]  /*4c70*/  F2FP.PACK_AB R64, R46, R49 ;  /* 0x000000312e40723e */ /* 0x004fe200000000ff */
[----:B------:R-:W1:Y:S01]  /*4c80*/  MUFU.EX2 R42, R42 ;  /* 0x0000002a002a7308 */ /* 0x000e620000000800 */
[--C-:B------:R-:W-:Y:S01]  /*4c90*/  FFMA.FTZ R48, R25, c[0x0][0x2d0], -R126.reuse ;  /* 0x0000b40019307a23 */ /* 0x100fe2000001087e */
[----:B------:R-:W-:Y:S01]  /*4ca0*/  PLOP3.LUT P0, PT, PT, PT, UP0, 0x40, 0x0 ;  /* 0x000000000000781c */ /* 0x000fe20003f0e808 */
[--C-:B------:R-:W-:Y:S01]  /*4cb0*/  FFMA.FTZ R51, R23, c[0x0][0x2d0], -R126.reuse ;  /* 0x0000b40017337a23 */ /* 0x100fe2000001087e */
[----:B------:R-:W-:Y:S01]  /*4cc0*/  LDSM.16.MT88.4 R24, [R212+0x900] ;  /* 0x00090000d418783b */ /* 0x000fe20000004200 */
[--C-:B------:R-:W-:Y:S02]  /*4cd0*/  FFMA.FTZ R44, R21, c[0x0][0x2d0], -R126.reuse ;  /* 0x0000b400152c7a23 */ /* 0x100fe4000001087e */
[--C-:B------:R-:W-:Y:S01]  /*4ce0*/  FFMA.FTZ R43, R7, c[0x0][0x2d0], -R126.reuse ;  /* 0x0000b400072b7a23 */ /* 0x100fe2000001087e */
[----:B------:R-:W-:Y:S01]  /*4cf0*/  MUFU.EX2 R48, R48 ;  /* 0x0000003000307308 */ /* 0x000fe20000000800 */
[----:B------:R-:W2:Y:S01]  /*4d00*/  LDSM.16.MT88.4 R4, [R208+0x3100] ;  /* 0x00310000d004783b */ /* 0x000ea20000004200 */
[----:B------:R-:W-:-:S02]  /*4d10*/  FFMA.FTZ R39, R15, c[0x0][0x2d0], -R126 ;  /* 0x0000b4000f277a23 */ /* 0x000fc4000001087e */
[--C-:B------:R-:W-:Y:S01]  /*4d20*/  FFMA.FTZ R38, R13, c[0x0][0x2d0], -R126.reuse ;  /* 0x0000b4000d267a23 */ /* 0x100fe2000001087e */
[----:B------:R-:W-:Y:S01]  /*4d30*/  LDSM.16.MT88.4 R20, [R210+0x900] ;  /* 0x00090000d214783b */ /* 0x000fe20000004200 */
[--C-:B------:R-:W-:Y:S02]  /*4d40*/  FFMA.FTZ R3, R11, c[0x0][0x2d0], -R126.reuse ;  /* 0x0000b4000b037a23 */ /* 0x100fe4000001087e */
[----:B------:R-:W3:Y:S01]  /*4d50*/  MUFU.EX2 R51, R51 ;  /* 0x0000003300337308 */ /* 0x000ee20000000800 */
[----:B------:R-:W4:Y:S01]  /*4d60*/  LDSM.16.MT88.4 R12, [R208+0x900] ;  /* 0x00090000d00c783b */ /* 0x000f220000004200 */
[--C-:B------:R-:W-:Y:S01]  /*4d70*/  FFMA.FTZ R2, R9, c[0x0][0x2d0], -R126.reuse ;  /* 0x0000b40009027a23 */ /* 0x100fe2000001087e */
[----:B-1----:R-:W-:Y:S01]  /*4d80*/  F2FP.PACK_AB R66, R42, R47 ;  /* 0x0000002f2a42723e */ /* 0x002fe200000000ff */
[--C-:B------:R-:W-:Y:S01]  /*4d90*/  FFMA.FTZ R124, R141, c[0x0][0x2d0], -R126.reuse ;  /* 0x0000b4008d7c7a23 */ /* 0x100fe2000001087e */
[----:B------:R-:W1:Y:S01]  /*4da0*/  LDSM.16.MT88.4 R8, [R212+0x3900] ;  /* 0x00390000d408783b */ /* 0x000e620000004200 */
[----:B------:R-:W-:-:S02]  /*4db0*/  FFMA.FTZ R125, R125, c[0x0][0x2d0], -R126 ;  /* 0x0000b4007d7d7a23 */ /* 0x000fc4000001087e */
[----:B------:R-:W-:Y:S01]  /*4dc0*/  MUFU.EX2 R44, R44 ;  /* 0x0000002c002c7308 */ /* 0x000fe20000000800 */
[--C-:B------:R-:W-:Y:S02]  /*4dd0*/  FFMA.FTZ R128, R139, c[0x0][0x2d0], -R126.reuse ;  /* 0x0000b4008b807a23 */ /* 0x100fe4000001087e */
[----:B------:R-:W-:Y:S02]  /*4de0*/  FFMA.FTZ R131, R131, c[0x0][0x2d0], -R126 ;  /* 0x0000b40083837a23 */ /* 0x000fe4000001087e */
[--C-:B------:R-:W-:Y:S02]  /*4df0*/  FFMA.FTZ R139, R148, c[0x0][0x2d0], -R137.reuse ;  /* 0x0000b400948b7a23 */ /* 0x100fe40000010889 */
[--C-:B------:R-:W-:Y:S01]  /*4e00*/  FFMA.FTZ R141, R142, c[0x0][0x2d0], -R137.reuse ;  /* 0x0000b4008e8d7a23 */ /* 0x100fe20000010889 */
[----:B------:R-:W5:Y:S01]  /*4e10*/  MUFU.EX2 R43, R43 ;  /* 0x0000002b002b7308 */ /* 0x000f620000000800 */
[----:B---3--:R-:W-:Y:S01]  /*4e20*/  F2FP.PACK_AB R65, R51, R48 ;  /* 0x000000303341723e */ /* 0x008fe200000000ff */
[----:B------:R-:W-:-:S02]  /*4e30*/  FFMA.FTZ R140, R140, c[0x0][0x2d0], -R137 ;  /* 0x0000b4008c8c7a23 */ /* 0x000fc40000010889 */
[--C-:B------:R-:W-:Y:S02]  /*4e40*/  FFMA.FTZ R142, R161, c[0x0][0x2d0], -R126.reuse ;  /* 0x0000b400a18e7a23 */ /* 0x100fe4000001087e */
[--C-:B------:R-:W-:Y:S02]  /*4e50*/  FFMA.FTZ R149, R149, c[0x0][0x2d0], -R126.reuse ;  /* 0x0000b40095957a23 */ /* 0x100fe4000001087e */
[----:B------:R-:W-:Y:S01]  /*4e60*/  MUFU.EX2 R45, R45 ;  /* 0x0000002d002d7308 */ /* 0x000fe20000000800 */
[--C-:B------:R-:W-:Y:S02]  /*4e70*/  FFMA.FTZ R148, R159, c[0x0][0x2d0], -R126.reuse ;  /* 0x0000b4009f947a23 */ /* 0x100fe4000001087e */
[----:B------:R-:W-:Y:S02]  /*4e80*/  FFMA.FTZ R153, R153, c[0x0][0x2d0], -R126 ;  /* 0x0000b40099997a23 */ /* 0x000fe4000001087e */
[--C-:B------:R-:W-:Y:S02]  /*4e90*/  FFMA.FTZ R159, R154, c[0x0][0x2d0], -R137.reuse ;  /* 0x0000b4009a9f7a23 */ /* 0x100fe40000010889 */
[--C-:B------:R-:W-:Y:S01]  /*4ea0*/  FFMA.FTZ R161, R152, c[0x0][0x2d0], -R137.reuse ;  /* 0x0000b40098a17a23 */ /* 0x100fe20000010889 */
[----:B-----5:R-:W-:Y:S01]  /*4eb0*/  F2FP.PACK_AB R67, R43, R44 ;  /* 0x0000002c2b43723e */ /* 0x020fe200000000ff */
[----:B------:R-:W3:Y:S01]  /*4ec0*/  MUFU.EX2 R40, R40 ;  /* 0x0000002800287308 */ /* 0x000ee20000000800 */
[----:B------:R-:W-:-:S02]  /*4ed0*/  FFMA.FTZ R156, R156, c[0x0][0x2d0], -R137 ;  /* 0x0000b4009c9c7a23 */ /* 0x000fc40000010889 */
[--C-:B------:R-:W-:Y:S02]  /*4ee0*/  FFMA.FTZ R150, R150, c[0x0][0x2d0], -R137.reuse ;  /* 0x0000b40096967a23 */ /* 0x100fe40000010889 */
[--C-:B------:R-:W-:Y:S01]  /*4ef0*/  FFMA.FTZ R152, R157, c[0x0][0x2d0], -R126.reuse ;  /* 0x0000b4009d987a23 */ /* 0x100fe2000001087e */
[C---:B------:R-:W-:Y:S01]  /*4f00*/  HMMA.16816.F32 R88, R64.reuse, R84, RZ ;  /* 0x000000544058723c */ /* 0x040fe200000018ff */
[--C-:B------:R-:W-:Y:S01]  /*4f10*/  FFMA.FTZ R155, R155, c[0x0][0x2d0], -R126.reuse ;  /* 0x0000b4009b9b7a23 */ /* 0x100fe2000001087e */
[----:B------:R-:W-:Y:S01]  /*4f20*/  MUFU.EX2 R41, R41 ;  /* 0x0000002900297308 */ /* 0x000fe20000000800 */
[--C-:B------:R-:W-:Y:S02]  /*4f30*/  FFMA.FTZ R151, R151, c[0x0][0x2d0], -R126.reuse ;  /* 0x0000b40097977a23 */ /* 0x100fe4000001087e */
[----:B------:R-:W-:Y:S02]  /*4f40*/  FFMA.FTZ R154, R143, c[0x0][0x2d0], -R126 ;  /* 0x0000b4008f9a7a23 */ /* 0x000fe4000001087e */
[--C-:B------:R-:W-:Y:S01]  /*4f50*/  FFMA.FTZ R136, R136, c[0x0][0x2d0], -R137.reuse ;  /* 0x0000b40088887a23 */ /* 0x100fe20000010889 */
[----:B------:R-:W-:Y:S01]  /*4f60*/  HMMA.16816.F32 R84, R64, R86, RZ ;  /* 0x000000564054723c */ /* 0x000fe200000018ff */
[--C-:B------:R-:W-:Y:S01]  /*4f70*/  FFMA.FTZ R143, R134, c[0x0][0x2d0], -R137.reuse ;  /* 0x0000b400868f7a23 */ /* 0x100fe20000010889 */
[----:B------:R-:W-:Y:S01]  /*4f80*/  MUFU.EX2 R36, R36 ;  /* 0x0000002400247308 */ /* 0x000fe20000000800 */
[----:B------:R-:W-:-:S02]  /*4f90*/  FFMA.FTZ R132, R132, c[0x0][0x2d0], -R137 ;  /* 0x0000b40084847a23 */ /* 0x000fc40000010889 */
[----:B------:R-:W-:Y:S02]  /*4fa0*/  FFMA.FTZ R137, R130, c[0x0][0x2d0], -R137 ;  /* 0x0000b40082897a23 */ /* 0x000fe40000010889 */
[--C-:B------:R-:W-:Y:S01]  /*4fb0*/  FFMA.FTZ R130, R135, c[0x0][0x2d0], -R126.reuse ;  /* 0x0000b40087827a23 */ /* 0x100fe2000001087e */
[C---:B------:R-:W-:Y:S01]  /*4fc0*/  HMMA.16816.F32 R80, R64.reuse, R76, RZ ;  /* 0x0000004c4050723c */ /* 0x040fe200000018ff */
[--C-:B------:R-:W-:Y:S01]  /*4fd0*/  FFMA.FTZ R133, R133, c[0x0][0x2d0], -R126.reuse ;  /* 0x0000b40085857a23 */ /* 0x100fe2000001087e */
[----:B------:R-:W-:Y:S01]  /*4fe0*/  MUFU.EX2 R39, R39 ;  /* 0x0000002700277308 */ /* 0x000fe20000000800 */
[----:B------:R-:W-:Y:S02]  /*4ff0*/  FFMA.FTZ R227, R127, c[0x0][0x2d0], -R126 ;  /* 0x0000b4007fe37a23 */ /* 0x000fe4000001087e */
[----:B------:R-:W-:Y:S02]  /*5000*/  FADD.FTZ R46, R49, R46 ;  /* 0x0000002e312e7221 */ /* 0x000fe40000010000 */
[----:B------:R-:W-:Y:S01]  /*5010*/  FADD.FTZ R51, R48, R51 ;  /* 0x0000003330337221 */ /* 0x000fe20000010000 */
[----:B------:R-:W-:Y:S01]  /*5020*/  HMMA.16816.F32 R76, R64, R78, RZ ;  /* 0x0000004e404c723c */ /* 0x000fe200000018ff */
[----:B------:R-:W-:Y:S01]  /*5030*/  FADD.FTZ R47, R47, R46 ;  /* 0x0000002e2f2f7221 */ /* 0x000fe20000010000 */
[----:B------:R-:W5:Y:S03]  /*5040*/  MUFU.EX2 R38, R38 ;  /* 0x0000002600267308 */ /* 0x000f660000000800 */
[----:B------:R-:W-:-:S03]  /*5050*/  FADD.FTZ R42, R42, R47 ;  /* 0x0000002f2a2a7221 */ /* 0x000fc60000010000 */
[C---:B------:R-:W-:Y:S02]  /*5060*/  HMMA.16816.F32 R112, R64.reuse, R108, RZ ;  /* 0x0000006c4070723c */ /* 0x040fe400000018ff */
[----:B------:R-:W-:Y:S06]  /*5070*/  MUFU.EX2 R3, R3 ;  /* 0x0000000300037308 */ /* 0x000fec0000000800 */
[C---:B------:R-:W-:Y:S02]  /*5080*/  HMMA.16816.F32 R104, R64.reuse, R100, RZ ;  /* 0x000000644068723c */ /* 0x040fe400000018ff */
[----:B------:R-:W1:Y:S06]  /*5090*/  MUFU.EX2 R2, R2 ;  /* 0x0000000200027308 */ /* 0x000e6c0000000800 */
        /* <DEDUP_REMOVED lines=16> */
[C---:B--2---:R-:W-:Y:S02]  /*51a0*/  HMMA.16816.F32 R60, R64.reuse, R4, RZ ;  /* 0x00000004403c723c */ /* 0x044fe400000018ff */
[----:B------:R-:W-:Y:S05]  /*51b0*/  MUFU.EX2 R138, R138 ;  /* 0x0000008a008a7308 */ /* 0x000fea0000000800 */
[----:B---3--:R-:W-:Y:S01]  /*51c0*/  F2FP.PACK_AB R4, R40, R45 ;  /* 0x0000002d2804723e */ /* 0x008fe200000000ff */
[----:B------:R-:W-:Y:S01]  /*51d0*/  HMMA.16816.F32 R64, R64, R6, RZ ;  /* 0x000000064040723c */ /* 0x000fe200000018ff */
[----:B-----5:R-:W-:Y:S01]  /*51e0*/  F2FP.PACK_AB R5, R38, R39 ;  /* 0x000000272605723e */ /* 0x020fe200000000ff */
[----:B------:R-:W2:Y:S01]  /*51f0*/  MUFU.EX2 R139, R139 ;  /* 0x0000008b008b7308 */ /* 0x000ea20000000800 */
[----:B------:R-:W-:-:S04]  /*5200*/  FADD.FTZ R45, R45, R42 ;  /* 0x0000002a2d2d7221 */ /* 0x000fc80000010000 */
[----:B------:R-:W-:Y:S01]  /*5210*/  F2FP.PACK_AB R6, R36, R41 ;  /* 0x000000292406723e */ /* 0x000fe200000000ff */
[----:B------:R-:W-:Y:S01]  /*5220*/  FADD.FTZ R40, R40, R45 ;  /* 0x0000002d28287221 */ /* 0x000fe20000010000 */
[----:B-1----:R-:W-:Y:S01]  /*5230*/  F2FP.PACK_AB R7, R2, R3 ;  /* 0x000000030207723e */ /* 0x002fe200000000ff */
[----:B------:R-:W-:Y:S02]  /*5240*/  MUFU.EX2 R141, R141 ;  /* 0x0000008d008d7308 */ /* 0x000fe40000000800 */
[----:B------:R-:W-:-:S04]  /*5250*/  FADD.FTZ R41, R41, R40 ;  /* 0x0000002829297221 */ /* 0x000fc80000010000 */
[C---:B----4-:R-:W-:Y:S01]  /*5260*/  HMMA.16816.F32 R88, R4.reuse, R12, R88 ;  /* 0x0000000c0458723c */ /* 0x050fe20000001858 */
[----:B------:R-:W-:Y:S01]  /*5270*/  FADD.FTZ R36, R36, R41 ;  /* 0x0000002924247221 */ /* 0x000fe20000010000 */
[----:B------:R-:W1:Y:S06]  /*5280*/  MUFU.EX2 R140, R140 ;  /* 0x0000008c008c7308 */ /* 0x000e6c0000000800 */
[C---:B------:R-:W-:Y:S01]  /*5290*/  HMMA.16816.F32 R84, R4.reuse, R14, R84 ;  /* 0x0000000e0454723c */ /* 0x040fe20000001854 */
[----:B------:R-:W3:Y:S01]  /*52a0*/  LDSM.16.MT88.4 R12, [R208+0x3900] ;  /* 0x00390000d00c783b */ /* 0x000ee20000004200 */
[----:B------:R-:W-:Y:S06]  /*52b0*/  MUFU.EX2 R142, R142 ;  /* 0x0000008e008e7308 */ /* 0x000fec0000000800 */
[C---:B------:R-:W-:Y:S02]  /*52c0*/  HMMA.16816.F32 R80, R4.reuse, R8, R80 ;  /* 0x000000080450723c */ /* 0x040fe40000001850 */
[----:B------:R-:W4:Y:S06]  /*52d0*/  MUFU.EX2 R149, R149 ;  /* 0x0000009500957308 */ /* 0x000f2c0000000800 */
[C---:B------:R-:W-:Y:S01]  /*52e0*/  HMMA.16816.F32 R76, R4.reuse, R10, R76 ;  /* 0x0000000a044c723c */ /* 0x040fe2000000184c */
[----:B------:R-:W5:Y:S01]  /*52f0*/  LDSM.16.MT88.4 R8, [R208+0x1100] ;  /* 0x00110000d008783b */ /* 0x000f620000004200 */
[----:B------:R-:W-:Y:S06]  /*5300*/  MUFU.EX2 R148, R148 ;  /* 0x0000009400947308 */ /* 0x000fec0000000800 */
[C---:B------:R-:W-:Y:S02]  /*5310*/  HMMA.16816.F32 R112, R4.reuse, R24, R112 ;  /* 0x000000180470723c */ /* 0x040fe40000001870 */
[----:B------:R-:W1:Y:S06]  /*5320*/  MUFU.EX2 R153, R153 ;  /* 0x0000009900997308 */ /* 0x000e6c0000000800 */
[C---:B------:R-:W-:Y:S01]  /*5330*/  HMMA.16816.F32 R108, R4.reuse, R26, R108 ;  /* 0x0000001a046c723c */ /* 0x040fe2000000186c */
[----:B------:R-:W-:Y:S01]  /*5340*/  LDSM.16.MT88.4 R24, [R212+0x1100] ;  /* 0x00110000d418783b */ /* 0x000fe20000004200 */
[----:B------:R-:W-:Y:S06]  /*5350*/  MUFU.EX2 R156, R156 ;  /* 0x0000009c009c7308 */ /* 0x000fec0000000800 */
[C---:B------:R-:W-:Y:S02]  /*5360*/  HMMA.16816.F32 R104, R4.reuse, R20, R104 ;  /* 0x000000140468723c */ /* 0x040fe40000001868 */
[----:B------:R-:W1:Y:S06]  /*5370*/  MUFU.EX2 R159, R159 ;  /* 0x0000009f009f7308 */ /* 0x000e6c0000000800 */
[C---:B------:R-:W-:Y:S01]  /*5380*/  HMMA.16816.F32 R100, R4.reuse, R22, R100 ;  /* 0x000000160464723c */ /* 0x040fe20000001864 */
[----:B------:R-:W1:Y:S01]  /*5390*/  LDSM.16.MT88.4 R20, [R210+0x1100] ;  /* 0x00110000d214783b */ /* 0x000e620000004200 */
        /* <DEDUP_REMOVED lines=16> */
[C---:B---3--:R-:W-:Y:S02]  /*54a0*/  HMMA.16816.F32 R60, R4.reuse, R12, R60 ;  /* 0x0000000c043c723c */ /* 0x048fe4000000183c */
[----:B------:R-:W3:Y:S06]  /*54b0*/  MUFU.EX2 R143, R143 ;  /* 0x0000008f008f7308 */ /* 0x000eec0000000800 */
[----:B------:R-:W-:Y:S01]  /*54c0*/  HMMA.16816.F32 R64, R4, R14, R64 ;  /* 0x0000000e0440723c */ /* 0x000fe20000001840 */
[----:B------:R-:W2:Y:S01]  /*54d0*/  LDSM.16.MT88.4 R12, [R212+0x4100] ;  /* 0x00410000d40c783b */ /* 0x000ea20000004200 */
[----:B------:R-:W-:Y:S05]  /*54e0*/  MUFU.EX2 R132, R132 ;  /* 0x0000008400847308 */ /* 0x000fea0000000800 */
[C---:B------:R-:W-:Y:S01]  /*54f0*/  F2FP.PACK_AB R4, R50.reuse, R119 ;  /* 0x000000773204723e */ /* 0x040fe200000000ff */
[----:B------:R-:W-:Y:S01]  /*5500*/  FADD.FTZ R119, R119, R36 ;  /* 0x0000002477777221 */ /* 0x000fe20000010000 */
[----:B------:R-:W-:Y:S01]  /*5510*/  F2FP.PACK_AB R6, R117, R118 ;  /* 0x000000767506723e */ /* 0x000fe200000000ff */
[----:B------:R-:W1:Y:S01]  /*5520*/  MUFU.EX2 R137, R137 ;  /* 0x0000008900897308 */ /* 0x000e620000000800 */
[----:B------:R-:W-:Y:S01]  /*5530*/  F2FP.PACK_AB R5, R125, R124 ;  /* 0x0000007c7d05723e */ /* 0x000fe200000000ff */
[----:B------:R-:W-:Y:S01]  /*5540*/  FADD.FTZ R119, R50, R119 ;  /* 0x0000007732777221 */ /* 0x000fe20000010000 */
[----:B------:R-:W-:-:S03]  /*5550*/  F2FP.PACK_AB R7, R131, R128 ;  /* 0x000000808307723e */ /* 0x000fc600000000ff */
[----:B------:R-:W-:Y:S02]  /*5560*/  FADD.FTZ R118, R118, R119 ;  /* 0x0000007776767221 */ /* 0x000fe40000010000 */
[----:B------:R-:W-:Y:S02]  /*5570*/  MUFU.EX2 R130, R130 ;  /* 0x0000008200827308 */ /* 0x000fe40000000800 */
[----:B-----5:R-:W-:Y:S01]  /*5580*/  HMMA.16816.F32 R88, R4, R8, R88 ;  /* 0x000000080458723c */ /* 0x020fe20000001858 */
[----:B------:R-:W-:-:S05]  /*5590*/  FADD.FTZ R117, R117, R118 ;  /* 0x0000007675757221 */ /* 0x000fca0000010000 */
[----:B------:R-:W5:Y:S02]  /*55a0*/  MUFU.EX2 R133, R133 ;  /* 0x0000008500857308 */ /* 0x000f640000000800 */
[C---:B------:R-:W-:Y:S01]  /*55b0*/  HMMA.16816.F32 R84, R4.reuse, R10, R84 ;  /* 0x0000000a0454723c */ /* 0x040fe20000001854 */
[----:B------:R-:W3:Y:S05]  /*55c0*/  LDSM.16.MT88.4 R8, [R208+0x4100] ;  /* 0x00410000d008783b */ /* 0x000eea0000004200 */
[----:B------:R-:W-:Y:S02]  /*55d0*/  MUFU.EX2 R227, R227 ;  /* 0x000000e300e37308 */ /* 0x000fe40000000800 */
[C---:B-1----:R-:W-:Y:S08]  /*55e0*/  HMMA.16816.F32 R104, R4.reuse, R20, R104 ;  /* 0x000000140468723c */ /* 0x042ff00000001868 */
[C---:B--2---:R-:W-:Y:S08]  /*55f0*/  HMMA.16816.F32 R80, R4.reuse, R12, R80 ;  /* 0x0000000c0450723c */ /* 0x044ff00000001850 */
[C---:B------:R-:W-:Y:S01]  /*5600*/  HMMA.16816.F32 R76, R4.reuse, R14, R76 ;  /* 0x0000000e044c723c */ /* 0x040fe2000000184c */
[----:B------:R-:W1:Y:S07]  /*5610*/  LDSM.16.MT88.4 R12, [R208+0x1900] ;  /* 0x00190000d00c783b */ /* 0x000e6e0000004200 */
[C---:B------:R-:W-:Y:S01]  /*5620*/  HMMA.16816.F32 R100, R4.reuse, R22, R100 ;  /* 0x000000160464723c */ /* 0x040fe20000001864 */
[----:B------:R-:W-:Y:S07]  /*5630*/  LDSM.16.MT88.4 R20, [R210+0x1900] ;  /* 0x00190000d214783b */ /* 0x000fee0000004200 */
[C---:B------:R-:W-:Y:S08]  /*5640*/  HMMA.16816.F32 R72, R4.reuse, R32, R72 ;  /* 0x000000200448723c */ /* 0x040ff00000001848 */
[C---:B---3--:R-:W-:Y:S08]  /*5650*/  HMMA.16816.F32 R60, R4.reuse, R8, R60 ;  /* 0x00000008043c723c */ /* 0x048ff0000000183c */
[C---:B------:R-:W-:Y:S01]  /*5660*/  HMMA.16816.F32 R64, R4.reuse, R10, R64 ;  /* 0x0000000a0440723c */ /* 0x040fe20000001840 */
[----:B------:R-:W2:Y:S07]  /*5670*/  LDSM.16.MT88.4 R8, [R212+0x4900] ;  /* 0x00490000d408783b */ /* 0x000eae0000004200 */
[C---:B------:R-:W-:Y:S01]  /*5680*/  HMMA.16816.F32 R68, R4.reuse, R34, R68 ;  /* 0x000000220444723c */ /* 0x040fe20000001844 */
[----:B------:R-:W3:Y:S07]  /*5690*/  LDSM.16.MT88.4 R32, [R210+0x4900] ;  /* 0x00490000d220783b */ /* 0x000eee0000004200 */
[C---:B------:R-:W-:Y:S08]  /*56a0*/  HMMA.16816.F32 R112, R4.reuse, R24, R112 ;  /* 0x000000180470723c */ /* 0x040ff00000001870 */
[C---:B------:R-:W-:Y:S01]  /*56b0*/  HMMA.16816.F32 R108, R4.reuse, R26, R108 ;  /* 0x0000001a046c723c */ /* 0x040fe2000000186c */
[----:B------:R-:W1:Y:S07]  /*56c0*/  LDSM.16.MT88.4 R24, [R212+0x1900] ;  /* 0x00190000d418783b */ /* 0x000e6e0000004200 */
[C---:B------:R-:W-:Y:S08]  /*56d0*/  HMMA.16816.F32 R96, R4.reuse, R16, R96 ;  /* 0x000000100460723c */ /* 0x040ff00000001860 */
[C---:B------:R-:W-:Y:S01]  /*56e0*/  HMMA.16816.F32 R92, R4.reuse, R18, R92 ;  /* 0x00000012045c723c */ /* 0x040fe2000000185c */
[----:B------:R-:W2:Y:S07]  /*56f0*/  LDSM.16.MT88.4 R16, [R209+0x1900] ;  /* 0x00190000d110783b */ /* 0x000eae0000004200 */
[C---:B------:R-:W-:Y:S08]  /*5700*/  HMMA.16816.F32 R52, R4.reuse, R28, R52 ;  /* 0x0000001c0434723c */ /* 0x040ff00000001834 */
[----:B------:R-:W-:Y:S01]  /*5710*/  HMMA.16816.F32 R56, R4, R30, R56 ;  /* 0x0000001e0438723c */ /* 0x000fe20000001838 */
[----:B------:R-:W3:Y:S06]  /*5720*/  LDSM.16.MT88.4 R28, [R209+0x4900] ;  /* 0x00490000d11c783b */ /* 0x000eec0000004200 */
[----:B------:R-:W-:Y:S01]  /*5730*/  F2FP.PACK_AB R4, R139, R138 ;  /* 0x0000008a8b04723e */ /* 0x000fe200000000ff */
[----:B------:R-:W-:Y:S01]  /*5740*/  FADD.FTZ R138, R138, R117 ;  /* 0x000000758a8a7221 */ /* 0x000fe20000010000 */
[----:B------:R-:W-:-:S02]  /*5750*/  F2FP.PACK_AB R6, R140, R141 ;  /* 0x0000008d8c06723e */ /* 0x000fc400000000ff */
[----:B----4-:R-:W-:Y:S01]  /*5760*/  F2FP.PACK_AB R5, R149, R142 ;  /* 0x0000008e9505723e */ /* 0x010fe200000000ff */
[----:B------:R-:W-:Y:S01]  /*5770*/  FADD.FTZ R138, R139, R138 ;  /* 0x0000008a8b8a7221 */ /* 0x000fe20000010000 */
[----:B------:R-:W-:-:S03]  /*5780*/  F2FP.PACK_AB R7, R153, R148 ;  /* 0x000000949907723e */ /* 0x000fc600000000ff */
[----:B------:R-:W-:-:S04]  /*5790*/  FADD.FTZ R141, R141, R138 ;  /* 0x0000008a8d8d7221 */ /* 0x000fc80000010000 */
[----:B-1----:R-:W-:Y:S01]  /*57a0*/  HMMA.16816.F32 R88, R4, R12, R88 ;  /* 0x0000000c0458723c */ /* 0x002fe20000001858 */
[----:B------:R-:W-:-:S07]  /*57b0*/  FADD.FTZ R141, R140, R141 ;  /* 0x0000008d8c8d7221 */ /* 0x000fce0000010000 */
[C---:B------:R-:W-:Y:S01]  /*57c0*/  HMMA.16816.F32 R84, R4.reuse, R14, R84 ;  /* 0x0000000e0454723c */ /* 0x040fe20000001854 */
[----:B------:R-:W1:Y:S07]  /*57d0*/  LDSM.16.MT88.4 R12, [R208+0x4900] ;  /* 0x00490000d00c783b */ /* 0x000e6e0000004200 */
[C---:B--2---:R-:W-:Y:S08]  /*57e0*/  HMMA.16816.F32 R80, R4.reuse, R8, R80 ;  /* 0x000000080450723c */ /* 0x044ff00000001850 */
[C---:B------:R-:W-:Y:S01]  /*57f0*/  HMMA.16816.F32 R76, R4.reuse, R10, R76 ;  /* 0x0000000a044c723c */ /* 0x040fe2000000184c */
[----:B------:R-:W2:Y:S07]  /*5800*/  LDSM.16.MT88.4 R8, [R208+0x2100] ;  /* 0x00210000d008783b */ /* 0x000eae0000004200 */
[C---:B------:R-:W-:Y:S08]  /*5810*/  HMMA.16816.F32 R104, R4.reuse, R20, R104 ;  /* 0x000000140468723c */ /* 0x040ff00000001868 */
[C---:B------:R-:W-:Y:S01]  /*5820*/  HMMA.16816.F32 R100, R4.reuse, R22, R100 ;  /* 0x000000160464723c */ /* 0x040fe20000001864 */
[----:B------:R-:W4:Y:S07]  /*5830*/  LDSM.16.MT88.4 R20, [R210+0x2100] ;  /* 0x00210000d214783b */ /* 0x000f2e0000004200 */
[C---:B---3--:R-:W-:Y:S08]  /*5840*/  HMMA.16816.F32 R72, R4.reuse, R32, R72 ;  /* 0x000000200448723c */ /* 0x048ff00000001848 */
[C---:B------:R-:W-:Y:S01]  /*5850*/  HMMA.16816.F32 R68, R4.reuse, R34, R68 ;  /* 0x000000220444723c */ /* 0x040fe20000001844 */
[----:B------:R-:W3:Y:S07]  /*5860*/  LDSM.16.MT88.4 R32, [R210+0x5100] ;  /* 0x00510000d220783b */ /* 0x000eee0000004200 */
[C---:B------:R-:W-:Y:S08]  /*5870*/  HMMA.16816.F32 R112, R4.reuse, R24, R112 ;  /* 0x000000180470723c */ /* 0x040ff00000001870 */
[C---:B------:R-:W-:Y:S01]  /*5880*/  HMMA.16816.F32 R108, R4.reuse, R26, R108 ;  /* 0x0000001a046c723c */ /* 0x040fe2000000186c */
[----:B------:R-:W2:Y:S07]  /*5890*/  LDSM.16.MT88.4 R24, [R212+0x2100] ;  /* 0x00210000d418783b */ /* 0x000eae0000004200 */
[C---:B------:R-:W-:Y:S08]  /*58a0*/  HMMA.16816.F32 R96, R4.reuse, R16, R96 ;  /* 0x000000100460723c */ /* 0x040ff00000001860 */
        /* <DEDUP_REMOVED lines=11> */
[----:B------:R-:W-:Y:S01]  /*5960*/  F2FP.PACK_AB R5, R155, R152 ;  /* 0x000000989b05723e */ /* 0x000fe200000000ff */
[----:B------:R-:W-:Y:S01]  /*5970*/  FADD.FTZ R156, R159, R156 ;  /* 0x0000009c9f9c7221 */ /* 0x000fe20000010000 */
[----:B------:R-:W-:-:S03]  /*5980*/  F2FP.PACK_AB R7, R154, R151 ;  /* 0x000000979a07723e */ /* 0x000fc600000000ff */
[----:B------:R-:W-:-:S04]  /*5990*/  FADD.FTZ R161, R161, R156 ;  /* 0x0000009ca1a17221 */ /* 0x000fc80000010000 */
[----:B--2---:R-:W-:Y:S01]  /*59a0*/  HMMA.16816.F32 R88, R4, R8, R88 ;  /* 0x000000080458723c */ /* 0x004fe20000001858 */
[----:B------:R-:W-:-:S07]  /*59b0*/  FADD.FTZ R161, R150, R161 ;  /* 0x000000a196a17221 */ /* 0x000fce0000010000 */
[C---:B------:R-:W-:Y:S01]  /*59c0*/  HMMA.16816.F32 R84, R4.reuse, R10, R84 ;  /* 0x0000000a0454723c */ /* 0x040fe20000001854 */
[----:B------:R-:W2:Y:S07]  /*59d0*/  LDSM.16.MT88.4 R8, [R208+0x5100] ;  /* 0x00510000d008783b */ /* 0x000eae0000004200 */
[C---:B----4-:R-:W-:Y:S08]  /*59e0*/  HMMA.16816.F32 R104, R4.reuse, R20, R104 ;  /* 0x000000140468723c */ /* 0x050ff00000001868 */
[C---:B------:R-:W-:Y:S01]  /*59f0*/  HMMA.16816.F32 R100, R4.reuse, R22, R100 ;  /* 0x000000160464723c */ /* 0x040fe20000001864 */
[----:B------:R-:W4:Y:S07]  /*5a00*/  LDSM.16.MT88.4 R20, [R210+0x2900] ;  /* 0x00290000d214783b */ /* 0x000f2e0000004200 */
[C---:B---3--:R-:W-:Y:S07]  /*5a10*/  HMMA.16816.F32 R72, R4.reuse, R32, R72 ;  /* 0x000000200448723c */ /* 0x048fee0000001848 */
[----:B------:R-:W-:Y:S01]  /*5a20*/  FFMA.FTZ R32, R129, c[0x0][0x2d0], -R126 ;  /* 0x0000b40081207a23 */ /* 0x000fe2000001087e */
[C---:B------:R-:W-:Y:S05]  /*5a30*/  HMMA.16816.F32 R112, R4.reuse, R24, R112 ;  /* 0x000000180470723c */ /* 0x040fea0000001870 */
[----:B------:R-:W3:Y:S03]  /*5a40*/  MUFU.EX2 R32, R32 ;  /* 0x0000002000207308 */ /* 0x000ee60000000800 */
[C---:B------:R-:W-:Y:S01]  /*5a50*/  HMMA.16816.F32 R108, R4.reuse, R26, R108 ;  /* 0x0000001a046c723c */ /* 0x040fe2000000186c */
[----:B------:R-:W-:Y:S07]  /*5a60*/  LDSM.16.MT88.4 R24, [R212+0x2900] ;  /* 0x00290000d418783b */ /* 0x000fee0000004200 */
[C---:B------:R-:W-:Y:S08]  /*5a70*/  HMMA.16816.F32 R96, R4.reuse, R16, R96 ;  /* 0x000000100460723c */ /* 0x040ff00000001860 */
[C---:B------:R-:W-:Y:S01]  /*5a80*/  HMMA.16816.F32 R92, R4.reuse, R18, R92 ;  /* 0x00000012045c723c */ /* 0x040fe2000000185c */
[----:B------:R-:W2:Y:S07]  /*5a90*/  LDSM.16.MT88.4 R16, [R209+0x2900] ;  /* 0x00290000d110783b */ /* 0x000eae0000004200 */
[C---:B-1----:R-:W-:Y:S08]  /*5aa0*/  HMMA.16816.F32 R80, R4.reuse, R12, R80 ;  /* 0x0000000c0450723c */ /* 0x042ff00000001850 */
[C---:B------:R-:W-:Y:S01]  /*5ab0*/  HMMA.16816.F32 R76, R4.reuse, R14, R76 ;  /* 0x0000000e044c723c */ /* 0x040fe2000000184c */
[----:B------:R-:W1:Y:S07]  /*5ac0*/  LDSM.16.MT88.4 R12, [R208+0x2900] ;  /* 0x00290000d00c783b */ /* 0x000e6e0000004200 */
[C---:B------:R-:W-:Y:S08]  /*5ad0*/  HMMA.16816.F32 R68, R4.reuse, R34, R68 ;  /* 0x000000220444723c */ /* 0x040ff00000001844 */
[C---:B------:R-:W-:Y:S08]  /*5ae0*/  HMMA.16816.F32 R52, R4.reuse, R28, R52 ;  /* 0x0000001c0434723c */ /* 0x040ff00000001834 */
[C---:B------:R-:W-:Y:S08]  /*5af0*/  HMMA.16816.F32 R56, R4.reuse, R30, R56 ;  /* 0x0000001e0438723c */ /* 0x040ff00000001838 */
[C---:B--2---:R-:W-:Y:S08]  /*5b00*/  HMMA.16816.F32 R60, R4.reuse, R8, R60 ;  /* 0x00000008043c723c */ /* 0x044ff0000000183c */
[----:B------:R-:W-:Y:S01]  /*5b10*/  HMMA.16816.F32 R64, R4, R10, R64 ;  /* 0x0000000a0440723c */ /* 0x000fe20000001840 */
[----:B------:R-:W2:Y:S06]  /*5b20*/  LDSM.16.MT88.4 R8, [R212+0x5900] ;  /* 0x00590000d408783b */ /* 0x000eac0000004200 */
[----:B------:R-:W-:Y:S01]  /*5b30*/  F2FP.PACK_AB R4, R143, R136 ;  /* 0x000000888f04723e */ /* 0x000fe200000000ff */
[----:B------:R-:W-:Y:S01]  /*5b40*/  FADD.FTZ R136, R136, R161 ;  /* 0x000000a188887221 */ /* 0x000fe20000010000 */
[----:B------:R-:W-:-:S02]  /*5b50*/  F2FP.PACK_AB R6, R137, R132 ;  /* 0x000000848906723e */ /* 0x000fc400000000ff */
[----:B-----5:R-:W-:Y:S01]  /*5b60*/  F2FP.PACK_AB R5, R133, R130 ;  /* 0x000000828505723e */ /* 0x020fe200000000ff */
[----:B------:R-:W-:Y:S01]  /*5b70*/  FADD.FTZ R143, R143, R136 ;  /* 0x000000888f8f7221 */ /* 0x000fe20000010000 */
[----:B---3--:R-:W-:-:S03]  /*5b80*/  F2FP.PACK_AB R7, R227, R32 ;  /* 0x00000020e307723e */ /* 0x008fc600000000ff */
[----:B------:R-:W-:-:S04]  /*5b90*/  FADD.FTZ R132, R132, R143 ;  /* 0x0000008f84847221 */ /* 0x000fc80000010000 */
[----:B----4-:R-:W-:Y:S01]  /*5ba0*/  HMMA.16816.F32 R104, R4, R20, R104 ;  /* 0x000000140468723c */ /* 0x010fe20000001868 */
[----:B------:R-:W-:-:S06]  /*5bb0*/  FADD.FTZ R228, R137, R132 ;  /* 0x0000008489e47221 */ /* 0x000fcc0000010000 */
[----:B------:R-:W-:Y:S01]  /*5bc0*/  FADD.FTZ R20, R44, R51 ;  /* 0x000000332c147221 */ /* 0x000fe20000010000 */
[----:B------:R-:W-:Y:S03]  /*5bd0*/  HMMA.16816.F32 R96, R4, R16, R96 ;  /* 0x000000100460723c */ /* 0x000fe60000001860 */
[----:B------:R-:W-:-:S04]  /*5be0*/  FADD.FTZ R20, R43, R20 ;  /* 0x000000142b147221 */ /* 0x000fc80000010000 */
[----:B------:R-:W-:Y:S01]  /*5bf0*/  FADD.FTZ R39, R39, R20 ;  /* 0x0000001427277221 */ /* 0x000fe20000010000 */
[----:B------:R-:W-:Y:S01]  /*5c00*/  HMMA.16816.F32 R92, R4, R18, R92 ;  /* 0x00000012045c723c */ /* 0x000fe2000000185c */
[----:B------:R-:W3:Y:S02]  /*5c10*/  LDSM.16.MT88.4 R16, [R210+0x5900] ;  /* 0x00590000d210783b */ /* 0x000ee40000004200 */
[----:B------:R-:W-:-:S04]  /*5c20*/  FADD.FTZ R38, R38, R39 ;  /* 0x0000002726267221 */ /* 0x000fc80000010000 */
[----:B------:R-:W-:Y:S01]  /*5c30*/  FADD.FTZ R3, R3, R38 ;  /* 0x0000002603037221 */ /* 0x000fe20000010000 */
[----:B-1----:R-:W-:Y:S03]  /*5c40*/  HMMA.16816.F32 R88, R4, R12, R88 ;  /* 0x0000000c0458723c */ /* 0x002fe60000001858 */
[----:B------:R-:W-:-:S04]  /*5c50*/  FADD.FTZ R3, R2, R3 ;  /* 0x0000000302037221 */ /* 0x000fc80000010000 */
[----:B------:R-:W-:Y:S01]  /*5c60*/  FADD.FTZ R124, R124, R3 ;  /* 0x000000037c7c7221 */ /* 0x000fe20000010000 */
[----:B------:R-:W-:Y:S01]  /*5c70*/  HMMA.16816.F32 R84, R4, R14, R84 ;  /* 0x0000000e0454723c */ /* 0x000fe20000001854 */
[----:B------:R-:W1:Y:S02]  /*5c80*/  LDSM.16.MT88.4 R12, [R209+0x5900] ;  /* 0x00590000d10c783b */ /* 0x000e640000004200 */
[----:B------:R-:W-:-:S04]  /*5c90*/  FADD.FTZ R125, R125, R124 ;  /* 0x0000007c7d7d7221 */ /* 0x000fc80000010000 */
[----:B------:R-:W-:Y:S01]  /*5ca0*/  FADD.FTZ R128, R128, R125 ;  /* 0x0000007d80807221 */ /* 0x000fe20000010000 */
[----:B--2---:R-:W-:Y:S03]  /*5cb0*/  HMMA.16816.F32 R80, R4, R8, R80 ;  /* 0x000000080450723c */ /* 0x004fe60000001850 */
[----:B------:R-:W-:-:S04]  /*5cc0*/  FADD.FTZ R131, R131, R128 ;  /* 0x0000008083837221 */ /* 0x000fc80000010000 */
[----:B------:R-:W-:Y:S01]  /*5cd0*/  FADD.FTZ R142, R142, R131 ;  /* 0x000000838e8e7221 */ /* 0x000fe20000010000 */
[----:B------:R-:W-:Y:S01]  /*5ce0*/  HMMA.16816.F32 R76, R4, R10, R76 ;  /* 0x0000000a044c723c */ /* 0x000fe2000000184c */
[----:B------:R-:W2:Y:S02]  /*5cf0*/  LDSM.16.MT88.4 R8, [R208+0x5900] ;  /* 0x00590000d008783b */ /* 0x000ea40000004200 */
[----:B------:R-:W-:-:S04]  /*5d00*/  FADD.FTZ R149, R149, R142 ;  /* 0x0000008e95957221 */ /* 0x000fc80000010000 */
[----:B------:R-:W-:Y:S01]  /*5d10*/  FADD.FTZ R148, R148, R149 ;  /* 0x0000009594947221 */ /* 0x000fe20000010000 */
[----:B------:R-:W-:Y:S03]  /*5d20*/  HMMA.16816.F32 R112, R4, R24, R112 ;  /* 0x000000180470723c */ /* 0x000fe60000001870 */
        /* <DEDUP_REMOVED lines=8> */
[----:B---3--:R-:W-:Y:S03]  /*5db0*/  HMMA.16816.F32 R72, R4, R16, R72 ;  /* 0x000000100448723c */ /* 0x008fe60000001848 */
[----:B------:R-:W-:-:S04]  /*5dc0*/  FADD.FTZ R133, R133, R130 ;  /* 0x0000008285857221 */ /* 0x000fc80000010000 */
[----:B------:R-:W-:Y:S01]  /*5dd0*/  FADD.FTZ R32, R32, R133 ;  /* 0x0000008520207221 */ /* 0x000fe20000010000 */
[----:B------:R-:W-:Y:S03]  /*5de0*/  HMMA.16816.F32 R68, R4, R18, R68 ;  /* 0x000000120444723c */ /* 0x000fe60000001844 */
[----:B------:R-:W-:-:S05]  /*5df0*/  FADD.FTZ R227, R227, R32 ;  /* 0x00000020e3e37221 */ /* 0x000fca0000010000 */
[C---:B-1----:R-:W-:Y:S08]  /*5e00*/  HMMA.16816.F32 R52, R4.reuse, R12, R52 ;  /* 0x0000000c0434723c */ /* 0x042ff00000001834 */
[C---:B------:R-:W-:Y:S08]  /*5e10*/  HMMA.16816.F32 R56, R4.reuse, R14, R56 ;  /* 0x0000000e0438723c */ /* 0x040ff00000001838 */
[C---:B--2---:R-:W-:Y:S08]  /*5e20*/  HMMA.16816.F32 R60, R4.reuse, R8, R60 ;  /* 0x00000008043c723c */ /* 0x044ff0000000183c */
[----:B------:R-:W-:Y:S01]  /*5e30*/  HMMA.16816.F32 R64, R4, R10, R64 ;  /* 0x0000000a0440723c */ /* 0x000fe20000001840 */
[----:B------:R-:W-:Y:S07]  /*5e40*/  @P0 BRA `(.L_x_175) ;  /* 0x0000015000000947 */ /* 0x000fee0003800000 */
[----:B------:R-:W-:Y:S01]  /*5e50*/  ISETP.LT.AND P0, PT, RZ, UR14, PT ;  /* 0x0000000eff007c0c */ /* 0x000fe2000bf01270 */
[----:B------:R-:W-:-:S02]  /*5e60*/  UIADD3 UR16, UR14, -0x1, URZ ;  /* 0xffffffff0e107890 */ /* 0x000fc4000fffe03f */
[----:B------:R-:W-:-:S10]  /*5e70*/  ULDC UR4, c[0x0][0x32c] ;  /* 0x0000cb0000047ab9 */ /* 0x000fd40000000800 */
[----:B------:R-:W-:Y:S05]  /*5e80*/  @P0 BRA `(.L_x_176) ;  /* 0x0000008000000947 */ /* 0x000fea0003800000 */
[----:B------:R-:W-:Y:S02]  /*5e90*/  UISETP.NE.AND UP2, UPT, UR4, 0x1, UPT ;  /* 0x000000010400788c */ /* 0x000fe4000bf45270 */
[----:B------:R-:W-:-:S03]  /*5ea0*/  UIADD3 UR16, -UR14, URZ, URZ ;  /* 0x0000003f0e107290 */ /* 0x000fc6000fffe13f */
[----:B------:R-:W-:Y:S02]  /*5eb0*/  ULDC.64 UR14, c[0x0][0x330] ;  /* 0x0000cc00000e7ab9 */ /* 0x000fe40000000a00 */
[----:B------:R-:W-:-:S07]  /*5ec0*/  UIMAD.WIDE.U32 UR18, UR16, UR14, URZ ;  /* 0x0000000e101272a5 */ /* 0x000fce000f8e003f */
[----:B------:R-:W-:Y:S02]  /*5ed0*/  @UP2 UMOV UR17, UR19 ;  /* 0x0000001300112c82 */ /* 0x000fe40008000000 */
[----:B------:R-:W-:-:S04]  /*5ee0*/  @UP2 USHF.R.U32.HI UR16, URZ, UR15, UR17 ;  /* 0x0000000f3f102299 */ /* 0x000fc80008011611 */
[----:B------:R-:W-:Y:S01]  /*5ef0*/  ULOP3.LUT UR16, URZ, UR16, URZ, 0x33, !UPT ;  /* 0x000000103f107292 */ /* 0x000fe2000f8e333f */
[----:B------:R-:W-:Y:S05]  /*5f00*/  BRA `(.L_x_177) ;  /* 0x0000005000007947 */ /* 0x000fea0003800000 */
.L_x_176:
[----:B------:R-:W-:Y:S02]  /*5f10*/  UISETP.NE.AND UP2, UPT, UR4, 0x1, UPT ;  /* 0x000000010400788c */ /* 0x000fe4000bf45270 */
[----:B------:R-:W-:Y:S02]  /*5f20*/  ULDC.64 UR14, c[0x0][0x330] ;  /* 0x0000cc00000e7ab9 */ /* 0x000fe40000000a00 */
[----:B------:R-:W-:-:S07]  /*5f30*/  UIMAD.WIDE.U32 UR18, UR16, UR14, URZ ;  /* 0x0000000e101272a5 */ /* 0x000fce000f8e003f */
[----:B------:R-:W-:Y:S02]  /*5f40*/  @UP2 UMOV UR17, UR19 ;  /* 0x0000001300112c82 */ /* 0x000fe40008000000 */
[----:B------:R-:W-:Y:S02]  /*5f50*/  @UP2 USHF.R.U32.HI UR16, URZ, UR15, UR17 ;  /* 0x0000000f3f102299 */ /* 0x000fe40008011611 */
.L_x_177:
[----:B------:R-:W-:Y:S02]  /*5f60*/  ULDC UR14, c[0x0][0x32c] ;  /* 0x0000cb00000e7ab9 */ /* 0x000fe40000000800 */
[----:B------:R-:W-:-:S04]  /*5f70*/  UIMAD UR14, UR16, UR4, UR14 ;  /* 0x00000004100e72a4 */ /* 0x000fc8000f8e020e */
[----:B------:R-:W-:-:S04]  /*5f80*/  UISETP.LT.AND UP2, UPT, UR7, UR14, UPT ;  /* 0x0000000e0700728c */ /* 0x000fc8000bf41270 */
[----:B------:R-:W-:-:S04]  /*5f90*/  USEL UR7, UR7, UR14, UP2 ;  /* 0x0000000e07077287 */ /* 0x000fc80009000000 */
.L_x_175:
[----:B------:R-:W-:-:S07]  /*5fa0*/  UIMAD.WIDE UR14, UR7, 0x2aaaaaab, URZ ;  /* 0x2aaaaaab070e78a5 */ /* 0x000fce000f8e023f */
[----:B------:R-:W-:Y:S02]  /*5fb0*/  UMOV UR7, UR15 ;  /* 0x0000000f00077c82 */ /* 0x000fe40008000000 */
[----:B------:R-:W-:-:S04]  /*5fc0*/  USHF.R.U32.HI UR4, URZ, 0x1f, UR7 ;  /* 0x0000001f3f047899 */ /* 0x000fc80008011607 */
[----:B------:R-:W-:-:S04]  /*5fd0*/  ULEA.HI.SX32 UR4, UR7, UR4, 0x1c ;  /* 0x0000000407047291 */ /* 0x000fc8000f8fe23f */
[----:B------:R-:W-:-:S04]  /*5fe0*/  UISETP.LT.AND UP2, UPT, UR6, UR4, UPT ;  /* 0x000000040600728c */ /* 0x000fc8000bf41270 */
[----:B------:R-:W-:-:S06]  /*5ff0*/  USEL UR4, UR6, UR4, !UP2 ;  /* 0x0000000406047287 */ /* 0x000fcc000d000000 */
[----:B------:R-:W-:-:S13]  /*6000*/  ISETP.GE.AND P0, PT, R168, UR4, PT ;  /* 0x00000004a8007c0c */ /* 0x000fda000bf06270 */
[----:B------:R-:W-:Y:S05]  /*6010*/  @!P0 BRA `(.L_x_178) ;  /* 0x0000457000008947 */ /* 0x000fea0003800000 */
[C---:B------:R-:W-:Y:S01]  /*6020*/  SHF.L.U64.HI R236, R230.reuse, 0x1, R37 ;  /* 0x00000001e6ec7819 */ /* 0x040fe20000010225 */
[----:B------:R-:W-:Y:S01]  /*6030*/  IMAD.MOV.U32 R2, RZ, RZ, R116 ;  /* 0x000000ffff027224 */ /* 0x000fe200078e0074 */
[----:B------:R-:W-:Y:S01]  /*6040*/  MOV R3, R0 ;  /* 0x0000000000037202 */ /* 0x000fe20000000f00 */
[----:B------:R-:W-:Y:S01]  /*6050*/  IMAD.MOV.U32 R238, RZ, RZ, R168 ;  /* 0x000000ffffee7224 */ /* 0x000fe200078e00a8 */
[----:B------:R-:W-:Y:S01]  /*6060*/  SHF.L.U32 R235, R230, 0x1, RZ ;  /* 0x00000001e6eb7819 */ /* 0x000fe200000006ff */
[C---:B------:R-:W-:Y:S01]  /*6070*/  IMAD.SHL.U32 R233, R229.reuse, 0x2, RZ ;  /* 0x00000002e5e97824 */ /* 0x040fe200078e00ff */
[----:B------:R-:W-:Y:S02]  /*6080*/  SHF.L.U64.HI R234, R229, 0x1, R232 ;  /* 0x00000001e5ea7819 */ /* 0x000fe400000102e8 */
.L_x_189:
[----:B------:R-:W-:Y:S04]  /*6090*/  DEPBAR.LE SB0, 0x0 ;  /* 0x000080000000791a */ /* 0x000fe80000000000 */
[----:B------:R-:W-:Y:S01]  /*60a0*/  BAR.SYNC.DEFER_BLOCKING 0x0 ;  /* 0x0000000000007b1d */ /* 0x000fe20000010000 */
[----:B------:R-:W-:Y:S05]  /*60b0*/  ISETP.LT.AND P0, PT, R238, UR6, PT ;  /* 0x00000006ee007c0c */ /* 0x000fea000bf01270 */
[----:B------:R1:W2:Y:S04]  /*60c0*/  LDSM.16.M88.4 R116, [R214+0x8100] ;  /* 0x00810000d674783b */ /* 0x0002a80000000200 */
[----:B------:R1:W3:Y:S04]  /*60d0*/  LDSM.16.M88.4 R124, [R214+0x8900] ;  /* 0x00890000d67c783b */ /* 0x0002e80000000200 */
[----:B------:R1:W4:Y:S04]  /*60e0*/  LDSM.16.M88.4 R128, [R214+0x9100] ;  /* 0x00910000d680783b */ /* 0x0003280000000200 */
[----:B------:R1:W1:Y:S04]  /*60f0*/  LDSM.16.M88.4 R132, [R214+0x9900] ;  /* 0x00990000d684783b */ /* 0x0002680000000200 */
[----:B------:R1:W1:Y:S04]  /*6100*/  LDSM.16.M88.4 R136, [R214+0xa100] ;  /* 0x00a10000d688783b */ /* 0x0002680000000200 */
[----:B------:R1:W1:Y:S04]  /*6110*/  LDSM.16.M88.4 R140, [R214+0xa900] ;  /* 0x00a90000d68c783b */ /* 0x0002680000000200 */
[----:B------:R1:W1:Y:S04]  /*6120*/  LDSM.16.M88.4 R148, [R213] ;  /* 0x00000000d594783b */ /* 0x0002680000000200 */
[----:B------:R1:W1:Y:S04]  /*6130*/  LDSM.16.M88.4 R152, [R207] ;  /* 0x00000000cf98783b */ /* 0x0002680000000200 */
[----:B------:R1:W1:Y:S04]  /*6140*/  LDSM.16.M88.4 R156, [R206] ;  /* 0x00000000ce9c783b */ /* 0x0002680000000200 */
[----:B------:R1:W1:Y:S04]  /*6150*/  LDSM.16.M88.4 R160, [R205] ;  /* 0x00000000cda0783b */ /* 0x0002680000000200 */
[----:B------:R1:W1:Y:S04]  /*6160*/  LDSM.16.M88.4 R164, [R204] ;  /* 0x00000000cca4783b */ /* 0x0002680000000200 */
[----:B------:R1:W1:Y:S01]  /*6170*/  LDSM.16.M88.4 R168, [R203] ;  /* 0x00000000cba8783b */ /* 0x0002620000000200 */
[----:B------:R-:W-:-:S05]  /*6180*/  @P0 BRA `(.L_x_179) ;  /* 0x0000028000000947 */ /* 0x000fca0003800000 */
[----:B--23--:R-:W-:Y:S01]  /*6190*/  SHF.R.S32.HI R5, RZ, 0x1f, R216 ;  /* 0x0000001fff057819 */ /* 0x00cfe200000114d8 */
[----:B------:R-:W-:Y:S01]  /*61a0*/  IMAD.WIDE.U32 R6, R216, c[0x0][0x208], RZ ;  /* 0x00008200d8067a25 */ /* 0x000fe200078e00ff */
[----:B------:R-:W-:Y:S03]  /*61b0*/  SHF.R.S32.HI R4, RZ, 0x1f, R215 ;  /* 0x0000001fff047819 */ /* 0x000fe600000114d7 */
[----:B------:R-:W-:Y:S02]  /*61c0*/  IMAD R5, R5, c[0x0][0x208], RZ ;  /* 0x0000820005057a24 */ /* 0x000fe400078e02ff */
[----:B------:R-:W-:Y:S02]  /*61d0*/  IMAD R4, R4, c[0x0][0x218], RZ ;  /* 0x0000860004047a24 */ /* 0x000fe400078e02ff */
[----:B------:R-:W-:Y:S02]  /*61e0*/  IMAD R5, R216, c[0x0][0x20c], R5 ;  /* 0x00008300d8057a24 */ /* 0x000fe400078e0205 */
[----:B------:R-:W-:Y:S02]  /*61f0*/  IMAD R4, R215, c[0x0][0x21c], R4 ;  /* 0x00008700d7047a24 */ /* 0x000fe400078e0204 */
[----:B------:R-:W-:Y:S04]  /*6200*/  IMAD.IADD R7, R7, 0x1, R5 ;  /* 0x0000000107077824 */ /* 0x000fe800078e0205 */
[----:B------:R-:W-:Y:S05]  /*6210*/  IMAD.WIDE.U32 R6, R215, c[0x0][0x218], R6 ;  /* 0x00008600d7067a25 */ /* 0x000fea00078e0006 */
[----:B------:R-:W-:Y:S04]  /*6220*/  IADD3 R0, P0, R6, UR38, RZ ;  /* 0x0000002606007c10 */ /* 0x000fe8000ff1e0ff */
[----:B------:R-:W-:Y:S02]  /*6230*/  IADD3.X R7, R7, UR10, R4, P0, !PT ;  /* 0x0000000a07077c10 */ /* 0x000fe400087fe404 */
[C---:B------:R-:W-:Y:S04]  /*6240*/  LEA R14, P0, R0.reuse, c[0x0][0x1f8], 0x1 ;  /* 0x00007e00000e7a11 */ /* 0x040fe800078008ff */
[----:B------:R-:W-:Y:S01]  /*6250*/  LEA.HI.X R16, R0, c[0x0][0x1fc], R7, 0x1, P0 ;  /* 0x00007f0000107a11 */ /* 0x000fe200000f0c07 */
[----:B------:R-:W2:Y:S01]  /*6260*/  SHFL.IDX PT, R8, R14, RZ, 0x181f ;  /* 0x00181fff0e087589 */ /* 0x000ea200000e0000 */
[----:B------:R-:W-:Y:S03]  /*6270*/  IADD3 R0, -R231, 0x10, RZ ;  /* 0x00000010e7007810 */ /* 0x000fe60007ffe1ff */
[----:B------:R-:W3:Y:S01]  /*6280*/  SHFL.IDX PT, R9, R16, RZ, 0x181f ;  /* 0x00181fff10097589 */ /* 0x000ee200000e0000 */
[----:B------:R-:W-:Y:S03]  /*6290*/  LOP3.LUT R0, R0, 0xf, RZ, 0xc0, !PT ;  /* 0x0000000f00007812 */ /* 0x000fe600078ec0ff */
[----:B------:R-:W5:Y:S04]  /*62a0*/  SHFL.IDX PT, R6, R14, 0x1, 0x181f ;  /* 0x00381f000e067f89 */ /* 0x000f6800000e0000 */
[----:B------:R-:W4:Y:S04]  /*62b0*/  SHFL.IDX PT, R4, R14, 0x2, 0x181f ;  /* 0x00581f000e047f89 */ /* 0x000f2800000e0000 */
[----:B------:R-:W1:Y:S04]  /*62c0*/  SHFL.IDX PT, R7, R16, 0x1, 0x181f ;  /* 0x00381f0010077f89 */ /* 0x000e6800000e0000 */
[----:B------:R-:W1:Y:S01]  /*62d0*/  SHFL.IDX PT, R5, R16, 0x2, 0x181f ;  /* 0x00581f0010057f89 */ /* 0x000e6200000e0000 */
[C---:B--2---:R-:W-:Y:S02]  /*62e0*/  IADD3 R10, P2, R8.reuse, R235, RZ ;  /* 0x000000eb080a7210 */ /* 0x044fe40007f5e0ff */
[----:B------:R-:W-:Y:S03]  /*62f0*/  IADD3 R12, P0, R8, R233, RZ ;  /* 0x000000e9080c7210 */ /* 0x000fe60007f1e0ff */
[C---:B---3--:R-:W-:Y:S02]  /*6300*/  IMAD.X R11, R9.reuse, 0x1, R236, P2 ;  /* 0x00000001090b7824 */ /* 0x048fe400010e06ec */
[----:B------:R-:W-:Y:S01]  /*6310*/  IMAD.X R13, R9, 0x1, R234, P0 ;  /* 0x00000001090d7824 */ /* 0x000fe200000e06ea */
[C---:B-----5:R-:W-:Y:S02]  /*6320*/  IADD3 R8, P6, R6.reuse, R235, RZ ;  /* 0x000000eb06087210 */ /* 0x060fe40007fde0ff */
[----:B------:R2:W-:Y:S01]  /*6330*/  LDGSTS.E.BYPASS.LTC128B.128 [R225], [R10.64], !P5 ;  /* 0x000000000ae17fae */ /* 0x0005e2000e901d6a */
[----:B------:R-:W-:Y:S02]  /*6340*/  IADD3 R6, P2, R6, R233, RZ ;  /* 0x000000e906067210 */ /* 0x000fe40007f5e0ff */
[----:B----4-:R-:W-:Y:S01]  /*6350*/  IADD3 R14, P0, R4, R235, RZ ;  /* 0x000000eb040e7210 */ /* 0x010fe20007f1e0ff */
[----:B------:R2:W-:Y:S01]  /*6360*/  LDGSTS.E.BYPASS.LTC128B.128 [R224], [R12.64], !P4 ;  /* 0x000000000ce07fae */ /* 0x0005e2000e101d6a */
[C---:B-1----:R-:W-:Y:S02]  /*6370*/  IMAD.X R9, R7.reuse, 0x1, R236, P6 ;  /* 0x0000000107097824 */ /* 0x042fe400030e06ec */
[----:B------:R-:W-:Y:S01]  /*6380*/  IMAD.X R7, R7, 0x1, R234, P2 ;  /* 0x0000000107077824 */ /* 0x000fe200010e06ea */
[----:B------:R-:W-:Y:S01]  /*6390*/  IADD3 R4, P6, P2, R0, R4, R233 ;  /* 0x0000000400047210 */ /* 0x000fe20007ade0e9 */
[----:B------:R-:W-:Y:S01]  /*63a0*/  IMAD.X R15, R5, 0x1, R236, P0 ;  /* 0x00000001050f7824 */ /* 0x000fe200000e06ec */
[----:B------:R2:W-:Y:S01]  /*63b0*/  LDGSTS.E.BYPASS.LTC128B.128 [R223], [R8.64], !P5 ;  /* 0x0000000008df7fae */ /* 0x0005e2000e901d6a */
[----:B------:R-:W-:Y:S02]  /*63c0*/  ISETP.NE.U32.AND P0, PT, R231, RZ, PT ;  /* 0x000000ffe700720c */ /* 0x000fe40003f05070 */
[----:B------:R-:W-:Y:S01]  /*63d0*/  IADD3.X R5, RZ, R5, R234, P6, P2 ;  /* 0x00000005ff057210 */ /* 0x000fe200037e44ea */
[----:B------:R2:W-:Y:S04]  /*63e0*/  LDGSTS.E.BYPASS.LTC128B.128 [R222], [R6.64], !P4 ;  /* 0x0000000006de7fae */ /* 0x0005e8000e101d6a */
[----:B------:R2:W-:Y:S06]  /*63f0*/  LDGSTS.E.BYPASS.LTC128B.128 [R225+0x2000], [R14.64], !P5 ;  /* 0x020000000ee17fae */ /* 0x0005ec000e901d6a */
[----:B------:R2:W-:Y:S02]  /*6400*/  LDGSTS.E.BYPASS.LTC128B.128.ZFILL [R225+0x5000], [R4.64], P0 ;  /* 0x0500000004e17fae */ /* 0x0005e40008141d6a */
.L_x_179:
[C---:B--23--:R-:W-:Y:S01]  /*6410*/  HMMA.16816.F32 R4, R120.reuse, R116, RZ ;  /* 0x000000747804723c */ /* 0x04cfe200000018ff */
[----:B------:R-:W0:Y:S02]  /*6420*/  LDGDEPBAR ;  /* 0x00000000000079af */ /* 0x000e240000000000 */
[----:B------:R-:W-:Y:S05]  /*6430*/  ISETP.GT.AND P0, PT, R238, UR6, PT ;  /* 0x00000006ee007c0c */ /* 0x000fea000bf04270 */
[C---:B------:R-:W-:Y:S01]  /*6440*/  HMMA.16816.F32 R8, R120.reuse, R118, RZ ;  /* 0x000000767808723c */ /* 0x040fe200000018ff */
[----:B------:R-:W2:Y:S07]  /*6450*/  LDSM.16.M88.4 R116, [R211+0x8100] ;  /* 0x00810000d374783b */ /* 0x000eae0000000200 */
[C---:B------:R-:W-:Y:S08]  /*6460*/  HMMA.16816.F32 R12, R120.reuse, R124, RZ ;  /* 0x0000007c780c723c */ /* 0x040ff000000018ff */
[C---:B------:R-:W-:Y:S01]  /*6470*/  HMMA.16816.F32 R16, R120.reuse, R126, RZ ;  /* 0x0000007e7810723c */ /* 0x040fe200000018ff */
[----:B------:R-:W3:Y:S07]  /*6480*/  LDSM.16.M88.4 R124, [R211+0x8900] ;  /* 0x00890000d37c783b */ /* 0x000eee0000000200 */
[C---:B----4-:R-:W-:Y:S08]  /*6490*/  HMMA.16816.F32 R20, R120.reuse, R128, RZ ;  /* 0x000000807814723c */ /* 0x050ff000000018ff */
[C---:B------:R-:W-:Y:S01]  /*64a0*/  HMMA.16816.F32 R24, R120.reuse, R130, RZ ;  /* 0x000000827818723c */ /* 0x040fe200000018ff */
[----:B------:R-:W4:Y:S07]  /*64b0*/  LDSM.16.M88.4 R128, [R211+0x9100] ;  /* 0x00910000d380783b */ /* 0x000f2e0000000200 */
[C---:B-1----:R-:W-:Y:S08]  /*64c0*/  HMMA.16816.F32 R28, R120.reuse, R132, RZ ;  /* 0x00000084781c723c */ /* 0x042ff000000018ff */
[C---:B------:R-:W-:Y:S01]  /*64d0*/  HMMA.16816.F32 R32, R120.reuse, R134, RZ ;  /* 0x000000867820723c */ /* 0x040fe200000018ff */
[----:B------:R-:W1:Y:S07]  /*64e0*/  LDSM.16.M88.4 R132, [R211+0x9900] ;  /* 0x00990000d384783b */ /* 0x000e6e0000000200 */
[C---:B------:R-:W-:Y:S08]  /*64f0*/  HMMA.16816.F32 R36, R120.reuse, R136, RZ ;  /* 0x000000887824723c */ /* 0x040ff000000018ff */
[C---:B------:R-:W-:Y:S01]  /*6500*/  HMMA.16816.F32 R40, R120.reuse, R138, RZ ;  /* 0x0000008a7828723c */ /* 0x040fe200000018ff */
[----:B------:R-:W5:Y:S07]  /*6510*/  LDSM.16.M88.4 R136, [R211+0xa100] ;  /* 0x00a10000d388783b */ /* 0x000f6e0000000200 */
[C---:B------:R-:W-:Y:S08]  /*6520*/  HMMA.16816.F32 R44, R120.reuse, R140, RZ ;  /* 0x0000008c782c723c */ /* 0x040ff000000018ff */
[----:B------:R-:W-:Y:S01]  /*6530*/  HMMA.16816.F32 R48, R120, R142, RZ ;  /* 0x0000008e7830723c */ /* 0x000fe200000018ff */
[----:B------:R-:W1:Y:S07]  /*6540*/  LDSM.16.M88.4 R140, [R211+0xa900] ;  /* 0x00a90000d38c783b */ /* 0x000e6e0000000200 */
[C---:B------:R-:W-:Y:S08]  /*6550*/  HMMA.16816.F32 R4, R144.reuse, R148, R4 ;  /* 0x000000949004723c */ /* 0x040ff00000001804 */
[C---:B------:R-:W-:Y:S01]  /*6560*/  HMMA.16816.F32 R8, R144.reuse, R150, R8 ;  /* 0x000000969008723c */ /* 0x040fe20000001808 */
[----:B------:R-:W-:Y:S07]  /*6570*/  LDSM.16.M88.4 R148, [R202+0x800] ;  /* 0x00080000ca94783b */ /* 0x000fee0000000200 */
        /* <DEDUP_REMOVED lines=13> */
[----:B------:R-:W-:Y:S08]  /*6650*/  HMMA.16816.F32 R48, R144, R170, R48 ;  /* 0x000000aa9030723c */ /* 0x000ff00000001830 */
[C---:B--2---:R-:W-:Y:S08]  /*6660*/  HMMA.16816.F32 R4, R172.reuse, R116, R4 ;  /* 0x00000074ac04723c */ /* 0x044ff00000001804 */
[C---:B------:R-:W-:Y:S01]  /*6670*/  HMMA.16816.F32 R8, R172.reuse, R118, R8 ;  /* 0x00000076ac08723c */ /* 0x040fe20000001808 */
[----:B------:R-:W2:Y:S07]  /*6680*/  LDSM.16.M88.4 R116, [R202] ;  /* 0x00000000ca74783b */ /* 0x000eae0000000200 */
[C---:B---3--:R-:W-:Y:S08]  /*6690*/  HMMA.16816.F32 R12, R172.reuse, R124, R12 ;  /* 0x0000007cac0c723c */ /* 0x048ff0000000180c */
[C---:B------:R-:W-:Y:S01]  /*66a0*/  HMMA.16816.F32 R16, R172.reuse, R126, R16 ;  /* 0x0000007eac10723c */ /* 0x040fe20000001810 */
[----:B------:R-:W3:Y:S07]  /*66b0*/  LDSM.16.M88.4 R124, [R202+0x2800] ;  /* 0x00280000ca7c783b */ /* 0x000eee0000000200 */
[C---:B----4-:R-:W-:Y:S08]  /*66c0*/  HMMA.16816.F32 R20, R172.reuse, R128, R20 ;  /* 0x00000080ac14723c */ /* 0x050ff00000001814 */
[C---:B------:R-:W-:Y:S01]  /*66d0*/  HMMA.16816.F32 R24, R172.reuse, R130, R24 ;  /* 0x00000082ac18723c */ /* 0x040fe20000001818 */
[----:B------:R-:W4:Y:S07]  /*66e0*/  LDSM.16.M88.4 R128, [R214+0xb100] ;  /* 0x00b10000d680783b */ /* 0x000f2e0000000200 */
[C---:B-1----:R-:W-:Y:S08]  /*66f0*/  HMMA.16816.F32 R28, R172.reuse, R132, R28 ;  /* 0x00000084ac1c723c */ /* 0x042ff0000000181c */
[C---:B------:R-:W-:Y:S01]  /*6700*/  HMMA.16816.F32 R32, R172.reuse, R134, R32 ;  /* 0x00000086ac20723c */ /* 0x040fe20000001820 */
[----:B------:R-:W1:Y:S07]  /*6710*/  LDSM.16.M88.4 R132, [R214+0xb900] ;  /* 0x00b90000d684783b */ /* 0x000e6e0000000200 */
[C---:B-----5:R-:W-:Y:S08]  /*6720*/  HMMA.16816.F32 R36, R172.reuse, R136, R36 ;  /* 0x00000088ac24723c */ /* 0x060ff00000001824 */
[C---:B------:R-:W-:Y:S01]  /*6730*/  HMMA.16816.F32 R40, R172.reuse, R138, R40 ;  /* 0x0000008aac28723c */ /* 0x040fe20000001828 */
[----:B------:R-:W5:Y:S07]  /*6740*/  LDSM.16.M88.4 R136, [R214+0xc100] ;  /* 0x00c10000d688783b */ /* 0x000f6e0000000200 */
[C---:B------:R-:W-:Y:S08]  /*6750*/  HMMA.16816.F32 R44, R172.reuse, R140, R44 ;  /* 0x0000008cac2c723c */ /* 0x040ff0000000182c */
[----:B------:R-:W-:Y:S01]  /*6760*/  HMMA.16816.F32 R48, R172, R142, R48 ;  /* 0x0000008eac30723c */ /* 0x000fe20000001830 */
[----:B------:R-:W1:Y:S07]  /*6770*/  LDSM.16.M88.4 R140, [R214+0xc900] ;  /* 0x00c90000d68c783b */ /* 0x000e6e0000000200 */
[C---:B--2---:R-:W-:Y:S08]  /*6780*/  HMMA.16816.F32 R4, R176.reuse, R116, R4 ;  /* 0x00000074b004723c */ /* 0x044ff00000001804 */
[C---:B------:R-:W-:Y:S01]  /*6790*/  HMMA.16816.F32 R8, R176.reuse, R118, R8 ;  /* 0x00000076b008723c */ /* 0x040fe20000001808 */
[----:B------:R-:W2:Y:S07]  /*67a0*/  LDSM.16.M88.4 R116, [R214+0xd100] ;  /* 0x00d10000d674783b */ /* 0x000eae0000000200 */
[C---:B------:R-:W-:Y:S08]  /*67b0*/  HMMA.16816.F32 R12, R176.reuse, R148, R12 ;  /* 0x00000094b00c723c */ /* 0x040ff0000000180c */
[C---:B------:R-:W-:Y:S01]  /*67c0*/  HMMA.16816.F32 R16, R176.reuse, R150, R16 ;  /* 0x00000096b010723c */ /* 0x040fe20000001810 */
[----:B------:R-:W1:Y:S07]  /*67d0*/  LDSM.16.M88.4 R148, [R214+0xd900] ;  /* 0x00d90000d694783b */ /* 0x000e6e0000000200 */
[C---:B------:R-:W-:Y:S08]  /*67e0*/  HMMA.16816.F32 R20, R176.reuse, R152, R20 ;  /* 0x00000098b014723c */ /* 0x040ff00000001814 */
[C---:B------:R-:W-:Y:S01]  /*67f0*/  HMMA.16816.F32 R24, R176.reuse, R154, R24 ;  /* 0x0000009ab018723c */ /* 0x040fe20000001818 */
[----:B------:R-:W1:Y:S07]  /*6800*/  LDSM.16.M88.4 R152, [R201] ;  /* 0x00000000c998783b */ /* 0x000e6e0000000200 */
[C---:B------:R-:W-:Y:S08]  /*6810*/  HMMA.16816.F32 R28, R176.reuse, R156, R28 ;  /* 0x0000009cb01c723c */ /* 0x040ff0000000181c */
[C---:B------:R-:W-:Y:S01]  /*6820*/  HMMA.16816.F32 R32, R176.reuse, R158, R32 ;  /* 0x0000009eb020723c */ /* 0x040fe20000001820 */
[----:B------:R-:W1:Y:S07]  /*6830*/  LDSM.16.M88.4 R156, [R200] ;  /* 0x00000000c89c783b */ /* 0x000e6e0000000200 */
[C---:B------:R-:W-:Y:S08]  /*6840*/  HMMA.16816.F32 R36, R176.reuse, R160, R36 ;  /* 0x000000a0b024723c */ /* 0x040ff00000001824 */
[C---:B------:R-:W-:Y:S01]  /*6850*/  HMMA.16816.F32 R40, R176.reuse, R162, R40 ;  /* 0x000000a2b028723c */ /* 0x040fe20000001828 */
[----:B------:R-:W-:Y:S07]  /*6860*/  LDSM.16.M88.4 R160, [R211+0xd100] ;  /* 0x00d10000d3a0783b */ /* 0x000fee0000000200 */
[C---:B---3--:R-:W-:Y:S08]  /*6870*/  HMMA.16816.F32 R44, R176.reuse, R124, R44 ;  /* 0x0000007cb02c723c */ /* 0x048ff0000000182c */
[----:B------:R-:W-:Y:S01]  /*6880*/  HMMA.16816.F32 R48, R176, R126, R48 ;  /* 0x0000007eb030723c */ /* 0x000fe20000001830 */
[----:B------:R-:W3:Y:S07]  /*6890*/  LDSM.16.M88.4 R124, [R199] ;  /* 0x00000000c77c783b */ /* 0x000eee0000000200 */
[C---:B----4-:R-:W-:Y:S08]  /*68a0*/  HMMA.16816.F32 R4, R180.reuse, R128, R4 ;  /* 0x00000080b404723c */ /* 0x050ff00000001804 */
[C---:B------:R-:W-:Y:S01]  /*68b0*/  HMMA.16816.F32 R8, R180.reuse, R130, R8 ;  /* 0x00000082b408723c */ /* 0x040fe20000001808 */
[----:B------:R-:W4:Y:S07]  /*68c0*/  LDSM.16.M88.4 R128, [R198] ;  /* 0x00000000c680783b */ /* 0x000f2e0000000200 */
[C---:B-1----:R-:W-:Y:S08]  /*68d0*/  HMMA.16816.F32 R12, R180.reuse, R132, R12 ;  /* 0x00000084b40c723c */ /* 0x042ff0000000180c */
[C---:B------:R-:W-:Y:S01]  /*68e0*/  HMMA.16816.F32 R16, R180.reuse, R134, R16 ;  /* 0x00000086b410723c */ /* 0x040fe20000001810 */
[----:B------:R-:W1:Y:S07]  /*68f0*/  LDSM.16.M88.4 R132, [R197] ;  /* 0x00000000c584783b */ /* 0x000e6e0000000200 */
[C---:B-----5:R-:W-:Y:S08]  /*6900*/  HMMA.16816.F32 R20, R180.reuse, R136, R20 ;  /* 0x00000088b414723c */ /* 0x060ff00000001814 */
[C---:B------:R-:W-:Y:S01]  /*6910*/  HMMA.16816.F32 R24, R180.reuse, R138, R24 ;  /* 0x0000008ab418723c */ /* 0x040fe20000001818 */
[----:B------:R-:W5:Y:S07]  /*6920*/  LDSM.16.M88.4 R136, [R196] ;  /* 0x00000000c488783b */ /* 0x000f6e0000000200 */
[C---:B------:R-:W-:Y:S08]  /*6930*/  HMMA.16816.F32 R28, R180.reuse, R140, R28 ;  /* 0x0000008cb41c723c */ /* 0x040ff0000000181c */
[C---:B------:R-:W-:Y:S01]  /*6940*/  HMMA.16816.F32 R32, R180.reuse, R142, R32 ;  /* 0x0000008eb420723c */ /* 0x040fe20000001820 */
[----:B------:R-:W1:Y:S07]  /*6950*/  LDSM.16.M88.4 R140, [R211+0xb100] ;  /* 0x00b10000d38c783b */ /* 0x000e6e0000000200 */
[C---:B--2---:R-:W-:Y:S08]  /*6960*/  HMMA.16816.F32 R36, R180.reuse, R116, R36 ;  /* 0x00000074b424723c */ /* 0x044ff00000001824 */
[C---:B------:R-:W-:Y:S01]  /*6970*/  HMMA.16816.F32 R40, R180.reuse, R118, R40 ;  /* 0x00000076b428723c */ /* 0x040fe20000001828 */
[----:B------:R-:W2:Y:S07]  /*6980*/  LDSM.16.M88.4 R116, [R211+0xb900] ;  /* 0x00b90000d374783b */ /* 0x000eae0000000200 */
[C---:B------:R-:W-:Y:S08]  /*6990*/  HMMA.16816.F32 R44, R180.reuse, R148, R44 ;  /* 0x00000094b42c723c */ /* 0x040ff0000000182c */
[----:B------:R-:W-:Y:S01]  /*69a0*/  HMMA.16816.F32 R48, R180, R150, R48 ;  /* 0x00000096b430723c */ /* 0x000fe20000001830 */
[----:B------:R-:W1:Y:S07]  /*69b0*/  LDSM.16.M88.4 R148, [R211+0xc100] ;  /* 0x00c10000d394783b */ /* 0x000e6e0000000200 */
[C---:B------:R-:W-:Y:S08]  /*69c0*/  HMMA.16816.F32 R4, R184.reuse, R152, R4 ;  /* 0x00000098b804723c */ /* 0x040ff00000001804 */
[C---:B------:R-:W-:Y:S01]  /*69d0*/  HMMA.16816.F32 R8, R184.reuse, R154, R8 ;  /* 0x0000009ab808723c */ /* 0x040fe20000001808 */
[----:B------:R-:W1:Y:S07]  /*69e0*/  LDSM.16.M88.4 R152, [R211+0xc900] ;  /* 0x00c90000d398783b */ /* 0x000e6e0000000200 */
[C---:B------:R-:W-:Y:S08]  /*69f0*/  HMMA.16816.F32 R12, R184.reuse, R156, R12 ;  /* 0x0000009cb80c723c */ /* 0x040ff0000000180c */
[C---:B------:R-:W-:Y:S01]  /*6a00*/  HMMA.16816.F32 R16, R184.reuse, R158, R16 ;  /* 0x0000009eb810723c */ /* 0x040fe20000001810 */
[----:B------:R-:W2:Y:S07]  /*6a10*/  LDSM.16.M88.4 R156, [R202+0x3000] ;  /* 0x00300000ca9c783b */ /* 0x000eae0000000200 */
[C---:B---3--:R-:W-:Y:S08]  /*6a20*/  HMMA.16816.F32 R20, R184.reuse, R124, R20 ;  /* 0x0000007cb814723c */ /* 0x048ff00000001814 */
[C---:B------:R-:W-:Y:S01]  /*6a30*/  HMMA.16816.F32 R24, R184.reuse, R126, R24 ;  /* 0x0000007eb818723c */ /* 0x040fe20000001818 */
[----:B------:R-:W-:Y:S07]  /*6a40*/  LDSM.16.M88.4 R124, [R202+0x4000] ;  /* 0x00400000ca7c783b */ /* 0x000fee0000000200 */
[C---:B----4-:R-:W-:Y:S08]  /*6a50*/  HMMA.16816.F32 R28, R184.reuse, R128, R28 ;  /* 0x00000080b81c723c */ /* 0x050ff0000000181c */
[C---:B------:R-:W-:Y:S08]  /*6a60*/  HMMA.16816.F32 R32, R184.reuse, R130, R32 ;  /* 0x00000082b820723c */ /* 0x040ff00000001820 */
[C---:B-1----:R-:W-:Y:S08]  /*6a70*/  HMMA.16816.F32 R36, R184.reuse, R132, R36 ;  /* 0x00000084b824723c */ /* 0x042ff00000001824 */
[C---:B------:R-:W-:Y:S08]  /*6a80*/  HMMA.16816.F32 R40, R184.reuse, R134, R40 ;  /* 0x00000086b828723c */ /* 0x040ff00000001828 */
[C---:B-----5:R-:W-:Y:S08]  /*6a90*/  HMMA.16816.F32 R44, R184.reuse, R136, R44 ;  /* 0x00000088b82c723c */ /* 0x060ff0000000182c */
[----:B------:R-:W-:Y:S08]  /*6aa0*/  HMMA.16816.F32 R48, R184, R138, R48 ;  /* 0x0000008ab830723c */ /* 0x000ff00000001830 */
[C---:B------:R-:W-:Y:S08]  /*6ab0*/  HMMA.16816.F32 R4, R188.reuse, R140, R4 ;  /* 0x0000008cbc04723c */ /* 0x040ff00000001804 */
[C---:B------:R-:W-:Y:S08]  /*6ac0*/  HMMA.16816.F32 R8, R188.reuse, R142, R8 ;  /* 0x0000008ebc08723c */ /* 0x040ff00000001808 */
[C---:B--2---:R-:W-:Y:S08]  /*6ad0*/  HMMA.16816.F32 R12, R188.reuse, R116, R12 ;  /* 0x00000074bc0c723c */ /* 0x044ff0000000180c */
        /* <DEDUP_REMOVED lines=14> */
[----:B------:R-:W1:Y:S03]  /*6bc0*/  LDSM.16.M88.4 R116, [R202+0x4800] ;  /* 0x00480000ca74783b */ /* 0x000e660000000200 */
[----:B------:R-:W-:Y:S02]  /*6bd0*/  FMUL.FTZ R158, R4, c[0x0][0x320] ;  /* 0x0000c800049e7a20 */ /* 0x000fe40000410000 */
[----:B------:R-:W-:Y:S02]  /*6be0*/  FMUL.FTZ R160, R5, c[0x0][0x320] ;  /* 0x0000c80005a07a20 */ /* 0x000fe40000410000 */
[C---:B------:R-:W-:Y:S02]  /*6bf0*/  HMMA.16816.F32 R20, R192.reuse, R124, R20 ;  /* 0x0000007cc014723c */ /* 0x040fe40000001814 */
[----:B------:R-:W2:Y:S02]  /*6c00*/  MUFU.TANH R158, R158 ;  /* 0x0000009e009e7308 */ /* 0x000ea40000002400 */
[----:B------:R-:W-:Y:S02]  /*6c10*/  FMUL.FTZ R0, R6, c[0x0][0x320] ;  /* 0x0000c80006007a20 */ /* 0x000fe40000410000 */
[----:B------:R-:W-:Y:S02]  /*6c20*/  FMUL.FTZ R159, R7, c[0x0][0x320] ;  /* 0x0000c800079f7a20 */ /* 0x000fe40000410000 */
[C---:B------:R-:W-:Y:S01]  /*6c30*/  HMMA.16816.F32 R24, R192.reuse, R126, R24 ;  /* 0x0000007ec018723c */ /* 0x040fe20000001818 */
[----:B------:R-:W3:Y:S03]  /*6c40*/  LDSM.16.M88.4 R124, [R202+0x5000] ;  /* 0x00500000ca7c783b */ /* 0x000ee60000000200 */
[----:B------:R-:W4:Y:S01]  /*6c50*/  MUFU.TANH R160, R160 ;  /* 0x000000a000a07308 */ /* 0x000f220000002400 */
[----:B------:R-:W-:Y:S02]  /*6c60*/  FMUL.FTZ R162, R8, c[0x0][0x320] ;  /* 0x0000c80008a27a20 */ /* 0x000fe40000410000 */
[----:B------:R-:W-:Y:S02]  /*6c70*/  FMUL.FTZ R164, R9, c[0x0][0x320] ;  /* 0x0000c80009a47a20 */ /* 0x000fe40000410000 */
[----:B------:R-:W-:Y:S03]  /*6c80*/  FMUL.FTZ R161, R10, c[0x0][0x320] ;  /* 0x0000c8000aa17a20 */ /* 0x000fe60000410000 */
[----:B------:R-:W-:Y:S02]  /*6c90*/  FMUL.FTZ R163, R11, c[0x0][0x320] ;  /* 0x0000c8000ba37a20 */ /* 0x000fe40000410000 */
[----:B------:R-:W2:Y:S01]  /*6ca0*/  MUFU.TANH R0, R0 ;  /* 0x0000000000007308 */ /* 0x000ea20000002400 */
[----:B------:R-:W-:Y:S02]  /*6cb0*/  FMUL.FTZ R168, R12, c[0x0][0x320] ;  /* 0x0000c8000ca87a20 */ /* 0x000fe40000410000 */
[----:B------:R-:W-:Y:S02]  /*6cc0*/  FMUL.FTZ R166, R13, c[0x0][0x320] ;  /* 0x0000c8000da67a20 */ /* 0x000fe40000410000 */
[----:B------:R-:W-:Y:S02]  /*6cd0*/  FMUL.FTZ R167, R14, c[0x0][0x320] ;  /* 0x0000c8000ea77a20 */ /* 0x000fe40000410000 */
[----:B------:R-:W-:Y:S02]  /*6ce0*/  FMUL.FTZ R165, R15, c[0x0][0x320] ;  /* 0x0000c8000fa57a20 */ /* 0x000fe40000410000 */
[----:B------:R-:W-:Y:S01]  /*6cf0*/  FMUL.FTZ R170, R16, c[0x0][0x320] ;  /* 0x0000c80010aa7a20 */ /* 0x000fe20000410000 */
[----:B------:R-:W2:Y:S01]  /*6d00*/  MUFU.TANH R159, R159 ;  /* 0x0000009f009f7308 */ /* 0x000ea20000002400 */
[C---:B-1----:R-:W-:Y:S03]  /*6d10*/  HMMA.16816.F32 R28, R192.reuse, R116, R28 ;  /* 0x00000074c01c723c */ /* 0x042fe6000000181c */
[----:B------:R-:W-:Y:S02]  /*6d20*/  FMUL.FTZ R250, R25, c[0x0][0x320] ;  /* 0x0000c80019fa7a20 */ /* 0x000fe40000410000 */
[----:B------:R-:W-:Y:S02]  /*6d30*/  FMUL.FTZ R243, R26, c[0x0][0x320] ;  /* 0x0000c8001af37a20 */ /* 0x000fe40000410000 */
[----:B------:R-:W-:Y:S01]  /*6d40*/  FMUL.FTZ R241, R27, c[0x0][0x320] ;  /* 0x0000c8001bf17a20 */ /* 0x000fe20000410000 */
[C---:B------:R-:W-:Y:S01]  /*6d50*/  HMMA.16816.F32 R32, R192.reuse, R118, R32 ;  /* 0x00000076c020723c */ /* 0x040fe20000001820 */
[----:B------:R-:W1:Y:S01]  /*6d60*/  MUFU.TANH R162, R162 ;  /* 0x000000a200a27308 */ /* 0x000e620000002400 */
[----:B------:R-:W5:Y:S01]  /*6d70*/  LDSM.16.M88.4 R116, [R202+0x5800] ;  /* 0x00580000ca74783b */ /* 0x000f620000000200 */
[----:B------:R-:W-:Y:S04]  /*6d80*/  DEPBAR.LE SB0, 0x0 ;  /* 0x000080000000791a */ /* 0x000fe80000000000 */
[----:B------:R-:W-:Y:S01]  /*6d90*/  FMUL.FTZ R240, R17, c[0x0][0x320] ;  /* 0x0000c80011f07a20 */ /* 0x000fe20000410000 */
[C---:B---3--:R-:W-:Y:S03]  /*6da0*/  HMMA.16816.F32 R36, R192.reuse, R124, R36 ;  /* 0x0000007cc024723c */ /* 0x048fe60000001824 */
[----:B------:R-:W3:Y:S01]  /*6db0*/  MUFU.TANH R164, R164 ;  /* 0x000000a400a47308 */ /* 0x000ee20000002400 */
[----:B------:R-:W-:Y:S01]  /*6dc0*/  BAR.SYNC.DEFER_BLOCKING 0x0 ;  /* 0x0000000000007b1d */ /* 0x000fe20000010000 */
[----:B------:R-:W-:Y:S02]  /*6dd0*/  FMUL.FTZ R171, R18, c[0x0][0x320] ;  /* 0x0000c80012ab7a20 */ /* 0x000fe40000410000 */
[----:B------:R-:W-:Y:S01]  /*6de0*/  FMUL.FTZ R169, R19, c[0x0][0x320] ;  /* 0x0000c80013a97a20 */ /* 0x000fe20000410000 */
[C---:B------:R-:W-:Y:S04]  /*6df0*/  HMMA.16816.F32 R40, R192.reuse, R126, R40 ;  /* 0x0000007ec028723c */ /* 0x040fe80000001828 */
[----:B------:R-:W-:Y:S01]  /*6e00*/  FMUL.FTZ R249, R28, c[0x0][0x320] ;  /* 0x0000c8001cf97a20 */ /* 0x000fe20000410000 */
[----:B------:R-:W1:Y:S01]  /*6e10*/  MUFU.TANH R161, R161 ;  /* 0x000000a100a17308 */ /* 0x000e620000002400 */
[----:B------:R-:W-:Y:S02]  /*6e20*/  FMUL.FTZ R248, R29, c[0x0][0x320] ;  /* 0x0000c8001df87a20 */ /* 0x000fe40000410000 */
[----:B------:R-:W-:Y:S04]  /*6e30*/  FMUL.FTZ R251, R32, c[0x0][0x320] ;  /* 0x0000c80020fb7a20 */ /* 0x000fe80000410000 */
        /* <DEDUP_REMOVED lines=8> */
[----:B------:R2:W2:Y:S01]  /*6ec0*/  MUFU.TANH R25, R248 ;  /* 0x000000f800197308 */ /* 0x0004a20000002400 */
[C---:B-----5:R-:W-:Y:S03]  /*6ed0*/  HMMA.16816.F32 R44, R192.reuse, R116, R44 ;  /* 0x00000074c02c723c */ /* 0x060fe6000000182c */
[----:B------:R-:W-:Y:S02]  /*6ee0*/  FMUL.FTZ R245, R31, c[0x0][0x320] ;  /* 0x0000c8001ff57a20 */ /* 0x000fe40000410000 */
[----:B------:R-:W-:Y:S02]  /*6ef0*/  FMUL.FTZ R30, R36, c[0x0][0x320] ;  /* 0x0000c800241e7a20 */ /* 0x000fe40000410000 */
[----:B------:R-:W-:Y:S01]  /*6f00*/  FMUL.FTZ R42, R42, c[0x0][0x320] ;  /* 0x0000c8002a2a7a20 */ /* 0x000fe20000410000 */
[----:B------:R-:W-:Y:S01]  /*6f10*/  HMMA.16816.F32 R48, R192, R118, R48 ;  /* 0x00000076c030723c */ /* 0x000fe20000001830 */
[----:B------:R5:W3:Y:S03]  /*6f20*/  MUFU.TANH R27, R251 ;  /* 0x000000fb001b7308 */ /* 0x000ae60000002400 */
[----:B------:R-:W-:Y:S02]  /*6f30*/  FMUL.FTZ R43, R43, c[0x0][0x320] ;  /* 0x0000c8002b2b7a20 */ /* 0x000fe40000410000 */
[----:B-1----:R-:W-:Y:S05]  /*6f40*/  FMUL.FTZ R249, R34, c[0x0][0x320] ;  /* 0x0000c80022f97a20 */ /* 0x002fea0000410000 */
[----:B------:R1:W1:Y:S01]  /*6f50*/  MUFU.TANH R29, R252 ;  /* 0x000000fc001d7308 */ /* 0x0002620000002400 */
[----:B--2---:R-:W-:Y:S02]  /*6f60*/  FMUL.FTZ R248, R35, c[0x0][0x320] ;  /* 0x0000c80023f87a20 */ /* 0x004fe40000410000 */
[----:B------:R-:W-:Y:S02]  /*6f70*/  FMUL.FTZ R35, R37, c[0x0][0x320] ;  /* 0x0000c80025237a20 */ /* 0x000fe40000410000 */
[----:B------:R-:W-:Y:S05]  /*6f80*/  FMUL.FTZ R37, R41, c[0x0][0x320] ;  /* 0x0000c80029257a20 */ /* 0x000fea0000410000 */
[----:B------:R-:W2:Y:S01]  /*6f90*/  MUFU.TANH R163, R163 ;  /* 0x000000a300a37308 */ /* 0x000ea20000002400 */
[----:B------:R-:W-:Y:S02]  /*6fa0*/  FMUL.FTZ R31, R47, c[0x0][0x320] ;  /* 0x0000c8002f1f7a20 */ /* 0x000fe40000410000 */
[----:B------:R-:W-:Y:S02]  /*6fb0*/  FMUL.FTZ R142, R48, c[0x0][0x320] ;  /* 0x0000c800308e7a20 */ /* 0x000fe40000410000 */
[----:B-----5:R-:W-:Y:S02]  /*6fc0*/  FMUL.FTZ R251, R39, c[0x0][0x320] ;  /* 0x0000c80027fb7a20 */ /* 0x020fe40000410000 */
[----:B------:R-:W-:Y:S02]  /*6fd0*/  FMUL.FTZ R39, R44, c[0x0][0x320] ;  /* 0x0000c8002c277a20 */ /* 0x000fe40000410000 */
[----:B------:R-:W-:Y:S01]  /*6fe0*/  FMUL.FTZ R41, R49, c[0x0][0x320] ;  /* 0x0000c80031297a20 */ /* 0x000fe20000410000 */
[----:B------:R-:W2:Y:S01]  /*6ff0*/  MUFU.TANH R168, R168 ;  /* 0x000000a800a87308 */ /* 0x000ea20000002400 */
[----:B------:R-:W-:Y:S02]  /*7000*/  FMUL.FTZ R34, R50, c[0x0][0x320] ;  /* 0x0000c80032227a20 */ /* 0x000fe40000410000 */
[----:B------:R-:W-:Y:S02]  /*7010*/  FMUL.FTZ R33, R51, c[0x0][0x320] ;  /* 0x0000c80033217a20 */ /* 0x000fe40000410000 */
[----:B-1----:R-:W-:Y:S02]  /*7020*/  FMUL.FTZ R252, R38, c[0x0][0x320] ;  /* 0x0000c80026fc7a20 */ /* 0x002fe40000410000 */
[----:B------:R-:W-:Y:S02]  /*7030*/  FMUL.FTZ R38, R40, c[0x0][0x320] ;  /* 0x0000c80028267a20 */ /* 0x000fe40000410000 */
[----:B------:R-:W-:Y:S01]  /*7040*/  FMUL.FTZ R45, R45, c[0x0][0x320] ;  /* 0x0000c8002d2d7a20 */ /* 0x000fe20000410000 */
[----:B------:R-:W1:Y:S01]  /*7050*/  MUFU.TANH R166, R166 ;  /* 0x000000a600a67308 */ /* 0x000e620000002400 */
[----:B------:R-:W-:Y:S09]  /*7060*/  FMUL.FTZ R46, R46, c[0x0][0x320] ;  /* 0x0000c8002e2e7a20 */ /* 0x000ff20000410000 */
[----:B------:R-:W1:Y:S10]  /*7070*/  MUFU.TANH R167, R167 ;  /* 0x000000a700a77308 */ /* 0x000e740000002400 */
        /* <DEDUP_REMOVED lines=23> */
[----:B------:R1:W1:Y:S10]  /*71f0*/  MUFU.TANH R157, R42 ;  /* 0x0000002a009d7308 */ /* 0x0002740000002400 */
[----:B------:R1:W1:Y:S10]  /*7200*/  MUFU.TANH R155, R43 ;  /* 0x0000002b009b7308 */ /* 0x0002740000002400 */
[----:B------:R-:W1:Y:S10]  /*7210*/  MUFU.TANH R39, R39 ;  /* 0x0000002700277308 */ /* 0x000e740000002400 */
[----:B------:R1:W1:Y:S10]  /*7220*/  MUFU.TANH R150, R45 ;  /* 0x0000002d00967308 */ /* 0x0002740000002400 */
[----:B------:R1:W1:Y:S10]  /*7230*/  MUFU.TANH R143, R46 ;  /* 0x0000002e008f7308 */ /* 0x0002740000002400 */
[----:B------:R-:W1:Y:S10]  /*7240*/  MUFU.TANH R31, R31 ;  /* 0x0000001f001f7308 */ /* 0x000e740000002400 */
[----:B------:R-:W1:Y:S10]  /*7250*/  MUFU.TANH R142, R142 ;  /* 0x0000008e008e7308 */ /* 0x000e740000002400 */
[----:B------:R-:W1:Y:S10]  /*7260*/  MUFU.TANH R41, R41 ;  /* 0x0000002900297308 */ /* 0x000e740000002400 */
[----:B------:R-:W1:Y:S10]  /*7270*/  MUFU.TANH R34, R34 ;  /* 0x0000002200227308 */ /* 0x000e740000002400 */
[----:B------:R-:W1:Y:S01]  /*7280*/  MUFU.TANH R33, R33 ;  /* 0x0000002100217308 */ /* 0x000e620000002400 */
[----:B------:R-:W-:-:S05]  /*7290*/  @!P0 BRA `(.L_x_180) ;  /* 0x0000035000008947 */ /* 0x000fca0003800000 */
[----:B--234-:R-:W-:Y:S02]  /*72a0*/  IMAD R5, R238, 0x60, R219 ;  /* 0x00000060ee057824 */ /* 0x01cfe400078e02db */
[----:B------:R-:W-:Y:S03]  /*72b0*/  IMAD.MOV.U32 R215, RZ, RZ, RZ ;  /* 0x000000ffffd77224 */ /* 0x000fe600078e00ff */
[----:B------:R-:W-:Y:S05]  /*72c0*/  IADD3 R216, R5, -0x60, R218 ;  /* 0xffffffa005d87810 */ /* 0x000fea0007ffe0da */
[----:B------:R-:W-:Y:S04]  /*72d0*/  @P3 IMAD.HI.U32 R5, R216, c[0x0][0x2bc], RZ ;  /* 0x0000af00d8053a27 */ /* 0x000fe800078e00ff */
[----:B------:R-:W-:Y:S01]  /*72e0*/  IMAD.MOV.U32 R4, RZ, RZ, R216 ;  /* 0x000000ffff047224 */ /* 0x000fe200078e00d8 */
[----:B------:R-:W-:Y:S04]  /*72f0*/  @P3 SHF.R.U32.HI R4, RZ, c[0x0][0x2c0], R5 ;  /* 0x0000b000ff043a19 */ /* 0x000fe80000011605 */
[C---:B------:R-:W-:Y:S04]  /*7300*/  @!P1 IADD3 R8, P0, R4.reuse, UR36, RZ ;  /* 0x0000002404089c10 */ /* 0x040fe8000ff1e0ff */
[----:B------:R-:W-:Y:S02]  /*7310*/  @!P1 LEA.HI.X.SX32 R5, R4, UR5, 0x1, P0 ;  /* 0x0000000504059c11 */ /* 0x000fe400080f0eff */
[C---:B------:R-:W-:Y:S04]  /*7320*/  @!P1 LEA R6, P0, R8.reuse, c[0x0][0x2a0], 0x2 ;  /* 0x0000a80008069a11 */ /* 0x040fe800078010ff */
[----:B------:R-:W-:Y:S01]  /*7330*/  @!P1 LEA.HI.X R7, R8, c[0x0][0x2a4], R5, 0x2, P0 ;  /* 0x0000a90008079a11 */ /* 0x000fe200000f1405 */
[----:B------:R-:W-:Y:S04]  /*7340*/  IMAD.MOV R5, RZ, RZ, -R4 ;  /* 0x000000ffff057224 */ /* 0x000fe800078e0a04 */
[----:B------:R2:W3:Y:S01]  /*7350*/  @!P1 LDG.E R215, [R6.64] ;  /* 0x0000002a06d79981 */ /* 0x0004e2000c1e1900 */
[----:B------:R-:W-:Y:S05]  /*7360*/  IMAD R216, R5, c[0x0][0x2b8], R216 ;  /* 0x0000ae0005d87a24 */ /* 0x000fea00078e02d8 */
[----:B------:R-:W-:Y:S05]  /*7370*/  SHF.R.S32.HI R5, RZ, 0x1f, R216 ;  /* 0x0000001fff057819 */ /* 0x000fea00000114d8 */
[----:B------:R-:W-:Y:S04]  /*7380*/  IMAD R5, R5, c[0x0][0x1e0], RZ ;  /* 0x0000780005057a24 */ /* 0x000fe800078e02ff */
[C---:B------:R-:W-:Y:S02]  /*7390*/  IMAD R5, R216.reuse, c[0x0][0x1e4], R5 ;  /* 0x00007900d8057a24 */ /* 0x040fe400078e0205 */
[----:B--2---:R-:W-:Y:S04]  /*73a0*/  IMAD.WIDE.U32 R6, R216, c[0x0][0x1e0], RZ ;  /* 0x00007800d8067a25 */ /* 0x004fe800078e00ff */
[----:B------:R-:W-:Y:S01]  /*73b0*/  IMAD.IADD R7, R7, 0x1, R5 ;  /* 0x0000000107077824 */ /* 0x000fe200078e0205 */
[----:B---3--:R-:W-:Y:S03]  /*73c0*/  SHF.R.S32.HI R4, RZ, 0x1f, R215 ;  /* 0x0000001fff047819 */ /* 0x008fe600000114d7 */
[C---:B------:R-:W-:Y:S04]  /*73d0*/  IMAD.WIDE.U32 R6, R215.reuse, c[0x0][0x1f0], R6 ;  /* 0x00007c00d7067a25 */ /* 0x040fe800078e0006 */
[----:B------:R-:W-:Y:S01]  /*73e0*/  IMAD R4, R4, c[0x0][0x1f0], RZ ;  /* 0x00007c0004047a24 */ /* 0x000fe200078e02ff */
[----:B------:R-:W-:Y:S03]  /*73f0*/  IADD3 R5, P0, R6, UR40, RZ ;  /* 0x0000002806057c10 */ /* 0x000fe6000ff1e0ff */
[----:B------:R-:W-:Y:S05]  /*7400*/  IMAD R4, R215, c[0x0][0x1f4], R4 ;  /* 0x00007d00d7047a24 */ /* 0x000fea00078e0204 */
[----:B------:R-:W-:Y:S02]  /*7410*/  IADD3.X R4, R7, UR9, R4, P0, !PT ;  /* 0x0000000907047c10 */ /* 0x000fe400087fe404 */
[C---:B------:R-:W-:Y:S04]  /*7420*/  LEA R16, P0, R5.reuse, c[0x0][0x1c8], 0x1 ;  /* 0x0000720005107a11 */ /* 0x040fe800078008ff */
[----:B------:R-:W-:Y:S01]  /*7430*/  LEA.HI.X R18, R5, c[0x0][0x1cc], R4, 0x1, P0 ;  /* 0x0000730005127a11 */ /* 0x000fe200000f0c04 */
[----:B------:R-:W2:Y:S01]  /*7440*/  SHFL.IDX PT, R10, R16, RZ, 0x181f ;  /* 0x00181fff100a7589 */ /* 0x000ea200000e0000 */
[----:B------:R-:W-:Y:S03]  /*7450*/  IADD3 R4, -R231, 0x10, RZ ;  /* 0x00000010e7047810 */ /* 0x000fe60007ffe1ff */
[----:B------:R-:W3:Y:S01]  /*7460*/  SHFL.IDX PT, R9, R18, RZ, 0x181f ;  /* 0x00181fff12097589 */ /* 0x000ee200000e0000 */
[----:B------:R-:W-:Y:S03]  /*7470*/  LOP3.LUT R4, R4, 0xf, RZ, 0xc0, !PT ;  /* 0x0000000f04047812 */ /* 0x000fe600078ec0ff */
[----:B------:R-:W4:Y:S04]  /*7480*/  SHFL.IDX PT, R8, R16, 0x1, 0x181f ;  /* 0x00381f0010087f89 */ /* 0x000f2800000e0000 */
[----:B------:R-:W5:Y:S04]  /*7490*/  SHFL.IDX PT, R6, R16, 0x2, 0x181f ;  /* 0x00581f0010067f89 */ /* 0x000f6800000e0000 */
[----:B------:R-:W1:Y:S04]  /*74a0*/  SHFL.IDX PT, R7, R18, 0x1, 0x181f ;  /* 0x00381f0012077f89 */ /* 0x000e6800000e0000 */
[----:B------:R-:W1:Y:S01]  /*74b0*/  SHFL.IDX PT, R5, R18, 0x2, 0x181f ;  /* 0x00581f0012057f89 */ /* 0x000e6200000e0000 */
[C---:B--2---:R-:W-:Y:S02]  /*74c0*/  IADD3 R12, P2, R10.reuse, R235, RZ ;  /* 0x000000eb0a0c7210 */ /* 0x044fe40007f5e0ff */
[----:B------:R-:W-:Y:S03]  /*74d0*/  IADD3 R14, P0, R10, R233, RZ ;  /* 0x000000e90a0e7210 */ /* 0x000fe60007f1e0ff */
[C---:B---3--:R-:W-:Y:S02]  /*74e0*/  IMAD.X R13, R9.reuse, 0x1, R236, P2 ;  /* 0x00000001090d7824 */ /* 0x048fe400010e06ec */
[----:B------:R-:W-:Y:S01]  /*74f0*/  IMAD.X R15, R9, 0x1, R234, P0 ;  /* 0x00000001090f7824 */ /* 0x000fe200000e06ea */
[C---:B----4-:R-:W-:Y:S02]  /*7500*/  IADD3 R10, P6, R8.reuse, R235, RZ ;  /* 0x000000eb080a7210 */ /* 0x050fe40007fde0ff */
[----:B------:R2:W-:Y:S01]  /*7510*/  LDGSTS.E.BYPASS.LTC128B.128 [R217+0x8100], [R12.64], !P5 ;  /* 0x081000000cd97fae */ /* 0x0005e2000e901d6a */
[----:B------:R-:W-:Y:S02]  /*7520*/  IADD3 R8, P2, R8, R233, RZ ;  /* 0x000000e908087210 */ /* 0x000fe40007f5e0ff */
[----:B-----5:R-:W-:Y:S01]  /*7530*/  IADD3 R16, P0, R6, R235, RZ ;  /* 0x000000eb06107210 */ /* 0x020fe20007f1e0ff */
[----:B------:R2:W-:Y:S01]  /*7540*/  LDGSTS.E.BYPASS.LTC128B.128 [R217+0xb100], [R14.64], !P4 ;  /* 0x0b1000000ed97fae */ /* 0x0005e2000e101d6a */
[C---:B-1----:R-:W-:Y:S02]  /*7550*/  IMAD.X R11, R7.reuse, 0x1, R236, P6 ;  /* 0x00000001070b7824 */ /* 0x042fe400030e06ec */
[----:B------:R-:W-:Y:S01]  /*7560*/  IMAD.X R9, R7, 0x1, R234, P2 ;  /* 0x0000000107097824 */ /* 0x000fe200010e06ea */
[----:B------:R-:W-:Y:S01]  /*7570*/  IADD3 R4, P6, P2, R4, R6, R233 ;  /* 0x0000000604047210 */ /* 0x000fe20007ade0e9 */
[----:B------:R-:W-:Y:S01]  /*7580*/  IMAD.X R17, R5, 0x1, R236, P0 ;  /* 0x0000000105117824 */ /* 0x000fe200000e06ec */
[----:B------:R2:W-:Y:S01]  /*7590*/  LDGSTS.E.BYPASS.LTC128B.128 [R217+0x9100], [R10.64], !P5 ;  /* 0x091000000ad97fae */ /* 0x0005e2000e901d6a */
[----:B------:R-:W-:Y:S02]  /*75a0*/  ISETP.NE.U32.AND P0, PT, R231, RZ, PT ;  /* 0x000000ffe700720c */ /* 0x000fe40003f05070 */
[----:B------:R-:W-:Y:S01]  /*75b0*/  IADD3.X R5, RZ, R5, R234, P6, P2 ;  /* 0x00000005ff057210 */ /* 0x000fe200037e44ea */
[----:B------:R2:W-:Y:S04]  /*75c0*/  LDGSTS.E.BYPASS.LTC128B.128 [R217+0xc100], [R8.64], !P4 ;  /* 0x0c10000008d97fae */ /* 0x0005e8000e101d6a */
[----:B------:R2:W-:Y:S06]  /*75d0*/  LDGSTS.E.BYPASS.LTC128B.128 [R217+0xa100], [R16.64], !P5 ;  /* 0x0a10000010d97fae */ /* 0x0005ec000e901d6a */
[----:B------:R2:W-:Y:S02]  /*75e0*/  LDGSTS.E.BYPASS.LTC128B.128.ZFILL [R217+0xd100], [R4.64], P0 ;  /* 0x0d10000004d97fae */ /* 0x0005e40008141d6a */
.L_x_180:
[----:B--234-:R-:W-:Y:S01]  /*75f0*/  IMAD.MOV.U32 R7, RZ, RZ, R220 ;  /* 0x000000ffff077224 */ /* 0x01cfe200078e00dc */
[----:B------:R-:W-:Y:S01]  /*7600*/  PLOP3.LUT P2, PT, PT, PT, UP1, 0x80, 0x0 ;  /* 0x000000000000781c */ /* 0x000fe20003f4f018 */
[----:B------:R-:W0:Y:S01]  /*7610*/  LDGDEPBAR ;  /* 0x00000000000079af */ /* 0x000e220000000000 */
[----:B------:R-:W-:Y:S01]  /*7620*/  PLOP3.LUT P0, PT, PT, PT, UP1, 0x80, 0x0 ;  /* 0x000000000000781c */ /* 0x000fe20003f0f018 */
[----:B------:R-:W-:Y:S05]  /*7630*/  IMAD R14, R238, -0x60, RZ ;  /* 0xffffffa0ee0e7824 */ /* 0x000fea00078e02ff */
[----:B------:R-:W-:Y:S05]  /*7640*/  IADD3 R5, -R221, 0x1, R14 ;  /* 0x00000001dd057810 */ /* 0x000fea0007ffe10e */
[----:B------:R-:W-:Y:S05]  /*7650*/  @P2 IMAD.HI.U32 R4, R220, c[0x0][0x2c8], RZ ;  /* 0x0000b200dc042a27 */ /* 0x000fea00078e00ff */
[----:B------:R-:W-:Y:S01]  /*7660*/  @P0 SHF.R.U32.HI R7, RZ, c[0x0][0x2cc], R4 ;  /* 0x0000b300ff070a19 */ /* 0x000fe20000011604 */
[----:B------:R-:W-:Y:S01]  /*7670*/  IMAD.U32 R4, RZ, RZ, UR8 ;  /* 0x00000008ff047e24 */ /* 0x000fe2000f8e00ff */
[----:B------:R-:W-:Y:S03]  /*7680*/  PLOP3.LUT P0, PT, PT, PT, UP0, 0x40, 0x0 ;  /* 0x000000000000781c */ /* 0x000fe60003f0e808 */
[----:B------:R-:W2:Y:S01]  /*7690*/  SHFL.IDX PT, R13, R7, RZ, 0x1c1f ;  /* 0x001c1fff070d7589 */ /* 0x000ea200000e0000 */
[----:B------:R-:W-:Y:S05]  /*76a0*/  IMAD R5, R4, c[0x0][0x1d0], R5 ;  /* 0x0000740004057a24 */ /* 0x000fea00078e0205 */
[----:B------:R-:W-:Y:S04]  /*76b0*/  IADD3 R4, R5, -c[0x0][0x168], RZ ;  /* 0x80005a0005047a10 */ /* 0x000fe80007ffe0ff */
[C---:B------:R-:W-:Y:S02]  /*76c0*/  IADD3 R5, R4.reuse, c[0x0][0x328], RZ ;  /* 0x0000ca0004057a10 */ /* 0x040fe40007ffe0ff */
[----:B------:R-:W-:Y:S03]  /*76d0*/  IADD3 R4, R4, UR13, RZ ;  /* 0x0000000d04047c10 */ /* 0x000fe6000fffe0ff */
[----:B--2---:R-:W-:Y:S02]  /*76e0*/  IMAD.IADD R11, R5, 0x1, R13 ;  /* 0x00000001050b7824 */ /* 0x004fe400078e020d */
[----:B------:R-:W-:Y:S01]  /*76f0*/  IMAD.IADD R9, R13, 0x1, R4 ;  /* 0x000000010d097824 */ /* 0x000fe200078e0204 */
[----:B------:R-:W-:-:S05]  /*7700*/  @P0 BRA `(.L_x_181) ;  /* 0x000001a000000947 */ /* 0x000fca0003800000 */
[----:B------:R-:W-:Y:S01]  /*7710*/  MOV R6, UR8 ;  /* 0x0000000800067c02 */ /* 0x000fe20008000f00 */
[----:B------:R-:W-:Y:S04]  /*7720*/  BSSY B0, `(.L_x_182) ;  /* 0x0000013000007945 */ /* 0x000fe80003800000 */
[----:B------:R-:W-:Y:S05]  /*7730*/  IMAD R13, R6, c[0x0][0x1d0], R13 ;  /* 0x00007400060d7a24 */ /* 0x000fea00078e020d */
[----:B------:R-:W-:Y:S04]  /*7740*/  IADD3 R8, R13, -c[0x0][0x168], RZ ;  /* 0x80005a000d087a10 */ /* 0x000fe80007ffe0ff */
[----:B------:R-:W-:Y:S11]  /*7750*/  ISETP.GT.AND P0, PT, R8, -0x1, PT ;  /* 0xffffffff0800780c */ /* 0x000ff60003f04270 */
[----:B------:R-:W-:Y:S02]  /*7760*/  @!UPT UIADD3 URZ, URZ, URZ, URZ ;  /* 0x0000003f3f3ff290 */ /* 0x000fe4000fffe03f */
[----:B------:R-:W-:-:S05]  /*7770*/  @P0 BRA `(.L_x_183) ;  /* 0x0000008000000947 */ /* 0x000fca0003800000 */
[----:B------:R-:W-:Y:S01]  /*7780*/  LOP3.LUT R8, RZ, R8, RZ, 0x33, !PT ;  /* 0x00000008ff087212 */ /* 0x000fe200078e33ff */
[----:B------:R-:W-:Y:S05]  /*7790*/  IMAD.MOV.U32 R6, RZ, RZ, c[0x0][0x32c] ;  /* 0x0000cb00ff067624 */ /* 0x000fea00078e00ff */
[----:B------:R-:W-:Y:S11]  /*77a0*/  ISETP.NE.AND P0, PT, R6, 0x1, PT ;  /* 0x000000010600780c */ /* 0x000ff60003f05270 */
[----:B------:R-:W-:Y:S02]  /*77b0*/  @!UPT UIADD3 URZ, URZ, URZ, URZ ;  /* 0x0000003f3f3ff290 */ /* 0x000fe4000fffe03f */
[----:B------:R-:W-:Y:S05]  /*77c0*/  @P0 IMAD.HI.U32 R6, R8, c[0x0][0x330], RZ ;  /* 0x0000cc0008060a27 */ /* 0x000fea00078e00ff */
[----:B------:R-:W-:Y:S04]  /*77d0*/  @P0 SHF.R.U32.HI R8, RZ, c[0x0][0x334], R6 ;  /* 0x0000cd00ff080a19 */ /* 0x000fe80000011606 */
[----:B------:R-:W-:Y:S01]  /*77e0*/  LOP3.LUT R8, RZ, R8, RZ, 0x33, !PT ;  /* 0x00000008ff087212 */ /* 0x000fe200078e33ff */
[----:B------:R-:W-:-:S05]  /*77f0*/  BRA `(.L_x_184) ;  /* 0x0000005000007947 */ /* 0x000fca0003800000 */
.L_x_183:
[----:B------:R-:W-:Y:S04]  /*7800*/  MOV R6, c[0x0][0x32c] ;  /* 0x0000cb0000067a02 */ /* 0x000fe80000000f00 */
[----:B------:R-:W-:Y:S11]  /*7810*/  ISETP.NE.AND P0, PT, R6, 0x1, PT ;  /* 0x000000010600780c */ /* 0x000ff60003f05270 */
[----:B------:R-:W-:Y:S02]  /*7820*/  @!UPT UIADD3 URZ, URZ, URZ, URZ ;  /* 0x0000003f3f3ff290 */ /* 0x000fe4000fffe03f */
[----:B------:R-:W-:Y:S05]  /*7830*/  @P0 IMAD.HI.U32 R6, R8, c[0x0][0x330], RZ ;  /* 0x0000cc0008060a27 */ /* 0x000fea00078e00ff */
[----:B------:R-:W-:Y:S02]  /*7840*/  @P0 SHF.R.U32.HI R8, RZ, c[0x0][0x334], R6 ;  /* 0x0000cd00ff080a19 */ /* 0x000fe40000011606 */
.L_x_184:
[----:B------:R-:W-:Y:S05]  /*7850*/  BSYNC B0 ;  /* 0x0000000000007941 */ /* 0x000fea0003800000 */
.L_x_182:
[----:B------:R-:W-:Y:S04]  /*7860*/  IMAD.IADD R13, R14, 0x1, -R221 ;  /* 0x000000010e0d7824 */ /* 0x000fe800078e0add */
[----:B------:R-:W-:Y:S05]  /*7870*/  IMAD R8, R8, c[0x0][0x32c], R13 ;  /* 0x0000cb0008087a24 */ /* 0x000fea00078e020d */
[----:B------:R-:W-:Y:S02]  /*7880*/  IADD3 R6, R8, c[0x0][0x32c], RZ ;  /* 0x0000cb0008067a10 */ /* 0x000fe40007ffe0ff */
[----:B------:R-:W-:Y:S02]  /*7890*/  IMNMX R9, R9, R8, !PT ;  /* 0x0000000809097217 */ /* 0x000fe40007800200 */
[----:B------:R-:W-:Y:S02]  /*78a0*/  IMNMX R11, R11, R6, PT ;  /* 0x000000060b0b7217 */ /* 0x000fe40003800200 */
.L_x_181:
[C---:B------:R-:W-:Y:S01]  /*78b0*/  ISETP.GE.AND P0, PT, R14.reuse, 0x1, PT ;  /* 0x000000010e00780c */ /* 0x040fe20003f06270 */
[----:B------:R-:W2:Y:S01]  /*78c0*/  SHFL.IDX PT, R7, R7, 0x1, 0x1c1f ;  /* 0x003c1f0007077f89 */ /* 0x000ea200000e0000 */
[----:B------:R-:W-:Y:S02]  /*78d0*/  ISETP.GE.AND P2, PT, R14, 0x2, PT ;  /* 0x000000020e00780c */ /* 0x000fe40003f46270 */
[----:B------:R-:W-:Y:S02]  /*78e0*/  LOP3.LUT R226, R226, 0xffdfffff, RZ, 0xc0, !PT ;  /* 0xffdfffffe2e27812 */ /* 0x000fe400078ec0ff */
[----:B------:R-:W-:Y:S07]  /*78f0*/  ISETP.GE.AND P6, PT, R14, 0x59, PT ;  /* 0x000000590e00780c */ /* 0x000fee0003fc6270 */
[----:B------:R-:W-:Y:S02]  /*7900*/  @P0 LOP3.LUT R226, R226, 0x200000, RZ, 0xfc, !PT ;  /* 0x00200000e2e20812 */ /* 0x000fe400078efcff */
[----:B------:R-:W-:Y:S02]  /*7910*/  ISETP.GT.AND P0, PT, R9, RZ, !P0 ;  /* 0x000000ff0900720c */ /* 0x000fe40004704270 */
[----:B------:R-:W-:Y:S02]  /*7920*/  LOP3.LUT R226, R226, 0xffefffff, RZ, 0xc0, !PT ;  /* 0xffefffffe2e27812 */ /* 0x000fe400078ec0ff */
[----:B------:R-:W-:Y:S02]  /*7930*/  ISETP.LT.OR P0, PT, R11, 0x1, P0 ;  /* 0x000000010b00780c */ /* 0x000fe40000701670 */
[----:B------:R-:W-:Y:S02]  /*7940*/  @P2 LOP3.LUT R226, R226, 0x100000, RZ, 0xfc, !PT ;  /* 0x00100000e2e22812 */ /* 0x000fe400078efcff */
[----:B------:R-:W-:Y:S02]  /*7950*/  FSEL R12, R158, -INF , !P0 ;  /* 0xff8000009e0c7808 */ /* 0x000fe40004000000 */
[----:B------:R-:W-:Y:S01]  /*7960*/  ISETP.GT.AND P0, PT, R9, 0x1, !P2 ;  /* 0x000000010900780c */ /* 0x000fe20005704270 */
[--C-:B--2---:R-:W-:Y:S01]  /*7970*/  IMAD.IADD R5, R5, 0x1, R7.reuse ;  /* 0x0000000105057824 */ /* 0x104fe200078e0207 */
[----:B------:R-:W-:Y:S01]  /*7980*/  ISETP.GE.AND P2, PT, R14, 0x9, PT ;  /* 0x000000090e00780c */ /* 0x000fe20003f46270 */
[----:B------:R-:W-:Y:S01]  /*7990*/  IMAD.IADD R4, R4, 0x1, R7 ;  /* 0x0000000104047824 */ /* 0x000fe200078e0207 */
[----:B------:R-:W-:Y:S02]  /*79a0*/  ISETP.LT.OR P0, PT, R11, 0x2, P0 ;  /* 0x000000020b00780c */ /* 0x000fe40000701670 */
[----:B------:R-:W-:Y:S02]  /*79b0*/  LOP3.LUT R226, R226, 0xfff7ffff, RZ, 0xc0, !PT ;  /* 0xfff7ffffe2e27812 */ /* 0x000fe400078ec0ff */
[----:B------:R-:W-:Y:S02]  /*79c0*/  FSEL R10, R160, -INF , !P0 ;  /* 0xff800000a00a7808 */ /* 0x000fe40004000000 */
[----:B------:R-:W-:Y:S04]  /*79d0*/  ISETP.GT.AND P0, PT, R9, 0x8, !P2 ;  /* 0x000000080900780c */ /* 0x000fe80005704270 */
[----:B------:R-:W-:Y:S02]  /*79e0*/  ISETP.LT.OR P0, PT, R11, 0x9, P0 ;  /* 0x000000090b00780c */ /* 0x000fe40000701670 */
[----:B------:R-:W-:Y:S02]  /*79f0*/  @P2 LOP3.LUT R226, R226, 0x80000, RZ, 0xfc, !PT ;  /* 0x00080000e2e22812 */ /* 0x000fe400078efcff */
[----:B------:R-:W-:Y:S02]  /*7a00*/  ISETP.GE.AND P2, PT, R14, 0xa, PT ;  /* 0x0000000a0e00780c */ /* 0x000fe40003f46270 */
[----:B------:R-:W-:Y:S02]  /*7a10*/  LOP3.LUT R226, R226, 0xfffbffff, RZ, 0xc0, !PT ;  /* 0xfffbffffe2e27812 */ /* 0x000fe400078ec0ff */
[----:B------:R-:W-:Y:S02]  /*7a20*/  FSEL R6, R162, -INF , !P0 ;  /* 0xff800000a2067808 */ /* 0x000fe40004000000 */
[----:B------:R-:W-:Y:S04]  /*7a30*/  ISETP.GT.AND P0, PT, R9, 0x9, !P2 ;  /* 0x000000090900780c */ /* 0x000fe80005704270 */
[----:B------:R-:W-:Y:S03]  /*7a40*/  ISETP.LT.OR P0, PT, R11, 0xa, P0 ;  /* 0x0000000a0b00780c */ /* 0x000fe60000701670 */
        /* <DEDUP_REMOVED lines=9> */
[----:B-1----:R-:W-:Y:S02]  /*7ae0*/  FSEL R42, R168, -INF , !P0 ;  /* 0xff800000a82a7808 */ /* 0x002fe40004000000 */
        /* <DEDUP_REMOVED lines=88> */
[----:B------:R-:W-:Y:S02]  /*8070*/  FSEL R162, R37, -INF , !P0 ;  /* 0xff80000025a27808 */ /* 0x000fe40004000000 */
[----:B------:R-:W-:Y:S02]  /*8080*/  LOP3.LUT R226, R226, 0xfffffffd, RZ, 0xc0, !PT ;  /* 0xfffffffde2e27812 */ /* 0x000fe400078ec0ff */
[----:B------:R-:W-:Y:S04]  /*8090*/  ISETP.GT.AND P0, PT, R9, 0x50, !P2 ;  /* 0x000000500900780c */ /* 0x000fe80005704270 */
[----:B------:R-:W-:Y:S03]  /*80a0*/  ISETP.LT.OR P0, PT, R11, 0x51, P0 ;  /* 0x000000510b00780c */ /* 0x000fe60000701670 */
[----:B------:R-:W-:Y:S02]  /*80b0*/  @P2 LOP3.LUT R226, R226, 0x2, RZ, 0xfc, !PT ;  /* 0x00000002e2e22812 */ /* 0x000fe400078efcff */
[----:B------:R-:W-:Y:S02]  /*80c0*/  ISETP.GE.AND P2, PT, R14, 0x52, PT ;  /* 0x000000520e00780c */ /* 0x000fe40003f46270 */
[----:B------:R-:W-:Y:S02]  /*80d0*/  FSEL R152, R39, -INF , !P0 ;  /* 0xff80000027987808 */ /* 0x000fe40004000000 */
[----:B------:R-:W-:Y:S02]  /*80e0*/  ISETP.GT.AND P0, PT, R9, 0x51, !P2 ;  /* 0x000000510900780c */ /* 0x000fe40005704270 */
[----:B------:R-:W-:Y:S02]  /*80f0*/  LOP3.LUT R226, R226, 0xfffffffe, RZ, 0xc0, !PT ;  /* 0xfffffffee2e27812 */ /* 0x000fe400078ec0ff */
[----:B------:R-:W-:Y:S04]  /*8100*/  ISETP.LT.OR P0, PT, R11, 0x52, P0 ;  /* 0x000000520b00780c */ /* 0x000fe80000701670 */
[----:B------:R-:W-:Y:S02]  /*8110*/  FSEL R150, R150, -INF , !P0 ;  /* 0xff80000096967808 */ /* 0x000fe40004000000 */
[----:B------:R-:W-:Y:S02]  /*8120*/  ISETP.GT.AND P0, PT, R9, 0x58, !P6 ;  /* 0x000000580900780c */ /* 0x000fe40007704270 */
[----:B------:R-:W-:Y:S02]  /*8130*/  @P2 LOP3.LUT R226, R226, 0x1, RZ, 0xfc, !PT ;  /* 0x00000001e2e22812 */ /* 0x000fe400078efcff */
[----:B------:R-:W-:Y:S02]  /*8140*/  ISETP.LT.OR P0, PT, R11, 0x59, P0 ;  /* 0x000000590b00780c */ /* 0x000fe40000701670 */
[----:B------:R-:W-:Y:S02]  /*8150*/  ISETP.GE.AND P2, PT, R14, 0x5a, PT ;  /* 0x0000005a0e00780c */ /* 0x000fe40003f46270 */
[----:B------:R-:W-:Y:S02]  /*8160*/  FSEL R142, R142, -INF , !P0 ;  /* 0xff8000008e8e7808 */ /* 0x000fe40004000000 */
[----:B------:R-:W-:Y:S04]  /*8170*/  ISETP.GT.AND P0, PT, R9, 0x59, !P2 ;  /* 0x000000590900780c */ /* 0x000fe80005704270 */
[----:B------:R-:W-:Y:S04]  /*8180*/  ISETP.LT.OR P0, PT, R11, 0x5a, P0 ;  /* 0x0000005a0b00780c */ /* 0x000fe80000701670 */
[----:B------:R-:W-:Y:S02]  /*8190*/  FSEL R140, R41, -INF , !P0 ;  /* 0xff800000298c7808 */ /* 0x000fe40004000000 */
[----:B------:R-:W-:Y:S11]  /*81a0*/  PLOP3.LUT P0, PT, PT, PT, UP0, 0x40, 0x0 ;  /* 0x000000000000781c */ /* 0x000ff60003f0e808 */
[----:B------:R-:W-:Y:S02]  /*81b0*/  @!UPT UIADD3 URZ, URZ, URZ, URZ ;  /* 0x0000003f3f3ff290 */ /* 0x000fe4000fffe03f */
        /* <DEDUP_REMOVED lines=16> */
.L_x_187:
[----:B------:R-:W-:Y:S04]  /*82c0*/  MOV R7, c[0x0][0x32c] ;  /* 0x0000cb0000077a02 */ /* 0x000fe80000000f00 */
[----:B------:R-:W-:Y:S11]  /*82d0*/  ISETP.NE.AND P0, PT, R7, 0x1, PT ;  /* 0x000000010700780c */ /* 0x000ff60003f05270 */
[----:B------:R-:W-:Y:S02]  /*82e0*/  @!UPT UIADD3 URZ, URZ, URZ, URZ ;  /* 0x0000003f3f3ff290 */ /* 0x000fe4000fffe03f */
[----:B------:R-:W-:Y:S05]  /*82f0*/  @P0 IMAD.HI.U32 R7, R9, c[0x0][0x330], RZ ;  /* 0x0000cc0009070a27 */ /* 0x000fea00078e00ff */
[----:B------:R-:W-:Y:S02]  /*8300*/  @P0 SHF.R.U32.HI R9, RZ, c[0x0][0x334], R7 ;  /* 0x0000cd00ff090a19 */ /* 0x000fe40000011607 */
.L_x_188:
[----:B------:R-:W-:Y:S05]  /*8310*/  BSYNC B0 ;  /* 0x0000000000007941 */ /* 0x000fea0003800000 */
.L_x_186:
[----:B------:R-:W-:Y:S04]  /*8320*/  IMAD.IADD R14, R14, 0x1, -R221 ;  /* 0x000000010e0e7824 */ /* 0x000fe800078e0add */
[----:B------:R-:W-:Y:S05]  /*8330*/  IMAD R14, R9, c[0x0][0x32c], R14 ;  /* 0x0000cb00090e7a24 */ /* 0x000fea00078e020e */
[----:B------:R-:W-:Y:S02]  /*8340*/  IADD3 R16, R14, c[0x0][0x32c], RZ ;  /* 0x0000cb000e107a10 */ /* 0x000fe40007ffe0ff */
[----:B------:R-:W-:Y:S02]  /*8350*/  IMNMX R4, R4, R14, !PT ;  /* 0x0000000e04047217 */ /* 0x000fe40007800200 */
[----:B------:R-:W-:Y:S02]  /*8360*/  IMNMX R5, R5, R16, PT ;  /* 0x0000001005057217 */ /* 0x000fe40003800200 */
.L_x_185:
[----:B------:R-:W-:Y:S01]  /*8370*/  LOP3.LUT P0, RZ, R226, 0x200000, RZ, 0xc0, !PT ;  /* 0x00200000e2ff7812 */ /* 0x000fe2000780c0ff */
[----:B------:R-:W-:Y:S01]  /*8380*/  LDSM.16.MT88.4 R20, [R210+0x100] ;  /* 0x00010000d214783b */ /* 0x000fe20000004200 */
[----:B------:R-:W-:Y:S02]  /*8390*/  FMNMX.FTZ R17, R12, R3, !PT ;  /* 0x000000030c117209 */ /* 0x000fe40007810000 */
[----:B------:R-:W-:Y:S02]  /*83a0*/  ISETP.GT.AND P0, PT, R4, RZ, !P0 ;  /* 0x000000ff0400720c */ /* 0x000fe40004704270 */
[----:B------:R-:W-:Y:S02]  /*83b0*/  FMNMX.FTZ R17, R10, R17, !PT ;  /* 0x000000110a117209 */ /* 0x000fe40007810000 */
[C---:B------:R-:W-:Y:S01]  /*83c0*/  ISETP.LT.OR P0, PT, R5.reuse, 0x1, P0 ;  /* 0x000000010500780c */ /* 0x040fe20000701670 */
[----:B------:R-:W-:Y:S01]  /*83d0*/  LDSM.16.MT88.4 R36, [R208+0x100] ;  /* 0x00010000d024783b */ /* 0x000fe20000004200 */
[----:B------:R-:W-:Y:S02]  /*83e0*/  FMNMX.FTZ R17, R6, R17, !PT ;  /* 0x0000001106117209 */ /* 0x000fe40007810000 */
[----:B------:R-:W-:Y:S02]  /*83f0*/  FSEL R15, R0, -INF , !P0 ;  /* 0xff800000000f7808 */ /* 0x000fe40004000000 */
[----:B------:R-:W-:Y:S02]  /*8400*/  LOP3.LUT P0, RZ, R226, 0x100000, RZ, 0xc0, !PT ;  /* 0x00100000e2ff7812 */ /* 0x000fe4000780c0ff */
[----:B------:R-:W-:Y:S01]  /*8410*/  FMNMX.FTZ R17, R8, R17, !PT ;  /* 0x0000001108117209 */ /* 0x000fe20007810000 */
[----:B------:R-:W-:Y:S01]  /*8420*/  LDSM.16.MT88.4 R44, [R212+0x3100] ;  /* 0x00310000d42c783b */ /* 0x000fe20000004200 */
[----:B------:R-:W-:Y:S02]  /*8430*/  ISETP.GT.AND P0, PT, R4, 0x1, !P0 ;  /* 0x000000010400780c */ /* 0x000fe40004704270 */
[----:B------:R-:W-:Y:S02]  /*8440*/  FMNMX.FTZ R17, R42, R17, !PT ;  /* 0x000000112a117209 */ /* 0x000fe40007810000 */
[----:B------:R-:W-:Y:S02]  /*8450*/  ISETP.LT.OR P0, PT, R5, 0x2, P0 ;  /* 0x000000020500780c */ /* 0x000fe40000701670 */
[----:B------:R-:W-:Y:S02]  /*8460*/  FMNMX.FTZ R17, R40, R17, !PT ;  /* 0x0000001128117209 */ /* 0x000fe40007810000 */
[----:B------:R-:W-:Y:S02]  /*8470*/  FSEL R13, R159, -INF , !P0 ;  /* 0xff8000009f0d7808 */ /* 0x000fe40004000000 */
[----:B------:R-:W-:Y:S02]  /*8480*/  LOP3.LUT P0, RZ, R226, 0x80000, RZ, 0xc0, !PT ;  /* 0x00080000e2ff7812 */ /* 0x000fe4000780c0ff */
[----:B------:R-:W-:Y:S02]  /*8490*/  FMNMX.FTZ R17, R50, R17, !PT ;  /* 0x0000001132117209 */ /* 0x000fe40007810000 */
        /* <DEDUP_REMOVED lines=66> */
[----:B------:R-:W-:Y:S01]  /*88c0*/  ISETP.GT.AND P6, PT, R4, 0x58, !P6 ;  /* 0x000000580400780c */ /* 0x000fe200077c4270 */
[----:B------:R-:W1:Y:S01]  /*88d0*/  SHFL.BFLY PT, R14, R7, 0x2, 0x1f ;  /* 0x0c401f00070e7f89 */ /* 0x000e6200000e0000 */
[----:B------:R-:W-:Y:S02]  /*88e0*/  FSEL R169, R241, -INF , !P0 ;  /* 0xff800000f1a97808 */ /* 0x000fe40004000000 */
[----:B------:R-:W-:Y:S02]  /*88f0*/  LOP3.LUT P0, RZ, R226, 0x200, RZ, 0xc0, !PT ;  /* 0x00000200e2ff7812 */ /* 0x000fe4000780c0ff */
[----:B------:R-:W-:Y:S02]  /*8900*/  FMNMX.FTZ R0, R169, R0, !PT ;  /* 0x00000000a9007209 */ /* 0x000fe40007810000 */
[C---:B------:R-:W-:Y:S02]  /*8910*/  ISETP.GT.AND P0, PT, R4.reuse, 0x30, !P0 ;  /* 0x000000300400780c */ /* 0x040fe40004704270 */
[C---:B------:R-:W-:Y:S02]  /*8920*/  ISETP.LT.OR P6, PT, R5.reuse, 0x59, P6 ;  /* 0x000000590500780c */ /* 0x040fe400037c1670 */
[----:B------:R-:W-:Y:S02]  /*8930*/  ISETP.LT.OR P0, PT, R5, 0x31, P0 ;  /* 0x000000310500780c */ /* 0x000fe40000701670 */
[----:B------:R-:W-:Y:S02]  /*8940*/  ISETP.GT.AND P2, PT, R4, 0x59, !P2 ;  /* 0x000000590400780c */ /* 0x000fe40005744270 */
[----:B------:R-:W-:Y:S02]  /*8950*/  FSEL R241, R247, -INF , !P0 ;  /* 0xff800000f7f17808 */ /* 0x000fe40004000000 */
[----:B------:R-:W-:Y:S02]  /*8960*/  LOP3.LUT P0, RZ, R226, 0x100, RZ, 0xc0, !PT ;  /* 0x00000100e2ff7812 */ /* 0x000fe4000780c0ff */
[----:B------:R-:W-:Y:S02]  /*8970*/  FMNMX.FTZ R0, R241, R0, !PT ;  /* 0x00000000f1007209 */ /* 0x000fe40007810000 */
[----:B------:R-:W-:Y:S02]  /*8980*/  ISETP.GT.AND P0, PT, R4, 0x31, !P0 ;  /* 0x000000310400780c */ /* 0x000fe40004704270 */
[----:B------:R-:W-:Y:S02]  /*8990*/  FSEL R135, R34, -INF , !P6 ;  /* 0xff80000022877808 */ /* 0x000fe40007000000 */
[C---:B------:R-:W-:Y:S02]  /*89a0*/  ISETP.LT.OR P0, PT, R5.reuse, 0x32, P0 ;  /* 0x000000320500780c */ /* 0x040fe40000701670 */
[----:B------:R-:W-:Y:S02]  /*89b0*/  ISETP.LT.OR P2, PT, R5, 0x5a, P2 ;  /* 0x0000005a0500780c */ /* 0x000fe40001741670 */
[----:B------:R-:W-:Y:S02]  /*89c0*/  FSEL R245, R245, -INF , !P0 ;  /* 0xff800000f5f57808 */ /* 0x000fe40004000000 */
[----:B------:R-:W-:Y:S02]  /*89d0*/  LOP3.LUT P0, RZ, R226, 0x80, RZ, 0xc0, !PT ;  /* 0x00000080e2ff7812 */ /* 0x000fe4000780c0ff */
[----:B------:R-:W-:Y:S02]  /*89e0*/  FMNMX.FTZ R0, R245, R0, !PT ;  /* 0x00000000f5007209 */ /* 0x000fe40007810000 */
[----:B------:R-:W-:Y:S02]  /*89f0*/  ISETP.GT.AND P0, PT, R4, 0x38, !P0 ;  /* 0x000000380400780c */ /* 0x000fe40004704270 */
[----:B------:R-:W-:Y:S02]  /*8a00*/  FSEL R117, R33, -INF , !P2 ;  /* 0xff80000021757808 */ /* 0x000fe40005000000 */
[----:B------:R-:W-:Y:S02]  /*8a10*/  ISETP.LT.OR P0, PT, R5, 0x39, P0 ;  /* 0x000000390500780c */ /* 0x000fe40000701670 */
[----:B-1----:R-:W-:Y:S02]  /*8a20*/  FMNMX.FTZ R14, R7, R14, !PT ;  /* 0x0000000e070e7209 */ /* 0x002fe40007810000 */
[----:B------:R-:W-:Y:S02]  /*8a30*/  FSEL R243, R249, -INF , !P0 ;  /* 0xff800000f9f37808 */ /* 0x000fe40004000000 */
[----:B------:R-:W-:Y:S01]  /*8a40*/  LOP3.LUT P0, RZ, R226, 0x40, RZ, 0xc0, !PT ;  /* 0x00000040e2ff7812 */ /* 0x000fe2000780c0ff */
[----:B------:R-:W1:Y:S01]  /*8a50*/  SHFL.BFLY PT, R17, R14, 0x1, 0x1f ;  /* 0x0c201f000e117f89 */ /* 0x000e6200000e0000 */
[----:B------:R-:W-:Y:S02]  /*8a60*/  FMNMX.FTZ R0, R243, R0, !PT ;  /* 0x00000000f3007209 */ /* 0x000fe40007810000 */
[----:B------:R-:W-:Y:S04]  /*8a70*/  ISETP.GT.AND P0, PT, R4, 0x39, !P0 ;  /* 0x000000390400780c */ /* 0x000fe80004704270 */
[----:B------:R-:W-:Y:S04]  /*8a80*/  ISETP.LT.OR P0, PT, R5, 0x3a, P0 ;  /* 0x0000003a0500780c */ /* 0x000fe80000701670 */
[----:B------:R-:W-:Y:S02]  /*8a90*/  FSEL R239, R248, -INF , !P0 ;  /* 0xff800000f8ef7808 */ /* 0x000fe40004000000 */
[----:B------:R-:W-:Y:S02]  /*8aa0*/  LOP3.LUT P0, RZ, R226, 0x20, RZ, 0xc0, !PT ;  /* 0x00000020e2ff7812 */ /* 0x000fe4000780c0ff */
        /* <DEDUP_REMOVED lines=29> */
[----:B------:R-:W-:Y:S02]  /*8c80*/  LDSM.16.MT88.4 R28, [R209+0x100] ;  /* 0x00010000d11c783b */ /* 0x000fe40000004200 */
[----:B------:R-:W-:Y:S04]  /*8c90*/  FMNMX.FTZ R0, R139, R0, !PT ;  /* 0x000000008b007209 */ /* 0x000fe80007810000 */
[----:B------:R-:W-:Y:S04]  /*8ca0*/  FMNMX.FTZ R0, R135, R0, !PT ;  /* 0x0000000087007209 */ /* 0x000fe80007810000 */
[----:B------:R-:W-:Y:S02]  /*8cb0*/  FMNMX.FTZ R7, R117, R0, !PT ;  /* 0x0000000075077209 */ /* 0x000fe40007810000 */
[----:B-1----:R-:W-:Y:S03]  /*8cc0*/  FMNMX.FTZ R0, R14, R17, !PT ;  /* 0x000000110e007209 */ /* 0x002fe60007810000 */
[----:B------:R-:W1:Y:S01]  /*8cd0*/  SHFL.BFLY PT, R4, R7, 0x2, 0x1f ;  /* 0x0c401f0007047f89 */ /* 0x000e6200000e0000 */
[C---:B------:R-:W-:Y:S01]  /*8ce0*/  FSETP.NEU.FTZ.AND P0, PT, R0.reuse, -INF , PT ;  /* 0xff8000000000780b */ /* 0x040fe20003f1d000 */
[----:B------:R-:W-:Y:S05]  /*8cf0*/  FMUL.FTZ R149, R0, c[0x0][0x2d0] ;  /* 0x0000b40000957a20 */ /* 0x000fea0000410000 */
[----:B------:R-:W-:Y:S05]  /*8d00*/  FSEL R149, R149, RZ, P0 ;  /* 0x000000ff95957208 */ /* 0x000fea0000000000 */
[--C-:B------:R-:W-:Y:S01]  /*8d10*/  FFMA.FTZ R118, R6, c[0x0][0x2d0], -R149.reuse ;  /* 0x0000b40006767a23 */ /* 0x100fe20000010895 */
[----:B------:R-:W-:Y:S01]  /*8d20*/  FSEL R6, R0, RZ, P0 ;  /* 0x000000ff00067208 */ /* 0x000fe20000000000 */
[--C-:B------:R-:W-:Y:S02]  /*8d30*/  FFMA.FTZ R128, R12, c[0x0][0x2d0], -R149.reuse ;  /* 0x0000b4000c807a23 */ /* 0x100fe40000010895 */
[----:B------:R-:W-:Y:S02]  /*8d40*/  FFMA.FTZ R119, R10, c[0x0][0x2d0], -R149 ;  /* 0x0000b4000a777a23 */ /* 0x000fe40000010895 */
[----:B------:R-:W-:Y:S01]  /*8d50*/  FADD.FTZ R3, -R6, R3 ;  /* 0x0000000306037221 */ /* 0x000fe20000010100 */
[----:B------:R-:W-:Y:S01]  /*8d60*/  MUFU.EX2 R118, R118 ;  /* 0x0000007600767308 */ /* 0x000fe20000000800 */
[--C-:B------:R-:W-:Y:S02]  /*8d70*/  FFMA.FTZ R129, R8, c[0x0][0x2d0], -R149.reuse ;  /* 0x0000b40008817a23 */ /* 0x100fe40000010895 */
[--C-:B------:R-:W-:Y:S01]  /*8d80*/  FFMA.FTZ R136, R42, c[0x0][0x2d0], -R149.reuse ;  /* 0x0000b4002a887a23 */ /* 0x100fe20000010895 */
[----:B-1----:R-:W-:Y:S01]  /*8d90*/  FMNMX.FTZ R5, R7, R4, !PT ;  /* 0x0000000407057209 */ /* 0x002fe20007810000 */
[--C-:B------:R-:W-:Y:S02]  /*8da0*/  FFMA.FTZ R137, R40, c[0x0][0x2d0], -R149.reuse ;  /* 0x0000b40028897a23 */ /* 0x100fe40000010895 */
[--C-:B------:R-:W-:Y:S02]  /*8db0*/  FFMA.FTZ R138, R50, c[0x0][0x2d0], -R149.reuse ;  /* 0x0000b400328a7a23 */ /* 0x100fe40000010895 */
[----:B------:R-:W1:Y:S01]  /*8dc0*/  SHFL.BFLY PT, R4, R5, 0x1, 0x1f ;  /* 0x0c201f0005047f89 */ /* 0x000e6200000e0000 */
        /* <DEDUP_REMOVED lines=10> */
[--C-:B------:R-:W-:Y:S03]  /*8e70*/  FFMA.FTZ R142, R142, c[0x0][0x2d0], -R149.reuse ;  /* 0x0000b4008e8e7a23 */ /* 0x100fe60000010895 */
[----:B------:R-:W3:Y:S01]  /*8e80*/  MUFU.EX2 R129, R129 ;  /* 0x0000008100817308 */ /* 0x000ee20000000800 */
[----:B-1----:R-:W-:Y:S01]  /*8e90*/  FMNMX.FTZ R116, R5, R4, !PT ;  /* 0x0000000405747209 */ /* 0x002fe20007810000 */
[----:B------:R-:W-:Y:S03]  /*8ea0*/  FMUL.FTZ R4, R3, c[0x0][0x2d0] ;  /* 0x0000b40003047a20 */ /* 0x000fe60000410000 */
[C---:B------:R-:W-:Y:S01]  /*8eb0*/  FSETP.NEU.FTZ.AND P0, PT, R116.reuse, -INF , PT ;  /* 0xff8000007400780b */ /* 0x040fe20003f1d000 */
[C---:B------:R-:W-:Y:S04]  /*8ec0*/  FMUL.FTZ R134, R116.reuse, c[0x0][0x2d0] ;  /* 0x0000b40074867a20 */ /* 0x040fe80000410000 */
[----:B------:R-:W1:Y:S01]  /*8ed0*/  MUFU.EX2 R3, R4 ;  /* 0x0000000400037308 */ /* 0x000e620000000800 */
[----:B------:R-:W-:Y:S02]  /*8ee0*/  FSEL R5, R116, RZ, P0 ;  /* 0x000000ff74057208 */ /* 0x000fe40000000000 */
[----:B------:R-:W-:Y:S02]  /*8ef0*/  FSEL R134, R134, RZ, P0 ;  /* 0x000000ff86867208 */ /* 0x000fe40000000000 */
[----:B--2---:R-:W-:Y:S01]  /*8f00*/  F2FP.PACK_AB R124, R119, R128 ;  /* 0x00000080777c723e */ /* 0x004fe200000000ff */
[----:B------:R-:W-:Y:S01]  /*8f10*/  FADD.FTZ R5, -R5, R2 ;  /* 0x0000000205057221 */ /* 0x000fe20000010100 */
[----:B------:R-:W-:Y:S01]  /*8f20*/  ISETP.GT.AND P0, PT, R238, UR4, PT ;  /* 0x00000004ee007c0c */ /* 0x000fe2000bf04270 */
[--C-:B------:R-:W-:Y:S02]  /*8f30*/  FFMA.FTZ R133, R15, c[0x0][0x2d0], -R134.reuse ;  /* 0x0000b4000f857a23 */ /* 0x100fe40000010886 */
[--C-:B------:R-:W-:Y:S01]  /*8f40*/  FFMA.FTZ R132, R13, c[0x0][0x2d0], -R134.reuse ;  /* 0x0000b4000d847a23 */ /* 0x100fe20000010886 */
[----:B------:R-:W-:Y:S01]  /*8f50*/  MUFU.EX2 R170, R170 ;  /* 0x000000aa00aa7308 */ /* 0x000fe20000000800 */
[----:B------:R-:W2:Y:S01]  /*8f60*/  LDSM.16.MT88.4 R12, [R212+0x100] ;  /* 0x00010000d40c783b */ /* 0x000ea20000004200 */
[--C-:B------:R-:W-:Y:S01]  /*8f70*/  FFMA.FTZ R131, R11, c[0x0][0x2d0], -R134.reuse ;  /* 0x0000b4000b837a23 */ /* 0x100fe20000010886 */
[----:B---3--:R-:W-:Y:S01]  /*8f80*/  F2FP.PACK_AB R126, R129, R118 ;  /* 0x00000076817e723e */ /* 0x008fe200000000ff */
[--C-:B------:R-:W-:Y:S02]  /*8f90*/  FFMA.FTZ R130, R9, c[0x0][0x2d0], -R134.reuse ;  /* 0x0000b40009827a23 */ /* 0x100fe40000010886 */
[----:B------:R-:W-:Y:S02]  /*8fa0*/  FMUL.FTZ R2, R5, c[0x0][0x2d0] ;  /* 0x0000b40005027a20 */ /* 0x000fe40000410000 */
[--C-:B------:R-:W-:Y:S02]  /*8fb0*/  FFMA.FTZ R161, R161, c[0x0][0x2d0], -R134.reuse ;  /* 0x0000b400a1a17a23 */ /* 0x100fe40000010886 */
[----:B------:R-:W-:Y:S01]  /*8fc0*/  MUFU.EX2 R133, R133 ;  /* 0x0000008500857308 */ /* 0x000fe20000000800 */
[--C-:B------:R-:W-:Y:S02]  /*8fd0*/  FFMA.FTZ R157, R157, c[0x0][0x2d0], -R134.reuse ;  /* 0x0000b4009d9d7a23 */ /* 0x100fe40000010886 */
[C---:B-1----:R-:W-:Y:S02]  /*8fe0*/  FMUL.FTZ R4, R3.reuse, R112 ;  /* 0x0000007003047220 */ /* 0x042fe40000410000 */
[C---:B------:R-:W-:Y:S02]  /*8ff0*/  FMUL.FTZ R5, R3.reuse, R113 ;  /* 0x0000007103057220 */ /* 0x040fe40000410000 */
[C---:B------:R-:W-:Y:S02]  /*9000*/  FMUL.FTZ R8, R3.reuse, R108 ;  /* 0x0000006c03087220 */ /* 0x040fe40000410000 */
[C---:B------:R-:W-:Y:S01]  /*9010*/  FMUL.FTZ R9, R3.reuse, R109 ;  /* 0x0000006d03097220 */ /* 0x040fe20000410000 */
[----:B------:R-:W1:Y:S01]  /*9020*/  MUFU.EX2 R2, R2 ;  /* 0x0000000200027308 */ /* 0x000e620000000800 */
[C---:B------:R-:W-:Y:S02]  /*9030*/  FMUL.FTZ R16, R3.reuse, R100 ;  /* 0x0000006403107220 */ /* 0x040fe40000410000 */
[C---:B------:R-:W-:Y:S02]  /*9040*/  FMUL.FTZ R17, R3.reuse, R101 ;  /* 0x0000006503117220 */ /* 0x040fe40000410000 */
[C---:B------:R-:W-:Y:S02]  /*9050*/  FMUL.FTZ R24, R3.reuse, R92 ;  /* 0x0000005c03187220 */ /* 0x040fe40000410000 */
[C---:B------:R-:W-:Y:S02]  /*9060*/  FMUL.FTZ R25, R3.reuse, R93 ;  /* 0x0000005d03197220 */ /* 0x040fe40000410000 */
[C---:B------:R-:W-:Y:S01]  /*9070*/  FMUL.FTZ R32, R3.reuse, R84 ;  /* 0x0000005403207220 */ /* 0x040fe20000410000 */
[----:B------:R-:W3:Y:S01]  /*9080*/  MUFU.EX2 R132, R132 ;  /* 0x0000008400847308 */ /* 0x000ee20000000800 */
[C---:B------:R-:W-:Y:S02]  /*9090*/  FMUL.FTZ R33, R3.reuse, R85 ;  /* 0x0000005503217220 */ /* 0x040fe40000410000 */
[C---:B------:R-:W-:Y:S02]  /*90a0*/  FMUL.FTZ R40, R3.reuse, R76 ;  /* 0x0000004c03287220 */ /* 0x040fe40000410000 */
[C---:B------:R-:W-:Y:S02]  /*90b0*/  FMUL.FTZ R41, R3.reuse, R77 ;  /* 0x0000004d03297220 */ /* 0x040fe40000410000 */
[C---:B------:R-:W-:Y:S02]  /*90c0*/  FMUL.FTZ R48, R3.reuse, R68 ;  /* 0x0000004403307220 */ /* 0x040fe40000410000 */
[C---:B------:R-:W-:Y:S01]  /*90d0*/  FMUL.FTZ R49, R3.reuse, R69 ;  /* 0x0000004503317220 */ /* 0x040fe20000410000 */
[----:B------:R-:W-:Y:S01]  /*90e0*/  MUFU.EX2 R131, R131 ;  /* 0x0000008300837308 */ /* 0x000fe20000000800 */
[C---:B------:R-:W-:Y:S02]  /*90f0*/  FMUL.FTZ R52, R3.reuse, R52 ;  /* 0x0000003403347220 */ /* 0x040fe40000410000 */
[C---:B------:R-:W-:Y:S02]  /*9100*/  FMUL.FTZ R53, R3.reuse, R53 ;  /* 0x0000003503357220 */ /* 0x040fe40000410000 */
[C---:B-1----:R-:W-:Y:S02]  /*9110*/  FMUL.FTZ R6, R2.reuse, R114 ;  /* 0x0000007202067220 */ /* 0x042fe40000410000 */
[C---:B------:R-:W-:Y:S02]  /*9120*/  FMUL.FTZ R7, R2.reuse, R115 ;  /* 0x0000007302077220 */ /* 0x040fe40000410000 */
[C---:B------:R-:W-:Y:S01]  /*9130*/  FMUL.FTZ R10, R2.reuse, R110 ;  /* 0x0000006e020a7220 */ /* 0x040fe20000410000 */
[----:B------:R-:W1:Y:S01]  /*9140*/  MUFU.EX2 R130, R130 ;  /* 0x0000008200827308 */ /* 0x000e620000000800 */
[C---:B------:R-:W-:Y:S02]  /*9150*/  FMUL.FTZ R11, R2.reuse, R111 ;  /* 0x0000006f020b7220 */ /* 0x040fe40000410000 */
[----:B------:R-:W-:Y:S01]  /*9160*/  FMUL.FTZ R18, R2, R102 ;  /* 0x0000006602127220 */ /* 0x000fe20000410000 */
[----:B---3--:R-:W-:Y:S01]  /*9170*/  F2FP.PACK_AB R125, R132, R133 ;  /* 0x00000085847d723e */ /* 0x008fe200000000ff */
[C---:B------:R-:W-:Y:S01]  /*9180*/  FMUL.FTZ R19, R2.reuse, R103 ;  /* 0x0000006702137220 */ /* 0x040fe20000410000 */
[----:B------:R-:W-:Y:S01]  /*9190*/  LDSM.16.MT88.4 R108, [R212+0x2900] ;  /* 0x00290000d46c783b */ /* 0x000fe20000004200 */
[C---:B------:R-:W-:Y:S02]  /*91a0*/  FMUL.FTZ R26, R2.reuse, R94 ;  /* 0x0000005e021a7220 */ /* 0x040fe40000410000 */
[C---:B------:R-:W-:Y:S01]  /*91b0*/  FMUL.FTZ R27, R2.reuse, R95 ;  /* 0x0000005f021b7220 */ /* 0x040fe20000410000 */
[----:B------:R-:W-:Y:S01]  /*91c0*/  MUFU.EX2 R164, R164 ;  /* 0x000000a400a47308 */ /* 0x000fe20000000800 */
[C---:B------:R-:W-:Y:S02]  /*91d0*/  FMUL.FTZ R34, R2.reuse, R86 ;  /* 0x0000005602227220 */ /* 0x040fe40000410000 */
[C---:B------:R-:W-:Y:S01]  /*91e0*/  FMUL.FTZ R35, R2.reuse, R87 ;  /* 0x0000005702237220 */ /* 0x040fe20000410000 */
[----:B------:R-:W-:Y:S01]  /*91f0*/  LDSM.16.MT88.4 R92, [R208+0x4900] ;  /* 0x00490000d05c783b */ /* 0x000fe20000004200 */
[C---:B------:R-:W-:Y:S02]  /*9200*/  FMUL.FTZ R42, R2.reuse, R78 ;  /* 0x0000004e022a7220 */ /* 0x040fe40000410000 */
[C---:B------:R-:W-:Y:S02]  /*9210*/  FMUL.FTZ R43, R2.reuse, R79 ;  /* 0x0000004f022b7220 */ /* 0x040fe40000410000 */
[C---:B------:R-:W-:Y:S01]  /*9220*/  FMUL.FTZ R50, R2.reuse, R70 ;  /* 0x0000004602327220 */ /* 0x040fe20000410000 */
[----:B------:R-:W-:Y:S01]  /*9230*/  MUFU.EX2 R161, R161 ;  /* 0x000000a100a17308 */ /* 0x000fe20000000800 */
[C---:B------:R-:W-:Y:S01]  /*9240*/  FMUL.FTZ R51, R2.reuse, R71 ;  /* 0x0000004702337220 */ /* 0x040fe20000410000 */
[----:B------:R-:W3:Y:S01]  /*9250*/  LDSM.16.MT88.4 R84, [R210+0x3100] ;  /* 0x00310000d254783b */ /* 0x000ee20000004200 */
[----:B------:R-:W-:Y:S01]  /*9260*/  FMUL.FTZ R54, R2, R54 ;  /* 0x0000003602367220 */ /* 0x000fe20000410000 */
[----:B-1----:R-:W-:Y:S01]  /*9270*/  F2FP.PACK_AB R127, R130, R131 ;  /* 0x00000083827f723e */ /* 0x002fe200000000ff */
[C---:B------:R-:W-:Y:S02]  /*9280*/  FMUL.FTZ R55, R2.reuse, R55 ;  /* 0x0000003702377220 */ /* 0x040fe40000410000 */
[C---:B------:R-:W-:Y:S02]  /*9290*/  FMUL.FTZ R56, R3.reuse, R56 ;  /* 0x0000003803387220 */ /* 0x040fe40000410000 */
[C---:B------:R-:W-:Y:S01]  /*92a0*/  FMUL.FTZ R57, R3.reuse, R57 ;  /* 0x0000003903397220 */ /* 0x040fe20000410000 */
[----:B------:R-:W1:Y:S01]  /*92b0*/  LDSM.16.MT88.4 R76, [R209+0x3100] ;  /* 0x00310000d14c783b */ /* 0x000e620000004200 */
[C---:B--2---:R-:W-:Y:S01]  /*92c0*/  HMMA.16816.F32 R4, R124.reuse, R12, R4 ;  /* 0x0000000c7c04723c */ /* 0x044fe20000001804 */
[----:B------:R-:W-:Y:S04]  /*92d0*/  MUFU.EX2 R157, R157 ;  /* 0x0000009d009d7308 */ /* 0x000fe80000000800 */
[C---:B------:R-:W-:Y:S02]  /*92e0*/  FMUL.FTZ R58, R2.reuse, R58 ;  /* 0x0000003a023a7220 */ /* 0x040fe40000410000 */
[----:B------:R-:W2:Y:S01]  /*92f0*/  LDSM.16.MT88.4 R68, [R208+0x3100] ;  /* 0x00310000d044783b */ /* 0x000ea20000004200 */
[C---:B------:R-:W-:Y:S03]  /*9300*/  HMMA.16816.F32 R8, R124.reuse, R14, R8 ;  /* 0x0000000e7c08723c */ /* 0x040fe60000001808 */
[----:B------:R-:W-:Y:S01]  /*9310*/  MUFU.EX2 R136, R136 ;  /* 0x0000008800887308 */ /* 0x000fe20000000800 */
[C---:B------:R-:W-:Y:S02]  /*9320*/  FMUL.FTZ R12, R3.reuse, R104 ;  /* 0x00000068030c7220 */ /* 0x040fe40000410000 */
[C---:B------:R-:W-:Y:S01]  /*9330*/  FMUL.FTZ R13, R3.reuse, R105 ;  /* 0x00000069030d7220 */ /* 0x040fe20000410000 */
[----:B------:R-:W-:Y:S01]  /*9340*/  LDSM.16.MT88.4 R100, [R210+0x2900] ;  /* 0x00290000d264783b */ /* 0x000fe20000004200 */
[C---:B------:R-:W-:Y:S04]  /*9350*/  FMUL.FTZ R14, R2.reuse, R106 ;  /* 0x0000006a020e7220 */ /* 0x040fe80000410000 */
[C---:B------:R-:W-:Y:S01]  /*9360*/  FMUL.FTZ R15, R2.reuse, R107 ;  /* 0x0000006b020f7220 */ /* 0x040fe20000410000 */
[----:B------:R-:W4:Y:S01]  /*9370*/  MUFU.EX2 R137, R137 ;  /* 0x0000008900897308 */ /* 0x000f220000000800 */
[C---:B------:R-:W-:Y:S02]  /*9380*/  FMUL.FTZ R59, R2.reuse, R59 ;  /* 0x0000003b023b7220 */ /* 0x040fe40000410000 */
[C---:B------:R-:W-:Y:S02]  /*9390*/  FMUL.FTZ R60, R3.reuse, R60 ;  /* 0x0000003c033c7220 */ /* 0x040fe40000410000 */
[C---:B------:R-:W-:Y:S01]  /*93a0*/  FMUL.FTZ R61, R3.reuse, R61 ;  /* 0x0000003d033d7220 */ /* 0x040fe20000410000 */
[C---:B------:R-:W-:Y:S03]  /*93b0*/  HMMA.16816.F32 R12, R124.reuse, R20, R12 ;  /* 0x000000147c0c723c */ /* 0x040fe6000000180c */
[C---:B------:R-:W-:Y:S01]  /*93c0*/  FMUL.FTZ R62, R2.reuse, R62 ;  /* 0x0000003e023e7220 */ /* 0x040fe20000410000 */
[----:B------:R-:W-:Y:S01]  /*93d0*/  MUFU.EX2 R138, R138 ;  /* 0x0000008a008a7308 */ /* 0x000fe20000000800 */
[C---:B------:R-:W-:Y:S02]  /*93e0*/  FMUL.FTZ R63, R2.reuse, R63 ;  /* 0x0000003f023f7220 */ /* 0x040fe40000410000 */
[C---:B------:R-:W-:Y:S01]  /*93f0*/  FMUL.FTZ R20, R3.reuse, R96 ;  /* 0x0000006003147220 */ /* 0x040fe20000410000 */
[C---:B------:R-:W-:Y:S04]  /*9400*/  HMMA.16816.F32 R16, R124.reuse, R22, R16 ;  /* 0x000000167c10723c */ /* 0x040fe80000001810 */
[C---:B------:R-:W-:Y:S02]  /*9410*/  FMUL.FTZ R21, R3.reuse, R97 ;  /* 0x0000006103157220 */ /* 0x040fe40000410000 */
[----:B------:R-:W-:Y:S01]  /*9420*/  MUFU.EX2 R141, R141 ;  /* 0x0000008d008d7308 */ /* 0x000fe20000000800 */
[C---:B------:R-:W-:Y:S02]  /*9430*/  FMUL.FTZ R22, R2.reuse, R98 ;  /* 0x0000006202167220 */ /* 0x040fe40000410000 */
[C---:B------:R-:W-:Y:S03]  /*9440*/  FMUL.FTZ R23, R2.reuse, R99 ;  /* 0x0000006302177220 */ /* 0x040fe60000410000 */
[C---:B------:R-:W-:Y:S02]  /*9450*/  FMUL.FTZ R64, R3.reuse, R64 ;  /* 0x0000004003407220 */ /* 0x040fe40000410000 */
[C---:B------:R-:W-:Y:S02]  /*9460*/  FMUL.FTZ R65, R3.reuse, R65 ;  /* 0x0000004103417220 */ /* 0x040fe40000410000 */
[C---:B------:R-:W-:Y:S01]  /*9470*/  HMMA.16816.F32 R20, R124.reuse, R28, R20 ;  /* 0x0000001c7c14723c */ /* 0x040fe20000001814 */
[----:B------:R-:W-:Y:S02]  /*9480*/  MUFU.EX2 R156, R156 ;  /* 0x0000009c009c7308 */ /* 0x000fe40000000800 */
[C---:B------:R-:W-:Y:S02]  /*9490*/  FMUL.FTZ R66, R2.reuse, R66 ;  /* 0x0000004202427220 */ /* 0x040fe40000410000 */
[C---:B------:R-:W-:Y:S02]  /*94a0*/  FMUL.FTZ R67, R2.reuse, R67 ;  /* 0x0000004302437220 */ /* 0x040fe40000410000 */
[C---:B------:R-:W-:Y:S01]  /*94b0*/  FMUL.FTZ R28, R3.reuse, R88 ;  /* 0x00000058031c7220 */ /* 0x040fe20000410000 */
[C---:B------:R-:W-:Y:S03]  /*94c0*/  HMMA.16816.F32 R24, R124.reuse, R30, R24 ;  /* 0x0000001e7c18723c */ /* 0x040fe60000001818 */
[----:B------:R-:W-:Y:S01]  /*94d0*/  MUFU.EX2 R158, R158 ;  /* 0x0000009e009e7308 */ /* 0x000fe20000000800 */
[----:B------:R-:W-:Y:S02]  /*94e0*/  FMUL.FTZ R29, R3, R89 ;  /* 0x00000059031d7220 */ /* 0x000fe40000410000 */
[--C-:B------:R-:W-:Y:S02]  /*94f0*/  FFMA.FTZ R148, R163, c[0x0][0x2d0], -R134.reuse ;  /* 0x0000b400a3947a23 */ /* 0x100fe40000010886 */
[C---:B------:R-:W-:Y:S04]  /*9500*/  FMUL.FTZ R30, R2.reuse, R90 ;  /* 0x0000005a021e7220 */ /* 0x040fe80000410000 */
[----:B------:R-:W-:Y:S01]  /*9510*/  FMUL.FTZ R31, R2, R91 ;  /* 0x0000005b021f7220 */ /* 0x000fe20000410000 */
[----:B------:R-:W-:Y:S01]  /*9520*/  MUFU.EX2 R148, R148 ;  /* 0x0000009400947308 */ /* 0x000fe20000000800 */
[----:B------:R-:W-:Y:S01]  /*9530*/  LDSM.16.MT88.4 R88, [R212+0x3900] ;  /* 0x00390000d458783b */ /* 0x000fe20000004200 */
[--C-:B------:R-:W-:Y:S02]  /*9540*/  FFMA.FTZ R151, R151, c[0x0][0x2d0], -R134.reuse ;  /* 0x0000b40097977a23 */ /* 0x100fe40000010886 */
[--C-:B------:R-:W-:Y:S02]  /*9550*/  FFMA.FTZ R153, R153, c[0x0][0x2d0], -R134.reuse ;  /* 0x0000b40099997a23 */ /* 0x100fe40000010886 */
[C---:B------:R-:W-:Y:S03]  /*9560*/  HMMA.16816.F32 R28, R124.reuse, R36, R28 ;  /* 0x000000247c1c723c */ /* 0x040fe6000000181c */
[--C-:B------:R-:W-:Y:S01]  /*9570*/  FFMA.FTZ R154, R159, c[0x0][0x2d0], -R134.reuse ;  /* 0x0000b4009f9a7a23 */ /* 0x100fe20000010886 */
[----:B------:R-:W5:Y:S01]  /*9580*/  MUFU.EX2 R151, R151 ;  /* 0x0000009700977308 */ /* 0x000f620000000800 */
[--C-:B------:R-:W-:Y:S02]  /*9590*/  FFMA.FTZ R159, R166, c[0x0][0x2d0], -R149.reuse ;  /* 0x0000b400a69f7a23 */ /* 0x100fe40000010895 */
[C---:B------:R-:W-:Y:S01]  /*95a0*/  FMUL.FTZ R36, R3.reuse, R80 ;  /* 0x0000005003247220 */ /* 0x040fe20000410000 */
[C---:B------:R-:W-:Y:S04]  /*95b0*/  HMMA.16816.F32 R32, R124.reuse, R38, R32 ;  /* 0x000000267c20723c */ /* 0x040fe80000001820 */
[----:B------:R-:W-:Y:S02]  /*95c0*/  FMUL.FTZ R37, R3, R81 ;  /* 0x0000005103257220 */ /* 0x000fe40000410000 */
        /* <DEDUP_REMOVED lines=8> */
[--C-:B------:R-:W-:Y:S02]  /*9650*/  FFMA.FTZ R167, R167, c[0x0][0x2d0], -R134.reuse ;  /* 0x0000b400a7a77a23 */ /* 0x100fe40000010886 */
[--C-:B------:R-:W-:Y:S02]  /*9660*/  FFMA.FTZ R166, R171, c[0x0][0x2d0], -R134.reuse ;  /* 0x0000b400aba67a23 */ /* 0x100fe40000010886 */
[C---:B------:R-:W-:Y:S01]  /*9670*/  FMUL.FTZ R44, R3.reuse, R72 ;  /* 0x00000048032c7220 */ /* 0x040fe20000410000 */
[C---:B------:R-:W-:Y:S03]  /*9680*/  HMMA.16816.F32 R40, R124.reuse, R46, R40 ;  /* 0x0000002e7c28723c */ /* 0x040fe60000001828 */
[----:B------:R-:W1:Y:S01]  /*9690*/  MUFU.EX2 R159, R159 ;  /* 0x0000009f009f7308 */ /* 0x000e620000000800 */
[----:B------:R-:W-:Y:S02]  /*96a0*/  FMUL.FTZ R45, R3, R73 ;  /* 0x00000049032d7220 */ /* 0x000fe40000410000 */
[--C-:B------:R-:W-:Y:S02]  /*96b0*/  FFMA.FTZ R169, R169, c[0x0][0x2d0], -R134.reuse ;  /* 0x0000b400a9a97a23 */ /* 0x100fe40000010886 */
[C---:B------:R-:W-:Y:S04]  /*96c0*/  FMUL.FTZ R46, R2.reuse, R74 ;  /* 0x0000004a022e7220 */ /* 0x040fe80000410000 */
[----:B------:R-:W-:Y:S01]  /*96d0*/  FMUL.FTZ R47, R2, R75 ;  /* 0x0000004b022f7220 */ /* 0x000fe20000410000 */
[----:B------:R-:W2:Y:S01]  /*96e0*/  MUFU.EX2 R163, R163 ;  /* 0x000000a300a37308 */ /* 0x000ea20000000800 */
[----:B------:R-:W4:Y:S01]  /*96f0*/  LDSM.16.MT88.4 R72, [R212+0x900] ;  /* 0x00090000d448783b */ /* 0x000f220000004200 */
[--C-:B------:R-:W-:Y:S02]  /*9700*/  FFMA.FTZ R171, R246, c[0x0][0x2d0], -R149.reuse ;  /* 0x0000b400f6ab7a23 */ /* 0x100fe40000010895 */
[--C-:B------:R-:W-:Y:S02]  /*9710*/  FFMA.FTZ R237, R244, c[0x0][0x2d0], -R149.reuse ;  /* 0x0000b400f4ed7a23 */ /* 0x100fe40000010895 */
[C---:B---3--:R-:W-:Y:S03]  /*9720*/  HMMA.16816.F32 R44, R124.reuse, R84, R44 ;  /* 0x000000547c2c723c */ /* 0x048fe6000000182c */
[--C-:B------:R-:W-:Y:S01]  /*9730*/  FFMA.FTZ R241, R241, c[0x0][0x2d0], -R134.reuse ;  /* 0x0000b400f1f17a23 */ /* 0x100fe20000010886 */
[----:B------:R-:W-:Y:S01]  /*9740*/  MUFU.EX2 R160, R160 ;  /* 0x000000a000a07308 */ /* 0x000fe20000000800 */
[--C-:B------:R-:W-:Y:S02]  /*9750*/  FFMA.FTZ R244, R245, c[0x0][0x2d0], -R134.reuse ;  /* 0x0000b400f5f47a23 */ /* 0x100fe40000010886 */
[--C-:B------:R-:W-:Y:S01]  /*9760*/  FFMA.FTZ R245, R162, c[0x0][0x2d0], -R149.reuse ;  /* 0x0000b400a2f57a23 */ /* 0x100fe20000010895 */
[C---:B------:R-:W-:Y:S01]  /*9770*/  HMMA.16816.F32 R48, R124.reuse, R86, R48 ;  /* 0x000000567c30723c */ /* 0x040fe20000001830 */
[----:B------:R-:W-:Y:S03]  /*9780*/  LDSM.16.MT88.4 R84, [R208+0x900] ;  /* 0x00090000d054783b */ /* 0x000fe60000004200 */
[--C-:B------:R-:W-:Y:S02]  /*9790*/  FFMA.FTZ R162, R165, c[0x0][0x2d0], -R134.reuse ;  /* 0x0000b400a5a27a23 */ /* 0x100fe40000010886 */
[----:B------:R-:W-:Y:S01]  /*97a0*/  MUFU.EX2 R245, R245 ;  /* 0x000000f500f57308 */ /* 0x000fe20000000800 */
[--C-:B------:R-:W-:Y:S01]  /*97b0*/  FFMA.FTZ R243, R243, c[0x0][0x2d0], -R134.reuse ;  /* 0x0000b400f3f37a23 */ /* 0x100fe20000010886 */
[C---:B-1----:R-:W-:Y:S04]  /*97c0*/  HMMA.16816.F32 R52, R124.reuse, R76, R52 ;  /* 0x0000004c7c34723c */ /* 0x042fe80000001834 */
[--C-:B------:R-:W-:Y:S02]  /*97d0*/  FFMA.FTZ R246, R239, c[0x0][0x2d0], -R134.reuse ;  /* 0x0000b400eff67a23 */ /* 0x100fe40000010886 */
[--C-:B------:R-:W-:Y:S02]  /*97e0*/  FFMA.FTZ R239, R168, c[0x0][0x2d0], -R149.reuse ;  /* 0x0000b400a8ef7a23 */ /* 0x100fe40000010895 */
[C---:B------:R-:W-:Y:S01]  /*97f0*/  HMMA.16816.F32 R56, R124.reuse, R78, R56 ;  /* 0x0000004e7c38723c */ /* 0x040fe20000001838 */
[----:B------:R-:W1:Y:S01]  /*9800*/  LDSM.16.MT88.4 R76, [R210+0x900] ;  /* 0x00090000d24c783b */ /* 0x000e620000004200 */
[----:B------:R-:W-:Y:S02]  /*9810*/  MUFU.EX2 R162, R162 ;  /* 0x000000a200a27308 */ /* 0x000fe40000000800 */
[--C-:B------:R-:W-:Y:S02]  /*9820*/  FFMA.FTZ R168, R155, c[0x0][0x2d0], -R134.reuse ;  /* 0x0000b4009ba87a23 */ /* 0x100fe40000010886 */
[--C-:B------:R-:W-:Y:S02]  /*9830*/  FFMA.FTZ R155, R150, c[0x0][0x2d0], -R149.reuse ;  /* 0x0000b400969b7a23 */ /* 0x100fe40000010895 */
[C---:B--2---:R-:W-:Y:S04]  /*9840*/  HMMA.16816.F32 R60, R124.reuse, R68, R60 ;  /* 0x000000447c3c723c */ /* 0x044fe8000000183c */
[----:B------:R-:W-:Y:S01]  /*9850*/  MUFU.EX2 R239, R239 ;  /* 0x000000ef00ef7308 */ /* 0x000fe20000000800 */
[----:B------:R-:W-:Y:S02]  /*9860*/  FFMA.FTZ R149, R140, c[0x0][0x2d0], -R149 ;  /* 0x0000b4008c957a23 */ /* 0x000fe40000010895 */
[----:B----4-:R-:W-:Y:S01]  /*9870*/  F2FP.PACK_AB R68, R137, R136 ;  /* 0x000000888944723e */ /* 0x010fe200000000ff */
[----:B------:R-:W-:Y:S04]  /*9880*/  HMMA.16816.F32 R64, R124, R70, R64 ;  /* 0x000000467c40723c */ /* 0x000fe80000001840 */
[----:B-----5:R-:W-:Y:S01]  /*9890*/  F2FP.PACK_AB R69, R151, R148 ;  /* 0x000000949745723e */ /* 0x020fe200000000ff */
[--C-:B------:R-:W-:Y:S01]  /*98a0*/  FFMA.FTZ R140, R143, c[0x0][0x2d0], -R134.reuse ;  /* 0x0000b4008f8c7a23 */ /* 0x100fe20000010886 */
[----:B------:R-:W-:Y:S01]  /*98b0*/  MUFU.EX2 R168, R168 ;  /* 0x000000a800a87308 */ /* 0x000fe20000000800 */
[----:B------:R-:W-:Y:S01]  /*98c0*/  F2FP.PACK_AB R70, R141, R138 ;  /* 0x0000008a8d46723e */ /* 0x000fe200000000ff */
[--C-:B------:R-:W-:Y:S01]  /*98d0*/  FFMA.FTZ R139, R139, c[0x0][0x2d0], -R134.reuse ;  /* 0x0000b4008b8b7a23 */ /* 0x100fe20000010886 */
[----:B------:R-:W-:Y:S03]  /*98e0*/  F2FP.PACK_AB R71, R154, R153 ;  /* 0x000000999a47723e */ /* 0x000fe600000000ff */
[--C-:B------:R-:W-:Y:S02]  /*98f0*/  FFMA.FTZ R135, R135, c[0x0][0x2d0], -R134.reuse ;  /* 0x0000b40087877a23 */ /* 0x100fe40000010886 */
[----:B------:R-:W-:Y:S02]  /*9900*/  FFMA.FTZ R134, R117, c[0x0][0x2d0], -R134 ;  /* 0x0000b40075867a23 */ /* 0x000fe40000010886 */
[C---:B------:R-:W-:Y:S01]  /*9910*/  HMMA.16816.F32 R4, R68.reuse, R72, R4 ;  /* 0x000000484404723c */ /* 0x040fe20000001804 */
[----:B------:R-:W2:Y:S04]  /*9920*/  MUFU.EX2 R167, R167 ;  /* 0x000000a700a77308 */ /* 0x000ea80000000800 */
[----:B------:R-:W-:Y:S02]  /*9930*/  FFMA.FTZ R128, R3, R228, R128 ;  /* 0x000000e403807223 */ /* 0x000fe40000010080 */
[----:B------:R-:W-:Y:S01]  /*9940*/  FFMA.FTZ R133, R2, R227, R133 ;  /* 0x000000e302857223 */ /* 0x000fe20000010085 */
[C---:B------:R-:W-:Y:S01]  /*9950*/  HMMA.16816.F32 R8, R68.reuse, R74, R8 ;  /* 0x0000004a4408723c */ /* 0x040fe20000001808 */
[----:B------:R-:W3:Y:S02]  /*9960*/  LDSM.16.MT88.4 R72, [R210+0x3900] ;  /* 0x00390000d248783b */ /* 0x000ee40000004200 */
[----:B------:R-:W-:Y:S01]  /*9970*/  MUFU.EX2 R166, R166 ;  /* 0x000000a600a67308 */ /* 0x000fe20000000800 */
[----:B------:R-:W-:Y:S02]  /*9980*/  FADD.FTZ R119, R119, R128 ;  /* 0x0000008077777221 */ /* 0x000fe40000010000 */
[----:B------:R-:W-:Y:S02]  /*9990*/  FADD.FTZ R132, R132, R133 ;  /* 0x0000008584847221 */ /* 0x000fe40000010000 */
[C---:B-1----:R-:W-:Y:S04]  /*99a0*/  HMMA.16816.F32 R12, R68.reuse, R76, R12 ;  /* 0x0000004c440c723c */ /* 0x042fe8000000180c */
[----:B------:R-:W-:Y:S01]  /*99b0*/  FADD.FTZ R118, R118, R119 ;  /* 0x0000007776767221 */ /* 0x000fe20000010000 */
[----:B------:R-:W1:Y:S01]  /*99c0*/  MUFU.EX2 R169, R169 ;  /* 0x000000a900a97308 */ /* 0x000e620000000800 */
[----:B------:R-:W-:Y:S02]  /*99d0*/  FADD.FTZ R3, R131, R132 ;  /* 0x0000008483037221 */ /* 0x000fe40000010000 */
[C---:B------:R-:W-:Y:S01]  /*99e0*/  HMMA.16816.F32 R16, R68.reuse, R78, R16 ;  /* 0x0000004e4410723c */ /* 0x040fe20000001810 */
[----:B------:R-:W4:Y:S03]  /*99f0*/  LDSM.16.MT88.4 R76, [R209+0x3900] ;  /* 0x00390000d14c783b */ /* 0x000f260000004200 */
[----:B------:R-:W-:Y:S02]  /*9a00*/  FADD.FTZ R129, R129, R118 ;  /* 0x0000007681817221 */ /* 0x000fe40000010000 */
[----:B------:R-:W-:Y:S01]  /*9a10*/  FADD.FTZ R3, R130, R3 ;  /* 0x0000000382037221 */ /* 0x000fe20000010000 */
[----:B------:R-:W-:Y:S01]  /*9a20*/  MUFU.EX2 R171, R171 ;  /* 0x000000ab00ab7308 */ /* 0x000fe20000000800 */
[C---:B------:R-:W-:Y:S04]  /*9a30*/  HMMA.16816.F32 R20, R68.reuse, R80, R20 ;  /* 0x000000504414723c */ /* 0x040fe80000001814 */
[----:B------:R-:W-:Y:S02]  /*9a40*/  FADD.FTZ R136, R136, R129 ;  /* 0x0000008188887221 */ /* 0x000fe40000010000 */
[----:B------:R-:W-:Y:S02]  /*9a50*/  FADD.FTZ R2, R148, R3 ;  /* 0x0000000394027221 */ /* 0x000fe40000010000 */
[C---:B------:R-:W-:Y:S01]  /*9a60*/  HMMA.16816.F32 R24, R68.reuse, R82, R24 ;  /* 0x000000524418723c */ /* 0x040fe20000001818 */
[----:B------:R-:W5:Y:S01]  /*9a70*/  LDSM.16.MT88.4 R80, [R208+0x3900] ;  /* 0x00390000d050783b */ /* 0x000f620000004200 */
[----:B------:R-:W-:Y:S02]  /*9a80*/  MUFU.EX2 R240, R240 ;  /* 0x000000f000f07308 */ /* 0x000fe40000000800 */
[----:B------:R-:W-:Y:S02]  /*9a90*/  FADD.FTZ R137, R137, R136 ;  /* 0x0000008889897221 */ /* 0x000fe40000010000 */
[----:B------:R-:W-:Y:S02]  /*9aa0*/  FADD.FTZ R2, R151, R2 ;  /* 0x0000000297027221 */ /* 0x000fe40000010000 */
[C---:B------:R-:W-:Y:S04]  /*9ab0*/  HMMA.16816.F32 R28, R68.reuse, R84, R28 ;  /* 0x00000054441c723c */ /* 0x040fe8000000181c */
[----:B------:R-:W-:Y:S01]  /*9ac0*/  MUFU.EX2 R237, R237 ;  /* 0x000000ed00ed7308 */ /* 0x000fe20000000800 */
[----:B------:R-:W-:Y:S02]  /*9ad0*/  FADD.FTZ R138, R138, R137 ;  /* 0x000000898a8a7221 */ /* 0x000fe40000010000 */
[----:B------:R-:W-:Y:S01]  /*9ae0*/  FADD.FTZ R3, R153, R2 ;  /* 0x0000000299037221 */ /* 0x000fe20000010000 */
[C---:B------:R-:W-:Y:S01]  /*9af0*/  HMMA.16816.F32 R32, R68.reuse, R86, R32 ;  /* 0x000000564420723c */ /* 0x040fe20000001820 */
[----:B------:R-:W-:Y:S03]  /*9b00*/  LDSM.16.MT88.4 R84, [R210+0x1100] ;  /* 0x00110000d254783b */ /* 0x000fe60000004200 */
[----:B------:R-:W-:Y:S02]  /*9b10*/  FADD.FTZ R138, R141, R138 ;  /* 0x0000008a8d8a7221 */ /* 0x000fe40000010000 */
[----:B------:R-:W-:Y:S01]  /*9b20*/  MUFU.EX2 R242, R242 ;  /* 0x000000f200f27308 */ /* 0x000fe20000000800 */
[----:B------:R-:W-:Y:S01]  /*9b30*/  FADD.FTZ R3, R154, R3 ;  /* 0x000000039a037221 */ /* 0x000fe20000010000 */
[C---:B------:R-:W-:Y:S08]  /*9b40*/  HMMA.16816.F32 R36, R68.reuse, R88, R36 ;  /* 0x000000584424723c */ /* 0x040ff00000001824 */
[C---:B------:R-:W-:Y:S01]  /*9b50*/  HMMA.16816.F32 R40, R68.reuse, R90, R40 ;  /* 0x0000005a4428723c */ /* 0x040fe20000001828 */
[----:B------:R-:W-:Y:S01]  /*9b60*/  LDSM.16.MT88.4 R88, [R208+0x4100] ;  /* 0x00410000d058783b */ /* 0x000fe20000004200 */
[----:B------:R-:W-:Y:S06]  /*9b70*/  MUFU.EX2 R241, R241 ;  /* 0x000000f100f17308 */ /* 0x000fec0000000800 */
[C---:B---3--:R-:W-:Y:S04]  /*9b80*/  HMMA.16816.F32 R44, R68.reuse, R72, R44 ;  /* 0x00000048442c723c */ /* 0x048fe8000000182c */
[----:B------:R-:W-:Y:S04]  /*9b90*/  MUFU.EX2 R244, R244 ;  /* 0x000000f400f47308 */ /* 0x000fe80000000800 */
[C---:B------:R-:W-:Y:S01]  /*9ba0*/  HMMA.16816.F32 R48, R68.reuse, R74, R48 ;  /* 0x0000004a4430723c */ /* 0x040fe20000001830 */
[----:B------:R-:W3:Y:S05]  /*9bb0*/  LDSM.16.MT88.4 R72, [R212+0x1100] ;  /* 0x00110000d448783b */ /* 0x000eea0000004200 */
[----:B------:R-:W-:Y:S02]  /*9bc0*/  MUFU.EX2 R243, R243 ;  /* 0x000000f300f37308 */ /* 0x000fe40000000800 */
[C---:B----4-:R-:W-:Y:S08]  /*9bd0*/  HMMA.16816.F32 R52, R68.reuse, R76, R52 ;  /* 0x0000004c4434723c */ /* 0x050ff00000001834 */
[C---:B------:R-:W-:Y:S01]  /*9be0*/  HMMA.16816.F32 R56, R68.reuse, R78, R56 ;  /* 0x0000004e4438723c */ /* 0x040fe20000001838 */
[----:B------:R-:W4:Y:S01]  /*9bf0*/  LDSM.16.MT88.4 R76, [R209+0x1100] ;  /* 0x00110000d14c783b */ /* 0x000f220000004200 */
[----:B------:R-:W-:Y:S06]  /*9c00*/  MUFU.EX2 R246, R246 ;  /* 0x000000f600f67308 */ /* 0x000fec0000000800 */
[C---:B-----5:R-:W-:Y:S04]  /*9c10*/  HMMA.16816.F32 R60, R68.reuse, R80, R60 ;  /* 0x00000050443c723c */ /* 0x060fe8000000183c */
[----:B------:R-:W-:Y:S04]  /*9c20*/  MUFU.EX2 R152, R152 ;  /* 0x0000009800987308 */ /* 0x000fe80000000800 */
[----:B------:R-:W-:Y:S01]  /*9c30*/  HMMA.16816.F32 R64, R68, R82, R64 ;  /* 0x000000524440723c */ /* 0x000fe20000001840 */
[----:B------:R-:W5:Y:S05]  /*9c40*/  LDSM.16.MT88.4 R80, [R208+0x1100] ;  /* 0x00110000d050783b */ /* 0x000f6a0000004200 */
[----:B------:R-:W4:Y:S01]  /*9c50*/  MUFU.EX2 R155, R155 ;  /* 0x0000009b009b7308 */ /* 0x000f220000000800 */
[----:B------:R-:W-:Y:S01]  /*9c60*/  F2FP.PACK_AB R68, R156, R159 ;  /* 0x0000009f9c44723e */ /* 0x000fe200000000ff */
[----:B------:R-:W-:Y:S01]  /*9c70*/  FADD.FTZ R159, R159, R138 ;  /* 0x0000008a9f9f7221 */ /* 0x000fe20000010000 */
[----:B------:R-:W-:Y:S03]  /*9c80*/  F2FP.PACK_AB R70, R163, R158 ;  /* 0x0000009ea346723e */ /* 0x000fe600000000ff */
[----:B--2---:R-:W-:Y:S01]  /*9c90*/  F2FP.PACK_AB R69, R167, R160 ;  /* 0x000000a0a745723e */ /* 0x004fe200000000ff */
[----:B------:R-:W-:Y:S01]  /*9ca0*/  FADD.FTZ R160, R160, R3 ;  /* 0x00000003a0a07221 */ /* 0x000fe20000010000 */
[----:B-1----:R-:W-:Y:S01]  /*9cb0*/  F2FP.PACK_AB R71, R169, R166 ;  /* 0x000000a6a947723e */ /* 0x002fe200000000ff */
[----:B------:R-:W-:Y:S01]  /*9cc0*/  FADD.FTZ R159, R156, R159 ;  /* 0x0000009f9c9f7221 */ /* 0x000fe20000010000 */
[----:B------:R-:W-:Y:S01]  /*9cd0*/  MUFU.EX2 R142, R142 ;  /* 0x0000008e008e7308 */ /* 0x000fe20000000800 */
[----:B------:R-:W-:Y:S02]  /*9ce0*/  FADD.FTZ R167, R167, R160 ;  /* 0x000000a0a7a77221 */ /* 0x000fe40000010000 */
[----:B------:R-:W-:Y:S02]  /*9cf0*/  FADD.FTZ R158, R158, R159 ;  /* 0x0000009f9e9e7221 */ /* 0x000fe40000010000 */
[C---:B---3--:R-:W-:Y:S03]  /*9d00*/  HMMA.16816.F32 R4, R68.reuse, R72, R4 ;  /* 0x000000484404723c */ /* 0x048fe60000001804 */
[----:B------:R-:W-:Y:S02]  /*9d10*/  FADD.FTZ R2, R166, R167 ;  /* 0x000000a7a6027221 */ /* 0x000fe40000010000 */
[----:B------:R-:W1:Y:S01]  /*9d20*/  MUFU.EX2 R149, R149 ;  /* 0x0000009500957308 */ /* 0x000e620000000800 */
[----:B------:R-:W-:Y:S02]  /*9d30*/  FADD.FTZ R158, R163, R158 ;  /* 0x0000009ea39e7221 */ /* 0x000fe40000010000 */
[C---:B------:R-:W-:Y:S01]  /*9d40*/  HMMA.16816.F32 R8, R68.reuse, R74, R8 ;  /* 0x0000004a4408723c */ /* 0x040fe20000001808 */
[----:B------:R-:W2:Y:S03]  /*9d50*/  LDSM.16.MT88.4 R72, [R212+0x4100] ;  /* 0x00410000d448783b */ /* 0x000ea60000004200 */
[----:B----4-:R-:W-:Y:S01]  /*9d60*/  F2FP.PACK_AB R124, R155, R152 ;  /* 0x000000989b7c723e */ /* 0x010fe200000000ff */
[----:B------:R-:W-:Y:S02]  /*9d70*/  FADD.FTZ R2, R169, R2 ;  /* 0x00000002a9027221 */ /* 0x000fe40000010000 */
[----:B------:R-:W-:Y:S01]  /*9d80*/  MUFU.EX2 R140, R140 ;  /* 0x0000008c008c7308 */ /* 0x000fe20000000800 */
[C---:B------:R-:W-:Y:S08]  /*9d90*/  HMMA.16816.F32 R12, R68.reuse, R84, R12 ;  /* 0x00000054440c723c */ /* 0x040ff0000000180c */
[C---:B------:R-:W-:Y:S01]  /*9da0*/  HMMA.16816.F32 R16, R68.reuse, R86, R16 ;  /* 0x000000564410723c */ /* 0x040fe20000001810 */
[----:B------:R-:W3:Y:S01]  /*9db0*/  LDSM.16.MT88.4 R84, [R210+0x4100] ;  /* 0x00410000d254783b */ /* 0x000ee20000004200 */
[----:B------:R-:W4:Y:S02]  /*9dc0*/  MUFU.EX2 R139, R139 ;  /* 0x0000008b008b7308 */ /* 0x000f240000000800 */
[----:B-1----:R-:W-:Y:S04]  /*9dd0*/  F2FP.PACK_AB R126, R149, R142 ;  /* 0x0000008e957e723e */ /* 0x002fe800000000ff */
[C---:B------:R-:W-:Y:S04]  /*9de0*/  HMMA.16816.F32 R20, R68.reuse, R76, R20 ;  /* 0x0000004c4414723c */ /* 0x040fe80000001814 */
[----:B------:R-:W-:Y:S04]  /*9df0*/  MUFU.EX2 R135, R135 ;  /* 0x0000008700877308 */ /* 0x000fe80000000800 */
[C---:B------:R-:W-:Y:S01]  /*9e00*/  HMMA.16816.F32 R24, R68.reuse, R78, R24 ;  /* 0x0000004e4418723c */ /* 0x040fe20000001818 */
[----:B------:R-:W1:Y:S05]  /*9e10*/  LDSM.16.MT88.4 R76, [R209+0x4100] ;  /* 0x00410000d14c783b */ /* 0x000e6a0000004200 */
[----:B------:R-:W3:Y:S02]  /*9e20*/  MUFU.EX2 R134, R134 ;  /* 0x0000008600867308 */ /* 0x000ee40000000800 */
[C---:B-----5:R-:W-:Y:S04]  /*9e30*/  HMMA.16816.F32 R28, R68.reuse, R80, R28 ;  /* 0x00000050441c723c */ /* 0x060fe8000000181c */
[----:B----4-:R-:W-:Y:S04]  /*9e40*/  F2FP.PACK_AB R125, R139, R140 ;  /* 0x0000008c8b7d723e */ /* 0x010fe800000000ff */
[C---:B------:R-:W-:Y:S01]  /*9e50*/  HMMA.16816.F32 R32, R68.reuse, R82, R32 ;  /* 0x000000524420723c */ /* 0x040fe20000001820 */
[----:B------:R-:W4:Y:S07]  /*9e60*/  LDSM.16.MT88.4 R80, [R212+0x1900] ;  /* 0x00190000d450783b */ /* 0x000f2e0000004200 */
[C---:B--2---:R-:W-:Y:S04]  /*9e70*/  HMMA.16816.F32 R36, R68.reuse, R72, R36 ;  /* 0x000000484424723c */ /* 0x044fe80000001824 */
[----:B---3--:R-:W-:Y:S04]  /*9e80*/  F2FP.PACK_AB R127, R134, R135 ;  /* 0x00000087867f723e */ /* 0x008fe800000000ff */
[C---:B------:R-:W-:Y:S01]  /*9e90*/  HMMA.16816.F32 R40, R68.reuse, R74, R40 ;  /* 0x0000004a4428723c */ /* 0x040fe20000001828 */
[----:B------:R-:W2:Y:S07]  /*9ea0*/  LDSM.16.MT88.4 R72, [R210+0x1900] ;  /* 0x00190000d248783b */ /* 0x000eae0000004200 */
[C---:B------:R-:W-:Y:S08]  /*9eb0*/  HMMA.16816.F32 R44, R68.reuse, R84, R44 ;  /* 0x00000054442c723c */ /* 0x040ff0000000182c */
[C---:B------:R-:W-:Y:S01]  /*9ec0*/  HMMA.16816.F32 R48, R68.reuse, R86, R48 ;  /* 0x000000564430723c */ /* 0x040fe20000001830 */
[----:B------:R-:W-:Y:S07]  /*9ed0*/  LDSM.16.MT88.4 R84, [R208+0x1900] ;  /* 0x00190000d054783b */ /* 0x000fee0000004200 */
[C---:B-1----:R-:W-:Y:S08]  /*9ee0*/  HMMA.16816.F32 R52, R68.reuse, R76, R52 ;  /* 0x0000004c4434723c */ /* 0x042ff00000001834 */
[C---:B------:R-:W-:Y:S01]  /*9ef0*/  HMMA.16816.F32 R56, R68.reuse, R78, R56 ;  /* 0x0000004e4438723c */ /* 0x040fe20000001838 */
[----:B------:R-:W1:Y:S07]  /*9f00*/  LDSM.16.MT88.4 R76, [R209+0x1900] ;  /* 0x00190000d14c783b */ /* 0x000e6e0000004200 */
[C---:B------:R-:W-:Y:S08]  /*9f10*/  HMMA.16816.F32 R60, R68.reuse, R88, R60 ;  /* 0x00000058443c723c */ /* 0x040ff0000000183c */
[----:B------:R-:W-:Y:S01]  /*9f20*/  HMMA.16816.F32 R64, R68, R90, R64 ;  /* 0x0000005a4440723c */ /* 0x000fe20000001840 */
[----:B------:R-:W-:Y:S06]  /*9f30*/  LDSM.16.MT88.4 R88, [R209+0x4900] ;  /* 0x00490000d158783b */ /* 0x000fec0000004200 */
[----:B------:R-:W-:Y:S01]  /*9f40*/  F2FP.PACK_AB R68, R240, R171 ;  /* 0x000000abf044723e */ /* 0x000fe200000000ff */
[----:B------:R-:W-:Y:S01]  /*9f50*/  FADD.FTZ R171, R171, R158 ;  /* 0x0000009eabab7221 */ /* 0x000fe20000010000 */
[----:B------:R-:W-:Y:S03]  /*9f60*/  F2FP.PACK_AB R70, R242, R237 ;  /* 0x000000edf246723e */ /* 0x000fe600000000ff */
[----:B------:R-:W-:Y:S01]  /*9f70*/  F2FP.PACK_AB R69, R244, R241 ;  /* 0x000000f1f445723e */ /* 0x000fe200000000ff */
[----:B------:R-:W-:Y:S01]  /*9f80*/  FADD.FTZ R241, R241, R2 ;  /* 0x00000002f1f17221 */ /* 0x000fe20000010000 */
[----:B------:R-:W-:Y:S01]  /*9f90*/  F2FP.PACK_AB R71, R246, R243 ;  /* 0x000000f3f647723e */ /* 0x000fe200000000ff */
[----:B------:R-:W-:Y:S02]  /*9fa0*/  FADD.FTZ R240, R240, R171 ;  /* 0x000000abf0f07221 */ /* 0x000fe40000010000 */
[----:B------:R-:W-:Y:S02]  /*9fb0*/  FADD.FTZ R244, R244, R241 ;  /* 0x000000f1f4f47221 */ /* 0x000fe40000010000 */
[----:B------:R-:W-:Y:S02]  /*9fc0*/  FADD.FTZ R237, R237, R240 ;  /* 0x000000f0eded7221 */ /* 0x000fe40000010000 */
[C---:B----4-:R-:W-:Y:S03]  /*9fd0*/  HMMA.16816.F32 R4, R68.reuse, R80, R4 ;  /* 0x000000504404723c */ /* 0x050fe60000001804 */
[----:B------:R-:W-:Y:S02]  /*9fe0*/  FADD.FTZ R3, R243, R244 ;  /* 0x000000f4f3037221 */ /* 0x000fe40000010000 */
[----:B------:R-:W-:Y:S02]  /*9ff0*/  FADD.FTZ R237, R242, R237 ;  /* 0x000000edf2ed7221 */ /* 0x000fe40000010000 */
[----:B------:R-:W-:Y:S01]  /*a000*/  FADD.FTZ R3, R246, R3 ;  /* 0x00000003f6037221 */ /* 0x000fe20000010000 */
[C---:B------:R-:W-:Y:S01]  /*a010*/  HMMA.16816.F32 R8, R68.reuse, R82, R8 ;  /* 0x000000524408723c */ /* 0x040fe20000001808 */
[----:B------:R-:W3:Y:S03]  /*a020*/  LDSM.16.MT88.4 R80, [R212+0x4900] ;  /* 0x00490000d450783b */ /* 0x000ee60000004200 */
[----:B------:R-:W-:Y:S04]  /*a030*/  FADD.FTZ R2, R162, R3 ;  /* 0x00000003a2027221 */ /* 0x000fe80000010000 */
[C---:B--2---:R-:W-:Y:S04]  /*a040*/  HMMA.16816.F32 R12, R68.reuse, R72, R12 ;  /* 0x00000048440c723c */ /* 0x044fe8000000180c */
[----:B------:R-:W-:Y:S04]  /*a050*/  FADD.FTZ R2, R161, R2 ;  /* 0x00000002a1027221 */ /* 0x000fe80000010000 */
[C---:B------:R-:W-:Y:S01]  /*a060*/  HMMA.16816.F32 R16, R68.reuse, R74, R16 ;  /* 0x0000004a4410723c */ /* 0x040fe20000001810 */
[----:B------:R-:W2:Y:S03]  /*a070*/  LDSM.16.MT88.4 R72, [R210+0x4900] ;  /* 0x00490000d248783b */ /* 0x000ea60000004200 */
[----:B------:R-:W-:Y:S02]  /*a080*/  FADD.FTZ R3, R157, R2 ;  /* 0x000000029d037221 */ /* 0x000fe40000010000 */
[----:B------:R-:W-:Y:S02]  /*a090*/  IMAD.MOV.U32 R2, RZ, RZ, R116 ;  /* 0x000000ffff027224 */ /* 0x000fe400078e0074 */
[C---:B-1----:R-:W-:Y:S04]  /*a0a0*/  HMMA.16816.F32 R20, R68.reuse, R76, R20 ;  /* 0x0000004c4414723c */ /* 0x042fe80000001814 */
[----:B------:R-:W-:Y:S04]  /*a0b0*/  FADD.FTZ R3, R168, R3 ;  /* 0x00000003a8037221 */ /* 0x000fe80000010000 */
[C---:B------:R-:W-:Y:S01]  /*a0c0*/  HMMA.16816.F32 R24, R68.reuse, R78, R24 ;  /* 0x0000004e4418723c */ /* 0x040fe20000001818 */
[----:B------:R-:W1:Y:S03]  /*a0d0*/  LDSM.16.MT88.4 R76, [R212+0x2100] ;  /* 0x00210000d44c783b */ /* 0x000e660000004200 */
[----:B------:R-:W-:Y:S02]  /*a0e0*/  FADD.FTZ R140, R140, R3 ;  /* 0x000000038c8c7221 */ /* 0x000fe40000010000 */
[----:B------:R-:W-:Y:S02]  /*a0f0*/  IMAD.MOV.U32 R3, RZ, RZ, R0 ;  /* 0x000000ffff037224 */ /* 0x000fe400078e0000 */
[C---:B------:R-:W-:Y:S04]  /*a100*/  HMMA.16816.F32 R28, R68.reuse, R84, R28 ;  /* 0x00000054441c723c */ /* 0x040fe8000000181c */
[----:B------:R-:W-:Y:S04]  /*a110*/  FADD.FTZ R140, R139, R140 ;  /* 0x0000008c8b8c7221 */ /* 0x000fe80000010000 */
[C---:B------:R-:W-:Y:S01]  /*a120*/  HMMA.16816.F32 R32, R68.reuse, R86, R32 ;  /* 0x000000564420723c */ /* 0x040fe20000001820 */
[----:B------:R-:W-:Y:S03]  /*a130*/  LDSM.16.MT88.4 R84, [R208+0x2100] ;  /* 0x00210000d054783b */ /* 0x000fe60000004200 */
[----:B------:R-:W-:Y:S04]  /*a140*/  FADD.FTZ R135, R135, R140 ;  /* 0x0000008c87877221 */ /* 0x000fe80000010000 */
[C---:B---3--:R-:W-:Y:S04]  /*a150*/  HMMA.16816.F32 R36, R68.reuse, R80, R36 ;  /* 0x000000504424723c */ /* 0x048fe80000001824 */
[----:B------:R-:W-:Y:S04]  /*a160*/  FADD.FTZ R227, R134, R135 ;  /* 0x0000008786e37221 */ /* 0x000fe80000010000 */
[C---:B------:R-:W-:Y:S01]  /*a170*/  HMMA.16816.F32 R40, R68.reuse, R82, R40 ;  /* 0x000000524428723c */ /* 0x040fe20000001828 */
[----:B------:R-:W3:Y:S07]  /*a180*/  LDSM.16.MT88.4 R80, [R210+0x2100] ;  /* 0x00210000d250783b */ /* 0x000eee0000004200 */
[C---:B--2---:R-:W-:Y:S08]  /*a190*/  HMMA.16816.F32 R44, R68.reuse, R72, R44 ;  /* 0x00000048442c723c */ /* 0x044ff0000000182c */
[C---:B------:R-:W-:Y:S01]  /*a1a0*/  HMMA.16816.F32 R48, R68.reuse, R74, R48 ;  /* 0x0000004a4430723c */ /* 0x040fe20000001830 */
[----:B------:R-:W2:Y:S07]  /*a1b0*/  LDSM.16.MT88.4 R72, [R209+0x2100] ;  /* 0x00210000d148783b */ /* 0x000eae0000004200 */
[C---:B------:R-:W-:Y:S08]  /*a1c0*/  HMMA.16816.F32 R52, R68.reuse, R88, R52 ;  /* 0x000000584434723c */ /* 0x040ff00000001834 */
[C---:B------:R-:W-:Y:S01]  /*a1d0*/  HMMA.16816.F32 R56, R68.reuse, R90, R56 ;  /* 0x0000005a4438723c */ /* 0x040fe20000001838 */
[----:B------:R-:W-:Y:S07]  /*a1e0*/  LDSM.16.MT88.4 R88, [R209+0x5100] ;  /* 0x00510000d158783b */ /* 0x000fee0000004200 */
        /* <DEDUP_REMOVED lines=8> */
[----:B------:R-:W-:Y:S02]  /*a270*/  F2FP.PACK_AB R71, R168, R157 ;  /* 0x0000009da847723e */ /* 0x000fe400000000ff */
[----:B------:R-:W-:Y:S01]  /*a280*/  IADD3 R168, R238, -0x1, RZ ;  /* 0xffffffffeea87810 */ /* 0x000fe20007ffe0ff */
[----:B------:R-:W-:Y:S04]  /*a290*/  FADD.FTZ R164, R164, R239 ;  /* 0x000000efa4a47221 */ /* 0x000fe80000010000 */
[C---:B-1----:R-:W-:Y:S03]  /*a2a0*/  HMMA.16816.F32 R4, R68.reuse, R76, R4 ;  /* 0x0000004c4404723c */ /* 0x042fe60000001804 */
[----:B------:R-:W-:Y:S02]  /*a2b0*/  FADD.FTZ R245, R245, R164 ;  /* 0x000000a4f5f57221 */ /* 0x000fe40000010000 */
[----:B------:R-:W-:Y:S02]  /*a2c0*/  IMAD.MOV.U32 R238, RZ, RZ, R168 ;  /* 0x000000ffffee7224 */ /* 0x000fe400078e00a8 */
[----:B------:R-:W-:Y:S01]  /*a2d0*/  FADD.FTZ R152, R152, R245 ;  /* 0x000000f598987221 */ /* 0x000fe20000010000 */
[C---:B------:R-:W-:Y:S01]  /*a2e0*/  HMMA.16816.F32 R8, R68.reuse, R78, R8 ;  /* 0x0000004e4408723c */ /* 0x040fe20000001808 */
[----:B------:R-:W1:Y:S03]  /*a2f0*/  LDSM.16.MT88.4 R76, [R212+0x5100] ;  /* 0x00510000d44c783b */ /* 0x000e660000004200 */
[----:B------:R-:W-:Y:S04]  /*a300*/  FADD.FTZ R155, R155, R152 ;  /* 0x000000989b9b7221 */ /* 0x000fe80000010000 */
[C---:B---3--:R-:W-:Y:S04]  /*a310*/  HMMA.16816.F32 R12, R68.reuse, R80, R12 ;  /* 0x00000050440c723c */ /* 0x048fe8000000180c */
[----:B------:R-:W-:Y:S04]  /*a320*/  FADD.FTZ R142, R142, R155 ;  /* 0x0000009b8e8e7221 */ /* 0x000fe80000010000 */
[C---:B------:R-:W-:Y:S01]  /*a330*/  HMMA.16816.F32 R16, R68.reuse, R82, R16 ;  /* 0x000000524410723c */ /* 0x040fe20000001810 */
[----:B------:R-:W3:Y:S03]  /*a340*/  LDSM.16.MT88.4 R80, [R210+0x5100] ;  /* 0x00510000d250783b */ /* 0x000ee60000004200 */
[----:B------:R-:W-:Y:S04]  /*a350*/  FADD.FTZ R228, R149, R142 ;  /* 0x0000008e95e47221 */ /* 0x000fe80000010000 */
[C---:B--2---:R-:W-:Y:S08]  /*a360*/  HMMA.16816.F32 R20, R68.reuse, R72, R20 ;  /* 0x000000484414723c */ /* 0x044ff00000001814 */
[C---:B------:R-:W-:Y:S01]  /*a370*/  HMMA.16816.F32 R24, R68.reuse, R74, R24 ;  /* 0x0000004a4418723c */ /* 0x040fe20000001818 */
[----:B------:R-:W2:Y:S07]  /*a380*/  LDSM.16.MT88.4 R72, [R208+0x5100] ;  /* 0x00510000d048783b */ /* 0x000eae0000004200 */
[C---:B------:R-:W-:Y:S08]  /*a390*/  HMMA.16816.F32 R28, R68.reuse, R84, R28 ;  /* 0x00000054441c723c */ /* 0x040ff0000000181c */
[C---:B------:R-:W-:Y:S01]  /*a3a0*/  HMMA.16816.F32 R32, R68.reuse, R86, R32 ;  /* 0x000000564420723c */ /* 0x040fe20000001820 */
[----:B------:R-:W4:Y:S07]  /*a3b0*/  LDSM.16.MT88.4 R84, [R208+0x2900] ;  /* 0x00290000d054783b */ /* 0x000f2e0000004200 */
[C---:B-1----:R-:W-:Y:S08]  /*a3c0*/  HMMA.16816.F32 R36, R68.reuse, R76, R36 ;  /* 0x0000004c4424723c */ /* 0x042ff00000001824 */
[C---:B------:R-:W-:Y:S01]  /*a3d0*/  HMMA.16816.F32 R40, R68.reuse, R78, R40 ;  /* 0x0000004e4428723c */ /* 0x040fe20000001828 */
[----:B------:R-:W1:Y:S07]  /*a3e0*/  LDSM.16.MT88.4 R76, [R212+0x5900] ;  /* 0x00590000d44c783b */ /* 0x000e6e0000004200 */
[C---:B---3--:R-:W-:Y:S08]  /*a3f0*/  HMMA.16816.F32 R44, R68.reuse, R80, R44 ;  /* 0x00000050442c723c */ /* 0x048ff0000000182c */
[C---:B------:R-:W-:Y:S08]  /*a400*/  HMMA.16816.F32 R48, R68.reuse, R82, R48 ;  /* 0x000000524430723c */ /* 0x040ff00000001830 */
[C---:B------:R-:W-:Y:S08]  /*a410*/  HMMA.16816.F32 R52, R68.reuse, R88, R52 ;  /* 0x000000584434723c */ /* 0x040ff00000001834 */
[C---:B------:R-:W-:Y:S08]  /*a420*/  HMMA.16816.F32 R56, R68.reuse, R90, R56 ;  /* 0x0000005a4438723c */ /* 0x040ff00000001838 */
[C---:B--2---:R-:W-:Y:S08]  /*a430*/  HMMA.16816.F32 R60, R68.reuse, R72, R60 ;  /* 0x00000048443c723c */ /* 0x044ff0000000183c */
[----:B------:R-:W-:Y:S01]  /*a440*/  HMMA.16816.F32 R64, R68, R74, R64 ;  /* 0x0000004a4440723c */ /* 0x000fe20000001840 */
[----:B------:R-:W2:Y:S07]  /*a450*/  LDSM.16.MT88.4 R68, [R210+0x5900] ;  /* 0x00590000d244783b */ /* 0x000eae0000004200 */
[C---:B------:R-:W-:Y:S01]  /*a460*/  HMMA.16816.F32 R112, R124.reuse, R108, R4 ;  /* 0x0000006c7c70723c */ /* 0x040fe20000001804 */
[----:B------:R-:W3:Y:S07]  /*a470*/  LDSM.16.MT88.4 R4, [R209+0x5900] ;  /* 0x00590000d104783b */ /* 0x000eee0000004200 */
[C---:B------:R-:W-:Y:S01]  /*a480*/  HMMA.16816.F32 R108, R124.reuse, R110, R8 ;  /* 0x0000006e7c6c723c */ /* 0x040fe20000001808 */
[----:B------:R-:W5:Y:S07]  /*a490*/  LDSM.16.MT88.4 R8, [R208+0x5900] ;  /* 0x00590000d008783b */ /* 0x000f6e0000004200 */
[C---:B------:R-:W-:Y:S08]  /*a4a0*/  HMMA.16816.F32 R104, R124.reuse, R100, R12 ;  /* 0x000000647c68723c */ /* 0x040ff0000000180c */
[C---:B------:R-:W-:Y:S08]  /*a4b0*/  HMMA.16816.F32 R100, R124.reuse, R102, R16 ;  /* 0x000000667c64723c */ /* 0x040ff00000001810 */
[C---:B------:R-:W-:Y:S08]  /*a4c0*/  HMMA.16816.F32 R96, R124.reuse, R92, R20 ;  /* 0x0000005c7c60723c */ /* 0x040ff00000001814 */
[C---:B------:R-:W-:Y:S08]  /*a4d0*/  HMMA.16816.F32 R92, R124.reuse, R94, R24 ;  /* 0x0000005e7c5c723c */ /* 0x040ff00000001818 */
[C---:B----4-:R-:W-:Y:S08]  /*a4e0*/  HMMA.16816.F32 R88, R124.reuse, R84, R28 ;  /* 0x000000547c58723c */ /* 0x050ff0000000181c */
[C---:B------:R-:W-:Y:S08]  /*a4f0*/  HMMA.16816.F32 R84, R124.reuse, R86, R32 ;  /* 0x000000567c54723c */ /* 0x040ff00000001820 */
[C---:B-1----:R-:W-:Y:S08]  /*a500*/  HMMA.16816.F32 R80, R124.reuse, R76, R36 ;  /* 0x0000004c7c50723c */ /* 0x042ff00000001824 */
[C---:B------:R-:W-:Y:S08]  /*a510*/  HMMA.16816.F32 R76, R124.reuse, R78, R40 ;  /* 0x0000004e7c4c723c */ /* 0x040ff00000001828 */
[C---:B--2---:R-:W-:Y:S08]  /*a520*/  HMMA.16816.F32 R72, R124.reuse, R68, R44 ;  /* 0x000000447c48723c */ /* 0x044ff0000000182c */
[C---:B------:R-:W-:Y:S08]  /*a530*/  HMMA.16816.F32 R68, R124.reuse, R70, R48 ;  /* 0x000000467c44723c */ /* 0x040ff00000001830 */
[C---:B---3--:R-:W-:Y:S08]  /*a540*/  HMMA.16816.F32 R52, R124.reuse, R4, R52 ;  /* 0x000000047c34723c */ /* 0x048ff00000001834 */
[C---:B------:R-:W-:Y:S08]  /*a550*/  HMMA.16816.F32 R56, R124.reuse, R6, R56 ;  /* 0x000000067c38723c */ /* 0x040ff00000001838 */
[C---:B-----5:R-:W-:Y:S08]  /*a560*/  HMMA.16816.F32 R60, R124.reuse, R8, R60 ;  /* 0x000000087c3c723c */ /* 0x060ff0000000183c */
[----:B------:R-:W-:Y:S01]  /*a570*/  HMMA.16816.F32 R64, R124, R10, R64 ;  /* 0x0000000a7c40723c */ /* 0x000fe20000001840 */
[----:B------:R-:W-:-:S07]  /*a580*/  @P0 BRA `(.L_x_189) ;  /* 0xffffbb0000000947 */ /* 0x000fce000383ffff */
.L_x_178:
[----:B------:R-:W1:Y:S01]  /*a590*/  S2UR UR4, SR_CTAID.X ;  /* 0x00000000000479c3 */ /* 0x000e620000002500 */
[----:B------:R-:W-:Y:S01]  /*a5a0*/  ULDC.64 UR14, c[0x0][0x2c8] ;  /* 0x0000b200000e7ab9 */ /* 0x000fe20000000a00 */
[----:B------:R-:W-:Y:S01]  /*a5b0*/  PLOP3.LUT P0, PT, PT, PT, UP0, 0x40, 0x0 ;  /* 0x000000000000781c */ /* 0x000fe20003f0e808 */
[----:B------:R-:W-:-:S02]  /*a5c0*/  ULDC UR7, c[0x0][0x168] ;  /* 0x00005a0000077ab9 */ /* 0x000fc40000000800 */
[----:B-1----:R-:W-:-:S04]  /*a5d0*/  ULEA UR4, UR4, 0x7f, 0x7 ;  /* 0x0000007f04047891 */ /* 0x002fc8000f8e383f */
[----:B------:R-:W-:Y:S02]  /*a5e0*/  UIMAD.WIDE.U32 UR16, UR4, UR14, URZ ;  /* 0x0000000e041072a5 */ /* 0x000fe4000f8e003f */
[----:B------:R-:W-:Y:S02]  /*a5f0*/  UIADD3 UR14, -UR7, 0x1, URZ ;  /* 0x00000001070e7890 */ /* 0x000fe4000fffe13f */
[----:B------:R-:W-:Y:S02]  /*a600*/  @UP1 USHF.R.U32.HI UR4, URZ, UR15, UR17 ;  /* 0x0000000f3f041299 */ /* 0x000fe40008011611 */
[----:B------:R-:W-:Y:S02]  /*a610*/  ULDC UR7, c[0x0][0x1d0] ;  /* 0x0000740000077ab9 */ /* 0x000fe40000000800 */
[----:B------:R-:W-:-:S04]  /*a620*/  UIMAD UR7, UR8, UR7, UR14 ;  /* 0x00000007080772a4 */ /* 0x000fc8000f8e020e */
[----:B------:R-:W-:-:S03]  /*a630*/  UIADD3 UR7, UR7, UR4, URZ ;  /* 0x0000000407077290 */ /* 0x000fc6000fffe03f */
[----:B------:R-:W-:Y:S02]  /*a640*/  ULDC UR4, c[0x0][0x324] ;  /* 0x0000c90000047ab9 */ /* 0x000fe40000000800 */
[----:B------:R-:W-:Y:S01]  /*a650*/  UIADD3 UR4, UR7, -UR4, URZ ;  /* 0x8000000407047290 */ /* 0x000fe2000fffe03f */
[----:B------:R-:W-:Y:S05]  /*a660*/  @P0 BRA `(.L_x_190) ;  /* 0x0000014000000947 */ /* 0x000fea0003800000 */
        /* <DEDUP_REMOVED lines=11> */
.L_x_191:
[----:B------:R-:W-:Y:S02]  /*a720*/  ULDC UR8, c[0x0][0x32c] ;  /* 0x0000cb0000087ab9 */ /* 0x000fe40000000800 */
[----:B------:R-:W-:Y:S02]  /*a730*/  UISETP.NE.AND UP2, UPT, UR8, 0x1, UPT ;  /* 0x000000010800788c */ /* 0x000fe4000bf45270 */
[----:B------:R-:W-:Y:S02]  /*a740*/  ULDC.64 UR14, c[0x0][0x330] ;  /* 0x0000cc00000e7ab9 */ /* 0x000fe40000000a00 */
[----:B------:R-:W-:-:S07]  /*a750*/  UIMAD.WIDE.U32 UR16, UR7, UR14, URZ ;  /* 0x0000000e071072a5 */ /* 0x000fce000f8e003f */
[----:B------:R-:W-:Y:S02]  /*a760*/  @UP2 USHF.R.U32.HI UR7, URZ, UR15, UR17 ;  /* 0x0000000f3f072299 */ /* 0x000fe40008011611 */
.L_x_192:
[----:B------:R-:W-:Y:S02]  /*a770*/  ULDC UR8, c[0x0][0x32c] ;  /* 0x0000cb0000087ab9 */ /* 0x000fe40000000800 */
[----:B------:R-:W-:-:S04]  /*a780*/  UIMAD UR8, UR7, UR8, URZ ;  /* 0x00000008070872a4 */ /* 0x000fc8000f8e023f */
[----:B------:R-:W-:-:S04]  /*a790*/  UISETP.LT.AND UP2, UPT, UR4, UR8, UPT ;  /* 0x000000080400728c */ /* 0x000fc8000bf41270 */
[----:B------:R-:W-:-:S04]  /*a7a0*/  USEL UR4, UR4, UR8, !UP2 ;  /* 0x0000000804047287 */ /* 0x000fc8000d000000 */
.L_x_190:
[----:B------:R-:W-:-:S04]  /*a7b0*/  UIADD3 UR4, UR4, 0x5f, URZ ;  /* 0x0000005f04047890 */ /* 0x000fc8000fffe03f */
        /* <DEDUP_REMOVED lines=8> */
[----:B------:R-:W-:Y:S01]  /*a840*/  SHF.R.S32.HI R5, RZ, 0x1f, R230 ;  /* 0x0000001fff057819 */ /* 0x000fe200000114e6 */
[----:B------:R-:W-:Y:S01]  /*a850*/  IMAD.MOV.U32 R119, RZ, RZ, R116 ;  /* 0x000000ffff777224 */ /* 0x000fe200078e0074 */
[----:B------:R-:W-:Y:S01]  /*a860*/  MOV R238, R168 ;  /* 0x000000a800ee7202 */ /* 0x000fe20000000f00 */
[----:B------:R-:W-:Y:S01]  /*a870*/  IMAD.MOV.U32 R3, RZ, RZ, R0 ;  /* 0x000000ffff037224 */ /* 0x000fe200078e0000 */
[C---:B------:R-:W-:Y:S01]  /*a880*/  SHF.L.U64.HI R234, R229.reuse, 0x1, R232 ;  /* 0x00000001e5ea7819 */ /* 0x040fe200000102e8 */
[C---:B------:R-:W-:Y:S01]  /*a890*/  IMAD.SHL.U32 R235, R230.reuse, 0x2, RZ ;  /* 0x00000002e6eb7824 */ /* 0x040fe200078e00ff */
[----:B------:R-:W-:Y:S02]  /*a8a0*/  SHF.L.U32 R233, R229, 0x1, RZ ;  /* 0x00000001e5e97819 */ /* 0x000fe400000006ff */
[----:B------:R-:W-:Y:S02]  /*a8b0*/  SHF.L.U64.HI R236, R230, 0x1, R5 ;  /* 0x00000001e6ec7819 */ /* 0x000fe40000010205 */
.L_x_196:
        /* <DEDUP_REMOVED lines=56> */
.L_x_194:
[C---:B--23--:R-:W-:Y:S01]  /*ac40*/  HMMA.16816.F32 R4, R120.reuse, R124, RZ ;  /* 0x0000007c7804723c */ /* 0x04cfe200000018ff */
[----:B------:R-:W-:Y:S02]  /*ac50*/  LDSM.16.M88.4 R156, [R211+0x8900] ;  /* 0x00890000d39c783b */ /* 0x000fe40000000200 */
[----:B------:R-:W-:Y:S05]  /*ac60*/  ISETP.GT.AND P0, PT, R238, UR6, PT ;  /* 0x00000006ee007c0c */ /* 0x000fea000bf04270 */
[C---:B------:R-:W-:Y:S01]  /*ac70*/  HMMA.16816.F32 R8, R120.reuse, R126, RZ ;  /* 0x0000007e7808723c */ /* 0x040fe200000018ff */
[----:B------:R-:W0:Y:S07]  /*ac80*/  LDGDEPBAR ;  /* 0x00000000000079af */ /* 0x000e2e0000000000 */
[C---:B------:R-:W-:Y:S01]  /*ac90*/  HMMA.16816.F32 R12, R120.reuse, R16, RZ ;  /* 0x00000010780c723c */ /* 0x040fe200000018ff */
[----:B------:R-:W2:Y:S07]  /*aca0*/  LDSM.16.M88.4 R124, [R211+0x8100] ;  /* 0x00810000d37c783b */ /* 0x000eae0000000200 */
[C---:B------:R-:W-:Y:S01]  /*acb0*/  HMMA.16816.F32 R16, R120.reuse, R18, RZ ;  /* 0x000000127810723c */ /* 0x040fe200000018ff */
[----:B------:R-:W-:Y:S07]  /*acc0*/  LDSM.16.M88.4 R160, [R211+0xa100] ;  /* 0x00a10000d3a0783b */ /* 0x000fee0000000200 */
[C---:B----4-:R-:W-:Y:S01]  /*acd0*/  HMMA.16816.F32 R20, R120.reuse, R24, RZ ;  /* 0x000000187814723c */ /* 0x050fe200000018ff */
[----:B------:R-:W-:Y:S07]  /*ace0*/  LDSM.16.M88.4 R164, [R211+0xa900] ;  /* 0x00a90000d3a4783b */ /* 0x000fee0000000200 */
[C---:B------:R-:W-:Y:S01]  /*acf0*/  HMMA.16816.F32 R24, R120.reuse, R26, RZ ;  /* 0x0000001a7818723c */ /* 0x040fe200000018ff */
[----:B------:R-:W-:Y:S07]  /*ad00*/  LDSM.16.M88.4 R168, [R211+0xd900] ;  /* 0x00d90000d3a8783b */ /* 0x000fee0000000200 */
[C---:B-1----:R-:W-:Y:S08]  /*ad10*/  HMMA.16816.F32 R28, R120.reuse, R32, RZ ;  /* 0x00000020781c723c */ /* 0x042ff000000018ff */
[C---:B------:R-:W-:Y:S08]  /*ad20*/  HMMA.16816.F32 R32, R120.reuse, R34, RZ ;  /* 0x000000227820723c */ /* 0x040ff000000018ff */
[C---:B------:R-:W-:Y:S08]  /*ad30*/  HMMA.16816.F32 R36, R120.reuse, R40, RZ ;  /* 0x000000287824723c */ /* 0x040ff000000018ff */
[C---:B------:R-:W-:Y:S08]  /*ad40*/  HMMA.16816.F32 R40, R120.reuse, R42, RZ ;  /* 0x0000002a7828723c */ /* 0x040ff000000018ff */
[C---:B------:R-:W-:Y:S08]  /*ad50*/  HMMA.16816.F32 R44, R120.reuse, R48, RZ ;  /* 0x00000030782c723c */ /* 0x040ff000000018ff */
[----:B------:R-:W-:Y:S08]  /*ad60*/  HMMA.16816.F32 R48, R120, R50, RZ ;  /* 0x000000327830723c */ /* 0x000ff000000018ff */
[C---:B------:R-:W-:Y:S08]  /*ad70*/  HMMA.16816.F32 R4, R144.reuse, R128, R4 ;  /* 0x000000809004723c */ /* 0x040ff00000001804 */
[C---:B------:R-:W-:Y:S01]  /*ad80*/  HMMA.16816.F32 R8, R144.reuse, R130, R8 ;  /* 0x000000829008723c */ /* 0x040fe20000001808 */
[----:B------:R-:W1:Y:S07]  /*ad90*/  LDSM.16.M88.4 R128, [R211+0x9100] ;  /* 0x00910000d380783b */ /* 0x000e6e0000000200 */
[C---:B------:R-:W-:Y:S08]  /*ada0*/  HMMA.16816.F32 R12, R144.reuse, R132, R12 ;  /* 0x00000084900c723c */ /* 0x040ff0000000180c */
[C---:B------:R-:W-:Y:S01]  /*adb0*/  HMMA.16816.F32 R16, R144.reuse, R134, R16 ;  /* 0x000000869010723c */ /* 0x040fe20000001810 */
[----:B------:R-:W3:Y:S07]  /*adc0*/  LDSM.16.M88.4 R132, [R211+0x9900] ;  /* 0x00990000d384783b */ /* 0x000eee0000000200 */
        /* <DEDUP_REMOVED lines=10> */
[----:B------:R-:W-:Y:S01]  /*ae70*/  HMMA.16816.F32 R48, R144, R154, R48 ;  /* 0x0000009a9030723c */ /* 0x000fe20000001830 */
[----:B------:R-:W-:Y:S07]  /*ae80*/  LDSM.16.M88.4 R152, [R202+0x2000] ;  /* 0x00200000ca98783b */ /* 0x000fee0000000200 */
[C---:B--2---:R-:W-:Y:S08]  /*ae90*/  HMMA.16816.F32 R4, R172.reuse, R124, R4 ;  /* 0x0000007cac04723c */ /* 0x044ff00000001804 */
[C---:B------:R-:W-:Y:S01]  /*aea0*/  HMMA.16816.F32 R8, R172.reuse, R126, R8 ;  /* 0x0000007eac08723c */ /* 0x040fe20000001808 */
[----:B------:R-:W2:Y:S07]  /*aeb0*/  LDSM.16.M88.4 R124, [R202] ;  /* 0x00000000ca7c783b */ /* 0x000eae0000000200 */
[C---:B------:R-:W-:Y:S08]  /*aec0*/  HMMA.16816.F32 R12, R172.reuse, R156, R12 ;  /* 0x0000009cac0c723c */ /* 0x040ff0000000180c */
[C---:B------:R-:W-:Y:S01]  /*aed0*/  HMMA.16816.F32 R16, R172.reuse, R158, R16 ;  /* 0x0000009eac10723c */ /* 0x040fe20000001810 */
[----:B------:R-:W-:Y:S07]  /*aee0*/  LDSM.16.M88.4 R156, [R214+0xb900] ;  /* 0x00b90000d69c783b */ /* 0x000fee0000000200 */
[C---:B-1----:R-:W-:Y:S08]  /*aef0*/  HMMA.16816.F32 R20, R172.reuse, R128, R20 ;  /* 0x00000080ac14723c */ /* 0x042ff00000001814 */
[C---:B------:R-:W-:Y:S01]  /*af00*/  HMMA.16816.F32 R24, R172.reuse, R130, R24 ;  /* 0x00000082ac18723c */ /* 0x040fe20000001818 */
[----:B------:R-:W1:Y:S07]  /*af10*/  LDSM.16.M88.4 R128, [R202+0x2800] ;  /* 0x00280000ca80783b */ /* 0x000e6e0000000200 */
[C---:B---3--:R-:W-:Y:S08]  /*af20*/  HMMA.16816.F32 R28, R172.reuse, R132, R28 ;  /* 0x00000084ac1c723c */ /* 0x048ff0000000181c */
[C---:B------:R-:W-:Y:S01]  /*af30*/  HMMA.16816.F32 R32, R172.reuse, R134, R32 ;  /* 0x00000086ac20723c */ /* 0x040fe20000001820 */
[----:B------:R-:W3:Y:S07]  /*af40*/  LDSM.16.M88.4 R132, [R214+0xb100] ;  /* 0x00b10000d684783b */ /* 0x000eee0000000200 */
[C---:B------:R-:W-:Y:S08]  /*af50*/  HMMA.16816.F32 R36, R172.reuse, R160, R36 ;  /* 0x000000a0ac24723c */ /* 0x040ff00000001824 */
[C---:B------:R-:W-:Y:S01]  /*af60*/  HMMA.16816.F32 R40, R172.reuse, R162, R40 ;  /* 0x000000a2ac28723c */ /* 0x040fe20000001828 */
[----:B------:R-:W4:Y:S07]  /*af70*/  LDSM.16.M88.4 R160, [R214+0xc100] ;  /* 0x00c10000d6a0783b */ /* 0x000f2e0000000200 */
[C---:B------:R-:W-:Y:S08]  /*af80*/  HMMA.16816.F32 R44, R172.reuse, R164, R44 ;  /* 0x000000a4ac2c723c */ /* 0x040ff0000000182c */
[----:B------:R-:W-:Y:S01]  /*af90*/  HMMA.16816.F32 R48, R172, R166, R48 ;  /* 0x000000a6ac30723c */ /* 0x000fe20000001830 */
[----:B------:R-:W5:Y:S07]  /*afa0*/  LDSM.16.M88.4 R164, [R214+0xc900] ;  /* 0x00c90000d6a4783b */ /* 0x000f6e0000000200 */
        /* <DEDUP_REMOVED lines=8> */
[----:B------:R-:W2:Y:S07]  /*b030*/  LDSM.16.M88.4 R140, [R201] ;  /* 0x00000000c98c783b */ /* 0x000eae0000000200 */
[C---:B------:R-:W-:Y:S08]  /*b040*/  HMMA.16816.F32 R28, R176.reuse, R148, R28 ;  /* 0x00000094b01c723c */ /* 0x040ff0000000181c */
[C---:B------:R-:W-:Y:S01]  /*b050*/  HMMA.16816.F32 R32, R176.reuse, R150, R32 ;  /* 0x00000096b020723c */ /* 0x040fe20000001820 */
[----:B------:R-:W2:Y:S07]  /*b060*/  LDSM.16.M88.4 R148, [R200] ;  /* 0x00000000c894783b */ /* 0x000eae0000000200 */
[C---:B------:R-:W-:Y:S08]  /*b070*/  HMMA.16816.F32 R36, R176.reuse, R152, R36 ;  /* 0x00000098b024723c */ /* 0x040ff00000001824 */
[C---:B------:R-:W-:Y:S01]  /*b080*/  HMMA.16816.F32 R40, R176.reuse, R154, R40 ;  /* 0x0000009ab028723c */ /* 0x040fe20000001828 */
[----:B------:R-:W-:Y:S07]  /*b090*/  LDSM.16.M88.4 R152, [R197] ;  /* 0x00000000c598783b */ /* 0x000fee0000000200 */
[C---:B-1----:R-:W-:Y:S08]  /*b0a0*/  HMMA.16816.F32 R44, R176.reuse, R128, R44 ;  /* 0x00000080b02c723c */ /* 0x042ff0000000182c */
[----:B------:R-:W-:Y:S01]  /*b0b0*/  HMMA.16816.F32 R48, R176, R130, R48 ;  /* 0x00000082b030723c */ /* 0x000fe20000001830 */
[----:B------:R-:W1:Y:S07]  /*b0c0*/  LDSM.16.M88.4 R128, [R199] ;  /* 0x00000000c780783b */ /* 0x000e6e0000000200 */
[C---:B---3--:R-:W-:Y:S08]  /*b0d0*/  HMMA.16816.F32 R4, R180.reuse, R132, R4 ;  /* 0x00000084b404723c */ /* 0x048ff00000001804 */
[C---:B------:R-:W-:Y:S01]  /*b0e0*/  HMMA.16816.F32 R8, R180.reuse, R134, R8 ;  /* 0x00000086b408723c */ /* 0x040fe20000001808 */
[----:B------:R-:W3:Y:S07]  /*b0f0*/  LDSM.16.M88.4 R132, [R198] ;  /* 0x00000000c684783b */ /* 0x000eee0000000200 */
[C---:B------:R-:W-:Y:S08]  /*b100*/  HMMA.16816.F32 R12, R180.reuse, R156, R12 ;  /* 0x0000009cb40c723c */ /* 0x040ff0000000180c */
[C---:B------:R-:W-:Y:S01]  /*b110*/  HMMA.16816.F32 R16, R180.reuse, R158, R16 ;  /* 0x0000009eb410723c */ /* 0x040fe20000001810 */
[----:B------:R-:W1:Y:S07]  /*b120*/  LDSM.16.M88.4 R156, [R196] ;  /* 0x00000000c49c783b */ /* 0x000e6e0000000200 */
[C---:B----4-:R-:W-:Y:S08]  /*b130*/  HMMA.16816.F32 R20, R180.reuse, R160, R20 ;  /* 0x000000a0b414723c */ /* 0x050ff00000001814 */
[C---:B------:R-:W-:Y:S01]  /*b140*/  HMMA.16816.F32 R24, R180.reuse, R162, R24 ;  /* 0x000000a2b418723c */ /* 0x040fe20000001818 */
[----:B------:R-:W4:Y:S07]  /*b150*/  LDSM.16.M88.4 R160, [R211+0xb100] ;  /* 0x00b10000d3a0783b */ /* 0x000f2e0000000200 */
[C---:B-----5:R-:W-:Y:S08]  /*b160*/  HMMA.16816.F32 R28, R180.reuse, R164, R28 ;  /* 0x000000a4b41c723c */ /* 0x060ff0000000181c */
[C---:B------:R-:W-:Y:S01]  /*b170*/  HMMA.16816.F32 R32, R180.reuse, R166, R32 ;  /* 0x000000a6b420723c */ /* 0x040fe20000001820 */
[----:B------:R-:W-:Y:S07]  /*b180*/  LDSM.16.M88.4 R164, [R211+0xd100] ;  /* 0x00d10000d3a4783b */ /* 0x000fee0000000200 */
[C---:B--2---:R-:W-:Y:S08]  /*b190*/  HMMA.16816.F32 R36, R180.reuse, R124, R36 ;  /* 0x0000007cb424723c */ /* 0x044ff00000001824 */
[C---:B------:R-:W-:Y:S01]  /*b1a0*/  HMMA.16816.F32 R40, R180.reuse, R126, R40 ;  /* 0x0000007eb428723c */ /* 0x040fe20000001828 */
[----:B------:R-:W2:Y:S07]  /*b1b0*/  LDSM.16.M88.4 R124, [R211+0xb900] ;  /* 0x00b90000d37c783b */ /* 0x000eae0000000200 */
[C---:B------:R-:W-:Y:S08]  /*b1c0*/  HMMA.16816.F32 R44, R180.reuse, R136, R44 ;  /* 0x00000088b42c723c */ /* 0x040ff0000000182c */
[----:B------:R-:W-:Y:S01]  /*b1d0*/  HMMA.16816.F32 R48, R180, R138, R48 ;  /* 0x0000008ab430723c */ /* 0x000fe20000001830 */
[----:B------:R-:W5:Y:S07]  /*b1e0*/  LDSM.16.M88.4 R136, [R211+0xc100] ;  /* 0x00c10000d388783b */ /* 0x000f6e0000000200 */
[C---:B------:R-:W-:Y:S08]  /*b1f0*/  HMMA.16816.F32 R4, R184.reuse, R140, R4 ;  /* 0x0000008cb804723c */ /* 0x040ff00000001804 */
[C---:B------:R-:W-:Y:S01]  /*b200*/  HMMA.16816.F32 R8, R184.reuse, R142, R8 ;  /* 0x0000008eb808723c */ /* 0x040fe20000001808 */
[----:B------:R-:W2:Y:S07]  /*b210*/  LDSM.16.M88.4 R140, [R211+0xc900] ;  /* 0x00c90000d38c783b */ /* 0x000eae0000000200 */
[C---:B------:R-:W-:Y:S08]  /*b220*/  HMMA.16816.F32 R12, R184.reuse, R148, R12 ;  /* 0x00000094b80c723c */ /* 0x040ff0000000180c */
[C---:B------:R-:W-:Y:S01]  /*b230*/  HMMA.16816.F32 R16, R184.reuse, R150, R16 ;  /* 0x00000096b810723c */ /* 0x040fe20000001810 */
[----:B------:R-:W2:Y:S07]  /*b240*/  LDSM.16.M88.4 R148, [R202+0x3000] ;  /* 0x00300000ca94783b */ /* 0x000eae0000000200 */
[C---:B-1----:R-:W-:Y:S08]  /*b250*/  HMMA.16816.F32 R20, R184.reuse, R128, R20 ;  /* 0x00000080b814723c */ /* 0x042ff00000001814 */
[C---:B------:R-:W-:Y:S01]  /*b260*/  HMMA.16816.F32 R24, R184.reuse, R130, R24 ;  /* 0x00000082b818723c */ /* 0x040fe20000001818 */
[----:B------:R-:W-:Y:S07]  /*b270*/  LDSM.16.M88.4 R128, [R202+0x4000] ;  /* 0x00400000ca80783b */ /* 0x000fee0000000200 */
[C---:B---3--:R-:W-:Y:S08]  /*b280*/  HMMA.16816.F32 R28, R184.reuse, R132, R28 ;  /* 0x00000084b81c723c */ /* 0x048ff0000000181c */
[C---:B------:R-:W-:Y:S08]  /*b290*/  HMMA.16816.F32 R32, R184.reuse, R134, R32 ;  /* 0x00000086b820723c */ /* 0x040ff00000001820 */
[C---:B------:R-:W-:Y:S08]  /*b2a0*/  HMMA.16816.F32 R36, R184.reuse, R152, R36 ;  /* 0x00000098b824723c */ /* 0x040ff00000001824 */
[C---:B------:R-:W-:Y:S08]  /*b2b0*/  HMMA.16816.F32 R40, R184.reuse, R154, R40 ;  /* 0x0000009ab828723c */ /* 0x040ff00000001828 */
[C---:B------:R-:W-:Y:S08]  /*b2c0*/  HMMA.16816.F32 R44, R184.reuse, R156, R44 ;  /* 0x0000009cb82c723c */ /* 0x040ff0000000182c */
[----:B------:R-:W-:Y:S08]  /*b2d0*/  HMMA.16816.F32 R48, R184, R158, R48 ;  /* 0x0000009eb830723c */ /* 0x000ff00000001830 */
[C---:B----4-:R-:W-:Y:S08]  /*b2e0*/  HMMA.16816.F32 R4, R188.reuse, R160, R4 ;  /* 0x000000a0bc04723c */ /* 0x050ff00000001804 */
[C---:B------:R-:W-:Y:S08]  /*b2f0*/  HMMA.16816.F32 R8, R188.reuse, R162, R8 ;  /* 0x000000a2bc08723c */ /* 0x040ff00000001808 */
[C---:B--2---:R-:W-:Y:S08]  /*b300*/  HMMA.16816.F32 R12, R188.reuse, R124, R12 ;  /* 0x0000007cbc0c723c */ /* 0x044ff0000000180c */
[C---:B------:R-:W-:Y:S01]  /*b310*/  HMMA.16816.F32 R16, R188.reuse, R126, R16 ;  /* 0x0000007ebc10723c */ /* 0x040fe20000001810 */
[----:B------:R-:W1:Y:S07]  /*b320*/  LDSM.16.M88.4 R124, [R202+0x3800] ;  /* 0x00380000ca7c783b */ /* 0x000e6e0000000200 */
[C---:B-----5:R-:W-:Y:S08]  /*b330*/  HMMA.16816.F32 R20, R188.reuse, R136, R20 ;  /* 0x00000088bc14723c */ /* 0x060ff00000001814 */
        /* <DEDUP_REMOVED lines=10> */
[C---:B------:R-:W-:Y:S04]  /*b3e0*/  HMMA.16816.F32 R16, R192.reuse, R126, R16 ;  /* 0x0000007ec010723c */ /* 0x040fe80000001810 */
[----:B------:R-:W-:Y:S02]  /*b3f0*/  FMUL.FTZ R134, R4, c[0x0][0x320] ;  /* 0x0000c80004867a20 */ /* 0x000fe40000410000 */
[----:B------:R-:W-:Y:S02]  /*b400*/  FMUL.FTZ R132, R5, c[0x0][0x320] ;  /* 0x0000c80005847a20 */ /* 0x000fe40000410000 */
[----:B------:R-:W-:Y:S01]  /*b410*/  FMUL.FTZ R9, R9, c[0x0][0x320] ;  /* 0x0000c80009097a20 */ /* 0x000fe20000410000 */
[C---:B------:R-:W-:Y:S01]  /*b420*/  HMMA.16816.F32 R20, R192.reuse, R128, R20 ;  /* 0x00000080c014723c */ /* 0x040fe20000001814 */
[----:B------:R-:W1:Y:S02]  /*b430*/  MUFU.TANH R134, R134 ;  /* 0x0000008600867308 */ /* 0x000e640000002400 */
[----:B------:R-:W-:Y:S02]  /*b440*/  FMUL.FTZ R10, R10, c[0x0][0x320] ;  /* 0x0000c8000a0a7a20 */ /* 0x000fe40000410000 */
[----:B------:R-:W-:Y:S02]  /*b450*/  FMUL.FTZ R11, R11, c[0x0][0x320] ;  /* 0x0000c8000b0b7a20 */ /* 0x000fe40000410000 */
[----:B------:R-:W-:Y:S01]  /*b460*/  FMUL.FTZ R244, R8, c[0x0][0x320] ;  /* 0x0000c80008f47a20 */ /* 0x000fe20000410000 */
[C---:B------:R-:W-:Y:S03]  /*b470*/  HMMA.16816.F32 R24, R192.reuse, R130, R24 ;  /* 0x00000082c018723c */ /* 0x040fe60000001818 */
[----:B------:R-:W2:Y:S01]  /*b480*/  MUFU.TANH R246, R9 ;  /* 0x0000000900f67308 */ /* 0x000ea20000002400 */
[----:B------:R-:W-:Y:S02]  /*b490*/  FMUL.FTZ R13, R13, c[0x0][0x320] ;  /* 0x0000c8000d0d7a20 */ /* 0x000fe40000410000 */
[----:B------:R-:W-:Y:S02]  /*b4a0*/  FMUL.FTZ R14, R14, c[0x0][0x320] ;  /* 0x0000c8000e0e7a20 */ /* 0x000fe40000410000 */
[----:B------:R-:W-:Y:S04]  /*b4b0*/  FMUL.FTZ R15, R15, c[0x0][0x320] ;  /* 0x0000c8000f0f7a20 */ /* 0x000fe80000410000 */
        /* <DEDUP_REMOVED lines=13> */
[----:B------:R-:W1:Y:S01]  /*b590*/  MUFU.TANH R136, R13 ;  /* 0x0000000d00887308 */ /* 0x000e620000002400 */
[----:B------:R-:W-:Y:S02]  /*b5a0*/  FMUL.FTZ R23, R23, c[0x0][0x320] ;  /* 0x0000c80017177a20 */ /* 0x000fe40000410000 */
[----:B------:R-:W-:Y:S02]  /*b5b0*/  FMUL.FTZ R25, R25, c[0x0][0x320] ;  /* 0x0000c80019197a20 */ /* 0x000fe40000410000 */
[----:B------:R-:W-:Y:S02]  /*b5c0*/  FMUL.FTZ R26, R26, c[0x0][0x320] ;  /* 0x0000c8001a1a7a20 */ /* 0x000fe40000410000 */
[----:B------:R-:W-:Y:S03]  /*b5d0*/  FMUL.FTZ R27, R27, c[0x0][0x320] ;  /* 0x0000c8001b1b7a20 */ /* 0x000fe60000410000 */
[----:B------:R-:W1:Y:S01]  /*b5e0*/  MUFU.TANH R137, R14 ;  /* 0x0000000e00897308 */ /* 0x000e620000002400 */
[----:B----4-:R-:W4:Y:S09]  /*b5f0*/  LDSM.16.M88.4 R8, [R202+0x4800] ;  /* 0x00480000ca08783b */ /* 0x010f320000000200 */
[----:B------:R5:W1:Y:S10]  /*b600*/  MUFU.TANH R143, R15 ;  /* 0x0000000f008f7308 */ /* 0x000a740000002400 */
[----:B------:R-:W1:Y:S10]  /*b610*/  MUFU.TANH R132, R132 ;  /* 0x0000008400847308 */ /* 0x000e740000002400 */
[----:B------:R-:W1:Y:S01]  /*b620*/  MUFU.TANH R241, R241 ;  /* 0x000000f100f17308 */ /* 0x000e620000002400 */
[----:B-----5:R-:W5:Y:S09]  /*b630*/  LDSM.16.M88.4 R12, [R202+0x5000] ;  /* 0x00500000ca0c783b */ /* 0x020f720000000200 */
[----:B------:R-:W1:Y:S01]  /*b640*/  MUFU.TANH R135, R135 ;  /* 0x0000008700877308 */ /* 0x000e620000002400 */
[C---:B----4-:R-:W-:Y:S09]  /*b650*/  HMMA.16816.F32 R28, R192.reuse, R8, R28 ;  /* 0x00000008c01c723c */ /* 0x050ff2000000181c */
[----:B------:R-:W4:Y:S01]  /*b660*/  MUFU.TANH R244, R244 ;  /* 0x000000f400f47308 */ /* 0x000f220000002400 */
[C---:B------:R-:W-:Y:S01]  /*b670*/  HMMA.16816.F32 R32, R192.reuse, R10, R32 ;  /* 0x0000000ac020723c */ /* 0x040fe20000001820 */
[----:B------:R-:W1:Y:S01]  /*b680*/  LDSM.16.M88.4 R8, [R202+0x5800] ;  /* 0x00580000ca08783b */ /* 0x000e620000000200 */
[----:B------:R-:W-:Y:S07]  /*b690*/  DEPBAR.LE SB0, 0x0 ;  /* 0x000080000000791a */ /* 0x000fee0000000000 */
[----:B------:R-:W1:Y:S01]  /*b6a0*/  MUFU.TANH R138, R138 ;  /* 0x0000008a008a7308 */ /* 0x000e620000002400 */
[----:B------:R-:W-:Y:S04]  /*b6b0*/  BAR.SYNC.DEFER_BLOCKING 0x0 ;  /* 0x0000000000007b1d */ /* 0x000fe80000010000 */
[----:B------:R-:W-:Y:S05]  /*b6c0*/  FMUL.FTZ R168, R28, c[0x0][0x320] ;  /* 0x0000c8001ca87a20 */ /* 0x000fea0000410000 */
[----:B------:R-:W2:Y:S01]  /*b6d0*/  MUFU.TANH R140, R140 ;  /* 0x0000008c008c7308 */ /* 0x000ea20000002400 */
[----:B------:R-:W-:Y:S02]  /*b6e0*/  FMUL.FTZ R29, R29, c[0x0][0x320] ;  /* 0x0000c8001d1d7a20 */ /* 0x000fe40000410000 */
[----:B------:R-:W-:Y:S01]  /*b6f0*/  FMUL.FTZ R30, R30, c[0x0][0x320] ;  /* 0x0000c8001e1e7a20 */ /* 0x000fe20000410000 */
[C---:B-----5:R-:W-:Y:S05]  /*b700*/  HMMA.16816.F32 R36, R192.reuse, R12, R36 ;  /* 0x0000000cc024723c */ /* 0x060fea0000001824 */
[----:B------:R-:W-:Y:S01]  /*b710*/  FMUL.FTZ R240, R32, c[0x0][0x320] ;  /* 0x0000c80020f07a20 */ /* 0x000fe20000410000 */
[----:B------:R2:W2:Y:S01]  /*b720*/  MUFU.TANH R150, R17 ;  /* 0x0000001100967308 */ /* 0x0004a20000002400 */
[----:B------:R-:W-:Y:S01]  /*b730*/  FMUL.FTZ R31, R31, c[0x0][0x320] ;  /* 0x0000c8001f1f7a20 */ /* 0x000fe20000410000 */
[C---:B------:R-:W-:Y:S04]  /*b740*/  HMMA.16816.F32 R40, R192.reuse, R14, R40 ;  /* 0x0000000ec028723c */ /* 0x040fe80000001828 */
[----:B------:R-:W-:Y:S02]  /*b750*/  FMUL.FTZ R33, R33, c[0x0][0x320] ;  /* 0x0000c80021217a20 */ /* 0x000fe40000410000 */
[----:B------:R-:W-:Y:S02]  /*b760*/  FMUL.FTZ R34, R34, c[0x0][0x320] ;  /* 0x0000c80022227a20 */ /* 0x000fe40000410000 */
[----:B------:R2:W2:Y:S01]  /*b770*/  MUFU.TANH R149, R18 ;  /* 0x0000001200957308 */ /* 0x0004a20000002400 */
[----:B------:R-:W-:Y:S01]  /*b780*/  FMUL.FTZ R35, R35, c[0x0][0x320] ;  /* 0x0000c80023237a20 */ /* 0x000fe20000410000 */
[C---:B-1----:R-:W-:Y:S06]  /*b790*/  HMMA.16816.F32 R44, R192.reuse, R8, R44 ;  /* 0x00000008c02c723c */ /* 0x042fec000000182c */
[----:B------:R-:W-:Y:S02]  /*b7a0*/  FMUL.FTZ R162, R36, c[0x0][0x320] ;  /* 0x0000c80024a27a20 */ /* 0x000fe40000410000 */
[----:B------:R1:W1:Y:S01]  /*b7b0*/  MUFU.TANH R159, R19 ;  /* 0x00000013009f7308 */ /* 0x0002620000002400 */
[----:B------:R-:W-:Y:S03]  /*b7c0*/  HMMA.16816.F32 R48, R192, R10, R48 ;  /* 0x0000000ac030723c */ /* 0x000fe60000001830 */
[----:B------:R-:W-:Y:S02]  /*b7d0*/  FMUL.FTZ R37, R37, c[0x0][0x320] ;  /* 0x0000c80025257a20 */ /* 0x000fe40000410000 */
[----:B------:R-:W-:Y:S02]  /*b7e0*/  FMUL.FTZ R156, R40, c[0x0][0x320] ;  /* 0x0000c800289c7a20 */ /* 0x000fe40000410000 */
[----:B------:R-:W-:Y:S02]  /*b7f0*/  FMUL.FTZ R38, R38, c[0x0][0x320] ;  /* 0x0000c80026267a20 */ /* 0x000fe40000410000 */
[----:B------:R-:W1:Y:S03]  /*b800*/  MUFU.TANH R158, R158 ;  /* 0x0000009e009e7308 */ /* 0x000e660000002400 */
        /* <DEDUP_REMOVED lines=13> */
[----:B------:R-:W-:Y:S05]  /*b8e0*/  FMUL.FTZ R0, R51, c[0x0][0x320] ;  /* 0x0000c80033007a20 */ /* 0x000fea0000410000 */
[----:B------:R1:W1:Y:S10]  /*b8f0*/  MUFU.TANH R161, R23 ;  /* 0x0000001700a17308 */ /* 0x0002740000002400 */
[----:B------:R-:W1:Y:S10]  /*b900*/  MUFU.TANH R164, R164 ;  /* 0x000000a400a47308 */ /* 0x000e740000002400 */
[----:B------:R1:W1:Y:S10]  /*b910*/  MUFU.TANH R166, R25 ;  /* 0x0000001900a67308 */ /* 0x0002740000002400 */
[----:B------:R1:W1:Y:S10]  /*b920*/  MUFU.TANH R165, R26 ;  /* 0x0000001a00a57308 */ /* 0x0002740000002400 */
        /* <DEDUP_REMOVED lines=24> */
[----:B------:R1:W1:Y:S01]  /*bab0*/  MUFU.TANH R117, R0 ;  /* 0x0000000000757308 */ /* 0x0002620000002400 */
[----:B------:R-:W-:-:S05]  /*bac0*/  @!P0 BRA `(.L_x_195) ;  /* 0x0000035000008947 */ /* 0x000fca0003800000 */
[----:B--234-:R-:W-:Y:S02]  /*bad0*/  IMAD R7, R238, 0x60, R219 ;  /* 0x00000060ee077824 */ /* 0x01cfe400078e02db */
[----:B------:R-:W-:Y:S03]  /*bae0*/  IMAD.MOV.U32 R215, RZ, RZ, RZ ;  /* 0x000000ffffd77224 */ /* 0x000fe600078e00ff */
[----:B------:R-:W-:Y:S05]  /*baf0*/  IADD3 R216, R7, -0x60, R218 ;  /* 0xffffffa007d87810 */ /* 0x000fea0007ffe0da */
[----:B------:R-:W-:Y:S04]  /*bb00*/  @P3 IMAD.HI.U32 R2, R216, c[0x0][0x2bc], RZ ;  /* 0x0000af00d8023a27 */ /* 0x000fe800078e00ff */
[----:B-1----:R-:W-:Y:S01]  /*bb10*/  IMAD.MOV.U32 R0, RZ, RZ, R216 ;  /* 0x000000ffff007224 */ /* 0x002fe200078e00d8 */
[----:B------:R-:W-:Y:S04]  /*bb20*/  @P3 SHF.R.U32.HI R0, RZ, c[0x0][0x2c0], R2 ;  /* 0x0000b000ff003a19 */ /* 0x000fe80000011602 */
[C---:B------:R-:W-:Y:S04]  /*bb30*/  @!P1 IADD3 R7, P0, R0.reuse, UR36, RZ ;  /* 0x0000002400079c10 */ /* 0x040fe8000ff1e0ff */
[----:B------:R-:W-:Y:S02]  /*bb40*/  @!P1 LEA.HI.X.SX32 R2, R0, UR5, 0x1, P0 ;  /* 0x0000000500029c11 */ /* 0x000fe400080f0eff */
[C---:B------:R-:W-:Y:S04]  /*bb50*/  @!P1 LEA R4, P0, R7.reuse, c[0x0][0x2a0], 0x2 ;  /* 0x0000a80007049a11 */ /* 0x040fe800078010ff */
[----:B------:R-:W-:Y:S01]  /*bb60*/  @!P1 LEA.HI.X R5, R7, c[0x0][0x2a4], R2, 0x2, P0 ;  /* 0x0000a90007059a11 */ /* 0x000fe200000f1402 */
[----:B------:R-:W-:Y:S04]  /*bb70*/  IMAD.MOV R7, RZ, RZ, -R0 ;  /* 0x000000ffff077224 */ /* 0x000fe800078e0a00 */
[----:B------:R-:W2:Y:S01]  /*bb80*/  @!P1 LDG.E R215, [R4.64] ;  /* 0x0000002a04d79981 */ /* 0x000ea2000c1e1900 */
[----:B------:R-:W-:Y:S04]  /*bb90*/  IMAD R216, R7, c[0x0][0x2b8], R216 ;  /* 0x0000ae0007d87a24 */ /* 0x000fe800078e02d8 */
[C---:B------:R-:W-:Y:S01]  /*bba0*/  IMAD.WIDE.U32 R6, R216.reuse, c[0x0][0x1e0], RZ ;  /* 0x00007800d8067a25 */ /* 0x040fe200078e00ff */
[----:B------:R-:W-:Y:S05]  /*bbb0*/  SHF.R.S32.HI R9, RZ, 0x1f, R216 ;  /* 0x0000001fff097819 */ /* 0x000fea00000114d8 */
[----:B------:R-:W-:Y:S04]  /*bbc0*/  IMAD R9, R9, c[0x0][0x1e0], RZ ;  /* 0x0000780009097a24 */ /* 0x000fe800078e02ff */
[----:B------:R-:W-:Y:S04]  /*bbd0*/  IMAD R9, R216, c[0x0][0x1e4], R9 ;  /* 0x00007900d8097a24 */ /* 0x000fe800078e0209 */
[----:B------:R-:W-:Y:S01]  /*bbe0*/  IMAD.IADD R7, R7, 0x1, R9 ;  /* 0x0000000107077824 */ /* 0x000fe200078e0209 */
[----:B--2---:R-:W-:Y:S03]  /*bbf0*/  SHF.R.S32.HI R0, RZ, 0x1f, R215 ;  /* 0x0000001fff007819 */ /* 0x004fe600000114d7 */
[C---:B------:R-:W-:Y:S04]  /*bc00*/  IMAD.WIDE.U32 R6, R215.reuse, c[0x0][0x1f0], R6 ;  /* 0x00007c00d7067a25 */ /* 0x040fe800078e0006 */
[----:B------:R-:W-:Y:S01]  /*bc10*/  IMAD R0, R0, c[0x0][0x1f0], RZ ;  /* 0x00007c0000007a24 */ /* 0x000fe200078e02ff */
[----:B------:R-:W-:Y:S03]  /*bc20*/  IADD3 R5, P0, R6, UR40, RZ ;  /* 0x0000002806057c10 */ /* 0x000fe6000ff1e0ff */
[----:B------:R-:W-:Y:S05]  /*bc30*/  IMAD R0, R215, c[0x0][0x1f4], R0 ;  /* 0x00007d00d7007a24 */ /* 0x000fea00078e0200 */
[----:B------:R-:W-:Y:S02]  /*bc40*/  IADD3.X R0, R7, UR9, R0, P0, !PT ;  /* 0x0000000907007c10 */ /* 0x000fe400087fe400 */
[C---:B------:R-:W-:Y:S04]  /*bc50*/  LEA R14, P0, R5.reuse, c[0x0][0x1c8], 0x1 ;  /* 0x00007200050e7a11 */ /* 0x040fe800078008ff */
[----:B------:R-:W-:Y:S01]  /*bc60*/  LEA.HI.X R16, R5, c[0x0][0x1cc], R0, 0x1, P0 ;  /* 0x0000730005107a11 */ /* 0x000fe200000f0c00 */
[----:B------:R-:W1:Y:S01]  /*bc70*/  SHFL.IDX PT, R6, R14, RZ, 0x181f ;  /* 0x00181fff0e067589 */ /* 0x000e6200000e0000 */
[----:B------:R-:W-:Y:S03]  /*bc80*/  IADD3 R0, -R231, 0x10, RZ ;  /* 0x00000010e7007810 */ /* 0x000fe60007ffe1ff */
[----:B------:R-:W2:Y:S01]  /*bc90*/  SHFL.IDX PT, R9, R16, RZ, 0x181f ;  /* 0x00181fff10097589 */ /* 0x000ea200000e0000 */
[----:B------:R-:W-:Y:S03]  /*bca0*/  LOP3.LUT R0, R0, 0xf, RZ, 0xc0, !PT ;  /* 0x0000000f00007812 */ /* 0x000fe600078ec0ff */
[----:B------:R-:W3:Y:S04]  /*bcb0*/  SHFL.IDX PT, R4, R14, 0x1, 0x181f ;  /* 0x00381f000e047f89 */ /* 0x000ee800000e0000 */
[----:B------:R-:W4:Y:S04]  /*bcc0*/  SHFL.IDX PT, R2, R14, 0x2, 0x181f ;  /* 0x00581f000e027f89 */ /* 0x000f2800000e0000 */
[----:B------:R-:W5:Y:S04]  /*bcd0*/  SHFL.IDX PT, R7, R16, 0x1, 0x181f ;  /* 0x00381f0010077f89 */ /* 0x000f6800000e0000 */
[----:B------:R-:W5:Y:S01]  /*bce0*/  SHFL.IDX PT, R5, R16, 0x2, 0x181f ;  /* 0x00581f0010057f89 */ /* 0x000f6200000e0000 */
[C---:B-1----:R-:W-:Y:S02]  /*bcf0*/  IADD3 R10, P2, R6.reuse, R235, RZ ;  /* 0x000000eb060a7210 */ /* 0x042fe40007f5e0ff */
[----:B------:R-:W-:Y:S03]  /*bd00*/  IADD3 R12, P0, R6, R233, RZ ;  /* 0x000000e9060c7210 */ /* 0x000fe60007f1e0ff */
[C---:B--2---:R-:W-:Y:S02]  /*bd10*/  IMAD.X R11, R9.reuse, 0x1, R236, P2 ;  /* 0x00000001090b7824 */ /* 0x044fe400010e06ec */
[----:B------:R-:W-:Y:S01]  /*bd20*/  IMAD.X R13, R9, 0x1, R234, P0 ;  /* 0x00000001090d7824 */ /* 0x000fe200000e06ea */
[C---:B---3--:R-:W-:Y:S02]  /*bd30*/  IADD3 R8, P6, R4.reuse, R235, RZ ;  /* 0x000000eb04087210 */ /* 0x048fe40007fde0ff */
[----:B------:R1:W-:Y:S01]  /*bd40*/  LDGSTS.E.BYPASS.LTC128B.128 [R217+0x8100], [R10.64], !P5 ;  /* 0x081000000ad97fae */ /* 0x0003e2000e901d6a */
[----:B------:R-:W-:Y:S02]  /*bd50*/  IADD3 R6, P2, R4, R233, RZ ;  /* 0x000000e904067210 */ /* 0x000fe40007f5e0ff */
[----:B----4-:R-:W-:Y:S01]  /*bd60*/  IADD3 R14, P0, R2, R235, RZ ;  /* 0x000000eb020e7210 */ /* 0x010fe20007f1e0ff */
[----:B------:R1:W-:Y:S01]  /*bd70*/  LDGSTS.E.BYPASS.LTC128B.128 [R217+0xb100], [R12.64], !P4 ;  /* 0x0b1000000cd97fae */ /* 0x0003e2000e101d6a */
[C---:B-----5:R-:W-:Y:S02]  /*bd80*/  IMAD.X R9, R7.reuse, 0x1, R236, P6 ;  /* 0x0000000107097824 */ /* 0x060fe400030e06ec */
        /* <DEDUP_REMOVED lines=9> */
.L_x_195:
[----:B-1234-:R-:W-:Y:S01]  /*be20*/  FMNMX.FTZ R5, R134, R3, !PT ;  /* 0x0000000386057209 */ /* 0x01efe20007810000 */
        /* <DEDUP_REMOVED lines=51> */
[----:B------:R-:W-:Y:S01]  /*c160*/  FMNMX.FTZ R7, R117, R0, !PT ;  /* 0x0000000075077209 */ /* 0x000fe20007810000 */
[----:B------:R-:W-:Y:S01]  /*c170*/  LDSM.16.MT88.4 R12, [R212+0x100] ;  /* 0x00010000d40c783b */ /* 0x000fe20000004200 */
[----:B------:R-:W-:Y:S07]  /*c180*/  ISETP.GT.AND P0, PT, R238, UR4, PT ;  /* 0x00000004ee007c0c */ /* 0x000fee000bf04270 */
[----:B------:R-:W-:Y:S08]  /*c190*/  SHFL.BFLY PT, R9, R6, 0x2, 0x1f ;  /* 0x0c401f0006097f89 */ /* 0x000ff000000e0000 */
[----:B------:R-:W1:Y:S02]  /*c1a0*/  SHFL.BFLY PT, R0, R7, 0x2, 0x1f ;  /* 0x0c401f0007007f89 */ /* 0x000e6400000e0000 */
[----:B-1----:R-:W-:Y:S02]  /*c1b0*/  FMNMX.FTZ R5, R7, R0, !PT ;  /* 0x0000000007057209 */ /* 0x002fe40007810000 */
[----:B------:R-:W-:Y:S04]  /*c1c0*/  FMNMX.FTZ R11, R6, R9, !PT ;  /* 0x00000009060b7209 */ /* 0x000fe80007810000 */
[----:B------:R-:W1:Y:S08]  /*c1d0*/  SHFL.BFLY PT, R4, R5, 0x1, 0x1f ;  /* 0x0c201f0005047f89 */ /* 0x000e7000000e0000 */
[----:B------:R-:W2:Y:S01]  /*c1e0*/  SHFL.BFLY PT, R2, R11, 0x1, 0x1f ;  /* 0x0c201f000b027f89 */ /* 0x000ea200000e0000 */
[----:B-1----:R-:W-:Y:S05]  /*c1f0*/  FMNMX.FTZ R116, R5, R4, !PT ;  /* 0x0000000405747209 */ /* 0x002fea0007810000 */
[----:B------:R-:W-:Y:S01]  /*c200*/  FMUL.FTZ R124, R116, c[0x0][0x2d0] ;  /* 0x0000b400747c7a20 */ /* 0x000fe20000410000 */
[----:B--2---:R-:W-:Y:S03]  /*c210*/  FMNMX.FTZ R0, R11, R2, !PT ;  /* 0x000000020b007209 */ /* 0x004fe60007810000 */
[--C-:B------:R-:W-:Y:S02]  /*c220*/  FFMA.FTZ R130, R241, c[0x0][0x2d0], -R124.reuse ;  /* 0x0000b400f1827a23 */ /* 0x100fe4000001087c */
[--C-:B------:R-:W-:Y:S02]  /*c230*/  FFMA.FTZ R129, R135, c[0x0][0x2d0], -R124.reuse ;  /* 0x0000b40087817a23 */ /* 0x100fe4000001087c */
[C---:B------:R-:W-:Y:S02]  /*c240*/  FADD.FTZ R2, -R0.reuse, R3 ;  /* 0x0000000300027221 */ /* 0x040fe40000010100 */
[----:B------:R-:W-:Y:S01]  /*c250*/  FMUL.FTZ R125, R0, c[0x0][0x2d0] ;  /* 0x0000b400007d7a20 */ /* 0x000fe20000410000 */
[----:B------:R-:W-:Y:S01]  /*c260*/  MUFU.EX2 R130, R130 ;  /* 0x0000008200827308 */ /* 0x000fe20000000800 */
[----:B------:R-:W-:Y:S02]  /*c270*/  FMUL.FTZ R3, R2, c[0x0][0x2d0] ;  /* 0x0000b40002037a20 */ /* 0x000fe40000410000 */
[----:B------:R-:W-:Y:S02]  /*c280*/  FADD.FTZ R2, -R116, R119 ;  /* 0x0000007774027221 */ /* 0x000fe40000010100 */
[--C-:B------:R-:W-:Y:S02]  /*c290*/  FFMA.FTZ R134, R134, c[0x0][0x2d0], -R125.reuse ;  /* 0x0000b40086867a23 */ /* 0x100fe4000001087d */
[--C-:B------:R-:W-:Y:S02]  /*c2a0*/  FFMA.FTZ R133, R132, c[0x0][0x2d0], -R125.reuse ;  /* 0x0000b40084857a23 */ /* 0x100fe4000001087d */
[--C-:B------:R-:W-:Y:S01]  /*c2b0*/  FFMA.FTZ R132, R244, c[0x0][0x2d0], -R125.reuse ;  /* 0x0000b400f4847a23 */ /* 0x100fe2000001087d */
[----:B------:R-:W1:Y:S01]  /*c2c0*/  MUFU.EX2 R3, R3 ;  /* 0x0000000300037308 */ /* 0x000e620000000800 */
[--C-:B------:R-:W-:Y:S02]  /*c2d0*/  FFMA.FTZ R131, R246, c[0x0][0x2d0], -R125.reuse ;  /* 0x0000b400f6837a23 */ /* 0x100fe4000001087d */
[--C-:B------:R-:W-:Y:S02]  /*c2e0*/  FFMA.FTZ R128, R245, c[0x0][0x2d0], -R124.reuse ;  /* 0x0000b400f5807a23 */ /* 0x100fe4000001087c */
[--C-:B------:R-:W-:Y:S02]  /*c2f0*/  FFMA.FTZ R119, R243, c[0x0][0x2d0], -R124.reuse ;  /* 0x0000b400f3777a23 */ /* 0x100fe4000001087c */
[----:B------:R-:W-:Y:S02]  /*c300*/  FMUL.FTZ R6, R2, c[0x0][0x2d0] ;  /* 0x0000b40002067a20 */ /* 0x000fe40000410000 */
        /* <DEDUP_REMOVED lines=10> */
[C---:B-1----:R-:W-:Y:S02]  /*c3b0*/  FMUL.FTZ R4, R3.reuse, R112 ;  /* 0x0000007003047220 */ /* 0x042fe40000410000 */
        /* <DEDUP_REMOVED lines=8> */
[----:B------:R-:W-:Y:S01]  /*c440*/  MUFU.EX2 R132, R132 ;  /* 0x0000008400847308 */ /* 0x000fe20000000800 */
[C---:B------:R-:W-:Y:S02]  /*c450*/  FMUL.FTZ R32, R3.reuse, R84 ;  /* 0x0000005403207220 */ /* 0x040fe40000410000 */
[----:B------:R-:W-:Y:S02]  /*c460*/  FMUL.FTZ R33, R3, R85 ;  /* 0x0000005503217220 */ /* 0x000fe40000410000 */
[C---:B--2---:R-:W-:Y:S02]  /*c470*/  FMUL.FTZ R6, R2.reuse, R114 ;  /* 0x0000007202067220 */ /* 0x044fe40000410000 */
[C---:B------:R-:W-:Y:S02]  /*c480*/  FMUL.FTZ R7, R2.reuse, R115 ;  /* 0x0000007302077220 */ /* 0x040fe40000410000 */
[C---:B------:R-:W-:Y:S01]  /*c490*/  FMUL.FTZ R10, R2.reuse, R110 ;  /* 0x0000006e020a7220 */ /* 0x040fe20000410000 */
[----:B------:R-:W2:Y:S01]  /*c4a0*/  MUFU.EX2 R131, R131 ;  /* 0x0000008300837308 */ /* 0x000ea20000000800 */
[C---:B------:R-:W-:Y:S02]  /*c4b0*/  FMUL.FTZ R11, R2.reuse, R111 ;  /* 0x0000006f020b7220 */ /* 0x040fe40000410000 */
[C---:B------:R-:W-:Y:S01]  /*c4c0*/  FMUL.FTZ R18, R2.reuse, R102 ;  /* 0x0000006602127220 */ /* 0x040fe20000410000 */
[----:B-1----:R-:W-:Y:S01]  /*c4d0*/  F2FP.PACK_AB R112, R133, R134 ;  /* 0x000000868570723e */ /* 0x002fe200000000ff */
[C---:B------:R-:W-:Y:S01]  /*c4e0*/  FMUL.FTZ R19, R2.reuse, R103 ;  /* 0x0000006702137220 */ /* 0x040fe20000410000 */
[----:B------:R-:W-:Y:S01]  /*c4f0*/  LDSM.16.MT88.4 R108, [R212+0x2900] ;  /* 0x00290000d46c783b */ /* 0x000fe20000004200 */
[C---:B------:R-:W-:Y:S02]  /*c500*/  FMUL.FTZ R26, R2.reuse, R94 ;  /* 0x0000005e021a7220 */ /* 0x040fe40000410000 */
[C---:B------:R-:W-:Y:S01]  /*c510*/  FMUL.FTZ R27, R2.reuse, R95 ;  /* 0x0000005f021b7220 */ /* 0x040fe20000410000 */
[----:B------:R-:W1:Y:S01]  /*c520*/  MUFU.EX2 R129, R129 ;  /* 0x0000008100817308 */ /* 0x000e620000000800 */
        /* <DEDUP_REMOVED lines=10> */
[----:B--2---:R-:W-:Y:S01]  /*c5d0*/  F2FP.PACK_AB R114, R131, R132 ;  /* 0x000000848372723e */ /* 0x004fe200000000ff */
[C---:B------:R-:W-:Y:S02]  /*c5e0*/  FMUL.FTZ R49, R3.reuse, R69 ;  /* 0x0000004503317220 */ /* 0x040fe40000410000 */
[C---:B------:R-:W-:Y:S02]  /*c5f0*/  FMUL.FTZ R50, R2.reuse, R70 ;  /* 0x0000004602327220 */ /* 0x040fe40000410000 */
[C---:B------:R-:W-:Y:S01]  /*c600*/  FMUL.FTZ R51, R2.reuse, R71 ;  /* 0x0000004702337220 */ /* 0x040fe20000410000 */
[----:B------:R-:W2:Y:S01]  /*c610*/  MUFU.EX2 R119, R119 ;  /* 0x0000007700777308 */ /* 0x000ea20000000800 */
[----:B------:R-:W4:Y:S01]  /*c620*/  LDSM.16.MT88.4 R76, [R209+0x3100] ;  /* 0x00310000d14c783b */ /* 0x000f220000004200 */
[----:B------:R-:W-:Y:S01]  /*c630*/  FMUL.FTZ R52, R3, R52 ;  /* 0x0000003403347220 */ /* 0x000fe20000410000 */
[----:B-1----:R-:W-:Y:S01]  /*c640*/  F2FP.PACK_AB R113, R129, R130 ;  /* 0x000000828171723e */ /* 0x002fe200000000ff */
[C---:B------:R-:W-:Y:S02]  /*c650*/  FMUL.FTZ R53, R3.reuse, R53 ;  /* 0x0000003503357220 */ /* 0x040fe40000410000 */
[C---:B------:R-:W-:Y:S03]  /*c660*/  FMUL.FTZ R54, R2.reuse, R54 ;  /* 0x0000003602367220 */ /* 0x040fe60000410000 */
[----:B------:R-:W1:Y:S01]  /*c670*/  LDSM.16.MT88.4 R68, [R208+0x3100] ;  /* 0x00310000d044783b */ /* 0x000e620000004200 */
[C---:B------:R-:W-:Y:S01]  /*c680*/  FMUL.FTZ R55, R2.reuse, R55 ;  /* 0x0000003702377220 */ /* 0x040fe20000410000 */
[----:B------:R-:W-:Y:S01]  /*c690*/  MUFU.EX2 R162, R162 ;  /* 0x000000a200a27308 */ /* 0x000fe20000000800 */
[C---:B------:R-:W-:Y:S02]  /*c6a0*/  FMUL.FTZ R56, R3.reuse, R56 ;  /* 0x0000003803387220 */ /* 0x040fe40000410000 */
[C---:B------:R-:W-:Y:S02]  /*c6b0*/  FMUL.FTZ R57, R3.reuse, R57 ;  /* 0x0000003903397220 */ /* 0x040fe40000410000 */
[C---:B------:R-:W-:Y:S01]  /*c6c0*/  FMUL.FTZ R58, R2.reuse, R58 ;  /* 0x0000003a023a7220 */ /* 0x040fe20000410000 */
[----:B------:R-:W-:Y:S01]  /*c6d0*/  LDSM.16.MT88.4 R100, [R210+0x2900] ;  /* 0x00290000d264783b */ /* 0x000fe20000004200 */
[C---:B------:R-:W-:Y:S02]  /*c6e0*/  FMUL.FTZ R59, R2.reuse, R59 ;  /* 0x0000003b023b7220 */ /* 0x040fe40000410000 */
[C---:B------:R-:W-:Y:S01]  /*c6f0*/  FMUL.FTZ R60, R3.reuse, R60 ;  /* 0x0000003c033c7220 */ /* 0x040fe20000410000 */
[----:B------:R-:W-:Y:S01]  /*c700*/  MUFU.EX2 R157, R157 ;  /* 0x0000009d009d7308 */ /* 0x000fe20000000800 */
[----:B------:R-:W-:Y:S01]  /*c710*/  FMUL.FTZ R61, R3, R61 ;  /* 0x0000003d033d7220 */ /* 0x000fe20000410000 */
[----:B--2---:R-:W-:Y:S01]  /*c720*/  F2FP.PACK_AB R115, R119, R128 ;  /* 0x000000807773723e */ /* 0x004fe200000000ff */
[C---:B------:R-:W-:Y:S02]  /*c730*/  FMUL.FTZ R62, R2.reuse, R62 ;  /* 0x0000003e023e7220 */ /* 0x040fe40000410000 */
[C---:B------:R-:W-:Y:S02]  /*c740*/  FMUL.FTZ R63, R2.reuse, R63 ;  /* 0x0000003f023f7220 */ /* 0x040fe40000410000 */
[C---:B------:R-:W-:Y:S02]  /*c750*/  FMUL.FTZ R64, R3.reuse, R64 ;  /* 0x0000004003407220 */ /* 0x040fe40000410000 */
[C---:B------:R-:W-:Y:S01]  /*c760*/  HMMA.16816.F32 R4, R112.reuse, R12, R4 ;  /* 0x0000000c7004723c */ /* 0x040fe20000001804 */
[----:B------:R-:W-:Y:S04]  /*c770*/  MUFU.EX2 R152, R152 ;  /* 0x0000009800987308 */ /* 0x000fe80000000800 */
[C---:B------:R-:W-:Y:S02]  /*c780*/  FMUL.FTZ R65, R3.reuse, R65 ;  /* 0x0000004103417220 */ /* 0x040fe40000410000 */
[C---:B------:R-:W-:Y:S01]  /*c790*/  FMUL.FTZ R12, R3.reuse, R104 ;  /* 0x00000068030c7220 */ /* 0x040fe20000410000 */
[C---:B------:R-:W-:Y:S03]  /*c7a0*/  HMMA.16816.F32 R8, R112.reuse, R14, R8 ;  /* 0x0000000e7008723c */ /* 0x040fe60000001808 */
[----:B------:R-:W-:Y:S01]  /*c7b0*/  MUFU.EX2 R153, R153 ;  /* 0x0000009900997308 */ /* 0x000fe20000000800 */
[----:B------:R-:W-:Y:S02]  /*c7c0*/  FMUL.FTZ R13, R3, R105 ;  /* 0x00000069030d7220 */ /* 0x000fe40000410000 */
[C---:B------:R-:W-:Y:S02]  /*c7d0*/  FMUL.FTZ R66, R2.reuse, R66 ;  /* 0x0000004202427220 */ /* 0x040fe40000410000 */
[C---:B------:R-:W-:Y:S04]  /*c7e0*/  FMUL.FTZ R14, R2.reuse, R106 ;  /* 0x0000006a020e7220 */ /* 0x040fe80000410000 */
[C---:B------:R-:W-:Y:S01]  /*c7f0*/  FMUL.FTZ R15, R2.reuse, R107 ;  /* 0x0000006b020f7220 */ /* 0x040fe20000410000 */
[----:B------:R-:W-:Y:S01]  /*c800*/  MUFU.EX2 R135, R135 ;  /* 0x0000008700877308 */ /* 0x000fe20000000800 */
[----:B------:R-:W-:Y:S02]  /*c810*/  FMUL.FTZ R67, R2, R67 ;  /* 0x0000004302437220 */ /* 0x000fe40000410000 */
[--C-:B------:R-:W-:Y:S02]  /*c820*/  FFMA.FTZ R140, R140, c[0x0][0x2d0], -R125.reuse ;  /* 0x0000b4008c8c7a23 */ /* 0x100fe4000001087d */
[--C-:B------:R-:W-:Y:S01]  /*c830*/  FFMA.FTZ R143, R150, c[0x0][0x2d0], -R125.reuse ;  /* 0x0000b400968f7a23 */ /* 0x100fe2000001087d */
[C---:B------:R-:W-:Y:S03]  /*c840*/  HMMA.16816.F32 R12, R112.reuse, R20, R12 ;  /* 0x00000014700c723c */ /* 0x040fe6000000180c */
[--C-:B------:R-:W-:Y:S01]  /*c850*/  FFMA.FTZ R149, R149, c[0x0][0x2d0], -R124.reuse ;  /* 0x0000b40095957a23 */ /* 0x100fe2000001087c */
[----:B------:R-:W2:Y:S01]  /*c860*/  MUFU.EX2 R136, R136 ;  /* 0x0000008800887308 */ /* 0x000ea20000000800 */
[--C-:B------:R-:W-:Y:S02]  /*c870*/  FFMA.FTZ R150, R159, c[0x0][0x2d0], -R124.reuse ;  /* 0x0000b4009f967a23 */ /* 0x100fe4000001087c */
[C---:B------:R-:W-:Y:S01]  /*c880*/  FMUL.FTZ R20, R3.reuse, R96 ;  /* 0x0000006003147220 */ /* 0x040fe20000410000 */
[C---:B------:R-:W-:Y:S04]  /*c890*/  HMMA.16816.F32 R16, R112.reuse, R22, R16 ;  /* 0x000000167010723c */ /* 0x040fe80000001810 */
[----:B------:R-:W-:Y:S02]  /*c8a0*/  FMUL.FTZ R21, R3, R97 ;  /* 0x0000006103157220 */ /* 0x000fe40000410000 */
[----:B------:R-:W-:Y:S01]  /*c8b0*/  MUFU.EX2 R137, R137 ;  /* 0x0000008900897308 */ /* 0x000fe20000000800 */
[C---:B------:R-:W-:Y:S02]  /*c8c0*/  FMUL.FTZ R22, R2.reuse, R98 ;  /* 0x0000006202167220 */ /* 0x040fe40000410000 */
[----:B------:R-:W-:Y:S03]  /*c8d0*/  FMUL.FTZ R23, R2, R99 ;  /* 0x0000006302177220 */ /* 0x000fe60000410000 */
[--C-:B------:R-:W-:Y:S02]  /*c8e0*/  FFMA.FTZ R159, R158, c[0x0][0x2d0], -R125.reuse ;  /* 0x0000b4009e9f7a23 */ /* 0x100fe4000001087d */
[--C-:B------:R-:W-:Y:S02]  /*c8f0*/  FFMA.FTZ R154, R154, c[0x0][0x2d0], -R125.reuse ;  /* 0x0000b4009a9a7a23 */ /* 0x100fe4000001087d */
[C---:B------:R-:W-:Y:S01]  /*c900*/  HMMA.16816.F32 R20, R112.reuse, R28, R20 ;  /* 0x0000001c7014723c */ /* 0x040fe20000001814 */
[----:B------:R-:W5:Y:S02]  /*c910*/  MUFU.EX2 R138, R138 ;  /* 0x0000008a008a7308 */ /* 0x000f640000000800 */
[--C-:B------:R-:W-:Y:S02]  /*c920*/  FFMA.FTZ R158, R163, c[0x0][0x2d0], -R124.reuse ;  /* 0x0000b400a39e7a23 */ /* 0x100fe4000001087c */
[--C-:B------:R-:W-:Y:S02]  /*c930*/  FFMA.FTZ R161, R161, c[0x0][0x2d0], -R124.reuse ;  /* 0x0000b400a1a17a23 */ /* 0x100fe4000001087c */
[C---:B------:R-:W-:Y:S01]  /*c940*/  FMUL.FTZ R28, R3.reuse, R88 ;  /* 0x00000058031c7220 */ /* 0x040fe20000410000 */
[C---:B------:R-:W-:Y:S03]  /*c950*/  HMMA.16816.F32 R24, R112.reuse, R30, R24 ;  /* 0x0000001e7018723c */ /* 0x040fe60000001818 */
[----:B------:R-:W-:Y:S01]  /*c960*/  MUFU.EX2 R140, R140 ;  /* 0x0000008c008c7308 */ /* 0x000fe20000000800 */
[----:B------:R-:W-:Y:S02]  /*c970*/  FMUL.FTZ R29, R3, R89 ;  /* 0x00000059031d7220 */ /* 0x000fe40000410000 */
[--C-:B------:R-:W-:Y:S02]  /*c980*/  FFMA.FTZ R163, R164, c[0x0][0x2d0], -R125.reuse ;  /* 0x0000b400a4a37a23 */ /* 0x100fe4000001087d */
[C---:B------:R-:W-:Y:S04]  /*c990*/  FMUL.FTZ R30, R2.reuse, R90 ;  /* 0x0000005a021e7220 */ /* 0x040fe80000410000 */
[----:B------:R-:W-:Y:S01]  /*c9a0*/  FMUL.FTZ R31, R2, R91 ;  /* 0x0000005b021f7220 */ /* 0x000fe20000410000 */
[----:B------:R-:W1:Y:S01]  /*c9b0*/  MUFU.EX2 R143, R143 ;  /* 0x0000008f008f7308 */ /* 0x000e620000000800 */
[----:B------:R-:W-:Y:S01]  /*c9c0*/  LDSM.16.MT88.4 R88, [R212+0x3900] ;  /* 0x00390000d458783b */ /* 0x000fe20000004200 */
[--C-:B------:R-:W-:Y:S02]  /*c9d0*/  FFMA.FTZ R164, R166, c[0x0][0x2d0], -R125.reuse ;  /* 0x0000b400a6a47a23 */ /* 0x100fe4000001087d */
[--C-:B------:R-:W-:Y:S02]  /*c9e0*/  FFMA.FTZ R165, R165, c[0x0][0x2d0], -R124.reuse ;  /* 0x0000b400a5a57a23 */ /* 0x100fe4000001087c */
[C---:B------:R-:W-:Y:S03]  /*c9f0*/  HMMA.16816.F32 R28, R112.reuse, R36, R28 ;  /* 0x00000024701c723c */ /* 0x040fe6000000181c */
[--C-:B------:R-:W-:Y:S01]  /*ca00*/  FFMA.FTZ R166, R171, c[0x0][0x2d0], -R124.reuse ;  /* 0x0000b400aba67a23 */ /* 0x100fe2000001087c */
[----:B------:R-:W-:Y:S01]  /*ca10*/  MUFU.EX2 R149, R149 ;  /* 0x0000009500957308 */ /* 0x000fe20000000800 */
[--C-:B------:R-:W-:Y:S02]  /*ca20*/  FFMA.FTZ R168, R168, c[0x0][0x2d0], -R125.reuse ;  /* 0x0000b400a8a87a23 */ /* 0x100fe4000001087d */
[C---:B------:R-:W-:Y:S01]  /*ca30*/  FMUL.FTZ R36, R3.reuse, R80 ;  /* 0x0000005003247220 */ /* 0x040fe20000410000 */
[C---:B------:R-:W-:Y:S04]  /*ca40*/  HMMA.16816.F32 R32, R112.reuse, R38, R32 ;  /* 0x000000267020723c */ /* 0x040fe80000001820 */
[----:B------:R-:W-:Y:S02]  /*ca50*/  FMUL.FTZ R37, R3, R81 ;  /* 0x0000005103257220 */ /* 0x000fe40000410000 */
[----:B------:R-:W1:Y:S01]  /*ca60*/  MUFU.EX2 R150, R150 ;  /* 0x0000009600967308 */ /* 0x000e620000000800 */
[C---:B------:R-:W-:Y:S02]  /*ca70*/  FMUL.FTZ R38, R2.reuse, R82 ;  /* 0x0000005202267220 */ /* 0x040fe40000410000 */
[----:B------:R-:W-:Y:S02]  /*ca80*/  FMUL.FTZ R39, R2, R83 ;  /* 0x0000005302277220 */ /* 0x000fe40000410000 */
[----:B------:R-:W-:Y:S01]  /*ca90*/  LDSM.16.MT88.4 R80, [R209+0x900] ;  /* 0x00090000d150783b */ /* 0x000fe20000004200 */
[--C-:B------:R-:W-:Y:S02]  /*caa0*/  FFMA.FTZ R171, R242, c[0x0][0x2d0], -R125.reuse ;  /* 0x0000b400f2ab7a23 */ /* 0x100fe4000001087d */
[--C-:B------:R-:W-:Y:S02]  /*cab0*/  FFMA.FTZ R237, R237, c[0x0][0x2d0], -R124.reuse ;  /* 0x0000b400eded7a23 */ /* 0x100fe4000001087c */
[C---:B------:R-:W-:Y:S01]  /*cac0*/  HMMA.16816.F32 R36, R112.reuse, R44, R36 ;  /* 0x0000002c7024723c */ /* 0x040fe20000001824 */
[----:B------:R-:W-:Y:S02]  /*cad0*/  MUFU.EX2 R159, R159 ;  /* 0x0000009f009f7308 */ /* 0x000fe40000000800 */
        /* <DEDUP_REMOVED lines=9> */
[----:B------:R-:W-:Y:S01]  /*cb70*/  MUFU.EX2 R158, R158 ;  /* 0x0000009e009e7308 */ /* 0x000fe20000000800 */
[----:B------:R-:W2:Y:S01]  /*cb80*/  LDSM.16.MT88.4 R72, [R212+0x900] ;  /* 0x00090000d448783b */ /* 0x000ea20000004200 */
[--C-:B------:R-:W-:Y:S02]  /*cb90*/  FFMA.FTZ R169, R169, c[0x0][0x2d0], -R124.reuse ;  /* 0x0000b400a9a97a23 */ /* 0x100fe4000001087c */
[--C-:B------:R-:W-:Y:S02]  /*cba0*/  FFMA.FTZ R240, R167, c[0x0][0x2d0], -R124.reuse ;  /* 0x0000b400a7f07a23 */ /* 0x100fe4000001087c */
[C---:B---3--:R-:W-:Y:S03]  /*cbb0*/  HMMA.16816.F32 R44, R112.reuse, R84, R44 ;  /* 0x00000054702c723c */ /* 0x048fe6000000182c */
[--C-:B------:R-:W-:Y:S01]  /*cbc0*/  FFMA.FTZ R167, R160, c[0x0][0x2d0], -R125.reuse ;  /* 0x0000b400a0a77a23 */ /* 0x100fe2000001087d */
[----:B------:R-:W3:Y:S01]  /*cbd0*/  MUFU.EX2 R161, R161 ;  /* 0x000000a100a17308 */ /* 0x000ee20000000800 */
[--C-:B------:R-:W-:Y:S02]  /*cbe0*/  FFMA.FTZ R160, R155, c[0x0][0x2d0], -R124.reuse ;  /* 0x0000b4009ba07a23 */ /* 0x100fe4000001087c */
[--C-:B------:R-:W-:Y:S01]  /*cbf0*/  FFMA.FTZ R155, R156, c[0x0][0x2d0], -R125.reuse ;  /* 0x0000b4009c9b7a23 */ /* 0x100fe2000001087d */
[C---:B------:R-:W-:Y:S01]  /*cc00*/  HMMA.16816.F32 R48, R112.reuse, R86, R48 ;  /* 0x000000567030723c */ /* 0x040fe20000001830 */
[----:B------:R-:W-:Y:S03]  /*cc10*/  LDSM.16.MT88.4 R84, [R208+0x900] ;  /* 0x00090000d054783b */ /* 0x000fe60000004200 */
[--C-:B------:R-:W-:Y:S02]  /*cc20*/  FFMA.FTZ R156, R151, c[0x0][0x2d0], -R124.reuse ;  /* 0x0000b400979c7a23 */ /* 0x100fe4000001087c */
[----:B------:R-:W-:Y:S01]  /*cc30*/  MUFU.EX2 R167, R167 ;  /* 0x000000a700a77308 */ /* 0x000fe20000000800 */
[--C-:B------:R-:W-:Y:S01]  /*cc40*/  FFMA.FTZ R142, R142, c[0x0][0x2d0], -R125.reuse ;  /* 0x0000b4008e8e7a23 */ /* 0x100fe2000001087d */
[C---:B----4-:R-:W-:Y:S04]  /*cc50*/  HMMA.16816.F32 R52, R112.reuse, R76, R52 ;  /* 0x0000004c7034723c */ /* 0x050fe80000001834 */
[--C-:B------:R-:W-:Y:S02]  /*cc60*/  FFMA.FTZ R151, R148, c[0x0][0x2d0], -R125.reuse ;  /* 0x0000b40094977a23 */ /* 0x100fe4000001087d */
[--C-:B------:R-:W-:Y:S02]  /*cc70*/  FFMA.FTZ R141, R141, c[0x0][0x2d0], -R124.reuse ;  /* 0x0000b4008d8d7a23 */ /* 0x100fe4000001087c */
[C---:B------:R-:W-:Y:S01]  /*cc80*/  HMMA.16816.F32 R56, R112.reuse, R78, R56 ;  /* 0x0000004e7038723c */ /* 0x040fe20000001838 */
[----:B------:R-:W4:Y:S01]  /*cc90*/  LDSM.16.MT88.4 R76, [R210+0x900] ;  /* 0x00090000d24c783b */ /* 0x000f220000004200 */
[----:B------:R-:W-:Y:S02]  /*cca0*/  MUFU.EX2 R160, R160 ;  /* 0x000000a000a07308 */ /* 0x000fe40000000800 */
[--C-:B------:R-:W-:Y:S02]  /*ccb0*/  FFMA.FTZ R148, R139, c[0x0][0x2d0], -R124.reuse ;  /* 0x0000b4008b947a23 */ /* 0x100fe4000001087c */
[--C-:B------:R-:W-:Y:S02]  /*ccc0*/  FFMA.FTZ R139, R127, c[0x0][0x2d0], -R125.reuse ;  /* 0x0000b4007f8b7a23 */ /* 0x100fe4000001087d */
[C---:B-1----:R-:W-:Y:S04]  /*ccd0*/  HMMA.16816.F32 R60, R112.reuse, R68, R60 ;  /* 0x00000044703c723c */ /* 0x042fe8000000183c */
[----:B------:R-:W-:Y:S01]  /*cce0*/  MUFU.EX2 R155, R155 ;  /* 0x0000009b009b7308 */ /* 0x000fe20000000800 */
[----:B------:R-:W-:Y:S02]  /*ccf0*/  FFMA.FTZ R125, R126, c[0x0][0x2d0], -R125 ;  /* 0x0000b4007e7d7a23 */ /* 0x000fe4000001087d */
[----:B--2---:R-:W-:Y:S01]  /*cd00*/  F2FP.PACK_AB R68, R136, R135 ;  /* 0x000000878844723e */ /* 0x004fe200000000ff */
[----:B------:R-:W-:Y:S04]  /*cd10*/  HMMA.16816.F32 R64, R112, R70, R64 ;  /* 0x000000467040723c */ /* 0x000fe80000001840 */
[----:B-----5:R-:W-:Y:S01]  /*cd20*/  F2FP.PACK_AB R69, R138, R137 ;  /* 0x000000898a45723e */ /* 0x020fe200000000ff */
[--C-:B------:R-:W-:Y:S01]  /*cd30*/  FFMA.FTZ R118, R118, c[0x0][0x2d0], -R124.reuse ;  /* 0x0000b40076767a23 */ /* 0x100fe2000001087c */
[----:B------:R-:W-:Y:S01]  /*cd40*/  MUFU.EX2 R156, R156 ;  /* 0x0000009c009c7308 */ /* 0x000fe20000000800 */
[----:B------:R-:W-:Y:S01]  /*cd50*/  F2FP.PACK_AB R70, R143, R140 ;  /* 0x0000008c8f46723e */ /* 0x000fe200000000ff */
[----:B------:R-:W-:Y:S01]  /*cd60*/  FFMA.FTZ R124, R117, c[0x0][0x2d0], -R124 ;  /* 0x0000b400757c7a23 */ /* 0x000fe2000001087c */
[----:B------:R-:W-:Y:S03]  /*cd70*/  F2FP.PACK_AB R71, R150, R149 ;  /* 0x000000959647723e */ /* 0x000fe600000000ff */
[----:B------:R-:W-:Y:S01]  /*cd80*/  FFMA.FTZ R134, R3, R228, R134 ;  /* 0x000000e403867223 */ /* 0x000fe20000010086 */
[----:B------:R-:W-:Y:S01]  /*cd90*/  MOV R3, R0 ;  /* 0x0000000000037202 */ /* 0x000fe20000000f00 */
[----:B------:R-:W-:Y:S02]  /*cda0*/  FFMA.FTZ R130, R2, R227, R130 ;  /* 0x000000e302827223 */ /* 0x000fe40000010082 */
[C---:B------:R-:W-:Y:S01]  /*cdb0*/  HMMA.16816.F32 R4, R68.reuse, R72, R4 ;  /* 0x000000484404723c */ /* 0x040fe20000001804 */
[----:B------:R-:W-:Y:S04]  /*cdc0*/  MUFU.EX2 R163, R163 ;  /* 0x000000a300a37308 */ /* 0x000fe80000000800 */
[----:B------:R-:W-:Y:S02]  /*cdd0*/  FADD.FTZ R133, R133, R134 ;  /* 0x0000008685857221 */ /* 0x000fe40000010000 */
[----:B------:R-:W-:Y:S01]  /*cde0*/  FADD.FTZ R129, R129, R130 ;  /* 0x0000008281817221 */ /* 0x000fe20000010000 */
[C---:B------:R-:W-:Y:S01]  /*cdf0*/  HMMA.16816.F32 R8, R68.reuse, R74, R8 ;  /* 0x0000004a4408723c */ /* 0x040fe20000001808 */
[----:B------:R-:W1:Y:S02]  /*ce00*/  LDSM.16.MT88.4 R72, [R210+0x3900] ;  /* 0x00390000d248783b */ /* 0x000e640000004200 */
[----:B------:R-:W2:Y:S01]  /*ce10*/  MUFU.EX2 R164, R164 ;  /* 0x000000a400a47308 */ /* 0x000ea20000000800 */
[----:B------:R-:W-:Y:S02]  /*ce20*/  FADD.FTZ R132, R132, R133 ;  /* 0x0000008584847221 */ /* 0x000fe40000010000 */
[----:B------:R-:W-:Y:S02]  /*ce30*/  FADD.FTZ R2, R128, R129 ;  /* 0x0000008180027221 */ /* 0x000fe40000010000 */
[C---:B----4-:R-:W-:Y:S04]  /*ce40*/  HMMA.16816.F32 R12, R68.reuse, R76, R12 ;  /* 0x0000004c440c723c */ /* 0x050fe8000000180c */
[----:B------:R-:W-:Y:S01]  /*ce50*/  FADD.FTZ R132, R131, R132 ;  /* 0x0000008483847221 */ /* 0x000fe20000010000 */
[----:B------:R-:W-:Y:S01]  /*ce60*/  MUFU.EX2 R165, R165 ;  /* 0x000000a500a57308 */ /* 0x000fe20000000800 */
[----:B------:R-:W-:Y:S01]  /*ce70*/  FADD.FTZ R2, R119, R2 ;  /* 0x0000000277027221 */ /* 0x000fe20000010000 */
[----:B------:R-:W-:Y:S01]  /*ce80*/  MOV R119, R116 ;  /* 0x0000007400777202 */ /* 0x000fe20000000f00 */
[C---:B------:R-:W-:Y:S01]  /*ce90*/  HMMA.16816.F32 R16, R68.reuse, R78, R16 ;  /* 0x0000004e4410723c */ /* 0x040fe20000001810 */
[----:B------:R-:W4:Y:S03]  /*cea0*/  LDSM.16.MT88.4 R76, [R209+0x3900] ;  /* 0x00390000d14c783b */ /* 0x000f260000004200 */
[----:B------:R-:W-:Y:S02]  /*ceb0*/  FADD.FTZ R135, R135, R132 ;  /* 0x0000008487877221 */ /* 0x000fe40000010000 */
[----:B------:R-:W-:Y:S01]  /*cec0*/  FADD.FTZ R137, R137, R2 ;  /* 0x0000000289897221 */ /* 0x000fe20000010000 */
[----:B------:R-:W5:Y:S01]  /*ced0*/  MUFU.EX2 R166, R166 ;  /* 0x000000a600a67308 */ /* 0x000f620000000800 */
[C---:B------:R-:W-:Y:S04]  /*cee0*/  HMMA.16816.F32 R20, R68.reuse, R80, R20 ;  /* 0x000000504414723c */ /* 0x040fe80000001814 */
[----:B------:R-:W-:Y:S02]  /*cef0*/  FADD.FTZ R135, R136, R135 ;  /* 0x0000008788877221 */ /* 0x000fe40000010000 */
[----:B------:R-:W-:Y:S02]  /*cf00*/  FADD.FTZ R138, R138, R137 ;  /* 0x000000898a8a7221 */ /* 0x000fe40000010000 */
[C---:B------:R-:W-:Y:S01]  /*cf10*/  HMMA.16816.F32 R24, R68.reuse, R82, R24 ;  /* 0x000000524418723c */ /* 0x040fe20000001818 */
[----:B------:R-:W2:Y:S01]  /*cf20*/  LDSM.16.MT88.4 R80, [R208+0x3900] ;  /* 0x00390000d050783b */ /* 0x000ea20000004200 */
[----:B------:R-:W-:Y:S02]  /*cf30*/  MUFU.EX2 R168, R168 ;  /* 0x000000a800a87308 */ /* 0x000fe40000000800 */
[----:B------:R-:W-:Y:S04]  /*cf40*/  FADD.FTZ R140, R140, R135 ;  /* 0x000000878c8c7221 */ /* 0x000fe80000010000 */
[C---:B------:R-:W-:Y:S04]  /*cf50*/  HMMA.16816.F32 R28, R68.reuse, R84, R28 ;  /* 0x00000054441c723c */ /* 0x040fe8000000181c */
[----:B------:R-:W-:Y:S01]  /*cf60*/  MUFU.EX2 R171, R171 ;  /* 0x000000ab00ab7308 */ /* 0x000fe20000000800 */
[----:B------:R-:W-:Y:S03]  /*cf70*/  FADD.FTZ R140, R143, R140 ;  /* 0x0000008c8f8c7221 */ /* 0x000fe60000010000 */
[C---:B------:R-:W-:Y:S01]  /*cf80*/  HMMA.16816.F32 R32, R68.reuse, R86, R32 ;  /* 0x000000564420723c */ /* 0x040fe20000001820 */
[----:B------:R-:W-:Y:S05]  /*cf90*/  LDSM.16.MT88.4 R84, [R210+0x1100] ;  /* 0x00110000d254783b */ /* 0x000fea0000004200 */
[----:B------:R-:W-:Y:S02]  /*cfa0*/  MUFU.EX2 R237, R237 ;  /* 0x000000ed00ed7308 */ /* 0x000fe40000000800 */
[C---:B------:R-:W-:Y:S08]  /*cfb0*/  HMMA.16816.F32 R36, R68.reuse, R88, R36 ;  /* 0x000000584424723c */ /* 0x040ff00000001824 */
[C---:B------:R-:W-:Y:S01]  /*cfc0*/  HMMA.16816.F32 R40, R68.reuse, R90, R40 ;  /* 0x0000005a4428723c */ /* 0x040fe20000001828 */
[----:B------:R-:W-:Y:S01]  /*cfd0*/  LDSM.16.MT88.4 R88, [R208+0x4100] ;  /* 0x00410000d058783b */ /* 0x000fe20000004200 */
[----:B------:R-:W-:Y:S06]  /*cfe0*/  MUFU.EX2 R242, R242 ;  /* 0x000000f200f27308 */ /* 0x000fec0000000800 */
[C---:B-1----:R-:W-:Y:S04]  /*cff0*/  HMMA.16816.F32 R44, R68.reuse, R72, R44 ;  /* 0x00000048442c723c */ /* 0x042fe8000000182c */
[----:B------:R-:W-:Y:S04]  /*d000*/  MUFU.EX2 R239, R239 ;  /* 0x000000ef00ef7308 */ /* 0x000fe80000000800 */
[C---:B------:R-:W-:Y:S01]  /*d010*/  HMMA.16816.F32 R48, R68.reuse, R74, R48 ;  /* 0x0000004a4430723c */ /* 0x040fe20000001830 */
[----:B------:R-:W1:Y:S05]  /*d020*/  LDSM.16.MT88.4 R72, [R212+0x1100] ;  /* 0x00110000d448783b */ /* 0x000e6a0000004200 */
[----:B------:R-:W-:Y:S02]  /*d030*/  MUFU.EX2 R170, R170 ;  /* 0x000000aa00aa7308 */ /* 0x000fe40000000800 */
[C---:B----4-:R-:W-:Y:S08]  /*d040*/  HMMA.16816.F32 R52, R68.reuse, R76, R52 ;  /* 0x0000004c4434723c */ /* 0x050ff00000001834 */
[C---:B------:R-:W-:Y:S01]  /*d050*/  HMMA.16816.F32 R56, R68.reuse, R78, R56 ;  /* 0x0000004e4438723c */ /* 0x040fe20000001838 */
[----:B------:R-:W4:Y:S01]  /*d060*/  LDSM.16.MT88.4 R76, [R209+0x1100] ;  /* 0x00110000d14c783b */ /* 0x000f220000004200 */
[----:B------:R-:W-:Y:S06]  /*d070*/  MUFU.EX2 R169, R169 ;  /* 0x000000a900a97308 */ /* 0x000fec0000000800 */
[C---:B--2---:R-:W-:Y:S04]  /*d080*/  HMMA.16816.F32 R60, R68.reuse, R80, R60 ;  /* 0x00000050443c723c */ /* 0x044fe8000000183c */
[----:B------:R-:W-:Y:S04]  /*d090*/  MUFU.EX2 R240, R240 ;  /* 0x000000f000f07308 */ /* 0x000fe80000000800 */
[----:B------:R-:W-:Y:S01]  /*d0a0*/  HMMA.16816.F32 R64, R68, R82, R64 ;  /* 0x000000524440723c */ /* 0x000fe20000001840 */
[----:B------:R-:W2:Y:S05]  /*d0b0*/  LDSM.16.MT88.4 R80, [R208+0x1100] ;  /* 0x00110000d050783b */ /* 0x000eaa0000004200 */
[----:B------:R-:W-:Y:S01]  /*d0c0*/  MUFU.EX2 R142, R142 ;  /* 0x0000008e008e7308 */ /* 0x000fe20000000800 */
[----:B------:R-:W-:Y:S01]  /*d0d0*/  F2FP.PACK_AB R68, R154, R159 ;  /* 0x0000009f9a44723e */ /* 0x000fe200000000ff */
[----:B------:R-:W-:Y:S01]  /*d0e0*/  FADD.FTZ R159, R159, R140 ;  /* 0x0000008c9f9f7221 */ /* 0x000fe20000010000 */
[----:B---3--:R-:W-:Y:S03]  /*d0f0*/  F2FP.PACK_AB R69, R161, R158 ;  /* 0x0000009ea145723e */ /* 0x008fe600000000ff */
[----:B------:R-:W-:Y:S01]  /*d100*/  F2FP.PACK_AB R70, R164, R163 ;  /* 0x000000a3a446723e */ /* 0x000fe200000000ff */
[----:B------:R-:W-:Y:S01]  /*d110*/  FADD.FTZ R154, R154, R159 ;  /* 0x0000009f9a9a7221 */ /* 0x000fe20000010000 */
[----:B-----5:R-:W-:Y:S02]  /*d120*/  F2FP.PACK_AB R71, R166, R165 ;  /* 0x000000a5a647723e */ /* 0x020fe400000000ff */
[----:B------:R-:W-:Y:S01]  /*d130*/  MUFU.EX2 R151, R151 ;  /* 0x0000009700977308 */ /* 0x000fe20000000800 */
[----:B------:R-:W-:Y:S04]  /*d140*/  FADD.FTZ R163, R163, R154 ;  /* 0x0000009aa3a37221 */ /* 0x000fe80000010000 */
[C---:B-1----:R-:W-:Y:S03]  /*d150*/  HMMA.16816.F32 R4, R68.reuse, R72, R4 ;  /* 0x000000484404723c */ /* 0x042fe60000001804 */
[----:B------:R-:W-:Y:S02]  /*d160*/  FADD.FTZ R163, R164, R163 ;  /* 0x000000a3a4a37221 */ /* 0x000fe40000010000 */
[----:B------:R-:W-:Y:S03]  /*d170*/  MUFU.EX2 R141, R141 ;  /* 0x0000008d008d7308 */ /* 0x000fe60000000800 */
[C---:B------:R-:W-:Y:S01]  /*d180*/  HMMA.16816.F32 R8, R68.reuse, R74, R8 ;  /* 0x0000004a4408723c */ /* 0x040fe20000001808 */
[----:B------:R-:W1:Y:S06]  /*d190*/  LDSM.16.MT88.4 R72, [R212+0x4100] ;  /* 0x00410000d448783b */ /* 0x000e6c0000004200 */
[----:B------:R-:W3:Y:S01]  /*d1a0*/  MUFU.EX2 R148, R148 ;  /* 0x0000009400947308 */ /* 0x000ee20000000800 */
[C---:B------:R-:W-:Y:S08]  /*d1b0*/  HMMA.16816.F32 R12, R68.reuse, R84, R12 ;  /* 0x00000054440c723c */ /* 0x040ff0000000180c */
[C---:B------:R-:W-:Y:S01]  /*d1c0*/  HMMA.16816.F32 R16, R68.reuse, R86, R16 ;  /* 0x000000564410723c */ /* 0x040fe20000001810 */
[----:B------:R-:W5:Y:S01]  /*d1d0*/  LDSM.16.MT88.4 R84, [R210+0x4100] ;  /* 0x00410000d254783b */ /* 0x000f620000004200 */
[----:B------:R-:W-:Y:S06]  /*d1e0*/  MUFU.EX2 R139, R139 ;  /* 0x0000008b008b7308 */ /* 0x000fec0000000800 */
[C---:B----4-:R-:W-:Y:S04]  /*d1f0*/  HMMA.16816.F32 R20, R68.reuse, R76, R20 ;  /* 0x0000004c4414723c */ /* 0x050fe80000001814 */
[----:B------:R3:W4:Y:S04]  /*d200*/  MUFU.EX2 R244, R125 ;  /* 0x0000007d00f47308 */ /* 0x0007280000000800 */
[C---:B------:R-:W-:Y:S01]  /*d210*/  HMMA.16816.F32 R24, R68.reuse, R78, R24 ;  /* 0x0000004e4418723c */ /* 0x040fe20000001818 */
[----:B------:R-:W5:Y:S05]  /*d220*/  LDSM.16.MT88.4 R76, [R209+0x4100] ;  /* 0x00410000d14c783b */ /* 0x000f6a0000004200 */
[----:B------:R-:W-:Y:S02]  /*d230*/  MUFU.EX2 R118, R118 ;  /* 0x0000007600767308 */ /* 0x000fe40000000800 */
[C---:B--2---:R-:W-:Y:S08]  /*d240*/  HMMA.16816.F32 R28, R68.reuse, R80, R28 ;  /* 0x00000050441c723c */ /* 0x044ff0000000181c */
[C---:B------:R-:W-:Y:S01]  /*d250*/  HMMA.16816.F32 R32, R68.reuse, R82, R32 ;  /* 0x000000524420723c */ /* 0x040fe20000001820 */
[----:B------:R-:W2:Y:S01]  /*d260*/  LDSM.16.MT88.4 R80, [R212+0x1900] ;  /* 0x00190000d450783b */ /* 0x000ea20000004200 */
[----:B------:R5:W5:Y:S02]  /*d270*/  MUFU.EX2 R117, R124 ;  /* 0x0000007c00757308 */ /* 0x000b640000000800 */
[----:B---3--:R-:W-:Y:S02]  /*d280*/  F2FP.PACK_AB R125, R148, R141 ;  /* 0x0000008d947d723e */ /* 0x008fe400000000ff */
[----:B----4-:R-:W-:Y:S02]  /*d290*/  F2FP.PACK_AB R126, R244, R139 ;  /* 0x0000008bf47e723e */ /* 0x010fe400000000ff */
[C---:B-1----:R-:W-:Y:S08]  /*d2a0*/  HMMA.16816.F32 R36, R68.reuse, R72, R36 ;  /* 0x000000484424723c */ /* 0x042ff00000001824 */
[C---:B------:R-:W-:Y:S01]  /*d2b0*/  HMMA.16816.F32 R40, R68.reuse, R74, R40 ;  /* 0x0000004a4428723c */ /* 0x040fe20000001828 */
[----:B------:R-:W1:Y:S07]  /*d2c0*/  LDSM.16.MT88.4 R72, [R210+0x1900] ;  /* 0x00190000d248783b */ /* 0x000e6e0000004200 */
[C---:B-----5:R-:W-:Y:S04]  /*d2d0*/  HMMA.16816.F32 R44, R68.reuse, R84, R44 ;  /* 0x00000054442c723c */ /* 0x060fe8000000182c */
[----:B------:R-:W-:Y:S02]  /*d2e0*/  F2FP.PACK_AB R124, R151, R142 ;  /* 0x0000008e977c723e */ /* 0x000fe400000000ff */
[----:B------:R-:W-:Y:S02]  /*d2f0*/  F2FP.PACK_AB R127, R117, R118 ;  /* 0x00000076757f723e */ /* 0x000fe400000000ff */
[C---:B------:R-:W-:Y:S01]  /*d300*/  HMMA.16816.F32 R48, R68.reuse, R86, R48 ;  /* 0x000000564430723c */ /* 0x040fe20000001830 */
[----:B------:R-:W-:Y:S07]  /*d310*/  LDSM.16.MT88.4 R84, [R208+0x1900] ;  /* 0x00190000d054783b */ /* 0x000fee0000004200 */
[C---:B------:R-:W-:Y:S08]  /*d320*/  HMMA.16816.F32 R52, R68.reuse, R76, R52 ;  /* 0x0000004c4434723c */ /* 0x040ff00000001834 */
[C---:B------:R-:W-:Y:S01]  /*d330*/  HMMA.16816.F32 R56, R68.reuse, R78, R56 ;  /* 0x0000004e4438723c */ /* 0x040fe20000001838 */
[----:B------:R-:W3:Y:S07]  /*d340*/  LDSM.16.MT88.4 R76, [R209+0x1900] ;  /* 0x00190000d14c783b */ /* 0x000eee0000004200 */
[C---:B------:R-:W-:Y:S08]  /*d350*/  HMMA.16816.F32 R60, R68.reuse, R88, R60 ;  /* 0x00000058443c723c */ /* 0x040ff0000000183c */
[----:B------:R-:W-:Y:S01]  /*d360*/  HMMA.16816.F32 R64, R68, R90, R64 ;  /* 0x0000005a4440723c */ /* 0x000fe20000001840 */
[----:B------:R-:W-:Y:S06]  /*d370*/  LDSM.16.MT88.4 R88, [R209+0x4900] ;  /* 0x00490000d158783b */ /* 0x000fec0000004200 */
[C---:B------:R-:W-:Y:S01]  /*d380*/  F2FP.PACK_AB R68, R171.reuse, R168 ;  /* 0x000000a8ab44723e */ /* 0x040fe200000000ff */
[----:B------:R-:W-:Y:S01]  /*d390*/  FADD.FTZ R168, R168, R163 ;  /* 0x000000a3a8a87221 */ /* 0x000fe20000010000 */
[----:B------:R-:W-:Y:S03]  /*d3a0*/  F2FP.PACK_AB R69, R242, R237 ;  /* 0x000000edf245723e */ /* 0x000fe600000000ff */
[----:B------:R-:W-:Y:S01]  /*d3b0*/  F2FP.PACK_AB R70, R170, R239 ;  /* 0x000000efaa46723e */ /* 0x000fe200000000ff */
[----:B------:R-:W-:Y:S01]  /*d3c0*/  FADD.FTZ R168, R171, R168 ;  /* 0x000000a8aba87221 */ /* 0x000fe20000010000 */
[----:B------:R-:W-:Y:S03]  /*d3d0*/  F2FP.PACK_AB R71, R240, R169 ;  /* 0x000000a9f047723e */ /* 0x000fe600000000ff */
[----:B------:R-:W-:Y:S01]  /*d3e0*/  FADD.FTZ R239, R239, R168 ;  /* 0x000000a8efef7221 */ /* 0x000fe20000010000 */
[----:B------:R-:W-:Y:S03]  /*d3f0*/  IADD3 R168, R238, -0x1, RZ ;  /* 0xffffffffeea87810 */ /* 0x000fe60007ffe0ff */
[C---:B--2---:R-:W-:Y:S03]  /*d400*/  HMMA.16816.F32 R4, R68.reuse, R80, R4 ;  /* 0x000000504404723c */ /* 0x044fe60000001804 */
[----:B------:R-:W-:Y:S01]  /*d410*/  FADD.FTZ R239, R170, R239 ;  /* 0x000000efaaef7221 */ /* 0x000fe20000010000 */
[----:B------:R-:W-:Y:S04]  /*d420*/  MOV R238, R168 ;  /* 0x000000a800ee7202 */ /* 0x000fe80000000f00 */
        /* <DEDUP_REMOVED lines=11> */
[C---:B--2---:R-:W-:Y:S08]  /*d4e0*/  HMMA.16816.F32 R36, R68.reuse, R80, R36 ;  /* 0x000000504424723c */ /* 0x044ff00000001824 */
[C---:B------:R-:W-:Y:S01]  /*d4f0*/  HMMA.16816.F32 R40, R68.reuse, R82, R40 ;  /* 0x000000524428723c */ /* 0x040fe20000001828 */
[----:B------:R-:W2:Y:S07]  /*d500*/  LDSM.16.MT88.4 R80, [R210+0x2100] ;  /* 0x00210000d250783b */ /* 0x000eae0000004200 */
[C---:B-1----:R-:W-:Y:S08]  /*d510*/  HMMA.16816.F32 R44, R68.reuse, R72, R44 ;  /* 0x00000048442c723c */ /* 0x042ff0000000182c */
[C---:B------:R-:W-:Y:S01]  /*d520*/  HMMA.16816.F32 R48, R68.reuse, R74, R48 ;  /* 0x0000004a4430723c */ /* 0x040fe20000001830 */
[----:B------:R-:W1:Y:S07]  /*d530*/  LDSM.16.MT88.4 R72, [R209+0x2100] ;  /* 0x00210000d148783b */ /* 0x000e6e0000004200 */
[C---:B------:R-:W-:Y:S08]  /*d540*/  HMMA.16816.F32 R52, R68.reuse, R88, R52 ;  /* 0x000000584434723c */ /* 0x040ff00000001834 */
[C---:B------:R-:W-:Y:S01]  /*d550*/  HMMA.16816.F32 R56, R68.reuse, R90, R56 ;  /* 0x0000005a4438723c */ /* 0x040fe20000001838 */
[----:B------:R-:W-:Y:S07]  /*d560*/  LDSM.16.MT88.4 R88, [R209+0x5100] ;  /* 0x00510000d158783b */ /* 0x000fee0000004200 */
        /* <DEDUP_REMOVED lines=9> */
[----:B------:R-:W-:Y:S04]  /*d600*/  FADD.FTZ R155, R155, R162 ;  /* 0x000000a29b9b7221 */ /* 0x000fe80000010000 */
[C---:B---3--:R-:W-:Y:S03]  /*d610*/  HMMA.16816.F32 R4, R68.reuse, R76, R4 ;  /* 0x0000004c4404723c */ /* 0x048fe60000001804 */
[----:B------:R-:W-:Y:S04]  /*d620*/  FADD.FTZ R155, R152, R155 ;  /* 0x0000009b989b7221 */ /* 0x000fe80000010000 */
        /* <DEDUP_REMOVED lines=8> */
[----:B------:R-:W-:Y:S04]  /*d6b0*/  FADD.FTZ R228, R244, R139 ;  /* 0x0000008bf4e47221 */ /* 0x000fe80000010000 */
[C---:B-1----:R-:W-:Y:S08]  /*d6c0*/  HMMA.16816.F32 R20, R68.reuse, R72, R20 ;  /* 0x000000484414723c */ /* 0x042ff00000001814 */
[C---:B------:R-:W-:Y:S01]  /*d6d0*/  HMMA.16816.F32 R24, R68.reuse, R74, R24 ;  /* 0x0000004a4418723c */ /* 0x040fe20000001818 */
[----:B------:R-:W1:Y:S07]  /*d6e0*/  LDSM.16.MT88.4 R72, [R208+0x5100] ;  /* 0x00510000d048783b */ /* 0x000e6e0000004200 */
[C---:B------:R-:W-:Y:S08]  /*d6f0*/  HMMA.16816.F32 R28, R68.reuse, R84, R28 ;  /* 0x00000054441c723c */ /* 0x040ff0000000181c */
[C---:B------:R-:W-:Y:S01]  /*d700*/  HMMA.16816.F32 R32, R68.reuse, R86, R32 ;  /* 0x000000564420723c */ /* 0x040fe20000001820 */
[----:B------:R-:W4:Y:S07]  /*d710*/  LDSM.16.MT88.4 R84, [R208+0x2900] ;  /* 0x00290000d054783b */ /* 0x000f2e0000004200 */
[C---:B---3--:R-:W-:Y:S08]  /*d720*/  HMMA.16816.F32 R36, R68.reuse, R76, R36 ;  /* 0x0000004c4424723c */ /* 0x048ff00000001824 */
[C---:B------:R-:W-:Y:S01]  /*d730*/  HMMA.16816.F32 R40, R68.reuse, R78, R40 ;  /* 0x0000004e4428723c */ /* 0x040fe20000001828 */
[----:B------:R-:W3:Y:S07]  /*d740*/  LDSM.16.MT88.4 R76, [R212+0x5900] ;  /* 0x00590000d44c783b */ /* 0x000eee0000004200 */
[C---:B--2---:R-:W-:Y:S08]  /*d750*/  HMMA.16816.F32 R44, R68.reuse, R80, R44 ;  /* 0x00000050442c723c */ /* 0x044ff0000000182c */
[C---:B------:R-:W-:Y:S08]  /*d760*/  HMMA.16816.F32 R48, R68.reuse, R82, R48 ;  /* 0x000000524430723c */ /* 0x040ff00000001830 */
[C---:B------:R-:W-:Y:S08]  /*d770*/  HMMA.16816.F32 R52, R68.reuse, R88, R52 ;  /* 0x000000584434723c */ /* 0x040ff00000001834 */
[C---:B------:R-:W-:Y:S08]  /*d780*/  HMMA.16816.F32 R56, R68.reuse, R90, R56 ;  /* 0x0000005a4438723c */ /* 0x040ff00000001838 */
[C---:B-1----:R-:W-:Y:S08]  /*d790*/  HMMA.16816.F32 R60, R68.reuse, R72, R60 ;  /* 0x00000048443c723c */ /* 0x042ff0000000183c */
[----:B------:R-:W-:Y:S01]  /*d7a0*/  HMMA.16816.F32 R64, R68, R74, R64 ;  /* 0x0000004a4440723c */ /* 0x000fe20000001840 */
[----:B------:R-:W1:Y:S07]  /*d7b0*/  LDSM.16.MT88.4 R68, [R210+0x5900] ;  /* 0x00590000d244783b */ /* 0x000e6e0000004200 */
[C---:B------:R-:W-:Y:S01]  /*d7c0*/  HMMA.16816.F32 R112, R124.reuse, R108, R4 ;  /* 0x0000006c7c70723c */ /* 0x040fe20000001804 */
[----:B------:R-:W2:Y:S07]  /*d7d0*/  LDSM.16.MT88.4 R4, [R209+0x5900] ;  /* 0x00590000d104783b */ /* 0x000eae0000004200 */
[C---:B------:R-:W-:Y:S01]  /*d7e0*/  HMMA.16816.F32 R108, R124.reuse, R110, R8 ;  /* 0x0000006e7c6c723c */ /* 0x040fe20000001808 */
[----:B------:R-:W5:Y:S07]  /*d7f0*/  LDSM.16.MT88.4 R8, [R208+0x5900] ;  /* 0x00590000d008783b */ /* 0x000f6e0000004200 */
[C---:B------:R-:W-:Y:S07]  /*d800*/  HMMA.16816.F32 R104, R124.reuse, R100, R12 ;  /* 0x000000647c68723c */ /* 0x040fee000000180c */
[----:B------:R-:W-:Y:S01]  /*d810*/  FADD.FTZ R13, R149, R138 ;  /* 0x0000008a950d7221 */ /* 0x000fe20000010000 */
[C---:B------:R-:W-:Y:S04]  /*d820*/  HMMA.16816.F32 R100, R124.reuse, R102, R16 ;  /* 0x000000667c64723c */ /* 0x040fe80000001810 */
[----:B------:R-:W-:Y:S04]  /*d830*/  FADD.FTZ R13, R150, R13 ;  /* 0x0000000d960d7221 */ /* 0x000fe80000010000 */
[C---:B------:R-:W-:Y:S04]  /*d840*/  HMMA.16816.F32 R96, R124.reuse, R92, R20 ;  /* 0x0000005c7c60723c */ /* 0x040fe80000001814 */
[----:B------:R-:W-:Y:S04]  /*d850*/  FADD.FTZ R2, R158, R13 ;  /* 0x0000000d9e027221 */ /* 0x000fe80000010000 */
[C---:B------:R-:W-:Y:S04]  /*d860*/  HMMA.16816.F32 R92, R124.reuse, R94, R24 ;  /* 0x0000005e7c5c723c */ /* 0x040fe80000001818 */
[----:B------:R-:W-:Y:S04]  /*d870*/  FADD.FTZ R2, R161, R2 ;  /* 0x00000002a1027221 */ /* 0x000fe80000010000 */
[C---:B----4-:R-:W-:Y:S04]  /*d880*/  HMMA.16816.F32 R88, R124.reuse, R84, R28 ;  /* 0x000000547c58723c */ /* 0x050fe8000000181c */
[----:B------:R-:W-:Y:S04]  /*d890*/  FADD.FTZ R165, R165, R2 ;  /* 0x00000002a5a57221 */ /* 0x000fe80000010000 */
[C---:B------:R-:W-:Y:S04]  /*d8a0*/  HMMA.16816.F32 R84, R124.reuse, R86, R32 ;  /* 0x000000567c54723c */ /* 0x040fe80000001820 */
[----:B------:R-:W-:Y:S04]  /*d8b0*/  FADD.FTZ R166, R166, R165 ;  /* 0x000000a5a6a67221 */ /* 0x000fe80000010000 */
[C---:B---3--:R-:W-:Y:S04]  /*d8c0*/  HMMA.16816.F32 R80, R124.reuse, R76, R36 ;  /* 0x0000004c7c50723c */ /* 0x048fe80000001824 */
[----:B------:R-:W-:Y:S04]  /*d8d0*/  FADD.FTZ R237, R237, R166 ;  /* 0x000000a6eded7221 */ /* 0x000fe80000010000 */
[C---:B------:R-:W-:Y:S04]  /*d8e0*/  HMMA.16816.F32 R76, R124.reuse, R78, R40 ;  /* 0x0000004e7c4c723c */ /* 0x040fe80000001828 */
[----:B------:R-:W-:Y:S04]  /*d8f0*/  FADD.FTZ R242, R242, R237 ;  /* 0x000000edf2f27221 */ /* 0x000fe80000010000 */
[C---:B-1----:R-:W-:Y:S04]  /*d900*/  HMMA.16816.F32 R72, R124.reuse, R68, R44 ;  /* 0x000000447c48723c */ /* 0x042fe8000000182c */
[----:B------:R-:W-:Y:S04]  /*d910*/  FADD.FTZ R169, R169, R242 ;  /* 0x000000f2a9a97221 */ /* 0x000fe80000010000 */
[C---:B------:R-:W-:Y:S04]  /*d920*/  HMMA.16816.F32 R68, R124.reuse, R70, R48 ;  /* 0x000000467c44723c */ /* 0x040fe80000001830 */
[----:B------:R-:W-:Y:S04]  /*d930*/  FADD.FTZ R240, R240, R169 ;  /* 0x000000a9f0f07221 */ /* 0x000fe80000010000 */
[C---:B--2---:R-:W-:Y:S04]  /*d940*/  HMMA.16816.F32 R52, R124.reuse, R4, R52 ;  /* 0x000000047c34723c */ /* 0x044fe80000001834 */
[----:B------:R-:W-:Y:S04]  /*d950*/  FADD.FTZ R157, R157, R240 ;  /* 0x000000f09d9d7221 */ /* 0x000fe80000010000 */
[C---:B------:R-:W-:Y:S04]  /*d960*/  HMMA.16816.F32 R56, R124.reuse, R6, R56 ;  /* 0x000000067c38723c */ /* 0x040fe80000001838 */
[----:B------:R-:W-:Y:S04]  /*d970*/  FADD.FTZ R160, R160, R157 ;  /* 0x0000009da0a07221 */ /* 0x000fe80000010000 */
[C---:B-----5:R-:W-:Y:S04]  /*d980*/  HMMA.16816.F32 R60, R124.reuse, R8, R60 ;  /* 0x000000087c3c723c */ /* 0x060fe8000000183c */
[----:B------:R-:W-:Y:S04]  /*d990*/  FADD.FTZ R153, R153, R160 ;  /* 0x000000a099997221 */ /* 0x000fe80000010000 */
[----:B------:R-:W-:Y:S01]  /*d9a0*/  FADD.FTZ R156, R156, R153 ;  /* 0x000000999c9c7221 */ /* 0x000fe20000010000 */
[----:B------:R-:W-:Y:S03]  /*d9b0*/  HMMA.16816.F32 R64, R124, R10, R64 ;  /* 0x0000000a7c40723c */ /* 0x000fe60000001840 */
[----:B------:R-:W-:Y:S04]  /*d9c0*/  FADD.FTZ R141, R141, R156 ;  /* 0x0000009c8d8d7221 */ /* 0x000fe80000010000 */
[----:B------:R-:W-:Y:S05]  /*d9d0*/  FADD.FTZ R141, R148, R141 ;  /* 0x0000008d948d7221 */ /* 0x000fea0000010000 */
[----:B------:R-:W-:Y:S04]  /*d9e0*/  FADD.FTZ R118, R118, R141 ;  /* 0x0000008d76767221 */ /* 0x000fe80000010000 */
[----:B------:R-:W-:Y:S01]  /*d9f0*/  FADD.FTZ R227, R117, R118 ;  /* 0x0000007675e37221 */ /* 0x000fe20000010000 */
[----:B------:R-:W-:-:S05]  /*da00*/  @P0 BRA `(.L_x_196) ;  /* 0xffffceb000000947 */ /* 0x000fca000383ffff */
.L_x_193:
[----:B------:R-:W-:-:S13]  /*da10*/  ISETP.GE.AND P0, PT, R168, UR6, PT ;  /* 0x00000006a8007c0c */ /* 0x000fda000bf06270 */
[----:B------:R-:W-:Y:S05]  /*da20*/  @!P0 BRA `(.L_x_197) ;  /* 0x0000450000008947 */ /* 0x000fea0003800000 */
[----:B------:R-:W-:Y:S01]  /*da30*/  SHF.R.S32.HI R169, RZ, 0x1f, R230 ;  /* 0x0000001fffa97819 */ /* 0x000fe200000114e6 */
[----:B------:R-:W-:Y:S01]  /*da40*/  IMAD.MOV.U32 R2, RZ, RZ, R116 ;  /* 0x000000ffff027224 */ /* 0x000fe200078e0074 */
[C---:B------:R-:W-:Y:S01]  /*da50*/  SHF.L.U64.HI R232, R229.reuse, 0x1, R232 ;  /* 0x00000001e5e87819 */ /* 0x040fe200000102e8 */
[----:B------:R-:W-:Y:S01]  /*da60*/  IMAD.MOV.U32 R3, RZ, RZ, R0 ;  /* 0x000000ffff037224 */ /* 0x000fe200078e0000 */
[C---:B------:R-:W-:Y:S01]  /*da70*/  SHF.L.U64.HI R169, R230.reuse, 0x1, R169 ;  /* 0x00000001e6a97819 */ /* 0x040fe200000102a9 */
[----:B------:R-:W-:Y:S01]  /*da80*/  IMAD.SHL.U32 R229, R229, 0x2, RZ ;  /* 0x00000002e5e57824 */ /* 0x000fe200078e00ff */
[----:B------:R-:W-:Y:S02]  /*da90*/  SHF.L.U32 R230, R230, 0x1, RZ ;  /* 0x00000001e6e67819 */ /* 0x000fe400000006ff */
.L_x_207:
[----:B------:R-:W-:Y:S04]  /*daa0*/  DEPBAR.LE SB0, 0x0 ;  /* 0x000080000000791a */ /* 0x000fe80000000000 */
[----:B------:R-:W-:Y:S01]  /*dab0*/  BAR.SYNC.DEFER_BLOCKING 0x0 ;  /* 0x0000000000007b1d */ /* 0x000fe20000010000 */
[----:B------:R-:W-:Y:S01]  /*dac0*/  SHF.R.S32.HI R21, RZ, 0x1f, R216 ;  /* 0x0000001fff157819 */ /* 0x000fe200000114d8 */
[C---:B------:R-:W-:Y:S01]  /*dad0*/  IMAD.WIDE.U32 R30, R216.reuse, c[0x0][0x208], RZ ;  /* 0x00008200d81e7a25 */ /* 0x040fe200078e00ff */
[----:B------:R-:W-:Y:S03]  /*dae0*/  SHF.R.S32.HI R29, RZ, 0x1f, R215 ;  /* 0x0000001fff1d7819 */ /* 0x000fe600000114d7 */
[----:B------:R-:W-:Y:S02]  /*daf0*/  IMAD R21, R21, c[0x0][0x208], RZ ;  /* 0x0000820015157a24 */ /* 0x000fe400078e02ff */
[----:B------:R-:W-:Y:S02]  /*db00*/  IMAD R29, R29, c[0x0][0x218], RZ ;  /* 0x000086001d1d7a24 */ /* 0x000fe400078e02ff */
[----:B------:R-:W-:Y:S02]  /*db10*/  IMAD R21, R216, c[0x0][0x20c], R21 ;  /* 0x00008300d8157a24 */ /* 0x000fe400078e0215 */
[----:B------:R-:W-:Y:S03]  /*db20*/  IMAD R29, R215, c[0x0][0x21c], R29 ;  /* 0x00008700d71d7a24 */ /* 0x000fe600078e021d */
[----:B------:R-:W-:Y:S05]  /*db30*/  IADD3 R31, R31, R21, RZ ;  /* 0x000000151f1f7210 */ /* 0x000fea0007ffe0ff */
[----:B------:R-:W-:Y:S01]  /*db40*/  IMAD.WIDE.U32 R30, R215, c[0x0][0x218], R30 ;  /* 0x00008600d71e7a25 */ /* 0x000fe200078e001e */
[----:B------:R-:W1:Y:S04]  /*db50*/  LDSM.16.M88.4 R8, [R214+0x8100] ;  /* 0x00810000d608783b */ /* 0x000e680000000200 */
[----:B------:R-:W-:Y:S04]  /*db60*/  IADD3 R0, P0, R30, UR38, RZ ;  /* 0x000000261e007c10 */ /* 0x000fe8000ff1e0ff */
[----:B------:R-:W-:Y:S02]  /*db70*/  IADD3.X R29, R31, UR10, R29, P0, !PT ;  /* 0x0000000a1f1d7c10 */ /* 0x000fe400087fe41d */
[C---:B------:R-:W-:Y:S01]  /*db80*/  LEA R45, P0, R0.reuse, c[0x0][0x1f8], 0x1 ;  /* 0x00007e00002d7a11 */ /* 0x040fe200078008ff */
[----:B------:R-:W2:Y:S03]  /*db90*/  LDSM.16.M88.4 R16, [R214+0x8900] ;  /* 0x00890000d610783b */ /* 0x000ea60000000200 */
[----:B------:R-:W-:Y:S05]  /*dba0*/  LEA.HI.X R152, R0, c[0x0][0x1fc], R29, 0x1, P0 ;  /* 0x00007f0000987a11 */ /* 0x000fea00000f0c1d */
[----:B------:R-:W3:Y:S08]  /*dbb0*/  LDSM.16.M88.4 R24, [R214+0x9100] ;  /* 0x00910000d618783b */ /* 0x000ef00000000200 */
[----:B------:R-:W4:Y:S08]  /*dbc0*/  LDSM.16.M88.4 R32, [R214+0x9900] ;  /* 0x00990000d620783b */ /* 0x000f300000000200 */
[----:B------:R-:W5:Y:S01]  /*dbd0*/  LDSM.16.M88.4 R40, [R214+0xa100] ;  /* 0x00a10000d628783b */ /* 0x000f620000000200 */
[C---:B-1----:R-:W-:Y:S07]  /*dbe0*/  HMMA.16816.F32 R4, R120.reuse, R8, RZ ;  /* 0x000000087804723c */ /* 0x042fee00000018ff */
[----:B------:R-:W-:Y:S01]  /*dbf0*/  LDSM.16.M88.4 R48, [R214+0xa900] ;  /* 0x00a90000d630783b */ /* 0x000fe20000000200 */
[C---:B------:R-:W-:Y:S07]  /*dc00*/  HMMA.16816.F32 R8, R120.reuse, R10, RZ ;  /* 0x0000000a7808723c */ /* 0x040fee00000018ff */
[----:B------:R-:W-:Y:S01]  /*dc10*/  LDSM.16.M88.4 R116, [R213] ;  /* 0x00000000d574783b */ /* 0x000fe20000000200 */
[C---:B--2---:R-:W-:Y:S07]  /*dc20*/  HMMA.16816.F32 R12, R120.reuse, R16, RZ ;  /* 0x00000010780c723c */ /* 0x044fee00000018ff */
[----:B------:R-:W-:Y:S01]  /*dc30*/  LDSM.16.M88.4 R124, [R207] ;  /* 0x00000000cf7c783b */ /* 0x000fe20000000200 */
[C---:B------:R-:W-:Y:S07]  /*dc40*/  HMMA.16816.F32 R16, R120.reuse, R18, RZ ;  /* 0x000000127810723c */ /* 0x040fee00000018ff */
[----:B------:R-:W-:Y:S01]  /*dc50*/  LDSM.16.M88.4 R128, [R206] ;  /* 0x00000000ce80783b */ /* 0x000fe20000000200 */
[C---:B---3--:R-:W-:Y:S07]  /*dc60*/  HMMA.16816.F32 R20, R120.reuse, R24, RZ ;  /* 0x000000187814723c */ /* 0x048fee00000018ff */
[----:B------:R-:W-:Y:S01]  /*dc70*/  LDSM.16.M88.4 R132, [R205] ;  /* 0x00000000cd84783b */ /* 0x000fe20000000200 */
[C---:B------:R-:W-:Y:S07]  /*dc80*/  HMMA.16816.F32 R24, R120.reuse, R26, RZ ;  /* 0x0000001a7818723c */ /* 0x040fee00000018ff */
[----:B------:R-:W-:Y:S01]  /*dc90*/  LDSM.16.M88.4 R136, [R204] ;  /* 0x00000000cc88783b */ /* 0x000fe20000000200 */
[C---:B----4-:R-:W-:Y:S07]  /*dca0*/  HMMA.16816.F32 R28, R120.reuse, R32, RZ ;  /* 0x00000020781c723c */ /* 0x050fee00000018ff */
[----:B------:R-:W1:Y:S01]  /*dcb0*/  SHFL.IDX PT, R154, R45, RZ, 0x181f ;  /* 0x00181fff2d9a7589 */ /* 0x000e6200000e0000 */
[C---:B------:R-:W-:Y:S07]  /*dcc0*/  HMMA.16816.F32 R32, R120.reuse, R34, RZ ;  /* 0x000000227820723c */ /* 0x040fee00000018ff */
[----:B------:R-:W2:Y:S01]  /*dcd0*/  SHFL.IDX PT, R44, R152, RZ, 0x181f ;  /* 0x00181fff982c7589 */ /* 0x000ea200000e0000 */
[C---:B-----5:R-:W-:Y:S07]  /*dce0*/  HMMA.16816.F32 R36, R120.reuse, R40, RZ ;  /* 0x000000287824723c */ /* 0x060fee00000018ff */
[----:B------:R-:W3:Y:S01]  /*dcf0*/  SHFL.IDX PT, R148, R45, 0x2, 0x181f ;  /* 0x00581f002d947f89 */ /* 0x000ee200000e0000 */
[C---:B------:R-:W-:Y:S07]  /*dd00*/  HMMA.16816.F32 R40, R120.reuse, R42, RZ ;  /* 0x0000002a7828723c */ /* 0x040fee00000018ff */
[----:B------:R4:W-:Y:S01]  /*dd10*/  SHFL.IDX PT, R160, R45, 0x1, 0x181f ;  /* 0x00381f002da07f89 */ /* 0x0009e200000e0000 */
[C---:B-1----:R-:W-:Y:S04]  /*dd20*/  IADD3 R150, P2, R154.reuse, R230, RZ ;  /* 0x000000e69a967210 */ /* 0x042fe80007f5e0ff */
[----:B------:R-:W-:Y:S02]  /*dd30*/  IADD3 R154, P0, R154, R229, RZ ;  /* 0x000000e59a9a7210 */ /* 0x000fe40007f1e0ff */
[CC--:B--2---:R-:W-:Y:S01]  /*dd40*/  IADD3.X R151, R44.reuse, R169.reuse, RZ, P2, !PT ;  /* 0x000000a92c977210 */ /* 0x0c4fe200017fe4ff */
[----:B------:R-:W1:Y:S01]  /*dd50*/  SHFL.IDX PT, R149, R152, 0x2, 0x181f ;  /* 0x00581f0098957f89 */ /* 0x000e6200000e0000 */
[----:B------:R-:W-:Y:S02]  /*dd60*/  IADD3.X R155, R44, R232, RZ, P0, !PT ;  /* 0x000000e82c9b7210 */ /* 0x000fe400007fe4ff */
[-C--:B---3--:R-:W-:Y:S05]  /*dd70*/  IADD3 R162, P2, R148, R230.reuse, RZ ;  /* 0x000000e694a27210 */ /* 0x088fea0007f5e0ff */
[----:B------:R-:W-:Y:S01]  /*dd80*/  LDSM.16.M88.4 R140, [R203] ;  /* 0x00000000cb8c783b */ /* 0x000fe20000000200 */
[C---:B----4-:R-:W-:Y:S07]  /*dd90*/  HMMA.16816.F32 R44, R120.reuse, R48, RZ ;  /* 0x00000030782c723c */ /* 0x050fee00000018ff */
[----:B------:R-:W-:Y:S01]  /*dda0*/  @!PT LDS RZ, [RZ] ;  /* 0x00000000fffff984 */ /* 0x000fe20000000800 */
[----:B------:R-:W-:Y:S01]  /*ddb0*/  @!PT LDS RZ, [RZ] ;  /* 0x00000000fffff984 */ /* 0x000fe20000000800 */
[----:B------:R-:W-:Y:S01]  /*ddc0*/  @!PT LDS RZ, [RZ] ;  /* 0x00000000fffff984 */ /* 0x000fe20000000800 */
[----:B------:R2:W-:Y:S01]  /*ddd0*/  LDGSTS.E.BYPASS.LTC128B.128 [R225], [R150.64], !P5 ;  /* 0x0000000096e17fae */ /* 0x0005e2000e901d6a */
[----:B------:R-:W-:Y:S07]  /*dde0*/  HMMA.16816.F32 R48, R120, R50, RZ ;  /* 0x000000327830723c */ /* 0x000fee00000018ff */
[----:B------:R3:W4:Y:S01]  /*ddf0*/  SHFL.IDX PT, R0, R152, 0x1, 0x181f ;  /* 0x00381f0098007f89 */ /* 0x00072200000e0000 */
[C---:B-1----:R-:W-:Y:S01]  /*de00*/  IADD3.X R163, R149.reuse, R169, RZ, P2, !PT ;  /* 0x000000a995a37210 */ /* 0x042fe200017fe4ff */
[C---:B------:R-:W-:Y:S06]  /*de10*/  HMMA.16816.F32 R4, R144.reuse, R116, R4 ;  /* 0x000000749004723c */ /* 0x040fec0000001804 */
[----:B------:R1:W-:Y:S02]  /*de20*/  LDGSTS.E.BYPASS.LTC128B.128 [R224], [R154.64], !P4 ;  /* 0x000000009ae07fae */ /* 0x0003e4000e101d6a */
[C---:B------:R-:W-:Y:S08]  /*de30*/  HMMA.16816.F32 R8, R144.reuse, R118, R8 ;  /* 0x000000769008723c */ /* 0x040ff00000001808 */
[C---:B------:R-:W-:Y:S04]  /*de40*/  HMMA.16816.F32 R12, R144.reuse, R124, R12 ;  /* 0x0000007c900c723c */ /* 0x040fe8000000180c */
[C---:B---3--:R-:W-:Y:S02]  /*de50*/  IADD3 R152, P0, R160.reuse, R230, RZ ;  /* 0x000000e6a0987210 */ /* 0x048fe40007f1e0ff */
[----:B------:R-:W-:Y:S02]  /*de60*/  IADD3 R160, P6, R160, R229, RZ ;  /* 0x000000e5a0a07210 */ /* 0x000fe40007fde0ff */
[C---:B------:R-:W-:Y:S04]  /*de70*/  HMMA.16816.F32 R16, R144.reuse, R126, R16 ;  /* 0x0000007e9010723c */ /* 0x040fe80000001810 */
[C---:B----4-:R-:W-:Y:S02]  /*de80*/  IADD3.X R153, R0.reuse, R169, RZ, P0, !PT ;  /* 0x000000a900997210 */ /* 0x050fe400007fe4ff */
[-C--:B------:R-:W-:Y:S02]  /*de90*/  IADD3.X R161, R0, R232.reuse, RZ, P6, !PT ;  /* 0x000000e800a17210 */ /* 0x080fe400037fe4ff */
[C---:B------:R-:W-:Y:S01]  /*dea0*/  HMMA.16816.F32 R20, R144.reuse, R128, R20 ;  /* 0x000000809014723c */ /* 0x040fe20000001814 */
[----:B------:R1:W-:Y:S03]  /*deb0*/  LDGSTS.E.BYPASS.LTC128B.128 [R223], [R152.64], !P5 ;  /* 0x0000000098df7fae */ /* 0x0003e6000e901d6a */
[----:B------:R-:W-:Y:S04]  /*dec0*/  IADD3 R164, P0, R148, R229, RZ ;  /* 0x000000e594a47210 */ /* 0x000fe80007f1e0ff */
[C---:B------:R-:W-:Y:S01]  /*ded0*/  HMMA.16816.F32 R24, R144.reuse, R130, R24 ;  /* 0x000000829018723c */ /* 0x040fe20000001818 */
[----:B------:R3:W-:Y:S03]  /*dee0*/  LDGSTS.E.BYPASS.LTC128B.128 [R222], [R160.64], !P4 ;  /* 0x00000000a0de7fae */ /* 0x0007e6000e101d6a */
[----:B------:R-:W-:Y:S02]  /*def0*/  IADD3.X R165, R149, R232, RZ, P0, !PT ;  /* 0x000000e895a57210 */ /* 0x000fe400007fe4ff */
[----:B------:R-:W-:Y:S02]  /*df00*/  ISETP.GT.AND P0, PT, R168, UR6, PT ;  /* 0x00000006a8007c0c */ /* 0x000fe4000bf04270 */
[C---:B------:R-:W-:Y:S01]  /*df10*/  HMMA.16816.F32 R28, R144.reuse, R132, R28 ;  /* 0x00000084901c723c */ /* 0x040fe2000000181c */
[----:B------:R3:W-:Y:S07]  /*df20*/  LDGSTS.E.BYPASS.LTC128B.128 [R225+0x2000], [R162.64], !P5 ;  /* 0x02000000a2e17fae */ /* 0x0007ee000e901d6a */
[C---:B------:R-:W-:Y:S01]  /*df30*/  HMMA.16816.F32 R32, R144.reuse, R134, R32 ;  /* 0x000000869020723c */ /* 0x040fe20000001820 */
[----:B------:R4:W-:Y:S07]  /*df40*/  LDGSTS.E.BYPASS.LTC128B.128 [R225+0x5000], [R164.64], !P4 ;  /* 0x05000000a4e17fae */ /* 0x0009ee000e101d6a */
[C---:B------:R-:W-:Y:S01]  /*df50*/  HMMA.16816.F32 R36, R144.reuse, R136, R36 ;  /* 0x000000889024723c */ /* 0x040fe20000001824 */
[----:B--2---:R-:W2:Y:S07]  /*df60*/  LDSM.16.M88.4 R148, [R211+0x8100] ;  /* 0x00810000d394783b */ /* 0x004eae0000000200 */
[C---:B------:R-:W-:Y:S01]  /*df70*/  HMMA.16816.F32 R40, R144.reuse, R138, R40 ;  /* 0x0000008a9028723c */ /* 0x040fe20000001828 */
[----:B------:R-:W5:Y:S07]  /*df80*/  LDSM.16.M88.4 R116, [R211+0x8900] ;  /* 0x00890000d374783b */ /* 0x000f6e0000000200 */
[C---:B------:R-:W-:Y:S01]  /*df90*/  HMMA.16816.F32 R44, R144.reuse, R140, R44 ;  /* 0x0000008c902c723c */ /* 0x040fe2000000182c */
[----:B------:R-:W0:Y:S07]  /*dfa0*/  LDGDEPBAR ;  /* 0x00000000000079af */ /* 0x000e2e0000000000 */
[----:B------:R-:W-:Y:S01]  /*dfb0*/  HMMA.16816.F32 R48, R144, R142, R48 ;  /* 0x0000008e9030723c */ /* 0x000fe20000001830 */
[----:B------:R-:W4:Y:S08]  /*dfc0*/  LDSM.16.M88.4 R124, [R211+0x9100] ;  /* 0x00910000d37c783b */ /* 0x000f300000000200 */
[----:B-1----:R-:W1:Y:S01]  /*dfd0*/  LDSM.16.M88.4 R152, [R211+0x9900] ;  /* 0x00990000d398783b */ /* 0x002e620000000200 */
[C---:B--2---:R-:W-:Y:S07]  /*dfe0*/  HMMA.16816.F32 R4, R172.reuse, R148, R4 ;  /* 0x00000094ac04723c */ /* 0x044fee0000001804 */
[----:B------:R-:W2:Y:S01]  /*dff0*/  LDSM.16.M88.4 R156, [R211+0xa100] ;  /* 0x00a10000d39c783b */ /* 0x000ea20000000200 */
[C---:B------:R-:W-:Y:S07]  /*e000*/  HMMA.16816.F32 R8, R172.reuse, R150, R8 ;  /* 0x00000096ac08723c */ /* 0x040fee0000001808 */
[----:B---3--:R-:W3:Y:S01]  /*e010*/  LDSM.16.M88.4 R160, [R211+0xa900] ;  /* 0x00a90000d3a0783b */ /* 0x008ee20000000200 */
[C---:B-----5:R-:W-:Y:S07]  /*e020*/  HMMA.16816.F32 R12, R172.reuse, R116, R12 ;  /* 0x00000074ac0c723c */ /* 0x060fee000000180c */
[----:B------:R-:W5:Y:S01]  /*e030*/  LDSM.16.M88.4 R128, [R202] ;  /* 0x00000000ca80783b */ /* 0x000f620000000200 */
[C---:B------:R-:W-:Y:S07]  /*e040*/  HMMA.16816.F32 R16, R172.reuse, R118, R16 ;  /* 0x00000076ac10723c */ /* 0x040fee0000001810 */
[----:B------:R-:W3:Y:S01]  /*e050*/  LDSM.16.M88.4 R132, [R202+0x800] ;  /* 0x00080000ca84783b */ /* 0x000ee20000000200 */
[C---:B----4-:R-:W-:Y:S07]  /*e060*/  HMMA.16816.F32 R20, R172.reuse, R124, R20 ;  /* 0x0000007cac14723c */ /* 0x050fee0000001814 */
[----:B------:R-:W4:Y:S01]  /*e070*/  LDSM.16.M88.4 R136, [R202+0x1000] ;  /* 0x00100000ca88783b */ /* 0x000f220000000200 */
[C---:B------:R-:W-:Y:S07]  /*e080*/  HMMA.16816.F32 R24, R172.reuse, R126, R24 ;  /* 0x0000007eac18723c */ /* 0x040fee0000001818 */
[----:B------:R-:W4:Y:S01]  /*e090*/  LDSM.16.M88.4 R140, [R202+0x1800] ;  /* 0x00180000ca8c783b */ /* 0x000f220000000200 */
[C---:B-1----:R-:W-:Y:S07]  /*e0a0*/  HMMA.16816.F32 R28, R172.reuse, R152, R28 ;  /* 0x00000098ac1c723c */ /* 0x042fee000000181c */
[----:B------:R-:W1:Y:S01]  /*e0b0*/  LDSM.16.M88.4 R148, [R202+0x2000] ;  /* 0x00200000ca94783b */ /* 0x000e620000000200 */
[C---:B------:R-:W-:Y:S07]  /*e0c0*/  HMMA.16816.F32 R32, R172.reuse, R154, R32 ;  /* 0x0000009aac20723c */ /* 0x040fee0000001820 */
[----:B------:R-:W1:Y:S01]  /*e0d0*/  LDSM.16.M88.4 R116, [R202+0x2800] ;  /* 0x00280000ca74783b */ /* 0x000e620000000200 */
[C---:B--2---:R-:W-:Y:S07]  /*e0e0*/  HMMA.16816.F32 R36, R172.reuse, R156, R36 ;  /* 0x0000009cac24723c */ /* 0x044fee0000001824 */
[----:B------:R-:W2:Y:S01]  /*e0f0*/  LDSM.16.M88.4 R124, [R214+0xb100] ;  /* 0x00b10000d67c783b */ /* 0x000ea20000000200 */
[C---:B------:R-:W-:Y:S07]  /*e100*/  HMMA.16816.F32 R40, R172.reuse, R158, R40 ;  /* 0x0000009eac28723c */ /* 0x040fee0000001828 */
[----:B------:R-:W1:Y:S01]  /*e110*/  LDSM.16.M88.4 R152, [R214+0xb900] ;  /* 0x00b90000d698783b */ /* 0x000e620000000200 */
[C---:B---3--:R-:W-:Y:S07]  /*e120*/  HMMA.16816.F32 R44, R172.reuse, R160, R44 ;  /* 0x000000a0ac2c723c */ /* 0x048fee000000182c */
[----:B------:R-:W3:Y:S01]  /*e130*/  LDSM.16.M88.4 R156, [R214+0xc100] ;  /* 0x00c10000d69c783b */ /* 0x000ee20000000200 */
[----:B------:R-:W-:Y:S07]  /*e140*/  HMMA.16816.F32 R48, R172, R162, R48 ;  /* 0x000000a2ac30723c */ /* 0x000fee0000001830 */
[----:B------:R-:W1:Y:S01]  /*e150*/  LDSM.16.M88.4 R160, [R214+0xc900] ;  /* 0x00c90000d6a0783b */ /* 0x000e620000000200 */
[C---:B-----5:R-:W-:Y:S07]  /*e160*/  HMMA.16816.F32 R4, R176.reuse, R128, R4 ;  /* 0x00000080b004723c */ /* 0x060fee0000001804 */
[----:B------:R-:W-:Y:S01]  /*e170*/  LDSM.16.M88.4 R164, [R211+0xd900] ;  /* 0x00d90000d3a4783b */ /* 0x000fe20000000200 */
[C---:B------:R-:W-:Y:S07]  /*e180*/  HMMA.16816.F32 R8, R176.reuse, R130, R8 ;  /* 0x00000082b008723c */ /* 0x040fee0000001808 */
[----:B------:R-:W5:Y:S01]  /*e190*/  LDSM.16.M88.4 R128, [R214+0xd100] ;  /* 0x00d10000d680783b */ /* 0x000f620000000200 */
[C---:B------:R-:W-:Y:S08]  /*e1a0*/  HMMA.16816.F32 R12, R176.reuse, R132, R12 ;  /* 0x00000084b00c723c */ /* 0x040ff0000000180c */
[C---:B------:R-:W-:Y:S01]  /*e1b0*/  HMMA.16816.F32 R16, R176.reuse, R134, R16 ;  /* 0x00000086b010723c */ /* 0x040fe20000001810 */
[----:B------:R-:W2:Y:S07]  /*e1c0*/  LDSM.16.M88.4 R132, [R214+0xd900] ;  /* 0x00d90000d684783b */ /* 0x000eae0000000200 */
[C---:B----4-:R-:W-:Y:S08]  /*e1d0*/  HMMA.16816.F32 R20, R176.reuse, R136, R20 ;  /* 0x00000088b014723c */ /* 0x050ff00000001814 */
[C---:B------:R-:W-:Y:S01]  /*e1e0*/  HMMA.16816.F32 R24, R176.reuse, R138, R24 ;  /* 0x0000008ab018723c */ /* 0x040fe20000001818 */
[----:B------:R-:W4:Y:S07]  /*e1f0*/  LDSM.16.M88.4 R136, [R201] ;  /* 0x00000000c988783b */ /* 0x000f2e0000000200 */
[C---:B------:R-:W-:Y:S08]  /*e200*/  HMMA.16816.F32 R28, R176.reuse, R140, R28 ;  /* 0x0000008cb01c723c */ /* 0x040ff0000000181c */
[C---:B------:R-:W-:Y:S01]  /*e210*/  HMMA.16816.F32 R32, R176.reuse, R142, R32 ;  /* 0x0000008eb020723c */ /* 0x040fe20000001820 */
[----:B------:R-:W3:Y:S07]  /*e220*/  LDSM.16.M88.4 R140, [R200] ;  /* 0x00000000c88c783b */ /* 0x000eee0000000200 */
[C---:B-1----:R-:W-:Y:S08]  /*e230*/  HMMA.16816.F32 R36, R176.reuse, R148, R36 ;  /* 0x00000094b024723c */ /* 0x042ff00000001824 */
[C---:B------:R-:W-:Y:S01]  /*e240*/  HMMA.16816.F32 R40, R176.reuse, R150, R40 ;  /* 0x00000096b028723c */ /* 0x040fe20000001828 */
[----:B------:R-:W-:Y:S07]  /*e250*/  LDSM.16.M88.4 R148, [R197] ;  /* 0x00000000c594783b */ /* 0x000fee0000000200 */
[C---:B------:R-:W-:Y:S08]  /*e260*/  HMMA.16816.F32 R44, R176.reuse, R116, R44 ;  /* 0x00000074b02c723c */ /* 0x040ff0000000182c */
[----:B------:R-:W-:Y:S01]  /*e270*/  HMMA.16816.F32 R48, R176, R118, R48 ;  /* 0x00000076b030723c */ /* 0x000fe20000001830 */
[----:B------:R-:W1:Y:S07]  /*e280*/  LDSM.16.M88.4 R116, [R199] ;  /* 0x00000000c774783b */ /* 0x000e6e0000000200 */
[C---:B--2---:R-:W-:Y:S08]  /*e290*/  HMMA.16816.F32 R4, R180.reuse, R124, R4 ;  /* 0x0000007cb404723c */ /* 0x044ff00000001804 */
[C---:B------:R-:W-:Y:S01]  /*e2a0*/  HMMA.16816.F32 R8, R180.reuse, R126, R8 ;  /* 0x0000007eb408723c */ /* 0x040fe20000001808 */
[----:B------:R-:W2:Y:S07]  /*e2b0*/  LDSM.16.M88.4 R124, [R198] ;  /* 0x00000000c67c783b */ /* 0x000eae0000000200 */
[C---:B------:R-:W-:Y:S08]  /*e2c0*/  HMMA.16816.F32 R12, R180.reuse, R152, R12 ;  /* 0x00000098b40c723c */ /* 0x040ff0000000180c */
[C---:B------:R-:W-:Y:S01]  /*e2d0*/  HMMA.16816.F32 R16, R180.reuse, R154, R16 ;  /* 0x0000009ab410723c */ /* 0x040fe20000001810 */
[----:B------:R-:W1:Y:S07]  /*e2e0*/  LDSM.16.M88.4 R152, [R196] ;  /* 0x00000000c498783b */ /* 0x000e6e0000000200 */
[C---:B---3--:R-:W-:Y:S08]  /*e2f0*/  HMMA.16816.F32 R20, R180.reuse, R156, R20 ;  /* 0x0000009cb414723c */ /* 0x048ff00000001814 */
[C---:B------:R-:W-:Y:S01]  /*e300*/  HMMA.16816.F32 R24, R180.reuse, R158, R24 ;  /* 0x0000009eb418723c */ /* 0x040fe20000001818 */
[----:B------:R-:W3:Y:S07]  /*e310*/  LDSM.16.M88.4 R156, [R211+0xb100] ;  /* 0x00b10000d39c783b */ /* 0x000eee0000000200 */
[C---:B------:R-:W-:Y:S08]  /*e320*/  HMMA.16816.F32 R28, R180.reuse, R160, R28 ;  /* 0x000000a0b41c723c */ /* 0x040ff0000000181c */
[C---:B------:R-:W-:Y:S01]  /*e330*/  HMMA.16816.F32 R32, R180.reuse, R162, R32 ;  /* 0x000000a2b420723c */ /* 0x040fe20000001820 */
[----:B------:R-:W-:Y:S07]  /*e340*/  LDSM.16.M88.4 R160, [R211+0xd100] ;  /* 0x00d10000d3a0783b */ /* 0x000fee0000000200 */
[C---:B-----5:R-:W-:Y:S08]  /*e350*/  HMMA.16816.F32 R36, R180.reuse, R128, R36 ;  /* 0x00000080b424723c */ /* 0x060ff00000001824 */
[C---:B------:R-:W-:Y:S01]  /*e360*/  HMMA.16816.F32 R40, R180.reuse, R130, R40 ;  /* 0x00000082b428723c */ /* 0x040fe20000001828 */
[----:B------:R-:W5:Y:S07]  /*e370*/  LDSM.16.M88.4 R128, [R211+0xb900] ;  /* 0x00b90000d380783b */ /* 0x000f6e0000000200 */
[C---:B------:R-:W-:Y:S08]  /*e380*/  HMMA.16816.F32 R44, R180.reuse, R132, R44 ;  /* 0x00000084b42c723c */ /* 0x040ff0000000182c */
[----:B------:R-:W-:Y:S01]  /*e390*/  HMMA.16816.F32 R48, R180, R134, R48 ;  /* 0x00000086b430723c */ /* 0x000fe20000001830 */
[----:B------:R-:W2:Y:S07]  /*e3a0*/  LDSM.16.M88.4 R132, [R211+0xc100] ;  /* 0x00c10000d384783b */ /* 0x000eae0000000200 */
[C---:B----4-:R-:W-:Y:S08]  /*e3b0*/  HMMA.16816.F32 R4, R184.reuse, R136, R4 ;  /* 0x00000088b804723c */ /* 0x050ff00000001804 */
[C---:B------:R-:W-:Y:S01]  /*e3c0*/  HMMA.16816.F32 R8, R184.reuse, R138, R8 ;  /* 0x0000008ab808723c */ /* 0x040fe20000001808 */
[----:B------:R-:W4:Y:S07]  /*e3d0*/  LDSM.16.M88.4 R136, [R211+0xc900] ;  /* 0x00c90000d388783b */ /* 0x000f2e0000000200 */
[C---:B------:R-:W-:Y:S08]  /*e3e0*/  HMMA.16816.F32 R12, R184.reuse, R140, R12 ;  /* 0x0000008cb80c723c */ /* 0x040ff0000000180c */
[C---:B------:R-:W-:Y:S01]  /*e3f0*/  HMMA.16816.F32 R16, R184.reuse, R142, R16 ;  /* 0x0000008eb810723c */ /* 0x040fe20000001810 */
[----:B------:R-:W3:Y:S07]  /*e400*/  LDSM.16.M88.4 R140, [R202+0x3000] ;  /* 0x00300000ca8c783b */ /* 0x000eee0000000200 */
[C---:B-1----:R-:W-:Y:S08]  /*e410*/  HMMA.16816.F32 R20, R184.reuse, R116, R20 ;  /* 0x00000074b814723c */ /* 0x042ff00000001814 */
[C---:B------:R-:W-:Y:S01]  /*e420*/  HMMA.16816.F32 R24, R184.reuse, R118, R24 ;  /* 0x00000076b818723c */ /* 0x040fe20000001818 */
[----:B------:R-:W1:Y:S07]  /*e430*/  LDSM.16.M88.4 R116, [R202+0x3800] ;  /* 0x00380000ca74783b */ /* 0x000e6e0000000200 */
[C---:B--2---:R-:W-:Y:S08]  /*e440*/  HMMA.16816.F32 R28, R184.reuse, R124, R28 ;  /* 0x0000007cb81c723c */ /* 0x044ff0000000181c */
[C---:B------:R-:W-:Y:S08]  /*e450*/  HMMA.16816.F32 R32, R184.reuse, R126, R32 ;  /* 0x0000007eb820723c */ /* 0x040ff00000001820 */
[C---:B------:R-:W-:Y:S08]  /*e460*/  HMMA.16816.F32 R36, R184.reuse, R148, R36 ;  /* 0x00000094b824723c */ /* 0x040ff00000001824 */
[C---:B------:R-:W-:Y:S08]  /*e470*/  HMMA.16816.F32 R40, R184.reuse, R150, R40 ;  /* 0x00000096b828723c */ /* 0x040ff00000001828 */
[C---:B------:R-:W-:Y:S08]  /*e480*/  HMMA.16816.F32 R44, R184.reuse, R152, R44 ;  /* 0x00000098b82c723c */ /* 0x040ff0000000182c */
[----:B------:R-:W-:Y:S08]  /*e490*/  HMMA.16816.F32 R48, R184, R154, R48 ;  /* 0x0000009ab830723c */ /* 0x000ff00000001830 */
[C---:B---3--:R-:W-:Y:S08]  /*e4a0*/  HMMA.16816.F32 R4, R188.reuse, R156, R4 ;  /* 0x0000009cbc04723c */ /* 0x048ff00000001804 */
[C---:B------:R-:W-:Y:S08]  /*e4b0*/  HMMA.16816.F32 R8, R188.reuse, R158, R8 ;  /* 0x0000009ebc08723c */ /* 0x040ff00000001808 */
[C---:B-----5:R-:W-:Y:S08]  /*e4c0*/  HMMA.16816.F32 R12, R188.reuse, R128, R12 ;  /* 0x00000080bc0c723c */ /* 0x060ff0000000180c */
[C---:B------:R-:W-:Y:S08]  /*e4d0*/  HMMA.16816.F32 R16, R188.reuse, R130, R16 ;  /* 0x00000082bc10723c */ /* 0x040ff00000001810 */
[C---:B------:R-:W-:Y:S08]  /*e4e0*/  HMMA.16816.F32 R20, R188.reuse, R132, R20 ;  /* 0x00000084bc14723c */ /* 0x040ff00000001814 */
        /* <DEDUP_REMOVED lines=10> */
[----:B------:R-:W-:Y:S01]  /*e590*/  FMUL.FTZ R0, R4, c[0x0][0x320] ;  /* 0x0000c80004007a20 */ /* 0x000fe20000410000 */
[C---:B------:R-:W-:Y:S03]  /*e5a0*/  HMMA.16816.F32 R16, R192.reuse, R118, R16 ;  /* 0x00000076c010723c */ /* 0x040fe60000001810 */
[----:B------:R-:W-:Y:S02]  /*e5b0*/  FMUL.FTZ R126, R5, c[0x0][0x320] ;  /* 0x0000c800057e7a20 */ /* 0x000fe40000410000 */
[----:B------:R-:W1:Y:S01]  /*e5c0*/  MUFU.TANH R0, R0 ;  /* 0x0000000000007308 */ /* 0x000e620000002400 */
[----:B------:R-:W-:Y:S02]  /*e5d0*/  FMUL.FTZ R124, R6, c[0x0][0x320] ;  /* 0x0000c800067c7a20 */ /* 0x000fe40000410000 */
[----:B------:R-:W-:Y:S04]  /*e5e0*/  FMUL.FTZ R9, R9, c[0x0][0x320] ;  /* 0x0000c80009097a20 */ /* 0x000fe80000410000 */
[----:B------:R-:W-:Y:S02]  /*e5f0*/  FMUL.FTZ R10, R10, c[0x0][0x320] ;  /* 0x0000c8000a0a7a20 */ /* 0x000fe40000410000 */
[----:B------:R-:W-:Y:S01]  /*e600*/  FMUL.FTZ R11, R11, c[0x0][0x320] ;  /* 0x0000c8000b0b7a20 */ /* 0x000fe20000410000 */
[----:B------:R-:W2:Y:S01]  /*e610*/  MUFU.TANH R128, R9 ;  /* 0x0000000900807308 */ /* 0x000ea20000002400 */
[----:B------:R-:W-:Y:S02]  /*e620*/  FMUL.FTZ R125, R7, c[0x0][0x320] ;  /* 0x0000c800077d7a20 */ /* 0x000fe40000410000 */
[----:B------:R-:W3:Y:S01]  /*e630*/  LDSM.16.M88.4 R4, [R202+0x4000] ;  /* 0x00400000ca04783b */ /* 0x000ee20000000200 */
[----:B------:R-:W-:Y:S02]  /*e640*/  FMUL.FTZ R127, R8, c[0x0][0x320] ;  /* 0x0000c800087f7a20 */ /* 0x000fe40000410000 */
[----:B------:R-:W-:Y:S02]  /*e650*/  FMUL.FTZ R118, R12, c[0x0][0x320] ;  /* 0x0000c8000c767a20 */ /* 0x000fe40000410000 */
[----:B------:R-:W-:Y:S02]  /*e660*/  FMUL.FTZ R12, R13, c[0x0][0x320] ;  /* 0x0000c8000d0c7a20 */ /* 0x000fe40000410000 */
[----:B------:R-:W4:Y:S01]  /*e670*/  MUFU.TANH R116, R10 ;  /* 0x0000000a00747308 */ /* 0x000f220000002400 */
        /* <DEDUP_REMOVED lines=9> */
[C---:B---3--:R-:W-:Y:S01]  /*e710*/  HMMA.16816.F32 R20, R192.reuse, R4, R20 ;  /* 0x00000004c014723c */ /* 0x048fe20000001814 */
[----:B-----5:R-:W3:Y:S08]  /*e720*/  LDSM.16.M88.4 R8, [R202+0x4800] ;  /* 0x00480000ca08783b */ /* 0x020ef00000000200 */
[----:B------:R-:W1:Y:S01]  /*e730*/  MUFU.TANH R125, R125 ;  /* 0x0000007d007d7308 */ /* 0x000e620000002400 */
[C---:B------:R-:W-:Y:S01]  /*e740*/  HMMA.16816.F32 R24, R192.reuse, R6, R24 ;  /* 0x00000006c018723c */ /* 0x040fe20000001818 */
[----:B------:R-:W5:Y:S08]  /*e750*/  LDSM.16.M88.4 R4, [R202+0x5000] ;  /* 0x00500000ca04783b */ /* 0x000f700000000200 */
[----:B------:R-:W1:Y:S05]  /*e760*/  MUFU.TANH R127, R127 ;  /* 0x0000007f007f7308 */ /* 0x000e6a0000002400 */
[----:B------:R-:W-:Y:S02]  /*e770*/  FMUL.FTZ R166, R20, c[0x0][0x320] ;  /* 0x0000c80014a67a20 */ /* 0x000fe40000410000 */
[----:B------:R-:W-:Y:S03]  /*e780*/  FMUL.FTZ R21, R21, c[0x0][0x320] ;  /* 0x0000c80015157a20 */ /* 0x000fe60000410000 */
[----:B------:R-:W1:Y:S01]  /*e790*/  MUFU.TANH R118, R118 ;  /* 0x0000007600767308 */ /* 0x000e620000002400 */
[----:B------:R-:W-:Y:S02]  /*e7a0*/  FMUL.FTZ R22, R22, c[0x0][0x320] ;  /* 0x0000c80016167a20 */ /* 0x000fe40000410000 */
[----:B------:R-:W-:Y:S02]  /*e7b0*/  FMUL.FTZ R23, R23, c[0x0][0x320] ;  /* 0x0000c80017177a20 */ /* 0x000fe40000410000 */
[----:B------:R-:W-:Y:S02]  /*e7c0*/  FMUL.FTZ R158, R24, c[0x0][0x320] ;  /* 0x0000c800189e7a20 */ /* 0x000fe40000410000 */
[----:B------:R-:W-:Y:S02]  /*e7d0*/  FMUL.FTZ R25, R25, c[0x0][0x320] ;  /* 0x0000c80019197a20 */ /* 0x000fe40000410000 */
[----:B------:R-:W-:Y:S01]  /*e7e0*/  FMUL.FTZ R26, R26, c[0x0][0x320] ;  /* 0x0000c8001a1a7a20 */ /* 0x000fe20000410000 */
[----:B------:R-:W1:Y:S01]  /*e7f0*/  MUFU.TANH R12, R12 ;  /* 0x0000000c000c7308 */ /* 0x000e620000002400 */
[----:B------:R-:W-:Y:S01]  /*e800*/  FMUL.FTZ R27, R27, c[0x0][0x320] ;  /* 0x0000c8001b1b7a20 */ /* 0x000fe20000410000 */
[C---:B---3--:R-:W-:Y:S08]  /*e810*/  HMMA.16816.F32 R28, R192.reuse, R8, R28 ;  /* 0x00000008c01c723c */ /* 0x048ff0000000181c */
[----:B------:R-:W3:Y:S01]  /*e820*/  MUFU.TANH R163, R163 ;  /* 0x000000a300a37308 */ /* 0x000ee20000002400 */
[C---:B------:R-:W-:Y:S01]  /*e830*/  HMMA.16816.F32 R32, R192.reuse, R10, R32 ;  /* 0x0000000ac020723c */ /* 0x040fe20000001820 */
[----:B------:R-:W1:Y:S01]  /*e840*/  LDSM.16.M88.4 R8, [R202+0x5800] ;  /* 0x00580000ca08783b */ /* 0x000e620000000200 */
[----:B------:R-:W-:Y:S07]  /*e850*/  DEPBAR.LE SB0, 0x0 ;  /* 0x000080000000791a */ /* 0x000fee0000000000 */
[----:B------:R1:W1:Y:S01]  /*e860*/  MUFU.TANH R151, R15 ;  /* 0x0000000f00977308 */ /* 0x0002620000002400 */
[----:B------:R-:W-:Y:S01]  /*e870*/  BAR.SYNC.DEFER_BLOCKING 0x0 ;  /* 0x0000000000007b1d */ /* 0x000fe20000010000 */
[C---:B-----5:R-:W-:Y:S05]  /*e880*/  HMMA.16816.F32 R36, R192.reuse, R4, R36 ;  /* 0x00000004c024723c */ /* 0x060fea0000001824 */
[----:B------:R-:W-:Y:S03]  /*e890*/  FMUL.FTZ R242, R28, c[0x0][0x320] ;  /* 0x0000c8001cf27a20 */ /* 0x000fe60000410000 */
[----:B------:R-:W2:Y:S01]  /*e8a0*/  MUFU.TANH R13, R13 ;  /* 0x0000000d000d7308 */ /* 0x000ea20000002400 */
[C---:B------:R-:W-:Y:S03]  /*e8b0*/  HMMA.16816.F32 R40, R192.reuse, R6, R40 ;  /* 0x00000006c028723c */ /* 0x040fe60000001828 */
[----:B------:R-:W-:Y:S02]  /*e8c0*/  FMUL.FTZ R29, R29, c[0x0][0x320] ;  /* 0x0000c8001d1d7a20 */ /* 0x000fe40000410000 */
[----:B------:R-:W-:Y:S02]  /*e8d0*/  FMUL.FTZ R240, R32, c[0x0][0x320] ;  /* 0x0000c80020f07a20 */ /* 0x000fe40000410000 */
[----:B------:R-:W-:Y:S02]  /*e8e0*/  FMUL.FTZ R30, R30, c[0x0][0x320] ;  /* 0x0000c8001e1e7a20 */ /* 0x000fe40000410000 */
[----:B------:R-:W2:Y:S03]  /*e8f0*/  MUFU.TANH R14, R14 ;  /* 0x0000000e000e7308 */ /* 0x000ea60000002400 */
[----:B------:R-:W-:Y:S02]  /*e900*/  FMUL.FTZ R31, R31, c[0x0][0x320] ;  /* 0x0000c8001f1f7a20 */ /* 0x000fe40000410000 */
[----:B------:R-:W-:Y:S02]  /*e910*/  FMUL.FTZ R33, R33, c[0x0][0x320] ;  /* 0x0000c80021217a20 */ /* 0x000fe40000410000 */
[----:B------:R-:W-:Y:S02]  /*e920*/  FMUL.FTZ R234, R36, c[0x0][0x320] ;  /* 0x0000c80024ea7a20 */ /* 0x000fe40000410000 */
[----:B------:R-:W-:Y:S01]  /*e930*/  FMUL.FTZ R34, R34, c[0x0][0x320] ;  /* 0x0000c80022227a20 */ /* 0x000fe20000410000 */
[----:B------:R2:W2:Y:S01]  /*e940*/  MUFU.TANH R153, R18 ;  /* 0x0000001200997308 */ /* 0x0004a20000002400 */
[----:B------:R-:W-:Y:S01]  /*e950*/  FMUL.FTZ R35, R35, c[0x0][0x320] ;  /* 0x0000c80023237a20 */ /* 0x000fe20000410000 */
[C---:B-1----:R-:W-:Y:S03]  /*e960*/  HMMA.16816.F32 R44, R192.reuse, R8, R44 ;  /* 0x00000008c02c723c */ /* 0x042fe6000000182c */
[----:B------:R-:W-:Y:S02]  /*e970*/  FMUL.FTZ R164, R40, c[0x0][0x320] ;  /* 0x0000c80028a47a20 */ /* 0x000fe40000410000 */
[----:B------:R-:W-:Y:S03]  /*e980*/  FMUL.FTZ R37, R37, c[0x0][0x320] ;  /* 0x0000c80025257a20 */ /* 0x000fe60000410000 */
        /* <DEDUP_REMOVED lines=55> */
[----:B------:R-:W-:Y:S01]  /*ed00*/  @!P1 LEA.HI.X.SX32 R8, R5, UR5, 0x1, P0 ;  /* 0x0000000505089c11 */ /* 0x000fe200080f0eff */
[----:B------:R-:W-:Y:S01]  /*ed10*/  IMAD.MOV R5, RZ, RZ, -R5 ;  /* 0x000000ffff057224 */ /* 0x000fe200078e0a05 */
[----:B------:R-:W-:Y:S03]  /*ed20*/  @!P1 LEA R6, P0, R9, c[0x0][0x2a0], 0x2 ;  /* 0x0000a80009069a11 */ /* 0x000fe600078010ff */
[----:B------:R-:W-:Y:S01]  /*ed30*/  IMAD R216, R5, c[0x0][0x2b8], R216 ;  /* 0x0000ae0005d87a24 */ /* 0x000fe200078e02d8 */
[----:B------:R-:W-:Y:S04]  /*ed40*/  @!P1 LEA.HI.X R7, R9, c[0x0][0x2a4], R8, 0x2, P0 ;  /* 0x0000a90009079a11 */ /* 0x000fe800000f1408 */
[----:B------:R-:W-:Y:S01]  /*ed50*/  SHF.R.S32.HI R5, RZ, 0x1f, R216 ;  /* 0x0000001fff057819 */ /* 0x000fe200000114d8 */
[----:B------:R2:W3:Y:S04]  /*ed60*/  @!P1 LDG.E R215, [R6.64] ;  /* 0x0000002a06d79981 */ /* 0x0004e8000c1e1900 */
[----:B------:R-:W-:Y:S04]  /*ed70*/  IMAD R5, R5, c[0x0][0x1e0], RZ ;  /* 0x0000780005057a24 */ /* 0x000fe800078e02ff */
[C---:B------:R-:W-:Y:S02]  /*ed80*/  IMAD R5, R216.reuse, c[0x0][0x1e4], R5 ;  /* 0x00007900d8057a24 */ /* 0x040fe400078e0205 */
[----:B--2---:R-:W-:Y:S04]  /*ed90*/  IMAD.WIDE.U32 R6, R216, c[0x0][0x1e0], RZ ;  /* 0x00007800d8067a25 */ /* 0x004fe800078e00ff */
[----:B------:R-:W-:Y:S01]  /*eda0*/  IMAD.IADD R7, R7, 0x1, R5 ;  /* 0x0000000107077824 */ /* 0x000fe200078e0205 */
[----:B---3--:R-:W-:Y:S03]  /*edb0*/  SHF.R.S32.HI R5, RZ, 0x1f, R215 ;  /* 0x0000001fff057819 */ /* 0x008fe600000114d7 */
[----:B------:R-:W-:Y:S04]  /*edc0*/  IMAD.WIDE.U32 R6, R215, c[0x0][0x1f0], R6 ;  /* 0x00007c00d7067a25 */ /* 0x000fe800078e0006 */
[----:B------:R-:W-:Y:S01]  /*edd0*/  IMAD R5, R5, c[0x0][0x1f0], RZ ;  /* 0x00007c0005057a24 */ /* 0x000fe200078e02ff */
[----:B------:R-:W-:Y:S03]  /*ede0*/  IADD3 R6, P0, R6, UR40, RZ ;  /* 0x0000002806067c10 */ /* 0x000fe6000ff1e0ff */
[----:B------:R-:W-:Y:S05]  /*edf0*/  IMAD R5, R215, c[0x0][0x1f4], R5 ;  /* 0x00007d00d7057a24 */ /* 0x000fea00078e0205 */
[----:B------:R-:W-:Y:S02]  /*ee00*/  IADD3.X R5, R7, UR9, R5, P0, !PT ;  /* 0x0000000907057c10 */ /* 0x000fe400087fe405 */
[C---:B------:R-:W-:Y:S04]  /*ee10*/  LEA R24, P0, R6.reuse, c[0x0][0x1c8], 0x1 ;  /* 0x0000720006187a11 */ /* 0x040fe800078008ff */
[----:B------:R-:W-:Y:S01]  /*ee20*/  LEA.HI.X R15, R6, c[0x0][0x1cc], R5, 0x1, P0 ;  /* 0x00007300060f7a11 */ /* 0x000fe200000f0c05 */
[----:B------:R-:W2:Y:S04]  /*ee30*/  SHFL.IDX PT, R9, R24, RZ, 0x181f ;  /* 0x00181fff18097589 */ /* 0x000ea800000e0000 */
[----:B------:R-:W3:Y:S04]  /*ee40*/  SHFL.IDX PT, R10, R15, RZ, 0x181f ;  /* 0x00181fff0f0a7589 */ /* 0x000ee800000e0000 */
[----:B------:R-:W4:Y:S04]  /*ee50*/  SHFL.IDX PT, R7, R24, 0x1, 0x181f ;  /* 0x00381f0018077f89 */ /* 0x000f2800000e0000 */
[----:B------:R-:W5:Y:S04]  /*ee60*/  SHFL.IDX PT, R8, R15, 0x1, 0x181f ;  /* 0x00381f000f087f89 */ /* 0x000f6800000e0000 */
[----:B------:R-:W1:Y:S04]  /*ee70*/  SHFL.IDX PT, R5, R24, 0x2, 0x181f ;  /* 0x00581f0018057f89 */ /* 0x000e6800000e0000 */
[----:B------:R-:W1:Y:S01]  /*ee80*/  SHFL.IDX PT, R6, R15, 0x2, 0x181f ;  /* 0x00581f000f067f89 */ /* 0x000e6200000e0000 */
[C---:B--2---:R-:W-:Y:S02]  /*ee90*/  IADD3 R16, P0, R9.reuse, R230, RZ ;  /* 0x000000e609107210 */ /* 0x044fe40007f1e0ff */
[-C--:B------:R-:W-:Y:S03]  /*eea0*/  IADD3 R18, P2, R9, R229.reuse, RZ ;  /* 0x000000e509127210 */ /* 0x080fe60007f5e0ff */
[C-C-:B---3--:R-:W-:Y:S01]  /*eeb0*/  IMAD.X R17, R10.reuse, 0x1, R169.reuse, P0 ;  /* 0x000000010a117824 */ /* 0x148fe200000e06a9 */
[----:B-1----:R-:W-:Y:S02]  /*eec0*/  IADD3.X R19, R10, R232, RZ, P2, !PT ;  /* 0x000000e80a137210 */ /* 0x002fe400017fe4ff */
[CC--:B----4-:R-:W-:Y:S02]  /*eed0*/  IADD3 R20, P0, R7.reuse, R230.reuse, RZ ;  /* 0x000000e607147210 */ /* 0x0d0fe40007f1e0ff */
[----:B------:R1:W-:Y:S01]  /*eee0*/  LDGSTS.E.BYPASS.LTC128B.128 [R217+0x8100], [R16.64], !P5 ;  /* 0x0810000010d97fae */ /* 0x0003e2000e901d6a */
[-C--:B------:R-:W-:Y:S02]  /*eef0*/  IADD3 R22, P6, R7, R229.reuse, RZ ;  /* 0x000000e507167210 */ /* 0x080fe40007fde0ff */
[C---:B-----5:R-:W-:Y:S01]  /*ef00*/  IMAD.X R21, R8.reuse, 0x1, R169, P0 ;  /* 0x0000000108157824 */ /* 0x060fe200000e06a9 */
[----:B------:R1:W-:Y:S01]  /*ef10*/  LDGSTS.E.BYPASS.LTC128B.128 [R217+0xb100], [R18.64], !P4 ;  /* 0x0b10000012d97fae */ /* 0x0003e2000e101d6a */
[C---:B------:R-:W-:Y:S01]  /*ef20*/  IADD3 R10, P2, R5.reuse, R230, RZ ;  /* 0x000000e6050a7210 */ /* 0x040fe20007f5e0ff */
[--C-:B------:R-:W-:Y:S02]  /*ef30*/  IMAD.X R23, R8, 0x1, R232.reuse, P6 ;  /* 0x0000000108177824 */ /* 0x100fe400030e06e8 */
[----:B------:R1:W-:Y:S01]  /*ef40*/  LDGSTS.E.BYPASS.LTC128B.128 [R217+0x9100], [R20.64], !P5 ;  /* 0x0910000014d97fae */ /* 0x0003e2000e901d6a */
[----:B------:R-:W-:Y:S02]  /*ef50*/  IADD3 R24, P0, R5, R229, RZ ;  /* 0x000000e505187210 */ /* 0x000fe40007f1e0ff */
[C---:B------:R-:W-:Y:S01]  /*ef60*/  IADD3.X R11, R6.reuse, R169, RZ, P2, !PT ;  /* 0x000000a9060b7210 */ /* 0x040fe200017fe4ff */
[----:B------:R1:W-:Y:S02]  /*ef70*/  LDGSTS.E.BYPASS.LTC128B.128 [R217+0xc100], [R22.64], !P4 ;  /* 0x0c10000016d97fae */ /* 0x0003e4000e101d6a */
[----:B------:R-:W-:Y:S02]  /*ef80*/  IMAD.X R25, R6, 0x1, R232, P0 ;  /* 0x0000000106197824 */ /* 0x000fe400000e06e8 */
[----:B------:R1:W-:Y:S04]  /*ef90*/  LDGSTS.E.BYPASS.LTC128B.128 [R217+0xa100], [R10.64], !P5 ;  /* 0x0a1000000ad97fae */ /* 0x0003e8000e901d6a */
[----:B------:R1:W-:Y:S02]  /*efa0*/  LDGSTS.E.BYPASS.LTC128B.128 [R217+0xd100], [R24.64], !P4 ;  /* 0x0d10000018d97fae */ /* 0x0003e4000e101d6a */
.L_x_198:
[----:B-1234-:R-:W-:Y:S01]  /*efb0*/  IMAD.MOV.U32 R11, RZ, RZ, R220 ;  /* 0x000000ffff0b7224 */ /* 0x01efe200078e00dc */
[----:B------:R-:W-:Y:S01]  /*efc0*/  PLOP3.LUT P2, PT, PT, PT, UP1, 0x80, 0x0 ;  /* 0x000000000000781c */ /* 0x000fe20003f4f018 */
[----:B------:R-:W0:Y:S01]  /*efd0*/  LDGDEPBAR ;  /* 0x00000000000079af */ /* 0x000e220000000000 */
[----:B------:R-:W-:Y:S01]  /*efe0*/  PLOP3.LUT P0, PT, PT, PT, UP1, 0x80, 0x0 ;  /* 0x000000000000781c */ /* 0x000fe20003f0f018 */
[----:B------:R-:W-:Y:S02]  /*eff0*/  IMAD R16, R168, -0x60, RZ ;  /* 0xffffffa0a8107824 */ /* 0x000fe400078e02ff */
[----:B------:R-:W-:Y:S03]  /*f000*/  IMAD.U32 R7, RZ, RZ, UR11 ;  /* 0x0000000bff077e24 */ /* 0x000fe6000f8e00ff */
[----:B------:R-:W-:Y:S04]  /*f010*/  IADD3 R6, -R221, 0x1, R16 ;  /* 0x00000001dd067810 */ /* 0x000fe80007ffe110 */
[----:B------:R-:W-:Y:S01]  /*f020*/  IADD3 R7, R6, -c[0x0][0x168], R7 ;  /* 0x80005a0006077a10 */ /* 0x000fe20007ffe007 */
[----:B------:R-:W-:Y:S03]  /*f030*/  @P2 IMAD.HI.U32 R5, R220, c[0x0][0x2c8], RZ ;  /* 0x0000b200dc052a27 */ /* 0x000fe600078e00ff */
[C---:B------:R-:W-:Y:S02]  /*f040*/  IADD3 R9, R7.reuse, c[0x0][0x328], RZ ;  /* 0x0000ca0007097a10 */ /* 0x040fe40007ffe0ff */
[----:B------:R-:W-:Y:S01]  /*f050*/  @P0 SHF.R.U32.HI R11, RZ, c[0x0][0x2cc], R5 ;  /* 0x0000b300ff0b0a19 */ /* 0x000fe20000011605 */
[----:B------:R-:W-:Y:S01]  /*f060*/  IMAD.IADD R5, R16, 0x1, -R221 ;  /* 0x0000000110057824 */ /* 0x000fe200078e0add */
[----:B------:R-:W-:Y:S02]  /*f070*/  PLOP3.LUT P0, PT, PT, PT, UP0, 0x40, 0x0 ;  /* 0x000000000000781c */ /* 0x000fe40003f0e808 */
[----:B------:R-:W-:Y:S01]  /*f080*/  IADD3 R7, R7, UR13, RZ ;  /* 0x0000000d07077c10 */ /* 0x000fe2000fffe0ff */
[----:B------:R-:W1:Y:S02]  /*f090*/  SHFL.IDX PT, R8, R11, RZ, 0x1c1f ;  /* 0x001c1fff0b087589 */ /* 0x000e6400000e0000 */
[--C-:B-1----:R-:W-:Y:S02]  /*f0a0*/  IMAD.IADD R17, R9, 0x1, R8.reuse ;  /* 0x0000000109117824 */ /* 0x102fe400078e0208 */
[----:B------:R-:W-:Y:S06]  /*f0b0*/  IMAD.IADD R15, R7, 0x1, R8 ;  /* 0x00000001070f7824 */ /* 0x000fec00078e0208 */
[----:B------:R-:W-:-:S05]  /*f0c0*/  @P0 BRA `(.L_x_199) ;  /* 0x0000019000000947 */ /* 0x000fca0003800000 */
[----:B------:R-:W-:Y:S01]  /*f0d0*/  MOV R6, c[0x0][0x2ac] ;  /* 0x0000ab0000067a02 */ /* 0x000fe20000000f00 */
        /* <DEDUP_REMOVED lines=14> */
.L_x_201:
[----:B------:R-:W-:Y:S04]  /*f1c0*/  MOV R6, c[0x0][0x32c] ;  /* 0x0000cb0000067a02 */ /* 0x000fe80000000f00 */
[----:B------:R-:W-:Y:S11]  /*f1d0*/  ISETP.NE.AND P0, PT, R6, 0x1, PT ;  /* 0x000000010600780c */ /* 0x000ff60003f05270 */
[----:B------:R-:W-:Y:S02]  /*f1e0*/  @!UPT UIADD3 URZ, URZ, URZ, URZ ;  /* 0x0000003f3f3ff290 */ /* 0x000fe4000fffe03f */
[----:B------:R-:W-:Y:S05]  /*f1f0*/  @P0 IMAD.HI.U32 R6, R8, c[0x0][0x330], RZ ;  /* 0x0000cc0008060a27 */ /* 0x000fea00078e00ff */
[----:B------:R-:W-:Y:S02]  /*f200*/  @P0 SHF.R.U32.HI R8, RZ, c[0x0][0x334], R6 ;  /* 0x0000cd00ff080a19 */ /* 0x000fe40000011606 */
.L_x_202:
[----:B------:R-:W-:Y:S05]  /*f210*/  BSYNC B0 ;  /* 0x0000000000007941 */ /* 0x000fea0003800000 */
.L_x_200:
[----:B------:R-:W-:Y:S05]  /*f220*/  IMAD R8, R8, c[0x0][0x32c], R5 ;  /* 0x0000cb0008087a24 */ /* 0x000fea00078e0205 */
[----:B------:R-:W-:Y:S02]  /*f230*/  IADD3 R6, R8, c[0x0][0x32c], RZ ;  /* 0x0000cb0008067a10 */ /* 0x000fe40007ffe0ff */
[----:B------:R-:W-:Y:S02]  /*f240*/  IMNMX R15, R15, R8, !PT ;  /* 0x000000080f0f7217 */ /* 0x000fe40007800200 */
[----:B------:R-:W-:Y:S02]  /*f250*/  IMNMX R17, R17, R6, PT ;  /* 0x0000000611117217 */ /* 0x000fe40003800200 */
.L_x_199:
[C---:B------:R-:W-:Y:S02]  /*f260*/  ISETP.GE.AND P0, PT, R16.reuse, 0x2, PT ;  /* 0x000000021000780c */ /* 0x040fe40003f06270 */
[----:B------:R-:W-:Y:S02]  /*f270*/  ISETP.GE.AND P2, PT, R16, 0x9, PT ;  /* 0x000000091000780c */ /* 0x000fe40003f46270 */
[----:B------:R-:W-:Y:S02]  /*f280*/  LOP3.LUT R226, R226, 0xffefffff, RZ, 0xc0, !PT ;  /* 0xffefffffe2e27812 */ /* 0x000fe400078ec0ff */
[----:B------:R-:W-:Y:S07]  /*f290*/  ISETP.GE.AND P6, PT, R16, 0x59, PT ;  /* 0x000000591000780c */ /* 0x000fee0003fc6270 */
[----:B------:R-:W-:Y:S02]  /*f2a0*/  @P0 LOP3.LUT R226, R226, 0x100000, RZ, 0xfc, !PT ;  /* 0x00100000e2e20812 */ /* 0x000fe400078efcff */
[----:B------:R-:W-:Y:S02]  /*f2b0*/  ISETP.GT.AND P0, PT, R15, 0x1, !P0 ;  /* 0x000000010f00780c */ /* 0x000fe40004704270 */
[----:B------:R-:W-:Y:S02]  /*f2c0*/  LOP3.LUT R226, R226, 0xfff7ffff, RZ, 0xc0, !PT ;  /* 0xfff7ffffe2e27812 */ /* 0x000fe400078ec0ff */
[----:B------:R-:W-:Y:S02]  /*f2d0*/  ISETP.LT.OR P0, PT, R17, 0x2, P0 ;  /* 0x000000021100780c */ /* 0x000fe40000701670 */
[----:B------:R-:W-:Y:S02]  /*f2e0*/  @P2 LOP3.LUT R226, R226, 0x80000, RZ, 0xfc, !PT ;  /* 0x00080000e2e22812 */ /* 0x000fe400078efcff */
[----:B------:R-:W-:Y:S02]  /*f2f0*/  FSEL R126, R126, -INF , !P0 ;  /* 0xff8000007e7e7808 */ /* 0x000fe40004000000 */
[----:B------:R-:W-:Y:S02]  /*f300*/  ISETP.GT.AND P0, PT, R15, 0x8, !P2 ;  /* 0x000000080f00780c */ /* 0x000fe40005704270 */
[----:B------:R-:W-:Y:S02]  /*f310*/  ISETP.GE.AND P2, PT, R16, 0xa, PT ;  /* 0x0000000a1000780c */ /* 0x000fe40003f46270 */
        /* <DEDUP_REMOVED lines=33> */
[----:B------:R-:W-:Y:S01]  /*f530*/  ISETP.GT.AND P0, PT, R15, 0x20, !P2 ;  /* 0x000000200f00780c */ /* 0x000fe20005704270 */
[----:B------:R-:W1:Y:S03]  /*f540*/  SHFL.IDX PT, R14, R11, 0x1, 0x1c1f ;  /* 0x003c1f000b0e7f89 */ /* 0x000e6600000e0000 */
        /* <DEDUP_REMOVED lines=8> */
[----:B------:R-:W-:Y:S01]  /*f5d0*/  ISETP.GE.AND P2, PT, R16, 0x29, PT ;  /* 0x000000291000780c */ /* 0x000fe20003f46270 */
[--C-:B-1----:R-:W-:Y:S01]  /*f5e0*/  IMAD.IADD R12, R7, 0x1, R14.reuse ;  /* 0x00000001070c7824 */ /* 0x102fe200078e020e */
        /* <DEDUP_REMOVED lines=71> */
[----:B------:R-:W-:Y:S02]  /*fa60*/  @P2 LOP3.LUT R226, R226, 0x1, RZ, 0xfc, !PT ;  /* 0x00000001e2e22812 */ /* 0x000fe400078efcff */
[----:B------:R-:W-:Y:S02]  /*fa70*/  ISETP.GE.AND P2, PT, R16, 0x1, PT ;  /* 0x000000011000780c */ /* 0x000fe40003f46270 */
[----:B------:R-:W-:Y:S02]  /*fa80*/  ISETP.GT.AND P0, PT, R15, 0x58, !P6 ;  /* 0x000000580f00780c */ /* 0x000fe40007704270 */
[----:B------:R-:W-:Y:S02]  /*fa90*/  LOP3.LUT R226, R226, 0xffdfffff, RZ, 0xc0, !PT ;  /* 0xffdfffffe2e27812 */ /* 0x000fe400078ec0ff */
[----:B------:R-:W-:Y:S04]  /*faa0*/  ISETP.LT.OR P0, PT, R17, 0x59, P0 ;  /* 0x000000591100780c */ /* 0x000fe80000701670 */
[----:B------:R-:W-:Y:S02]  /*fab0*/  FSEL R142, R142, -INF , !P0 ;  /* 0xff8000008e8e7808 */ /* 0x000fe40004000000 */
[----:B------:R-:W-:Y:S02]  /*fac0*/  ISETP.GT.AND P0, PT, R15, RZ, !P2 ;  /* 0x000000ff0f00720c */ /* 0x000fe40005704270 */
[----:B------:R-:W-:Y:S02]  /*fad0*/  @P2 LOP3.LUT R226, R226, 0x200000, RZ, 0xfc, !PT ;  /* 0x00200000e2e22812 */ /* 0x000fe400078efcff */
[----:B------:R-:W-:Y:S02]  /*fae0*/  ISETP.LT.OR P0, PT, R17, 0x1, P0 ;  /* 0x000000011100780c */ /* 0x000fe40000701670 */
[----:B------:R-:W-:Y:S02]  /*faf0*/  ISETP.GE.AND P2, PT, R16, 0x5a, PT ;  /* 0x0000005a1000780c */ /* 0x000fe40003f46270 */
[----:B------:R-:W-:Y:S01]  /*fb00*/  FSEL R10, R0, -INF , !P0 ;  /* 0xff800000000a7808 */ /* 0x000fe20004000000 */
[----:B------:R-:W-:Y:S01]  /*fb10*/  IMAD.IADD R0, R9, 0x1, R14 ;  /* 0x0000000109007824 */ /* 0x000fe200078e020e */
[----:B------:R-:W-:Y:S04]  /*fb20*/  ISETP.GT.AND P0, PT, R15, 0x59, !P2 ;  /* 0x000000590f00780c */ /* 0x000fe80005704270 */
[----:B------:R-:W-:Y:S04]  /*fb30*/  ISETP.LT.OR P0, PT, R17, 0x5a, P0 ;  /* 0x0000005a1100780c */ /* 0x000fe80000701670 */
[----:B------:R-:W-:Y:S02]  /*fb40*/  FSEL R140, R140, -INF , !P0 ;  /* 0xff8000008c8c7808 */ /* 0x000fe40004000000 */
[----:B------:R-:W-:Y:S11]  /*fb50*/  PLOP3.LUT P0, PT, PT, PT, UP0, 0x40, 0x0 ;  /* 0x000000000000781c */ /* 0x000ff60003f0e808 */
[----:B------:R-:W-:Y:S02]  /*fb60*/  @!UPT UIADD3 URZ, URZ, URZ, URZ ;  /* 0x0000003f3f3ff290 */ /* 0x000fe4000fffe03f */
        /* <DEDUP_REMOVED lines=16> */
.L_x_205:
[----:B------:R-:W-:Y:S04]  /*fc70*/  MOV R7, c[0x0][0x32c] ;  /* 0x0000cb0000077a02 */ /* 0x000fe80000000f00 */
[----:B------:R-:W-:Y:S11]  /*fc80*/  ISETP.NE.AND P0, PT, R7, 0x1, PT ;  /* 0x000000010700780c */ /* 0x000ff60003f05270 */
[----:B------:R-:W-:Y:S02]  /*fc90*/  @!UPT UIADD3 URZ, URZ, URZ, URZ ;  /* 0x0000003f3f3ff290 */ /* 0x000fe4000fffe03f */
[----:B------:R-:W-:Y:S05]  /*fca0*/  @P0 IMAD.HI.U32 R7, R14, c[0x0][0x330], RZ ;  /* 0x0000cc000e070a27 */ /* 0x000fea00078e00ff */
[----:B------:R-:W-:Y:S02]  /*fcb0*/  @P0 SHF.R.U32.HI R14, RZ, c[0x0][0x334], R7 ;  /* 0x0000cd00ff0e0a19 */ /* 0x000fe40000011607 */
.L_x_206:
[----:B------:R-:W-:Y:S05]  /*fcc0*/  BSYNC B0 ;  /* 0x0000000000007941 */ /* 0x000fea0003800000 */
.L_x_204:
[----:B------:R-:W-:Y:S05]  /*fcd0*/  IMAD R5, R14, c[0x0][0x32c], R5 ;  /* 0x0000cb000e057a24 */ /* 0x000fea00078e0205 */
[----:B------:R-:W-:Y:S02]  /*fce0*/  IADD3 R7, R5, c[0x0][0x32c], RZ ;  /* 0x0000cb0005077a10 */ /* 0x000fe40007ffe0ff */
[----:B------:R-:W-:Y:S02]  /*fcf0*/  IMNMX R12, R12, R5, !PT ;  /* 0x000000050c0c7217 */ /* 0x000fe40007800200 */
[----:B------:R-:W-:Y:S02]  /*fd00*/  IMNMX R0, R0, R7, PT ;  /* 0x0000000700007217 */ /* 0x000fe40003800200 */
.L_x_203:
[----:B------:R-:W-:Y:S01]  /*fd10*/  LOP3.LUT P0, RZ, R226, 0x200000, RZ, 0xc0, !PT ;  /* 0x00200000e2ff7812 */ /* 0x000fe2000780c0ff */
[----:B------:R-:W-:Y:S01]  /*fd20*/  LDSM.16.MT88.4 R20, [R210+0x100] ;  /* 0x00010000d214783b */ /* 0x000fe20000004200 */
[----:B------:R-:W-:Y:S02]  /*fd30*/  FMNMX.FTZ R5, R10, R3, !PT ;  /* 0x000000030a057209 */ /* 0x000fe40007810000 */
[----:B------:R-:W-:Y:S02]  /*fd40*/  ISETP.GT.AND P0, PT, R12, RZ, !P0 ;  /* 0x000000ff0c00720c */ /* 0x000fe40004704270 */
[----:B------:R-:W-:Y:S02]  /*fd50*/  FMNMX.FTZ R5, R126, R5, !PT ;  /* 0x000000057e057209 */ /* 0x000fe40007810000 */
[----:B------:R-:W-:Y:S01]  /*fd60*/  ISETP.LT.OR P0, PT, R0, 0x1, P0 ;  /* 0x000000010000780c */ /* 0x000fe20000701670 */
        /* <DEDUP_REMOVED lines=9> */
[----:B------:R-:W-:Y:S01]  /*fe00*/  FMNMX.FTZ R5, R42, R5, !PT ;  /* 0x000000052a057209 */ /* 0x000fe20007810000 */
[----:B------:R-:W-:Y:S01]  /*fe10*/  LDSM.16.MT88.4 R44, [R212+0x3100] ;  /* 0x00310000d42c783b */ /* 0x000fe20000004200 */
        /* <DEDUP_REMOVED lines=62> */
[----:B------:R-:W-:Y:S02]  /*10200*/  ISETP.GT.AND P6, PT, R12, 0x58, !P6 ;  /* 0x000000580c00780c */ /* 0x000fe400077c4270 */
        /* <DEDUP_REMOVED lines=11> */
[C---:B------:R-:W-:Y:S02]  /*102c0*/  ISETP.LT.OR P6, PT, R0.reuse, 0x59, P6 ;  /* 0x000000590000780c */ /* 0x040fe400037c1670 */
[----:B------:R-:W-:Y:S02]  /*102d0*/  ISETP.LT.OR P0, PT, R0, 0x31, P0 ;  /* 0x000000310000780c */ /* 0x000fe40000701670 */
[----:B------:R-:W-:Y:S02]  /*102e0*/  FMNMX.FTZ R14, R140, R5, !PT ;  /* 0x000000058c0e7209 */ /* 0x000fe40007810000 */
[----:B------:R-:W-:Y:S02]  /*102f0*/  FSEL R237, R237, -INF , !P0 ;  /* 0xff800000eded7808 */ /* 0x000fe40004000000 */
[----:B------:R-:W-:Y:S01]  /*10300*/  LOP3.LUT P0, RZ, R226, 0x100, RZ, 0xc0, !PT ;  /* 0x00000100e2ff7812 */ /* 0x000fe2000780c0ff */
[----:B------:R-:W1:Y:S01]  /*10310*/  SHFL.BFLY PT, R5, R14, 0x2, 0x1f ;  /* 0x0c401f000e057f89 */ /* 0x000e6200000e0000 */
[----:B------:R-:W-:Y:S02]  /*10320*/  FMNMX.FTZ R16, R237, R16, !PT ;  /* 0x00000010ed107209 */ /* 0x000fe40007810000 */
[----:B------:R-:W-:Y:S02]  /*10330*/  ISETP.GT.AND P0, PT, R12, 0x31, !P0 ;  /* 0x000000310c00780c */ /* 0x000fe40004704270 */
[C---:B------:R-:W-:Y:S02]  /*10340*/  ISETP.LT.OR P2, PT, R0.reuse, 0x5a, P2 ;  /* 0x0000005a0000780c */ /* 0x040fe40001741670 */
[----:B------:R-:W-:Y:S02]  /*10350*/  ISETP.LT.OR P0, PT, R0, 0x32, P0 ;  /* 0x000000320000780c */ /* 0x000fe40000701670 */
[----:B------:R-:W-:Y:S02]  /*10360*/  FSEL R135, R135, -INF , !P6 ;  /* 0xff80000087877808 */ /* 0x000fe40007000000 */
[----:B------:R-:W-:Y:S02]  /*10370*/  FSEL R241, R241, -INF , !P0 ;  /* 0xff800000f1f17808 */ /* 0x000fe40004000000 */
[----:B------:R-:W-:Y:S02]  /*10380*/  LOP3.LUT P0, RZ, R226, 0x80, RZ, 0xc0, !PT ;  /* 0x00000080e2ff7812 */ /* 0x000fe4000780c0ff */
[----:B------:R-:W-:Y:S02]  /*10390*/  FMNMX.FTZ R16, R241, R16, !PT ;  /* 0x00000010f1107209 */ /* 0x000fe40007810000 */
[----:B------:R-:W-:Y:S02]  /*103a0*/  ISETP.GT.AND P0, PT, R12, 0x38, !P0 ;  /* 0x000000380c00780c */ /* 0x000fe40004704270 */
[----:B------:R-:W-:Y:S02]  /*103b0*/  FSEL R117, R4, -INF , !P2 ;  /* 0xff80000004757808 */ /* 0x000fe40005000000 */
        /* <DEDUP_REMOVED lines=34> */
[----:B------:R-:W-:Y:S02]  /*105e0*/  ISETP.GT.AND P0, PT, R12, 0x51, !P0 ;  /* 0x000000510c00780c */ /* 0x000fe40004704270 */
[----:B-1----:R-:W-:Y:S02]  /*105f0*/  FMNMX.FTZ R12, R14, R5, !PT ;  /* 0x000000050e0c7209 */ /* 0x002fe40007810000 */
[----:B------:R-:W-:Y:S03]  /*10600*/  ISETP.LT.OR P0, PT, R0, 0x52, P0 ;  /* 0x000000520000780c */ /* 0x000fe60000701670 */
[----:B------:R-:W1:Y:S01]  /*10610*/  SHFL.BFLY PT, R15, R12, 0x1, 0x1f ;  /* 0x0c201f000c0f7f89 */ /* 0x000e6200000e0000 */
[----:B------:R-:W-:Y:S04]  /*10620*/  FSEL R139, R139, -INF , !P0 ;  /* 0xff8000008b8b7808 */ /* 0x000fe80004000000 */
[----:B------:R-:W-:Y:S04]  /*10630*/  FMNMX.FTZ R0, R139, R16, !PT ;  /* 0x000000108b007209 */ /* 0x000fe80007810000 */
[----:B------:R-:W-:Y:S04]  /*10640*/  FMNMX.FTZ R0, R135, R0, !PT ;  /* 0x0000000087007209 */ /* 0x000fe80007810000 */
[----:B------:R-:W-:Y:S05]  /*10650*/  FMNMX.FTZ R7, R117, R0, !PT ;  /* 0x0000000075077209 */ /* 0x000fea0007810000 */
[----:B------:R-:W2:Y:S01]  /*10660*/  SHFL.BFLY PT, R4, R7, 0x2, 0x1f ;  /* 0x0c401f0007047f89 */ /* 0x000ea200000e0000 */
[----:B-1----:R-:W-:Y:S04]  /*10670*/  FMNMX.FTZ R0, R12, R15, !PT ;  /* 0x0000000f0c007209 */ /* 0x002fe80007810000 */
[C---:B------:R-:W-:Y:S01]  /*10680*/  FSETP.NEU.FTZ.AND P0, PT, R0.reuse, -INF , PT ;  /* 0xff8000000000780b */ /* 0x040fe20003f1d000 */
[----:B------:R-:W-:Y:S05]  /*10690*/  FMUL.FTZ R149, R0, c[0x0][0x2d0] ;  /* 0x0000b40000957a20 */ /* 0x000fea0000410000 */
[----:B------:R-:W-:Y:S05]  /*106a0*/  FSEL R149, R149, RZ, P0 ;  /* 0x000000ff95957208 */ /* 0x000fea0000000000 */
[--C-:B------:R-:W-:Y:S01]  /*106b0*/  FFMA.FTZ R118, R6, c[0x0][0x2d0], -R149.reuse ;  /* 0x0000b40006767a23 */ /* 0x100fe20000010895 */
[----:B------:R-:W-:Y:S01]  /*106c0*/  FSEL R6, R0, RZ, P0 ;  /* 0x000000ff00067208 */ /* 0x000fe20000000000 */
[--C-:B------:R-:W-:Y:S01]  /*106d0*/  FFMA.FTZ R128, R10, c[0x0][0x2d0], -R149.reuse ;  /* 0x0000b4000a807a23 */ /* 0x100fe20000010895 */
[----:B--2---:R-:W-:Y:S01]  /*106e0*/  FMNMX.FTZ R5, R7, R4, !PT ;  /* 0x0000000407057209 */ /* 0x004fe20007810000 */
[----:B------:R-:W-:Y:S02]  /*106f0*/  FFMA.FTZ R129, R8, c[0x0][0x2d0], -R149 ;  /* 0x0000b40008817a23 */ /* 0x000fe40000010895 */
[----:B------:R-:W-:Y:S01]  /*10700*/  FADD.FTZ R3, -R6, R3 ;  /* 0x0000000306037221 */ /* 0x000fe20000010100 */
[----:B------:R-:W-:Y:S01]  /*10710*/  MUFU.EX2 R118, R118 ;  /* 0x0000007600767308 */ /* 0x000fe20000000800 */
[----:B------:R-:W1:Y:S01]  /*10720*/  SHFL.BFLY PT, R4, R5, 0x1, 0x1f ;  /* 0x0c201f0005047f89 */ /* 0x000e6200000e0000 */
[--C-:B------:R-:W-:Y:S02]  /*10730*/  FFMA.FTZ R119, R126, c[0x0][0x2d0], -R149.reuse ;  /* 0x0000b4007e777a23 */ /* 0x100fe40000010895 */
[--C-:B------:R-:W-:Y:S02]  /*10740*/  FFMA.FTZ R136, R42, c[0x0][0x2d0], -R149.reuse ;  /* 0x0000b4002a887a23 */ /* 0x100fe40000010895 */
[--C-:B------:R-:W-:Y:S02]  /*10750*/  FFMA.FTZ R137, R40, c[0x0][0x2d0], -R149.reuse ;  /* 0x0000b40028897a23 */ /* 0x100fe40000010895 */
[--C-:B------:R-:W-:Y:S02]  /*10760*/  FFMA.FTZ R138, R50, c[0x0][0x2d0], -R149.reuse ;  /* 0x0000b400328a7a23 */ /* 0x100fe40000010895 */
        /* <DEDUP_REMOVED lines=9> */
[----:B-1----:R-:W-:Y:S01]  /*10800*/  FMNMX.FTZ R116, R5, R4, !PT ;  /* 0x0000000405747209 */ /* 0x002fe20007810000 */
[----:B------:R-:W-:Y:S02]  /*10810*/  FMUL.FTZ R4, R3, c[0x0][0x2d0] ;  /* 0x0000b40003047a20 */ /* 0x000fe40000410000 */
[--C-:B------:R-:W-:Y:S01]  /*10820*/  FFMA.FTZ R152, R152, c[0x0][0x2d0], -R149.reuse ;  /* 0x0000b40098987a23 */ /* 0x100fe20000010895 */
[C---:B------:R-:W-:Y:S01]  /*10830*/  FSETP.NEU.FTZ.AND P0, PT, R116.reuse, -INF , PT ;  /* 0xff8000007400780b */ /* 0x040fe20003f1d000 */
[----:B------:R-:W-:Y:S01]  /*10840*/  FMUL.FTZ R134, R116, c[0x0][0x2d0] ;  /* 0x0000b40074867a20 */ /* 0x000fe20000410000 */
[----:B------:R-:W1:Y:S01]  /*10850*/  MUFU.EX2 R3, R4 ;  /* 0x0000000400037308 */ /* 0x000e620000000800 */
[--C-:B------:R-:W-:Y:S01]  /*10860*/  FFMA.FTZ R142, R142, c[0x0][0x2d0], -R149.reuse ;  /* 0x0000b4008e8e7a23 */ /* 0x100fe20000010895 */
[----:B------:R-:W-:Y:S02]  /*10870*/  FSEL R5, R116, RZ, P0 ;  /* 0x000000ff74057208 */ /* 0x000fe40000000000 */
[----:B------:R-:W-:Y:S02]  /*10880*/  FSEL R134, R134, RZ, P0 ;  /* 0x000000ff86867208 */ /* 0x000fe40000000000 */
[----:B------:R-:W-:Y:S01]  /*10890*/  ISETP.GT.AND P0, PT, R168, UR6, PT ;  /* 0x00000006a8007c0c */ /* 0x000fe2000bf04270 */
[----:B------:R-:W-:Y:S02]  /*108a0*/  FADD.FTZ R5, -R5, R2 ;  /* 0x0000000205057221 */ /* 0x000fe40000010100 */
[--C-:B------:R-:W-:Y:S01]  /*108b0*/  FFMA.FTZ R133, R13, c[0x0][0x2d0], -R134.reuse ;  /* 0x0000b4000d857a23 */ /* 0x100fe20000010886 */
[----:B------:R-:W3:Y:S01]  /*108c0*/  MUFU.EX2 R129, R129 ;  /* 0x0000008100817308 */ /* 0x000ee20000000800 */
[----:B------:R-:W4:Y:S01]  /*108d0*/  LDSM.16.MT88.4 R12, [R212+0x100] ;  /* 0x00010000d40c783b */ /* 0x000f220000004200 */
[--C-:B------:R-:W-:Y:S01]  /*108e0*/  FFMA.FTZ R131, R11, c[0x0][0x2d0], -R134.reuse ;  /* 0x0000b4000b837a23 */ /* 0x100fe20000010886 */
[----:B--2---:R-:W-:Y:S01]  /*108f0*/  F2FP.PACK_AB R124, R119, R128 ;  /* 0x00000080777c723e */ /* 0x004fe200000000ff */
[--C-:B------:R-:W-:Y:S02]  /*10900*/  FFMA.FTZ R130, R9, c[0x0][0x2d0], -R134.reuse ;  /* 0x0000b40009827a23 */ /* 0x100fe40000010886 */
[--C-:B------:R-:W-:Y:S02]  /*10910*/  FFMA.FTZ R132, R125, c[0x0][0x2d0], -R134.reuse ;  /* 0x0000b4007d847a23 */ /* 0x100fe40000010886 */
[----:B------:R-:W-:Y:S02]  /*10920*/  FMUL.FTZ R2, R5, c[0x0][0x2d0] ;  /* 0x0000b40005027a20 */ /* 0x000fe40000410000 */
[----:B------:R-:W-:Y:S01]  /*10930*/  MUFU.EX2 R133, R133 ;  /* 0x0000008500857308 */ /* 0x000fe20000000800 */
[--C-:B------:R-:W-:Y:S02]  /*10940*/  FFMA.FTZ R161, R161, c[0x0][0x2d0], -R134.reuse ;  /* 0x0000b400a1a17a23 */ /* 0x100fe40000010886 */
[--C-:B------:R-:W-:Y:S02]  /*10950*/  FFMA.FTZ R157, R157, c[0x0][0x2d0], -R134.reuse ;  /* 0x0000b4009d9d7a23 */ /* 0x100fe40000010886 */
[C---:B-1----:R-:W-:Y:S02]  /*10960*/  FMUL.FTZ R4, R3.reuse, R112 ;  /* 0x0000007003047220 */ /* 0x042fe40000410000 */
[C---:B------:R-:W-:Y:S02]  /*10970*/  FMUL.FTZ R5, R3.reuse, R113 ;  /* 0x0000007103057220 */ /* 0x040fe40000410000 */
[C---:B------:R-:W-:Y:S01]  /*10980*/  FMUL.FTZ R8, R3.reuse, R108 ;  /* 0x0000006c03087220 */ /* 0x040fe20000410000 */
[----:B------:R-:W1:Y:S01]  /*10990*/  MUFU.EX2 R2, R2 ;  /* 0x0000000200027308 */ /* 0x000e620000000800 */
[C---:B------:R-:W-:Y:S02]  /*109a0*/  FMUL.FTZ R9, R3.reuse, R109 ;  /* 0x0000006d03097220 */ /* 0x040fe40000410000 */
[----:B------:R-:W-:Y:S01]  /*109b0*/  FMUL.FTZ R16, R3, R100 ;  /* 0x0000006403107220 */ /* 0x000fe20000410000 */
[----:B---3--:R-:W-:Y:S01]  /*109c0*/  F2FP.PACK_AB R126, R129, R118 ;  /* 0x00000076817e723e */ /* 0x008fe200000000ff */
[C---:B------:R-:W-:Y:S02]  /*109d0*/  FMUL.FTZ R17, R3.reuse, R101 ;  /* 0x0000006503117220 */ /* 0x040fe40000410000 */
[C---:B------:R-:W-:Y:S02]  /*109e0*/  FMUL.FTZ R24, R3.reuse, R92 ;  /* 0x0000005c03187220 */ /* 0x040fe40000410000 */
[C---:B------:R-:W-:Y:S01]  /*109f0*/  FMUL.FTZ R25, R3.reuse, R93 ;  /* 0x0000005d03197220 */ /* 0x040fe20000410000 */
[----:B------:R-:W2:Y:S01]  /*10a00*/  MUFU.EX2 R132, R132 ;  /* 0x0000008400847308 */ /* 0x000ea20000000800 */
        /* <DEDUP_REMOVED lines=14> */
[----:B--2---:R-:W-:Y:S01]  /*10af0*/  F2FP.PACK_AB R125, R132, R133 ;  /* 0x00000085847d723e */ /* 0x004fe200000000ff */
        /* <DEDUP_REMOVED lines=12> */
[----:B------:R-:W-:Y:S01]  /*10bc0*/  FMUL.FTZ R51, R2, R71 ;  /* 0x0000004702337220 */ /* 0x000fe20000410000 */
[----:B------:R-:W2:Y:S01]  /*10bd0*/  LDSM.16.MT88.4 R84, [R210+0x3100] ;  /* 0x00310000d254783b */ /* 0x000ea20000004200 */
[C---:B------:R-:W-:Y:S01]  /*10be0*/  FMUL.FTZ R53, R3.reuse, R53 ;  /* 0x0000003503357220 */ /* 0x040fe20000410000 */
[----:B-1----:R-:W-:Y:S01]  /*10bf0*/  F2FP.PACK_AB R127, R130, R131 ;  /* 0x00000083827f723e */ /* 0x002fe200000000ff */
[C---:B------:R-:W-:Y:S02]  /*10c00*/  FMUL.FTZ R54, R2.reuse, R54 ;  /* 0x0000003602367220 */ /* 0x040fe40000410000 */
[C---:B------:R-:W-:Y:S02]  /*10c10*/  FMUL.FTZ R55, R2.reuse, R55 ;  /* 0x0000003702377220 */ /* 0x040fe40000410000 */
[C---:B------:R-:W-:Y:S01]  /*10c20*/  FMUL.FTZ R56, R3.reuse, R56 ;  /* 0x0000003803387220 */ /* 0x040fe20000410000 */
[----:B------:R-:W1:Y:S01]  /*10c30*/  LDSM.16.MT88.4 R76, [R209+0x3100] ;  /* 0x00310000d14c783b */ /* 0x000e620000004200 */
[C---:B----4-:R-:W-:Y:S01]  /*10c40*/  HMMA.16816.F32 R4, R124.reuse, R12, R4 ;  /* 0x0000000c7c04723c */ /* 0x050fe20000001804 */
[----:B------:R-:W-:Y:S04]  /*10c50*/  MUFU.EX2 R161, R161 ;  /* 0x000000a100a17308 */ /* 0x000fe80000000800 */
[C---:B------:R-:W-:Y:S02]  /*10c60*/  FMUL.FTZ R57, R3.reuse, R57 ;  /* 0x0000003903397220 */ /* 0x040fe40000410000 */
[----:B------:R-:W3:Y:S01]  /*10c70*/  LDSM.16.MT88.4 R68, [R208+0x3100] ;  /* 0x00310000d044783b */ /* 0x000ee20000004200 */
[C---:B------:R-:W-:Y:S03]  /*10c80*/  HMMA.16816.F32 R8, R124.reuse, R14, R8 ;  /* 0x0000000e7c08723c */ /* 0x040fe60000001808 */
[----:B------:R-:W-:Y:S01]  /*10c90*/  MUFU.EX2 R157, R157 ;  /* 0x0000009d009d7308 */ /* 0x000fe20000000800 */
[C---:B------:R-:W-:Y:S02]  /*10ca0*/  FMUL.FTZ R12, R3.reuse, R104 ;  /* 0x00000068030c7220 */ /* 0x040fe40000410000 */
[C---:B------:R-:W-:Y:S01]  /*10cb0*/  FMUL.FTZ R13, R3.reuse, R105 ;  /* 0x00000069030d7220 */ /* 0x040fe20000410000 */
[----:B------:R-:W-:Y:S01]  /*10cc0*/  LDSM.16.MT88.4 R100, [R210+0x2900] ;  /* 0x00290000d264783b */ /* 0x000fe20000004200 */
[C---:B------:R-:W-:Y:S04]  /*10cd0*/  FMUL.FTZ R14, R2.reuse, R106 ;  /* 0x0000006a020e7220 */ /* 0x040fe80000410000 */
[C---:B------:R-:W-:Y:S01]  /*10ce0*/  FMUL.FTZ R15, R2.reuse, R107 ;  /* 0x0000006b020f7220 */ /* 0x040fe20000410000 */
[----:B------:R-:W-:Y:S01]  /*10cf0*/  MUFU.EX2 R136, R136 ;  /* 0x0000008800887308 */ /* 0x000fe20000000800 */
[C---:B------:R-:W-:Y:S02]  /*10d00*/  FMUL.FTZ R58, R2.reuse, R58 ;  /* 0x0000003a023a7220 */ /* 0x040fe40000410000 */
[C---:B------:R-:W-:Y:S02]  /*10d10*/  FMUL.FTZ R59, R2.reuse, R59 ;  /* 0x0000003b023b7220 */ /* 0x040fe40000410000 */
[C---:B------:R-:W-:Y:S01]  /*10d20*/  FMUL.FTZ R60, R3.reuse, R60 ;  /* 0x0000003c033c7220 */ /* 0x040fe20000410000 */
[C---:B------:R-:W-:Y:S03]  /*10d30*/  HMMA.16816.F32 R12, R124.reuse, R20, R12 ;  /* 0x000000147c0c723c */ /* 0x040fe6000000180c */
[C---:B------:R-:W-:Y:S01]  /*10d40*/  FMUL.FTZ R61, R3.reuse, R61 ;  /* 0x0000003d033d7220 */ /* 0x040fe20000410000 */
[----:B------:R-:W4:Y:S01]  /*10d50*/  MUFU.EX2 R137, R137 ;  /* 0x0000008900897308 */ /* 0x000f220000000800 */
        /* <DEDUP_REMOVED lines=31> */
[----:B------:R-:W5:Y:S01]  /*10f50*/  MUFU.EX2 R151, R151 ;  /* 0x0000009700977308 */ /* 0x000f620000000800 */
        /* <DEDUP_REMOVED lines=16> */
[----:B------:R-:W3:Y:S01]  /*11060*/  MUFU.EX2 R159, R159 ;  /* 0x0000009f009f7308 */ /* 0x000ee20000000800 */
[----:B------:R-:W4:Y:S01]  /*11070*/  LDSM.16.MT88.4 R72, [R212+0x900] ;  /* 0x00090000d448783b */ /* 0x000f220000004200 */
[--C-:B------:R-:W-:Y:S02]  /*11080*/  FFMA.FTZ R171, R171, c[0x0][0x2d0], -R134.reuse ;  /* 0x0000b400abab7a23 */ /* 0x100fe40000010886 */
[--C-:B------:R-:W-:Y:S02]  /*11090*/  FFMA.FTZ R231, R242, c[0x0][0x2d0], -R149.reuse ;  /* 0x0000b400f2e77a23 */ /* 0x100fe40000010895 */
[C---:B--2---:R-:W-:Y:S03]  /*110a0*/  HMMA.16816.F32 R44, R124.reuse, R84, R44 ;  /* 0x000000547c2c723c */ /* 0x044fe6000000182c */
[--C-:B------:R-:W-:Y:S01]  /*110b0*/  FFMA.FTZ R233, R240, c[0x0][0x2d0], -R149.reuse ;  /* 0x0000b400f0e97a23 */ /* 0x100fe20000010895 */
[----:B------:R-:W2:Y:S01]  /*110c0*/  MUFU.EX2 R163, R163 ;  /* 0x000000a300a37308 */ /* 0x000ea20000000800 */
        /* <DEDUP_REMOVED lines=15> */
[C---:B---3--:R-:W-:Y:S04]  /*111c0*/  HMMA.16816.F32 R60, R124.reuse, R68, R60 ;  /* 0x000000447c3c723c */ /* 0x048fe8000000183c */
[----:B------:R-:W-:Y:S01]  /*111d0*/  MUFU.EX2 R235, R235 ;  /* 0x000000eb00eb7308 */ /* 0x000fe20000000800 */
[--C-:B------:R-:W-:Y:S02]  /*111e0*/  FFMA.FTZ R155, R150, c[0x0][0x2d0], -R149.reuse ;  /* 0x0000b400969b7a23 */ /* 0x100fe40000010895 */
[----:B----4-:R-:W-:Y:S01]  /*111f0*/  F2FP.PACK_AB R68, R137, R136 ;  /* 0x000000888944723e */ /* 0x010fe200000000ff */
[----:B------:R-:W-:Y:S04]  /*11200*/  HMMA.16816.F32 R64, R124, R70, R64 ;  /* 0x000000467c40723c */ /* 0x000fe80000001840 */
[----:B-----5:R-:W-:Y:S01]  /*11210*/  F2FP.PACK_AB R69, R151, R148 ;  /* 0x000000949745723e */ /* 0x020fe200000000ff */
[----:B------:R-:W-:Y:S01]  /*11220*/  FFMA.FTZ R149, R140, c[0x0][0x2d0], -R149 ;  /* 0x0000b4008c957a23 */ /* 0x000fe20000010895 */
[----:B------:R-:W-:Y:S01]  /*11230*/  MUFU.EX2 R162, R162 ;  /* 0x000000a200a27308 */ /* 0x000fe20000000800 */
[----:B------:R-:W-:Y:S01]  /*11240*/  F2FP.PACK_AB R70, R141, R138 ;  /* 0x0000008a8d46723e */ /* 0x000fe200000000ff */
[--C-:B------:R-:W-:Y:S01]  /*11250*/  FFMA.FTZ R140, R143, c[0x0][0x2d0], -R134.reuse ;  /* 0x0000b4008f8c7a23 */ /* 0x100fe20000010886 */
[----:B------:R-:W-:Y:S03]  /*11260*/  F2FP.PACK_AB R71, R154, R153 ;  /* 0x000000999a47723e */ /* 0x000fe600000000ff */
[--C-:B------:R-:W-:Y:S02]  /*11270*/  FFMA.FTZ R139, R139, c[0x0][0x2d0], -R134.reuse ;  /* 0x0000b4008b8b7a23 */ /* 0x100fe40000010886 */
[--C-:B------:R-:W-:Y:S02]  /*11280*/  FFMA.FTZ R135, R135, c[0x0][0x2d0], -R134.reuse ;  /* 0x0000b40087877a23 */ /* 0x100fe40000010886 */
[C---:B------:R-:W-:Y:S01]  /*11290*/  HMMA.16816.F32 R4, R68.reuse, R72, R4 ;  /* 0x000000484404723c */ /* 0x040fe20000001804 */
[----:B------:R-:W-:Y:S04]  /*112a0*/  MUFU.EX2 R170, R170 ;  /* 0x000000aa00aa7308 */ /* 0x000fe80000000800 */
[----:B------:R-:W-:Y:S02]  /*112b0*/  FFMA.FTZ R134, R117, c[0x0][0x2d0], -R134 ;  /* 0x0000b40075867a23 */ /* 0x000fe40000010886 */
[----:B------:R-:W-:Y:S01]  /*112c0*/  FFMA.FTZ R128, R3, R228, R128 ;  /* 0x000000e403807223 */ /* 0x000fe20000010080 */
[C---:B------:R-:W-:Y:S01]  /*112d0*/  HMMA.16816.F32 R8, R68.reuse, R74, R8 ;  /* 0x0000004a4408723c */ /* 0x040fe20000001808 */
[----:B------:R-:W3:Y:S02]  /*112e0*/  LDSM.16.MT88.4 R72, [R210+0x3900] ;  /* 0x00390000d248783b */ /* 0x000ee40000004200 */
[----:B------:R-:W4:Y:S01]  /*112f0*/  MUFU.EX2 R167, R167 ;  /* 0x000000a700a77308 */ /* 0x000f220000000800 */
[----:B------:R-:W-:Y:S02]  /*11300*/  FFMA.FTZ R133, R2, R227, R133 ;  /* 0x000000e302857223 */ /* 0x000fe40000010085 */
[----:B------:R-:W-:Y:S02]  /*11310*/  FADD.FTZ R119, R119, R128 ;  /* 0x0000008077777221 */ /* 0x000fe40000010000 */
[C---:B-1----:R-:W-:Y:S04]  /*11320*/  HMMA.16816.F32 R12, R68.reuse, R76, R12 ;  /* 0x0000004c440c723c */ /* 0x042fe8000000180c */
[----:B------:R-:W-:Y:S01]  /*11330*/  FADD.FTZ R132, R132, R133 ;  /* 0x0000008584847221 */ /* 0x000fe20000010000 */
[----:B------:R-:W-:Y:S01]  /*11340*/  MUFU.EX2 R166, R166 ;  /* 0x000000a600a67308 */ /* 0x000fe20000000800 */
[----:B------:R-:W-:Y:S02]  /*11350*/  FADD.FTZ R118, R118, R119 ;  /* 0x0000007776767221 */ /* 0x000fe40000010000 */
[C---:B------:R-:W-:Y:S01]  /*11360*/  HMMA.16816.F32 R16, R68.reuse, R78, R16 ;  /* 0x0000004e4410723c */ /* 0x040fe20000001810 */
[----:B------:R-:W1:Y:S03]  /*11370*/  LDSM.16.MT88.4 R76, [R209+0x3900] ;  /* 0x00390000d14c783b */ /* 0x000e660000004200 */
[----:B------:R-:W-:Y:S02]  /*11380*/  FADD.FTZ R3, R131, R132 ;  /* 0x0000008483037221 */ /* 0x000fe40000010000 */
[----:B------:R-:W-:Y:S01]  /*11390*/  FADD.FTZ R129, R129, R118 ;  /* 0x0000007681817221 */ /* 0x000fe20000010000 */
[----:B------:R-:W5:Y:S01]  /*113a0*/  MUFU.EX2 R171, R171 ;  /* 0x000000ab00ab7308 */ /* 0x000f620000000800 */
[C---:B------:R-:W-:Y:S04]  /*113b0*/  HMMA.16816.F32 R20, R68.reuse, R80, R20 ;  /* 0x000000504414723c */ /* 0x040fe80000001814 */
[----:B------:R-:W-:Y:S02]  /*113c0*/  FADD.FTZ R3, R130, R3 ;  /* 0x0000000382037221 */ /* 0x000fe40000010000 */
[----:B------:R-:W-:Y:S02]  /*113d0*/  FADD.FTZ R136, R136, R129 ;  /* 0x0000008188887221 */ /* 0x000fe40000010000 */
[C---:B------:R-:W-:Y:S01]  /*113e0*/  HMMA.16816.F32 R24, R68.reuse, R82, R24 ;  /* 0x000000524418723c */ /* 0x040fe20000001818 */
[----:B------:R-:W1:Y:S01]  /*113f0*/  LDSM.16.MT88.4 R80, [R208+0x3900] ;  /* 0x00390000d050783b */ /* 0x000e620000004200 */
        /* <DEDUP_REMOVED lines=12> */
[C---:B------:R-:W-:Y:S04]  /*114c0*/  HMMA.16816.F32 R36, R68.reuse, R88, R36 ;  /* 0x000000584424723c */ /* 0x040fe80000001824 */
[----:B------:R-:W-:Y:S04]  /*114d0*/  FADD.FTZ R3, R154, R3 ;  /* 0x000000039a037221 */ /* 0x000fe80000010000 */
        /* <DEDUP_REMOVED lines=8> */
[C---:B-1----:R-:W-:Y:S08]  /*11560*/  HMMA.16816.F32 R52, R68.reuse, R76, R52 ;  /* 0x0000004c4434723c */ /* 0x042ff00000001834 */
[C---:B------:R-:W-:Y:S01]  /*11570*/  HMMA.16816.F32 R56, R68.reuse, R78, R56 ;  /* 0x0000004e4438723c */ /* 0x040fe20000001838 */
[----:B------:R-:W1:Y:S01]  /*11580*/  LDSM.16.MT88.4 R76, [R209+0x1100] ;  /* 0x00110000d14c783b */ /* 0x000e620000004200 */
[----:B------:R-:W-:Y:S06]  /*11590*/  MUFU.EX2 R239, R239 ;  /* 0x000000ef00ef7308 */ /* 0x000fec0000000800 */
[C---:B------:R-:W-:Y:S04]  /*115a0*/  HMMA.16816.F32 R60, R68.reuse, R80, R60 ;  /* 0x00000050443c723c */ /* 0x040fe8000000183c */
[----:B------:R-:W-:Y:S04]  /*115b0*/  MUFU.EX2 R242, R242 ;  /* 0x000000f200f27308 */ /* 0x000fe80000000800 */
[----:B------:R-:W-:Y:S01]  /*115c0*/  HMMA.16816.F32 R64, R68, R82, R64 ;  /* 0x000000524440723c */ /* 0x000fe20000001840 */
[----:B------:R-:W1:Y:S05]  /*115d0*/  LDSM.16.MT88.4 R80, [R208+0x1100] ;  /* 0x00110000d050783b */ /* 0x000e6a0000004200 */
[----:B------:R-:W-:Y:S01]  /*115e0*/  MUFU.EX2 R152, R152 ;  /* 0x0000009800987308 */ /* 0x000fe20000000800 */
[----:B------:R-:W-:Y:S01]  /*115f0*/  F2FP.PACK_AB R68, R156, R159 ;  /* 0x0000009f9c44723e */ /* 0x000fe200000000ff */
[----:B------:R-:W-:Y:S01]  /*11600*/  FADD.FTZ R159, R159, R138 ;  /* 0x0000008a9f9f7221 */ /* 0x000fe20000010000 */
[----:B--2---:R-:W-:Y:S03]  /*11610*/  F2FP.PACK_AB R70, R163, R158 ;  /* 0x0000009ea346723e */ /* 0x004fe600000000ff */
[----:B----4-:R-:W-:Y:S01]  /*11620*/  F2FP.PACK_AB R69, R167, R160 ;  /* 0x000000a0a745723e */ /* 0x010fe200000000ff */
[----:B------:R-:W-:Y:S01]  /*11630*/  FADD.FTZ R160, R160, R3 ;  /* 0x00000003a0a07221 */ /* 0x000fe20000010000 */
[----:B-----5:R-:W-:Y:S01]  /*11640*/  F2FP.PACK_AB R71, R171, R166 ;  /* 0x000000a6ab47723e */ /* 0x020fe200000000ff */
[----:B------:R-:W-:Y:S01]  /*11650*/  FADD.FTZ R159, R156, R159 ;  /* 0x0000009f9c9f7221 */ /* 0x000fe20000010000 */
[----:B------:R-:W2:Y:S01]  /*11660*/  MUFU.EX2 R155, R155 ;  /* 0x0000009b009b7308 */ /* 0x000ea20000000800 */
[----:B------:R-:W-:Y:S02]  /*11670*/  FADD.FTZ R167, R167, R160 ;  /* 0x000000a0a7a77221 */ /* 0x000fe40000010000 */
[----:B------:R-:W-:Y:S02]  /*11680*/  FADD.FTZ R158, R158, R159 ;  /* 0x0000009f9e9e7221 */ /* 0x000fe40000010000 */
[C---:B---3--:R-:W-:Y:S03]  /*11690*/  HMMA.16816.F32 R4, R68.reuse, R72, R4 ;  /* 0x000000484404723c */ /* 0x048fe60000001804 */
[----:B------:R-:W-:Y:S02]  /*116a0*/  FADD.FTZ R2, R166, R167 ;  /* 0x000000a7a6027221 */ /* 0x000fe40000010000 */
[----:B------:R-:W-:Y:S01]  /*116b0*/  MUFU.EX2 R142, R142 ;  /* 0x0000008e008e7308 */ /* 0x000fe20000000800 */
[----:B------:R-:W-:Y:S02]  /*116c0*/  FADD.FTZ R158, R163, R158 ;  /* 0x0000009ea39e7221 */ /* 0x000fe40000010000 */
[C---:B------:R-:W-:Y:S01]  /*116d0*/  HMMA.16816.F32 R8, R68.reuse, R74, R8 ;  /* 0x0000004a4408723c */ /* 0x040fe20000001808 */
[----:B------:R-:W3:Y:S03]  /*116e0*/  LDSM.16.MT88.4 R72, [R212+0x4100] ;  /* 0x00410000d448783b */ /* 0x000ee60000004200 */
[----:B------:R-:W-:Y:S03]  /*116f0*/  FADD.FTZ R2, R171, R2 ;  /* 0x00000002ab027221 */ /* 0x000fe60000010000 */
[----:B------:R-:W4:Y:S01]  /*11700*/  MUFU.EX2 R149, R149 ;  /* 0x0000009500957308 */ /* 0x000f220000000800 */
[C---:B------:R-:W-:Y:S04]  /*11710*/  HMMA.16816.F32 R12, R68.reuse, R84, R12 ;  /* 0x00000054440c723c */ /* 0x040fe8000000180c */
[----:B--2---:R-:W-:Y:S04]  /*11720*/  F2FP.PACK_AB R124, R155, R152 ;  /* 0x000000989b7c723e */ /* 0x004fe800000000ff */
[C---:B------:R-:W-:Y:S01]  /*11730*/  HMMA.16816.F32 R16, R68.reuse, R86, R16 ;  /* 0x000000564410723c */ /* 0x040fe20000001810 */
[----:B------:R-:W2:Y:S01]  /*11740*/  LDSM.16.MT88.4 R84, [R210+0x4100] ;  /* 0x00410000d254783b */ /* 0x000ea20000004200 */
[----:B------:R-:W-:Y:S06]  /*11750*/  MUFU.EX2 R140, R140 ;  /* 0x0000008c008c7308 */ /* 0x000fec0000000800 */
[C---:B-1----:R-:W-:Y:S04]  /*11760*/  HMMA.16816.F32 R20, R68.reuse, R76, R20 ;  /* 0x0000004c4414723c */ /* 0x042fe80000001814 */
[----:B------:R-:W1:Y:S01]  /*11770*/  MUFU.EX2 R139, R139 ;  /* 0x0000008b008b7308 */ /* 0x000e620000000800 */
[----:B----4-:R-:W-:Y:S03]  /*11780*/  F2FP.PACK_AB R126, R149, R142 ;  /* 0x0000008e957e723e */ /* 0x010fe600000000ff */
[C---:B------:R-:W-:Y:S01]  /*11790*/  HMMA.16816.F32 R24, R68.reuse, R78, R24 ;  /* 0x0000004e4418723c */ /* 0x040fe20000001818 */
[----:B------:R-:W4:Y:S05]  /*117a0*/  LDSM.16.MT88.4 R76, [R209+0x4100] ;  /* 0x00410000d14c783b */ /* 0x000f2a0000004200 */
[----:B------:R-:W-:Y:S02]  /*117b0*/  MUFU.EX2 R135, R135 ;  /* 0x0000008700877308 */ /* 0x000fe40000000800 */
[C---:B------:R-:W-:Y:S08]  /*117c0*/  HMMA.16816.F32 R28, R68.reuse, R80, R28 ;  /* 0x00000050441c723c */ /* 0x040ff0000000181c */
[C---:B------:R-:W-:Y:S01]  /*117d0*/  HMMA.16816.F32 R32, R68.reuse, R82, R32 ;  /* 0x000000524420723c */ /* 0x040fe20000001820 */
[----:B------:R-:W5:Y:S01]  /*117e0*/  LDSM.16.MT88.4 R80, [R212+0x1900] ;  /* 0x00190000d450783b */ /* 0x000f620000004200 */
[----:B------:R-:W4:Y:S02]  /*117f0*/  MUFU.EX2 R134, R134 ;  /* 0x0000008600867308 */ /* 0x000f240000000800 */
[----:B-1----:R-:W-:Y:S04]  /*11800*/  F2FP.PACK_AB R125, R139, R140 ;  /* 0x0000008c8b7d723e */ /* 0x002fe800000000ff */
[C---:B---3--:R-:W-:Y:S08]  /*11810*/  HMMA.16816.F32 R36, R68.reuse, R72, R36 ;  /* 0x000000484424723c */ /* 0x048ff00000001824 */
[C---:B------:R-:W-:Y:S01]  /*11820*/  HMMA.16816.F32 R40, R68.reuse, R74, R40 ;  /* 0x0000004a4428723c */ /* 0x040fe20000001828 */
[----:B------:R-:W1:Y:S07]  /*11830*/  LDSM.16.MT88.4 R72, [R210+0x1900] ;  /* 0x00190000d248783b */ /* 0x000e6e0000004200 */
[C---:B--2---:R-:W-:Y:S04]  /*11840*/  HMMA.16816.F32 R44, R68.reuse, R84, R44 ;  /* 0x00000054442c723c */ /* 0x044fe8000000182c */
[----:B----4-:R-:W-:Y:S04]  /*11850*/  F2FP.PACK_AB R127, R134, R135 ;  /* 0x00000087867f723e */ /* 0x010fe800000000ff */
[C---:B------:R-:W-:Y:S01]  /*11860*/  HMMA.16816.F32 R48, R68.reuse, R86, R48 ;  /* 0x000000564430723c */ /* 0x040fe20000001830 */
[----:B------:R-:W-:Y:S07]  /*11870*/  LDSM.16.MT88.4 R84, [R208+0x1900] ;  /* 0x00190000d054783b */ /* 0x000fee0000004200 */
[C---:B------:R-:W-:Y:S08]  /*11880*/  HMMA.16816.F32 R52, R68.reuse, R76, R52 ;  /* 0x0000004c4434723c */ /* 0x040ff00000001834 */
[C---:B------:R-:W-:Y:S01]  /*11890*/  HMMA.16816.F32 R56, R68.reuse, R78, R56 ;  /* 0x0000004e4438723c */ /* 0x040fe20000001838 */
[----:B------:R-:W2:Y:S07]  /*118a0*/  LDSM.16.MT88.4 R76, [R209+0x1900] ;  /* 0x00190000d14c783b */ /* 0x000eae0000004200 */
        /* <DEDUP_REMOVED lines=12> */
[C---:B-----5:R-:W-:Y:S03]  /*11970*/  HMMA.16816.F32 R4, R68.reuse, R80, R4 ;  /* 0x000000504404723c */ /* 0x060fe60000001804 */
[----:B------:R-:W-:Y:S02]  /*11980*/  FADD.FTZ R3, R239, R240 ;  /* 0x000000f0ef037221 */ /* 0x000fe40000010000 */
[----:B------:R-:W-:Y:S02]  /*11990*/  FADD.FTZ R233, R238, R233 ;  /* 0x000000e9eee97221 */ /* 0x000fe40000010000 */
[----:B------:R-:W-:Y:S01]  /*119a0*/  FADD.FTZ R3, R242, R3 ;  /* 0x00000003f2037221 */ /* 0x000fe20000010000 */
[C---:B------:R-:W-:Y:S01]  /*119b0*/  HMMA.16816.F32 R8, R68.reuse, R82, R8 ;  /* 0x000000524408723c */ /* 0x040fe20000001808 */
[----:B------:R-:W3:Y:S03]  /*119c0*/  LDSM.16.MT88.4 R80, [R212+0x4900] ;  /* 0x00490000d450783b */ /* 0x000ee60000004200 */
[----:B------:R-:W-:Y:S04]  /*119d0*/  FADD.FTZ R2, R162, R3 ;  /* 0x00000003a2027221 */ /* 0x000fe80000010000 */
[C---:B-1----:R-:W-:Y:S04]  /*119e0*/  HMMA.16816.F32 R12, R68.reuse, R72, R12 ;  /* 0x00000048440c723c */ /* 0x042fe8000000180c */
[----:B------:R-:W-:Y:S04]  /*119f0*/  FADD.FTZ R2, R161, R2 ;  /* 0x00000002a1027221 */ /* 0x000fe80000010000 */
[C---:B------:R-:W-:Y:S01]  /*11a00*/  HMMA.16816.F32 R16, R68.reuse, R74, R16 ;  /* 0x0000004a4410723c */ /* 0x040fe20000001810 */
[----:B------:R-:W1:Y:S03]  /*11a10*/  LDSM.16.MT88.4 R72, [R210+0x4900] ;  /* 0x00490000d248783b */ /* 0x000e660000004200 */
[----:B------:R-:W-:Y:S01]  /*11a20*/  FADD.FTZ R3, R157, R2 ;  /* 0x000000029d037221 */ /* 0x000fe20000010000 */
[----:B------:R-:W-:Y:S03]  /*11a30*/  IADD3 R2, R168, -0x1, RZ ;  /* 0xffffffffa8027810 */ /* 0x000fe60007ffe0ff */
[C---:B--2---:R-:W-:Y:S04]  /*11a40*/  HMMA.16816.F32 R20, R68.reuse, R76, R20 ;  /* 0x0000004c4414723c */ /* 0x044fe80000001814 */
[----:B------:R-:W-:Y:S02]  /*11a50*/  FADD.FTZ R3, R170, R3 ;  /* 0x00000003aa037221 */ /* 0x000fe40000010000 */
[----:B------:R-:W-:Y:S02]  /*11a60*/  IMAD.MOV.U32 R168, RZ, RZ, R2 ;  /* 0x000000ffffa87224 */ /* 0x000fe400078e0002 */
[C---:B------:R-:W-:Y:S01]  /*11a70*/  HMMA.16816.F32 R24, R68.reuse, R78, R24 ;  /* 0x0000004e4418723c */ /* 0x040fe20000001818 */
[----:B------:R-:W2:Y:S03]  /*11a80*/  LDSM.16.MT88.4 R76, [R212+0x2100] ;  /* 0x00210000d44c783b */ /* 0x000ea60000004200 */
[----:B------:R-:W-:Y:S02]  /*11a90*/  FADD.FTZ R140, R140, R3 ;  /* 0x000000038c8c7221 */ /* 0x000fe40000010000 */
[----:B------:R-:W-:Y:S02]  /*11aa0*/  IMAD.MOV.U32 R3, RZ, RZ, R0 ;  /* 0x000000ffff037224 */ /* 0x000fe400078e0000 */
[C---:B------:R-:W-:Y:S04]  /*11ab0*/  HMMA.16816.F32 R28, R68.reuse, R84, R28 ;  /* 0x00000054441c723c */ /* 0x040fe8000000181c */
[----:B------:R-:W-:Y:S02]  /*11ac0*/  FADD.FTZ R140, R139, R140 ;  /* 0x0000008c8b8c7221 */ /* 0x000fe40000010000 */
[----:B------:R-:W-:Y:S02]  /*11ad0*/  IMAD.MOV.U32 R2, RZ, RZ, R116 ;  /* 0x000000ffff027224 */ /* 0x000fe400078e0074 */
[C---:B------:R-:W-:Y:S01]  /*11ae0*/  HMMA.16816.F32 R32, R68.reuse, R86, R32 ;  /* 0x000000564420723c */ /* 0x040fe20000001820 */
[----:B------:R-:W-:Y:S03]  /*11af0*/  LDSM.16.MT88.4 R84, [R208+0x2100] ;  /* 0x00210000d054783b */ /* 0x000fe60000004200 */
[----:B------:R-:W-:Y:S04]  /*11b00*/  FADD.FTZ R135, R135, R140 ;  /* 0x0000008c87877221 */ /* 0x000fe80000010000 */
[C---:B---3--:R-:W-:Y:S04]  /*11b10*/  HMMA.16816.F32 R36, R68.reuse, R80, R36 ;  /* 0x000000504424723c */ /* 0x048fe80000001824 */
[----:B------:R-:W-:Y:S04]  /*11b20*/  FADD.FTZ R227, R134, R135 ;  /* 0x0000008786e37221 */ /* 0x000fe80000010000 */
[C---:B------:R-:W-:Y:S01]  /*11b30*/  HMMA.16816.F32 R40, R68.reuse, R82, R40 ;  /* 0x000000524428723c */ /* 0x040fe20000001828 */
[----:B------:R-:W3:Y:S07]  /*11b40*/  LDSM.16.MT88.4 R80, [R210+0x2100] ;  /* 0x00210000d250783b */ /* 0x000eee0000004200 */
        /* <DEDUP_REMOVED lines=14> */
[----:B------:R-:W-:Y:S03]  /*11c30*/  F2FP.PACK_AB R71, R170, R157 ;  /* 0x0000009daa47723e */ /* 0x000fe600000000ff */
[----:B------:R-:W-:Y:S04]  /*11c40*/  FADD.FTZ R164, R164, R235 ;  /* 0x000000eba4a47221 */ /* 0x000fe80000010000 */
[C---:B--2---:R-:W-:Y:S03]  /*11c50*/  HMMA.16816.F32 R4, R68.reuse, R76, R4 ;  /* 0x0000004c4404723c */ /* 0x044fe60000001804 */
[----:B------:R-:W-:Y:S04]  /*11c60*/  FADD.FTZ R241, R241, R164 ;  /* 0x000000a4f1f17221 */ /* 0x000fe80000010000 */
[----:B------:R-:W-:Y:S01]  /*11c70*/  FADD.FTZ R152, R152, R241 ;  /* 0x000000f198987221 */ /* 0x000fe20000010000 */
[C---:B------:R-:W-:Y:S01]  /*11c80*/  HMMA.16816.F32 R8, R68.reuse, R78, R8 ;  /* 0x0000004e4408723c */ /* 0x040fe20000001808 */
[----:B------:R-:W2:Y:S03]  /*11c90*/  LDSM.16.MT88.4 R76, [R212+0x5100] ;  /* 0x00510000d44c783b */ /* 0x000ea60000004200 */
[----:B------:R-:W-:Y:S04]  /*11ca0*/  FADD.FTZ R155, R155, R152 ;  /* 0x000000989b9b7221 */ /* 0x000fe80000010000 */
[C---:B---3--:R-:W-:Y:S04]  /*11cb0*/  HMMA.16816.F32 R12, R68.reuse, R80, R12 ;  /* 0x00000050440c723c */ /* 0x048fe8000000180c */
[----:B------:R-:W-:Y:S04]  /*11cc0*/  FADD.FTZ R142, R142, R155 ;  /* 0x0000009b8e8e7221 */ /* 0x000fe80000010000 */
[C---:B------:R-:W-:Y:S01]  /*11cd0*/  HMMA.16816.F32 R16, R68.reuse, R82, R16 ;  /* 0x000000524410723c */ /* 0x040fe20000001810 */
[----:B------:R-:W3:Y:S03]  /*11ce0*/  LDSM.16.MT88.4 R80, [R210+0x5100] ;  /* 0x00510000d250783b */ /* 0x000ee60000004200 */
[----:B------:R-:W-:Y:S04]  /*11cf0*/  FADD.FTZ R228, R149, R142 ;  /* 0x0000008e95e47221 */ /* 0x000fe80000010000 */
[C---:B-1----:R-:W-:Y:S08]  /*11d00*/  HMMA.16816.F32 R20, R68.reuse, R72, R20 ;  /* 0x000000484414723c */ /* 0x042ff00000001814 */
[C---:B------:R-:W-:Y:S01]  /*11d10*/  HMMA.16816.F32 R24, R68.reuse, R74, R24 ;  /* 0x0000004a4418723c */ /* 0x040fe20000001818 */
[----:B------:R-:W1:Y:S07]  /*11d20*/  LDSM.16.MT88.4 R72, [R208+0x5100] ;  /* 0x00510000d048783b */ /* 0x000e6e0000004200 */
[C---:B------:R-:W-:Y:S08]  /*11d30*/  HMMA.16816.F32 R28, R68.reuse, R84, R28 ;  /* 0x00000054441c723c */ /* 0x040ff0000000181c */
[C---:B------:R-:W-:Y:S01]  /*11d40*/  HMMA.16816.F32 R32, R68.reuse, R86, R32 ;  /* 0x000000564420723c */ /* 0x040fe20000001820 */
[----:B------:R-:W4:Y:S07]  /*11d50*/  LDSM.16.MT88.4 R84, [R208+0x2900] ;  /* 0x00290000d054783b */ /* 0x000f2e0000004200 */
[C---:B--2---:R-:W-:Y:S08]  /*11d60*/  HMMA.16816.F32 R36, R68.reuse, R76, R36 ;  /* 0x0000004c4424723c */ /* 0x044ff00000001824 */
[C---:B------:R-:W-:Y:S01]  /*11d70*/  HMMA.16816.F32 R40, R68.reuse, R78, R40 ;  /* 0x0000004e4428723c */ /* 0x040fe20000001828 */
[----:B------:R-:W2:Y:S07]  /*11d80*/  LDSM.16.MT88.4 R76, [R212+0x5900] ;  /* 0x00590000d44c783b */ /* 0x000eae0000004200 */
[C---:B---3--:R-:W-:Y:S08]  /*11d90*/  HMMA.16816.F32 R44, R68.reuse, R80, R44 ;  /* 0x00000050442c723c */ /* 0x048ff0000000182c */
[C---:B------:R-:W-:Y:S08]  /*11da0*/  HMMA.16816.F32 R48, R68.reuse, R82, R48 ;  /* 0x000000524430723c */ /* 0x040ff00000001830 */
[C---:B------:R-:W-:Y:S08]  /*11db0*/  HMMA.16816.F32 R52, R68.reuse, R88, R52 ;  /* 0x000000584434723c */ /* 0x040ff00000001834 */
[C---:B------:R-:W-:Y:S08]  /*11dc0*/  HMMA.16816.F32 R56, R68.reuse, R90, R56 ;  /* 0x0000005a4438723c */ /* 0x040ff00000001838 */
[C---:B-1----:R-:W-:Y:S08]  /*11dd0*/  HMMA.16816.F32 R60, R68.reuse, R72, R60 ;  /* 0x00000048443c723c */ /* 0x042ff0000000183c */
[----:B------:R-:W-:Y:S01]  /*11de0*/  HMMA.16816.F32 R64, R68, R74, R64 ;  /* 0x0000004a4440723c */ /* 0x000fe20000001840 */
[----:B------:R-:W1:Y:S07]  /*11df0*/  LDSM.16.MT88.4 R68, [R210+0x5900] ;  /* 0x00590000d244783b */ /* 0x000e6e0000004200 */
        /* <DEDUP_REMOVED lines=10> */
[C---:B--2---:R-:W-:Y:S08]  /*11ea0*/  HMMA.16816.F32 R80, R124.reuse, R76, R36 ;  /* 0x0000004c7c50723c */ /* 0x044ff00000001824 */
[C---:B------:R-:W-:Y:S08]  /*11eb0*/  HMMA.16816.F32 R76, R124.reuse, R78, R40 ;  /* 0x0000004e7c4c723c */ /* 0x040ff00000001828 */
[C---:B-1----:R-:W-:Y:S08]  /*11ec0*/  HMMA.16816.F32 R72, R124.reuse, R68, R44 ;  /* 0x000000447c48723c */ /* 0x042ff0000000182c */
[C---:B------:R-:W-:Y:S08]  /*11ed0*/  HMMA.16816.F32 R68, R124.reuse, R70, R48 ;  /* 0x000000467c44723c */ /* 0x040ff00000001830 */
[C---:B---3--:R-:W-:Y:S08]  /*11ee0*/  HMMA.16816.F32 R52, R124.reuse, R4, R52 ;  /* 0x000000047c34723c */ /* 0x048ff00000001834 */
[C---:B------:R-:W-:Y:S08]  /*11ef0*/  HMMA.16816.F32 R56, R124.reuse, R6, R56 ;  /* 0x000000067c38723c */ /* 0x040ff00000001838 */
[C---:B-----5:R-:W-:Y:S08]  /*11f00*/  HMMA.16816.F32 R60, R124.reuse, R8, R60 ;  /* 0x000000087c3c723c */ /* 0x060ff0000000183c */
[----:B------:R-:W-:Y:S01]  /*11f10*/  HMMA.16816.F32 R64, R124, R10, R64 ;  /* 0x0000000a7c40723c */ /* 0x000fe20000001840 */
[----:B------:R-:W-:-:S07]  /*11f20*/  @P0 BRA `(.L_x_207) ;  /* 0xffffbb7000000947 */ /* 0x000fce000383ffff */
.L_x_197:
[----:B------:R-:W1:Y:S01]  /*11f30*/  SHFL.BFLY PT, R3, R228, 0x2, 0x1f ;  /* 0x0c401f00e4037f89 */ /* 0x000e6200000e0000 */
[----:B------:R-:W-:Y:S01]  /*11f40*/  CS2R R4, SRZ ;  /* 0x0000000000047805 */ /* 0x000fe2000001ff00 */
[----:B------:R-:W-:-:S02]  /*11f50*/  MOV R8, 0xff800000 ;  /* 0xff80000000087802 */ /* 0x000fc40000000f00 */
[----:B------:R-:W2:Y:S01]  /*11f60*/  SHFL.BFLY PT, R2, R227, 0x2, 0x1f ;  /* 0x0c401f00e3027f89 */ /* 0x000ea200000e0000 */
[----:B------:R-:W-:Y:S01]  /*11f70*/  PLOP3.LUT P2, PT, PT, PT, PT, 0x8, 0x0 ;  /* 0x000000000000781c */ /* 0x000fe20003f4e170 */
[----:B-1----:R-:W-:Y:S02]  /*11f80*/  FADD.FTZ R6, R3, R228 ;  /* 0x000000e403067221 */ /* 0x002fe40000010000 */
[----:B--2---:R-:W-:-:S03]  /*11f90*/  FADD.FTZ R7, R2, R227 ;  /* 0x000000e302077221 */ /* 0x004fc60000010000 */
[----:B------:R-:W1:Y:S04]  /*11fa0*/  SHFL.BFLY PT, R3, R6, 0x1, 0x1f ;  /* 0x0c201f0006037f89 */ /* 0x000e6800000e0000 */
[----:B------:R-:W2:Y:S01]  /*11fb0*/  SHFL.BFLY PT, R2, R7, 0x1, 0x1f ;  /* 0x0c201f0007027f89 */ /* 0x000ea200000e0000 */
[----:B-1----:R-:W-:Y:S02]  /*11fc0*/  FADD.FTZ R3, R6, R3 ;  /* 0x0000000306037221 */ /* 0x002fe40000010000 */
[----:B--2---:R-:W-:-:S03]  /*11fd0*/  FADD.FTZ R2, R7, R2 ;  /* 0x0000000207027221 */ /* 0x004fc60000010000 */
[----:B------:R-:W-:Y:S02]  /*11fe0*/  FSETP.NE.FTZ.AND P1, PT, R3, RZ, PT ;  /* 0x000000ff0300720b */ /* 0x000fe40003f35000 */
[----:B------:R-:W-:Y:S02]  /*11ff0*/  MOV R7, 0xff800000 ;  /* 0xff80000000077802 */ /* 0x000fe40000000f00 */
[----:B------:R-:W-:-:S09]  /*12000*/  FSETP.NE.FTZ.AND P0, PT, R2, RZ, PT ;  /* 0x000000ff0200720b */ /* 0x000fd20003f15000 */
[----:B------:R-:W1:Y:S01]  /*12010*/  @P1 MUFU.RCP R5, R3 ;  /* 0x0000000300051308 */ /* 0x000e620000001000 */
[----:B------:R-:W-:-:S03]  /*12020*/  @P1 MOV R10, 0x3f317218 ;  /* 0x3f317218000a1802 */ /* 0x000fc60000000f00 */
[----:B------:R-:W-:Y:S02]  /*12030*/  @P0 MOV R9, 0x3f317218 ;  /* 0x3f31721800090802 */ /* 0x000fe40000000f00 */
        /* <DEDUP_REMOVED lines=12> */
[----:B------:R-:W-:Y:S02]  /*12100*/  FMUL.FTZ R101, R5, R101 ;  /* 0x0000006505657220 */ /* 0x000fe40000410000 */
        /* <DEDUP_REMOVED lines=58> */
[----:B------:R-:W-:Y:S02]  /*124b0*/  @P1 FFMA.FTZ R7, R10, R0, R3 ;  /* 0x000000000a071223 */ /* 0x000fe40000010003 */
[----:B------:R-:W-:Y:S02]  /*124c0*/  @P0 FFMA.FTZ R8, R9, R116, R11 ;  /* 0x0000007409080223 */ /* 0x000fe4000001000b */
.L_x_165:
[----:B------:R-:W-:Y:S01]  /*124d0*/  USHF.R.S32.HI UR6, URZ, 0x1f, UR12 ;  /* 0x0000001f3f067899 */ /* 0x000fe2000801140c */
[----:B------:R-:W-:Y:S05]  /*124e0*/  @P2 BRA `(.L_x_208) ;  /* 0x0000114000002947 */ /* 0x000fea0003800000 */
[----:B------:R-:W1:Y:S01]  /*124f0*/  S2R R0, SR_TID.X ;  /* 0x0000000000007919 */ /* 0x000e620000002100 */
[----:B------:R-:W-:Y:S01]  /*12500*/  ULDC.64 UR4, c[0x0][0x490] ;  /* 0x0001240000047ab9 */ /* 0x000fe20000000a00 */
[----:B------:R-:W-:Y:S01]  /*12510*/  IMAD.MOV.U32 R14, RZ, RZ, c[0x0][0x4e8] ;  /* 0x00013a00ff0e7624 */ /* 0x000fe200078e00ff */
[----:B------:R-:W-:Y:S01]  /*12520*/  UIMAD UR7, UR6, UR4, URZ ;  /* 0x00000004060772a4 */ /* 0x000fe2000f8e023f */
[----:B------:R-:W2:Y:S01]  /*12530*/  S2R R22, SR_CTAID.Z ;  /* 0x0000000000167919 */ /* 0x000ea20000002700 */
[----:B------:R-:W-:Y:S01]  /*12540*/  UIMAD.WIDE.U32 UR8, UR12, UR4, URZ ;  /* 0x000000040c0872a5 */ /* 0x000fe2000f8e003f */
[----:B------:R-:W-:Y:S01]  /*12550*/  F2FP.PACK_AB R112, R113, R112 ;  /* 0x000000707170723e */ /* 0x000fe200000000ff */
[----:B------:R-:W-:Y:S01]  /*12560*/  UIMAD UR7, UR12, UR5, UR7 ;  /* 0x000000050c0772a4 */ /* 0x000fe2000f8e0207 */
[----:B------:R-:W-:Y:S01]  /*12570*/  ISETP.NE.AND P0, PT, R14, 0x1, PT ;  /* 0x000000010e00780c */ /* 0x000fe20003f05270 */
[----:B------:R-:W-:Y:S01]  /*12580*/  BSSY B0, `(.L_x_209) ;  /* 0x00000da000007945 */ /* 0x000fe20003800000 */
[----:B------:R-:W-:Y:S01]  /*12590*/  ULDC.64 UR4, c[0x0][0x3e8] ;  /* 0x0000fa0000047ab9 */ /* 0x000fe20000000a00 */
[----:B------:R-:W-:Y:S01]  /*125a0*/  IMAD.U32 R25, RZ, RZ, UR9 ;  /* 0x00000009ff197e24 */ /* 0x000fe2000f8e00ff */
[----:B------:R-:W-:Y:S01]  /*125b0*/  UIMAD UR6, UR6, UR4, URZ ;  /* 0x00000004060672a4 */ /* 0x000fe2000f8e023f */
[----:B------:R-:W-:Y:S01]  /*125c0*/  IMAD.U32 R24, RZ, RZ, UR8 ;  /* 0x00000008ff187e24 */ /* 0x000fe2000f8e00ff */
[----:B------:R-:W-:Y:S01]  /*125d0*/  UIMAD.WIDE.U32 UR10, UR12, UR4, URZ ;  /* 0x000000040c0a72a5 */ /* 0x000fe2000f8e003f */
[----:B------:R-:W-:Y:S01]  /*125e0*/  F2FP.PACK_AB R114, R115, R114 ;  /* 0x000000727372723e */ /* 0x000fe200000000ff */
[----:B------:R-:W-:Y:S01]  /*125f0*/  UIMAD UR5, UR12, UR5, UR6 ;  /* 0x000000050c0572a4 */ /* 0x000fe2000f8e0206 */
[----:B------:R-:W-:Y:S01]  /*12600*/  F2FP.PACK_AB R108, R109, R108 ;  /* 0x0000006c6d6c723e */ /* 0x000fe200000000ff */
[----:B------:R-:W-:Y:S01]  /*12610*/  UIADD3 UR7, UR9, UR7, URZ ;  /* 0x0000000709077290 */ /* 0x000fe2000fffe03f */
[----:B------:R-:W-:Y:S01]  /*12620*/  F2FP.PACK_AB R110, R111, R110 ;  /* 0x0000006e6f6e723e */ /* 0x000fe200000000ff */
[----:B------:R-:W-:Y:S01]  /*12630*/  UIADD3 UR5, UR11, UR5, URZ ;  /* 0x000000050b057290 */ /* 0x000fe2000fffe03f */
[----:B------:R-:W-:Y:S01]  /*12640*/  IMAD.U32 R29, RZ, RZ, UR11 ;  /* 0x0000000bff1d7e24 */ /* 0x000fe2000f8e00ff */
[----:B------:R-:W-:Y:S01]  /*12650*/  F2FP.PACK_AB R104, R105, R104 ;  /* 0x000000686968723e */ /* 0x000fe200000000ff */
[----:B------:R-:W-:Y:S01]  /*12660*/  IMAD.U32 R28, RZ, RZ, UR10 ;  /* 0x0000000aff1c7e24 */ /* 0x000fe2000f8e00ff */
[----:B-1----:R-:W-:Y:S01]  /*12670*/  SHF.R.S32.HI R9, RZ, 0x1f, R0 ;  /* 0x0000001fff097819 */ /* 0x002fe20000011400 */
[----:B------:R-:W-:Y:S01]  /*12680*/  IMAD.U32 R25, RZ, RZ, UR7 ;  /* 0x00000007ff197e24 */ /* 0x000fe2000f8e00ff */
[----:B------:R-:W-:Y:S01]  /*12690*/  F2FP.PACK_AB R106, R107, R106 ;  /* 0x0000006a6b6a723e */ /* 0x000fe200000000ff */
[----:B------:R-:W-:Y:S01]  /*126a0*/  IMAD.U32 R29, RZ, RZ, UR5 ;  /* 0x00000005ff1d7e24 */ /* 0x000fe2000f8e00ff */
[CC--:B------:R-:W-:Y:S01]  /*126b0*/  LEA.HI R11, R9.reuse, R0.reuse, RZ, 0x2 ;  /* 0x00000000090b7211 */ /* 0x0c0fe200078f10ff */
[----:B--2---:R-:W-:Y:S01]  /*126c0*/  IMAD.WIDE.U32 R24, R22, c[0x0][0x498], R24 ;  /* 0x0001260016187a25 */ /* 0x004fe200078e0018 */
[----:B------:R-:W-:-:S02]  /*126d0*/  LEA.HI R3, R9, R0, RZ, 0x5 ;  /* 0x0000000009037211 */ /* 0x000fc400078f28ff */
[--C-:B------:R-:W-:Y:S02]  /*126e0*/  SHF.R.S32.HI R20, RZ, 0x2, R11.reuse ;  /* 0x00000002ff147819 */ /* 0x100fe4000001140b */
[----:B------:R-:W-:Y:S02]  /*126f0*/  SHF.R.S32.HI R13, RZ, 0x1f, R11 ;  /* 0x0000001fff0d7819 */ /* 0x000fe4000001140b */
[CC--:B------:R-:W-:Y:S02]  /*12700*/  LEA.HI R10, R9.reuse, R0.reuse, RZ, 0x3 ;  /* 0x00000000090a7211 */ /* 0x0c0fe400078f18ff */
[----:B------:R-:W-:Y:S02]  /*12710*/  LEA.HI R2, R9, R0, RZ, 0x6 ;  /* 0x0000000009027211 */ /* 0x000fe400078f30ff */
[----:B------:R-:W-:Y:S02]  /*12720*/  LOP3.LUT R9, R3, 0xffffffe0, RZ, 0xc0, !PT ;  /* 0xffffffe003097812 */ /* 0x000fe400078ec0ff */
[----:B------:R-:W-:Y:S01]  /*12730*/  LEA.HI R13, R13, R20, RZ, 0x3 ;  /* 0x000000140d0d7211 */ /* 0x000fe200078f18ff */
[----:B------:R-:W-:Y:S01]  /*12740*/  IMAD.SHL.U32 R2, R2, 0x8, RZ ;  /* 0x0000000802027824 */ /* 0x000fe200078e00ff */
[----:B------:R-:W-:Y:S01]  /*12750*/  LOP3.LUT R11, R11, 0xfffffffc, RZ, 0xc0, !PT ;  /* 0xfffffffc0b0b7812 */ /* 0x000fe200078ec0ff */
[----:B------:R-:W-:Y:S01]  /*12760*/  IMAD.IADD R12, R0, 0x1, -R9 ;  /* 0x00000001000c7824 */ /* 0x000fe200078e0a09 */
[----:B------:R-:W-:-:S02]  /*12770*/  LOP3.LUT R13, R13, 0xfffffff8, RZ, 0xc0, !PT ;  /* 0xfffffff80d0d7812 */ /* 0x000fc400078ec0ff */
[----:B------:R-:W-:Y:S01]  /*12780*/  LOP3.LUT R19, R10, 0xfffffff8, RZ, 0xc0, !PT ;  /* 0xfffffff80a137812 */ /* 0x000fe200078ec0ff */
[----:B------:R-:W-:Y:S01]  /*12790*/  IMAD.IADD R11, R0, 0x1, -R11 ;  /* 0x00000001000b7824 */ /* 0x000fe200078e0a0b */
[----:B------:R-:W-:Y:S01]  /*127a0*/  SHF.R.S32.HI R9, RZ, 0x1f, R12 ;  /* 0x0000001fff097819 */ /* 0x000fe2000001140c */
[----:B------:R-:W-:Y:S01]  /*127b0*/  IMAD.IADD R20, R20, 0x1, -R13 ;  /* 0x0000000114147824 */ /* 0x000fe200078e0a0d */
[----:B------:R-:W-:Y:S01]  /*127c0*/  SHF.R.S32.HI R15, RZ, 0x1f, R22 ;  /* 0x0000001fff0f7819 */ /* 0x000fe20000011416 */
[----:B------:R-:W1:Y:S01]  /*127d0*/  S2R R13, SR_CTAID.X ;  /* 0x00000000000d7919 */ /* 0x000e620000002500 */
[----:B------:R-:W-:Y:S01]  /*127e0*/  SHF.R.S32.HI R26, RZ, 0x5, R3 ;  /* 0x00000005ff1a7819 */ /* 0x000fe20000011403 */
[----:B------:R-:W-:Y:S01]  /*127f0*/  IMAD.IADD R19, R0, 0x1, -R19 ;  /* 0x0000000100137824 */ /* 0x000fe200078e0a13 */
[----:B------:R-:W-:Y:S02]  /*12800*/  SHF.R.S32.HI R3, RZ, 0x1f, R3 ;  /* 0x0000001fff037819 */ /* 0x000fe40000011403 */
[----:B------:R-:W-:Y:S01]  /*12810*/  SHF.R.S32.HI R10, RZ, 0x3, R10 ;  /* 0x00000003ff0a7819 */ /* 0x000fe2000001140a */
[----:B------:R-:W-:Y:S01]  /*12820*/  IMAD R17, R26, 0x200, R11 ;  /* 0x000002001a117824 */ /* 0x000fe200078e020b */
[----:B------:R-:W-:-:S02]  /*12830*/  LOP3.LUT P4, RZ, R12, 0x3, RZ, 0xc0, !PT ;  /* 0x000000030cff7812 */ /* 0x000fc4000788c0ff */
[----:B------:R-:W-:Y:S01]  /*12840*/  LEA.HI R12, R9, R12, RZ, 0x2 ;  /* 0x0000000c090c7211 */ /* 0x000fe200078f10ff */
[----:B------:R-:W-:Y:S01]  /*12850*/  IMAD R9, R15, c[0x0][0x498], RZ ;  /* 0x000126000f097a24 */ /* 0x000fe200078e02ff */
[----:B------:R-:W-:Y:S01]  /*12860*/  LEA.HI R3, R3, R26, RZ, 0x3 ;  /* 0x0000001a03037211 */ /* 0x000fe200078f18ff */
[----:B------:R-:W-:Y:S01]  /*12870*/  IMAD.SHL.U32 R0, R10, 0x40, RZ ;  /* 0x000000400a007824 */ /* 0x000fe200078e00ff */
[----:B------:R-:W-:Y:S01]  /*12880*/  LEA.HI R4, R11, R11, RZ, 0x1 ;  /* 0x0000000b0b047211 */ /* 0x000fe200078f08ff */
[----:B------:R-:W-:Y:S01]  /*12890*/  IMAD R16, R22, c[0x0][0x49c], R9 ;  /* 0x0001270016107a24 */ /* 0x000fe200078e0209 */
[----:B------:R-:W-:Y:S01]  /*128a0*/  LOP3.LUT R3, R3, 0xffffff8, RZ, 0xc0, !PT ;  /* 0x0ffffff803037812 */ /* 0x000fe200078ec0ff */
[----:B------:R-:W-:Y:S01]  /*128b0*/  IMAD.SHL.U32 R9, R19, 0x8, RZ ;  /* 0x0000000813097824 */ /* 0x000fe200078e00ff */
[----:B------:R-:W-:Y:S01]  /*128c0*/  LOP3.LUT R4, R4, 0x1ffffffe, RZ, 0xc0, !PT ;  /* 0x1ffffffe04047812 */ /* 0x000fe200078ec0ff */
[----:B------:R-:W-:Y:S01]  /*128d0*/  IMAD R15, R15, c[0x0][0x3f0], RZ ;  /* 0x0000fc000f0f7a24 */ /* 0x000fe200078e02ff */
[----:B------:R-:W-:Y:S01]  /*128e0*/  LOP3.LUT R0, R0, 0x1c0, RZ, 0xc0, !PT ;  /* 0x000001c000007812 */ /* 0x000fe200078ec0ff */
[----:B------:R-:W-:Y:S01]  /*128f0*/  IMAD.IADD R18, R26, 0x1, -R3 ;  /* 0x000000011a127824 */ /* 0x000fe200078e0a03 */
[----:B------:R-:W-:Y:S01]  /*12900*/  SHF.R.S32.HI R21, RZ, 0x2, R12 ;  /* 0x00000002ff157819 */ /* 0x000fe2000001140c */
[----:B------:R-:W-:Y:S01]  /*12910*/  IMAD.IADD R11, R11, 0x1, -R4 ;  /* 0x000000010b0b7824 */ /* 0x000fe200078e0a04 */
[----:B------:R-:W-:Y:S01]  /*12920*/  LOP3.LUT R4, R0, 0x38, R9, 0xf8, !PT ;  /* 0x0000003800047812 */ /* 0x000fe200078ef809 */
[----:B------:R-:W-:Y:S01]  /*12930*/  IMAD R15, R22, c[0x0][0x3f4], R15 ;  /* 0x0000fd00160f7a24 */ /* 0x000fe200078e020f */
[----:B------:R-:W-:Y:S01]  /*12940*/  SHF.R.U32.HI R3, RZ, 0x3, R0 ;  /* 0x00000003ff037819 */ /* 0x000fe20000011600 */
[----:B------:R-:W-:Y:S01]  /*12950*/  IMAD R0, R19, 0x20, R10 ;  /* 0x0000002013007824 */ /* 0x000fe200078e020a */
[----:B------:R-:W-:Y:S01]  /*12960*/  LOP3.LUT R19, R20, 0x1, RZ, 0xc0, !PT ;  /* 0x0000000114137812 */ /* 0x000fe200078ec0ff */
[----:B------:R-:W-:Y:S01]  /*12970*/  IMAD R18, R18, 0x10, R21 ;  /* 0x0000001012127824 */ /* 0x000fe200078e0215 */
[----:B------:R-:W-:Y:S01]  /*12980*/  LOP3.LUT R3, R4, R3, RZ, 0x3c, !PT ;  /* 0x0000000304037212 */ /* 0x000fe200078e3cff */
[----:B-1----:R-:W-:Y:S01]  /*12990*/  IMAD R0, R13, 0x80, R0 ;  /* 0x000000800d007824 */ /* 0x002fe200078e0200 */
[----:B------:R-:W-:Y:S01]  /*129a0*/  ISETP.NE.U32.AND P3, PT, R19, 0x1, PT ;  /* 0x000000011300780c */ /* 0x000fe20003f65070 */
[----:B------:R-:W-:Y:S01]  /*129b0*/  IMAD.WIDE.U32 R22, R22, c[0x0][0x3f0], R28 ;  /* 0x0000fc0016167a25 */ /* 0x000fe200078e001c */
[----:B------:R-:W-:-:S02]  /*129c0*/  LOP3.LUT R2, R3, 0x7ffffe00, R2, 0xf8, !PT ;  /* 0x7ffffe0003027812 */ /* 0x000fc400078ef802 */
[C---:B------:R-:W-:Y:S01]  /*129d0*/  R2P PR, R20.reuse, 0x6 ;  /* 0x0000000614007804 */ /* 0x040fe20000000000 */
[----:B------:R-:W-:Y:S01]  /*129e0*/  IMAD.SHL.U32 R20, R20, 0x40, RZ ;  /* 0x0000004014147824 */ /* 0x000fe200078e00ff */
[----:B------:R-:W-:Y:S01]  /*129f0*/  F2FP.PACK_AB R100, R101, R100 ;  /* 0x000000646564723e */ /* 0x000fe200000000ff */
[----:B------:R-:W-:Y:S01]  /*12a00*/  @P0 IMAD.HI.U32 R4, R0, c[0x0][0x4ec], RZ ;  /* 0x00013b0000040a27 */ /* 0x000fe200078e00ff */
[----:B------:R-:W-:Y:S02]  /*12a10*/  F2FP.PACK_AB R102, R103, R102 ;  /* 0x000000666766723e */ /* 0x000fe400000000ff */
[----:B------:R-:W-:Y:S01]  /*12a20*/  LOP3.LUT R26, R20, 0x1c0, RZ, 0xc0, !PT ;  /* 0x000001c0141a7812 */ /* 0x000fe200078ec0ff */
[----:B------:R-:W-:Y:S01]  /*12a30*/  IMAD.MOV.U32 R12, RZ, RZ, R0 ;  /* 0x000000ffff0c7224 */ /* 0x000fe200078e0000 */
[----:B------:R-:W-:Y:S01]  /*12a40*/  @P0 SHF.R.U32.HI R12, RZ, c[0x0][0x4f0], R4 ;  /* 0x00013c00ff0c0a19 */ /* 0x000fe20000011604 */
[----:B------:R-:W-:Y:S01]  /*12a50*/  IMAD R3, R14, c[0x0][0x388], RZ ;  /* 0x0000e2000e037a24 */ /* 0x000fe200078e02ff */
[----:B------:R-:W-:Y:S01]  /*12a60*/  LEA.HI R26, R26, R26, RZ, 0x1d ;  /* 0x0000001a1a1a7211 */ /* 0x000fe200078fe8ff */
[----:B------:R-:W-:Y:S01]  /*12a70*/  IMAD R4, R11, 0x8, R18 ;  /* 0x000000080b047824 */ /* 0x000fe200078e0212 */
[--C-:B------:R-:W-:Y:S01]  /*12a80*/  SHF.R.S32.HI R14, RZ, 0x1f, R12.reuse ;  /* 0x0000001fff0e7819 */ /* 0x100fe2000001140c */
[----:B------:R-:W-:Y:S01]  /*12a90*/  IMAD.MOV R11, RZ, RZ, -R12 ;  /* 0x000000ffff0b7224 */ /* 0x000fe200078e0a0c */
[----:B------:R-:W-:Y:S01]  /*12aa0*/  F2FP.PACK_AB R6, R97, R6 ;  /* 0x000000066106723e */ /* 0x000fe200000000ff */
[----:B------:R-:W-:Y:S01]  /*12ab0*/  IMAD.U32 R17, R17, 0x2, R26 ;  /* 0x0000000211117824 */ /* 0x000fe200078e001a */
[----:B------:R-:W-:Y:S01]  /*12ac0*/  F2FP.PACK_AB R98, R99, R98 ;  /* 0x000000626362723e */ /* 0x000fe200000000ff */
[----:B------:R-:W-:Y:S01]  /*12ad0*/  IMAD R4, R13, 0x80, R4 ;  /* 0x000000800d047824 */ /* 0x000fe200078e0204 */
[----:B------:R-:W-:Y:S01]  /*12ae0*/  F2FP.PACK_AB R92, R93, R92 ;  /* 0x0000005c5d5c723e */ /* 0x000fe200000000ff */
[----:B------:R-:W-:Y:S01]  /*12af0*/  IMAD.IADD R23, R23, 0x1, R15 ;  /* 0x0000000117177824 */ /* 0x000fe200078e020f */
[----:B------:R-:W-:Y:S01]  /*12b00*/  F2FP.PACK_AB R94, R95, R94 ;  /* 0x0000005e5f5e723e */ /* 0x000fe200000000ff */
[----:B------:R-:W-:Y:S01]  /*12b10*/  IMAD R15, R14, c[0x0][0x3e0], RZ ;  /* 0x0000f8000e0f7a24 */ /* 0x000fe200078e02ff */
[----:B------:R-:W-:Y:S01]  /*12b20*/  F2FP.PACK_AB R88, R89, R88 ;  /* 0x000000585958723e */ /* 0x000fe200000000ff */
[----:B------:R-:W-:Y:S01]  /*12b30*/  IMAD.SHL.U32 R17, R17, 0x2, RZ ;  /* 0x0000000211117824 */ /* 0x000fe200078e00ff */
[----:B------:R-:W-:Y:S01]  /*12b40*/  BAR.SYNC.DEFER_BLOCKING 0x1, 0x100 ;  /* 0x0044000000007b1d */ /* 0x000fe20000010000 */
[----:B------:R-:W-:Y:S01]  /*12b50*/  IMAD R11, R11, c[0x0][0x4e8], R0 ;  /* 0x00013a000b0b7a24 */ /* 0x000fe200078e0200 */
[----:B------:R-:W-:Y:S01]  /*12b60*/  F2FP.PACK_AB R90, R91, R90 ;  /* 0x0000005a5b5a723e */ /* 0x000fe200000000ff */
[----:B------:R-:W-:Y:S01]  /*12b70*/  @P0 IMAD.HI.U32 R0, R4, c[0x0][0x4ec], RZ ;  /* 0x00013b0004000a27 */ /* 0x000fe200078e00ff */
[----:B------:R-:W-:-:S02]  /*12b80*/  IADD3 R21, R17, 0x70, RZ ;  /* 0x0000007011157810 */ /* 0x000fc40007ffe0ff */
[----:B------:R-:W-:Y:S01]  /*12b90*/  F2FP.PACK_AB R84, R85, R84 ;  /* 0x000000545554723e */ /* 0x000fe200000000ff */
[C---:B------:R-:W-:Y:S01]  /*12ba0*/  IMAD.WIDE.U32 R22, R12.reuse, c[0x0][0x3e0], R22 ;  /* 0x0000f8000c167a25 */ /* 0x040fe200078e0016 */
[----:B------:R-:W-:Y:S02]  /*12bb0*/  F2FP.PACK_AB R86, R87, R86 ;  /* 0x000000565756723e */ /* 0x000fe400000000ff */
[----:B------:R-:W-:Y:S01]  /*12bc0*/  F2FP.PACK_AB R80, R81, R80 ;  /* 0x000000505150723e */ /* 0x000fe200000000ff */
[----:B------:R-:W-:Y:S01]  /*12bd0*/  IMAD R15, R12, c[0x0][0x3e4], R15 ;  /* 0x0000f9000c0f7a24 */ /* 0x000fe200078e020f */
[----:B------:R-:W-:Y:S01]  /*12be0*/  IADD3 R12, R17, 0x80, RZ ;  /* 0x00000080110c7810 */ /* 0x000fe20007ffe0ff */
[----:B------:R-:W-:Y:S01]  /*12bf0*/  IMAD.MOV.U32 R19, RZ, RZ, R4 ;  /* 0x000000ffff137224 */ /* 0x000fe200078e0004 */
[----:B------:R-:W-:Y:S01]  /*12c00*/  @P0 SHF.R.U32.HI R19, RZ, c[0x0][0x4f0], R0 ;  /* 0x00013c00ff130a19 */ /* 0x000fe20000011600 */
[----:B------:R-:W-:Y:S01]  /*12c10*/  IMAD.IADD R23, R23, 0x1, R15 ;  /* 0x0000000117177824 */ /* 0x000fe200078e020f */
[----:B------:R-:W-:Y:S01]  /*12c20*/  @P3 IADD3 R21, R12, 0x10, RZ ;  /* 0x000000100c153810 */ /* 0x000fe20007ffe0ff */
[----:B------:R-:W-:Y:S01]  /*12c30*/  IMAD.MOV.U32 R0, RZ, RZ, 0x20 ;  /* 0x00000020ff007424 */ /* 0x000fe200078e00ff */
[----:B------:R-:W-:Y:S01]  /*12c40*/  SHF.R.S32.HI R12, RZ, 0x1f, R11 ;  /* 0x0000001fff0c7819 */ /* 0x000fe2000001140b */
[----:B------:R-:W-:Y:S01]  /*12c50*/  IMAD.WIDE.U32 R22, R11, c[0x0][0x3d8], R22 ;  /* 0x0000f6000b167a25 */ /* 0x000fe200078e0016 */
[----:B------:R-:W-:-:S02]  /*12c60*/  SHF.R.S32.HI R15, RZ, 0x1f, R19 ;  /* 0x0000001fff0f7819 */ /* 0x000fc40000011413 */
[----:B------:R-:W-:Y:S01]  /*12c70*/  IADD3 R14, P0, R19, R24, RZ ;  /* 0x00000018130e7210 */ /* 0x000fe20007f1e0ff */
[----:B------:R-:W-:Y:S01]  /*12c80*/  IMAD.MOV R19, RZ, RZ, -R19 ;  /* 0x000000ffff137224 */ /* 0x000fe200078e0a13 */
[----:B------:R-:W-:Y:S01]  /*12c90*/  SEL R0, R0, 0xffffffe0, !P1 ;  /* 0xffffffe000007807 */ /* 0x000fe20004800000 */
[----:B------:R-:W-:Y:S01]  /*12ca0*/  IMAD R12, R12, c[0x0][0x3d8], RZ ;  /* 0x0000f6000c0c7a24 */ /* 0x000fe200078e02ff */
[----:B------:R-:W-:Y:S01]  /*12cb0*/  IADD3.X R15, R15, R25, R16, P0, !PT ;  /* 0x000000190f0f7210 */ /* 0x000fe200007fe410 */
[----:B------:R-:W-:Y:S01]  /*12cc0*/  IMAD R25, R19, c[0x0][0x4e8], R4 ;  /* 0x00013a0013197a24 */ /* 0x000fe200078e0204 */
[----:B------:R-:W-:Y:S01]  /*12cd0*/  STS [R17+0x80], R112 ;  /* 0x0000807011007388 */ /* 0x000fe20000000800 */
[----:B------:R-:W-:Y:S01]  /*12ce0*/  IMAD R4, R11, c[0x0][0x3dc], R12 ;  /* 0x0000f7000b047a24 */ /* 0x000fe200078e020c */
[----:B------:R-:W-:Y:S01]  /*12cf0*/  F2FP.PACK_AB R82, R83, R82 ;  /* 0x000000525352723e */ /* 0x000fe200000000ff */
[----:B------:R-:W-:Y:S01]  /*12d00*/  IMAD.IADD R19, R17, 0x1, R0 ;  /* 0x0000000111137824 */ /* 0x000fe200078e0200 */
[----:B------:R-:W-:Y:S01]  /*12d10*/  STS [R17+0x480], R114 ;  /* 0x0004807211007388 */ /* 0x000fe20000000800 */
[----:B------:R-:W-:Y:S01]  /*12d20*/  IMAD.IADD R11, R0, 0x1, R21 ;  /* 0x00000001000b7824 */ /* 0x000fe200078e0215 */
[----:B------:R-:W-:Y:S01]  /*12d30*/  SHF.R.S32.HI R0, RZ, 0x1f, R25 ;  /* 0x0000001fff007819 */ /* 0x000fe20000011419 */
[----:B------:R-:W-:Y:S01]  /*12d40*/  IMAD.MOV.U32 R12, RZ, RZ, 0x40 ;  /* 0x00000040ff0c7424 */ /* 0x000fe200078e00ff */
[----:B------:R-:W-:Y:S01]  /*12d50*/  STS [R21], R108 ;  /* 0x0000006c15007388 */ /* 0x000fe20000000800 */
[----:B------:R-:W-:Y:S01]  /*12d60*/  IMAD.WIDE.U32 R14, R25, c[0x0][0x488], R14 ;  /* 0x00012200190e7a25 */ /* 0x000fe200078e000e */
[----:B------:R-:W-:-:S02]  /*12d70*/  F2FP.PACK_AB R76, R77, R76 ;  /* 0x0000004c4d4c723e */ /* 0x000fc400000000ff */
[----:B------:R-:W-:Y:S01]  /*12d80*/  SEL R12, R12, 0xffffffc0, !P2 ;  /* 0xffffffc00c0c7807 */ /* 0x000fe20005000000 */
[----:B------:R-:W-:Y:S01]  /*12d90*/  IMAD R0, R0, c[0x0][0x488], RZ ;  /* 0x0001220000007a24 */ /* 0x000fe200078e02ff */
[----:B------:R-:W-:Y:S01]  /*12da0*/  STS [R21+0x400], R110 ;  /* 0x0004006e15007388 */ /* 0x000fe20000000800 */
[----:B------:R-:W-:Y:S01]  /*12db0*/  F2FP.PACK_AB R78, R79, R78 ;  /* 0x0000004e4f4e723e */ /* 0x000fe200000000ff */
[----:B------:R-:W-:Y:S01]  /*12dc0*/  IMAD R20, R13, 0x80, R18 ;  /* 0x000000800d147824 */ /* 0x000fe200078e0212 */
[----:B------:R-:W-:Y:S01]  /*12dd0*/  F2FP.PACK_AB R72, R73, R72 ;  /* 0x000000484948723e */ /* 0x000fe200000000ff */
[----:B------:R-:W-:Y:S01]  /*12de0*/  IMAD R0, R25, c[0x0][0x48c], R0 ;  /* 0x0001230019007a24 */ /* 0x000fe200078e0200 */
[----:B------:R-:W-:Y:S01]  /*12df0*/  STS [R19+0x80], R104 ;  /* 0x0000806813007388 */ /* 0x000fe20000000800 */
[--C-:B------:R-:W-:Y:S01]  /*12e00*/  IMAD.IADD R25, R17, 0x1, R12.reuse ;  /* 0x0000000111197824 */ /* 0x100fe200078e020c */
[----:B------:R-:W-:Y:S01]  /*12e10*/  F2FP.PACK_AB R74, R75, R74 ;  /* 0x0000004a4b4a723e */ /* 0x000fe200000000ff */
[C---:B------:R-:W-:Y:S01]  /*12e20*/  IMAD.IADD R27, R12.reuse, 0x1, R21 ;  /* 0x000000010c1b7824 */ /* 0x040fe200078e0215 */
[----:B------:R-:W-:Y:S01]  /*12e30*/  STS [R19+0x480], R106 ;  /* 0x0004806a13007388 */ /* 0x000fe20000000800 */
[----:B------:R-:W-:Y:S01]  /*12e40*/  IMAD.IADD R29, R12, 0x1, R19 ;  /* 0x000000010c1d7824 */ /* 0x000fe200078e0213 */
[----:B------:R-:W-:Y:S01]  /*12e50*/  F2FP.PACK_AB R68, R69, R68 ;  /* 0x000000444544723e */ /* 0x000fe200000000ff */
[----:B------:R-:W-:Y:S01]  /*12e60*/  IMAD.IADD R31, R11, 0x1, R12 ;  /* 0x000000010b1f7824 */ /* 0x000fe200078e020c */
[----:B------:R-:W-:Y:S01]  /*12e70*/  STS [R11], R100 ;  /* 0x000000640b007388 */ /* 0x000fe20000000800 */
[----:B------:R-:W-:Y:S01]  /*12e80*/  F2FP.PACK_AB R70, R71, R70 ;  /* 0x000000464746723e */ /* 0x000fe200000000ff */
[----:B------:R-:W-:Y:S01]  /*12e90*/  IMAD.IADD R15, R15, 0x1, R0 ;  /* 0x000000010f0f7824 */ /* 0x000fe200078e0200 */
[----:B------:R-:W-:Y:S01]  /*12ea0*/  F2FP.PACK_AB R52, R53, R52 ;  /* 0x000000343534723e */ /* 0x000fe200000000ff */
[----:B------:R-:W-:Y:S01]  /*12eb0*/  STS [R11+0x400], R102 ;  /* 0x000400660b007388 */ /* 0x000fe20000000800 */
[----:B------:R-:W-:Y:S01]  /*12ec0*/  F2FP.PACK_AB R54, R55, R54 ;  /* 0x000000363736723e */ /* 0x000fe200000000ff */
[----:B------:R-:W-:Y:S01]  /*12ed0*/  IMAD.SHL.U32 R2, R2, 0x2, RZ ;  /* 0x0000000202027824 */ /* 0x000fe200078e00ff */
[----:B------:R-:W-:Y:S01]  /*12ee0*/  LEA R16, P0, R14, c[0x0][0x450], 0x2 ;  /* 0x000114000e107a11 */ /* 0x000fe200078010ff */
[----:B------:R-:W-:Y:S01]  /*12ef0*/  STS [R25+0x80], R6 ;  /* 0x0000800619007388 */ /* 0x000fe20000000800 */
[----:B------:R-:W-:Y:S01]  /*12f00*/  F2FP.PACK_AB R56, R57, R56 ;  /* 0x000000383938723e */ /* 0x000fe200000000ff */
[----:B------:R-:W-:Y:S01]  /*12f10*/  IMAD R10, R13, 0x80, R10 ;  /* 0x000000800d0a7824 */ /* 0x000fe200078e020a */
[----:B------:R-:W-:Y:S01]  /*12f20*/  F2FP.PACK_AB R58, R59, R58 ;  /* 0x0000003a3b3a723e */ /* 0x000fe200000000ff */
[----:B------:R-:W-:Y:S01]  /*12f30*/  STS [R25+0x480], R98 ;  /* 0x0004806219007388 */ /* 0x000fe20000000800 */
[----:B------:R-:W-:-:S02]  /*12f40*/  F2FP.PACK_AB R60, R61, R60 ;  /* 0x0000003c3d3c723e */ /* 0x000fc400000000ff */
[----:B------:R-:W-:Y:S01]  /*12f50*/  F2FP.PACK_AB R62, R63, R62 ;  /* 0x0000003e3f3e723e */ /* 0x000fe200000000ff */
[----:B------:R-:W-:Y:S01]  /*12f60*/  STS [R27], R92 ;  /* 0x0000005c1b007388 */ /* 0x000fe20000000800 */
[----:B------:R-:W-:Y:S02]  /*12f70*/  F2FP.PACK_AB R5, R5, R64 ;  /* 0x000000400505723e */ /* 0x000fe400000000ff */
[----:B------:R-:W-:Y:S01]  /*12f80*/  F2FP.PACK_AB R66, R67, R66 ;  /* 0x000000424342723e */ /* 0x000fe200000000ff */
[----:B------:R-:W-:Y:S01]  /*12f90*/  STS [R27+0x400], R94 ;  /* 0x0004005e1b007388 */ /* 0x000fe20000000800 */
[----:B------:R-:W-:Y:S02]  /*12fa0*/  LEA.HI.X R15, R14, c[0x0][0x454], R15, 0x2, P0 ;  /* 0x000115000e0f7a11 */ /* 0x000fe400000f140f */
[C---:B------:R-:W-:Y:S01]  /*12fb0*/  IADD3 R18, R20.reuse, 0x8, RZ ;  /* 0x0000000814127810 */ /* 0x040fe20007ffe0ff */
[----:B------:R-:W-:Y:S01]  /*12fc0*/  STS [R29+0x80], R88 ;  /* 0x000080581d007388 */ /* 0x000fe20000000800 */
[----:B------:R-:W-:-:S02]  /*12fd0*/  ISETP.GE.OR P5, PT, R20, R3, P4 ;  /* 0x000000031400720c */ /* 0x000fc400027a6670 */
[----:B------:R-:W-:Y:S01]  /*12fe0*/  ISETP.GE.OR P4, PT, R18, R3, P4 ;  /* 0x000000031200720c */ /* 0x000fe20002786670 */
[----:B------:R-:W-:Y:S01]  /*12ff0*/  STS [R29+0x480], R90 ;  /* 0x0004805a1d007388 */ /* 0x000fe20000000800 */
[----:B------:R-:W-:-:S03]  /*13000*/  LEA R0, P0, R22, c[0x0][0x380], 0x1 ;  /* 0x0000e00016007a11 */ /* 0x000fc600078008ff */
        /* <DEDUP_REMOVED lines=18> */
[----:B------:R-:W-:Y:S04]  /*13130*/  SHFL.IDX PT, R32, R16, RZ, 0x1c1f ;  /* 0x001c1fff10207589 */ /* 0x000fe800000e0000 */
[----:B------:R-:W2:Y:S04]  /*13140*/  SHFL.IDX PT, R33, R15, RZ, 0x1c1f ;  /* 0x001c1fff0f217589 */ /* 0x000ea800000e0000 */
[----:B------:R-:W-:Y:S06]  /*13150*/  BAR.SYNC.DEFER_BLOCKING 0x1, 0x100 ;  /* 0x0044000000007b1d */ /* 0x000fec0000010000 */
[----:B------:R-:W-:Y:S01]  /*13160*/  SHFL.IDX PT, R34, R16, 0x1, 0x1c1f ;  /* 0x003c1f0010227f89 */ /* 0x000fe200000e0000 */
[----:B-1----:R-:W-:-:S03]  /*13170*/  IMAD.IADD R5, R23, 0x1, R4 ;  /* 0x0000000117057824 */ /* 0x002fc600078e0204 */
[----:B------:R-:W1:Y:S02]  /*13180*/  SHFL.IDX PT, R35, R15, 0x1, 0x1c1f ;  /* 0x003c1f000f237f89 */ /* 0x000e6400000e0000 */
[----:B------:R-:W-:Y:S02]  /*13190*/  LEA.HI.X R22, R22, c[0x0][0x384], R5, 0x1, P0 ;  /* 0x0000e10016167a11 */ /* 0x000fe400000f0c05 */
[----:B------:R-:W3:Y:S01]  /*131a0*/  SHFL.IDX PT, R20, R0, RZ, 0x181f ;  /* 0x00181fff00147589 */ /* 0x000ee200000e0000 */
[----:B------:R-:W-:-:S03]  /*131b0*/  ISETP.GE.AND P0, PT, R10, R3, PT ;  /* 0x000000030a00720c */ /* 0x000fc60003f06270 */
[----:B------:R-:W4:Y:S04]  /*131c0*/  SHFL.IDX PT, R21, R22, RZ, 0x181f ;  /* 0x00181fff16157589 */ /* 0x000f2800000e0000 */
[----:B--2---:R-:W-:Y:S04]  /*131d0*/  @!P5 ST.E [R32.64], R7 ;  /* 0x000000072000d985 */ /* 0x004fe8000c10192a */
[----:B-1----:R1:W-:Y:S04]  /*131e0*/  @!P4 ST.E [R34.64], R8 ;  /* 0x000000082200c985 */ /* 0x0023e8000c10192a */
[----:B------:R2:W2:Y:S04]  /*131f0*/  LDS.128 R48, [R2+0x1080] ;  /* 0x0010800002307984 */ /* 0x0004a80000000c00 */
[----:B------:R2:W2:Y:S04]  /*13200*/  LDS.128 R44, [R2+0x2080] ;  /* 0x00208000022c7984 */ /* 0x0004a80000000c00 */
[----:B------:R2:W2:Y:S04]  /*13210*/  LDS.128 R40, [R2+0x3080] ;  /* 0x0030800002287984 */ /* 0x0004a80000000c00 */
[----:B------:R2:W2:Y:S04]  /*13220*/  LDS.128 R36, [R2+0x5080] ;  /* 0x0050800002247984 */ /* 0x0004a80000000c00 */
[----:B------:R2:W2:Y:S04]  /*13230*/  LDS.128 R24, [R2+0x6080] ;  /* 0x0060800002187984 */ /* 0x0004a80000000c00 */
[----:B------:R2:W2:Y:S01]  /*13240*/  LDS.128 R16, [R2+0x7080] ;  /* 0x0070800002107984 */ /* 0x0004a20000000c00 */
[----:B-1----:R-:W-:Y:S01]  /*13250*/  IADD3 R8, R9, 0x40, RZ ;  /* 0x0000004009087810 */ /* 0x002fe20007ffe0ff */
[----:B------:R-:W-:Y:S05]  /*13260*/  @P0 BRA `(.L_x_210) ;  /* 0x000000b000000947 */ /* 0x000fea0003800000 */
[----:B---34-:R-:W1:Y:S01]  /*13270*/  LDS.128 R4, [R2+0x80] ;  /* 0x0000800002047984 */ /* 0x018e620000000c00 */
[----:B------:R-:W-:-:S02]  /*13280*/  ISETP.GE.AND P0, PT, R8, c[0x0][0x3c8], PT ;  /* 0x0000f20008007a0c */ /* 0x000fc40003f06270 */
[----:B------:R-:W-:Y:S01]  /*13290*/  ISETP.GE.AND P1, PT, R9, c[0x0][0x3c8], PT ;  /* 0x0000f20009007a0c */ /* 0x000fe20003f26270 */
[----:B------:R-:W3:Y:S10]  /*132a0*/  LDS.128 R12, [R2+0x4080] ;  /* 0x00408000020c7984 */ /* 0x000ef40000000c00 */
[----:B------:R-:W-:-:S02]  /*132b0*/  @!P0 SHF.R.S32.HI R11, RZ, 0x1f, R8 ;  /* 0x0000001fff0b8819 */ /* 0x000fc40000011408 */
[----:B------:R-:W-:Y:S02]  /*132c0*/  @!P1 IMAD.WIDE R28, R9, 0x2, R20 ;  /* 0x00000002091c9825 */ /* 0x000fe400078e0214 */
[----:B------:R-:W-:-:S04]  /*132d0*/  @!P0 LEA.HI R11, R11, R8, RZ, 0x3 ;  /* 0x000000080b0b8211 */ /* 0x000fc800078f18ff */
[----:B------:R-:W-:-:S05]  /*132e0*/  @!P0 LOP3.LUT R11, R11, 0xfffffff8, RZ, 0xc0, !PT ;  /* 0xfffffff80b0b8812 */ /* 0x000fca00078ec0ff */
[----:B------:R-:W-:Y:S01]  /*132f0*/  @!P0 IMAD.WIDE R20, R11, 0x2, R20 ;  /* 0x000000020b148825 */ /* 0x000fe200078e0214 */
[----:B-1----:R1:W-:Y:S04]  /*13300*/  @!P1 ST.E.128 [R28.64], R4 ;  /* 0x000000041c009985 */ /* 0x0023e8000c101d2a */
[----:B---3--:R1:W-:Y:S02]  /*13310*/  @!P0 ST.E.128 [R20.64], R12 ;  /* 0x0000000c14008985 */ /* 0x0083e4000c101d2a */
.L_x_210:
[----:B---34-:R-:W-:Y:S05]  /*13320*/  BSYNC B0 ;  /* 0x0000000000007941 */ /* 0x018fea0003800000 */
.L_x_209:
[----:B--2---:R-:W-:Y:S01]  /*13330*/  IADD3 R2, R10, 0x20, RZ ;  /* 0x000000200a027810 */ /* 0x004fe20007ffe0ff */
[----:B-1----:R1:W2:Y:S01]  /*13340*/  SHFL.IDX PT, R7, R22, 0x1, 0x181f ;  /* 0x00381f0016077f89 */ /* 0x0022a200000e0000 */
[----:B------:R-:W-:Y:S02]  /*13350*/  BSSY B0, `(.L_x_211) ;  /* 0x000000d000007945 */ /* 0x000fe40003800000 */
[----:B------:R-:W-:Y:S01]  /*13360*/  ISETP.GE.AND P0, PT, R2, R3, PT ;  /* 0x000000030200720c */ /* 0x000fe20003f06270 */
[----:B------:R1:W3:-:S12]  /*13370*/  SHFL.IDX PT, R6, R0, 0x1, 0x181f ;  /* 0x00381f0000067f89 */ /* 0x0002d800000e0000 */
[----:B------:R-:W-:Y:S05]  /*13380*/  @P0 BRA `(.L_x_212) ;  /* 0x0000009000000947 */ /* 0x000fea0003800000 */
[----:B------:R-:W-:Y:S02]  /*13390*/  ISETP.GE.AND P0, PT, R8, c[0x0][0x3c8], PT ;  /* 0x0000f20008007a0c */ /* 0x000fe40003f06270 */
[----:B------:R-:W-:-:S11]  /*133a0*/  ISETP.GE.AND P1, PT, R9, c[0x0][0x3c8], PT ;  /* 0x0000f20009007a0c */ /* 0x000fd60003f26270 */
[----:B------:R-:W-:-:S04]  /*133b0*/  @!P0 SHF.R.S32.HI R5, RZ, 0x1f, R8 ;  /* 0x0000001fff058819 */ /* 0x000fc80000011408 */
[----:B------:R-:W-:Y:S01]  /*133c0*/  @!P0 LEA.HI R2, R5, R8, RZ, 0x3 ;  /* 0x0000000805028211 */ /* 0x000fe200078f18ff */
[----:B--23--:R-:W-:-:S03]  /*133d0*/  @!P1 IMAD.WIDE R4, R9, 0x2, R6 ;  /* 0x0000000209049825 */ /* 0x00cfc600078e0206 */
[----:B------:R-:W-:Y:S02]  /*133e0*/  @!P0 LOP3.LUT R2, R2, 0xfffffff8, RZ, 0xc0, !PT ;  /* 0xfffffff802028812 */ /* 0x000fe400078ec0ff */
[----:B------:R2:W-:Y:S03]  /*133f0*/  @!P1 ST.E.128 [R4.64], R48 ;  /* 0x0000003004009985 */ /* 0x0005e6000c101d2a */
[----:B------:R-:W-:-:S05]  /*13400*/  @!P0 IMAD.WIDE R6, R2, 0x2, R6 ;  /* 0x0000000202068825 */ /* 0x000fca00078e0206 */
[----:B------:R2:W-:Y:S02]  /*13410*/  @!P0 ST.E.128 [R6.64], R36 ;  /* 0x0000002406008985 */ /* 0x0005e4000c101d2a */
.L_x_212:
[----:B------:R-:W-:Y:S05]  /*13420*/  BSYNC B0 ;  /* 0x0000000000007941 */ /* 0x000fea0003800000 */
.L_x_211:
[----:B------:R-:W-:Y:S01]  /*13430*/  IADD3 R2, R10, 0x40, RZ ;  /* 0x000000400a027810 */ /* 0x000fe20007ffe0ff */
[----:B--2---:R2:W4:Y:S01]  /*13440*/  SHFL.IDX PT, R7, R22, 0x2, 0x181f ;  /* 0x00581f0016077f89 */ /* 0x00452200000e0000 */
[----:B------:R-:W-:Y:S02]  /*13450*/  BSSY B0, `(.L_x_213) ;  /* 0x000000d000007945 */ /* 0x000fe40003800000 */
[----:B------:R-:W-:Y:S01]  /*13460*/  ISETP.GE.AND P0, PT, R2, R3, PT ;  /* 0x000000030200720c */ /* 0x000fe20003f06270 */
[----:B---3--:R2:W3:-:S12]  /*13470*/  SHFL.IDX PT, R6, R0, 0x2, 0x181f ;  /* 0x00581f0000067f89 */ /* 0x0084d800000e0000 */
[----:B------:R-:W-:Y:S05]  /*13480*/  @P0 BRA `(.L_x_214) ;  /* 0x0000009000000947 */ /* 0x000fea0003800000 */
[----:B------:R-:W-:Y:S02]  /*13490*/  ISETP.GE.AND P0, PT, R8, c[0x0][0x3c8], PT ;  /* 0x0000f20008007a0c */ /* 0x000fe40003f06270 */
[----:B------:R-:W-:-:S11]  /*134a0*/  ISETP.GE.AND P1, PT, R9, c[0x0][0x3c8], PT ;  /* 0x0000f20009007a0c */ /* 0x000fd60003f26270 */
[----:B------:R-:W-:-:S04]  /*134b0*/  @!P0 SHF.R.S32.HI R5, RZ, 0x1f, R8 ;  /* 0x0000001fff058819 */ /* 0x000fc80000011408 */
[----:B------:R-:W-:Y:S01]  /*134c0*/  @!P0 LEA.HI R2, R5, R8, RZ, 0x3 ;  /* 0x0000000805028211 */ /* 0x000fe200078f18ff */
[----:B---34-:R-:W-:-:S03]  /*134d0*/  @!P1 IMAD.WIDE R4, R9, 0x2, R6 ;  /* 0x0000000209049825 */ /* 0x018fc600078e0206 */
[----:B------:R-:W-:Y:S02]  /*134e0*/  @!P0 LOP3.LUT R2, R2, 0xfffffff8, RZ, 0xc0, !PT ;  /* 0xfffffff802028812 */ /* 0x000fe400078ec0ff */
[----:B------:R3:W-:Y:S03]  /*134f0*/  @!P1 ST.E.128 [R4.64], R44 ;  /* 0x0000002c04009985 */ /* 0x0007e6000c101d2a */
[----:B------:R-:W-:-:S05]  /*13500*/  @!P0 IMAD.WIDE R6, R2, 0x2, R6 ;  /* 0x0000000202068825 */ /* 0x000fca00078e0206 */
[----:B------:R3:W-:Y:S02]  /*13510*/  @!P0 ST.E.128 [R6.64], R24 ;  /* 0x0000001806008985 */ /* 0x0007e4000c101d2a */
.L_x_214:
[----:B------:R-:W-:Y:S05]  /*13520*/  BSYNC B0 ;  /* 0x0000000000007941 */ /* 0x000fea0003800000 */
.L_x_213:
[----:B------:R-:W-:Y:S01]  /*13530*/  IADD3 R10, R10, 0x60, RZ ;  /* 0x000000600a0a7810 */ /* 0x000fe20007ffe0ff */
[----:B---3--:R3:W1:Y:S03]  /*13540*/  SHFL.IDX PT, R5, R22, 0x3, 0x181f ;  /* 0x00781f0016057f89 */ /* 0x00866600000e0000 */
[----:B------:R-:W-:Y:S01]  /*13550*/  ISETP.GE.AND P0, PT, R10, R3, PT ;  /* 0x000000030a00720c */ /* 0x000fe20003f06270 */
[----:B------:R3:W2:-:S12]  /*13560*/  SHFL.IDX PT, R4, R0, 0x3, 0x181f ;  /* 0x00781f0000047f89 */ /* 0x00069800000e0000 */
[----:B------:R-:W-:Y:S05]  /*13570*/  @P0 EXIT ;  /* 0x000000000000094d */ /* 0x000fea0003800000 */
[----:B------:R-:W-:-:S13]  /*13580*/  ISETP.GE.AND P0, PT, R9, c[0x0][0x3c8], PT ;  /* 0x0000f20009007a0c */ /* 0x000fda0003f06270 */
[----:B-12---:R-:W-:-:S05]  /*13590*/  @!P0 IMAD.WIDE R2, R9, 0x2, R4 ;  /* 0x0000000209028825 */ /* 0x006fca00078e0204 */
[----:B------:R1:W-:Y:S01]  /*135a0*/  @!P0 ST.E.128 [R2.64], R40 ;  /* 0x0000002802008985 */ /* 0x0003e2000c101d2a */
[----:B------:R-:W-:-:S13]  /*135b0*/  ISETP.GE.AND P0, PT, R8, c[0x0][0x3c8], PT ;  /* 0x0000f20008007a0c */ /* 0x000fda0003f06270 */
[----:B------:R-:W-:Y:S05]  /*135c0*/  @P0 EXIT ;  /* 0x000000000000094d */ /* 0x000fea0003800000 */
[----:B-1----:R-:W-:-:S04]  /*135d0*/  SHF.R.S32.HI R3, RZ, 0x1f, R8 ;  /* 0x0000001fff037819 */ /* 0x002fc80000011408 */
[----:B------:R-:W-:-:S04]  /*135e0*/  LEA.HI R3, R3, R8, RZ, 0x3 ;  /* 0x0000000803037211 */ /* 0x000fc800078f18ff */
[----:B------:R-:W-:-:S05]  /*135f0*/  LOP3.LUT R3, R3, 0xfffffff8, RZ, 0xc0, !PT ;  /* 0xfffffff803037812 */ /* 0x000fca00078ec0ff */
[----:B------:R-:W-:-:S05]  /*13600*/  IMAD.WIDE R4, R3, 0x2, R4 ;  /* 0x0000000203047825 */ /* 0x000fca00078e0204 */
[----:B------:R-:W-:Y:S01]  /*13610*/  ST.E.128 [R4.64], R16 ;  /* 0x0000001004007985 */ /* 0x000fe2000c101d2a */
[----:B------:R-:W-:Y:S05]  /*13620*/  EXIT ;  /* 0x000000000000794d */ /* 0x000fea0003800000 */
.L_x_208:
[----:B------:R-:W1:Y:S01]  /*13630*/  S2R R5, SR_TID.X ;  /* 0x0000000000057919 */ /* 0x000e620000002100 */
[----:B------:R-:W-:Y:S03]  /*13640*/  BSSY B0, `(.L_x_215) ;  /* 0x0000029000007945 */ /* 0x000fe60003800000 */
[----:B------:R-:W2:Y:S01]  /*13650*/  S2R R8, SR_CTAID.Z ;  /* 0x0000000000087919 */ /* 0x000ea20000002700 */
[----:B-1----:R-:W-:Y:S02]  /*13660*/  ISETP.GT.AND P0, PT, R5, 0x7f, PT ;  /* 0x0000007f0500780c */ /* 0x002fe40003f04270 */
[----:B--2---:R-:W-:-:S11]  /*13670*/  SHF.R.S32.HI R11, RZ, 0x1f, R8 ;  /* 0x0000001fff0b7819 */ /* 0x004fd60000011408 */
[----:B------:R-:W-:Y:S05]  /*13680*/  @P0 BRA `(.L_x_216) ;  /* 0x0000024000000947 */ /* 0x000fea0003800000 */
[----:B------:R-:W1:Y:S01]  /*13690*/  S2R R4, SR_CTAID.X ;  /* 0x0000000000047919 */ /* 0x000e620000002500 */
[----:B------:R-:W-:-:S05]  /*136a0*/  MOV R2, c[0x0][0x4e8] ;  /* 0x00013a0000027a02 */ /* 0x000fca0000000f00 */
[----:B------:R-:W-:Y:S01]  /*136b0*/  IMAD R0, R2, c[0x0][0x388], RZ ;  /* 0x0000e20002007a24 */ /* 0x000fe200078e02ff */
[----:B-1----:R-:W-:-:S04]  /*136c0*/  LEA R7, R4, R5, 0x7 ;  /* 0x0000000504077211 */ /* 0x002fc800078e38ff */
[----:B------:R-:W-:-:S13]  /*136d0*/  ISETP.GE.AND P0, PT, R7, R0, PT ;  /* 0x000000000700720c */ /* 0x000fda0003f06270 */
[----:B------:R-:W-:Y:S05]  /*136e0*/  @P0 BRA `(.L_x_216) ;  /* 0x000001e000000947 */ /* 0x000fea0003800000 */
[----:B------:R-:W-:Y:S01]  /*136f0*/  ISETP.NE.AND P0, PT, R2, 0x1, PT ;  /* 0x000000010200780c */ /* 0x000fe20003f05270 */
[----:B------:R-:W-:Y:S01]  /*13700*/  ULDC.64 UR4, c[0x0][0x490] ;  /* 0x0001240000047ab9 */ /* 0x000fe20000000a00 */
[----:B------:R-:W-:Y:S01]  /*13710*/  IMAD.MOV.U32 R6, RZ, RZ, R7 ;  /* 0x000000ffff067224 */ /* 0x000fe200078e0007 */
[----:B------:R-:W-:Y:S02]  /*13720*/  UIMAD UR7, UR6, UR4, URZ ;  /* 0x00000004060772a4 */ /* 0x000fe4000f8e023f */
[----:B------:R-:W-:Y:S02]  /*13730*/  UIMAD.WIDE.U32 UR8, UR12, UR4, URZ ;  /* 0x000000040c0872a5 */ /* 0x000fe4000f8e003f */
[----:B------:R-:W-:-:S04]  /*13740*/  UIMAD UR4, UR12, UR5, UR7 ;  /* 0x000000050c0472a4 */ /* 0x000fc8000f8e0207 */
[----:B------:R-:W-:Y:S01]  /*13750*/  UIADD3 UR4, UR9, UR4, URZ ;  /* 0x0000000409047290 */ /* 0x000fe2000fffe03f */
[----:B------:R-:W-:Y:S01]  /*13760*/  MOV R2, UR8 ;  /* 0x0000000800027c02 */ /* 0x000fe20008000f00 */
[----:B------:R-:W-:-:S04]  /*13770*/  @P0 IMAD.HI.U32 R0, R7, c[0x0][0x4ec], RZ ;  /* 0x00013b0007000a27 */ /* 0x000fc800078e00ff */
[----:B------:R-:W-:Y:S01]  /*13780*/  MOV R13, UR4 ;  /* 0x00000004000d7c02 */ /* 0x000fe20008000f00 */
[----:B------:R-:W-:Y:S01]  /*13790*/  IMAD.MOV.U32 R12, RZ, RZ, R2 ;  /* 0x000000ffff0c7224 */ /* 0x000fe200078e0002 */
[----:B------:R-:W-:Y:S01]  /*137a0*/  @P0 SHF.R.U32.HI R6, RZ, c[0x0][0x4f0], R0 ;  /* 0x00013c00ff060a19 */ /* 0x000fe20000011600 */
[----:B------:R-:W-:Y:S02]  /*137b0*/  IMAD.U32 R3, RZ, RZ, UR9 ;  /* 0x00000009ff037e24 */ /* 0x000fe4000f8e00ff */
[----:B------:R-:W-:Y:S02]  /*137c0*/  IMAD R3, R11, c[0x0][0x498], RZ ;  /* 0x000126000b037a24 */ /* 0x000fe400078e02ff */
[----:B------:R-:W-:Y:S02]  /*137d0*/  IMAD.MOV R4, RZ, RZ, -R6 ;  /* 0x000000ffff047224 */ /* 0x000fe400078e0a06 */
[----:B------:R-:W-:-:S04]  /*137e0*/  IMAD.WIDE.U32 R12, R8, c[0x0][0x498], R12 ;  /* 0x00012600080c7a25 */ /* 0x000fc800078e000c */
[----:B------:R-:W-:Y:S01]  /*137f0*/  IMAD R4, R4, c[0x0][0x4e8], R7 ;  /* 0x00013a0004047a24 */ /* 0x000fe200078e0207 */
[----:B------:R-:W-:Y:S01]  /*13800*/  IADD3 R12, P0, R6, R12, RZ ;  /* 0x0000000c060c7210 */ /* 0x000fe20007f1e0ff */
[----:B------:R-:W-:Y:S01]  /*13810*/  IMAD R0, R8, c[0x0][0x49c], R3 ;  /* 0x0001270008007a24 */ /* 0x000fe200078e0203 */
[----:B------:R-:W-:Y:S02]  /*13820*/  SHF.R.S32.HI R3, RZ, 0x1f, R6 ;  /* 0x0000001fff037819 */ /* 0x000fe40000011406 */
[----:B------:R-:W-:Y:S02]  /*13830*/  SHF.R.S32.HI R2, RZ, 0x1f, R4 ;  /* 0x0000001fff027819 */ /* 0x000fe40000011404 */
[----:B------:R-:W-:-:S03]  /*13840*/  IADD3.X R13, R3, R13, R0, P0, !PT ;  /* 0x0000000d030d7210 */ /* 0x000fc600007fe400 */
[----:B------:R-:W-:Y:S02]  /*13850*/  IMAD R7, R2, c[0x0][0x488], RZ ;  /* 0x0001220002077a24 */ /* 0x000fe400078e02ff */
[----:B------:R-:W-:-:S04]  /*13860*/  IMAD.WIDE.U32 R12, R4, c[0x0][0x488], R12 ;  /* 0x00012200040c7a25 */ /* 0x000fc800078e000c */
[----:B------:R-:W-:Y:S01]  /*13870*/  IMAD R7, R4, c[0x0][0x48c], R7 ;  /* 0x0001230004077a24 */ /* 0x000fe200078e0207 */
[----:B------:R-:W-:-:S04]  /*13880*/  LEA R2, P0, R12, c[0x0][0x450], 0x2 ;  /* 0x000114000c027a11 */ /* 0x000fc800078010ff */
[----:B------:R-:W-:-:S04]  /*13890*/  IADD3 R7, R13, R7, RZ ;  /* 0x000000070d077210 */ /* 0x000fc80007ffe0ff */
[----:B------:R-:W-:Y:S02]  /*138a0*/  LEA.HI.X R3, R12, c[0x0][0x454], R7, 0x2, P0 ;  /* 0x000115000c037a11 */ /* 0x000fe400000f1407 */
[----:B------:R-:W-:-:S05]  /*138b0*/  MOV R7, 0xff800000 ;  /* 0xff80000000077802 */ /* 0x000fca0000000f00 */
[----:B------:R1:W-:Y:S02]  /*138c0*/  STG.E [R2.64], R7 ;  /* 0x0000000702007986 */ /* 0x0003e4000c10192a */
.L_x_216:
[----:B------:R-:W-:Y:S05]  /*138d0*/  BSYNC B0 ;  /* 0x0000000000007941 */ /* 0x000fea0003800000 */
.L_x_215:
[----:B-1----:R-:W1:Y:S01]  /*138e0*/  S2R R7, SR_CTAID.X ;  /* 0x0000000000077919 */ /* 0x002e620000002500 */
[----:B------:R-:W-:Y:S01]  /*138f0*/  SHF.R.S32.HI R6, RZ, 0x1f, R5 ;  /* 0x0000001fff067819 */ /* 0x000fe20000011405 */
[----:B------:R-:W-:Y:S01]  /*13900*/  IMAD.MOV.U32 R3, RZ, RZ, c[0x0][0x4e8] ;  /* 0x00013a00ff037624 */ /* 0x000fe200078e00ff */
[----:B------:R-:W-:Y:S01]  /*13910*/  ULDC.64 UR4, c[0x0][0x3e8] ;  /* 0x0000fa0000047ab9 */ /* 0x000fe20000000a00 */
[----:B------:R-:W-:Y:S01]  /*13920*/  IMAD R11, R11, c[0x0][0x3f0], RZ ;  /* 0x0000fc000b0b7a24 */ /* 0x000fe200078e02ff */
[----:B------:R-:W-:Y:S01]  /*13930*/  LEA.HI R6, R6, R5, RZ, 0x3 ;  /* 0x0000000506067211 */ /* 0x000fe200078f18ff */
[----:B------:R-:W-:Y:S01]  /*13940*/  UIMAD UR6, UR6, UR4, URZ ;  /* 0x00000004060672a4 */ /* 0x000fe2000f8e023f */
[C---:B------:R-:W-:Y:S01]  /*13950*/  ISETP.NE.AND P0, PT, R3.reuse, 0x1, PT ;  /* 0x000000010300780c */ /* 0x040fe20003f05270 */
[----:B------:R-:W-:Y:S01]  /*13960*/  UIMAD.WIDE.U32 UR8, UR12, UR4, URZ ;  /* 0x000000040c0872a5 */ /* 0x000fe2000f8e003f */
[----:B------:R-:W-:Y:S01]  /*13970*/  LOP3.LUT R0, R6, 0xfffffff8, RZ, 0xc0, !PT ;  /* 0xfffffff806007812 */ /* 0x000fe200078ec0ff */
[----:B------:R-:W-:Y:S01]  /*13980*/  UIMAD UR4, UR12, UR5, UR6 ;  /* 0x000000050c0472a4 */ /* 0x000fe2000f8e0206 */
[----:B------:R-:W-:Y:S01]  /*13990*/  SHF.R.S32.HI R6, RZ, 0x3, R6 ;  /* 0x00000003ff067819 */ /* 0x000fe20000011406 */
[----:B------:R-:W-:Y:S01]  /*139a0*/  IMAD R3, R3, c[0x0][0x388], RZ ;  /* 0x0000e20003037a24 */ /* 0x000fe200078e02ff */
[----:B------:R-:W-:Y:S01]  /*139b0*/  BSSY B0, `(.L_x_217) ;  /* 0x000002c000007945 */ /* 0x000fe20003800000 */
[----:B------:R-:W-:Y:S01]  /*139c0*/  IMAD.IADD R5, R5, 0x1, -R0 ;  /* 0x0000000105057824 */ /* 0x000fe200078e0a00 */
[----:B------:R-:W-:Y:S01]  /*139d0*/  UIADD3 UR4, UR9, UR4, URZ ;  /* 0x0000000409047290 */ /* 0x000fe2000fffe03f */
[----:B------:R-:W-:Y:S01]  /*139e0*/  IMAD.U32 R13, RZ, RZ, UR9 ;  /* 0x00000009ff0d7e24 */ /* 0x000fe2000f8e00ff */
[----:B------:R-:W-:Y:S01]  /*139f0*/  MOV R12, UR8 ;  /* 0x00000008000c7c02 */ /* 0x000fe20008000f00 */
[----:B------:R-:W-:Y:S01]  /*13a00*/  IMAD R0, R8, c[0x0][0x3f4], R11 ;  /* 0x0000fd0008007a24 */ /* 0x000fe200078e020b */
[----:B------:R-:W-:-:S02]  /*13a10*/  LEA R4, R5, R6, 0x5 ;  /* 0x0000000605047211 */ /* 0x000fc400078e28ff */
[----:B------:R-:W-:Y:S02]  /*13a20*/  MOV R13, UR4 ;  /* 0x00000004000d7c02 */ /* 0x000fe40008000f00 */
[----:B------:R-:W-:Y:S01]  /*13a30*/  SHF.L.U32 R5, R5, 0x3, RZ ;  /* 0x0000000305057819 */ /* 0x000fe200000006ff */
[C---:B-1----:R-:W-:Y:S01]  /*13a40*/  IMAD R4, R7.reuse, 0x80, R4 ;  /* 0x0000008007047824 */ /* 0x042fe200078e0204 */
[----:B------:R-:W-:Y:S01]  /*13a50*/  LEA R6, R7, R6, 0x7 ;  /* 0x0000000607067211 */ /* 0x000fe200078e38ff */
[----:B------:R-:W-:-:S04]  /*13a60*/  IMAD.WIDE.U32 R12, R8, c[0x0][0x3f0], R12 ;  /* 0x0000fc00080c7a25 */ /* 0x000fc800078e000c */
[----:B------:R-:W-:-:S04]  /*13a70*/  @P0 IMAD.HI.U32 R2, R4, c[0x0][0x4ec], RZ ;  /* 0x00013b0004020a27 */ /* 0x000fc800078e00ff */
[----:B------:R-:W-:Y:S01]  /*13a80*/  IMAD.MOV.U32 R9, RZ, RZ, R4 ;  /* 0x000000ffff097224 */ /* 0x000fe200078e0004 */
[----:B------:R-:W-:Y:S01]  /*13a90*/  @P0 SHF.R.U32.HI R9, RZ, c[0x0][0x4f0], R2 ;  /* 0x00013c00ff090a19 */ /* 0x000fe20000011602 */
[----:B------:R-:W-:-:S03]  /*13aa0*/  IMAD.IADD R13, R13, 0x1, R0 ;  /* 0x000000010d0d7824 */ /* 0x000fc600078e0200 */
[----:B------:R-:W-:Y:S01]  /*13ab0*/  SHF.R.S32.HI R2, RZ, 0x1f, R9 ;  /* 0x0000001fff027819 */ /* 0x000fe20000011409 */
[C---:B------:R-:W-:Y:S01]  /*13ac0*/  IMAD.WIDE.U32 R12, R9.reuse, c[0x0][0x3e0], R12 ;  /* 0x0000f800090c7a25 */ /* 0x040fe200078e000c */
[----:B------:R-:W-:-:S03]  /*13ad0*/  IADD3 R11, -R9, RZ, RZ ;  /* 0x000000ff090b7210 */ /* 0x000fc60007ffe1ff */
[----:B------:R-:W-:Y:S02]  /*13ae0*/  IMAD R2, R2, c[0x0][0x3e0], RZ ;  /* 0x0000f80002027a24 */ /* 0x000fe400078e02ff */
[----:B------:R-:W-:Y:S01]  /*13af0*/  IMAD R11, R11, c[0x0][0x4e8], R4 ;  /* 0x00013a000b0b7a24 */ /* 0x000fe200078e0204 */
[----:B------:R-:W-:Y:S01]  /*13b00*/  IADD3 R4, R5, 0x40, RZ ;  /* 0x0000004005047810 */ /* 0x000fe20007ffe0ff */
[----:B------:R-:W-:-:S03]  /*13b10*/  IMAD R9, R9, c[0x0][0x3e4], R2 ;  /* 0x0000f90009097a24 */ /* 0x000fc600078e0202 */
[----:B------:R-:W-:Y:S02]  /*13b20*/  SHF.R.S32.HI R0, RZ, 0x1f, R11 ;  /* 0x0000001fff007819 */ /* 0x000fe4000001140b */
[----:B------:R-:W-:-:S03]  /*13b30*/  IADD3 R13, R13, R9, RZ ;  /* 0x000000090d0d7210 */ /* 0x000fc60007ffe0ff */
[----:B------:R-:W-:Y:S02]  /*13b40*/  IMAD R0, R0, c[0x0][0x3d8], RZ ;  /* 0x0000f60000007a24 */ /* 0x000fe400078e02ff */
[----:B------:R-:W-:-:S04]  /*13b50*/  IMAD.WIDE.U32 R12, R11, c[0x0][0x3d8], R12 ;  /* 0x0000f6000b0c7a25 */ /* 0x000fc800078e000c */
[----:B------:R-:W-:Y:S01]  /*13b60*/  IMAD R0, R11, c[0x0][0x3dc], R0 ;  /* 0x0000f7000b007a24 */ /* 0x000fe200078e0200 */
[----:B------:R-:W-:-:S03]  /*13b70*/  LEA R2, P0, R12, c[0x0][0x380], 0x1 ;  /* 0x0000e0000c027a11 */ /* 0x000fc600078008ff */
[----:B------:R-:W-:Y:S02]  /*13b80*/  IMAD.IADD R9, R13, 0x1, R0 ;  /* 0x000000010d097824 */ /* 0x000fe400078e0200 */
[----:B------:R1:W2:Y:S03]  /*13b90*/  SHFL.IDX PT, R8, R2, RZ, 0x181f ;  /* 0x00181fff02087589 */ /* 0x0002a600000e0000 */
[----:B------:R-:W-:Y:S02]  /*13ba0*/  LEA.HI.X R0, R12, c[0x0][0x384], R9, 0x1, P0 ;  /* 0x0000e1000c007a11 */ /* 0x000fe400000f0c09 */
[----:B------:R-:W-:-:S03]  /*13bb0*/  ISETP.GE.AND P0, PT, R6, R3, PT ;  /* 0x000000030600720c */ /* 0x000fc60003f06270 */
[----:B------:R1:W3:Y:S10]  /*13bc0*/  SHFL.IDX PT, R9, R0, RZ, 0x181f ;  /* 0x00181fff00097589 */ /* 0x0002f400000e0000 */
        /* <DEDUP_REMOVED lines=10> */
.L_x_218:
[----:B------:R-:W-:Y:S05]  /*13c70*/  BSYNC B0 ;  /* 0x0000000000007941 */ /* 0x000fea0003800000 */
.L_x_217:
[----:B--2---:R-:W-:Y:S01]  /*13c80*/  IADD3 R10, R6, 0x20, RZ ;  /* 0x00000020060a7810 */ /* 0x004fe20007ffe0ff */
[----:B---3--:R2:W3:Y:S01]  /*13c90*/  SHFL.IDX PT, R9, R0, 0x1, 0x181f ;  /* 0x00381f0000097f89 */ /* 0x0084e200000e0000 */
[----:B------:R-:W-:Y:S02]  /*13ca0*/  BSSY B0, `(.L_x_219) ;  /* 0x000000d000007945 */ /* 0x000fe40003800000 */
[----:B------:R-:W-:Y:S01]  /*13cb0*/  ISETP.GE.AND P0, PT, R10, R3, PT ;  /* 0x000000030a00720c */ /* 0x000fe20003f06270 */
[----:B------:R2:W4:-:S12]  /*13cc0*/  SHFL.IDX PT, R8, R2, 0x1, 0x181f ;  /* 0x00381f0002087f89 */ /* 0x00051800000e0000 */
[----:B------:R-:W-:Y:S05]  /*13cd0*/  @P0 BRA `(.L_x_220) ;  /* 0x0000009000000947 */ /* 0x000fea0003800000 */
[----:B------:R-:W-:Y:S02]  /*13ce0*/  ISETP.GE.AND P0, PT, R4, c[0x0][0x3c8], PT ;  /* 0x0000f20004007a0c */ /* 0x000fe40003f06270 */
[----:B------:R-:W-:-:S11]  /*13cf0*/  ISETP.GE.AND P1, PT, R5, c[0x0][0x3c8], PT ;  /* 0x0000f20005007a0c */ /* 0x000fd60003f26270 */
[----:B------:R-:W-:Y:S02]  /*13d00*/  @!P0 SHF.R.S32.HI R7, RZ, 0x1f, R4 ;  /* 0x0000001fff078819 */ /* 0x000fe40000011404 */
[----:B---34-:R-:W-:Y:S02]  /*13d10*/  @!P1 IMAD.WIDE R10, R5, 0x2, R8 ;  /* 0x00000002050a9825 */ /* 0x018fe400078e0208 */
[----:B------:R-:W-:-:S03]  /*13d20*/  @!P0 LEA.HI R7, R7, R4, RZ, 0x3 ;  /* 0x0000000407078211 */ /* 0x000fc600078f18ff */
[----:B------:R3:W-:Y:S01]  /*13d30*/  @!P1 ST.E.128 [R10.64], RZ ;  /* 0x000000ff0a009985 */ /* 0x0007e2000c101d2a */
[----:B------:R-:W-:-:S05]  /*13d40*/  @!P0 LOP3.LUT R7, R7, 0xfffffff8, RZ, 0xc0, !PT ;  /* 0xfffffff807078812 */ /* 0x000fca00078ec0ff */
[----:B------:R-:W-:-:S05]  /*13d50*/  @!P0 IMAD.WIDE R8, R7, 0x2, R8 ;  /* 0x0000000207088825 */ /* 0x000fca00078e0208 */
[----:B------:R3:W-:Y:S02]  /*13d60*/  @!P0 ST.E.128 [R8.64], RZ ;  /* 0x000000ff08008985 */ /* 0x0007e4000c101d2a */
.L_x_220:
[----:B------:R-:W-:Y:S05]  /*13d70*/  BSYNC B0 ;  /* 0x0000000000007941 */ /* 0x000fea0003800000 */
.L_x_219:
[----:B---3--:R-:W-:Y:S01]  /*13d80*/  IADD3 R10, R6, 0x40, RZ ;  /* 0x00000040060a7810 */ /* 0x008fe20007ffe0ff */
[----:B------:R3:W1:Y:S01]  /*13d90*/  SHFL.IDX PT, R9, R0, 0x2, 0x181f ;  /* 0x00581f0000097f89 */ /* 0x00066200000e0000 */
[----:B------:R-:W-:Y:S02]  /*13da0*/  BSSY B0, `(.L_x_221) ;  /* 0x000000d000007945 */ /* 0x000fe40003800000 */
[----:B------:R-:W-:Y:S01]  /*13db0*/  ISETP.GE.AND P0, PT, R10, R3, PT ;  /* 0x000000030a00720c */ /* 0x000fe20003f06270 */
[----:B----4-:R3:W4:-:S12]  /*13dc0*/  SHFL.IDX PT, R8, R2, 0x2, 0x181f ;  /* 0x00581f0002087f89 */ /* 0x01071800000e0000 */
        /* <DEDUP_REMOVED lines=8> */
[----:B------:R-:W-:-:S05]  /*13e50*/  @!P0 IMAD.WIDE R8, R7, 0x2, R8 ;  /* 0x0000000207088825 */ /* 0x000fca00078e0208 */
[----:B------:R1:W-:Y:S02]  /*13e60*/  @!P0 ST.E.128 [R8.64], RZ ;  /* 0x000000ff08008985 */ /* 0x0003e4000c101d2a */
.L_x_222:
[----:B------:R-:W-:Y:S05]  /*13e70*/  BSYNC B0 ;  /* 0x0000000000007941 */ /* 0x000fea0003800000 */
.L_x_221:
[----:B------:R-:W-:Y:S01]  /*13e80*/  IADD3 R6, R6, 0x60, RZ ;  /* 0x0000006006067810 */ /* 0x000fe20007ffe0ff */
[----:B-1----:R1:W2:Y:S03]  /*13e90*/  SHFL.IDX PT, R9, R0, 0x3, 0x181f ;  /* 0x00781f0000097f89 */ /* 0x0022a600000e0000 */
[----:B------:R-:W-:Y:S01]  /*13ea0*/  ISETP.GE.AND P0, PT, R6, R3, PT ;  /* 0x000000030600720c */ /* 0x000fe20003f06270 */
[----:B----4-:R1:W4:-:S12]  /*13eb0*/  SHFL.IDX PT, R8, R2, 0x3, 0x181f ;  /* 0x00781f0002087f89 */ /* 0x01031800000e0000 */
[----:B------:R-:W-:Y:S05]  /*13ec0*/  @P0 EXIT ;  /* 0x000000000000094d */ /* 0x000fea0003800000 */
[----:B------:R-:W-:-:S13]  /*13ed0*/  ISETP.GE.AND P0, PT, R5, c[0x0][0x3c8], PT ;  /* 0x0000f20005007a0c */ /* 0x000fda0003f06270 */
[----:B-1234-:R-:W-:-:S05]  /*13ee0*/  @!P0 IMAD.WIDE R2, R5, 0x2, R8 ;  /* 0x0000000205028825 */ /* 0x01efca00078e0208 */
        /* <DEDUP_REMOVED lines=9> */
.L_x_223:
        /* <DEDUP_REMOVED lines=16> */
.L_x_2168:


//--------------------- .text._ZN7cutlass13device_kernelIN5flash19enable_sm80_to_sm89INS1_16FlashAttnFwdSm80INS1_25CollectiveMainloopFwdSm80ILi8ELi1ELb1EN4cute5tupleIJNS5_1CILi128EEENS7_ILi96EEES8_EEELi128ENS_6half_tEfNS_4arch4Sm80ELb0ELb1ELb1ELb1ELb1ELb0ELb1ELb0EEENS1_21CollectiveEpilogueFwdINS6_IJS8_S8_S9_EEENS6_IJNS7_ILi1EEESH_SH_EEESB_SD_Li256ELb1ELb1ELb0ELb0EEENS1_19SingleTileSchedulerILb1ELb0ELb1ELi128EEEEEEEEEvNT_6ParamsE --------------------------
	.section	.text._ZN7cutlass13device_kernelIN5flash19enable_sm80_to_sm89INS1_16FlashAttnFwdSm80INS1_25CollectiveMainloopFwdSm80ILi8ELi1ELb1EN4cute5tupleIJNS5_1CILi128EEENS7_ILi96EEES8_EEELi128ENS_6half_tEfNS_4arch4Sm80ELb0ELb1ELb1ELb1ELb1ELb0ELb1ELb0EEENS1_21CollectiveEpilogueFwdINS6_IJS8_S8_S9_EEENS6_IJNS7_ILi1EEESH_SH_EEESB_SD_Li256ELb1ELb1ELb0ELb0EEENS1_19SingleTileSchedulerILb1ELb0ELb1ELi128EEEEEEEEEvNT_6ParamsE,"ax",@progbits
	.sectioninfo	@"SHI_REGISTERS=255"
	.align	128
.text._ZN7cutlass13device_kernelIN5flash19enable_sm80_to_sm89INS1_16FlashAttnFwdSm80INS1_25CollectiveMainloopFwdSm80ILi8ELi1ELb1EN4cute5tupleIJNS5_1CILi128EEENS7_ILi96EEES8_EEELi128ENS_6half_tEfNS_4arch4Sm80ELb0ELb1ELb1ELb1ELb1ELb0ELb1ELb0EEENS1_21CollectiveEpilogueFwdINS6_IJS8_S8_S9_EEENS6_IJNS7_ILi1EEESH_SH_EEESB_SD_Li256ELb1ELb1ELb0ELb0EEENS1_19SingleTileSchedulerILb1ELb0ELb1ELi128EEEEEEEEEvNT_6ParamsE:
        .type           _ZN7cutlass13device_kernelIN5flash19enable_sm80_to_sm89INS1_16FlashAttnFwdSm80INS1_25CollectiveMainloopFwdSm80ILi8ELi1ELb1EN4cute5tupleIJNS5_1CILi128EEENS7_ILi96EEES8_EEELi128ENS_6half_tEfNS_4arch4Sm80ELb0ELb1ELb1ELb1ELb1ELb0ELb1ELb0EEENS1_21CollectiveEpilogueFwdINS6_IJS8_S8_S9_EEENS6_IJNS7_ILi1EEESH_SH_EEESB_SD_Li256ELb1ELb1ELb0ELb0EEENS1_19SingleTileSchedulerILb1ELb0ELb1ELi128EEEEEEEEEvNT_6ParamsE,@function
        .size           _ZN7cutlass13device_kernelIN5flash19enable_sm80_to_sm89INS1_16FlashAttnFwdSm80INS1_25CollectiveMainloopFwdSm80ILi8ELi1ELb1EN4cute5tupleIJNS5_1CILi128EEENS7_ILi96EEES8_EEELi128ENS_6half_tEfNS_4arch4Sm80ELb0ELb1ELb1ELb1ELb1ELb0ELb1ELb0EEENS1_21CollectiveEpilogueFwdINS6_IJS8_S8_S9_EEENS6_IJNS7_ILi1EEESH_SH_EEESB_SD_Li256ELb1ELb1ELb0ELb0EEENS1_19SingleTileSchedulerILb1ELb0ELb1ELi128EEEEEEEEEvNT_6ParamsE,(.L_x_2169 - _ZN7cutlass13device_kernelIN5flash19enable_sm80_to_sm89INS1_16FlashAttnFwdSm80INS1_25CollectiveMainloopFwdSm80ILi8ELi1ELb1EN4cute5tupleIJNS5_1CILi128EEENS7_ILi96EEES8_EEELi128ENS_6half_tEfNS_4arch4Sm80ELb0ELb1ELb1ELb1ELb1ELb0ELb1ELb0EEENS1_21CollectiveEpilogueFwdINS6_IJS8_S8_S9_EEENS6_IJNS7_ILi1EEESH_SH_EEESB_SD_Li256ELb1ELb1ELb0ELb0EEENS1_19SingleTileSchedulerILb1ELb0ELb1ELi128EEEEEEEEEvNT_6ParamsE)
        .other          _ZN7cutlass13device_kernelIN5flash19enable_sm80_to_sm89INS1_16FlashAttnFwdSm80INS1_25CollectiveMainloopFwdSm80ILi8ELi1ELb1EN4cute5tupleIJNS5_1CILi128EEENS7_ILi96EEES8_EEELi128ENS_6half_tEfNS_4arch4Sm80ELb0ELb1ELb1ELb1ELb1ELb0ELb1ELb0EEENS1_21CollectiveEpilogueFwdINS6_IJS8_S8_S9_EEENS6_IJNS7_ILi1EEESH_SH_EEESB_SD_Li256ELb1ELb1ELb0ELb0EEENS1_19SingleTileSchedulerILb1ELb0ELb1ELi128EEEEEEEEEvNT_6ParamsE,@"STO_CUDA_ENTRY STV_DEFAULT"
_ZN7cutlass13device_kernelIN5flash19enable_sm80_to_sm89INS1_16FlashAttnFwdSm80INS1_25CollectiveMainloopFwdSm80ILi8ELi1ELb1EN4cute5tupleIJNS5_1CILi128EEENS7_ILi96EEES8_EEELi128ENS_6half_tEfNS_4arch4Sm80ELb0ELb1ELb1ELb1ELb1ELb0ELb1ELb0EEENS1_21CollectiveEpilogueFwdINS6_IJS8_S8_S9_EEENS6_IJNS7_ILi1EEESH_SH_EEESB_SD_Li256ELb1ELb1ELb0ELb0EEENS1_19SingleTileSchedulerILb1ELb0ELb1ELi128EEEEEEEEEvNT_6ParamsE:
[----:B------:R-:W-:Y:S02]  /*0000*/  MOV R1, c[0x0][0x28] ;  /* 0x00000a0000017a02 */ /* 0x000fe40000000f00 */
[----:B------:R-:W1:Y:S01]  /*0010*/  S2R R137, SR_TID.X ;  /* 0x0000000000897919 */ /* 0x000e620000002100 */
[----:B------:R-:W-:Y:S01]  /*0020*/  IMAD.MOV.U32 R26, RZ, RZ, 0x4 ;  /* 0x00000004ff1a7424 */ /* 0x000fe200078e00ff */
[----:B------:R-:W2:Y:S01]  /*0030*/  S2UR UR4, SR_CTAID.X ;  /* 0x00000000000479c3 */ /* 0x000ea20000002500 */
[----:B------:R-:W-:Y:S01]  /*0040*/  ULDC.64 UR6, c[0x0][0x118] ;  /* 0x0000460000067ab9 */ /* 0x000fe20000000a00 */
[----:B------:R-:W3:Y:S01]  /*0050*/  S2R R5, SR_CTAID.Z ;  /* 0x0000000000057919 */ /* 0x000ee20000002700 */
[----:B------:R-:W-:Y:S02]  /*0060*/  IADD3 R1, R1, -0x30, RZ ;  /* 0xffffffd001017810 */ /* 0x000fe40007ffe0ff */
[----:B-1----:R-:W-:Y:S01]  /*0070*/  SHF.R.U32.HI R0, RZ, 0x5, R137 ;  /* 0x00000005ff007819 */ /* 0x002fe20000011689 */
[----:B---3--:R-:W-:-:S05]  /*0080*/  IMAD.WIDE R2, R5, R26, c[0x0][0x568] ;  /* 0x00015a0005027625 */ /* 0x008fca00078e021a */
[----:B------:R-:W1:Y:S02]  /*0090*/  SHFL.IDX PT, R0, R0, RZ, 0x1f ;  /* 0x00001fff00007589 */ /* 0x000e6400000e0000 */
[----:B-1----:R-:W-:-:S13]  /*00a0*/  ISETP.NE.AND P0, PT, R0, RZ, PT ;  /* 0x000000ff0000720c */ /* 0x002fda0003f05270 */
[----:B--2---:R-:W-:Y:S05]  /*00b0*/  @!P0 BRA `(.L_x_224) ;  /* 0x0000015000008947 */ /* 0x004fea0003800000 */
[----:B------:R-:W-:-:S04]  /*00c0*/  ISETP.NE.U32.AND P0, PT, RZ, c[0x0][0x568], PT ;  /* 0x00015a00ff007a0c */ /* 0x000fc80003f05070 */
[----:B------:R-:W-:-:S13]  /*00d0*/  ISETP.NE.AND.EX P0, PT, RZ, c[0x0][0x56c], PT, P0 ;  /* 0x00015b00ff007a0c */ /* 0x000fda0003f05300 */
[----:B------:R-:W-:Y:S05]  /*00e0*/  @!P0 BRA `(.L_x_225) ;  /* 0x0000002000008947 */ /* 0x000fea0003800000 */
[----:B------:R1:W5:Y:S01]  /*00f0*/  LDG.E R0, [R2.64] ;  /* 0x0000000602007981 */ /* 0x000362000c1e1900 */
[----:B------:R-:W-:Y:S05]  /*0100*/  BRA `(.L_x_226) ;  /* 0x0000009000007947 */ /* 0x000fea0003800000 */
.L_x_225:
[----:B------:R-:W-:-:S04]  /*0110*/  ISETP.NE.U32.AND P0, PT, RZ, c[0x0][0x560], PT ;  /* 0x00015800ff007a0c */ /* 0x000fc80003f05070 */
[----:B------:R-:W-:-:S13]  /*0120*/  ISETP.NE.AND.EX P0, PT, RZ, c[0x0][0x564], PT, P0 ;  /* 0x00015900ff007a0c */ /* 0x000fda0003f05300 */
[----:B------:R-:W-:Y:S05]  /*0130*/  @!P0 BRA `(.L_x_227) ;  /* 0x0000005000008947 */ /* 0x000fea0003800000 */
[----:B------:R-:W-:-:S05]  /*0140*/  IMAD.WIDE R2, R5, R26, c[0x0][0x560] ;  /* 0x0001580005027625 */ /* 0x000fca00078e021a */
[----:B------:R-:W2:Y:S04]  /*0150*/  LDG.E R4, [R2.64] ;  /* 0x0000000602047981 */ /* 0x000ea8000c1e1900 */
[----:B------:R-:W2:Y:S02]  /*0160*/  LDG.E R0, [R2.64+0x4] ;  /* 0x0000040602007981 */ /* 0x000ea4000c1e1900 */
[----:B--2---:R-:W-:Y:S01]  /*0170*/  IADD3 R0, -R4, R0, RZ ;  /* 0x0000000004007210 */ /* 0x004fe20007ffe1ff */
[----:B------:R-:W-:Y:S05]  /*0180*/  BRA `(.L_x_226) ;  /* 0x0000001000007947 */ /* 0x000fea0003800000 */
.L_x_227:
[----:B------:R-:W-:-:S04]  /*0190*/  MOV R0, c[0x0][0x54c] ;  /* 0x0001530000007a02 */ /* 0x000fc80000000f00 */
.L_x_226:
[----:B------:R-:W-:Y:S01]  /*01a0*/  USHF.L.U32 UR4, UR4, 0x7, URZ ;  /* 0x0000000704047899 */ /* 0x000fe2000800063f */
[----:B-----5:R-:W-:-:S05]  /*01b0*/  IMAD R0, R0, c[0x0][0x548], RZ ;  /* 0x0001520000007a24 */ /* 0x020fca00078e02ff */
[----:B------:R-:W-:-:S04]  /*01c0*/  MOV R8, UR4 ;  /* 0x0000000400087c02 */ /* 0x000fc80008000f00 */
[----:B------:R-:W-:-:S04]  /*01d0*/  ISETP.GE.AND P0, PT, R8, R0, PT ;  /* 0x000000000800720c */ /* 0x000fc80003f06270 */
[----:B------:R-:W-:-:S05]  /*01e0*/  SEL R0, R5, 0xffffffff, !P0 ;  /* 0xffffffff05007807 */ /* 0x000fca0004000000 */
[----:B------:R2:W-:Y:S01]  /*01f0*/  STL [R1+0x24], R0 ;  /* 0x0000240001007387 */ /* 0x0005e20000100800 */
[----:B------:R-:W-:Y:S05]  /*0200*/  BRA `(.L_x_228) ;  /* 0x0000014000007947 */ /* 0x000fea0003800000 */
.L_x_224:
[----:B------:R-:W-:-:S04]  /*0210*/  ISETP.NE.U32.AND P0, PT, RZ, c[0x0][0x568], PT ;  /* 0x00015a00ff007a0c */ /* 0x000fc80003f05070 */
[----:B------:R-:W-:-:S13]  /*0220*/  ISETP.NE.AND.EX P0, PT, RZ, c[0x0][0x56c], PT, P0 ;  /* 0x00015b00ff007a0c */ /* 0x000fda0003f05300 */
[----:B------:R-:W-:Y:S05]  /*0230*/  @!P0 BRA `(.L_x_229) ;  /* 0x0000002000008947 */ /* 0x000fea0003800000 */
[----:B------:R1:W5:Y:S01]  /*0240*/  LDG.E R0, [R2.64] ;  /* 0x0000000602007981 */ /* 0x000362000c1e1900 */
[----:B------:R-:W-:Y:S05]  /*0250*/  BRA `(.L_x_230) ;  /* 0x0000009000007947 */ /* 0x000fea0003800000 */
.L_x_229:
        /* <DEDUP_REMOVED lines=8> */
.L_x_231:
[----:B------:R-:W-:-:S04]  /*02e0*/  MOV R0, c[0x0][0x54c] ;  /* 0x0001530000007a02 */ /* 0x000fc80000000f00 */
.L_x_230:
[----:B------:R-:W-:Y:S01]  /*02f0*/  USHF.L.U32 UR4, UR4, 0x7, URZ ;  /* 0x0000000704047899 */ /* 0x000fe2000800063f */
[----:B-----5:R-:W-:-:S05]  /*0300*/  IMAD R0, R0, c[0x0][0x548], RZ ;  /* 0x0001520000007a24 */ /* 0x020fca00078e02ff */
[----:B------:R-:W-:-:S04]  /*0310*/  MOV R8, UR4 ;  /* 0x0000000400087c02 */ /* 0x000fc80008000f00 */
[----:B------:R-:W-:-:S04]  /*0320*/  ISETP.GE.AND P0, PT, R8, R0, PT ;  /* 0x000000000800720c */ /* 0x000fc80003f06270 */
[----:B------:R-:W-:-:S05]  /*0330*/  SEL R0, R5, 0xffffffff, !P0 ;  /* 0xffffffff05007807 */ /* 0x000fca0004000000 */
[----:B------:R2:W-:Y:S04]  /*0340*/  STL [R1+0x24], R0 ;  /* 0x0000240001007387 */ /* 0x0005e80000100800 */
.L_x_228:
[----:B------:R-:W3:Y:S02]  /*0350*/  LDL R30, [R1+0x24] ;  /* 0x00002400011e7983 */ /* 0x000ee40000100800 */
[----:B---3--:R-:W-:-:S13]  /*0360*/  ISETP.GE.AND P0, PT, R30, RZ, PT ;  /* 0x000000ff1e00720c */ /* 0x008fda0003f06270 */
[----:B------:R-:W-:Y:S05]  /*0370*/  @!P0 EXIT ;  /* 0x000000000000894d */ /* 0x000fea0003800000 */
[----:B------:R-:W-:Y:S01]  /*0380*/  ISETP.NE.U32.AND P0, PT, RZ, c[0x0][0x360], PT ;  /* 0x0000d800ff007a0c */ /* 0x000fe20003f05070 */
[----:B--2---:R-:W-:Y:S01]  /*0390*/  IMAD.MOV.U32 R0, RZ, RZ, c[0x0][0x168] ;  /* 0x00005a00ff007624 */ /* 0x004fe200078e00ff */
[----:B------:R-:W-:Y:S01]  /*03a0*/  ISETP.NE.U32.AND P2, PT, RZ, c[0x0][0x370], PT ;  /* 0x0000dc00ff007a0c */ /* 0x000fe20003f45070 */
[----:B------:R-:W-:Y:S01]  /*03b0*/  IMAD.MOV.U32 R148, RZ, RZ, RZ ;  /* 0x000000ffff947224 */ /* 0x000fe200078e00ff */
[----:B------:R-:W-:Y:S01]  /*03c0*/  ISETP.NE.AND.EX P0, PT, RZ, c[0x0][0x364], PT, P0 ;  /* 0x0000d900ff007a0c */ /* 0x000fe20003f05300 */
[----:B-1----:R-:W-:Y:S01]  /*03d0*/  IMAD.WIDE R2, R30, R26, c[0x0][0x348] ;  /* 0x0000d2001e027625 */ /* 0x002fe200078e021a */
[----:B------:R-:W-:Y:S02]  /*03e0*/  ISETP.NE.AND.EX P2, PT, RZ, c[0x0][0x374], PT, P2 ;  /* 0x0000dd00ff007a0c */ /* 0x000fe40003f45320 */
[----:B------:R-:W-:Y:S02]  /*03f0*/  ISETP.NE.U32.AND P1, PT, RZ, c[0x0][0x348], PT ;  /* 0x0000d200ff007a0c */ /* 0x000fe40003f25070 */
[----:B------:R-:W-:-:S02]  /*0400*/  MOV R9, RZ ;  /* 0x000000ff00097202 */ /* 0x000fc40000000f00 */
[----:B------:R-:W-:-:S05]  /*0410*/  ISETP.NE.AND.EX P1, PT, RZ, c[0x0][0x34c], PT, P1 ;  /* 0x0000d300ff007a0c */ /* 0x000fca0003f25310 */
[----:B------:R-:W-:-:S04]  /*0420*/  @P0 IMAD.WIDE R4, R30, R26, c[0x0][0x360] ;  /* 0x0000d8001e040625 */ /* 0x000fc800078e021a */
[----:B------:R-:W-:Y:S01]  /*0430*/  @P2 IMAD.WIDE R6, R30, R26, c[0x0][0x370] ;  /* 0x0000dc001e062625 */ /* 0x000fe200078e021a */
[----:B------:R1:W2:Y:S04]  /*0440*/  @P0 LDG.E R0, [R4.64] ;  /* 0x0000000604000981 */ /* 0x0002a8000c1e1900 */
[----:B------:R-:W3:Y:S04]  /*0450*/  @P2 LDG.E R148, [R6.64] ;  /* 0x0000000606942981 */ /* 0x000ee8000c1e1900 */
[----:B------:R4:W5:Y:S04]  /*0460*/  @P1 LDG.E R9, [R2.64] ;  /* 0x0000000602091981 */ /* 0x000968000c1e1900 */
[----:B------:R-:W4:Y:S01]  /*0470*/  S2R R34, SR_CTAID.Y ;  /* 0x0000000000227919 */ /* 0x000f220000002600 */
[----:B------:R-:W-:-:S02]  /*0480*/  ULDC UR5, c[0x0][0x2ac] ;  /* 0x0000ab0000057ab9 */ /* 0x000fc40000000800 */
[----:B------:R-:W-:Y:S02]  /*0490*/  ULDC UR4, c[0x0][0x1d0] ;  /* 0x0000740000047ab9 */ /* 0x000fe40000000800 */
[----:B------:R-:W-:-:S06]  /*04a0*/  UIMAD UR4, UR5, UR4, URZ ;  /* 0x00000004050472a4 */ /* 0x000fcc000f8e023f */
[----:B-1----:R-:W-:Y:S02]  /*04b0*/  MOV R4, UR4 ;  /* 0x0000000400047c02 */ /* 0x002fe40008000f00 */
[----:B----4-:R-:W-:Y:S01]  /*04c0*/  SHF.R.S32.HI R31, RZ, 0x1f, R34 ;  /* 0x0000001fff1f7819 */ /* 0x010fe20000011422 */
[----:B--2---:R1:W-:Y:S04]  /*04d0*/  STL [R1], R0 ;  /* 0x0000000001007387 */ /* 0x0043e80000100800 */
[----:B---3--:R1:W-:Y:S01]  /*04e0*/  STL [R1+0x10], R148 ;  /* 0x0000109401007387 */ /* 0x0083e20000100800 */
[----:B------:R-:W-:Y:S01]  /*04f0*/  IMAD.MOV.U32 R138, RZ, RZ, R0 ;  /* 0x000000ffff8a7224 */ /* 0x000fe200078e0000 */
[----:B------:R-:W-:Y:S05]  /*0500*/  @P0 BRA `(.L_x_232) ;  /* 0x0000005000000947 */ /* 0x000fea0003800000 */
[----:B------:R-:W-:Y:S05]  /*0510*/  @!P1 BRA `(.L_x_232) ;  /* 0x0000004000009947 */ /* 0x000fea0003800000 */
[----:B-1----:R1:W2:Y:S04]  /*0520*/  LDG.E R0, [R2.64] ;  /* 0x0000000602007981 */ /* 0x0022a8000c1e1900 */
[----:B-1----:R-:W2:Y:S02]  /*0530*/  LDG.E R2, [R2.64+0x4] ;  /* 0x0000040602027981 */ /* 0x002ea4000c1e1900 */
[----:B--2---:R-:W-:-:S05]  /*0540*/  IADD3 R138, -R0, R2, RZ ;  /* 0x00000002008a7210 */ /* 0x004fca0007ffe1ff */
[----:B------:R1:W-:Y:S02]  /*0550*/  STL [R1], R138 ;  /* 0x0000008a01007387 */ /* 0x0003e40000100800 */
.L_x_232:
[----:B------:R-:W-:-:S04]  /*0560*/  ISETP.NE.U32.AND P0, PT, RZ, c[0x0][0x368], PT ;  /* 0x0000da00ff007a0c */ /* 0x000fc80003f05070 */
[----:B------:R-:W-:-:S13]  /*0570*/  ISETP.NE.AND.EX P0, PT, RZ, c[0x0][0x36c], PT, P0 ;  /* 0x0000db00ff007a0c */ /* 0x000fda0003f05300 */
[----:B------:R-:W-:Y:S05]  /*0580*/  @!P0 BRA `(.L_x_233) ;  /* 0x0000003000008947 */ /* 0x000fea0003800000 */
[----:B------:R-:W-:-:S05]  /*0590*/  IMAD.WIDE R2, R30, R26, c[0x0][0x368] ;  /* 0x0000da001e027625 */ /* 0x000fca00078e021a */
[----:B------:R2:W5:Y:S01]  /*05a0*/  LDG.E R4, [R2.64] ;  /* 0x0000000602047981 */ /* 0x000562000c1e1900 */
[----:B------:R-:W-:Y:S05]  /*05b0*/  BRA `(.L_x_234) ;  /* 0x0000007000007947 */ /* 0x000fea0003800000 */
.L_x_233:
[----:B------:R-:W-:-:S04]  /*05c0*/  ISETP.NE.U32.AND P0, PT, RZ, c[0x0][0x350], PT ;  /* 0x0000d400ff007a0c */ /* 0x000fc80003f05070 */
[----:B------:R-:W-:-:S13]  /*05d0*/  ISETP.NE.AND.EX P0, PT, RZ, c[0x0][0x354], PT, P0 ;  /* 0x0000d500ff007a0c */ /* 0x000fda0003f05300 */
[----:B------:R-:W-:Y:S05]  /*05e0*/  @!P0 BRA `(.L_x_234) ;  /* 0x0000004000008947 */ /* 0x000fea0003800000 */
[----:B------:R-:W-:-:S05]  /*05f0*/  IMAD.WIDE R2, R30, R26, c[0x0][0x350] ;  /* 0x0000d4001e027625 */ /* 0x000fca00078e021a */
[----:B------:R2:W3:Y:S04]  /*0600*/  LDG.E R4, [R2.64] ;  /* 0x0000000602047981 */ /* 0x0004e8000c1e1900 */
[----:B--2---:R-:W3:Y:S02]  /*0610*/  LDG.E R2, [R2.64+0x4] ;  /* 0x0000040602027981 */ /* 0x004ee4000c1e1900 */
[----:B---3--:R-:W-:Y:S02]  /*0620*/  IADD3 R4, -R4, R2, RZ ;  /* 0x0000000204047210 */ /* 0x008fe40007ffe1ff */
.L_x_234:
[----:B-1----:R-:W-:Y:S02]  /*0630*/  IMAD.MOV.U32 R0, RZ, RZ, c[0x0][0x2c4] ;  /* 0x0000b100ff007624 */ /* 0x002fe400078e00ff */
[----:B------:R-:W-:Y:S02]  /*0640*/  IMAD.MOV.U32 R156, RZ, RZ, R8 ;  /* 0x000000ffff9c7224 */ /* 0x000fe400078e0008 */
[----:B------:R-:W-:Y:S01]  /*0650*/  IMAD.MOV.U32 R6, RZ, RZ, c[0x0][0x32c] ;  /* 0x0000cb00ff067624 */ /* 0x000fe200078e00ff */
[----:B------:R-:W-:Y:S01]  /*0660*/  ISETP.NE.AND P4, PT, R0, 0x1, PT ;  /* 0x000000010000780c */ /* 0x000fe20003f85270 */
[----:B-----5:R-:W-:-:S03]  /*0670*/  IMAD.IADD R252, R4, 0x1, -R148 ;  /* 0x0000000104fc7824 */ /* 0x020fc600078e0a94 */
[----:B------:R-:W-:Y:S02]  /*0680*/  ISETP.GE.AND P3, PT, R6, 0x1, PT ;  /* 0x000000010600780c */ /* 0x000fe40003f66270 */
[----:B--2---:R-:W-:-:S07]  /*0690*/  IADD3 R2, R252, 0x1, -R138 ;  /* 0x00000001fc027810 */ /* 0x004fce0007ffe88a */
[----:B------:R-:W-:-:S05]  /*06a0*/  @P4 IADD3 R0, R156, 0x7f, RZ ;  /* 0x0000007f9c004810 */ /* 0x000fca0007ffe0ff */
[----:B------:R-:W-:Y:S01]  /*06b0*/  @P4 IMAD.HI.U32 R3, R0, c[0x0][0x2c8], RZ ;  /* 0x0000b20000034a27 */ /* 0x000fe200078e00ff */
[----:B------:R-:W-:-:S04]  /*06c0*/  IADD3 R0, R8, 0x7f, RZ ;  /* 0x0000007f08007810 */ /* 0x000fc80007ffe0ff */
[----:B------:R-:W-:-:S05]  /*06d0*/  @P4 SHF.R.U32.HI R0, RZ, c[0x0][0x2cc], R3 ;  /* 0x0000b300ff004a19 */ /* 0x000fca0000011603 */
[----:B------:R-:W-:-:S05]  /*06e0*/  IMAD.IADD R0, R2, 0x1, R0 ;  /* 0x0000000102007824 */ /* 0x000fca00078e0200 */
[----:B------:R-:W-:Y:S01]  /*06f0*/  IADD3 R3, R0, c[0x0][0x328], RZ ;  /* 0x0000ca0000037a10 */ /* 0x000fe20007ffe0ff */
[----:B------:R-:W-:Y:S05]  /*0700*/  @!P3 BRA `(.L_x_235) ;  /* 0x000000e00000b947 */ /* 0x000fea0003800000 */
[C---:B------:R-:W-:Y:S02]  /*0710*/  ISETP.GT.AND P0, PT, R0.reuse, RZ, PT ;  /* 0x000000ff0000720c */ /* 0x040fe40003f04270 */
[----:B------:R-:W-:-:S11]  /*0720*/  IADD3 R2, R0, -0x1, RZ ;  /* 0xffffffff00027810 */ /* 0x000fd60007ffe0ff */
[----:B------:R-:W-:Y:S05]  /*0730*/  @P0 BRA `(.L_x_236) ;  /* 0x0000006000000947 */ /* 0x000fea0003800000 */
[----:B------:R-:W-:Y:S01]  /*0740*/  ISETP.NE.AND P0, PT, R6, 0x1, PT ;  /* 0x000000010600780c */ /* 0x000fe20003f05270 */
[----:B------:R-:W-:-:S12]  /*0750*/  IMAD.MOV R0, RZ, RZ, -R0 ;  /* 0x000000ffff007224 */ /* 0x000fd800078e0a00 */
[----:B------:R-:W-:-:S05]  /*0760*/  @P0 IMAD.HI.U32 R2, R0, c[0x0][0x330], RZ ;  /* 0x0000cc0000020a27 */ /* 0x000fca00078e00ff */
[----:B------:R-:W-:-:S04]  /*0770*/  @P0 SHF.R.U32.HI R0, RZ, c[0x0][0x334], R2 ;  /* 0x0000cd00ff000a19 */ /* 0x000fc80000011602 */
[----:B------:R-:W-:Y:S01]  /*0780*/  LOP3.LUT R2, RZ, R0, RZ, 0x33, !PT ;  /* 0x00000000ff027212 */ /* 0x000fe200078e33ff */
[----:B------:R-:W-:Y:S05]  /*0790*/  BRA `(.L_x_237) ;  /* 0x0000003000007947 */ /* 0x000fea0003800000 */
.L_x_236:
[----:B------:R-:W-:-:S13]  /*07a0*/  ISETP.NE.AND P0, PT, R6, 0x1, PT ;  /* 0x000000010600780c */ /* 0x000fda0003f05270 */
[----:B------:R-:W-:-:S05]  /*07b0*/  @P0 IMAD.HI.U32 R0, R2, c[0x0][0x330], RZ ;  /* 0x0000cc0002000a27 */ /* 0x000fca00078e00ff */
[----:B------:R-:W-:-:S05]  /*07c0*/  @P0 SHF.R.U32.HI R2, RZ, c[0x0][0x334], R0 ;  /* 0x0000cd00ff020a19 */ /* 0x000fca0000011600 */
.L_x_237:
[----:B------:R-:W-:-:S05]  /*07d0*/  IMAD R2, R2, R6, c[0x0][0x32c] ;  /* 0x0000cb0002027624 */ /* 0x000fca00078e0206 */
[----:B------:R-:W-:-:S04]  /*07e0*/  IMNMX R3, R3, R2, PT ;  /* 0x0000000203037217 */ /* 0x000fc80003800200 */
.L_x_235:
[----:B------:R-:W-:Y:S01]  /*07f0*/  IADD3 R2, R3, 0x5f, RZ ;  /* 0x0000005f03027810 */ /* 0x000fe20007ffe0ff */
[----:B------:R-:W-:Y:S01]  /*0800*/  @P4 IMAD.HI.U32 R4, R156, c[0x0][0x2c8], RZ ;  /* 0x0000b2009c044a27 */ /* 0x000fe200078e00ff */
[----:B------:R-:W-:-:S03]  /*0810*/  IADD3 R3, R252, 0x5f, RZ ;  /* 0x0000005ffc037810 */ /* 0x000fc60007ffe0ff */
[----:B------:R-:W-:-:S04]  /*0820*/  IMAD.HI R5, R2, 0x2aaaaaab, RZ ;  /* 0x2aaaaaab02057827 */ /* 0x000fc800078e02ff */
[----:B------:R-:W-:-:S04]  /*0830*/  IMAD.HI R2, R3, 0x2aaaaaab, RZ ;  /* 0x2aaaaaab03027827 */ /* 0x000fc800078e02ff */
[----:B------:R-:W-:Y:S01]  /*0840*/  IMAD.MOV.U32 R0, RZ, RZ, R156 ;  /* 0x000000ffff007224 */ /* 0x000fe200078e009c */
[----:B------:R-:W-:Y:S01]  /*0850*/  @P4 SHF.R.U32.HI R0, RZ, c[0x0][0x2cc], R4 ;  /* 0x0000b300ff004a19 */ /* 0x000fe20000011604 */
[----:B------:R-:W-:Y:S01]  /*0860*/  IMAD.IADD R247, R252, 0x1, -R138 ;  /* 0x00000001fcf77824 */ /* 0x000fe200078e0a8a */
[----:B------:R-:W-:Y:S02]  /*0870*/  SHF.R.U32.HI R4, RZ, 0x1f, R5 ;  /* 0x0000001fff047819 */ /* 0x000fe40000011605 */
[----:B------:R-:W-:Y:S01]  /*0880*/  SHF.R.U32.HI R3, RZ, 0x1f, R2 ;  /* 0x0000001fff037819 */ /* 0x000fe20000011602 */
[----:B------:R-:W-:Y:S01]  /*0890*/  IMAD.IADD R0, R247, 0x1, R0 ;  /* 0x00000001f7007824 */ /* 0x000fe200078e0200 */
[----:B------:R-:W-:Y:S02]  /*08a0*/  LEA.HI.SX32 R4, R5, R4, 0x1c ;  /* 0x0000000405047211 */ /* 0x000fe400078fe2ff */
[----:B------:R-:W-:Y:S02]  /*08b0*/  LEA.HI.SX32 R2, R2, R3, 0x1c ;  /* 0x0000000302027211 */ /* 0x000fe400078fe2ff */
[----:B------:R-:W-:-:S02]  /*08c0*/  IADD3 R3, R0, -c[0x0][0x324], RZ ;  /* 0x8000c90000037a10 */ /* 0x000fc40007ffe0ff */
[----:B------:R-:W-:Y:S01]  /*08d0*/  IMNMX R218, R2, R4, PT ;  /* 0x0000000402da7217 */ /* 0x000fe20003800200 */
[----:B------:R-:W-:Y:S05]  /*08e0*/  @!P3 BRA `(.L_x_238) ;  /* 0x000000d00000b947 */ /* 0x000fea0003800000 */
[----:B------:R-:W-:-:S13]  /*08f0*/  ISETP.GT.AND P0, PT, R0, -0x1, PT ;  /* 0xffffffff0000780c */ /* 0x000fda0003f04270 */
[----:B------:R-:W-:Y:S05]  /*0900*/  @P0 BRA `(.L_x_239) ;  /* 0x0000006000000947 */ /* 0x000fea0003800000 */
[----:B------:R-:W-:Y:S02]  /*0910*/  ISETP.NE.AND P0, PT, R6, 0x1, PT ;  /* 0x000000010600780c */ /* 0x000fe40003f05270 */
[----:B------:R-:W-:-:S11]  /*0920*/  LOP3.LUT R0, RZ, R0, RZ, 0x33, !PT ;  /* 0x00000000ff007212 */ /* 0x000fd600078e33ff */
[----:B------:R-:W-:-:S05]  /*0930*/  @P0 IMAD.HI.U32 R2, R0, c[0x0][0x330], RZ ;  /* 0x0000cc0000020a27 */ /* 0x000fca00078e00ff */
[----:B------:R-:W-:-:S04]  /*0940*/  @P0 SHF.R.U32.HI R0, RZ, c[0x0][0x334], R2 ;  /* 0x0000cd00ff000a19 */ /* 0x000fc80000011602 */
[----:B------:R-:W-:Y:S01]  /*0950*/  LOP3.LUT R0, RZ, R0, RZ, 0x33, !PT ;  /* 0x00000000ff007212 */ /* 0x000fe200078e33ff */
[----:B------:R-:W-:Y:S05]  /*0960*/  BRA `(.L_x_240) ;  /* 0x0000003000007947 */ /* 0x000fea0003800000 */
.L_x_239:
[----:B------:R-:W-:-:S13]  /*0970*/  ISETP.NE.AND P0, PT, R6, 0x1, PT ;  /* 0x000000010600780c */ /* 0x000fda0003f05270 */
[----:B------:R-:W-:-:S05]  /*0980*/  @P0 IMAD.HI.U32 R2, R0, c[0x0][0x330], RZ ;  /* 0x0000cc0000020a27 */ /* 0x000fca00078e00ff */
[----:B------:R-:W-:-:S05]  /*0990*/  @P0 SHF.R.U32.HI R0, RZ, c[0x0][0x334], R2 ;  /* 0x0000cd00ff000a19 */ /* 0x000fca0000011602 */
.L_x_240:
[----:B------:R-:W-:-:S05]  /*09a0*/  IMAD R0, R0, c[0x0][0x32c], RZ ;  /* 0x0000cb0000007a24 */ /* 0x000fca00078e02ff */
[----:B------:R-:W-:-:S05]  /*09b0*/  IMNMX R3, R3, R0, !PT ;  /* 0x0000000003037217 */ /* 0x000fca0007800200 */
.L_x_238:
[----:B------:R-:W-:Y:S01]  /*09c0*/  IMAD.HI R0, R3, 0x2aaaaaab, RZ ;  /* 0x2aaaaaab03007827 */ /* 0x000fe200078e02ff */
[----:B------:R-:W-:Y:S01]  /*09d0*/  PLOP3.LUT P2, PT, PT, PT, PT, 0x80, 0x0 ;  /* 0x000000000000781c */ /* 0x000fe20003f4f070 */
[----:B------:R-:W-:Y:S01]  /*09e0*/  CS2R R10, SRZ ;  /* 0x00000000000a7805 */ /* 0x000fe2000001ff00 */
[----:B------:R-:W-:Y:S01]  /*09f0*/  CS2R R14, SRZ ;  /* 0x00000000000e7805 */ /* 0x000fe2000001ff00 */
[----:B------:R-:W-:Y:S01]  /*0a00*/  IMAD.MOV.U32 R67, RZ, RZ, RZ ;  /* 0x000000ffff437224 */ /* 0x000fe200078e00ff */
[----:B------:R-:W-:Y:S01]  /*0a10*/  SHF.R.U32.HI R2, RZ, 0x1f, R0 ;  /* 0x0000001fff027819 */ /* 0x000fe20000011600 */
[----:B------:R-:W-:Y:S01]  /*0a20*/  IMAD.MOV.U32 R64, RZ, RZ, RZ ;  /* 0x000000ffff407224 */ /* 0x000fe200078e00ff */
[----:B------:R-:W-:Y:S01]  /*0a30*/  MOV R62, RZ ;  /* 0x000000ff003e7202 */ /* 0x000fe20000000f00 */
[----:B------:R-:W-:Y:S01]  /*0a40*/  CS2R R60, SRZ ;  /* 0x00000000003c7805 */ /* 0x000fe2000001ff00 */
[----:B------:R-:W-:Y:S01]  /*0a50*/  LEA.HI.SX32 R0, R0, R2, 0x1c ;  /* 0x0000000200007211 */ /* 0x000fe200078fe2ff */
[----:B------:R-:W-:Y:S01]  /*0a60*/  IMAD.MOV.U32 R58, RZ, RZ, RZ ;  /* 0x000000ffff3a7224 */ /* 0x000fe200078e00ff */
[----:B------:R-:W-:Y:S01]  /*0a70*/  CS2R R12, SRZ ;  /* 0x00000000000c7805 */ /* 0x000fe2000001ff00 */
[----:B------:R-:W-:Y:S01]  /*0a80*/  IMAD.MOV.U32 R56, RZ, RZ, RZ ;  /* 0x000000ffff387224 */ /* 0x000fe200078e00ff */
[----:B------:R-:W-:Y:S01]  /*0a90*/  IMNMX R251, RZ, R0, !PT ;  /* 0x00000000fffb7217 */ /* 0x000fe20007800200 */
[----:B------:R-:W-:Y:S01]  /*0aa0*/  CS2R R16, SRZ ;  /* 0x0000000000107805 */ /* 0x000fe2000001ff00 */
[----:B------:R-:W-:Y:S01]  /*0ab0*/  MOV R54, RZ ;  /* 0x000000ff00367202 */ /* 0x000fe20000000f00 */
[----:B------:R-:W-:Y:S01]  /*0ac0*/  IMAD.MOV.U32 R52, RZ, RZ, RZ ;  /* 0x000000ffff347224 */ /* 0x000fe200078e00ff */
[----:B------:R-:W-:Y:S01]  /*0ad0*/  ISETP.GT.AND P0, PT, R218, R251, PT ;  /* 0x000000fbda00720c */ /* 0x000fe20003f04270 */
[----:B------:R-:W-:Y:S01]  /*0ae0*/  CS2R R18, SRZ ;  /* 0x0000000000127805 */ /* 0x000fe2000001ff00 */
[----:B------:R-:W-:Y:S01]  /*0af0*/  MOV R122, RZ ;  /* 0x000000ff007a7202 */ /* 0x000fe20000000f00 */
[----:B------:R-:W-:Y:S01]  /*0b00*/  IMAD.MOV.U32 R120, RZ, RZ, RZ ;  /* 0x000000ffff787224 */ /* 0x000fe200078e00ff */
[----:B------:R-:W-:Y:S01]  /*0b10*/  MOV R118, RZ ;  /* 0x000000ff00767202 */ /* 0x000fe20000000f00 */
[----:B------:R-:W-:Y:S01]  /*0b20*/  CS2R R20, SRZ ;  /* 0x0000000000147805 */ /* 0x000fe2000001ff00 */
[----:B------:R-:W-:Y:S01]  /*0b30*/  IMAD.MOV.U32 R116, RZ, RZ, RZ ;  /* 0x000000ffff747224 */ /* 0x000fe200078e00ff */
[----:B------:R-:W-:Y:S01]  /*0b40*/  MOV R114, RZ ;  /* 0x000000ff00727202 */ /* 0x000fe20000000f00 */
[----:B------:R-:W-:Y:S01]  /*0b50*/  CS2R R22, SRZ ;  /* 0x0000000000167805 */ /* 0x000fe2000001ff00 */
[----:B------:R-:W-:Y:S01]  /*0b60*/  IMAD.MOV.U32 R112, RZ, RZ, RZ ;  /* 0x000000ffff707224 */ /* 0x000fe200078e00ff */
[----:B------:R-:W-:Y:S01]  /*0b70*/  MOV R110, RZ ;  /* 0x000000ff006e7202 */ /* 0x000fe20000000f00 */
[----:B------:R-:W-:Y:S01]  /*0b80*/  CS2R R24, SRZ ;  /* 0x0000000000187805 */ /* 0x000fe2000001ff00 */
[----:B------:R-:W-:Y:S01]  /*0b90*/  IMAD.MOV.U32 R108, RZ, RZ, RZ ;  /* 0x000000ffff6c7224 */ /* 0x000fe200078e00ff */
[----:B------:R-:W-:Y:S01]  /*0ba0*/  CS2R R106, SRZ ;  /* 0x00000000006a7805 */ /* 0x000fe2000001ff00 */
[----:B------:R-:W-:Y:S01]  /*0bb0*/  MOV R104, RZ ;  /* 0x000000ff00687202 */ /* 0x000fe20000000f00 */
[----:B------:R-:W-:Y:S01]  /*0bc0*/  CS2R R102, SRZ ;  /* 0x0000000000667805 */ /* 0x000fe2000001ff00 */
[----:B------:R-:W-:Y:S01]  /*0bd0*/  IMAD.MOV.U32 R27, RZ, RZ, RZ ;  /* 0x000000ffff1b7224 */ /* 0x000fe200078e00ff */
[----:B------:R-:W-:Y:S01]  /*0be0*/  MOV R100, RZ ;  /* 0x000000ff00647202 */ /* 0x000fe20000000f00 */
[----:B------:R-:W-:Y:S01]  /*0bf0*/  CS2R R98, SRZ ;  /* 0x0000000000627805 */ /* 0x000fe2000001ff00 */
[----:B------:R-:W-:Y:S01]  /*0c00*/  CS2R R28, SRZ ;  /* 0x00000000001c7805 */ /* 0x000fe2000001ff00 */
[----:B------:R-:W-:Y:S01]  /*0c10*/  IMAD.MOV.U32 R96, RZ, RZ, RZ ;  /* 0x000000ffff607224 */ /* 0x000fe200078e00ff */
[----:B------:R-:W-:Y:S01]  /*0c20*/  CS2R R94, SRZ ;  /* 0x00000000005e7805 */ /* 0x000fe2000001ff00 */
[----:B------:R-:W-:Y:S01]  /*0c30*/  CS2R R92, SRZ ;  /* 0x00000000005c7805 */ /* 0x000fe2000001ff00 */
[----:B------:R-:W-:Y:S01]  /*0c40*/  CS2R R90, SRZ ;  /* 0x00000000005a7805 */ /* 0x000fe2000001ff00 */
[----:B------:R-:W-:Y:S01]  /*0c50*/  CS2R R88, SRZ ;  /* 0x0000000000587805 */ /* 0x000fe2000001ff00 */
[----:B------:R-:W-:Y:S01]  /*0c60*/  CS2R R86, SRZ ;  /* 0x0000000000567805 */ /* 0x000fe2000001ff00 */
[----:B------:R-:W-:Y:S01]  /*0c70*/  CS2R R84, SRZ ;  /* 0x0000000000547805 */ /* 0x000fe2000001ff00 */
[----:B------:R-:W-:Y:S01]  /*0c80*/  CS2R R82, SRZ ;  /* 0x0000000000527805 */ /* 0x000fe2000001ff00 */
[----:B------:R-:W-:Y:S01]  /*0c90*/  MOV R8, RZ ;  /* 0x000000ff00087202 */ /* 0x000fe20000000f00 */
[----:B------:R-:W-:Y:S01]  /*0ca0*/  IMAD.MOV.U32 R80, RZ, RZ, RZ ;  /* 0x000000ffff507224 */ /* 0x000fe200078e00ff */
[----:B------:R-:W-:Y:S01]  /*0cb0*/  CS2R R78, SRZ ;  /* 0x00000000004e7805 */ /* 0x000fe2000001ff00 */
[----:B------:R-:W-:Y:S01]  /*0cc0*/  MOV R76, RZ ;  /* 0x000000ff004c7202 */ /* 0x000fe20000000f00 */
[----:B------:R-:W-:Y:S01]  /*0cd0*/  CS2R R32, SRZ ;  /* 0x0000000000207805 */ /* 0x000fe2000001ff00 */
[----:B------:R-:W-:Y:S05]  /*0ce0*/  @!P0 BRA `(.L_x_241) ;  /* 0x000117c000008947 */ /* 0x000fea0003800000 */
[----:B------:R-:W-:-:S04]  /*0cf0*/  ISETP.NE.U32.AND P0, PT, RZ, c[0x0][0x340], PT ;  /* 0x0000d000ff007a0c */ /* 0x000fc80003f05070 */
[----:B------:R-:W-:-:S13]  /*0d00*/  ISETP.NE.AND.EX P0, PT, RZ, c[0x0][0x344], PT, P0 ;  /* 0x0000d100ff007a0c */ /* 0x000fda0003f05300 */
[----:B------:R-:W-:-:S05]  /*0d10*/  @P0 IMAD.WIDE R2, R30, R26, c[0x0][0x340] ;  /* 0x0000d0001e020625 */ /* 0x000fca00078e021a */
[----:B------:R1:W2:Y:S01]  /*0d20*/  @P0 LDG.E R0, [R2.64] ;  /* 0x0000000602000981 */ /* 0x0002a2000c1e1900 */
[----:B------:R-:W-:Y:S01]  /*0d30*/  SHF.R.S32.HI R136, RZ, 0x1f, R137 ;  /* 0x0000001fff887819 */ /* 0x000fe20000011489 */
[----:B------:R-:W-:Y:S02]  /*0d40*/  IMAD.MOV.U32 R18, RZ, RZ, 0x60 ;  /* 0x00000060ff127424 */ /* 0x000fe400078e00ff */
[----:B------:R-:W-:Y:S02]  /*0d50*/  IMAD.MOV.U32 R216, RZ, RZ, RZ ;  /* 0x000000ffffd87224 */ /* 0x000fe400078e00ff */
[----:B------:R-:W-:Y:S01]  /*0d60*/  IMAD R132, R218, R18, -0x60 ;  /* 0xffffffa0da847424 */ /* 0x000fe200078e0212 */
[----:B-1----:R-:W-:-:S04]  /*0d70*/  LEA.HI R3, R136, R137, RZ, 0x3 ;  /* 0x0000008988037211 */ /* 0x002fc800078f18ff */
[----:B------:R-:W-:Y:S02]  /*0d80*/  LOP3.LUT R2, R3, 0xfffffff8, RZ, 0xc0, !PT ;  /* 0xfffffff803027812 */ /* 0x000fe400078ec0ff */
[----:B------:R-:W-:-:S03]  /*0d90*/  SHF.R.S32.HI R19, RZ, 0x3, R3 ;  /* 0x00000003ff137819 */ /* 0x000fc60000011403 */
[----:B------:R-:W-:Y:S02]  /*0da0*/  IMAD.IADD R20, R137, 0x1, -R2 ;  /* 0x0000000189147824 */ /* 0x000fe400078e0a02 */
[----:B------:R-:W-:Y:S02]  /*0db0*/  IMAD.MOV.U32 R2, RZ, RZ, c[0x0][0x2b8] ;  /* 0x0000ae00ff027624 */ /* 0x000fe400078e00ff */
[----:B------:R-:W-:-:S03]  /*0dc0*/  IMAD R231, R20, 0x20, R19 ;  /* 0x0000002014e77824 */ /* 0x000fc600078e0213 */
[----:B------:R-:W-:Y:S01]  /*0dd0*/  ISETP.NE.AND P5, PT, R2, 0x1, PT ;  /* 0x000000010200780c */ /* 0x000fe20003fa5270 */
[----:B------:R-:W-:-:S04]  /*0de0*/  IMAD.IADD R2, R231, 0x1, R132 ;  /* 0x00000001e7027824 */ /* 0x000fc800078e0284 */
[C---:B------:R-:W-:Y:S01]  /*0df0*/  IMAD.IADD R217, R2.reuse, 0x1, R148 ;  /* 0x0000000102d97824 */ /* 0x040fe200078e0294 */
[----:B------:R-:W-:-:S03]  /*0e00*/  ISETP.GE.AND P2, PT, R2, R252, PT ;  /* 0x000000fc0200720c */ /* 0x000fc60003f46270 */
[----:B------:R-:W-:Y:S01]  /*0e10*/  IMAD.MOV.U32 R8, RZ, RZ, R217 ;  /* 0x000000ffff087224 */ /* 0x000fe200078e00d9 */
[----:B------:R-:W-:Y:S01]  /*0e20*/  ISETP.GT.OR P2, PT, R231, 0x5f, P2 ;  /* 0x0000005fe700780c */ /* 0x000fe20001744670 */
[----:B------:R-:W-:Y:S01]  /*0e30*/  BAR.SYNC.DEFER_BLOCKING 0x0 ;  /* 0x0000000000007b1d */ /* 0x000fe20000010000 */
[--C-:B------:R-:W-:Y:S01]  /*0e40*/  SHF.R.S32.HI R4, RZ, 0x1f, R30.reuse ;  /* 0x0000001fff047819 */ /* 0x100fe2000001141e */
[----:B------:R-:W-:Y:S02]  /*0e50*/  IMAD.IADD R5, R156, 0x1, R231 ;  /* 0x000000019c057824 */ /* 0x000fe400078e02e7 */
[----:B------:R-:W-:-:S04]  /*0e60*/  @!P0 IMAD.MOV.U32 R0, RZ, RZ, R30 ;  /* 0x000000ffff008224 */ /* 0x000fc800078e001e */
[----:B--2---:R-:W-:Y:S01]  /*0e70*/  IMAD.WIDE.U32 R146, R0, c[0x0][0x2b0], RZ ;  /* 0x0000ac0000927a25 */ /* 0x004fe200078e00ff */
[----:B------:R-:W-:Y:S02]  /*0e80*/  SHF.R.S32.HI R3, RZ, 0x1f, R0 ;  /* 0x0000001fff037819 */ /* 0x000fe40000011400 */
[----:B------:R-:W-:Y:S01]  /*0e90*/  SEL R6, R4, RZ, !P1 ;  /* 0x000000ff04067207 */ /* 0x000fe20004800000 */
[----:B------:R-:W-:-:S04]  /*0ea0*/  @P4 IMAD.HI.U32 R7, R5, c[0x0][0x2c8], RZ ;  /* 0x0000b20005074a27 */ /* 0x000fc800078e00ff */
[----:B------:R-:W-:Y:S02]  /*0eb0*/  IMAD R16, R138, c[0x0][0x2c4], RZ ;  /* 0x0000b1008a107a24 */ /* 0x000fe400078e02ff */
[----:B------:R-:W-:-:S04]  /*0ec0*/  IMAD.WIDE.U32 R144, R34, c[0x0][0x1e8], RZ ;  /* 0x00007a0022907a25 */ /* 0x000fc800078e00ff */
[----:B------:R-:W-:Y:S01]  /*0ed0*/  IMAD.WIDE.U32 R24, R34, c[0x0][0x210], RZ ;  /* 0x0000840022187a25 */ /* 0x000fe200078e00ff */
[----:B------:R-:W-:Y:S01]  /*0ee0*/  LEA.HI R135, R136, R137, RZ, 0x5 ;  /* 0x0000008988877211 */ /* 0x000fe200078f28ff */
[----:B------:R-:W-:Y:S02]  /*0ef0*/  STL.64 [R1+0x18], R146 ;  /* 0x0000189201007387 */ /* 0x000fe40000100a00 */
[----:B------:R-:W-:Y:S02]  /*0f00*/  IMAD R2, R3, c[0x0][0x2b0], RZ ;  /* 0x0000ac0003027a24 */ /* 0x000fe400078e02ff */
[----:B------:R-:W-:-:S04]  /*0f10*/  @P5 IMAD.HI.U32 R3, R217, c[0x0][0x2bc], RZ ;  /* 0x0000af00d9035a27 */ /* 0x000fc800078e00ff */
[----:B------:R-:W-:Y:S01]  /*0f20*/  IMAD R2, R0, c[0x0][0x2b4], R2 ;  /* 0x0000ad0000027a24 */ /* 0x000fe200078e0202 */
[----:B------:R-:W-:-:S03]  /*0f30*/  @P5 SHF.R.U32.HI R8, RZ, c[0x0][0x2c0], R3 ;  /* 0x0000b000ff085a19 */ /* 0x000fc60000011603 */
[----:B------:R-:W-:Y:S01]  /*0f40*/  IMAD.IADD R143, R147, 0x1, R2 ;  /* 0x00000001938f7824 */ /* 0x000fe200078e0202 */
[----:B------:R-:W-:-:S04]  /*0f50*/  @!P2 IADD3 R0, P0, R8, R146, RZ ;  /* 0x000000920800a210 */ /* 0x000fc80007f1e0ff */
[----:B------:R-:W-:Y:S01]  /*0f60*/  @!P2 LEA.HI.X.SX32 R3, R8, R143, 0x1, P0 ;  /* 0x0000008f0803a211 */ /* 0x000fe200000f0eff */
[----:B------:R-:W-:Y:S01]  /*0f70*/  IMAD R6, R6, c[0x0][0x1c0], RZ ;  /* 0x0000700006067a24 */ /* 0x000fe200078e02ff */
[----:B------:R-:W-:Y:S01]  /*0f80*/  @!P2 LEA R2, P0, R0, c[0x0][0x2a0], 0x2 ;  /* 0x0000a8000002aa11 */ /* 0x000fe200078010ff */
[----:B------:R-:W-:Y:S01]  /*0f90*/  IMAD.SHL.U32 R226, R20, 0x8, RZ ;  /* 0x0000000814e27824 */ /* 0x000fe200078e00ff */
[----:B------:R-:W-:Y:S01]  /*0fa0*/  SEL R4, R30, RZ, !P1 ;  /* 0x000000ff1e047207 */ /* 0x000fe20004800000 */
[----:B------:R-:W-:Y:S01]  /*0fb0*/  IMAD.IADD R13, R156, 0x1, R19 ;  /* 0x000000019c0d7824 */ /* 0x000fe200078e0213 */
[----:B------:R-:W-:Y:S01]  /*0fc0*/  @!P2 LEA.HI.X R3, R0, c[0x0][0x2a4], R3, 0x2, P0 ;  /* 0x0000a9000003aa11 */ /* 0x000fe200000f1403 */
[----:B------:R-:W-:Y:S04]  /*0fd0*/  STL [R1+0x20], R143 ;  /* 0x0000208f01007387 */ /* 0x000fe80000100800 */
[----:B------:R1:W2:Y:S01]  /*0fe0*/  @!P2 LDG.E R216, [R2.64] ;  /* 0x0000000602d8a981 */ /* 0x0002a2000c1e1900 */
[----:B------:R-:W-:Y:S01]  /*0ff0*/  SHF.R.S32.HI R0, RZ, 0x1f, R9 ;  /* 0x0000001fff007819 */ /* 0x000fe20000011409 */
[----:B------:R-:W-:Y:S01]  /*1000*/  IMAD R6, R4, c[0x0][0x1c4], R6 ;  /* 0x0000710004067a24 */ /* 0x000fe200078e0206 */
[----:B------:R-:W-:-:S02]  /*1010*/  IADD3 R21, R226, 0x40, RZ ;  /* 0x00000040e2157810 */ /* 0x000fc40007ffe0ff */
[----:B------:R-:W-:Y:S01]  /*1020*/  ISETP.GE.AND P6, PT, R226, c[0x0][0x198], PT ;  /* 0x00006600e2007a0c */ /* 0x000fe20003fc6270 */
[----:B------:R-:W-:Y:S01]  /*1030*/  IMAD R0, R0, c[0x0][0x178], RZ ;  /* 0x00005e0000007a24 */ /* 0x000fe200078e02ff */
[----:B------:R-:W-:Y:S02]  /*1040*/  ISETP.GE.AND P2, PT, R21, c[0x0][0x198], PT ;  /* 0x0000660015007a0c */ /* 0x000fe40003f46270 */
[----:B------:R-:W-:Y:S01]  /*1050*/  SHF.R.S32.HI R134, RZ, 0x5, R135 ;  /* 0x00000005ff867819 */ /* 0x000fe20000011487 */
[C---:B------:R-:W-:Y:S01]  /*1060*/  IMAD R0, R9.reuse, c[0x0][0x17c], R0 ;  /* 0x00005f0009007a24 */ /* 0x040fe200078e0200 */
[----:B------:R-:W-:Y:S01]  /*1070*/  SHF.R.S32.HI R248, RZ, 0x1f, R226 ;  /* 0x0000001ffff87819 */ /* 0x000fe200000114e2 */
[----:B-1----:R-:W-:-:S04]  /*1080*/  IMAD.WIDE.U32 R2, R9, c[0x0][0x178], RZ ;  /* 0x00005e0009027a25 */ /* 0x002fc800078e00ff */
[----:B------:R-:W-:Y:S02]  /*1090*/  IMAD.IADD R3, R3, 0x1, R0 ;  /* 0x0000000103037824 */ /* 0x000fe400078e0200 */
[----:B------:R-:W-:Y:S02]  /*10a0*/  IMAD R0, R31, c[0x0][0x1b8], RZ ;  /* 0x00006e001f007a24 */ /* 0x000fe400078e02ff */
[----:B------:R-:W-:-:S04]  /*10b0*/  IMAD.WIDE.U32 R2, R34, c[0x0][0x1b8], R2 ;  /* 0x00006e0022027a25 */ /* 0x000fc800078e0002 */
[----:B------:R-:W-:-:S04]  /*10c0*/  IMAD R0, R34, c[0x0][0x1bc], R0 ;  /* 0x00006f0022007a24 */ /* 0x000fc800078e0200 */
[----:B------:R-:W-:Y:S02]  /*10d0*/  IMAD.IADD R3, R3, 0x1, R0 ;  /* 0x0000000103037824 */ /* 0x000fe400078e0200 */
[----:B------:R-:W-:Y:S01]  /*10e0*/  IMAD.MOV.U32 R0, RZ, RZ, R5 ;  /* 0x000000ffff007224 */ /* 0x000fe200078e0005 */
[----:B------:R-:W-:Y:S01]  /*10f0*/  @P4 SHF.R.U32.HI R0, RZ, c[0x0][0x2cc], R7 ;  /* 0x0000b300ff004a19 */ /* 0x000fe20000011607 */
[----:B------:R-:W-:-:S03]  /*1100*/  IMAD.WIDE.U32 R2, R4, c[0x0][0x1c0], R2 ;  /* 0x0000700004027a25 */ /* 0x000fc600078e0002 */
[--C-:B------:R-:W-:Y:S01]  /*1110*/  SHF.R.S32.HI R7, RZ, 0x1f, R0.reuse ;  /* 0x0000001fff077819 */ /* 0x100fe20000011400 */
[----:B------:R-:W-:Y:S02]  /*1120*/  IMAD.MOV R4, RZ, RZ, -R0 ;  /* 0x000000ffff047224 */ /* 0x000fe400078e0a00 */
[----:B------:R-:W-:Y:S02]  /*1130*/  IMAD.IADD R3, R3, 0x1, R6 ;  /* 0x0000000103037824 */ /* 0x000fe400078e0206 */
[----:B------:R-:W-:Y:S02]  /*1140*/  IMAD R4, R4, c[0x0][0x2c4], R5 ;  /* 0x0000b10004047a24 */ /* 0x000fe400078e0205 */
[----:B------:R-:W-:Y:S02]  /*1150*/  IMAD R5, R7, c[0x0][0x1b0], RZ ;  /* 0x00006c0007057a24 */ /* 0x000fe400078e02ff */
[----:B------:R-:W-:-:S04]  /*1160*/  IMAD.WIDE.U32 R2, R0, c[0x0][0x1b0], R2 ;  /* 0x00006c0000027a25 */ /* 0x000fc800078e0002 */
[----:B------:R-:W-:Y:S01]  /*1170*/  IMAD R6, R0, c[0x0][0x1b4], R5 ;  /* 0x00006d0000067a24 */ /* 0x000fe200078e0205 */
[----:B------:R-:W-:-:S03]  /*1180*/  SHF.R.S32.HI R5, RZ, 0x1f, R4 ;  /* 0x0000001fff057819 */ /* 0x000fc60000011404 */
[----:B------:R-:W-:Y:S01]  /*1190*/  IMAD.IADD R3, R3, 0x1, R6 ;  /* 0x0000000103037824 */ /* 0x000fe200078e0206 */
[----:B------:R-:W-:Y:S01]  /*11a0*/  SHF.R.S32.HI R6, RZ, 0x1f, R21 ;  /* 0x0000001fff067819 */ /* 0x000fe20000011415 */
[----:B------:R-:W-:Y:S02]  /*11b0*/  IMAD R0, R5, c[0x0][0x1a8], RZ ;  /* 0x00006a0005007a24 */ /* 0x000fe400078e02ff */
[----:B------:R-:W-:-:S04]  /*11c0*/  IMAD.WIDE.U32 R2, R4, c[0x0][0x1a8], R2 ;  /* 0x00006a0004027a25 */ /* 0x000fc800078e0002 */
[----:B------:R-:W-:Y:S01]  /*11d0*/  IMAD R0, R4, c[0x0][0x1ac], R0 ;  /* 0x00006b0004007a24 */ /* 0x000fe200078e0200 */
[----:B------:R-:W-:Y:S01]  /*11e0*/  LEA R12, P0, R2, c[0x0][0x160], 0x1 ;  /* 0x00005800020c7a11 */ /* 0x000fe200078008ff */
[----:B------:R-:W-:Y:S02]  /*11f0*/  IMAD.SHL.U32 R4, R19, 0x40, RZ ;  /* 0x0000004013047824 */ /* 0x000fe400078e00ff */
[----:B------:R-:W-:Y:S02]  /*1200*/  IMAD.IADD R3, R3, 0x1, R0 ;  /* 0x0000000103037824 */ /* 0x000fe400078e0200 */
[----:B------:R-:W-:Y:S01]  /*1210*/  IMAD.MOV R5, RZ, RZ, -R8 ;  /* 0x000000ffff057224 */ /* 0x000fe200078e0a08 */
[----:B------:R-:W-:Y:S02]  /*1220*/  LOP3.LUT R0, R4, 0x1c0, RZ, 0xc0, !PT ;  /* 0x000001c004007812 */ /* 0x000fe400078ec0ff */
[----:B------:R-:W-:Y:S01]  /*1230*/  LEA.HI.X R11, R2, c[0x0][0x164], R3, 0x1, P0 ;  /* 0x00005900020b7a11 */ /* 0x000fe200000f0c03 */
[----:B------:R-:W-:Y:S01]  /*1240*/  IMAD R217, R5, c[0x0][0x2b8], R217 ;  /* 0x0000ae0005d97a24 */ /* 0x000fe200078e02d9 */
[----:B------:R-:W-:Y:S01]  /*1250*/  SHF.R.U32.HI R4, RZ, 0x3, R0 ;  /* 0x00000003ff047819 */ /* 0x000fe20000011600 */
[----:B------:R-:W-:Y:S01]  /*1260*/  SHFL.IDX PT, R2, R12, RZ, 0x181f ;  /* 0x00181fff0c027589 */ /* 0x000fe200000e0000 */
[----:B------:R-:W-:-:S02]  /*1270*/  LOP3.LUT R0, R0, 0x38, R226, 0xf8, !PT ;  /* 0x0000003800007812 */ /* 0x000fc400078ef8e2 */
[----:B------:R-:W-:Y:S01]  /*1280*/  ISETP.GE.AND P0, PT, R13, R16, PT ;  /* 0x000000100d00720c */ /* 0x000fe20003f06270 */
[----:B------:R-:W1:Y:S01]  /*1290*/  SHFL.IDX PT, R3, R11, RZ, 0x181f ;  /* 0x00181fff0b037589 */ /* 0x000e6200000e0000 */
[----:B------:R-:W-:Y:S02]  /*12a0*/  LOP3.LUT R4, R0, R4, RZ, 0x3c, !PT ;  /* 0x0000000400047212 */ /* 0x000fe400078e3cff */
[----:B------:R-:W-:Y:S01]  /*12b0*/  LEA.HI R0, R136, R137, RZ, 0x6 ;  /* 0x0000008988007211 */ /* 0x000fe200078f30ff */
[----:B------:R-:W-:Y:S01]  /*12c0*/  SHFL.IDX PT, R5, R11, 0x1, 0x181f ;  /* 0x00381f000b057f89 */ /* 0x000fe200000e0000 */
[----:B------:R-:W-:-:S03]  /*12d0*/  SHF.R.S32.HI R14, RZ, 0x1f, R217 ;  /* 0x0000001fff0e7819 */ /* 0x000fc600000114d9 */
[----:B------:R-:W-:Y:S02]  /*12e0*/  IMAD.SHL.U32 R0, R0, 0x8, RZ ;  /* 0x0000000800007824 */ /* 0x000fe400078e00ff */
[----:B------:R-:W-:-:S03]  /*12f0*/  IMAD R10, R14, c[0x0][0x1e0], RZ ;  /* 0x000078000e0a7a24 */ /* 0x000fc600078e02ff */
[----:B------:R-:W-:Y:S02]  /*1300*/  LOP3.LUT R4, R4, 0xfffffe00, R0, 0xf8, !PT ;  /* 0xfffffe0004047812 */ /* 0x000fe400078ef800 */
[----:B------:R-:W-:-:S03]  /*1310*/  LEA.HI R0, R6, R21, RZ, 0x3 ;  /* 0x0000001506007211 */ /* 0x000fc600078f18ff */
[----:B------:R-:W-:Y:S01]  /*1320*/  IMAD.SHL.U32 R219, R4, 0x2, RZ ;  /* 0x0000000204db7824 */ /* 0x000fe200078e00ff */
[----:B------:R-:W-:Y:S01]  /*1330*/  LOP3.LUT R140, R0, 0xfffffff8, RZ, 0xc0, !PT ;  /* 0xfffffff8008c7812 */ /* 0x000fe200078ec0ff */
[----:B------:R-:W3:Y:S01]  /*1340*/  SHFL.IDX PT, R4, R12, 0x1, 0x181f ;  /* 0x00381f000c047f89 */ /* 0x000ee200000e0000 */
[----:B------:R-:W-:Y:S02]  /*1350*/  IADD3 R0, R13, 0x20, RZ ;  /* 0x000000200d007810 */ /* 0x000fe40007ffe0ff */
[----:B------:R-:W-:Y:S01]  /*1360*/  SHF.R.S32.HI R141, RZ, 0x1f, R140 ;  /* 0x0000001fff8d7819 */ /* 0x000fe2000001148c */
[----:B-1----:R-:W-:Y:S01]  /*1370*/  @!P0 IMAD.WIDE R8, R226, 0x2, R2 ;  /* 0x00000002e2088825 */ /* 0x002fe200078e0202 */
[----:B------:R-:W-:-:S03]  /*1380*/  IADD3 R232, R219, 0x100, RZ ;  /* 0x00000100dbe87810 */ /* 0x000fc60007ffe0ff */
[----:B------:R-:W-:Y:S01]  /*1390*/  @!P0 IMAD.WIDE R6, R140, 0x2, R2 ;  /* 0x000000028c068825 */ /* 0x000fe200078e0202 */
[----:B------:R1:W-:Y:S03]  /*13a0*/  @!P0 LDGSTS.E.BYPASS.LTC128B.128 [R219+0x100], [R8.64], !P6 ;  /* 0x0010000008db8fae */ /* 0x0003e6000f101d46 */
[----:B------:R-:W-:Y:S01]  /*13b0*/  IMAD.WIDE.U32 R2, R217, c[0x0][0x1e0], RZ ;  /* 0x00007800d9027a25 */ /* 0x000fe200078e00ff */
[----:B------:R4:W-:Y:S01]  /*13c0*/  @!P0 LDGSTS.E.BYPASS.LTC128B.128 [R219+0x4100], [R6.64], !P2 ;  /* 0x0410000006db8fae */ /* 0x0009e2000d101d46 */
[-C--:B------:R-:W-:Y:S02]  /*13d0*/  ISETP.GE.AND P0, PT, R0, R16.reuse, PT ;  /* 0x000000100000720c */ /* 0x080fe40003f06270 */
[----:B------:R-:W-:Y:S01]  /*13e0*/  IADD3 R0, R13, 0x40, RZ ;  /* 0x000000400d007810 */ /* 0x000fe20007ffe0ff */
[----:B------:R-:W-:Y:S03]  /*13f0*/  STL [R1+0x28], R141 ;  /* 0x0000288d01007387 */ /* 0x000fe60000100800 */
[----:B------:R-:W-:Y:S01]  /*1400*/  ISETP.GE.AND P1, PT, R0, R16, PT ;  /* 0x000000100000720c */ /* 0x000fe20003f26270 */
[----:B------:R-:W-:-:S04]  /*1410*/  IMAD R0, R31, c[0x0][0x1e8], RZ ;  /* 0x00007a001f007a24 */ /* 0x000fc800078e02ff */
[----:B------:R-:W-:-:S04]  /*1420*/  IMAD R0, R34, c[0x0][0x1ec], R0 ;  /* 0x00007b0022007a24 */ /* 0x000fc800078e0200 */
[----:B------:R-:W-:Y:S02]  /*1430*/  IMAD.IADD R142, R145, 0x1, R0 ;  /* 0x00000001918e7824 */ /* 0x000fe400078e0200 */
[----:B-1----:R-:W-:Y:S02]  /*1440*/  IMAD R8, R217, c[0x0][0x1e4], R10 ;  /* 0x00007900d9087a24 */ /* 0x002fe400078e020a */
[----:B------:R-:W-:Y:S02]  /*1450*/  IMAD R10, R218, -0x60, R18 ;  /* 0xffffffa0da0a7824 */ /* 0x000fe400078e0212 */
[----:B------:R-:W-:Y:S01]  /*1460*/  IMAD.IADD R3, R3, 0x1, R8 ;  /* 0x0000000103037824 */ /* 0x000fe200078e0208 */
[----:B----4-:R-:W-:Y:S01]  /*1470*/  SHFL.IDX PT, R6, R12, 0x2, 0x181f ;  /* 0x00581f000c067f89 */ /* 0x010fe200000e0000 */
[----:B---3--:R-:W-:-:S03]  /*1480*/  @!P0 IMAD.WIDE R8, R226, 0x2, R4 ;  /* 0x00000002e2088825 */ /* 0x008fc600078e0204 */
[----:B------:R-:W1:Y:S01]  /*1490*/  SHFL.IDX PT, R7, R11, 0x2, 0x181f ;  /* 0x00581f000b077f89 */ /* 0x000e6200000e0000 */
[----:B------:R-:W-:-:S03]  /*14a0*/  @!P0 IMAD.WIDE R4, R140, 0x2, R4 ;  /* 0x000000028c048825 */ /* 0x000fc600078e0204 */
[----:B------:R3:W-:Y:S01]  /*14b0*/  @!P0 LDGSTS.E.BYPASS.LTC128B.128 [R219+0x1100], [R8.64], !P6 ;  /* 0x0110000008db8fae */ /* 0x0007e2000f101d46 */
[----:B------:R-:W-:-:S03]  /*14c0*/  IMAD.IADD R133, R252, 0x1, R10 ;  /* 0x00000001fc857824 */ /* 0x000fc600078e020a */
[----:B------:R4:W-:Y:S01]  /*14d0*/  @!P0 LDGSTS.E.BYPASS.LTC128B.128 [R219+0x5100], [R4.64], !P2 ;  /* 0x0510000004db8fae */ /* 0x0009e2000d101d46 */
[----:B------:R-:W-:Y:S01]  /*14e0*/  IMAD.IADD R30, R133, 0x1, -R19 ;  /* 0x00000001851e7824 */ /* 0x000fe200078e0a13 */
[----:B--2---:R-:W-:Y:S01]  /*14f0*/  SHF.R.S32.HI R15, RZ, 0x1f, R216 ;  /* 0x0000001fff0f7819 */ /* 0x004fe200000114d8 */
[----:B----4-:R-:W-:Y:S02]  /*1500*/  IMAD.WIDE.U32 R4, R216, c[0x0][0x1f0], R2 ;  /* 0x00007c00d8047a25 */ /* 0x010fe400078e0002 */
[----:B------:R-:W-:Y:S02]  /*1510*/  SHFL.IDX PT, R2, R12, 0x3, 0x181f ;  /* 0x00781f000c027f89 */ /* 0x000fe400000e0000 */
[----:B---3--:R-:W-:Y:S01]  /*1520*/  IMAD R8, R15, c[0x0][0x1f0], RZ ;  /* 0x00007c000f087a24 */ /* 0x008fe200078e02ff */
[----:B------:R-:W-:Y:S01]  /*1530*/  IADD3 R0, P0, R144, R4, RZ ;  /* 0x0000000490007210 */ /* 0x000fe20007f1e0ff */
[----:B------:R2:W3:Y:S02]  /*1540*/  SHFL.IDX PT, R3, R11, 0x3, 0x181f ;  /* 0x00781f000b037f89 */ /* 0x0004e400000e0000 */
[----:B------:R-:W-:-:S05]  /*1550*/  IMAD R8, R216, c[0x0][0x1f4], R8 ;  /* 0x00007d00d8087a24 */ /* 0x000fca00078e0208 */
[----:B------:R-:W-:Y:S02]  /*1560*/  IADD3.X R4, R142, R5, R8, P0, !PT ;  /* 0x000000058e047210 */ /* 0x000fe400007fe408 */
[----:B------:R-:W-:Y:S02]  /*1570*/  IADD3 R5, R13, 0x60, RZ ;  /* 0x000000600d057810 */ /* 0x000fe40007ffe0ff */
[----:B--2---:R-:W-:-:S04]  /*1580*/  LEA R11, P0, R0, c[0x0][0x1c8], 0x1 ;  /* 0x00007200000b7a11 */ /* 0x004fc800078008ff */
[----:B------:R-:W-:Y:S01]  /*1590*/  LEA.HI.X R12, R0, c[0x0][0x1cc], R4, 0x1, P0 ;  /* 0x00007300000c7a11 */ /* 0x000fe200000f0c04 */
[----:B------:R-:W-:Y:S01]  /*15a0*/  IMAD R0, R14, c[0x0][0x208], RZ ;  /* 0x000082000e007a24 */ /* 0x000fe200078e02ff */
[----:B------:R-:W-:Y:S01]  /*15b0*/  ISETP.GE.AND P0, PT, R5, R16, PT ;  /* 0x000000100500720c */ /* 0x000fe20003f06270 */
[----:B-1----:R-:W-:-:S04]  /*15c0*/  @!P1 IMAD.WIDE R4, R226, 0x2, R6 ;  /* 0x00000002e2049825 */ /* 0x002fc800078e0206 */
[----:B------:R-:W-:Y:S01]  /*15d0*/  @!P1 IMAD.WIDE R6, R140, 0x2, R6 ;  /* 0x000000028c069825 */ /* 0x000fe200078e0206 */
[----:B------:R1:W-:Y:S03]  /*15e0*/  @!P1 LDGSTS.E.BYPASS.LTC128B.128 [R219+0x2100], [R4.64], !P6 ;  /* 0x0210000004db9fae */ /* 0x0003e6000f101d46 */
[----:B------:R-:W-:Y:S01]  /*15f0*/  IMAD R0, R217, c[0x0][0x20c], R0 ;  /* 0x00008300d9007a24 */ /* 0x000fe200078e0200 */
[----:B------:R2:W-:Y:S01]  /*1600*/  @!P1 LDGSTS.E.BYPASS.LTC128B.128 [R219+0x6100], [R6.64], !P2 ;  /* 0x0610000006db9fae */ /* 0x0005e2000d101d46 */
[----:B------:R-:W-:Y:S02]  /*1610*/  ISETP.GE.AND P1, PT, R30, 0x21, PT ;  /* 0x000000211e00780c */ /* 0x000fe40003f26270 */
[----:B---3--:R-:W-:-:S05]  /*1620*/  @!P0 IMAD.WIDE R8, R226, 0x2, R2 ;  /* 0x00000002e2088825 */ /* 0x008fca00078e0202 */
[----:B------:R3:W-:Y:S01]  /*1630*/  @!P0 LDGSTS.E.BYPASS.LTC128B.128 [R219+0x3100], [R8.64], !P6 ;  /* 0x0310000008db8fae */ /* 0x0007e2000f101d46 */
[----:B------:R-:W-:-:S04]  /*1640*/  ISETP.GE.AND P6, PT, R21, c[0x0][0x1d4], PT ;  /* 0x0000750015007a0c */ /* 0x000fc80003fc6270 */
[----:B------:R-:W-:Y:S01]  /*1650*/  SEL R139, RZ, 0x10, P6 ;  /* 0x00000010ff8b7807 */ /* 0x000fe20003000000 */
[----:B-1----:R-:W-:Y:S04]  /*1660*/  SHFL.IDX PT, R4, R11, RZ, 0x181f ;  /* 0x00181fff0b047589 */ /* 0x002fe800000e0000 */
[----:B------:R-:W1:Y:S01]  /*1670*/  SHFL.IDX PT, R5, R12, RZ, 0x181f ;  /* 0x00181fff0c057589 */ /* 0x000e6200000e0000 */
[----:B--2---:R-:W-:-:S04]  /*1680*/  @!P0 IMAD.WIDE R6, R140, 0x2, R2 ;  /* 0x000000028c068825 */ /* 0x004fc800078e0202 */
[----:B------:R-:W-:Y:S01]  /*1690*/  IMAD.WIDE.U32 R2, R217, c[0x0][0x208], RZ ;  /* 0x00008200d9027a25 */ /* 0x000fe200078e00ff */
[----:B------:R2:W-:Y:S01]  /*16a0*/  @!P0 LDGSTS.E.BYPASS.LTC128B.128 [R219+0x7100], [R6.64], !P2 ;  /* 0x0710000006db8fae */ /* 0x0005e2000d101d46 */
[----:B------:R-:W-:Y:S02]  /*16b0*/  ISETP.GE.AND P0, PT, R30, 0x1, PT ;  /* 0x000000011e00780c */ /* 0x000fe40003f06270 */
[----:B------:R-:W-:Y:S01]  /*16c0*/  ISETP.GE.AND P2, PT, R226, c[0x0][0x1d4], PT ;  /* 0x00007500e2007a0c */ /* 0x000fe20003f46270 */
[----:B---3--:R3:W-:Y:S01]  /*16d0*/  SHFL.IDX PT, R8, R11, 0x1, 0x181f ;  /* 0x00381f000b087f89 */ /* 0x0087e200000e0000 */
[----:B------:R-:W-:Y:S02]  /*16e0*/  IMAD.IADD R3, R3, 0x1, R0 ;  /* 0x0000000103037824 */ /* 0x000fe400078e0200 */
[----:B------:R-:W-:Y:S01]  /*16f0*/  IMAD R0, R15, c[0x0][0x218], RZ ;  /* 0x000086000f007a24 */ /* 0x000fe200078e02ff */
[----:B------:R-:W4:Y:S01]  /*1700*/  SHFL.IDX PT, R9, R12, 0x1, 0x181f ;  /* 0x00381f000c097f89 */ /* 0x000f2200000e0000 */
[----:B------:R-:W-:-:S03]  /*1710*/  IMAD.WIDE.U32 R2, R216, c[0x0][0x218], R2 ;  /* 0x00008600d8027a25 */ /* 0x000fc600078e0002 */
[----:B------:R-:W0:Y:S01]  /*1720*/  LDGDEPBAR ;  /* 0x00000000000079af */ /* 0x000e220000000000 */
[----:B------:R-:W-:Y:S02]  /*1730*/  IMAD R0, R216, c[0x0][0x21c], R0 ;  /* 0x00008700d8007a24 */ /* 0x000fe400078e0200 */
[----:B--2---:R-:W-:-:S04]  /*1740*/  IMAD R6, R31, c[0x0][0x210], RZ ;  /* 0x000084001f067a24 */ /* 0x004fc800078e02ff */
[----:B---3--:R-:W-:Y:S02]  /*1750*/  IMAD R11, R34, c[0x0][0x214], R6 ;  /* 0x00008500220b7a24 */ /* 0x008fe400078e0206 */
[----:B-1----:R-:W-:-:S04]  /*1760*/  @P0 IMAD.WIDE R6, R226, 0x2, R4 ;  /* 0x00000002e2060825 */ /* 0x002fc800078e0204 */
[----:B------:R-:W-:Y:S01]  /*1770*/  @P0 IMAD.WIDE R4, R140, 0x2, R4 ;  /* 0x000000028c040825 */ /* 0x000fe200078e0204 */
[----:B------:R4:W-:Y:S03]  /*1780*/  @P0 LDGSTS.E.BYPASS.LTC128B.128 [R219+0x8100], [R6.64], !P2 ;  /* 0x0810000006db0fae */ /* 0x0009e6000d101d46 */
[----:B------:R-:W-:Y:S01]  /*1790*/  IMAD.IADD R22, R25, 0x1, R11 ;  /* 0x0000000119167824 */ /* 0x000fe200078e020b */
[----:B------:R1:W-:Y:S01]  /*17a0*/  @P0 LDGSTS.E.BYPASS.LTC128B.128 [R219+0xb100], [R4.64], !P6 ;  /* 0x0b10000004db0fae */ /* 0x0003e2000f101d46 */
[----:B----4-:R-:W-:Y:S01]  /*17b0*/  @P1 IMAD.WIDE R6, R226, 0x2, R8 ;  /* 0x00000002e2061825 */ /* 0x010fe200078e0208 */
[----:B-1----:R-:W-:-:S04]  /*17c0*/  IADD3 R4, P0, R24, R2, RZ ;  /* 0x0000000218047210 */ /* 0x002fc80007f1e0ff */
[----:B------:R1:W-:Y:S01]  /*17d0*/  @P1 LDGSTS.E.BYPASS.LTC128B.128 [R219+0x9100], [R6.64], !P2 ;  /* 0x0910000006db1fae */ /* 0x0003e2000d101d46 */
[----:B------:R-:W-:Y:S01]  /*17e0*/  IADD3.X R0, R22, R3, R0, P0, !PT ;  /* 0x0000000316007210 */ /* 0x000fe200007fe400 */
[----:B------:R-:W-:Y:S01]  /*17f0*/  IMAD R3, R217, c[0x0][0x1e0], RZ ;  /* 0x00007800d9037a24 */ /* 0x000fe200078e02ff */
[----:B------:R-:W-:Y:S01]  /*1800*/  LEA R2, P0, R4, c[0x0][0x1f8], 0x1 ;  /* 0x00007e0004027a11 */ /* 0x000fe200078008ff */
[----:B------:R-:W-:-:S03]  /*1810*/  IMAD.WIDE R22, R226, 0x2, RZ ;  /* 0x00000002e2167825 */ /* 0x000fc600078e02ff */
[----:B------:R-:W-:Y:S01]  /*1820*/  LEA.HI.X R0, R4, c[0x0][0x1fc], R0, 0x1, P0 ;  /* 0x00007f0004007a11 */ /* 0x000fe200000f0c00 */
[----:B------:R-:W-:Y:S01]  /*1830*/  IMAD R3, R216, c[0x0][0x1f0], R3 ;  /* 0x00007c00d8037a24 */ /* 0x000fe200078e0203 */
[----:B------:R-:W2:Y:S01]  /*1840*/  SHFL.IDX PT, R18, R2, RZ, 0x181f ;  /* 0x00181fff02127589 */ /* 0x000ea200000e0000 */
[----:B------:R-:W-:-:S03]  /*1850*/  @P1 IMAD.WIDE R4, R140, 0x2, R8 ;  /* 0x000000028c041825 */ /* 0x000fc600078e0208 */
[----:B------:R-:W-:Y:S01]  /*1860*/  SHFL.IDX PT, R15, R2, 0x1, 0x181f ;  /* 0x00381f00020f7f89 */ /* 0x000fe200000e0000 */
[----:B------:R-:W-:-:S03]  /*1870*/  IMAD R3, R34, c[0x0][0x1e8], R3 ;  /* 0x00007a0022037a24 */ /* 0x000fc600078e0203 */
[----:B------:R3:W-:Y:S01]  /*1880*/  @P1 LDGSTS.E.BYPASS.LTC128B.128 [R219+0xc100], [R4.64], !P6 ;  /* 0x0c10000004db1fae */ /* 0x0007e2000f101d46 */
[----:B------:R-:W-:Y:S02]  /*1890*/  ISETP.GT.AND P1, PT, R30, 0x40, PT ;  /* 0x000000401e00780c */ /* 0x000fe40003f24270 */
[----:B------:R-:W-:Y:S01]  /*18a0*/  LEA R3, R3, c[0x0][0x1c8], 0x1 ;  /* 0x0000720003037a11 */ /* 0x000fe200078e08ff */
[----:B------:R-:W-:Y:S01]  /*18b0*/  SHFL.IDX PT, R14, R2, 0x2, 0x181f ;  /* 0x00581f00020e7f89 */ /* 0x000fe200000e0000 */
[----:B-1----:R-:W-:-:S03]  /*18c0*/  LEA.HI R7, R136, R137, RZ, 0x4 ;  /* 0x0000008988077211 */ /* 0x002fc600078f20ff */
[----:B------:R-:W1:Y:S01]  /*18d0*/  SHFL.IDX PT, R17, R0, RZ, 0x181f ;  /* 0x00181fff00117589 */ /* 0x000e6200000e0000 */
[----:B------:R-:W-:-:S03]  /*18e0*/  IMAD.SHL.U32 R6, R19, 0x8, RZ ;  /* 0x0000000813067824 */ /* 0x000fc600078e00ff */
[----:B------:R-:W4:Y:S01]  /*18f0*/  SHFL.IDX PT, R16, R0, 0x1, 0x181f ;  /* 0x00381f0000107f89 */ /* 0x000f2200000e0000 */
[----:B--2---:R-:W-:-:S03]  /*1900*/  IADD3 R32, P0, R18, R22, RZ ;  /* 0x0000001612207210 */ /* 0x004fc60007f1e0ff */
[----:B------:R2:W5:Y:S04]  /*1910*/  SHFL.IDX PT, R13, R0, 0x2, 0x181f ;  /* 0x00581f00000d7f89 */ /* 0x00056800000e0000 */
[----:B------:R-:W-:Y:S04]  /*1920*/  SHFL.IDX PT, R2, R3, 0x2, 0x181f ;  /* 0x00581f0003027f89 */ /* 0x000fe800000e0000 */
[----:B------:R5:W5:Y:S01]  /*1930*/  SHFL.IDX PT, R3, R12, 0x2, 0x181f ;  /* 0x00581f000c037f89 */ /* 0x000b6200000e0000 */
[----:B---3--:R-:W-:Y:S02]  /*1940*/  LOP3.LUT R4, R7, 0xfffffff0, RZ, 0xc0, !PT ;  /* 0xfffffff007047812 */ /* 0x008fe400078ec0ff */
[----:B------:R-:W-:Y:S01]  /*1950*/  SHF.R.S32.HI R5, RZ, 0x4, R7 ;  /* 0x00000004ff057819 */ /* 0x000fe20000011407 */
[----:B-1----:R-:W-:Y:S01]  /*1960*/  IMAD.X R33, R17, 0x1, R23, P0 ;  /* 0x0000000111217824 */ /* 0x002fe200000e0617 */
[----:B------:R-:W-:-:S05]  /*1970*/  IADD3 R28, P0, R22, R15, RZ ;  /* 0x0000000f161c7210 */ /* 0x000fca0007f1e0ff */
[----:B----4-:R-:W-:Y:S01]  /*1980*/  IMAD.X R29, R23, 0x1, R16, P0 ;  /* 0x00000001171d7824 */ /* 0x010fe200000e0610 */
[----:B------:R-:W-:Y:S01]  /*1990*/  IADD3 R48, P0, R22, R14, RZ ;  /* 0x0000000e16307210 */ /* 0x000fe20007f1e0ff */
[----:B--2---:R-:W-:Y:S01]  /*19a0*/  IMAD.IADD R0, R137, 0x1, -R4 ;  /* 0x0000000189007824 */ /* 0x004fe200078e0a04 */
[----:B------:R-:W-:Y:S01]  /*19b0*/  LEA.HI R4, R7, R5, RZ, 0x1 ;  /* 0x0000000507047211 */ /* 0x000fe200078f08ff */
[----:B------:R-:W-:Y:S02]  /*19c0*/  IMAD.SHL.U32 R7, R20, 0x40, RZ ;  /* 0x0000004014077824 */ /* 0x000fe400078e00ff */
[----:B-----5:R-:W-:Y:S01]  /*19d0*/  IMAD.X R49, R23, 0x1, R13, P0 ;  /* 0x0000000117317824 */ /* 0x020fe200000e060d */
[----:B------:R-:W-:Y:S02]  /*19e0*/  LOP3.LUT R9, R4, 0xfffffffe, RZ, 0xc0, !PT ;  /* 0xfffffffe04097812 */ /* 0x000fe400078ec0ff */
[----:B------:R-:W-:Y:S02]  /*19f0*/  SHF.R.S32.HI R12, RZ, 0x1f, R0 ;  /* 0x0000001fff0c7819 */ /* 0x000fe40000011400 */
[----:B------:R-:W-:-:S02]  /*1a00*/  LOP3.LUT R4, R7, 0x1c0, RZ, 0xc0, !PT ;  /* 0x000001c007047812 */ /* 0x000fc400078ec0ff */
[----:B------:R-:W-:Y:S02]  /*1a10*/  LEA.HI R12, R12, R0, RZ, 0x3 ;  /* 0x000000000c0c7211 */ /* 0x000fe400078f18ff */
[----:B------:R-:W-:Y:S02]  /*1a20*/  LOP3.LUT R8, R4, 0x8, R6, 0xf8, !PT ;  /* 0x0000000804087812 */ /* 0x000fe400078ef806 */
[----:B------:R-:W-:Y:S02]  /*1a30*/  LOP3.LUT R7, R12, 0xfffffff8, RZ, 0xc0, !PT ;  /* 0xfffffff80c077812 */ /* 0x000fe400078ec0ff */
[----:B------:R-:W-:Y:S01]  /*1a40*/  SHF.R.U32.HI R6, RZ, 0x3, R4 ;  /* 0x00000003ff067819 */ /* 0x000fe20000011604 */
[----:B------:R-:W-:Y:S02]  /*1a50*/  IMAD.IADD R4, R5, 0x1, -R9 ;  /* 0x0000000105047824 */ /* 0x000fe400078e0a09 */
[----:B------:R-:W-:Y:S01]  /*1a60*/  IMAD.IADD R11, R0, 0x1, -R7 ;  /* 0x00000001000b7824 */ /* 0x000fe200078e0a07 */
[----:B------:R-:W-:Y:S01]  /*1a70*/  LOP3.LUT R0, R8, R6, RZ, 0x3c, !PT ;  /* 0x0000000608007212 */ /* 0x000fe200078e3cff */
[----:B------:R-:W-:-:S04]  /*1a80*/  @P1 IMAD.WIDE R8, R226, 0x2, R2 ;  /* 0x00000002e2081825 */ /* 0x000fc800078e0202 */
[C---:B------:R-:W-:Y:S01]  /*1a90*/  IMAD R0, R4.reuse, 0x200, R0 ;  /* 0x0000020004007824 */ /* 0x040fe200078e0200 */
[----:B------:R1:W-:Y:S01]  /*1aa0*/  @P1 LDGSTS.E.BYPASS.LTC128B.128 [R219+0xa100], [R8.64], !P2 ;  /* 0x0a10000008db1fae */ /* 0x0003e2000d101d46 */
[----:B------:R-:W-:Y:S02]  /*1ab0*/  IMAD.SHL.U32 R7, R4, 0x8, RZ ;  /* 0x0000000804077824 */ /* 0x000fe400078e00ff */
[----:B------:R-:W-:-:S04]  /*1ac0*/  @P1 IMAD.WIDE R4, R140, 0x2, R2 ;  /* 0x000000028c041825 */ /* 0x000fc800078e0202 */
[----:B------:R-:W-:Y:S01]  /*1ad0*/  IMAD.SHL.U32 R6, R11, 0x40, RZ ;  /* 0x000000400b067824 */ /* 0x000fe200078e00ff */
[----:B------:R2:W-:Y:S01]  /*1ae0*/  @P1 LDGSTS.E.BYPASS.LTC128B.128 [R219+0xd100], [R4.64], !P6 ;  /* 0x0d10000004db1fae */ /* 0x0005e2000f101d46 */
[----:B------:R-:W-:Y:S01]  /*1af0*/  IMAD.WIDE R2, R140, 0x2, RZ ;  /* 0x000000028c027825 */ /* 0x000fe200078e02ff */
[----:B------:R-:W-:Y:S02]  /*1b00*/  LOP3.LUT P1, RZ, R20, 0x2, RZ, 0xc0, !PT ;  /* 0x0000000214ff7812 */ /* 0x000fe4000782c0ff */
[----:B------:R-:W0:Y:S01]  /*1b10*/  LDGDEPBAR ;  /* 0x00000000000079af */ /* 0x000e220000000000 */
[----:B------:R-:W-:Y:S01]  /*1b20*/  LOP3.LUT R6, R6, 0x1c0, RZ, 0xc0, !PT ;  /* 0x000001c006067812 */ /* 0x000fe200078ec0ff */
[----:B------:R-:W-:Y:S01]  /*1b30*/  IMAD.SHL.U32 R196, R0, 0x2, RZ ;  /* 0x0000000200c47824 */ /* 0x000fe200078e00ff */
[----:B------:R-:W-:Y:S02]  /*1b40*/  IADD3 R22, P0, R18, R2, RZ ;  /* 0x0000000212167210 */ /* 0x000fe40007f1e0ff */
[----:B------:R-:W-:-:S02]  /*1b50*/  LOP3.LUT R7, R6, 0x8, R7, 0xf8, !PT ;  /* 0x0000000806077812 */ /* 0x000fc400078ef807 */
[----:B------:R-:W-:Y:S01]  /*1b60*/  SHF.R.U32.HI R6, RZ, 0x3, R6 ;  /* 0x00000003ff067819 */ /* 0x000fe20000011606 */
[----:B------:R-:W-:Y:S01]  /*1b70*/  IMAD.X R23, R17, 0x1, R3, P0 ;  /* 0x0000000111177824 */ /* 0x000fe200000e0603 */
[----:B------:R-:W-:Y:S02]  /*1b80*/  IADD3 R18, P0, R2, R15, RZ ;  /* 0x0000000f02127210 */ /* 0x000fe40007f1e0ff */
[----:B------:R-:W-:Y:S02]  /*1b90*/  LOP3.LUT R6, R7, R6, RZ, 0x3c, !PT ;  /* 0x0000000607067212 */ /* 0x000fe400078e3cff */
[----:B------:R-:W-:Y:S01]  /*1ba0*/  IADD3 R0, R196, 0x8100, RZ ;  /* 0x00008100c4007810 */ /* 0x000fe20007ffe0ff */
[----:B------:R-:W-:Y:S01]  /*1bb0*/  IMAD.X R19, R3, 0x1, R16, P0 ;  /* 0x0000000103137824 */ /* 0x000fe200000e0610 */
[----:B-1----:R-:W-:Y:S01]  /*1bc0*/  IADD3 R8, P0, R2, R14, RZ ;  /* 0x0000000e02087210 */ /* 0x002fe20007f1e0ff */
[----:B------:R-:W-:Y:S01]  /*1bd0*/  IMAD.MOV.U32 R2, RZ, RZ, 0x20 ;  /* 0x00000020ff027424 */ /* 0x000fe200078e00ff */
[----:B------:R-:W-:-:S02]  /*1be0*/  IADD3 R203, R196, 0x8120, RZ ;  /* 0x00008120c4cb7810 */ /* 0x000fc40007ffe0ff */
[----:B------:R-:W-:Y:S01]  /*1bf0*/  @P1 IADD3 R203, R0, -0x20, RZ ;  /* 0xffffffe000cb1810 */ /* 0x000fe20007ffe0ff */
[----:B------:R-:W-:Y:S01]  /*1c00*/  IMAD.X R9, R3, 0x1, R13, P0 ;  /* 0x0000000103097824 */ /* 0x000fe200000e060d */
[----:B------:R-:W-:Y:S01]  /*1c10*/  R2P PR, R11, 0x6 ;  /* 0x000000060b007804 */ /* 0x000fe20000000000 */
[----:B--2---:R-:W-:Y:S01]  /*1c20*/  IMAD.SHL.U32 R4, R12, 0x40, RZ ;  /* 0x000000400c047824 */ /* 0x004fe200078e00ff */
[----:B------:R-:W-:-:S04]  /*1c30*/  DEPBAR.LE SB0, 0x1 ;  /* 0x000080400000791a */ /* 0x000fc80000000000 */
[----:B------:R-:W-:Y:S01]  /*1c40*/  LOP3.LUT R4, R6, 0xfffffe00, R4, 0xf8, !PT ;  /* 0xfffffe0006047812 */ /* 0x000fe200078ef804 */
[----:B------:R-:W-:Y:S01]  /*1c50*/  IMAD.MOV.U32 R5, RZ, RZ, 0x10 ;  /* 0x00000010ff057424 */ /* 0x000fe200078e00ff */
[----:B------:R-:W-:Y:S02]  /*1c60*/  SEL R0, R2, 0xffffffe0, !P2 ;  /* 0xffffffe002007807 */ /* 0x000fe40005000000 */
[----:B------:R-:W-:Y:S01]  /*1c70*/  ISETP.GE.AND P0, PT, R226, c[0x0][0x1d4], PT ;  /* 0x00007500e2007a0c */ /* 0x000fe20003f06270 */
[----:B------:R-:W-:Y:S01]  /*1c80*/  IMAD R176, R134, 0x400, R4 ;  /* 0x0000040086b07824 */ /* 0x000fe200078e0204 */
[----:B------:R-:W-:Y:S02]  /*1c90*/  SEL R5, R5, 0xfffffff0, !P1 ;  /* 0xfffffff005057807 */ /* 0x000fe40004800000 */
[----:B------:R-:W-:Y:S02]  /*1ca0*/  ISETP.LT.OR P1, PT, R30, 0x1, P0 ;  /* 0x000000011e00780c */ /* 0x000fe40000721670 */
[C---:B------:R-:W-:Y:S01]  /*1cb0*/  LEA R184, R176.reuse, 0x100, 0x1 ;  /* 0x00000100b0b87811 */ /* 0x040fe200078e08ff */
[----:B------:R-:W-:Y:S01]  /*1cc0*/  IMAD.SHL.U32 R176, R176, 0x2, RZ ;  /* 0x00000002b0b07824 */ /* 0x000fe200078e00ff */
[----:B------:R-:W-:Y:S01]  /*1cd0*/  BAR.SYNC.DEFER_BLOCKING 0x0 ;  /* 0x0000000000007b1d */ /* 0x000fe20000010000 */
[----:B------:R-:W-:-:S02]  /*1ce0*/  ISETP.GE.AND P2, PT, R21, c[0x0][0x1d4], PT ;  /* 0x0000750015007a0c */ /* 0x000fc40003f46270 */
[--C-:B------:R-:W-:Y:S01]  /*1cf0*/  IMAD R180, R5, 0x2, R184.reuse ;  /* 0x0000000205b47824 */ /* 0x100fe200078e02b8 */
[----:B------:R-:W-:Y:S01]  /*1d00*/  IADD3 R3, R219, 0x1100, RZ ;  /* 0x00001100db037810 */ /* 0x000fe20007ffe0ff */
[C---:B------:R-:W-:Y:S01]  /*1d10*/  IMAD R184, R0.reuse, 0x2, R184 ;  /* 0x0000000200b87824 */ /* 0x040fe200078e02b8 */
[C---:B------:R-:W-:Y:S01]  /*1d20*/  IADD3 R214, R203.reuse, 0x800, RZ ;  /* 0x00000800cbd67810 */ /* 0x040fe20007ffe0ff */
[----:B------:R-:W-:Y:S01]  /*1d30*/  IMAD R192, R0, 0x2, R180 ;  /* 0x0000000200c07824 */ /* 0x000fe200078e02b4 */
[C---:B------:R-:W-:Y:S02]  /*1d40*/  IADD3 R213, R203.reuse, 0x1000, RZ ;  /* 0x00001000cbd57810 */ /* 0x040fe40007ffe0ff */
[C---:B------:R-:W-:Y:S02]  /*1d50*/  IADD3 R212, R203.reuse, 0x1800, RZ ;  /* 0x00001800cbd47810 */ /* 0x040fe40007ffe0ff */
[C---:B------:R-:W-:Y:S02]  /*1d60*/  IADD3 R211, R203.reuse, 0x2000, RZ ;  /* 0x00002000cbd37810 */ /* 0x040fe40007ffe0ff */
[----:B------:R-:W-:-:S02]  /*1d70*/  IADD3 R210, R203, 0x2800, RZ ;  /* 0x00002800cbd27810 */ /* 0x000fc40007ffe0ff */
[C---:B------:R-:W-:Y:S02]  /*1d80*/  IADD3 R209, R203.reuse, 0x3000, RZ ;  /* 0x00003000cbd17810 */ /* 0x040fe40007ffe0ff */
[C---:B------:R-:W-:Y:S02]  /*1d90*/  IADD3 R208, R203.reuse, 0x3800, RZ ;  /* 0x00003800cbd07810 */ /* 0x040fe40007ffe0ff */
[C---:B------:R-:W-:Y:S02]  /*1da0*/  IADD3 R207, R203.reuse, 0x4000, RZ ;  /* 0x00004000cbcf7810 */ /* 0x040fe40007ffe0ff */
[C---:B------:R-:W-:Y:S01]  /*1db0*/  IADD3 R206, R203.reuse, 0x4800, RZ ;  /* 0x00004800cbce7810 */ /* 0x040fe20007ffe0ff */
[----:B------:R-:W-:Y:S01]  /*1dc0*/  LDSM.16.M88.4 R124, [R176+0x100] ;  /* 0x00010000b07c783b */ /* 0x000fe20000000200 */
[C---:B------:R-:W-:Y:S02]  /*1dd0*/  IADD3 R205, R203.reuse, 0x5000, RZ ;  /* 0x00005000cbcd7810 */ /* 0x040fe40007ffe0ff */
[----:B------:R-:W-:Y:S01]  /*1de0*/  IADD3 R204, R203, 0x5800, RZ ;  /* 0x00005800cbcc7810 */ /* 0x000fe20007ffe0ff */
[----:B------:R-:W-:Y:S04]  /*1df0*/  LDSM.16.M88.4 R128, [R180] ;  /* 0x00000000b480783b */ /* 0x000fe80000000200 */
[----:B------:R-:W-:Y:S04]  /*1e00*/  LDSM.16.M88.4 R152, [R184] ;  /* 0x00000000b898783b */ /* 0x000fe80000000200 */
[----:B------:R-:W-:Y:S04]  /*1e10*/  LDSM.16.M88.4 R172, [R192] ;  /* 0x00000000c0ac783b */ /* 0x000fe80000000200 */
[----:B------:R-:W-:Y:S04]  /*1e20*/  LDSM.16.M88.4 R176, [R176+0x4100] ;  /* 0x00410000b0b0783b */ /* 0x000fe80000000200 */
[----:B------:R-:W-:Y:S04]  /*1e30*/  LDSM.16.M88.4 R180, [R180+0x4000] ;  /* 0x00400000b4b4783b */ /* 0x000fe80000000200 */
[----:B------:R-:W-:Y:S04]  /*1e40*/  LDSM.16.M88.4 R184, [R184+0x4000] ;  /* 0x00400000b8b8783b */ /* 0x000fe80000000200 */
[----:B------:R-:W-:Y:S04]  /*1e50*/  LDSM.16.M88.4 R192, [R192+0x4000] ;  /* 0x00400000c0c0783b */ /* 0x000fe80000000200 */
[----:B------:R-:W-:Y:S06]  /*1e60*/  BAR.SYNC.DEFER_BLOCKING 0x0 ;  /* 0x0000000000007b1d */ /* 0x000fec0000010000 */
[----:B------:R-:W-:-:S04]  /*1e70*/  DEPBAR.LE SB0, 0x0 ;  /* 0x000080000000791a */ /* 0x000fc80000000000 */
[----:B------:R-:W-:Y:S06]  /*1e80*/  BAR.SYNC.DEFER_BLOCKING 0x0 ;  /* 0x0000000000007b1d */ /* 0x000fec0000010000 */
[----:B------:R-:W1:Y:S04]  /*1e90*/  LDSM.16.M88.4 R24, [R196+0x8100] ;  /* 0x00810000c418783b */ /* 0x000e680000000200 */
[----:B------:R-:W2:Y:S04]  /*1ea0*/  LDSM.16.M88.4 R12, [R196+0x8900] ;  /* 0x00890000c40c783b */ /* 0x000ea80000000200 */
[----:B------:R-:W-:Y:S04]  /*1eb0*/  LDSM.16.M88.4 R44, [R196+0x9100] ;  /* 0x00910000c42c783b */ /* 0x000fe80000000200 */
[----:B------:R-:W-:Y:S04]  /*1ec0*/  LDSM.16.M88.4 R52, [R196+0x9900] ;  /* 0x00990000c434783b */ /* 0x000fe80000000200 */
[----:B------:R-:W-:Y:S04]  /*1ed0*/  LDSM.16.M88.4 R68, [R196+0xa100] ;  /* 0x00a10000c444783b */ /* 0x000fe80000000200 */
[----:B------:R-:W-:Y:S04]  /*1ee0*/  LDSM.16.M88.4 R80, [R196+0xa900] ;  /* 0x00a90000c450783b */ /* 0x000fe80000000200 */
[----:B------:R-:W3:Y:S04]  /*1ef0*/  LDSM.16.M88.4 R64, [R203] ;  /* 0x00000000cb40783b */ /* 0x000ee80000000200 */
[----:B------:R-:W4:Y:S04]  /*1f00*/  LDSM.16.M88.4 R60, [R203+0x800] ;  /* 0x00080000cb3c783b */ /* 0x000f280000000200 */
[----:B------:R-:W-:Y:S04]  /*1f10*/  LDSM.16.M88.4 R56, [R203+0x1000] ;  /* 0x00100000cb38783b */ /* 0x000fe80000000200 */
[----:B------:R-:W5:Y:S04]  /*1f20*/  LDSM.16.M88.4 R72, [R203+0x1800] ;  /* 0x00180000cb48783b */ /* 0x000f680000000200 */
[----:B------:R-:W4:Y:S01]  /*1f30*/  LDSM.16.M88.4 R108, [R203+0x2000] ;  /* 0x00200000cb6c783b */ /* 0x000f220000000200 */
[C---:B-1----:R-:W-:Y:S03]  /*1f40*/  HMMA.16816.F32 R40, R124.reuse, R24, RZ ;  /* 0x000000187c28723c */ /* 0x042fe600000018ff */
[----:B------:R-:W-:Y:S04]  /*1f50*/  LDSM.16.M88.4 R112, [R203+0x2800] ;  /* 0x00280000cb70783b */ /* 0x000fe80000000200 */
[----:B------:R-:W-:Y:S01]  /*1f60*/  @!PT LDS RZ, [RZ] ;  /* 0x00000000fffff984 */ /* 0x000fe20000000800 */
[----:B------:R-:W-:Y:S01]  /*1f70*/  @!PT LDS RZ, [RZ] ;  /* 0x00000000fffff984 */ /* 0x000fe20000000800 */
[----:B------:R-:W-:Y:S01]  /*1f80*/  @!PT LDS RZ, [RZ] ;  /* 0x00000000fffff984 */ /* 0x000fe20000000800 */
[----:B------:R1:W-:Y:S01]  /*1f90*/  LDGSTS.E.BYPASS.LTC128B.128 [R219+0x100], [R32.64], !P1 ;  /* 0x0010000020db7fae */ /* 0x0003e2000c901d46 */
[C---:B------:R-:W-:Y:S01]  /*1fa0*/  ISETP.LT.OR P1, PT, R30.reuse, 0x1, P2 ;  /* 0x000000011e00780c */ /* 0x040fe20001721670 */
[C---:B------:R-:W-:Y:S08]  /*1fb0*/  HMMA.16816.F32 R36, R124.reuse, R26, RZ ;  /* 0x0000001a7c24723c */ /* 0x040ff000000018ff */
[----:B--2---:R-:W-:Y:S04]  /*1fc0*/  HMMA.16816.F32 R24, R124, R14, RZ ;  /* 0x0000000e7c18723c */ /* 0x004fe800000018ff */
[----:B------:R2:W-:Y:S01]  /*1fd0*/  LDGSTS.E.BYPASS.LTC128B.128 [R219+0x3100], [R22.64], !P1 ;  /* 0x0310000016db7fae */ /* 0x0005e2000c901d46 */
[----:B------:R-:W-:-:S02]  /*1fe0*/  ISETP.LT.OR P1, PT, R30, 0x21, P0 ;  /* 0x000000211e00780c */ /* 0x000fc40000721670 */
[C---:B------:R-:W-:Y:S01]  /*1ff0*/  ISETP.LT.OR P0, PT, R30.reuse, 0x41, P0 ;  /* 0x000000411e00780c */ /* 0x040fe20000701670 */
[C---:B---3--:R-:W-:Y:S08]  /*2000*/  HMMA.16816.F32 R88, R128.reuse, R64, R40 ;  /* 0x000000408058723c */ /* 0x048ff00000001828 */
[----:B------:R-:W-:Y:S02]  /*2010*/  HMMA.16816.F32 R100, R128, R66, R36 ;  /* 0x000000428064723c */ /* 0x000fe40000001824 */
[----:B------:R3:W-:Y:S01]  /*2020*/  LDGSTS.E.BYPASS.LTC128B.128 [R219+0x1100], [R28.64], !P1 ;  /* 0x011000001cdb7fae */ /* 0x0007e2000c901d46 */
[----:B------:R-:W-:-:S02]  /*2030*/  ISETP.LT.OR P1, PT, R30, 0x21, P2 ;  /* 0x000000211e00780c */ /* 0x000fc40001721670 */
[----:B------:R-:W-:-:S03]  /*2040*/  ISETP.LT.OR P2, PT, R30, 0x41, P2 ;  /* 0x000000411e00780c */ /* 0x000fc60001741670 */
[C---:B-1----:R-:W-:Y:S08]  /*2050*/  HMMA.16816.F32 R32, R124.reuse, R12, RZ ;  /* 0x0000000c7c20723c */ /* 0x042ff000000018ff */
[----:B------:R1:W-:Y:S01]  /*2060*/  LDGSTS.E.BYPASS.LTC128B.128 [R219+0x4100], [R18.64], !P1 ;  /* 0x0410000012db7fae */ /* 0x0003e2000c901d46 */
[----:B------:R-:W-:Y:S01]  /*2070*/  LOP3.LUT P1, RZ, R20, 0x4, RZ, 0xc0, !PT ;  /* 0x0000000414ff7812 */ /* 0x000fe2000782c0ff */
[----:B------:R-:W-:Y:S02]  /*2080*/  HMMA.16816.F32 R12, R124, R52, RZ ;  /* 0x000000347c0c723c */ /* 0x000fe400000018ff */
[----:B------:R3:W-:Y:S01]  /*2090*/  LDGSTS.E.BYPASS.LTC128B.128 [R219+0x2100], [R48.64], !P0 ;  /* 0x0210000030db7fae */ /* 0x0007e2000c101d46 */
[----:B------:R-:W-:-:S02]  /*20a0*/  SEL R2, R2, 0xffffffe0, !P1 ;  /* 0xffffffe002027807 */ /* 0x000fc40004800000 */
[----:B------:R-:W-:Y:S01]  /*20b0*/  ISETP.GT.AND P1, PT, R231, 0x5f, PT ;  /* 0x0000005fe700780c */ /* 0x000fe20003f24270 */
[----:B------:R5:W-:Y:S02]  /*20c0*/  LDGSTS.E.BYPASS.LTC128B.128 [R219+0x5100], [R8.64], !P2 ;  /* 0x0510000008db7fae */ /* 0x000be4000d101d46 */
[C---:B------:R-:W-:Y:S01]  /*20d0*/  IMAD R202, R2.reuse, 0x2, R196 ;  /* 0x0000000202ca7824 */ /* 0x040fe200078e02c4 */
[----:B--2---:R-:W-:Y:S01]  /*20e0*/  HMMA.16816.F32 R20, R124, R44, RZ ;  /* 0x0000002c7c14723c */ /* 0x004fe200000018ff */
[----:B------:R-:W-:Y:S01]  /*20f0*/  IMAD R199, R2, 0x2, R203 ;  /* 0x0000000202c77824 */ /* 0x000fe200078e02cb */
[----:B------:R-:W0:Y:S01]  /*2100*/  LDGDEPBAR ;  /* 0x00000000000079af */ /* 0x000e220000000000 */
[----:B------:R-:W-:-:S03]  /*2110*/  IADD3 R2, R218, -0x1, RZ ;  /* 0xffffffffda027810 */ /* 0x000fc60007ffe0ff */
[----:B------:R-:W-:Y:S01]  /*2120*/  LDSM.16.M88.4 R40, [R202+0x9900] ;  /* 0x00990000ca28783b */ /* 0x000fe20000000200 */
[----:B------:R-:W-:Y:S01]  /*2130*/  ISETP.GT.AND P0, PT, R2, R251, PT ;  /* 0x000000fb0200720c */ /* 0x000fe20003f04270 */
[----:B----4-:R-:W-:Y:S01]  /*2140*/  HMMA.16816.F32 R92, R128, R62, R24 ;  /* 0x0000003e805c723c */ /* 0x010fe20000001818 */
[C---:B------:R-:W-:Y:S01]  /*2150*/  IADD3 R2, R219.reuse, 0x3100, RZ ;  /* 0x00003100db027810 */ /* 0x040fe20007ffe0ff */
[----:B------:R-:W-:Y:S01]  /*2160*/  LDSM.16.M88.4 R116, [R202+0xb100] ;  /* 0x00b10000ca74783b */ /* 0x000fe20000000200 */
[----:B------:R-:W-:-:S03]  /*2170*/  IADD3 R2, R219, 0x4100, RZ ;  /* 0x00004100db027810 */ /* 0x000fc60007ffe0ff */
[----:B------:R-:W-:Y:S02]  /*2180*/  LDSM.16.M88.4 R120, [R202+0xc100] ;  /* 0x00c10000ca78783b */ /* 0x000fe40000000200 */
[----:B-1----:R-:W-:Y:S02]  /*2190*/  HMMA.16816.F32 R16, R124, R46, RZ ;  /* 0x0000002e7c10723c */ /* 0x002fe400000018ff */
[----:B---3--:R-:W-:Y:S06]  /*21a0*/  LDSM.16.M88.4 R48, [R202+0x8900] ;  /* 0x00890000ca30783b */ /* 0x008fec0000000200 */
[----:B-----5:R-:W-:Y:S08]  /*21b0*/  HMMA.16816.F32 R76, R128, R72, R12 ;  /* 0x00000048804c723c */ /* 0x020ff0000000180c */
[----:B------:R-:W-:Y:S01]  /*21c0*/  HMMA.16816.F32 R12, R124, R54, RZ ;  /* 0x000000367c0c723c */ /* 0x000fe200000018ff */
[----:B------:R-:W-:Y:S07]  /*21d0*/  LDSM.16.M88.4 R52, [R202+0x9100] ;  /* 0x00910000ca34783b */ /* 0x000fee0000000200 */
[----:B------:R-:W-:Y:S01]  /*21e0*/  HMMA.16816.F32 R104, R128, R58, R16 ;  /* 0x0000003a8068723c */ /* 0x000fe20000001810 */
[----:B------:R-:W1:Y:S07]  /*21f0*/  LDSM.16.M88.4 R16, [R202+0x8100] ;  /* 0x00810000ca10783b */ /* 0x000e6e0000000200 */
[C---:B------:R-:W-:Y:S08]  /*2200*/  HMMA.16816.F32 R24, R124.reuse, R70, RZ ;  /* 0x000000467c18723c */ /* 0x040ff000000018ff */
[----:B------:R-:W-:Y:S08]  /*2210*/  HMMA.16816.F32 R28, R124, R68, RZ ;  /* 0x000000447c1c723c */ /* 0x000ff000000018ff */
[C---:B------:R-:W-:Y:S01]  /*2220*/  HMMA.16816.F32 R84, R128.reuse, R60, R32 ;  /* 0x0000003c8054723c */ /* 0x040fe20000001820 */
[----:B------:R-:W2:Y:S07]  /*2230*/  LDSM.16.M88.4 R32, [R202+0xa100] ;  /* 0x00a10000ca20783b */ /* 0x000eae0000000200 */
[----:B------:R-:W-:Y:S08]  /*2240*/  HMMA.16816.F32 R96, R128, R56, R20 ;  /* 0x000000388060723c */ /* 0x000ff00000001814 */
[----:B------:R-:W-:Y:S08]  /*2250*/  HMMA.16816.F32 R20, R124, R80, RZ ;  /* 0x000000507c14723c */ /* 0x000ff000000018ff */
[----:B------:R-:W-:Y:S08]  /*2260*/  HMMA.16816.F32 R68, R128, R74, R12 ;  /* 0x0000004a8044723c */ /* 0x000ff0000000180c */
[----:B------:R-:W-:Y:S08]  /*2270*/  HMMA.16816.F32 R12, R124, R82, RZ ;  /* 0x000000527c0c723c */ /* 0x000ff000000018ff */
[C---:B------:R-:W-:Y:S08]  /*2280*/  HMMA.16816.F32 R60, R128.reuse, R110, R24 ;  /* 0x0000006e803c723c */ /* 0x040ff00000001818 */
[----:B------:R-:W-:Y:S01]  /*2290*/  HMMA.16816.F32 R64, R128, R108, R28 ;  /* 0x0000006c8040723c */ /* 0x000fe2000000181c */
[----:B------:R-:W-:Y:S07]  /*22a0*/  LDSM.16.M88.4 R28, [R202+0xa900] ;  /* 0x00a90000ca1c783b */ /* 0x000fee0000000200 */
[C---:B-1----:R-:W-:Y:S08]  /*22b0*/  HMMA.16816.F32 R36, R152.reuse, R16, R88 ;  /* 0x000000109824723c */ /* 0x042ff00000001858 */
[C---:B------:R-:W-:Y:S01]  /*22c0*/  HMMA.16816.F32 R24, R152.reuse, R18, R100 ;  /* 0x000000129818723c */ /* 0x040fe20000001864 */
[----:B------:R-:W1:Y:S07]  /*22d0*/  LDSM.16.M88.4 R16, [R199+0x800] ;  /* 0x00080000c710783b */ /* 0x000e6e0000000200 */
[----:B------:R-:W-:Y:S08]  /*22e0*/  HMMA.16816.F32 R72, R152, R48, R84 ;  /* 0x000000309848723c */ /* 0x000ff00000001854 */
[C---:B------:R-:W-:Y:S01]  /*22f0*/  HMMA.16816.F32 R56, R128.reuse, R112, R20 ;  /* 0x000000708038723c */ /* 0x040fe20000001814 */
[----:B------:R-:W3:Y:S07]  /*2300*/  LDSM.16.M88.4 R20, [R199] ;  /* 0x00000000c714783b */ /* 0x000eee0000000200 */
[----:B------:R-:W-:Y:S01]  /*2310*/  HMMA.16816.F32 R44, R128, R114, R12 ;  /* 0x00000072802c723c */ /* 0x000fe2000000180c */
[----:B------:R-:W4:Y:S04]  /*2320*/  LDSM.16.M88.4 R12, [R199+0x1000] ;  /* 0x00100000c70c783b */ /* 0x000f280000000200 */
[----:B------:R-:W-:Y:S03]  /*2330*/  LDSM.16.M88.4 R112, [R202+0xb900] ;  /* 0x00b90000ca70783b */ /* 0x000fe60000000200 */
[C---:B------:R-:W-:Y:S08]  /*2340*/  HMMA.16816.F32 R80, R152.reuse, R50, R92 ;  /* 0x000000329850723c */ /* 0x040ff0000000185c */
[C---:B------:R-:W-:Y:S01]  /*2350*/  HMMA.16816.F32 R100, R152.reuse, R42, R68 ;  /* 0x0000002a9864723c */ /* 0x040fe20000001844 */
[----:B------:R-:W5:Y:S07]  /*2360*/  LDSM.16.M88.4 R68, [R199+0x2000] ;  /* 0x00200000c744783b */ /* 0x000f6e0000000200 */
[C---:B--2---:R-:W-:Y:S08]  /*2370*/  HMMA.16816.F32 R92, R152.reuse, R32, R64 ;  /* 0x00000020985c723c */ /* 0x044ff00000001840 */
[C---:B------:R-:W-:Y:S01]  /*2380*/  HMMA.16816.F32 R88, R152.reuse, R34, R60 ;  /* 0x000000229858723c */ /* 0x040fe2000000183c */
[----:B------:R-:W2:Y:S04]  /*2390*/  LDSM.16.M88.4 R32, [R196+0xb900] ;  /* 0x00b90000c420783b */ /* 0x000ea80000000200 */
[----:B------:R-:W2:Y:S03]  /*23a0*/  LDSM.16.M88.4 R60, [R199+0x1800] ;  /* 0x00180000c73c783b */ /* 0x000ea60000000200 */
[C---:B------:R-:W-:Y:S08]  /*23b0*/  HMMA.16816.F32 R104, R152.reuse, R54, R104 ;  /* 0x000000369868723c */ /* 0x040ff00000001868 */
[----:B------:R-:W-:Y:S01]  /*23c0*/  HMMA.16816.F32 R96, R152, R52, R96 ;  /* 0x000000349860723c */ /* 0x000fe20000001860 */
[----:B------:R-:W2:Y:S07]  /*23d0*/  LDSM.16.M88.4 R52, [R199+0x2800] ;  /* 0x00280000c734783b */ /* 0x000eae0000000200 */
[----:B-1----:R-:W-:Y:S01]  /*23e0*/  HMMA.16816.F32 R48, R172, R16, R72 ;  /* 0x00000010ac30723c */ /* 0x002fe20000001848 */
[----:B------:R-:W-:Y:S07]  /*23f0*/  LDSM.16.M88.4 R72, [R196+0xd100] ;  /* 0x00d10000c448783b */ /* 0x000fee0000000200 */
[C---:B------:R-:W-:Y:S08]  /*2400*/  HMMA.16816.F32 R108, R152.reuse, R40, R76 ;  /* 0x00000028986c723c */ /* 0x040ff0000000184c */
[C---:B------:R-:W-:Y:S01]  /*2410*/  HMMA.16816.F32 R76, R152.reuse, R30, R44 ;  /* 0x0000001e984c723c */ /* 0x040fe2000000182c */
[----:B------:R-:W1:Y:S07]  /*2420*/  LDSM.16.M88.4 R44, [R196+0xb100] ;  /* 0x00b10000c42c783b */ /* 0x000e6e0000000200 */
[----:B------:R-:W-:Y:S01]  /*2430*/  HMMA.16816.F32 R84, R152, R28, R56 ;  /* 0x0000001c9854723c */ /* 0x000fe20000001838 */
[----:B------:R-:W1:Y:S07]  /*2440*/  LDSM.16.M88.4 R28, [R196+0xc100] ;  /* 0x00c10000c41c783b */ /* 0x000e6e0000000200 */
[C---:B---3--:R-:W-:Y:S08]  /*2450*/  HMMA.16816.F32 R64, R172.reuse, R20, R36 ;  /* 0x00000014ac40723c */ /* 0x048ff00000001824 */
[C---:B------:R-:W-:Y:S01]  /*2460*/  HMMA.16816.F32 R56, R172.reuse, R22, R24 ;  /* 0x00000016ac38723c */ /* 0x040fe20000001818 */
[----:B------:R-:W3:Y:S07]  /*2470*/  LDSM.16.M88.4 R24, [R196+0xc900] ;  /* 0x00c90000c418783b */ /* 0x000eee0000000200 */
[C---:B----4-:R-:W-:Y:S08]  /*2480*/  HMMA.16816.F32 R20, R172.reuse, R14, R104 ;  /* 0x0000000eac14723c */ /* 0x050ff00000001868 */
[C---:B-----5:R-:W-:Y:S08]  /*2490*/  HMMA.16816.F32 R104, R172.reuse, R68, R92 ;  /* 0x00000044ac68723c */ /* 0x060ff0000000185c */
[----:B------:R-:W-:Y:S08]  /*24a0*/  HMMA.16816.F32 R40, R172, R18, R80 ;  /* 0x00000012ac28723c */ /* 0x000ff00000001850 */
[----:B--2---:R-:W-:Y:S01]  /*24b0*/  HMMA.16816.F32 R92, R176, R32, R48 ;  /* 0x00000020b05c723c */ /* 0x004fe20000001830 */
[----:B------:R-:W2:Y:S07]  /*24c0*/  LDSM.16.M88.4 R48, [R196+0xd900] ;  /* 0x00d90000c430783b */ /* 0x000eae0000000200 */
[C---:B------:R-:W-:Y:S08]  /*24d0*/  HMMA.16816.F32 R36, R172.reuse, R12, R96 ;  /* 0x0000000cac24723c */ /* 0x040ff00000001860 */
[C---:B------:R-:W-:Y:S08]  /*24e0*/  HMMA.16816.F32 R16, R172.reuse, R60, R108 ;  /* 0x0000003cac10723c */ /* 0x040ff0000000186c */
[C---:B------:R-:W-:Y:S08]  /*24f0*/  HMMA.16816.F32 R12, R172.reuse, R62, R100 ;  /* 0x0000003eac0c723c */ /* 0x040ff00000001864 */
[C---:B------:R-:W-:Y:S08]  /*2500*/  HMMA.16816.F32 R100, R172.reuse, R70, R88 ;  /* 0x00000046ac64723c */ /* 0x040ff00000001858 */
[C---:B------:R-:W-:Y:S08]  /*2510*/  HMMA.16816.F32 R96, R172.reuse, R52, R84 ;  /* 0x00000034ac60723c */ /* 0x040ff00000001854 */
[----:B------:R-:W-:Y:S08]  /*2520*/  HMMA.16816.F32 R88, R172, R54, R76 ;  /* 0x00000036ac58723c */ /* 0x000ff0000000184c */
[C---:B-1----:R-:W-:Y:S01]  /*2530*/  HMMA.16816.F32 R80, R176.reuse, R46, R56 ;  /* 0x0000002eb050723c */ /* 0x042fe20000001838 */
[----:B------:R-:W1:Y:S07]  /*2540*/  LDSM.16.M88.4 R56, [R203+0x3000] ;  /* 0x00300000cb38783b */ /* 0x000e6e0000000200 */
[C---:B------:R-:W-:Y:S01]  /*2550*/  HMMA.16816.F32 R76, R176.reuse, R34, R40 ;  /* 0x00000022b04c723c */ /* 0x040fe20000001828 */
[----:B------:R-:W4:Y:S04]  /*2560*/  LDSM.16.M88.4 R32, [R203+0x5800] ;  /* 0x00580000cb20783b */ /* 0x000f280000000200 */
[----:B------:R-:W-:Y:S03]  /*2570*/  LDSM.16.M88.4 R40, [R203+0x4800] ;  /* 0x00480000cb28783b */ /* 0x000fe60000000200 */
[C---:B------:R-:W-:Y:S01]  /*2580*/  HMMA.16816.F32 R84, R176.reuse, R44, R64 ;  /* 0x0000002cb054723c */ /* 0x040fe20000001840 */
[----:B------:R-:W5:Y:S04]  /*2590*/  LDSM.16.M88.4 R64, [R203+0x3800] ;  /* 0x00380000cb40783b */ /* 0x000f680000000200 */
[----:B------:R-:W-:Y:S03]  /*25a0*/  LDSM.16.M88.4 R44, [R203+0x4000] ;  /* 0x00400000cb2c783b */ /* 0x000fe60000000200 */
[C---:B------:R-:W-:Y:S01]  /*25b0*/  HMMA.16816.F32 R68, R176.reuse, R28, R36 ;  /* 0x0000001cb044723c */ /* 0x040fe20000001824 */
[----:B------:R-:W1:Y:S07]  /*25c0*/  LDSM.16.M88.4 R36, [R203+0x5000] ;  /* 0x00500000cb24783b */ /* 0x000e6e0000000200 */
[C---:B------:R-:W-:Y:S08]  /*25d0*/  HMMA.16816.F32 R60, R176.reuse, R30, R20 ;  /* 0x0000001eb03c723c */ /* 0x040ff00000001814 */
[C---:B---3--:R-:W-:Y:S08]  /*25e0*/  HMMA.16816.F32 R52, R176.reuse, R24, R16 ;  /* 0x00000018b034723c */ /* 0x048ff00000001810 */
[C---:B------:R-:W-:Y:S08]  /*25f0*/  HMMA.16816.F32 R28, R176.reuse, R26, R12 ;  /* 0x0000001ab01c723c */ /* 0x040ff0000000180c */
[C---:B--2---:R-:W-:Y:S08]  /*2600*/  HMMA.16816.F32 R16, R176.reuse, R48, R96 ;  /* 0x00000030b010723c */ /* 0x044ff00000001860 */
[C---:B------:R-:W-:Y:S08]  /*2610*/  HMMA.16816.F32 R12, R176.reuse, R50, R88 ;  /* 0x00000032b00c723c */ /* 0x040ff00000001858 */
[C---:B------:R-:W-:Y:S08]  /*2620*/  HMMA.16816.F32 R20, R176.reuse, R74, R100 ;  /* 0x0000004ab014723c */ /* 0x040ff00000001864 */
[----:B------:R-:W-:Y:S01]  /*2630*/  HMMA.16816.F32 R24, R176, R72, R104 ;  /* 0x00000048b018723c */ /* 0x000fe20000001868 */
[----:B------:R-:W-:Y:S07]  /*2640*/  LDSM.16.M88.4 R72, [R199+0x3000] ;  /* 0x00300000c748783b */ /* 0x000fee0000000200 */
[C---:B-1----:R-:W-:Y:S08]  /*2650*/  HMMA.16816.F32 R48, R180.reuse, R56, R84 ;  /* 0x00000038b430723c */ /* 0x042ff00000001854 */
[C---:B----4-:R-:W-:Y:S01]  /*2660*/  HMMA.16816.F32 R88, R180.reuse, R32, R16 ;  /* 0x00000020b458723c */ /* 0x050fe20000001810 */
[----:B------:R-:W1:Y:S07]  /*2670*/  LDSM.16.M88.4 R16, [R202+0xc900] ;  /* 0x00c90000ca10783b */ /* 0x000e6e0000000200 */
[C---:B------:R-:W-:Y:S01]  /*2680*/  HMMA.16816.F32 R84, R180.reuse, R34, R12 ;  /* 0x00000022b454723c */ /* 0x040fe2000000180c */
[----:B------:R-:W2:Y:S07]  /*2690*/  LDSM.16.M88.4 R12, [R202+0xd100] ;  /* 0x00d10000ca0c783b */ /* 0x000eae0000000200 */
[C---:B-----5:R-:W-:Y:S08]  /*26a0*/  HMMA.16816.F32 R100, R180.reuse, R66, R76 ;  /* 0x00000042b464723c */ /* 0x060ff0000000184c */
[C---:B------:R-:W-:Y:S01]  /*26b0*/  HMMA.16816.F32 R96, R180.reuse, R38, R20 ;  /* 0x00000026b460723c */ /* 0x040fe20000001814 */
[----:B------:R-:W3:Y:S07]  /*26c0*/  LDSM.16.M88.4 R20, [R202+0xd900] ;  /* 0x00d90000ca14783b */ /* 0x000eee0000000200 */
[C---:B------:R-:W-:Y:S08]  /*26d0*/  HMMA.16816.F32 R56, R180.reuse, R58, R80 ;  /* 0x0000003ab438723c */ /* 0x040ff00000001850 */
[C---:B------:R-:W-:Y:S01]  /*26e0*/  HMMA.16816.F32 R76, R180.reuse, R44, R68 ;  /* 0x0000002cb44c723c */ /* 0x040fe20000001844 */
[----:B------:R-:W4:Y:S07]  /*26f0*/  LDSM.16.M88.4 R68, [R199+0x3800] ;  /* 0x00380000c744783b */ /* 0x000f2e0000000200 */
[C---:B------:R-:W-:Y:S08]  /*2700*/  HMMA.16816.F32 R104, R180.reuse, R40, R52 ;  /* 0x00000028b468723c */ /* 0x040ff00000001834 */
[C---:B------:R-:W-:Y:S08]  /*2710*/  HMMA.16816.F32 R28, R180.reuse, R42, R28 ;  /* 0x0000002ab41c723c */ /* 0x040ff0000000181c */
[C---:B------:R-:W-:Y:S08]  /*2720*/  HMMA.16816.F32 R24, R180.reuse, R36, R24 ;  /* 0x00000024b418723c */ /* 0x040ff00000001818 */
[C---:B------:R-:W-:Y:S01]  /*2730*/  HMMA.16816.F32 R92, R180.reuse, R64, R92 ;  /* 0x00000040b45c723c */ /* 0x040fe2000000185c */
[----:B------:R-:W5:Y:S07]  /*2740*/  LDSM.16.M88.4 R64, [R199+0x4000] ;  /* 0x00400000c740783b */ /* 0x000f6e0000000200 */
[----:B------:R-:W-:Y:S01]  /*2750*/  HMMA.16816.F32 R108, R180, R46, R60 ;  /* 0x0000002eb46c723c */ /* 0x000fe2000000183c */
[----:B------:R-:W2:Y:S07]  /*2760*/  LDSM.16.M88.4 R60, [R199+0x4800] ;  /* 0x00480000c73c783b */ /* 0x000eae0000000200 */
[C---:B------:R-:W-:Y:S01]  /*2770*/  HMMA.16816.F32 R52, R184.reuse, R118, R56 ;  /* 0x00000076b834723c */ /* 0x040fe20000001838 */
[----:B------:R-:W3:Y:S07]  /*2780*/  LDSM.16.M88.4 R56, [R199+0x5000] ;  /* 0x00500000c738783b */ /* 0x000eee0000000200 */
[----:B------:R-:W-:Y:S01]  /*2790*/  HMMA.16816.F32 R40, R184, R120, R76 ;  /* 0x00000078b828723c */ /* 0x000fe2000000184c */
[----:B------:R-:W3:Y:S01]  /*27a0*/  LDSM.16.M88.4 R76, [R199+0x5800] ;  /* 0x00580000c74c783b */ /* 0x000ee20000000200 */
[----:B------:R-:W-:-:S06]  /*27b0*/  DEPBAR.LE SB0, 0x0 ;  /* 0x000080000000791a */ /* 0x000fcc0000000000 */
[C---:B-1----:R-:W-:Y:S08]  /*27c0*/  HMMA.16816.F32 R32, R184.reuse, R16, R104 ;  /* 0x00000010b820723c */ /* 0x042ff00000001868 */
[C---:B------:R-:W-:Y:S08]  /*27d0*/  HMMA.16816.F32 R28, R184.reuse, R18, R28 ;  /* 0x00000012b81c723c */ /* 0x040ff0000000181c */
[C---:B------:R-:W-:Y:S08]  /*27e0*/  HMMA.16816.F32 R80, R184.reuse, R116, R48 ;  /* 0x00000074b850723c */ /* 0x040ff00000001830 */
[C---:B--2---:R-:W-:Y:S08]  /*27f0*/  HMMA.16816.F32 R24, R184.reuse, R12, R24 ;  /* 0x0000000cb818723c */ /* 0x044ff00000001818 */
[C---:B------:R-:W-:Y:S08]  /*2800*/  HMMA.16816.F32 R16, R184.reuse, R14, R96 ;  /* 0x0000000eb810723c */ /* 0x040ff00000001860 */
[C---:B------:R-:W-:Y:S08]  /*2810*/  HMMA.16816.F32 R48, R184.reuse, R112, R92 ;  /* 0x00000070b830723c */ /* 0x040ff0000000185c */
[C---:B------:R-:W-:Y:S08]  /*2820*/  HMMA.16816.F32 R44, R184.reuse, R114, R100 ;  /* 0x00000072b82c723c */ /* 0x040ff00000001864 */
[C---:B------:R-:W-:Y:S08]  /*2830*/  HMMA.16816.F32 R36, R184.reuse, R122, R108 ;  /* 0x0000007ab824723c */ /* 0x040ff0000000186c */
[C---:B---3--:R-:W-:Y:S08]  /*2840*/  HMMA.16816.F32 R12, R184.reuse, R20, R88 ;  /* 0x00000014b80c723c */ /* 0x048ff00000001858 */
[----:B------:R-:W-:Y:S08]  /*2850*/  HMMA.16816.F32 R20, R184, R22, R84 ;  /* 0x00000016b814723c */ /* 0x000ff00000001854 */
[C---:B------:R-:W-:Y:S08]  /*2860*/  HMMA.16816.F32 R112, R192.reuse, R72, R80 ;  /* 0x00000048c070723c */ /* 0x040ff00000001850 */
[C---:B------:R-:W-:Y:S08]  /*2870*/  HMMA.16816.F32 R104, R192.reuse, R74, R52 ;  /* 0x0000004ac068723c */ /* 0x040ff00000001834 */
[C---:B----4-:R-:W-:Y:S08]  /*2880*/  HMMA.16816.F32 R100, R192.reuse, R68, R48 ;  /* 0x00000044c064723c */ /* 0x050ff00000001830 */
[C---:B------:R-:W-:Y:S08]  /*2890*/  HMMA.16816.F32 R88, R192.reuse, R70, R44 ;  /* 0x00000046c058723c */ /* 0x040ff0000000182c */
[C---:B-----5:R-:W-:Y:S08]  /*28a0*/  HMMA.16816.F32 R92, R192.reuse, R64, R40 ;  /* 0x00000040c05c723c */ /* 0x060ff00000001828 */
[C---:B------:R-:W-:Y:S08]  /*28b0*/  HMMA.16816.F32 R96, R192.reuse, R66, R36 ;  /* 0x00000042c060723c */ /* 0x040ff00000001824 */
[C---:B------:R-:W-:Y:S08]  /*28c0*/  HMMA.16816.F32 R84, R192.reuse, R60, R32 ;  /* 0x0000003cc054723c */ /* 0x040ff00000001820 */
[C---:B------:R-:W-:Y:S08]  /*28d0*/  HMMA.16816.F32 R60, R192.reuse, R62, R28 ;  /* 0x0000003ec03c723c */ /* 0x040ff0000000181c */
[C---:B------:R-:W-:Y:S08]  /*28e0*/  HMMA.16816.F32 R64, R192.reuse, R56, R24 ;  /* 0x00000038c040723c */ /* 0x040ff00000001818 */
[C---:B------:R-:W-:Y:S08]  /*28f0*/  HMMA.16816.F32 R68, R192.reuse, R58, R16 ;  /* 0x0000003ac044723c */ /* 0x040ff00000001810 */
[C---:B------:R-:W-:Y:S08]  /*2900*/  HMMA.16816.F32 R72, R192.reuse, R76, R12 ;  /* 0x0000004cc048723c */ /* 0x040ff0000000180c */
[----:B------:R-:W-:Y:S01]  /*2910*/  HMMA.16816.F32 R80, R192, R78, R20 ;  /* 0x0000004ec050723c */ /* 0x000fe20000001814 */
[----:B------:R-:W-:Y:S06]  /*2920*/  BAR.SYNC.DEFER_BLOCKING 0x0 ;  /* 0x0000000000007b1d */ /* 0x000fec0000010000 */
[----:B------:R-:W-:Y:S05]  /*2930*/  @!P0 BRA `(.L_x_242) ;  /* 0x000003f000008947 */ /* 0x000fea0003800000 */
[----:B------:R-:W-:Y:S01]  /*2940*/  IADD3 R3, R231, R132, R148 ;  /* 0x00000084e7037210 */ /* 0x000fe20007ffe094 */
[----:B------:R-:W-:-:S03]  /*2950*/  IMAD.MOV.U32 R216, RZ, RZ, RZ ;  /* 0x000000ffffd87224 */ /* 0x000fc600078e00ff */
[----:B------:R-:W-:-:S05]  /*2960*/  IADD3 R3, R3, -0x60, RZ ;  /* 0xffffffa003037810 */ /* 0x000fca0007ffe0ff */
[----:B------:R-:W-:-:S04]  /*2970*/  @P5 IMAD.HI.U32 R6, R3, c[0x0][0x2bc], RZ ;  /* 0x0000af0003065a27 */ /* 0x000fc800078e00ff */
[----:B------:R-:W-:Y:S01]  /*2980*/  IMAD.MOV.U32 R2, RZ, RZ, R3 ;  /* 0x000000ffff027224 */ /* 0x000fe200078e0003 */
[----:B------:R-:W-:-:S04]  /*2990*/  @P5 SHF.R.U32.HI R2, RZ, c[0x0][0x2c0], R6 ;  /* 0x0000b000ff025a19 */ /* 0x000fc80000011606 */
[----:B------:R-:W-:-:S04]  /*29a0*/  @!P1 IADD3 R7, P0, R2, R146, RZ ;  /* 0x0000009202079210 */ /* 0x000fc80007f1e0ff */
[----:B------:R-:W-:Y:S02]  /*29b0*/  @!P1 LEA.HI.X.SX32 R8, R2, R143, 0x1, P0 ;  /* 0x0000008f02089211 */ /* 0x000fe400000f0eff */
[----:B------:R-:W-:-:S04]  /*29c0*/  @!P1 LEA R6, P0, R7, c[0x0][0x2a0], 0x2 ;  /* 0x0000a80007069a11 */ /* 0x000fc800078010ff */
[----:B------:R-:W-:-:S05]  /*29d0*/  @!P1 LEA.HI.X R7, R7, c[0x0][0x2a4], R8, 0x2, P0 ;  /* 0x0000a90007079a11 */ /* 0x000fca00000f1408 */
[----:B------:R1:W2:Y:S01]  /*29e0*/  @!P1 LDG.E R216, [R6.64] ;  /* 0x0000000606d89981 */ /* 0x0002a2000c1e1900 */
[----:B------:R-:W-:Y:S01]  /*29f0*/  IMAD.MOV R2, RZ, RZ, -R2 ;  /* 0x000000ffff027224 */ /* 0x000fe200078e0a02 */
[C---:B------:R-:W-:Y:S01]  /*2a00*/  ISETP.GE.AND P2, PT, R226.reuse, c[0x0][0x1d4], PT ;  /* 0x00007500e2007a0c */ /* 0x040fe20003f46270 */
[----:B------:R-:W-:Y:S02]  /*2a10*/  IMAD.SHL.U32 R22, R226, 0x2, RZ ;  /* 0x00000002e2167824 */ /* 0x000fe400078e00ff */
[----:B------:R-:W-:Y:S01]  /*2a20*/  IMAD R217, R2, c[0x0][0x2b8], R3 ;  /* 0x0000ae0002d97a24 */ /* 0x000fe200078e0203 */
[----:B------:R-:W-:-:S04]  /*2a30*/  SEL R21, RZ, 0x10, P2 ;  /* 0x00000010ff157807 */ /* 0x000fc80001000000 */
        /* <DEDUP_REMOVED lines=8> */
[----:B------:R-:W-:-:S03]  /*2ac0*/  IADD3 R2, P0, R144, R2, RZ ;  /* 0x0000000290027210 */ /* 0x000fc60007f1e0ff */
[----:B------:R-:W-:-:S05]  /*2ad0*/  IMAD R6, R216, c[0x0][0x1f4], R6 ;  /* 0x00007d00d8067a24 */ /* 0x000fca00078e0206 */
[----:B------:R-:W-:Y:S02]  /*2ae0*/  IADD3.X R3, R142, R3, R6, P0, !PT ;  /* 0x000000038e037210 */ /* 0x000fe400007fe406 */
[----:B------:R-:W-:Y:S02]  /*2af0*/  LEA R8, P0, R2, c[0x0][0x1c8], 0x1 ;  /* 0x0000720002087a11 */ /* 0x000fe400078008ff */
[----:B------:R-:W-:Y:S02]  /*2b00*/  SHF.L.U64.HI R6, R226, 0x1, R248 ;  /* 0x00000001e2067819 */ /* 0x000fe400000102f8 */
[----:B------:R-:W-:Y:S01]  /*2b10*/  LEA.HI.X R7, R2, c[0x0][0x1cc], R3, 0x1, P0 ;  /* 0x0000730002077a11 */ /* 0x000fe200000f0c03 */
[----:B------:R-:W1:Y:S01]  /*2b20*/  SHFL.IDX PT, R9, R8, 0x2, 0x181f ;  /* 0x00581f0008097f89 */ /* 0x000e6200000e0000 */
[----:B------:R-:W-:Y:S02]  /*2b30*/  IADD3 R2, -R21, 0x10, RZ ;  /* 0x0000001015027810 */ /* 0x000fe40007ffe1ff */
[----:B------:R-:W-:Y:S01]  /*2b40*/  IADD3 R3, -R139, 0x10, RZ ;  /* 0x000000108b037810 */ /* 0x000fe20007ffe1ff */
[----:B------:R-:W2:Y:S01]  /*2b50*/  SHFL.IDX PT, R11, R7, 0x2, 0x181f ;  /* 0x00581f00070b7f89 */ /* 0x000ea200000e0000 */
[----:B------:R-:W-:-:S02]  /*2b60*/  LOP3.LUT R2, R2, 0xf, RZ, 0xc0, !PT ;  /* 0x0000000f02027812 */ /* 0x000fc400078ec0ff */
[----:B------:R-:W-:Y:S01]  /*2b70*/  LOP3.LUT R12, R3, 0xf, RZ, 0xc0, !PT ;  /* 0x0000000f030c7812 */ /* 0x000fe200078ec0ff */
[----:B------:R-:W-:Y:S01]  /*2b80*/  SHFL.IDX PT, R20, R8, 0x1, 0x181f ;  /* 0x00381f0008147f89 */ /* 0x000fe200000e0000 */
[----:B------:R-:W-:Y:S02]  /*2b90*/  SHF.L.U64.HI R3, R140, 0x1, R141 ;  /* 0x000000018c037819 */ /* 0x000fe4000001028d */
[----:B-1----:R-:W-:Y:S01]  /*2ba0*/  IADD3 R18, P2, P0, R2, R9, R22 ;  /* 0x0000000902127210 */ /* 0x002fe2000785e016 */
[----:B------:R-:W-:-:S03]  /*2bb0*/  IMAD.SHL.U32 R2, R140, 0x2, RZ ;  /* 0x000000028c027824 */ /* 0x000fc600078e00ff */
[----:B--2---:R-:W-:Y:S02]  /*2bc0*/  IADD3.X R19, RZ, R11, R6, P2, P0 ;  /* 0x0000000bff137210 */ /* 0x004fe400017e0406 */
[----:B------:R-:W-:Y:S02]  /*2bd0*/  IADD3 R16, P2, P0, R12, R9, R2 ;  /* 0x000000090c107210 */ /* 0x000fe4000785e002 */
[----:B------:R-:W1:Y:S02]  /*2be0*/  SHFL.IDX PT, R9, R8, RZ, 0x181f ;  /* 0x00181fff08097589 */ /* 0x000e6400000e0000 */
[----:B------:R-:W-:Y:S02]  /*2bf0*/  IADD3.X R17, RZ, R11, R3, P2, P0 ;  /* 0x0000000bff117210 */ /* 0x000fe400017e0403 */
[----:B------:R-:W2:Y:S01]  /*2c00*/  SHFL.IDX PT, R11, R7, RZ, 0x181f ;  /* 0x00181fff070b7589 */ /* 0x000ea200000e0000 */
[----:B------:R-:W-:-:S03]  /*2c10*/  ISETP.GE.AND P2, PT, R226, c[0x0][0x1d4], PT ;  /* 0x00007500e2007a0c */ /* 0x000fc60003f46270 */
[----:B------:R-:W3:Y:S01]  /*2c20*/  SHFL.IDX PT, R7, R7, 0x1, 0x181f ;  /* 0x00381f0007077f89 */ /* 0x000ee200000e0000 */
[----:B-1----:R-:W-:-:S05]  /*2c30*/  IADD3 R14, P0, R9, R22, RZ ;  /* 0x00000016090e7210 */ /* 0x002fca0007f1e0ff */
[----:B--2---:R-:W-:Y:S01]  /*2c40*/  IMAD.X R15, R11, 0x1, R6, P0 ;  /* 0x000000010b0f7824 */ /* 0x004fe200000e0606 */
[----:B------:R-:W-:-:S04]  /*2c50*/  IADD3 R12, P0, R9, R2, RZ ;  /* 0x00000002090c7210 */ /* 0x000fc80007f1e0ff */
[----:B------:R1:W-:Y:S01]  /*2c60*/  LDGSTS.E.BYPASS.LTC128B.128 [R219+0x8100], [R14.64], !P2 ;  /* 0x081000000edb7fae */ /* 0x0003e2000d101d46 */
[----:B------:R-:W-:Y:S01]  /*2c70*/  IMAD.X R13, R11, 0x1, R3, P0 ;  /* 0x000000010b0d7824 */ /* 0x000fe200000e0603 */
[----:B------:R-:W-:-:S04]  /*2c80*/  IADD3 R8, P0, R20, R22, RZ ;  /* 0x0000001614087210 */ /* 0x000fc80007f1e0ff */
[----:B------:R1:W-:Y:S01]  /*2c90*/  LDGSTS.E.BYPASS.LTC128B.128 [R219+0xb100], [R12.64], !P6 ;  /* 0x0b1000000cdb7fae */ /* 0x0003e2000f101d46 */
[----:B---3--:R-:W-:Y:S01]  /*2ca0*/  IMAD.X R9, R7, 0x1, R6, P0 ;  /* 0x0000000107097824 */ /* 0x008fe200000e0606 */
[----:B------:R-:W-:-:S04]  /*2cb0*/  IADD3 R2, P0, R20, R2, RZ ;  /* 0x0000000214027210 */ /* 0x000fc80007f1e0ff */
[----:B------:R1:W-:Y:S01]  /*2cc0*/  LDGSTS.E.BYPASS.LTC128B.128 [R219+0x9100], [R8.64], !P2 ;  /* 0x0910000008db7fae */ /* 0x0003e2000d101d46 */
[----:B------:R-:W-:Y:S01]  /*2cd0*/  IMAD.X R3, R7, 0x1, R3, P0 ;  /* 0x0000000107037824 */ /* 0x000fe200000e0603 */
[----:B------:R-:W-:-:S04]  /*2ce0*/  ISETP.NE.U32.AND P0, PT, R21, RZ, PT ;  /* 0x000000ff1500720c */ /* 0x000fc80003f05070 */
[----:B------:R1:W-:Y:S09]  /*2cf0*/  LDGSTS.E.BYPASS.LTC128B.128 [R219+0xc100], [R2.64], !P6 ;  /* 0x0c10000002db7fae */ /* 0x0003f2000f101d46 */
[----:B------:R1:W-:Y:S01]  /*2d00*/  LDGSTS.E.BYPASS.LTC128B.128.ZFILL [R219+0xa100], [R18.64], P0 ;  /* 0x0a10000012db7fae */ /* 0x0003e20008141d46 */
[----:B------:R-:W-:-:S13]  /*2d10*/  ISETP.NE.U32.AND P0, PT, R139, RZ, PT ;  /* 0x000000ff8b00720c */ /* 0x000fda0003f05070 */
[----:B------:R1:W-:Y:S02]  /*2d20*/  LDGSTS.E.BYPASS.LTC128B.128.ZFILL [R219+0xd100], [R16.64], P0 ;  /* 0x0d10000010db7fae */ /* 0x0003e40008141d46 */
.L_x_242:
[----:B-1----:R-:W-:Y:S01]  /*2d30*/  FMUL.FTZ R2, R113, c[0x0][0x320] ;  /* 0x0000c80071027a20 */ /* 0x002fe20000410000 */
[----:B------:R-:W-:Y:S01]  /*2d40*/  LOP3.LUT R3, R135, 0xffffffe0, RZ, 0xc0, !PT ;  /* 0xffffffe087037812 */ /* 0x000fe200078ec0ff */
[----:B------:R-:W-:Y:S01]  /*2d50*/  ULDC UR4, c[0x0][0x324] ;  /* 0x0000c90000047ab9 */ /* 0x000fe20000000800 */
[----:B------:R-:W-:Y:S01]  /*2d60*/  LEA.HI R6, R136, R137, RZ, 0x2 ;  /* 0x0000008988067211 */ /* 0x000fe200078f10ff */
[----:B------:R1:W2:Y:S01]  /*2d70*/  MUFU.TANH R37, R2 ;  /* 0x0000000200257308 */ /* 0x0002a20000002400 */
[----:B------:R-:W-:Y:S01]  /*2d80*/  SHF.R.S32.HI R7, RZ, 0x1f, R134 ;  /* 0x0000001fff077819 */ /* 0x000fe20000011486 */
[----:B------:R-:W-:Y:S01]  /*2d90*/  ULOP3.LUT UR4, URZ, UR4, URZ, 0x33, !UPT ;  /* 0x000000043f047292 */ /* 0x000fe2000f8e333f */
[----:B------:R-:W-:Y:S01]  /*2da0*/  LOP3.LUT R6, R6, 0xfffffffc, RZ, 0xc0, !PT ;  /* 0xfffffffc06067812 */ /* 0x000fe200078ec0ff */
[----:B------:R-:W0:Y:S01]  /*2db0*/  LDGDEPBAR ;  /* 0x00000000000079af */ /* 0x000e220000000000 */
[----:B------:R-:W-:-:S04]  /*2dc0*/  LEA.HI R7, R7, R134, RZ, 0x3 ;  /* 0x0000008607077211 */ /* 0x000fc800078f18ff */
[----:B------:R-:W-:-:S04]  /*2dd0*/  LOP3.LUT R7, R7, 0xffffff8, RZ, 0xc0, !PT ;  /* 0x0ffffff807077812 */ /* 0x000fc800078ec0ff */
[----:B------:R-:W-:Y:S01]  /*2de0*/  IADD3 R11, R134, -R7, RZ ;  /* 0x80000007860b7210 */ /* 0x000fe20007ffe0ff */
[----:B-1----:R-:W-:-:S04]  /*2df0*/  FMUL.FTZ R2, R104, c[0x0][0x320] ;  /* 0x0000c80068027a20 */ /* 0x002fc80000410000 */
[----:B------:R1:W3:Y:S02]  /*2e00*/  MUFU.TANH R36, R2 ;  /* 0x0000000200247308 */ /* 0x0002e40000002400 */
[----:B-1----:R-:W-:-:S06]  /*2e10*/  FMUL.FTZ R2, R105, c[0x0][0x320] ;  /* 0x0000c80069027a20 */ /* 0x002fcc0000410000 */
[----:B------:R1:W4:Y:S02]  /*2e20*/  MUFU.TANH R35, R2 ;  /* 0x0000000200237308 */ /* 0x0003240000002400 */
[----:B-1----:R-:W-:-:S06]  /*2e30*/  FMUL.FTZ R2, R100, c[0x0][0x320] ;  /* 0x0000c80064027a20 */ /* 0x002fcc0000410000 */
[----:B------:R1:W1:Y:S02]  /*2e40*/  MUFU.TANH R34, R2 ;  /* 0x0000000200227308 */ /* 0x0002640000002400 */
        /* <DEDUP_REMOVED lines=24> */
[----:B-1----:R-:W-:Y:S01]  /*2fd0*/  IADD3 R2, -R3, R137, RZ ;  /* 0x0000008903027210 */ /* 0x002fe20007ffe1ff */
[----:B------:R-:W-:-:S03]  /*2fe0*/  FMUL.FTZ R3, R65, c[0x0][0x320] ;  /* 0x0000c80041037a20 */ /* 0x000fc60000410000 */
[----:B------:R-:W-:Y:S02]  /*2ff0*/  SHF.R.S32.HI R8, RZ, 0x1f, R2 ;  /* 0x0000001fff087819 */ /* 0x000fe40000011402 */
[----:B------:R1:W1:Y:S02]  /*3000*/  MUFU.TANH R21, R3 ;  /* 0x0000000300157308 */ /* 0x0002640000002400 */
[----:B-1----:R-:W-:Y:S02]  /*3010*/  IADD3 R3, -R6, R137, RZ ;  /* 0x0000008906037210 */ /* 0x002fe40007ffe1ff */
[----:B------:R-:W-:Y:S01]  /*3020*/  LEA.HI R6, R8, R2, RZ, 0x2 ;  /* 0x0000000208067211 */ /* 0x000fe200078f10ff */
[----:B------:R-:W-:Y:S01]  /*3030*/  FMUL.FTZ R8, R68, c[0x0][0x320] ;  /* 0x0000c80044087a20 */ /* 0x000fe20000410000 */
[----:B------:R-:W-:Y:S02]  /*3040*/  LEA.HI R9, R3, R3, RZ, 0x1 ;  /* 0x0000000303097211 */ /* 0x000fe400078f08ff */
[----:B------:R-:W-:Y:S01]  /*3050*/  LEA.HI.SX32 R7, R6, R156, 0x1e ;  /* 0x0000009c06077211 */ /* 0x000fe200078ff2ff */
[----:B------:R1:W1:Y:S01]  /*3060*/  MUFU.TANH R20, R8 ;  /* 0x0000000800147308 */ /* 0x0002620000002400 */
[----:B------:R-:W-:-:S04]  /*3070*/  LOP3.LUT R9, R9, 0x1ffffffe, RZ, 0xc0, !PT ;  /* 0x1ffffffe09097812 */ /* 0x000fc800078ec0ff */
[----:B------:R-:W-:Y:S01]  /*3080*/  IADD3 R3, R3, -R9, RZ ;  /* 0x8000000903037210 */ /* 0x000fe20007ffe0ff */
[----:B-1----:R-:W-:Y:S02]  /*3090*/  IMAD R8, R11, 0x10, R7 ;  /* 0x000000100b087824 */ /* 0x002fe400078e0207 */
[----:B------:R-:W-:-:S03]  /*30a0*/  FMUL.FTZ R7, R69, c[0x0][0x320] ;  /* 0x0000c80045077a20 */ /* 0x000fc60000410000 */
[----:B------:R-:W-:Y:S01]  /*30b0*/  LEA R12, R3, R8, 0x3 ;  /* 0x00000008030c7211 */ /* 0x000fe200078e18ff */
[----:B------:R-:W-:Y:S01]  /*30c0*/  FMUL.FTZ R3, R72, c[0x0][0x320] ;  /* 0x0000c80048037a20 */ /* 0x000fe20000410000 */
[----:B------:R1:W1:Y:S03]  /*30d0*/  MUFU.TANH R19, R7 ;  /* 0x0000000700137308 */ /* 0x0002660000002400 */
[----:B------:R-:W-:Y:S01]  /*30e0*/  @P4 IMAD.HI.U32 R8, R12, c[0x0][0x2c8], RZ ;  /* 0x0000b2000c084a27 */ /* 0x000fe200078e00ff */
[----:B------:R5:W-:Y:S04]  /*30f0*/  STL [R1+0x8], R12 ;  /* 0x0000080c01007387 */ /* 0x000be80000100800 */
[----:B------:R2:W2:Y:S01]  /*3100*/  MUFU.TANH R18, R3 ;  /* 0x0000000300127308 */ /* 0x0004a20000002400 */
[----:B-1----:R-:W-:Y:S01]  /*3110*/  IMAD.MOV.U32 R7, RZ, RZ, R12 ;  /* 0x000000ffff077224 */ /* 0x002fe200078e000c */
[----:B------:R-:W-:Y:S01]  /*3120*/  @P4 SHF.R.U32.HI R7, RZ, c[0x0][0x2cc], R8 ;  /* 0x0000b300ff074a19 */ /* 0x000fe20000011608 */
[----:B------:R-:W-:-:S05]  /*3130*/  FMUL.FTZ R8, R80, c[0x0][0x320] ;  /* 0x0000c80050087a20 */ /* 0x000fca0000410000 */
[----:B------:R-:W1:Y:S01]  /*3140*/  MUFU.TANH R16, R8 ;  /* 0x0000000800107308 */ /* 0x000e620000002400 */
[----:B--2---:R-:W-:-:S07]  /*3150*/  FMUL.FTZ R3, R73, c[0x0][0x320] ;  /* 0x0000c80049037a20 */ /* 0x004fce0000410000 */
[----:B------:R2:W1:Y:S02]  /*3160*/  MUFU.TANH R17, R3 ;  /* 0x0000000300117308 */ /* 0x0004640000002400 */
[----:B--2---:R-:W-:Y:S02]  /*3170*/  LOP3.LUT R3, R6, 0x7ffffffc, RZ, 0xc0, !PT ;  /* 0x7ffffffc06037812 */ /* 0x004fe400078ec0ff */
[----:B------:R-:W2:Y:S02]  /*3180*/  SHFL.IDX PT, R6, R7, RZ, 0x1c1f ;  /* 0x001c1fff07067589 */ /* 0x000ea400000e0000 */
[----:B------:R-:W-:Y:S01]  /*3190*/  IADD3 R3, R2, -R3, RZ ;  /* 0x8000000302037210 */ /* 0x000fe20007ffe0ff */
[----:B------:R-:W-:-:S03]  /*31a0*/  FMUL.FTZ R2, R81, c[0x0][0x320] ;  /* 0x0000c80051027a20 */ /* 0x000fc60000410000 */
[----:B------:R-:W-:Y:S01]  /*31b0*/  SHF.L.U32 R9, R3, 0x1, RZ ;  /* 0x0000000103097819 */ /* 0x000fe200000006ff */
[----:B------:R1:W1:Y:S01]  /*31c0*/  MUFU.TANH R15, R2 ;  /* 0x00000002000f7308 */ /* 0x0002620000002400 */
[----:B------:R-:W-:Y:S02]  /*31d0*/  FMUL.FTZ R3, R112, c[0x0][0x320] ;  /* 0x0000c80070037a20 */ /* 0x000fe40000410000 */
[----:B------:R-:W-:Y:S01]  /*31e0*/  IADD3 R11, -R9, R252, R10 ;  /* 0x000000fc090b7210 */ /* 0x000fe20007ffe10a */
[----:B------:R2:W-:Y:S01]  /*31f0*/  STL [R1+0x4], R9 ;  /* 0x0000040901007387 */ /* 0x0005e20000100800 */
[----:B------:R-:W-:-:S03]  /*3200*/  IADD3 R13, R10, -R9, RZ ;  /* 0x800000090a0d7210 */ /* 0x000fc60007ffe0ff */
[----:B------:R2:W2:Y:S01]  /*3210*/  MUFU.TANH R14, R3 ;  /* 0x00000003000e7308 */ /* 0x0004a20000002400 */
[----:B-1----:R-:W-:-:S05]  /*3220*/  IADD3 R2, -R9, 0x1, R133 ;  /* 0x0000000109027810 */ /* 0x002fca0007ffe185 */
[----:B------:R-:W-:-:S05]  /*3230*/  IMAD.IADD R2, R2, 0x1, -R138 ;  /* 0x0000000102027824 */ /* 0x000fca00078e0a8a */
[C---:B------:R-:W-:Y:S02]  /*3240*/  IADD3 R8, R2.reuse, c[0x0][0x328], RZ ;  /* 0x0000ca0002087a10 */ /* 0x040fe40007ffe0ff */
[----:B-----5:R-:W-:Y:S02]  /*3250*/  IADD3 R12, R2, UR4, RZ ;  /* 0x00000004020c7c10 */ /* 0x020fe4000fffe0ff */
[-C--:B--2---:R-:W-:Y:S02]  /*3260*/  IADD3 R3, R8, R6.reuse, RZ ;  /* 0x0000000608037210 */ /* 0x084fe40007ffe0ff */
[----:B------:R-:W-:Y:S02]  /*3270*/  IADD3 R2, R12, R6, RZ ;  /* 0x000000060c027210 */ /* 0x000fe40007ffe0ff */
[----:B------:R-:W-:Y:S01]  /*3280*/  IMNMX R3, R3, R11, PT ;  /* 0x0000000b03037217 */ /* 0x000fe20003800200 */
[----:B------:R-:W-:Y:S05]  /*3290*/  @!P3 BRA `(.L_x_243) ;  /* 0x000001400000b947 */ /* 0x000fea0003800000 */
[----:B---34-:R-:W-:Y:S01]  /*32a0*/  IADD3 R6, -R138, R252, R6 ;  /* 0x000000fc8a067210 */ /* 0x018fe20007ffe106 */
[----:B------:R-:W-:Y:S03]  /*32b0*/  BSSY B0, `(.L_x_244) ;  /* 0x000000e000007945 */ /* 0x000fe60003800000 */
        /* <DEDUP_REMOVED lines=9> */
.L_x_245:
[----:B------:R-:W-:-:S04]  /*3350*/  MOV R9, c[0x0][0x32c] ;  /* 0x0000cb0000097a02 */ /* 0x000fc80000000f00 */
[----:B------:R-:W-:-:S13]  /*3360*/  ISETP.NE.AND P0, PT, R9, 0x1, PT ;  /* 0x000000010900780c */ /* 0x000fda0003f05270 */
[----:B------:R-:W-:-:S05]  /*3370*/  @P0 IMAD.HI.U32 R9, R6, c[0x0][0x330], RZ ;  /* 0x0000cc0006090a27 */ /* 0x000fca00078e00ff */
[----:B------:R-:W-:Y:S02]  /*3380*/  @P0 SHF.R.U32.HI R6, RZ, c[0x0][0x334], R9 ;  /* 0x0000cd00ff060a19 */ /* 0x000fe40000011609 */
.L_x_246:
[----:B------:R-:W-:Y:S05]  /*3390*/  BSYNC B0 ;  /* 0x0000000000007941 */ /* 0x000fea0003800000 */
.L_x_244:
[----:B------:R-:W-:-:S05]  /*33a0*/  IMAD R6, R6, c[0x0][0x32c], R13 ;  /* 0x0000cb0006067a24 */ /* 0x000fca00078e020d */
[----:B------:R-:W-:Y:S02]  /*33b0*/  IADD3 R9, R6, c[0x0][0x32c], RZ ;  /* 0x0000cb0006097a10 */ /* 0x000fe40007ffe0ff */
[----:B------:R-:W-:Y:S02]  /*33c0*/  IMNMX R2, R2, R6, !PT ;  /* 0x0000000602027217 */ /* 0x000fe40007800200 */
[----:B------:R-:W-:Y:S02]  /*33d0*/  IMNMX R3, R3, R9, PT ;  /* 0x0000000903037217 */ /* 0x000fe40003800200 */
.L_x_243:
[C---:B---34-:R-:W-:Y:S01]  /*33e0*/  ISETP.GE.AND P0, PT, R10.reuse, 0x2, PT ;  /* 0x000000020a00780c */ /* 0x058fe20003f06270 */
[----:B------:R-:W1:Y:S01]  /*33f0*/  SHFL.IDX PT, R6, R7, 0x1, 0x1c1f ;  /* 0x003c1f0007067f89 */ /* 0x000e6200000e0000 */
[----:B------:R-:W-:Y:S02]  /*3400*/  ISETP.GE.AND P2, PT, R10, 0x9, PT ;  /* 0x000000090a00780c */ /* 0x000fe40003f46270 */
[----:B------:R-:W-:Y:S02]  /*3410*/  P2R R61, PR, RZ, 0x1 ;  /* 0x00000001ff3d7803 */ /* 0x000fe40000000000 */
[----:B------:R-:W-:-:S02]  /*3420*/  ISETP.GT.AND P0, PT, R2, 0x1, !P0 ;  /* 0x000000010200780c */ /* 0x000fc40004704270 */
[----:B------:R-:W-:Y:S02]  /*3430*/  P2R R60, PR, RZ, 0x4 ;  /* 0x00000004ff3c7803 */ /* 0x000fe40000000000 */
[----:B------:R-:W-:-:S04]  /*3440*/  ISETP.LT.OR P0, PT, R3, 0x2, P0 ;  /* 0x000000020300780c */ /* 0x000fc80000701670 */
[----:B------:R-:W-:Y:S02]  /*3450*/  FSEL R40, R37, -INF , !P0 ;  /* 0xff80000025287808 */ /* 0x000fe40004000000 */
[----:B------:R-:W-:Y:S02]  /*3460*/  ISETP.GT.AND P0, PT, R2, 0x8, !P2 ;  /* 0x000000080200780c */ /* 0x000fe40005704270 */
[----:B------:R-:W-:Y:S02]  /*3470*/  ISETP.GE.AND P2, PT, R10, 0xa, PT ;  /* 0x0000000a0a00780c */ /* 0x000fe40003f46270 */
[----:B------:R-:W-:Y:S02]  /*3480*/  ISETP.LT.OR P0, PT, R3, 0x9, P0 ;  /* 0x000000090300780c */ /* 0x000fe40000701670 */
[----:B------:R-:W-:Y:S02]  /*3490*/  P2R R59, PR, RZ, 0x4 ;  /* 0x00000004ff3b7803 */ /* 0x000fe40000000000 */
[----:B------:R-:W-:-:S02]  /*34a0*/  FSEL R43, R36, -INF , !P0 ;  /* 0xff800000242b7808 */ /* 0x000fc40004000000 */
[----:B------:R-:W-:Y:S02]  /*34b0*/  ISETP.GT.AND P0, PT, R2, 0x9, !P2 ;  /* 0x000000090200780c */ /* 0x000fe40005704270 */
[----:B------:R-:W-:Y:S02]  /*34c0*/  ISETP.GE.AND P2, PT, R10, 0x11, PT ;  /* 0x000000110a00780c */ /* 0x000fe40003f46270 */
[----:B------:R-:W-:Y:S02]  /*34d0*/  ISETP.LT.OR P0, PT, R3, 0xa, P0 ;  /* 0x0000000a0300780c */ /* 0x000fe40000701670 */
[----:B------:R-:W-:Y:S02]  /*34e0*/  P2R R58, PR, RZ, 0x4 ;  /* 0x00000004ff3a7803 */ /* 0x000fe40000000000 */
[----:B------:R-:W-:Y:S02]  /*34f0*/  FSEL R44, R35, -INF , !P0 ;  /* 0xff800000232c7808 */ /* 0x000fe40004000000 */
[----:B------:R-:W-:-:S02]  /*3500*/  ISETP.GT.AND P0, PT, R2, 0x10, !P2 ;  /* 0x000000100200780c */ /* 0x000fc40005704270 */
[----:B------:R-:W-:Y:S02]  /*3510*/  ISETP.GE.AND P2, PT, R10, 0x12, PT ;  /* 0x000000120a00780c */ /* 0x000fe40003f46270 */
[----:B------:R-:W-:Y:S02]  /*3520*/  ISETP.LT.OR P0, PT, R3, 0x11, P0 ;  /* 0x000000110300780c */ /* 0x000fe40000701670 */
[----:B------:R-:W-:Y:S02]  /*3530*/  P2R R57, PR, RZ, 0x4 ;  /* 0x00000004ff397803 */ /* 0x000fe40000000000 */
[----:B------:R-:W-:Y:S02]  /*3540*/  FSEL R76, R34, -INF , !P0 ;  /* 0xff800000224c7808 */ /* 0x000fe40004000000 */
[----:B------:R-:W-:Y:S02]  /*3550*/  ISETP.GT.AND P0, PT, R2, 0x11, !P2 ;  /* 0x000000110200780c */ /* 0x000fe40005704270 */
[----:B------:R-:W-:-:S02]  /*3560*/  ISETP.GE.AND P2, PT, R10, 0x19, PT ;  /* 0x000000190a00780c */ /* 0x000fc40003f46270 */
[----:B------:R-:W-:Y:S02]  /*3570*/  ISETP.LT.OR P0, PT, R3, 0x12, P0 ;  /* 0x000000120300780c */ /* 0x000fe40000701670 */
[----:B------:R-:W-:Y:S02]  /*3580*/  P2R R56, PR, RZ, 0x4 ;  /* 0x00000004ff387803 */ /* 0x000fe40000000000 */
[----:B------:R-:W-:Y:S02]  /*3590*/  FSEL R77, R33, -INF , !P0 ;  /* 0xff800000214d7808 */ /* 0x000fe40004000000 */
[----:B------:R-:W-:Y:S02]  /*35a0*/  ISETP.GT.AND P0, PT, R2, 0x18, !P2 ;  /* 0x000000180200780c */ /* 0x000fe40005704270 */
[----:B------:R-:W-:Y:S02]  /*35b0*/  ISETP.GE.AND P2, PT, R10, 0x1a, PT ;  /* 0x0000001a0a00780c */ /* 0x000fe40003f46270 */
[----:B------:R-:W-:-:S02]  /*35c0*/  ISETP.LT.OR P0, PT, R3, 0x19, P0 ;  /* 0x000000190300780c */ /* 0x000fc40000701670 */
[----:B------:R-:W-:Y:S02]  /*35d0*/  P2R R55, PR, RZ, 0x4 ;  /* 0x00000004ff377803 */ /* 0x000fe40000000000 */
[----:B------:R-:W-:Y:S02]  /*35e0*/  FSEL R78, R32, -INF , !P0 ;  /* 0xff800000204e7808 */ /* 0x000fe40004000000 */
[----:B------:R-:W-:Y:S02]  /*35f0*/  ISETP.GT.AND P0, PT, R2, 0x19, !P2 ;  /* 0x000000190200780c */ /* 0x000fe40005704270 */
[----:B------:R-:W-:Y:S02]  /*3600*/  ISETP.GE.AND P2, PT, R10, 0x21, PT ;  /* 0x000000210a00780c */ /* 0x000fe40003f46270 */
[----:B------:R-:W-:Y:S02]  /*3610*/  ISETP.LT.OR P0, PT, R3, 0x1a, P0 ;  /* 0x0000001a0300780c */ /* 0x000fe40000701670 */
[----:B------:R-:W-:-:S02]  /*3620*/  P2R R54, PR, RZ, 0x4 ;  /* 0x00000004ff367803 */ /* 0x000fc40000000000 */
        /* <DEDUP_REMOVED lines=76> */
[----:B------:R-:W-:Y:S02]  /*3af0*/  ISETP.GT.AND P0, PT, R2, RZ, !P2 ;  /* 0x000000ff0200720c */ /* 0x000fe40005704270 */
[----:B------:R-:W-:-:S02]  /*3b00*/  ISETP.GE.AND P2, PT, R10, 0x5a, PT ;  /* 0x0000005a0a00780c */ /* 0x000fc40003f46270 */
[----:B------:R-:W-:-:S04]  /*3b10*/  ISETP.LT.OR P0, PT, R3, 0x1, P0 ;  /* 0x000000010300780c */ /* 0x000fc80000701670 */
[----:B------:R-:W-:Y:S02]  /*3b20*/  FSEL R32, R14, -INF , !P0 ;  /* 0xff8000000e207808 */ /* 0x000fe40004000000 */
[----:B------:R-:W-:Y:S01]  /*3b30*/  ISETP.GT.AND P0, PT, R2, 0x59, !P2 ;  /* 0x000000590200780c */ /* 0x000fe20005704270 */
[----:B------:R-:W-:-:S03]  /*3b40*/  FMUL.FTZ R2, R87, c[0x0][0x320] ;  /* 0x0000c80057027a20 */ /* 0x000fc60000410000 */
[----:B------:R-:W-:Y:S01]  /*3b50*/  ISETP.LT.OR P0, PT, R3, 0x5a, P0 ;  /* 0x0000005a0300780c */ /* 0x000fe20000701670 */
[----:B------:R2:W3:Y:S01]  /*3b60*/  MUFU.TANH R35, R2 ;  /* 0x0000000200237308 */ /* 0x0004e20000002400 */
[----:B-1----:R-:W-:Y:S02]  /*3b70*/  IMAD.IADD R3, R8, 0x1, R6 ;  /* 0x0000000108037824 */ /* 0x002fe400078e0206 */
[----:B------:R-:W-:-:S03]  /*3b80*/  FSEL R215, R15, -INF , !P0 ;  /* 0xff8000000fd77808 */ /* 0x000fc60004000000 */
[----:B------:R-:W-:Y:S01]  /*3b90*/  IMNMX R3, R3, R11, PT ;  /* 0x0000000b03037217 */ /* 0x000fe20003800200 */
[----:B--2---:R-:W-:-:S04]  /*3ba0*/  FMUL.FTZ R2, R90, c[0x0][0x320] ;  /* 0x0000c8005a027a20 */ /* 0x004fc80000410000 */
[----:B------:R1:W2:Y:S02]  /*3bb0*/  MUFU.TANH R34, R2 ;  /* 0x0000000200227308 */ /* 0x0002a40000002400 */
        /* <DEDUP_REMOVED lines=44> */
[----:B-1----:R-:W-:Y:S01]  /*3e80*/  IMAD.IADD R2, R12, 0x1, R6 ;  /* 0x000000010c027824 */ /* 0x002fe200078e0206 */
[----:B------:R-:W-:Y:S05]  /*3e90*/  @!P3 BRA `(.L_x_247) ;  /* 0x000001400000b947 */ /* 0x000fea0003800000 */
[----:B--234-:R-:W-:Y:S01]  /*3ea0*/  IADD3 R6, -R138, R252, R6 ;  /* 0x000000fc8a067210 */ /* 0x01cfe20007ffe106 */
        /* <DEDUP_REMOVED lines=10> */
.L_x_249:
[----:B------:R-:W-:-:S04]  /*3f50*/  MOV R7, c[0x0][0x32c] ;  /* 0x0000cb0000077a02 */ /* 0x000fc80000000f00 */
[----:B------:R-:W-:-:S13]  /*3f60*/  ISETP.NE.AND P0, PT, R7, 0x1, PT ;  /* 0x000000010700780c */ /* 0x000fda0003f05270 */
[----:B------:R-:W-:-:S05]  /*3f70*/  @P0 IMAD.HI.U32 R7, R6, c[0x0][0x330], RZ ;  /* 0x0000cc0006070a27 */ /* 0x000fca00078e00ff */
[----:B------:R-:W-:Y:S02]  /*3f80*/  @P0 SHF.R.U32.HI R6, RZ, c[0x0][0x334], R7 ;  /* 0x0000cd00ff060a19 */ /* 0x000fe40000011607 */
.L_x_250:
[----:B------:R-:W-:Y:S05]  /*3f90*/  BSYNC B0 ;  /* 0x0000000000007941 */ /* 0x000fea0003800000 */
.L_x_248:
[----:B------:R-:W-:-:S05]  /*3fa0*/  IMAD R6, R6, c[0x0][0x32c], R13 ;  /* 0x0000cb0006067a24 */ /* 0x000fca00078e020d */
[----:B------:R-:W-:Y:S02]  /*3fb0*/  IADD3 R7, R6, c[0x0][0x32c], RZ ;  /* 0x0000cb0006077a10 */ /* 0x000fe40007ffe0ff */
[----:B------:R-:W-:Y:S02]  /*3fc0*/  IMNMX R2, R2, R6, !PT ;  /* 0x0000000602027217 */ /* 0x000fe40007800200 */
[----:B------:R-:W-:Y:S02]  /*3fd0*/  IMNMX R3, R3, R7, PT ;  /* 0x0000000703037217 */ /* 0x000fe40003800200 */
.L_x_247:
[----:B--234-:R-:W-:Y:S01]  /*3fe0*/  ISETP.NE.AND P0, PT, R61, RZ, PT ;  /* 0x000000ff3d00720c */ /* 0x01cfe20003f05270 */
[----:B------:R-:W-:Y:S01]  /*3ff0*/  IMAD.SHL.U32 R197, R4, 0x2, RZ ;  /* 0x0000000204c57824 */ /* 0x000fe200078e00ff */
[----:B------:R-:W-:Y:S02]  /*4000*/  FMNMX.FTZ R68, R32, R40, !PT ;  /* 0x0000002820447209 */ /* 0x000fe40007810000 */
[----:B------:R-:W-:Y:S01]  /*4010*/  ISETP.GT.AND P0, PT, R2, 0x1, !P0 ;  /* 0x000000010200780c */ /* 0x000fe20004704270 */
[--C-:B------:R-:W-:Y:S01]  /*4020*/  IMAD R198, R5, 0x2, R197.reuse ;  /* 0x0000000205c67824 */ /* 0x100fe200078e02c5 */
[----:B------:R-:W-:Y:S01]  /*4030*/  FMNMX.FTZ R68, R43, R68, !PT ;  /* 0x000000442b447209 */ /* 0x000fe20007810000 */
[C---:B------:R-:W-:Y:S01]  /*4040*/  IMAD R201, R0.reuse, 0x2, R197 ;  /* 0x0000000200c97824 */ /* 0x040fe200078e02c5 */
[----:B------:R-:W-:Y:S01]  /*4050*/  ISETP.LT.OR P0, PT, R3, 0x2, P0 ;  /* 0x000000020300780c */ /* 0x000fe20000701670 */
[----:B------:R-:W-:Y:S01]  /*4060*/  IMAD R200, R0, 0x2, R198 ;  /* 0x0000000200c87824 */ /* 0x000fe200078e02c6 */
[----:B------:R-:W-:-:S02]  /*4070*/  FMNMX.FTZ R68, R44, R68, !PT ;  /* 0x000000442c447209 */ /* 0x000fc40007810000 */
[----:B------:R-:W-:Y:S02]  /*4080*/  FSEL R11, R24, -INF , !P0 ;  /* 0xff800000180b7808 */ /* 0x000fe40004000000 */
[----:B------:R-:W-:Y:S02]  /*4090*/  ISETP.NE.AND P0, PT, R60, RZ, PT ;  /* 0x000000ff3c00720c */ /* 0x000fe40003f05270 */
[----:B------:R-:W-:Y:S02]  /*40a0*/  FMNMX.FTZ R68, R76, R68, !PT ;  /* 0x000000444c447209 */ /* 0x000fe40007810000 */
[----:B------:R-:W-:Y:S02]  /*40b0*/  ISETP.GT.AND P0, PT, R2, 0x8, !P0 ;  /* 0x000000080200780c */ /* 0x000fe40004704270 */
[----:B------:R-:W-:Y:S02]  /*40c0*/  FMNMX.FTZ R68, R77, R68, !PT ;  /* 0x000000444d447209 */ /* 0x000fe40007810000 */
[----:B------:R-:W-:-:S02]  /*40d0*/  ISETP.LT.OR P0, PT, R3, 0x9, P0 ;  /* 0x000000090300780c */ /* 0x000fc40000701670 */
[----:B------:R-:W-:Y:S02]  /*40e0*/  FMNMX.FTZ R68, R78, R68, !PT ;  /* 0x000000444e447209 */ /* 0x000fe40007810000 */
[----:B------:R-:W-:Y:S02]  /*40f0*/  FSEL R24, R14, -INF , !P0 ;  /* 0xff8000000e187808 */ /* 0x000fe40004000000 */
[----:B------:R-:W-:Y:S02]  /*4100*/  ISETP.NE.AND P0, PT, R59, RZ, PT ;  /* 0x000000ff3b00720c */ /* 0x000fe40003f05270 */
[----:B------:R-:W-:Y:S02]  /*4110*/  FMNMX.FTZ R68, R79, R68, !PT ;  /* 0x000000444f447209 */ /* 0x000fe40007810000 */
[----:B------:R-:W-:Y:S02]  /*4120*/  ISETP.GT.AND P0, PT, R2, 0x9, !P0 ;  /* 0x000000090200780c */ /* 0x000fe40004704270 */
[----:B------:R-:W-:-:S02]  /*4130*/  FMNMX.FTZ R68, R108, R68, !PT ;  /* 0x000000446c447209 */ /* 0x000fc40007810000 */
[----:B------:R-:W-:Y:S02]  /*4140*/  ISETP.LT.OR P0, PT, R3, 0xa, P0 ;  /* 0x0000000a0300780c */ /* 0x000fe40000701670 */
[----:B------:R-:W-:Y:S02]  /*4150*/  FMNMX.FTZ R68, R110, R68, !PT ;  /* 0x000000446e447209 */ /* 0x000fe40007810000 */
[----:B------:R-:W-:Y:S02]  /*4160*/  FSEL R10, R10, -INF , !P0 ;  /* 0xff8000000a0a7808 */ /* 0x000fe40004000000 */
[----:B------:R-:W-:Y:S02]  /*4170*/  ISETP.NE.AND P0, PT, R58, RZ, PT ;  /* 0x000000ff3a00720c */ /* 0x000fe40003f05270 */
[----:B------:R-:W-:Y:S02]  /*4180*/  FMNMX.FTZ R68, R109, R68, !PT ;  /* 0x000000446d447209 */ /* 0x000fe40007810000 */
[----:B------:R-:W-:-:S02]  /*4190*/  ISETP.GT.AND P0, PT, R2, 0x10, !P0 ;  /* 0x000000100200780c */ /* 0x000fc40004704270 */
[----:B------:R-:W-:Y:S02]  /*41a0*/  FMNMX.FTZ R68, R111, R68, !PT ;  /* 0x000000446f447209 */ /* 0x000fe40007810000 */
[----:B------:R-:W-:Y:S02]  /*41b0*/  ISETP.LT.OR P0, PT, R3, 0x11, P0 ;  /* 0x000000110300780c */ /* 0x000fe40000701670 */
[----:B------:R-:W-:Y:S02]  /*41c0*/  FMNMX.FTZ R68, R157, R68, !PT ;  /* 0x000000449d447209 */ /* 0x000fe40007810000 */
[----:B------:R-:W-:Y:S02]  /*41d0*/  FSEL R70, R21, -INF , !P0 ;  /* 0xff80000015467808 */ /* 0x000fe40004000000 */
[----:B------:R-:W-:Y:S02]  /*41e0*/  ISETP.NE.AND P0, PT, R57, RZ, PT ;  /* 0x000000ff3900720c */ /* 0x000fe40003f05270 */
[----:B------:R-:W-:-:S02]  /*41f0*/  FMNMX.FTZ R68, R159, R68, !PT ;  /* 0x000000449f447209 */ /* 0x000fc40007810000 */
[----:B------:R-:W-:Y:S02]  /*4200*/  ISETP.GT.AND P0, PT, R2, 0x11, !P0 ;  /* 0x000000110200780c */ /* 0x000fe40004704270 */
[----:B------:R-:W-:Y:S02]  /*4210*/  FMNMX.FTZ R68, R158, R68, !PT ;  /* 0x000000449e447209 */ /* 0x000fe40007810000 */
[----:B------:R-:W-:Y:S02]  /*4220*/  ISETP.LT.OR P0, PT, R3, 0x12, P0 ;  /* 0x000000120300780c */ /* 0x000fe40000701670 */
[----:B------:R-:W-:Y:S02]  /*4230*/  FMNMX.FTZ R68, R160, R68, !PT ;  /* 0x00000044a0447209 */ /* 0x000fe40007810000 */
[----:B------:R-:W-:Y:S02]  /*4240*/  FSEL R69, R20, -INF , !P0 ;  /* 0xff80000014457808 */ /* 0x000fe40004000000 */
[----:B------:R-:W-:-:S02]  /*4250*/  ISETP.NE.AND P0, PT, R56, RZ, PT ;  /* 0x000000ff3800720c */ /* 0x000fc40003f05270 */
[----:B------:R-:W-:Y:S02]  /*4260*/  FMNMX.FTZ R68, R166, R68, !PT ;  /* 0x00000044a6447209 */ /* 0x000fe40007810000 */
[----:B------:R-:W-:Y:S02]  /*4270*/  ISETP.GT.AND P0, PT, R2, 0x18, !P0 ;  /* 0x000000180200780c */ /* 0x000fe40004704270 */
[----:B------:R-:W-:Y:S02]  /*4280*/  FMNMX.FTZ R68, R168, R68, !PT ;  /* 0x00000044a8447209 */ /* 0x000fe40007810000 */
[----:B------:R-:W-:Y:S02]  /*4290*/  ISETP.LT.OR P0, PT, R3, 0x19, P0 ;  /* 0x000000190300780c */ /* 0x000fe40000701670 */
[----:B------:R-:W-:Y:S02]  /*42a0*/  FMNMX.FTZ R68, R167, R68, !PT ;  /* 0x00000044a7447209 */ /* 0x000fe40007810000 */
[----:B------:R-:W-:-:S02]  /*42b0*/  FSEL R71, R34, -INF , !P0 ;  /* 0xff80000022477808 */ /* 0x000fc40004000000 */
[----:B------:R-:W-:Y:S02]  /*42c0*/  ISETP.NE.AND P0, PT, R55, RZ, PT ;  /* 0x000000ff3700720c */ /* 0x000fe40003f05270 */
[----:B------:R-:W-:Y:S02]  /*42d0*/  FMNMX.FTZ R68, R169, R68, !PT ;  /* 0x00000044a9447209 */ /* 0x000fe40007810000 */
[----:B------:R-:W-:Y:S02]  /*42e0*/  ISETP.GT.AND P0, PT, R2, 0x19, !P0 ;  /* 0x000000190200780c */ /* 0x000fe40004704270 */
[----:B------:R-:W-:Y:S02]  /*42f0*/  FMNMX.FTZ R68, R189, R68, !PT ;  /* 0x00000044bd447209 */ /* 0x000fe40007810000 */
[----:B------:R-:W-:Y:S02]  /*4300*/  ISETP.LT.OR P0, PT, R3, 0x1a, P0 ;  /* 0x0000001a0300780c */ /* 0x000fe40000701670 */
[----:B------:R-:W-:-:S02]  /*4310*/  FMNMX.FTZ R68, R191, R68, !PT ;  /* 0x00000044bf447209 */ /* 0x000fc40007810000 */
[----:B------:R-:W-:Y:S02]  /*4320*/  FSEL R80, R33, -INF , !P0 ;  /* 0xff80000021507808 */ /* 0x000fe40004000000 */
[----:B------:R-:W-:Y:S02]  /*4330*/  ISETP.NE.AND P0, PT, R54, RZ, PT ;  /* 0x000000ff3600720c */ /* 0x000fe40003f05270 */
[----:B------:R-:W-:Y:S02]  /*4340*/  FMNMX.FTZ R68, R190, R68, !PT ;  /* 0x00000044be447209 */ /* 0x000fe40007810000 */
[----:B------:R-:W-:Y:S02]  /*4350*/  ISETP.GT.AND P0, PT, R2, 0x20, !P0 ;  /* 0x000000200200780c */ /* 0x000fe40004704270 */
[----:B------:R-:W-:Y:S02]  /*4360*/  FMNMX.FTZ R68, R215, R68, !PT ;  /* 0x00000044d7447209 */ /* 0x000fe40007810000 */
[----:B------:R-:W-:-:S03]  /*4370*/  ISETP.LT.OR P0, PT, R3, 0x21, P0 ;  /* 0x000000210300780c */ /* 0x000fc60000701670 */
[----:B------:R-:W1:Y:S01]  /*4380*/  SHFL.BFLY PT, R7, R68, 0x2, 0x1f ;  /* 0x0c401f0044077f89 */ /* 0x000e6200000e0000 */
[----:B------:R-:W-:Y:S02]  /*4390*/  FSEL R121, R26, -INF , !P0 ;  /* 0xff8000001a797808 */ /* 0x000fe40004000000 */
[----:B------:R-:W-:-:S04]  /*43a0*/  ISETP.NE.AND P0, PT, R53, RZ, PT ;  /* 0x000000ff3500720c */ /* 0x000fc80003f05270 */
[----:B------:R-:W-:-:S04]  /*43b0*/  ISETP.GT.AND P0, PT, R2, 0x21, !P0 ;  /* 0x000000210200780c */ /* 0x000fc80004704270 */
[----:B------:R-:W-:-:S04]  /*43c0*/  ISETP.LT.OR P0, PT, R3, 0x22, P0 ;  /* 0x000000220300780c */ /* 0x000fc80000701670 */
[----:B------:R-:W-:Y:S02]  /*43d0*/  FSEL R120, R25, -INF , !P0 ;  /* 0xff80000019787808 */ /* 0x000fe40004000000 */
[----:B------:R-:W-:-:S04]  /*43e0*/  ISETP.NE.AND P0, PT, R52, RZ, PT ;  /* 0x000000ff3400720c */ /* 0x000fc80003f05270 */
[----:B------:R-:W-:Y:S02]  /*43f0*/  ISETP.GT.AND P0, PT, R2, 0x28, !P0 ;  /* 0x000000280200780c */ /* 0x000fe40004704270 */
[----:B-1----:R-:W-:Y:S02]  /*4400*/  FMNMX.FTZ R68, R68, R7, !PT ;  /* 0x0000000744447209 */ /* 0x002fe40007810000 */
[----:B------:R-:W-:-:S04]  /*4410*/  ISETP.LT.OR P0, PT, R3, 0x29, P0 ;  /* 0x000000290300780c */ /* 0x000fc80000701670 */
[----:B------:R-:W-:Y:S02]  /*4420*/  FSEL R140, R17, -INF , !P0 ;  /* 0xff800000118c7808 */ /* 0x000fe40004000000 */
[----:B------:R-:W-:-:S04]  /*4430*/  ISETP.NE.AND P0, PT, R51, RZ, PT ;  /* 0x000000ff3300720c */ /* 0x000fc80003f05270 */
[----:B------:R-:W-:-:S04]  /*4440*/  ISETP.GT.AND P0, PT, R2, 0x29, !P0 ;  /* 0x000000290200780c */ /* 0x000fc80004704270 */
        /* <DEDUP_REMOVED lines=34> */
[----:B------:R-:W-:Y:S01]  /*4670*/  ISETP.NE.AND P0, PT, R39, RZ, PT ;  /* 0x000000ff2700720c */ /* 0x000fe20003f05270 */
[----:B------:R-:W-:Y:S03]  /*4680*/  LDSM.16.MT88.4 R20, [R197+0x100] ;  /* 0x00010000c514783b */ /* 0x000fe60000004200 */
        /* <DEDUP_REMOVED lines=12> */
[----:B------:R-:W-:Y:S01]  /*4750*/  ISETP.NE.AND P0, PT, R36, RZ, PT ;  /* 0x000000ff2400720c */ /* 0x000fe20003f05270 */
[----:B------:R-:W-:Y:S03]  /*4760*/  LDSM.16.MT88.4 R12, [R198+0x100] ;  /* 0x00010000c60c783b */ /* 0x000fe60000004200 */
[----:B------:R-:W-:Y:S01]  /*4770*/  ISETP.GT.AND P0, PT, R2, RZ, !P0 ;  /* 0x000000ff0200720c */ /* 0x000fe20004704270 */
[----:B------:R-:W-:Y:S03]  /*4780*/  LDSM.16.MT88.4 R36, [R197+0x900] ;  /* 0x00090000c524783b */ /* 0x000fe60000004200 */
[----:B------:R-:W-:-:S04]  /*4790*/  ISETP.LT.OR P0, PT, R3, 0x1, P0 ;  /* 0x000000010300780c */ /* 0x000fc80000701670 */
[----:B------:R-:W-:Y:S02]  /*47a0*/  FSEL R8, R29, -INF , !P0 ;  /* 0xff8000001d087808 */ /* 0x000fe40004000000 */
[----:B------:R-:W-:Y:S01]  /*47b0*/  ISETP.GT.AND P0, PT, R2, 0x59, !P2 ;  /* 0x000000590200780c */ /* 0x000fe20005704270 */
[----:B------:R-:W-:Y:S01]  /*47c0*/  LDSM.16.MT88.4 R28, [R198+0x900] ;  /* 0x00090000c61c783b */ /* 0x000fe20000004200 */
[----:B------:R-:W-:Y:S02]  /*47d0*/  FMNMX.FTZ R6, R8, R11, !PT ;  /* 0x0000000b08067209 */ /* 0x000fe40007810000 */
[----:B------:R-:W-:Y:S02]  /*47e0*/  ISETP.LT.OR P0, PT, R3, 0x5a, P0 ;  /* 0x0000005a0300780c */ /* 0x000fe40000701670 */
[----:B------:R-:W-:Y:S01]  /*47f0*/  FMNMX.FTZ R6, R24, R6, !PT ;  /* 0x0000000618067209 */ /* 0x000fe20007810000 */
[----:B------:R-:W1:Y:S01]  /*4800*/  SHFL.BFLY PT, R3, R68, 0x1, 0x1f ;  /* 0x0c201f0044037f89 */ /* 0x000e6200000e0000 */
[----:B------:R-:W-:-:S02]  /*4810*/  FSEL R165, R62, -INF , !P0 ;  /* 0xff8000003ea57808 */ /* 0x000fc40004000000 */
[----:B------:R-:W-:-:S04]  /*4820*/  FMNMX.FTZ R6, R10, R6, !PT ;  /* 0x000000060a067209 */ /* 0x000fc80007810000 */
[----:B------:R-:W-:-:S04]  /*4830*/  FMNMX.FTZ R6, R70, R6, !PT ;  /* 0x0000000646067209 */ /* 0x000fc80007810000 */
[----:B------:R-:W-:-:S04]  /*4840*/  FMNMX.FTZ R6, R69, R6, !PT ;  /* 0x0000000645067209 */ /* 0x000fc80007810000 */
[----:B------:R-:W-:-:S04]  /*4850*/  FMNMX.FTZ R6, R71, R6, !PT ;  /* 0x0000000647067209 */ /* 0x000fc80007810000 */
[----:B------:R-:W-:-:S04]  /*4860*/  FMNMX.FTZ R6, R80, R6, !PT ;  /* 0x0000000650067209 */ /* 0x000fc80007810000 */
[----:B------:R-:W-:Y:S02]  /*4870*/  FMNMX.FTZ R6, R121, R6, !PT ;  /* 0x0000000679067209 */ /* 0x000fe40007810000 */
[----:B-1----:R-:W-:Y:S02]  /*4880*/  FMNMX.FTZ R68, R68, R3, !PT ;  /* 0x0000000344447209 */ /* 0x002fe40007810000 */
[----:B------:R-:W-:Y:S02]  /*4890*/  FMNMX.FTZ R6, R120, R6, !PT ;  /* 0x0000000678067209 */ /* 0x000fe40007810000 */
[----:B------:R-:W-:Y:S02]  /*48a0*/  FSETP.NEU.FTZ.AND P0, PT, R68, -INF , PT ;  /* 0xff8000004400780b */ /* 0x000fe40003f1d000 */
[----:B------:R-:W-:-:S04]  /*48b0*/  FMNMX.FTZ R6, R140, R6, !PT ;  /* 0x000000068c067209 */ /* 0x000fc80007810000 */
        /* <DEDUP_REMOVED lines=12> */
[----:B------:R-:W-:-:S05]  /*4980*/  FMNMX.FTZ R6, R165, R2, !PT ;  /* 0x00000002a5067209 */ /* 0x000fca0007810000 */
[----:B------:R-:W1:Y:S02]  /*4990*/  SHFL.BFLY PT, R2, R6, 0x2, 0x1f ;  /* 0x0c401f0006027f89 */ /* 0x000e6400000e0000 */
[----:B-1----:R-:W-:Y:S01]  /*49a0*/  FMNMX.FTZ R7, R6, R2, !PT ;  /* 0x0000000206077209 */ /* 0x002fe20007810000 */
[----:B------:R-:W-:-:S04]  /*49b0*/  FMUL.FTZ R6, R68, c[0x0][0x2d0] ;  /* 0x0000b40044067a20 */ /* 0x000fc80000410000 */
[----:B------:R-:W1:Y:S01]  /*49c0*/  SHFL.BFLY PT, R3, R7, 0x1, 0x1f ;  /* 0x0c201f0007037f89 */ /* 0x000e6200000e0000 */
[----:B------:R-:W-:-:S05]  /*49d0*/  FSEL R6, R6, RZ, P0 ;  /* 0x000000ff06067208 */ /* 0x000fca0000000000 */
[--C-:B------:R-:W-:Y:S02]  /*49e0*/  FFMA.FTZ R2, R32, c[0x0][0x2d0], -R6.reuse ;  /* 0x0000b40020027a23 */ /* 0x100fe40000010806 */
[--C-:B------:R-:W-:Y:S01]  /*49f0*/  FFMA.FTZ R0, R76, c[0x0][0x2d0], -R6.reuse ;  /* 0x0000b4004c007a23 */ /* 0x100fe20000010806 */
[----:B------:R-:W-:Y:S01]  /*4a00*/  LDSM.16.MT88.4 R32, [R201+0x3100] ;  /* 0x00310000c920783b */ /* 0x000fe20000004200 */
[----:B------:R2:W-:Y:S08]  /*4a10*/  MUFU.EX2 R246, R2 ;  /* 0x0000000200f67308 */ /* 0x0005f00000000800 */
[----:B------:R3:W-:Y:S01]  /*4a20*/  MUFU.EX2 R240, R0 ;  /* 0x0000000000f07308 */ /* 0x0007e20000000800 */
[----:B-1----:R-:W-:Y:S01]  /*4a30*/  FMNMX.FTZ R3, R3, R7, !PT ;  /* 0x0000000703037209 */ /* 0x002fe20007810000 */
[----:B------:R-:W-:-:S02]  /*4a40*/  FFMA.FTZ R7, R44, c[0x0][0x2d0], -R6 ;  /* 0x0000b4002c077a23 */ /* 0x000fc40000010806 */
[----:B--2---:R-:W-:Y:S01]  /*4a50*/  FFMA.FTZ R2, R40, c[0x0][0x2d0], -R6 ;  /* 0x0000b40028027a23 */ /* 0x004fe20000010806 */
[----:B------:R-:W-:-:S03]  /*4a60*/  FSETP.NEU.FTZ.AND P0, PT, R3, -INF , PT ;  /* 0xff8000000300780b */ /* 0x000fc60003f1d000 */
[----:B------:R-:W-:Y:S01]  /*4a70*/  MUFU.EX2 R244, R7 ;  /* 0x0000000700f47308 */ /* 0x000fe20000000800 */
[----:B---3--:R-:W-:-:S07]  /*4a80*/  FFMA.FTZ R0, R77, c[0x0][0x2d0], -R6 ;  /* 0x0000b4004d007a23 */ /* 0x008fce0000010806 */
[----:B------:R1:W2:Y:S08]  /*4a90*/  MUFU.EX2 R243, R2 ;  /* 0x0000000200f37308 */ /* 0x0002b00000000800 */
[----:B------:R3:W-:Y:S01]  /*4aa0*/  MUFU.EX2 R238, R0 ;  /* 0x0000000000ee7308 */ /* 0x0007e20000000800 */
[--C-:B-1----:R-:W-:Y:S02]  /*4ab0*/  FFMA.FTZ R2, R43, c[0x0][0x2d0], -R6.reuse ;  /* 0x0000b4002b027a23 */ /* 0x102fe40000010806 */
[----:B------:R-:W-:Y:S05]  /*4ac0*/  LDSM.16.MT88.4 R40, [R198+0x3100] ;  /* 0x00310000c628783b */ /* 0x000fea0000004200 */
[----:B------:R1:W-:Y:S01]  /*4ad0*/  MUFU.EX2 R245, R2 ;  /* 0x0000000200f57308 */ /* 0x0003e20000000800 */
[----:B---3--:R-:W-:-:S07]  /*4ae0*/  FFMA.FTZ R0, R78, c[0x0][0x2d0], -R6 ;  /* 0x0000b4004e007a23 */ /* 0x008fce0000010806 */
[----:B------:R3:W-:Y:S01]  /*4af0*/  MUFU.EX2 R239, R0 ;  /* 0x0000000000ef7308 */ /* 0x0007e20000000800 */
[----:B-1----:R-:W-:-:S05]  /*4b00*/  FMUL.FTZ R2, R3, c[0x0][0x2d0] ;  /* 0x0000b40003027a20 */ /* 0x002fca0000410000 */
[----:B------:R-:W-:Y:S01]  /*4b10*/  FSEL R2, R2, RZ, P0 ;  /* 0x000000ff02027208 */ /* 0x000fe20000000000 */
[----:B---3--:R-:W-:-:S04]  /*4b20*/  FFMA.FTZ R0, R79, c[0x0][0x2d0], -R6 ;  /* 0x0000b4004f007a23 */ /* 0x008fc80000010806 */
[--C-:B------:R-:W-:Y:S02]  /*4b30*/  FFMA.FTZ R4, R11, c[0x0][0x2d0], -R2.reuse ;  /* 0x0000b4000b047a23 */ /* 0x100fe40000010802 */
[--C-:B------:R-:W-:Y:S01]  /*4b40*/  FFMA.FTZ R7, R8, c[0x0][0x2d0], -R2.reuse ;  /* 0x0000b40008077a23 */ /* 0x100fe20000010802 */
[----:B--2---:R-:W-:Y:S01]  /*4b50*/  F2FP.PACK_AB R8, R243, R246 ;  /* 0x000000f6f308723e */ /* 0x004fe200000000ff */
[----:B------:R1:W-:Y:S08]  /*4b60*/  MUFU.EX2 R236, R4 ;  /* 0x0000000400ec7308 */ /* 0x0003f00000000800 */
[----:B------:R-:W2:Y:S01]  /*4b70*/  MUFU.EX2 R7, R7 ;  /* 0x0000000700077308 */ /* 0x000ea20000000800 */
[----:B-1----:R-:W-:-:S07]  /*4b80*/  FFMA.FTZ R4, R24, c[0x0][0x2d0], -R2 ;  /* 0x0000b40018047a23 */ /* 0x002fce0000010802 */
[----:B------:R1:W-:Y:S01]  /*4b90*/  MUFU.EX2 R237, R0 ;  /* 0x0000000000ed7308 */ /* 0x0003e20000000800 */
[----:B------:R-:W3:Y:S01]  /*4ba0*/  LDSM.16.MT88.4 R24, [R200+0x100] ;  /* 0x00010000c818783b */ /* 0x000ee20000004200 */
[----:B--2---:R-:W-:-:S06]  /*4bb0*/  F2FP.PACK_AB R9, R236, R7 ;  /* 0x00000007ec09723e */ /* 0x004fcc00000000ff */
[----:B------:R2:W-:Y:S01]  /*4bc0*/  MUFU.EX2 R242, R4 ;  /* 0x0000000400f27308 */ /* 0x0005e20000000800 */
[----:B-1----:R-:W-:-:S07]  /*4bd0*/  FFMA.FTZ R0, R70, c[0x0][0x2d0], -R2 ;  /* 0x0000b40046007a23 */ /* 0x002fce0000010802 */
[----:B------:R1:W-:Y:S01]  /*4be0*/  MUFU.EX2 R235, R0 ;  /* 0x0000000000eb7308 */ /* 0x0003e20000000800 */
[----:B--2---:R-:W-:Y:S01]  /*4bf0*/  FFMA.FTZ R4, R10, c[0x0][0x2d0], -R2 ;  /* 0x0000b4000a047a23 */ /* 0x004fe20000010802 */
[----:B------:R-:W-:-:S06]  /*4c00*/  F2FP.PACK_AB R10, R244, R245 ;  /* 0x000000f5f40a723e */ /* 0x000fcc00000000ff */
[----:B------:R-:W2:Y:S01]  /*4c10*/  MUFU.EX2 R241, R4 ;  /* 0x0000000400f17308 */ /* 0x000ea20000000800 */
[----:B-1----:R-:W-:-:S07]  /*4c20*/  FFMA.FTZ R0, R69, c[0x0][0x2d0], -R2 ;  /* 0x0000b40045007a23 */ /* 0x002fce0000010802 */
[----:B------:R1:W4:Y:S01]  /*4c30*/  MUFU.EX2 R233, R0 ;  /* 0x0000000000e97308 */ /* 0x0003220000000800 */
[----:B--2---:R-:W-:-:S07]  /*4c40*/  F2FP.PACK_AB R11, R241, R242 ;  /* 0x000000f2f10b723e */ /* 0x004fce00000000ff */
[----:B------:R-:W-:Y:S01]  /*4c50*/  HMMA.16816.F32 R72, R8, R20, RZ ;  /* 0x000000140848723c */ /* 0x000fe200000018ff */
[----:B-1----:R-:W-:-:S07]  /*4c60*/  FFMA.FTZ R0, R71, c[0x0][0x2d0], -R2 ;  /* 0x0000b40047007a23 */ /* 0x002fce0000010802 */
[C---:B------:R-:W-:Y:S01]  /*4c70*/  HMMA.16816.F32 R64, R8.reuse, R22, RZ ;  /* 0x000000160840723c */ /* 0x040fe200000018ff */
[----:B------:R-:W1:Y:S01]  /*4c80*/  LDSM.16.MT88.4 R20, [R197+0x3100] ;  /* 0x00310000c514783b */ /* 0x000e620000004200 */
[----:B------:R2:W-:Y:S06]  /*4c90*/  MUFU.EX2 R234, R0 ;  /* 0x0000000000ea7308 */ /* 0x0005ec0000000800 */
[C---:B------:R-:W-:Y:S08]  /*4ca0*/  HMMA.16816.F32 R60, R8.reuse, R12, RZ ;  /* 0x0000000c083c723c */ /* 0x040ff000000018ff */
[----:B------:R-:W-:Y:S01]  /*4cb0*/  HMMA.16816.F32 R56, R8, R14, RZ ;  /* 0x0000000e0838723c */ /* 0x000fe200000018ff */
[----:B------:R-:W5:Y:S01]  /*4cc0*/  LDSM.16.MT88.4 R12, [R200+0x3100] ;  /* 0x00310000c80c783b */ /* 0x000f620000004200 */
[----:B--2---:R-:W-:-:S04]  /*4cd0*/  FFMA.FTZ R0, R80, c[0x0][0x2d0], -R2 ;  /* 0x0000b40050007a23 */ /* 0x004fc80000010802 */
[----:B------:R2:W1:Y:S02]  /*4ce0*/  MUFU.EX2 R230, R0 ;  /* 0x0000000000e67308 */ /* 0x0004640000000800 */
[C---:B------:R-:W-:Y:S08]  /*4cf0*/  HMMA.16816.F32 R52, R8.reuse, R16, RZ ;  /* 0x000000100834723c */ /* 0x040ff000000018ff */
[----:B------:R-:W-:Y:S01]  /*4d00*/  HMMA.16816.F32 R44, R8, R18, RZ ;  /* 0x00000012082c723c */ /* 0x000fe200000018ff */
[----:B------:R-:W4:Y:S01]  /*4d10*/  LDSM.16.MT88.4 R16, [R201+0x900] ;  /* 0x00090000c910783b */ /* 0x000f220000004200 */
[----:B--2---:R-:W-:-:S06]  /*4d20*/  FFMA.FTZ R0, R108, c[0x0][0x2d0], -R6 ;  /* 0x0000b4006c007a23 */ /* 0x004fcc0000010806 */
[C---:B---3--:R-:W-:Y:S01]  /*4d30*/  HMMA.16816.F32 R48, R8.reuse, R24, RZ ;  /* 0x000000180830723c */ /* 0x048fe200000018ff */
[----:B------:R2:W-:Y:S07]  /*4d40*/  MUFU.EX2 R229, R0 ;  /* 0x0000000000e57308 */ /* 0x0005ee0000000800 */
[C---:B------:R-:W-:Y:S01]  /*4d50*/  HMMA.16816.F32 R76, R8.reuse, R26, RZ ;  /* 0x0000001a084c723c */ /* 0x040fe200000018ff */
[----:B------:R-:W-:Y:S07]  /*4d60*/  LDSM.16.MT88.4 R24, [R197+0x3900] ;  /* 0x00390000c518783b */ /* 0x000fee0000004200 */
[----:B-1----:R-:W-:Y:S01]  /*4d70*/  HMMA.16816.F32 R84, R8, R20, RZ ;  /* 0x000000140854723c */ /* 0x002fe200000018ff */
[----:B--2---:R-:W-:-:S04]  /*4d80*/  FFMA.FTZ R0, R110, c[0x0][0x2d0], -R6 ;  /* 0x0000b4006e007a23 */ /* 0x004fc80000010806 */
[----:B------:R1:W2:Y:S03]  /*4d90*/  MUFU.EX2 R228, R0 ;  /* 0x0000000000e47308 */ /* 0x0002a60000000800 */
[C---:B------:R-:W-:Y:S01]  /*4da0*/  HMMA.16816.F32 R88, R8.reuse, R22, RZ ;  /* 0x000000160858723c */ /* 0x040fe200000018ff */
[----:B------:R-:W-:Y:S07]  /*4db0*/  LDSM.16.MT88.4 R20, [R200+0x900] ;  /* 0x00090000c814783b */ /* 0x000fee0000004200 */
[----:B------:R-:W-:Y:S01]  /*4dc0*/  HMMA.16816.F32 R80, R8, R40, RZ ;  /* 0x000000280850723c */ /* 0x000fe200000018ff */
[----:B-1----:R-:W-:-:S07]  /*4dd0*/  FFMA.FTZ R0, R109, c[0x0][0x2d0], -R6 ;  /* 0x0000b4006d007a23 */ /* 0x002fce0000010806 */
[C---:B------:R-:W-:Y:S01]  /*4de0*/  HMMA.16816.F32 R104, R8.reuse, R42, RZ ;  /* 0x0000002a0868723c */ /* 0x040fe200000018ff */
[----:B------:R-:W1:Y:S01]  /*4df0*/  LDSM.16.MT88.4 R40, [R198+0x3900] ;  /* 0x00390000c628783b */ /* 0x000e620000004200 */
[----:B------:R3:W-:Y:S06]  /*4e00*/  MUFU.EX2 R227, R0 ;  /* 0x0000000000e37308 */ /* 0x0007ec0000000800 */
[C---:B------:R-:W-:Y:S08]  /*4e10*/  HMMA.16816.F32 R92, R8.reuse, R32, RZ ;  /* 0x00000020085c723c */ /* 0x040ff000000018ff */
[----:B------:R-:W-:Y:S01]  /*4e20*/  HMMA.16816.F32 R100, R8, R34, RZ ;  /* 0x000000220864723c */ /* 0x000fe200000018ff */
[----:B------:R-:W-:Y:S01]  /*4e30*/  LDSM.16.MT88.4 R32, [R198+0x1100] ;  /* 0x00110000c620783b */ /* 0x000fe20000004200 */
[----:B---3--:R-:W-:-:S04]  /*4e40*/  FFMA.FTZ R0, R111, c[0x0][0x2d0], -R6 ;  /* 0x0000b4006f007a23 */ /* 0x008fc80000010806 */
[----:B------:R3:W1:Y:S02]  /*4e50*/  MUFU.EX2 R225, R0 ;  /* 0x0000000000e17308 */ /* 0x0006640000000800 */
[C---:B-----5:R-:W-:Y:S08]  /*4e60*/  HMMA.16816.F32 R116, R8.reuse, R12, RZ ;  /* 0x0000000c0874723c */ /* 0x060ff000000018ff */
[----:B------:R-:W-:Y:S01]  /*4e70*/  HMMA.16816.F32 R96, R8, R14, RZ ;  /* 0x0000000e0860723c */ /* 0x000fe200000018ff */
[----:B------:R-:W-:Y:S01]  /*4e80*/  LDSM.16.MT88.4 R12, [R200+0x3900] ;  /* 0x00390000c80c783b */ /* 0x000fe20000004200 */
[----:B---3--:R-:W-:-:S05]  /*4e90*/  FFMA.FTZ R0, R121, c[0x0][0x2d0], -R2 ;  /* 0x0000b40079007a23 */ /* 0x008fca0000010802 */
[----:B------:R-:W-:Y:S02]  /*4ea0*/  F2FP.PACK_AB R8, R238, R240 ;  /* 0x000000f0ee08723e */ /* 0x000fe400000000ff */
[----:B------:R-:W-:Y:S01]  /*4eb0*/  F2FP.PACK_AB R10, R237, R239 ;  /* 0x000000efed0a723e */ /* 0x000fe200000000ff */
[----:B------:R3:W-:Y:S01]  /*4ec0*/  MUFU.EX2 R224, R0 ;  /* 0x0000000000e07308 */ /* 0x0007e20000000800 */
[----:B----4-:R-:W-:Y:S02]  /*4ed0*/  F2FP.PACK_AB R9, R233, R235 ;  /* 0x000000ebe909723e */ /* 0x010fe400000000ff */
[----:B------:R-:W-:-:S07]  /*4ee0*/  F2FP.PACK_AB R11, R230, R234 ;  /* 0x000000eae60b723e */ /* 0x000fce00000000ff */
[----:B------:R-:W-:Y:S01]  /*4ef0*/  HMMA.16816.F32 R112, R8, R28, R60 ;  /* 0x0000001c0870723c */ /* 0x000fe2000000183c */
[----:B---3--:R-:W-:-:S07]  /*4f00*/  FFMA.FTZ R0, R120, c[0x0][0x2d0], -R2 ;  /* 0x0000b40078007a23 */ /* 0x008fce0000010802 */
[C---:B------:R-:W-:Y:S01]  /*4f10*/  HMMA.16816.F32 R60, R8.reuse, R16, R52 ;  /* 0x00000010083c723c */ /* 0x040fe20000001834 */
[----:B------:R3:W4:Y:S07]  /*4f20*/  MUFU.EX2 R223, R0 ;  /* 0x0000000000df7308 */ /* 0x00072e0000000800 */
[C---:B------:R-:W-:Y:S01]  /*4f30*/  HMMA.16816.F32 R52, R8.reuse, R18, R44 ;  /* 0x000000120834723c */ /* 0x040fe2000000182c */
[----:B------:R-:W5:Y:S07]  /*4f40*/  LDSM.16.MT88.4 R16, [R201+0x3900] ;  /* 0x00390000c910783b */ /* 0x000f6e0000004200 */
[----:B------:R-:W-:Y:S01]  /*4f50*/  HMMA.16816.F32 R136, R8, R36, R72 ;  /* 0x000000240888723c */ /* 0x000fe20000001848 */
[----:B---3--:R-:W-:-:S04]  /*4f60*/  FFMA.FTZ R0, R140, c[0x0][0x2d0], -R2 ;  /* 0x0000b4008c007a23 */ /* 0x008fc80000010802 */
[----:B------:R3:W-:Y:S03]  /*4f70*/  MUFU.EX2 R222, R0 ;  /* 0x0000000000de7308 */ /* 0x0007e60000000800 */
[C---:B------:R-:W-:Y:S01]  /*4f80*/  HMMA.16816.F32 R132, R8.reuse, R38, R64 ;  /* 0x000000260884723c */ /* 0x040fe20000001840 */
[----:B------:R-:W2:Y:S07]  /*4f90*/  LDSM.16.MT88.4 R36, [R197+0x1100] ;  /* 0x00110000c524783b */ /* 0x000eae0000004200 */
[----:B------:R-:W-:Y:S01]  /*4fa0*/  HMMA.16816.F32 R72, R8, R30, R56 ;  /* 0x0000001e0848723c */ /* 0x000fe20000001838 */
[----:B------:R-:W-:Y:S01]  /*4fb0*/  LDSM.16.MT88.4 R28, [R200+0x1100] ;  /* 0x00110000c81c783b */ /* 0x000fe20000004200 */
[----:B---3--:R-:W-:-:S06]  /*4fc0*/  FFMA.FTZ R0, R141, c[0x0][0x2d0], -R2 ;  /* 0x0000b4008d007a23 */ /* 0x008fcc0000010802 */
[C---:B-1----:R-:W-:Y:S01]  /*4fd0*/  HMMA.16816.F32 R144, R8.reuse, R40, R80 ;  /* 0x000000280890723c */ /* 0x042fe20000001850 */
[----:B------:R1:W3:Y:S07]  /*4fe0*/  MUFU.EX2 R221, R0 ;  /* 0x0000000000dd7308 */ /* 0x0002ee0000000800 */
[C---:B------:R-:W-:Y:S08]  /*4ff0*/  HMMA.16816.F32 R140, R8.reuse, R42, R104 ;  /* 0x0000002a088c723c */ /* 0x040ff00000001868 */
[----:B------:R-:W-:Y:S01]  /*5000*/  HMMA.16816.F32 R48, R8, R20, R48 ;  /* 0x000000140830723c */ /* 0x000fe20000001830 */
[----:B-1----:R-:W-:-:S04]  /*5010*/  FFMA.FTZ R0, R157, c[0x0][0x2d0], -R6 ;  /* 0x0000b4009d007a23 */ /* 0x002fc80000010806 */
[----:B------:R1:W-:Y:S03]  /*5020*/  MUFU.EX2 R220, R0 ;  /* 0x0000000000dc7308 */ /* 0x0003e60000000800 */
[C---:B------:R-:W-:Y:S01]  /*5030*/  HMMA.16816.F32 R44, R8.reuse, R22, R76 ;  /* 0x00000016082c723c */ /* 0x040fe2000000184c */
[----:B------:R-:W2:Y:S07]  /*5040*/  LDSM.16.MT88.4 R20, [R197+0x4100] ;  /* 0x00410000c514783b */ /* 0x000eae0000004200 */
[----:B------:R-:W-:Y:S01]  /*5050*/  HMMA.16816.F32 R108, R8, R24, R84 ;  /* 0x00000018086c723c */ /* 0x000fe20000001854 */
[----:B-1----:R-:W-:-:S07]  /*5060*/  FFMA.FTZ R0, R159, c[0x0][0x2d0], -R6 ;  /* 0x0000b4009f007a23 */ /* 0x002fce0000010806 */
[C---:B------:R-:W-:Y:S01]  /*5070*/  HMMA.16816.F32 R120, R8.reuse, R26, R88 ;  /* 0x0000001a0878723c */ /* 0x040fe20000001858 */
[----:B------:R-:W1:Y:S01]  /*5080*/  LDSM.16.MT88.4 R24, [R201+0x1100] ;  /* 0x00110000c918783b */ /* 0x000e620000004200 */
[----:B------:R3:W1:Y:S06]  /*5090*/  MUFU.EX2 R159, R0 ;  /* 0x00000000009f7308 */ /* 0x00066c0000000800 */
[C---:B-----5:R-:W-:Y:S08]  /*50a0*/  HMMA.16816.F32 R92, R8.reuse, R16, R92 ;  /* 0x00000010085c723c */ /* 0x060ff0000000185c */
[----:B------:R-:W-:Y:S01]  /*50b0*/  HMMA.16816.F32 R64, R8, R18, R100 ;  /* 0x000000120840723c */ /* 0x000fe20000001864 */
[----:B------:R-:W-:Y:S01]  /*50c0*/  LDSM.16.MT88.4 R16, [R201+0x4100] ;  /* 0x00410000c910783b */ /* 0x000fe20000004200 */
[----:B---3--:R-:W-:-:S04]  /*50d0*/  FFMA.FTZ R0, R158, c[0x0][0x2d0], -R6 ;  /* 0x0000b4009e007a23 */ /* 0x008fc80000010806 */
[----:B------:R3:W-:Y:S02]  /*50e0*/  MUFU.EX2 R158, R0 ;  /* 0x00000000009e7308 */ /* 0x0007e40000000800 */
[C---:B------:R-:W-:Y:S08]  /*50f0*/  HMMA.16816.F32 R56, R8.reuse, R12, R116 ;  /* 0x0000000c0838723c */ /* 0x040ff00000001874 */
[----:B------:R-:W-:Y:S01]  /*5100*/  HMMA.16816.F32 R40, R8, R14, R96 ;  /* 0x0000000e0828723c */ /* 0x000fe20000001860 */
[----:B------:R-:W-:Y:S01]  /*5110*/  LDSM.16.MT88.4 R12, [R200+0x4100] ;  /* 0x00410000c80c783b */ /* 0x000fe20000004200 */
[----:B---3--:R-:W-:-:S05]  /*5120*/  FFMA.FTZ R0, R160, c[0x0][0x2d0], -R6 ;  /* 0x0000b400a0007a23 */ /* 0x008fca0000010806 */
[----:B--2---:R-:W-:Y:S02]  /*5130*/  F2FP.PACK_AB R8, R228, R229 ;  /* 0x000000e5e408723e */ /* 0x004fe400000000ff */
[----:B------:R-:W-:Y:S01]  /*5140*/  F2FP.PACK_AB R10, R225, R227 ;  /* 0x000000e3e10a723e */ /* 0x000fe200000000ff */
[----:B------:R2:W3:Y:S01]  /*5150*/  MUFU.EX2 R157, R0 ;  /* 0x00000000009d7308 */ /* 0x0004e20000000800 */
[----:B----4-:R-:W-:Y:S02]  /*5160*/  F2FP.PACK_AB R9, R223, R224 ;  /* 0x000000e0df09723e */ /* 0x010fe400000000ff */
[----:B------:R-:W-:-:S07]  /*5170*/  F2FP.PACK_AB R11, R221, R222 ;  /* 0x000000dedd0b723e */ /* 0x000fce00000000ff */
[----:B------:R-:W-:Y:S01]  /*5180*/  HMMA.16816.F32 R80, R8, R36, R136 ;  /* 0x000000240850723c */ /* 0x000fe20000001888 */
[----:B--2---:R-:W-:-:S07]  /*5190*/  FFMA.FTZ R0, R149, c[0x0][0x2d0], -R2 ;  /* 0x0000b40095007a23 */ /* 0x004fce0000010802 */
[C---:B------:R-:W-:Y:S01]  /*51a0*/  HMMA.16816.F32 R100, R8.reuse, R38, R132 ;  /* 0x000000260864723c */ /* 0x040fe20000001884 */
[----:B------:R-:W2:Y:S01]  /*51b0*/  LDSM.16.MT88.4 R36, [R198+0x4100] ;  /* 0x00410000c624783b */ /* 0x000ea20000004200 */
[----:B------:R4:W-:Y:S06]  /*51c0*/  MUFU.EX2 R149, R0 ;  /* 0x0000000000957308 */ /* 0x0009ec0000000800 */
[C---:B------:R-:W-:Y:S08]  /*51d0*/  HMMA.16816.F32 R96, R8.reuse, R34, R72 ;  /* 0x000000220860723c */ /* 0x040ff00000001848 */
[----:B------:R-:W-:Y:S01]  /*51e0*/  HMMA.16816.F32 R108, R8, R20, R108 ;  /* 0x00000014086c723c */ /* 0x000fe2000000186c */
[----:B----4-:R-:W-:-:S04]  /*51f0*/  FFMA.FTZ R0, R148, c[0x0][0x2d0], -R2 ;  /* 0x0000b40094007a23 */ /* 0x010fc80000010802 */
[----:B------:R4:W5:Y:S03]  /*5200*/  MUFU.EX2 R148, R0 ;  /* 0x0000000000947308 */ /* 0x0009660000000800 */
[C---:B------:R-:W-:Y:S01]  /*5210*/  HMMA.16816.F32 R116, R8.reuse, R22, R120 ;  /* 0x000000160874723c */ /* 0x040fe20000001878 */
[----:B------:R-:W3:Y:S07]  /*5220*/  LDSM.16.MT88.4 R20, [R201+0x1900] ;  /* 0x00190000c914783b */ /* 0x000eee0000004200 */
[----:B-1----:R-:W-:Y:S01]  /*5230*/  HMMA.16816.F32 R88, R8, R24, R60 ;  /* 0x000000180858723c */ /* 0x002fe2000000183c */
[----:B----4-:R-:W-:-:S07]  /*5240*/  FFMA.FTZ R0, R150, c[0x0][0x2d0], -R2 ;  /* 0x0000b40096007a23 */ /* 0x010fce0000010802 */
[C---:B------:R-:W-:Y:S01]  /*5250*/  HMMA.16816.F32 R72, R8.reuse, R26, R52 ;  /* 0x0000001a0848723c */ /* 0x040fe20000001834 */
[----:B------:R-:W1:Y:S07]  /*5260*/  LDSM.16.MT88.4 R24, [R200+0x1900] ;  /* 0x00190000c818783b */ /* 0x000e6e0000004200 */
[C---:B--2---:R-:W-:Y:S01]  /*5270*/  HMMA.16816.F32 R132, R8.reuse, R36, R144 ;  /* 0x000000240884723c */ /* 0x044fe20000001890 */
[----:B------:R2:W-:Y:S07]  /*5280*/  MUFU.EX2 R147, R0 ;  /* 0x0000000000937308 */ /* 0x0005ee0000000800 */
[C---:B------:R-:W-:Y:S01]  /*5290*/  HMMA.16816.F32 R136, R8.reuse, R38, R140 ;  /* 0x000000260888723c */ /* 0x040fe2000000188c */
[----:B------:R-:W4:Y:S07]  /*52a0*/  LDSM.16.MT88.4 R36, [R198+0x4900] ;  /* 0x00490000c624783b */ /* 0x000f2e0000004200 */
[----:B------:R-:W-:Y:S01]  /*52b0*/  HMMA.16816.F32 R120, R8, R16, R92 ;  /* 0x000000100878723c */ /* 0x000fe2000000185c */
[----:B--2---:R-:W-:-:S04]  /*52c0*/  FFMA.FTZ R0, R151, c[0x0][0x2d0], -R2 ;  /* 0x0000b40097007a23 */ /* 0x004fc80000010802 */
[----:B------:R2:W1:Y:S03]  /*52d0*/  MUFU.EX2 R146, R0 ;  /* 0x0000000000927308 */ /* 0x0004660000000800 */
[C---:B------:R-:W-:Y:S08]  /*52e0*/  HMMA.16816.F32 R92, R8.reuse, R12, R56 ;  /* 0x0000000c085c723c */ /* 0x040ff00000001838 */
[----:B------:R-:W-:Y:S01]  /*52f0*/  HMMA.16816.F32 R56, R8, R14, R40 ;  /* 0x0000000e0838723c */ /* 0x000fe20000001828 */
[----:B------:R-:W1:Y:S01]  /*5300*/  LDSM.16.MT88.4 R12, [R197+0x4900] ;  /* 0x00490000c50c783b */ /* 0x000e620000004200 */
[----:B--2---:R-:W-:-:S06]  /*5310*/  FFMA.FTZ R0, R166, c[0x0][0x2d0], -R6 ;  /* 0x0000b400a6007a23 */ /* 0x004fcc0000010806 */
[C---:B------:R-:W-:Y:S01]  /*5320*/  HMMA.16816.F32 R84, R8.reuse, R28, R48 ;  /* 0x0000001c0854723c */ /* 0x040fe20000001830 */
[----:B------:R2:W-:Y:S07]  /*5330*/  MUFU.EX2 R145, R0 ;  /* 0x0000000000917308 */ /* 0x0005ee0000000800 */
[C---:B------:R-:W-:Y:S01]  /*5340*/  HMMA.16816.F32 R76, R8.reuse, R30, R44 ;  /* 0x0000001e084c723c */ /* 0x040fe2000000182c */
[----:B------:R-:W4:Y:S07]  /*5350*/  LDSM.16.MT88.4 R28, [R198+0x1900] ;  /* 0x00190000c61c783b */ /* 0x000f2e0000004200 */
[C---:B------:R-:W-:Y:S01]  /*5360*/  HMMA.16816.F32 R104, R8.reuse, R32, R112 ;  /* 0x000000200868723c */ /* 0x040fe20000001870 */
[----:B--2---:R-:W-:Y:S01]  /*5370*/  FFMA.FTZ R0, R168, c[0x0][0x2d0], -R6 ;  /* 0x0000b400a8007a23 */ /* 0x004fe20000010806 */
[----:B------:R-:W2:Y:S03]  /*5380*/  LDSM.16.MT88.4 R32, [R197+0x1900] ;  /* 0x00190000c520783b */ /* 0x000ea60000004200 */
[----:B------:R1:W1:Y:S03]  /*5390*/  MUFU.EX2 R144, R0 ;  /* 0x0000000000907308 */ /* 0x0002660000000800 */
[----:B------:R-:W-:Y:S01]  /*53a0*/  HMMA.16816.F32 R112, R8, R18, R64 ;  /* 0x000000120870723c */ /* 0x000fe20000001840 */
[----:B------:R-:W-:Y:S06]  /*53b0*/  LDSM.16.MT88.4 R16, [R198+0x2100] ;  /* 0x00210000c610783b */ /* 0x000fec0000004200 */
[----:B------:R-:W-:-:S02]  /*53c0*/  F2FP.PACK_AB R8, R159, R220 ;  /* 0x000000dc9f08723e */ /* 0x000fc400000000ff */
[----:B---3--:R-:W-:Y:S02]  /*53d0*/  F2FP.PACK_AB R10, R157, R158 ;  /* 0x0000009e9d0a723e */ /* 0x008fe400000000ff */
[----:B-----5:R-:W-:Y:S01]  /*53e0*/  F2FP.PACK_AB R9, R148, R149 ;  /* 0x000000959409723e */ /* 0x020fe200000000ff */
[----:B-1----:R-:W-:Y:S01]  /*53f0*/  FFMA.FTZ R0, R167, c[0x0][0x2d0], -R6 ;  /* 0x0000b400a7007a23 */ /* 0x002fe20000010806 */
[----:B------:R-:W-:-:S03]  /*5400*/  F2FP.PACK_AB R11, R146, R147 ;  /* 0x00000093920b723e */ /* 0x000fc600000000ff */
[----:B------:R1:W-:Y:S04]  /*5410*/  MUFU.EX2 R143, R0 ;  /* 0x00000000008f7308 */ /* 0x0003e80000000800 */
[C---:B------:R-:W-:Y:S08]  /*5420*/  HMMA.16816.F32 R40, R8.reuse, R22, R72 ;  /* 0x000000160828723c */ /* 0x040ff00000001848 */
[----:B------:R-:W-:Y:S01]  /*5430*/  HMMA.16816.F32 R48, R8, R20, R88 ;  /* 0x000000140830723c */ /* 0x000fe20000001858 */
[----:B------:R-:W-:Y:S01]  /*5440*/  LDSM.16.MT88.4 R20, [R200+0x4900] ;  /* 0x00490000c814783b */ /* 0x000fe20000004200 */
[----:B-1----:R-:W-:-:S03]  /*5450*/  FFMA.FTZ R0, R169, c[0x0][0x2d0], -R6 ;  /* 0x0000b400a9007a23 */ /* 0x002fc60000010806 */
[----:B------:R-:W-:Y:S01]  /*5460*/  LDSM.16.MT88.4 R88, [R198+0x2900] ;  /* 0x00290000c658783b */ /* 0x000fe20000004200 */
[----:B------:R1:W3:Y:S02]  /*5470*/  MUFU.EX2 R142, R0 ;  /* 0x00000000008e7308 */ /* 0x0002e40000000800 */
[C---:B------:R-:W-:Y:S08]  /*5480*/  HMMA.16816.F32 R44, R8.reuse, R24, R84 ;  /* 0x00000018082c723c */ /* 0x040ff00000001854 */
[----:B------:R-:W-:Y:S01]  /*5490*/  HMMA.16816.F32 R72, R8, R26, R76 ;  /* 0x0000001a0848723c */ /* 0x000fe2000000184c */
[----:B------:R-:W5:Y:S01]  /*54a0*/  LDSM.16.MT88.4 R24, [R201+0x4900] ;  /* 0x00490000c918783b */ /* 0x000f620000004200 */
[----:B-1----:R-:W-:-:S06]  /*54b0*/  FFMA.FTZ R0, R162, c[0x0][0x2d0], -R2 ;  /* 0x0000b400a2007a23 */ /* 0x002fcc0000010802 */
[C---:B----4-:R-:W-:Y:S01]  /*54c0*/  HMMA.16816.F32 R84, R8.reuse, R38, R136 ;  /* 0x000000260854723c */ /* 0x050fe20000001888 */
[----:B------:R1:W-:Y:S07]  /*54d0*/  MUFU.EX2 R141, R0 ;  /* 0x00000000008d7308 */ /* 0x0003ee0000000800 */
[C---:B------:R-:W-:Y:S08]  /*54e0*/  HMMA.16816.F32 R108, R8.reuse, R12, R108 ;  /* 0x0000000c086c723c */ /* 0x040ff0000000186c */
[----:B------:R-:W-:Y:S01]  /*54f0*/  HMMA.16816.F32 R76, R8, R14, R116 ;  /* 0x0000000e084c723c */ /* 0x000fe20000001874 */
[----:B------:R-:W4:Y:S01]  /*5500*/  LDSM.16.MT88.4 R12, [R201+0x2100] ;  /* 0x00210000c90c783b */ /* 0x000f220000004200 */
[----:B-1----:R-:W-:-:S04]  /*5510*/  FFMA.FTZ R0, R161, c[0x0][0x2d0], -R2 ;  /* 0x0000b400a1007a23 */ /* 0x002fc80000010802 */
[----:B------:R1:W1:Y:S02]  /*5520*/  MUFU.EX2 R140, R0 ;  /* 0x00000000008c7308 */ /* 0x0002640000000800 */
[C---:B------:R-:W-:Y:S01]  /*5530*/  HMMA.16816.F32 R60, R8.reuse, R28, R104 ;  /* 0x0000001c083c723c */ /* 0x040fe20000001868 */
[----:B------:R-:W-:Y:S07]  /*5540*/  LDSM.16.MT88.4 R104, [R200+0x2900] ;  /* 0x00290000c868783b */ /* 0x000fee0000004200 */
[----:B------:R-:W-:Y:S01]  /*5550*/  HMMA.16816.F32 R52, R8, R30, R96 ;  /* 0x0000001e0834723c */ /* 0x000fe20000001860 */
[----:B------:R-:W-:Y:S04]  /*5560*/  LDSM.16.MT88.4 R28, [R197+0x2100] ;  /* 0x00210000c51c783b */ /* 0x000fe80000004200 */
[----:B------:R-:W-:Y:S01]  /*5570*/  LDSM.16.MT88.4 R96, [R201+0x2900] ;  /* 0x00290000c960783b */ /* 0x000fe20000004200 */
[----:B-1----:R-:W-:-:S02]  /*5580*/  FFMA.FTZ R0, R163, c[0x0][0x2d0], -R2 ;  /* 0x0000b400a3007a23 */ /* 0x002fc40000010802 */
[C---:B--2---:R-:W-:Y:S02]  /*5590*/  HMMA.16816.F32 R80, R8.reuse, R32, R80 ;  /* 0x000000200850723c */ /* 0x044fe40000001850 */
[----:B------:R1:W-:Y:S06]  /*55a0*/  MUFU.EX2 R4, R0 ;  /* 0x0000000000047308 */ /* 0x0003ec0000000800 */
[C---:B------:R-:W-:Y:S01]  /*55b0*/  HMMA.16816.F32 R64, R8.reuse, R34, R100 ;  /* 0x000000220840723c */ /* 0x040fe20000001864 */
[----:B------:R-:W2:Y:S07]  /*55c0*/  LDSM.16.MT88.4 R32, [R200+0x2100] ;  /* 0x00210000c820783b */ /* 0x000eae0000004200 */
[----:B------:R-:W-:Y:S01]  /*55d0*/  HMMA.16816.F32 R116, R8, R36, R132 ;  /* 0x000000240874723c */ /* 0x000fe20000001884 */
[----:B-1----:R-:W-:-:S04]  /*55e0*/  FFMA.FTZ R0, R164, c[0x0][0x2d0], -R2 ;  /* 0x0000b400a4007a23 */ /* 0x002fc80000010802 */
[----:B------:R1:W1:Y:S03]  /*55f0*/  MUFU.EX2 R138, R0 ;  /* 0x00000000008a7308 */ /* 0x0002660000000800 */
[C---:B-----5:R-:W-:Y:S08]  /*5600*/  HMMA.16816.F32 R120, R8.reuse, R24, R120 ;  /* 0x000000180878723c */ /* 0x060ff00000001878 */
[----:B------:R-:W-:Y:S01]  /*5610*/  HMMA.16816.F32 R112, R8, R26, R112 ;  /* 0x0000001a0870723c */ /* 0x000fe20000001870 */
[----:B------:R-:W-:Y:S01]  /*5620*/  LDSM.16.MT88.4 R24, [R197+0x5100] ;  /* 0x00510000c518783b */ /* 0x000fe20000004200 */
[----:B-1----:R-:W-:-:S06]  /*5630*/  FFMA.FTZ R0, R189, c[0x0][0x2d0], -R6 ;  /* 0x0000b400bd007a23 */ /* 0x002fcc0000010806 */
[C---:B------:R-:W-:Y:S01]  /*5640*/  HMMA.16816.F32 R92, R8.reuse, R20, R92 ;  /* 0x00000014085c723c */ /* 0x040fe2000000185c */
[----:B------:R1:W-:Y:S07]  /*5650*/  MUFU.EX2 R137, R0 ;  /* 0x0000000000897308 */ /* 0x0003ee0000000800 */
[----:B------:R-:W-:Y:S01]  /*5660*/  HMMA.16816.F32 R56, R8, R22, R56 ;  /* 0x000000160838723c */ /* 0x000fe20000001838 */
[----:B------:R-:W-:Y:S06]  /*5670*/  LDSM.16.MT88.4 R20, [R198+0x5100] ;  /* 0x00510000c614783b */ /* 0x000fec0000004200 */
[----:B------:R-:W-:-:S02]  /*5680*/  F2FP.PACK_AB R8, R144, R145 ;  /* 0x000000919008723e */ /* 0x000fc400000000ff */
[----:B---3--:R-:W-:Y:S01]  /*5690*/  F2FP.PACK_AB R10, R142, R143 ;  /* 0x0000008f8e0a723e */ /* 0x008fe200000000ff */
[--C-:B-1----:R-:W-:Y:S01]  /*56a0*/  FFMA.FTZ R0, R191, c[0x0][0x2d0], -R6.reuse ;  /* 0x0000b400bf007a23 */ /* 0x102fe20000010806 */
[----:B------:R-:W-:Y:S02]  /*56b0*/  F2FP.PACK_AB R9, R140, R141 ;  /* 0x0000008d8c09723e */ /* 0x000fe400000000ff */
[----:B------:R-:W-:Y:S01]  /*56c0*/  F2FP.PACK_AB R11, R138, R4 ;  /* 0x000000048a0b723e */ /* 0x000fe200000000ff */
[----:B------:R1:W-:Y:S06]  /*56d0*/  MUFU.EX2 R136, R0 ;  /* 0x0000000000887308 */ /* 0x0003ec0000000800 */
[C---:B------:R-:W-:Y:S08]  /*56e0*/  HMMA.16816.F32 R60, R8.reuse, R16, R60 ;  /* 0x00000010083c723c */ /* 0x040ff0000000183c */
[----:B------:R-:W-:Y:S01]  /*56f0*/  HMMA.16816.F32 R52, R8, R18, R52 ;  /* 0x000000120834723c */ /* 0x000fe20000001834 */
[----:B------:R-:W3:Y:S01]  /*5700*/  LDSM.16.MT88.4 R16, [R201+0x5100] ;  /* 0x00510000c910783b */ /* 0x000ee20000004200 */
[----:B-1----:R-:W-:-:S04]  /*5710*/  FFMA.FTZ R0, R190, c[0x0][0x2d0], -R6 ;  /* 0x0000b400be007a23 */ /* 0x002fc80000010806 */
[----:B------:R1:W-:Y:S02]  /*5720*/  MUFU.EX2 R71, R0 ;  /* 0x0000000000477308 */ /* 0x0003e40000000800 */
[C---:B----4-:R-:W-:Y:S08]  /*5730*/  HMMA.16816.F32 R48, R8.reuse, R12, R48 ;  /* 0x0000000c0830723c */ /* 0x050ff00000001830 */
[----:B------:R-:W-:Y:S01]  /*5740*/  HMMA.16816.F32 R40, R8, R14, R40 ;  /* 0x0000000e0828723c */ /* 0x000fe20000001828 */
[----:B------:R-:W4:Y:S01]  /*5750*/  LDSM.16.MT88.4 R12, [R200+0x5100] ;  /* 0x00510000c80c783b */ /* 0x000f220000004200 */
[----:B-1----:R-:W-:Y:S01]  /*5760*/  FFMA.FTZ R0, R215, c[0x0][0x2d0], -R6 ;  /* 0x0000b400d7007a23 */ /* 0x002fe20000010806 */
[----:B------:R-:W-:-:S05]  /*5770*/  IADD3 R215, R218, -0x2, RZ ;  /* 0xfffffffedad77810 */ /* 0x000fca0007ffe0ff */
[C---:B--2---:R-:W-:Y:S01]  /*5780*/  HMMA.16816.F32 R44, R8.reuse, R32, R44 ;  /* 0x00000020082c723c */ /* 0x044fe2000000182c */
[----:B------:R1:W-:Y:S07]  /*5790*/  MUFU.EX2 R249, R0 ;  /* 0x0000000000f97308 */ /* 0x0003ee0000000800 */
[C---:B------:R-:W-:Y:S08]  /*57a0*/  HMMA.16816.F32 R72, R8.reuse, R34, R72 ;  /* 0x000000220848723c */ /* 0x040ff00000001848 */
[----:B------:R-:W-:Y:S01]  /*57b0*/  HMMA.16816.F32 R36, R8, R28, R80 ;  /* 0x0000001c0824723c */ /* 0x000fe20000001850 */
[----:B------:R-:W2:Y:S01]  /*57c0*/  LDSM.16.MT88.4 R80, [R197+0x2900] ;  /* 0x00290000c550783b */ /* 0x000ea20000004200 */
[----:B-1----:R-:W-:-:S04]  /*57d0*/  FFMA.FTZ R0, R170, c[0x0][0x2d0], -R2 ;  /* 0x0000b400aa007a23 */ /* 0x002fc80000010802 */
[----:B------:R1:W-:Y:S02]  /*57e0*/  MUFU.EX2 R5, R0 ;  /* 0x0000000000057308 */ /* 0x0003e40000000800 */
[C---:B---3--:R-:W-:Y:S01]  /*57f0*/  HMMA.16816.F32 R32, R8.reuse, R16, R120 ;  /* 0x000000100820723c */ /* 0x048fe20000001878 */
[----:B------:R-:W-:Y:S07]  /*5800*/  LDSM.16.MT88.4 R120, [R198+0x5900] ;  /* 0x00590000c678783b */ /* 0x000fee0000004200 */
[----:B------:R-:W-:Y:S01]  /*5810*/  HMMA.16816.F32 R108, R8, R24, R108 ;  /* 0x00000018086c723c */ /* 0x000fe2000000186c */
[----:B-1----:R-:W-:-:S07]  /*5820*/  FFMA.FTZ R0, R171, c[0x0][0x2d0], -R2 ;  /* 0x0000b400ab007a23 */ /* 0x002fce0000010802 */
[C---:B----4-:R-:W-:Y:S01]  /*5830*/  HMMA.16816.F32 R132, R8.reuse, R12, R92 ;  /* 0x0000000c0884723c */ /* 0x050fe2000000185c */
[----:B------:R1:W3:Y:S07]  /*5840*/  MUFU.EX2 R70, R0 ;  /* 0x0000000000467308 */ /* 0x0002ee0000000800 */
[C---:B------:R-:W-:Y:S08]  /*5850*/  HMMA.16816.F32 R116, R8.reuse, R20, R116 ;  /* 0x000000140874723c */ /* 0x040ff00000001874 */
[----:B------:R-:W-:Y:S01]  /*5860*/  HMMA.16816.F32 R16, R8, R18, R112 ;  /* 0x000000120810723c */ /* 0x000fe20000001870 */
[----:B------:R-:W4:Y:S01]  /*5870*/  LDSM.16.MT88.4 R112, [R197+0x5900] ;  /* 0x00590000c570783b */ /* 0x000f220000004200 */
[----:B-1----:R-:W-:-:S02]  /*5880*/  FFMA.FTZ R0, R188, c[0x0][0x2d0], -R2 ;  /* 0x0000b400bc007a23 */ /* 0x002fc40000010802 */
[----:B------:R-:W-:Y:S02]  /*5890*/  FFMA.FTZ R2, R165, c[0x0][0x2d0], -R2 ;  /* 0x0000b400a5027a23 */ /* 0x000fe40000010802 */
[----:B------:R1:W-:Y:S02]  /*58a0*/  MUFU.EX2 R69, R0 ;  /* 0x0000000000457308 */ /* 0x0003e40000000800 */
[C---:B------:R-:W-:Y:S01]  /*58b0*/  HMMA.16816.F32 R12, R8.reuse, R14, R56 ;  /* 0x0000000e080c723c */ /* 0x040fe20000001838 */
[----:B------:R-:W5:Y:S05]  /*58c0*/  LDSM.16.MT88.4 R56, [R201+0x5900] ;  /* 0x00590000c938783b */ /* 0x000f6a0000004200 */
[----:B------:R2:W2:Y:S02]  /*58d0*/  MUFU.EX2 R6, R2 ;  /* 0x0000000200067308 */ /* 0x0004a40000000800 */
[----:B------:R-:W-:Y:S01]  /*58e0*/  HMMA.16816.F32 R28, R8, R30, R64 ;  /* 0x0000001e081c723c */ /* 0x000fe20000001840 */
[----:B-1----:R-:W-:-:S06]  /*58f0*/  FADD.FTZ R0, R7, R236 ;  /* 0x000000ec07007221 */ /* 0x002fcc0000010000 */
[----:B---3--:R-:W-:Y:S01]  /*5900*/  F2FP.PACK_AB R65, R70, R5 ;  /* 0x000000054641723e */ /* 0x008fe200000000ff */
[C---:B------:R-:W-:Y:S01]  /*5910*/  HMMA.16816.F32 R24, R8.reuse, R26, R76 ;  /* 0x0000001a0818723c */ /* 0x040fe2000000184c */
[----:B------:R-:W-:Y:S01]  /*5920*/  F2FP.PACK_AB R64, R136, R137 ;  /* 0x000000898840723e */ /* 0x000fe200000000ff */
[----:B------:R-:W-:Y:S01]  /*5930*/  FADD.FTZ R0, R242, R0 ;  /* 0x00000000f2007221 */ /* 0x000fe20000010000 */
[----:B------:R-:W-:Y:S01]  /*5940*/  F2FP.PACK_AB R66, R249, R71 ;  /* 0x00000047f942723e */ /* 0x000fe200000000ff */
[----:B--2---:R-:W-:Y:S01]  /*5950*/  FADD.FTZ R2, R246, R243 ;  /* 0x000000f3f6027221 */ /* 0x004fe20000010000 */
[----:B------:R-:W-:Y:S01]  /*5960*/  F2FP.PACK_AB R67, R6, R69 ;  /* 0x000000450643723e */ /* 0x000fe200000000ff */
[----:B------:R-:W-:Y:S02]  /*5970*/  FADD.FTZ R0, R241, R0 ;  /* 0x00000000f1007221 */ /* 0x000fe40000010000 */
        /* <DEDUP_REMOVED lines=31> */
[----:B----4-:R-:W-:Y:S01]  /*5b70*/  HMMA.16816.F32 R108, R64, R112, R108 ;  /* 0x00000070406c723c */ /* 0x010fe2000000186c */
[----:B------:R-:W-:Y:S02]  /*5b80*/  FADD.FTZ R2, R158, R2 ;  /* 0x000000029e027221 */ /* 0x000fe40000010000 */
[----:B------:R-:W-:Y:S02]  /*5b90*/  FADD.FTZ R0, R141, R0 ;  /* 0x000000008d007221 */ /* 0x000fe40000010000 */
[----:B------:R-:W-:-:S02]  /*5ba0*/  FADD.FTZ R2, R157, R2 ;  /* 0x000000029d027221 */ /* 0x000fc40000010000 */
[----:B------:R-:W-:Y:S01]  /*5bb0*/  FADD.FTZ R0, R140, R0 ;  /* 0x000000008c007221 */ /* 0x000fe20000010000 */
[----:B------:R-:W-:Y:S01]  /*5bc0*/  HMMA.16816.F32 R116, R64, R120, R116 ;  /* 0x000000784074723c */ /* 0x000fe20000001874 */
[----:B------:R-:W-:Y:S02]  /*5bd0*/  FADD.FTZ R2, R145, R2 ;  /* 0x0000000291027221 */ /* 0x000fe40000010000 */
[----:B------:R-:W-:Y:S02]  /*5be0*/  FADD.FTZ R0, R4, R0 ;  /* 0x0000000004007221 */ /* 0x000fe40000010000 */
[----:B------:R-:W-:-:S03]  /*5bf0*/  FADD.FTZ R2, R144, R2 ;  /* 0x0000000290027221 */ /* 0x000fc60000010000 */
[----:B-----5:R-:W-:Y:S01]  /*5c00*/  HMMA.16816.F32 R52, R64, R56, R32 ;  /* 0x000000384034723c */ /* 0x020fe20000001820 */
[----:B------:R-:W-:-:S04]  /*5c10*/  FADD.FTZ R2, R143, R2 ;  /* 0x000000028f027221 */ /* 0x000fc80000010000 */
[----:B------:R-:W-:Y:S02]  /*5c20*/  FADD.FTZ R4, R142, R2 ;  /* 0x000000028e047221 */ /* 0x000fe40000010000 */
[----:B------:R-:W-:Y:S01]  /*5c30*/  FADD.FTZ R2, R138, R0 ;  /* 0x000000008a027221 */ /* 0x000fe20000010000 */
[----:B------:R-:W-:Y:S01]  /*5c40*/  HMMA.16816.F32 R80, R64, R82, R28 ;  /* 0x000000524050723c */ /* 0x000fe2000000181c */
[----:B------:R-:W-:Y:S02]  /*5c50*/  FADD.FTZ R0, R137, R4 ;  /* 0x0000000489007221 */ /* 0x000fe40000010000 */
[----:B------:R-:W-:Y:S02]  /*5c60*/  FADD.FTZ R4, R5, R2 ;  /* 0x0000000205047221 */ /* 0x000fe40000010000 */
[----:B------:R-:W-:-:S03]  /*5c70*/  @P4 IMAD.HI.U32 R5, R156, c[0x0][0x2c8], RZ ;  /* 0x0000b2009c054a27 */ /* 0x000fc600078e00ff */
[C---:B------:R-:W-:Y:S01]  /*5c80*/  HMMA.16816.F32 R96, R64.reuse, R98, R40 ;  /* 0x000000624060723c */ /* 0x040fe20000001828 */
[----:B------:R-:W-:Y:S01]  /*5c90*/  FADD.FTZ R2, R136, R0 ;  /* 0x0000000088027221 */ /* 0x000fe20000010000 */
[----:B------:R-:W-:Y:S01]  /*5ca0*/  @P4 SHF.R.U32.HI R156, RZ, c[0x0][0x2cc], R5 ;  /* 0x0000b300ff9c4a19 */ /* 0x000fe20000011605 */
[----:B------:R-:W-:Y:S02]  /*5cb0*/  FADD.FTZ R0, R70, R4 ;  /* 0x0000000446007221 */ /* 0x000fe40000010000 */
[----:B------:R-:W-:Y:S02]  /*5cc0*/  FADD.FTZ R2, R71, R2 ;  /* 0x0000000247027221 */ /* 0x000fe40000010000 */
[----:B------:R-:W-:Y:S01]  /*5cd0*/  IMAD.IADD R4, R247, 0x1, R156 ;  /* 0x00000001f7047824 */ /* 0x000fe200078e029c */
[----:B------:R-:W-:Y:S01]  /*5ce0*/  HMMA.16816.F32 R104, R64, R106, R72 ;  /* 0x0000006a4068723c */ /* 0x000fe20000001848 */
[----:B------:R-:W-:Y:S02]  /*5cf0*/  FADD.FTZ R0, R69, R0 ;  /* 0x0000000045007221 */ /* 0x000fe40000010000 */
[----:B------:R-:W-:Y:S01]  /*5d00*/  FADD.FTZ R249, R249, R2 ;  /* 0x00000002f9f97221 */ /* 0x000fe20000010000 */
[----:B------:R-:W-:Y:S01]  /*5d10*/  IADD3 R2, R4, c[0x0][0x328], RZ ;  /* 0x0000ca0004027a10 */ /* 0x000fe20007ffe0ff */
[----:B------:R-:W-:-:S03]  /*5d20*/  FADD.FTZ R250, R6, R0 ;  /* 0x0000000006fa7221 */ /* 0x000fc60000010000 */
[C---:B------:R-:W-:Y:S08]  /*5d30*/  HMMA.16816.F32 R112, R64.reuse, R114, R24 ;  /* 0x000000724070723c */ /* 0x040ff00000001818 */
[C---:B------:R-:W-:Y:S08]  /*5d40*/  HMMA.16816.F32 R120, R64.reuse, R122, R20 ;  /* 0x0000007a4078723c */ /* 0x040ff00000001814 */
[C---:B------:R-:W-:Y:S08]  /*5d50*/  HMMA.16816.F32 R56, R64.reuse, R58, R16 ;  /* 0x0000003a4038723c */ /* 0x040ff00000001810 */
[C---:B-1----:R-:W-:Y:S08]  /*5d60*/  HMMA.16816.F32 R60, R64.reuse, R8, R132 ;  /* 0x00000008403c723c */ /* 0x042ff00000001884 */
[----:B------:R-:W-:Y:S01]  /*5d70*/  HMMA.16816.F32 R64, R64, R10, R12 ;  /* 0x0000000a4040723c */ /* 0x000fe2000000180c */
[----:B------:R-:W-:Y:S07]  /*5d80*/  @!P3 BRA `(.L_x_251) ;  /* 0x000001100000b947 */ /* 0x000fee0003800000 */
[C---:B------:R-:W-:Y:S02]  /*5d90*/  ISETP.GT.AND P0, PT, R4.reuse, RZ, PT ;  /* 0x000000ff0400720c */ /* 0x040fe40003f04270 */
[----:B------:R-:W-:-:S11]  /*5da0*/  IADD3 R0, R4, -0x1, RZ ;  /* 0xffffffff04007810 */ /* 0x000fd60007ffe0ff */
[----:B------:R-:W-:Y:S05]  /*5db0*/  @P0 BRA `(.L_x_252) ;  /* 0x0000007000000947 */ /* 0x000fea0003800000 */
[----:B------:R-:W-:-:S05]  /*5dc0*/  IMAD.MOV.U32 R0, RZ, RZ, 0x1 ;  /* 0x00000001ff007424 */ /* 0x000fca00078e00ff */
[----:B------:R-:W-:Y:S01]  /*5dd0*/  ISETP.NE.AND P0, PT, R0, c[0x0][0x32c], PT ;  /* 0x0000cb0000007a0c */ /* 0x000fe20003f05270 */
[----:B------:R-:W-:-:S12]  /*5de0*/  IMAD.MOV R0, RZ, RZ, -R4 ;  /* 0x000000ffff007224 */ /* 0x000fd800078e0a04 */
[----:B------:R-:W-:-:S05]  /*5df0*/  @P0 IMAD.HI.U32 R4, R0, c[0x0][0x330], RZ ;  /* 0x0000cc0000040a27 */ /* 0x000fca00078e00ff */
[----:B------:R-:W-:-:S04]  /*5e00*/  @P0 SHF.R.U32.HI R0, RZ, c[0x0][0x334], R4 ;  /* 0x0000cd00ff000a19 */ /* 0x000fc80000011604 */
[----:B------:R-:W-:Y:S01]  /*5e10*/  LOP3.LUT R0, RZ, R0, RZ, 0x33, !PT ;  /* 0x00000000ff007212 */ /* 0x000fe200078e33ff */
[----:B------:R-:W-:Y:S05]  /*5e20*/  BRA `(.L_x_253) ;  /* 0x0000004000007947 */ /* 0x000fea0003800000 */
.L_x_252:
[----:B------:R-:W-:-:S04]  /*5e30*/  MOV R4, 0x1 ;  /* 0x0000000100047802 */ /* 0x000fc80000000f00 */
[----:B------:R-:W-:-:S13]  /*5e40*/  ISETP.NE.AND P0, PT, R4, c[0x0][0x32c], PT ;  /* 0x0000cb0004007a0c */ /* 0x000fda0003f05270 */
[----:B------:R-:W-:-:S05]  /*5e50*/  @P0 IMAD.HI.U32 R4, R0, c[0x0][0x330], RZ ;  /* 0x0000cc0000040a27 */ /* 0x000fca00078e00ff */
[----:B------:R-:W-:Y:S02]  /*5e60*/  @P0 SHF.R.U32.HI R0, RZ, c[0x0][0x334], R4 ;  /* 0x0000cd00ff000a19 */ /* 0x000fe40000011604 */
.L_x_253:
[----:B------:R-:W-:-:S05]  /*5e70*/  MOV R4, c[0x0][0x32c] ;  /* 0x0000cb0000047a02 */ /* 0x000fca0000000f00 */
[----:B------:R-:W-:-:S05]  /*5e80*/  IMAD R0, R0, R4, c[0x0][0x32c] ;  /* 0x0000cb0000007624 */ /* 0x000fca00078e0204 */
[----:B------:R-:W-:-:S05]  /*5e90*/  IMNMX R2, R2, R0, PT ;  /* 0x0000000002027217 */ /* 0x000fca0003800200 */
.L_x_251:
[----:B------:R-:W-:-:S05]  /*5ea0*/  IMAD.HI R2, R2, 0x2aaaaaab, RZ ;  /* 0x2aaaaaab02027827 */ /* 0x000fca00078e02ff */
[----:B------:R-:W-:-:S04]  /*5eb0*/  SHF.R.U32.HI R0, RZ, 0x1f, R2 ;  /* 0x0000001fff007819 */ /* 0x000fc80000011602 */
[----:B------:R-:W-:-:S04]  /*5ec0*/  LEA.HI.SX32 R2, R2, R0, 0x1c ;  /* 0x0000000002027211 */ /* 0x000fc800078fe2ff */
[----:B------:R-:W-:-:S04]  /*5ed0*/  IMNMX R240, R251, R2, !PT ;  /* 0x00000002fbf07217 */ /* 0x000fc80007800200 */
[----:B------:R-:W-:-:S13]  /*5ee0*/  ISETP.GE.AND P0, PT, R215, R240, PT ;  /* 0x000000f0d700720c */ /* 0x000fda0003f06270 */
[----:B------:R-:W-:Y:S05]  /*5ef0*/  @!P0 BRA `(.L_x_254) ;  /* 0x0000456000008947 */ /* 0x000fea0003800000 */
[----:B------:R-:W2:Y:S01]  /*5f00*/  LDL R6, [R1+0x28] ;  /* 0x0000280001067983 */ /* 0x000ea20000100800 */
[C---:B------:R-:W-:Y:S01]  /*5f10*/  IADD3 R4, R226.reuse, 0x40, RZ ;  /* 0x00000040e2047810 */ /* 0x040fe20007ffe0ff */
[----:B------:R-:W-:Y:S01]  /*5f20*/  IMAD.MOV.U32 R70, RZ, RZ, R3 ;  /* 0x000000ffff467224 */ /* 0x000fe200078e0003 */
[C---:B------:R-:W-:Y:S01]  /*5f30*/  IADD3 R5, R226.reuse, 0x40, RZ ;  /* 0x00000040e2057810 */ /* 0x040fe20007ffe0ff */
[----:B------:R-:W-:Y:S01]  /*5f40*/  IMAD.MOV.U32 R69, RZ, RZ, R68 ;  /* 0x000000ffff457224 */ /* 0x000fe200078e0044 */
[----:B------:R-:W-:Y:S01]  /*5f50*/  SHF.R.S32.HI R4, RZ, 0x1f, R4 ;  /* 0x0000001fff047819 */ /* 0x000fe20000011404 */
[----:B------:R-:W-:Y:S01]  /*5f60*/  IMAD.MOV.U32 R218, RZ, RZ, R215 ;  /* 0x000000ffffda7224 */ /* 0x000fe200078e00d7 */
[C---:B------:R-:W-:Y:S01]  /*5f70*/  SHF.L.U64.HI R222, R226.reuse, 0x1, R248 ;  /* 0x00000001e2de7819 */ /* 0x040fe200000102f8 */
[----:B------:R-:W-:Y:S01]  /*5f80*/  IMAD.SHL.U32 R241, R226, 0x2, RZ ;  /* 0x00000002e2f17824 */ /* 0x000fe200078e00ff */
[----:B------:R-:W-:-:S04]  /*5f90*/  LEA.HI R4, R4, R5, RZ, 0x3 ;  /* 0x0000000504047211 */ /* 0x000fc800078f18ff */
[----:B------:R-:W-:-:S05]  /*5fa0*/  LOP3.LUT R4, R4, 0xfffffff8, RZ, 0xc0, !PT ;  /* 0xfffffff804047812 */ /* 0x000fca00078ec0ff */
[C---:B------:R-:W-:Y:S01]  /*5fb0*/  IMAD.SHL.U32 R220, R4.reuse, 0x2, RZ ;  /* 0x0000000204dc7824 */ /* 0x040fe200078e00ff */
[----:B--2---:R-:W-:Y:S02]  /*5fc0*/  SHF.L.U64.HI R221, R4, 0x1, R6 ;  /* 0x0000000104dd7819 */ /* 0x004fe40000010206 */
.L_x_265:
[----:B------:R-:W-:Y:S04]  /*5fd0*/  DEPBAR.LE SB0, 0x0 ;  /* 0x000080000000791a */ /* 0x000fe80000000000 */
[----:B------:R-:W-:Y:S01]  /*5fe0*/  BAR.SYNC.DEFER_BLOCKING 0x0 ;  /* 0x0000000000007b1d */ /* 0x000fe20000010000 */
[----:B------:R-:W-:Y:S02]  /*5ff0*/  ISETP.GT.AND P0, PT, R251, R218, PT ;  /* 0x000000dafb00720c */ /* 0x000fe40003f04270 */
[----:B------:R-:W-:Y:S03]  /*6000*/  SEL R215, RZ, 0x10, P6 ;  /* 0x00000010ffd77807 */ /* 0x000fe60003000000 */
        /* <DEDUP_REMOVED lines=13> */
[----:B--23--:R-:W2:Y:S01]  /*60e0*/  S2R R12, SR_CTAID.Y ;  /* 0x00000000000c7919 */ /* 0x00cea20000002600 */
[----:B------:R-:W-:Y:S01]  /*60f0*/  SHF.R.S32.HI R0, RZ, 0x1f, R217 ;  /* 0x0000001fff007819 */ /* 0x000fe200000114d9 */
[----:B------:R-:W-:Y:S01]  /*6100*/  IMAD.WIDE.U32 R2, R217, c[0x0][0x208], RZ ;  /* 0x00008200d9027a25 */ /* 0x000fe200078e00ff */
[----:B------:R-:W-:Y:S02]  /*6110*/  SHF.R.S32.HI R4, RZ, 0x1f, R216 ;  /* 0x0000001fff047819 */ /* 0x000fe400000114d8 */
[----:B------:R-:W-:Y:S01]  /*6120*/  IADD3 R20, -R215, 0x10, RZ ;  /* 0x00000010d7147810 */ /* 0x000fe20007ffe1ff */
[----:B------:R-:W-:Y:S01]  /*6130*/  IMAD R0, R0, c[0x0][0x208], RZ ;  /* 0x0000820000007a24 */ /* 0x000fe200078e02ff */
[----:B------:R-:W-:Y:S01]  /*6140*/  IADD3 R30, R219, 0x3100, RZ ;  /* 0x00003100db1e7810 */ /* 0x000fe20007ffe0ff */
[----:B------:R-:W-:Y:S01]  /*6150*/  IMAD R4, R4, c[0x0][0x218], RZ ;  /* 0x0000860004047a24 */ /* 0x000fe200078e02ff */
[----:B------:R-:W-:Y:S01]  /*6160*/  LOP3.LUT R20, R20, 0xf, RZ, 0xc0, !PT ;  /* 0x0000000f14147812 */ /* 0x000fe200078ec0ff */
[----:B------:R-:W-:Y:S01]  /*6170*/  IMAD R0, R217, c[0x0][0x20c], R0 ;  /* 0x00008300d9007a24 */ /* 0x000fe200078e0200 */
[C---:B------:R-:W-:Y:S01]  /*6180*/  IADD3 R29, R219.reuse, 0x1100, RZ ;  /* 0x00001100db1d7810 */ /* 0x040fe20007ffe0ff */
[C---:B------:R-:W-:Y:S01]  /*6190*/  IMAD R4, R216.reuse, c[0x0][0x21c], R4 ;  /* 0x00008700d8047a24 */ /* 0x040fe200078e0204 */
[----:B------:R-:W-:Y:S01]  /*61a0*/  IADD3 R28, R219, 0x4100, RZ ;  /* 0x00004100db1c7810 */ /* 0x000fe20007ffe0ff */
[----:B------:R-:W-:Y:S04]  /*61b0*/  IMAD.IADD R3, R3, 0x1, R0 ;  /* 0x0000000103037824 */ /* 0x000fe800078e0200 */
[----:B------:R-:W-:Y:S01]  /*61c0*/  IMAD.WIDE.U32 R2, R216, c[0x0][0x218], R2 ;  /* 0x00008600d8027a25 */ /* 0x000fe200078e0002 */
[----:B--2---:R-:W-:Y:S03]  /*61d0*/  SHF.R.S32.HI R5, RZ, 0x1f, R12 ;  /* 0x0000001fff057819 */ /* 0x004fe6000001140c */
[----:B------:R-:W-:Y:S04]  /*61e0*/  IMAD.WIDE.U32 R6, R12, c[0x0][0x210], RZ ;  /* 0x000084000c067a25 */ /* 0x000fe800078e00ff */
[----:B------:R-:W-:Y:S01]  /*61f0*/  IMAD R5, R5, c[0x0][0x210], RZ ;  /* 0x0000840005057a24 */ /* 0x000fe200078e02ff */
[----:B------:R-:W-:Y:S03]  /*6200*/  IADD3 R0, P0, R6, R2, RZ ;  /* 0x0000000206007210 */ /* 0x000fe60007f1e0ff */
[----:B------:R-:W-:Y:S04]  /*6210*/  IMAD R5, R12, c[0x0][0x214], R5 ;  /* 0x000085000c057a24 */ /* 0x000fe800078e0205 */
[----:B------:R-:W-:Y:S05]  /*6220*/  IMAD.IADD R5, R7, 0x1, R5 ;  /* 0x0000000107057824 */ /* 0x000fea00078e0205 */
[----:B------:R-:W-:Y:S02]  /*6230*/  IADD3.X R3, R5, R3, R4, P0, !PT ;  /* 0x0000000305037210 */ /* 0x000fe400007fe404 */
[C---:B------:R-:W-:Y:S04]  /*6240*/  LEA R2, P0, R0.reuse, c[0x0][0x1f8], 0x1 ;  /* 0x00007e0000027a11 */ /* 0x040fe800078008ff */
[----:B------:R-:W-:Y:S01]  /*6250*/  LEA.HI.X R0, R0, c[0x0][0x1fc], R3, 0x1, P0 ;  /* 0x00007f0000007a11 */ /* 0x000fe200000f0c03 */
[----:B------:R-:W2:Y:S04]  /*6260*/  SHFL.IDX PT, R22, R2, 0x2, 0x181f ;  /* 0x00581f0002167f89 */ /* 0x000ea800000e0000 */
[----:B------:R-:W3:Y:S04]  /*6270*/  SHFL.IDX PT, R23, R0, 0x2, 0x181f ;  /* 0x00581f0000177f89 */ /* 0x000ee800000e0000 */
[----:B------:R-:W5:Y:S04]  /*6280*/  SHFL.IDX PT, R3, R2, RZ, 0x181f ;  /* 0x00181fff02037589 */ /* 0x000f6800000e0000 */
[----:B------:R-:W4:Y:S04]  /*6290*/  SHFL.IDX PT, R4, R0, RZ, 0x181f ;  /* 0x00181fff00047589 */ /* 0x000f2800000e0000 */
[----:B------:R-:W1:Y:S04]  /*62a0*/  SHFL.IDX PT, R2, R2, 0x1, 0x181f ;  /* 0x00381f0002027f89 */ /* 0x000e6800000e0000 */
[----:B------:R-:W1:Y:S01]  /*62b0*/  SHFL.IDX PT, R0, R0, 0x1, 0x181f ;  /* 0x00381f0000007f89 */ /* 0x000e6200000e0000 */
[----:B--2---:R-:W-:Y:S04]  /*62c0*/  IADD3 R20, P2, P0, R20, R22, R220 ;  /* 0x0000001614147210 */ /* 0x004fe8000785e0dc */
[--C-:B---3--:R-:W-:Y:S02]  /*62d0*/  IADD3.X R21, RZ, R23, R221.reuse, P2, P0 ;  /* 0x00000017ff157210 */ /* 0x108fe400017e04dd */
[----:B------:R-:W-:Y:S02]  /*62e0*/  ISETP.GE.AND P2, PT, R226, c[0x0][0x1d4], PT ;  /* 0x00007500e2007a0c */ /* 0x000fe40003f46270 */
[CC--:B-----5:R-:W-:Y:S05]  /*62f0*/  IADD3 R14, P0, R3.reuse, R241.reuse, RZ ;  /* 0x000000f1030e7210 */ /* 0x0e0fea0007f1e0ff */
[C-C-:B----4-:R-:W-:Y:S01]  /*6300*/  IMAD.X R15, R4.reuse, 0x1, R222.reuse, P0 ;  /* 0x00000001040f7824 */ /* 0x150fe200000e06de */
[-C--:B------:R-:W-:Y:S05]  /*6310*/  IADD3 R12, P0, R3, R220.reuse, RZ ;  /* 0x000000dc030c7210 */ /* 0x080fea0007f1e0ff */
[----:B------:R2:W-:Y:S01]  /*6320*/  LDGSTS.E.BYPASS.LTC128B.128 [R232], [R14.64], !P2 ;  /* 0x000000000ee87fae */ /* 0x0005e2000d101d46 */
[--C-:B------:R-:W-:Y:S01]  /*6330*/  IMAD.X R13, R4, 0x1, R221.reuse, P0 ;  /* 0x00000001040d7824 */ /* 0x100fe200000e06dd */
[-C--:B-1----:R-:W-:Y:S04]  /*6340*/  IADD3 R6, P0, R2, R241.reuse, RZ ;  /* 0x000000f102067210 */ /* 0x082fe80007f1e0ff */
[----:B------:R2:W-:Y:S01]  /*6350*/  LDGSTS.E.BYPASS.LTC128B.128 [R30], [R12.64], !P6 ;  /* 0x000000000c1e7fae */ /* 0x0005e2000f101d46 */
[--C-:B------:R-:W-:Y:S01]  /*6360*/  IMAD.X R7, R0, 0x1, R222.reuse, P0 ;  /* 0x0000000100077824 */ /* 0x100fe200000e06de */
[----:B------:R-:W-:Y:S04]  /*6370*/  IADD3 R4, P0, R2, R220, RZ ;  /* 0x000000dc02047210 */ /* 0x000fe80007f1e0ff */
[----:B------:R2:W-:Y:S01]  /*6380*/  LDGSTS.E.BYPASS.LTC128B.128 [R29], [R6.64], !P2 ;  /* 0x00000000061d7fae */ /* 0x0005e2000d101d46 */
[----:B------:R-:W-:Y:S01]  /*6390*/  IMAD.X R5, R0, 0x1, R221, P0 ;  /* 0x0000000100057824 */ /* 0x000fe200000e06dd */
[----:B------:R-:W-:Y:S04]  /*63a0*/  IADD3 R2, P0, R22, R241, RZ ;  /* 0x000000f116027210 */ /* 0x000fe80007f1e0ff */
[----:B------:R2:W-:Y:S01]  /*63b0*/  LDGSTS.E.BYPASS.LTC128B.128 [R28], [R4.64], !P6 ;  /* 0x00000000041c7fae */ /* 0x0005e2000f101d46 */
[----:B------:R-:W-:Y:S01]  /*63c0*/  IMAD.X R3, R23, 0x1, R222, P0 ;  /* 0x0000000117037824 */ /* 0x000fe200000e06de */
[----:B------:R-:W-:Y:S04]  /*63d0*/  ISETP.NE.U32.AND P0, PT, R215, RZ, PT ;  /* 0x000000ffd700720c */ /* 0x000fe80003f05070 */
[----:B------:R2:W-:Y:S09]  /*63e0*/  LDGSTS.E.BYPASS.LTC128B.128 [R232+0x2000], [R2.64], !P2 ;  /* 0x0200000002e87fae */ /* 0x0005f2000d101d46 */
[----:B------:R2:W-:Y:S02]  /*63f0*/  LDGSTS.E.BYPASS.LTC128B.128.ZFILL [R232+0x5000], [R20.64], P0 ;  /* 0x0500000014e87fae */ /* 0x0005e40008141d46 */
.L_x_255:
[C---:B--23--:R-:W-:Y:S01]  /*6400*/  HMMA.16816.F32 R4, R124.reuse, R8, RZ ;  /* 0x000000087c04723c */ /* 0x04cfe200000018ff */
[----:B------:R-:W2:Y:S02]  /*6410*/  LDSM.16.M88.4 R156, [R202+0x8100] ;  /* 0x00810000ca9c783b */ /* 0x000ea40000000200 */
[----:B------:R-:W-:Y:S05]  /*6420*/  ISETP.GT.AND P0, PT, R218, R251, PT ;  /* 0x000000fbda00720c */ /* 0x000fea0003f04270 */
[C---:B------:R-:W-:Y:S01]  /*6430*/  HMMA.16816.F32 R8, R124.reuse, R10, RZ ;  /* 0x0000000a7c08723c */ /* 0x040fe200000018ff */
[----:B------:R-:W0:Y:S07]  /*6440*/  LDGDEPBAR ;  /* 0x00000000000079af */ /* 0x000e2e0000000000 */
[C---:B------:R-:W-:Y:S01]  /*6450*/  HMMA.16816.F32 R12, R124.reuse, R16, RZ ;  /* 0x000000107c0c723c */ /* 0x040fe200000018ff */
[----:B------:R-:W3:Y:S07]  /*6460*/  LDSM.16.M88.4 R160, [R202+0x8900] ;  /* 0x00890000caa0783b */ /* 0x000eee0000000200 */
        /* <DEDUP_REMOVED lines=17> */
[----:B------:R-:W4:Y:S07]  /*6580*/  LDSM.16.M88.4 R132, [R202+0x9900] ;  /* 0x00990000ca84783b */ /* 0x000f2e0000000200 */
[C---:B------:R-:W-:Y:S08]  /*6590*/  HMMA.16816.F32 R20, R128.reuse, R136, R20 ;  /* 0x000000888014723c */ /* 0x040ff00000001814 */
[C---:B------:R-:W-:Y:S01]  /*65a0*/  HMMA.16816.F32 R24, R128.reuse, R138, R24 ;  /* 0x0000008a8018723c */ /* 0x040fe20000001818 */
[----:B------:R-:W5:Y:S07]  /*65b0*/  LDSM.16.M88.4 R136, [R199] ;  /* 0x00000000c788783b */ /* 0x000f6e0000000200 */
[C---:B------:R-:W-:Y:S08]  /*65c0*/  HMMA.16816.F32 R28, R128.reuse, R140, R28 ;  /* 0x0000008c801c723c */ /* 0x040ff0000000181c */
[C---:B------:R-:W-:Y:S01]  /*65d0*/  HMMA.16816.F32 R32, R128.reuse, R142, R32 ;  /* 0x0000008e8020723c */ /* 0x040fe20000001820 */
[----:B------:R-:W1:Y:S07]  /*65e0*/  LDSM.16.M88.4 R140, [R199+0x800] ;  /* 0x00080000c78c783b */ /* 0x000e6e0000000200 */
[C---:B------:R-:W-:Y:S08]  /*65f0*/  HMMA.16816.F32 R36, R128.reuse, R144, R36 ;  /* 0x000000908024723c */ /* 0x040ff00000001824 */
[C---:B------:R-:W-:Y:S01]  /*6600*/  HMMA.16816.F32 R40, R128.reuse, R146, R40 ;  /* 0x000000928028723c */ /* 0x040fe20000001828 */
[----:B------:R-:W1:Y:S07]  /*6610*/  LDSM.16.M88.4 R144, [R199+0x1000] ;  /* 0x00100000c790783b */ /* 0x000e6e0000000200 */
[C---:B------:R-:W-:Y:S08]  /*6620*/  HMMA.16816.F32 R44, R128.reuse, R148, R44 ;  /* 0x00000094802c723c */ /* 0x040ff0000000182c */
[----:B------:R-:W-:Y:S01]  /*6630*/  HMMA.16816.F32 R48, R128, R150, R48 ;  /* 0x000000968030723c */ /* 0x000fe20000001830 */
[----:B------:R-:W4:Y:S07]  /*6640*/  LDSM.16.M88.4 R148, [R199+0x1800] ;  /* 0x00180000c794783b */ /* 0x000f2e0000000200 */
[C---:B--2---:R-:W-:Y:S08]  /*6650*/  HMMA.16816.F32 R4, R152.reuse, R156, R4 ;  /* 0x0000009c9804723c */ /* 0x044ff00000001804 */
[C---:B------:R-:W-:Y:S01]  /*6660*/  HMMA.16816.F32 R8, R152.reuse, R158, R8 ;  /* 0x0000009e9808723c */ /* 0x040fe20000001808 */
[----:B------:R-:W2:Y:S07]  /*6670*/  LDSM.16.M88.4 R156, [R199+0x2000] ;  /* 0x00200000c79c783b */ /* 0x000eae0000000200 */
[C---:B---3--:R-:W-:Y:S08]  /*6680*/  HMMA.16816.F32 R12, R152.reuse, R160, R12 ;  /* 0x000000a0980c723c */ /* 0x048ff0000000180c */
[C---:B------:R-:W-:Y:S01]  /*6690*/  HMMA.16816.F32 R16, R152.reuse, R162, R16 ;  /* 0x000000a29810723c */ /* 0x040fe20000001810 */
[----:B------:R-:W-:Y:S07]  /*66a0*/  LDSM.16.M88.4 R160, [R196+0xb900] ;  /* 0x00b90000c4a0783b */ /* 0x000fee0000000200 */
[C---:B-1----:R-:W-:Y:S08]  /*66b0*/  HMMA.16816.F32 R20, R152.reuse, R72, R20 ;  /* 0x000000489814723c */ /* 0x042ff00000001814 */
[C---:B------:R-:W-:Y:S01]  /*66c0*/  HMMA.16816.F32 R24, R152.reuse, R74, R24 ;  /* 0x0000004a9818723c */ /* 0x040fe20000001818 */
[----:B------:R-:W1:Y:S07]  /*66d0*/  LDSM.16.M88.4 R72, [R199+0x2800] ;  /* 0x00280000c748783b */ /* 0x000e6e0000000200 */
[C---:B----4-:R-:W-:Y:S08]  /*66e0*/  HMMA.16816.F32 R28, R152.reuse, R132, R28 ;  /* 0x00000084981c723c */ /* 0x050ff0000000181c */
[C---:B------:R-:W-:Y:S01]  /*66f0*/  HMMA.16816.F32 R32, R152.reuse, R134, R32 ;  /* 0x000000869820723c */ /* 0x040fe20000001820 */
[----:B------:R-:W3:Y:S07]  /*6700*/  LDSM.16.M88.4 R132, [R196+0xb100] ;  /* 0x00b10000c484783b */ /* 0x000eee0000000200 */
[C---:B------:R-:W-:Y:S08]  /*6710*/  HMMA.16816.F32 R36, R152.reuse, R164, R36 ;  /* 0x000000a49824723c */ /* 0x040ff00000001824 */
[C---:B------:R-:W-:Y:S01]  /*6720*/  HMMA.16816.F32 R40, R152.reuse, R166, R40 ;  /* 0x000000a69828723c */ /* 0x040fe20000001828 */
[----:B------:R-:W4:Y:S07]  /*6730*/  LDSM.16.M88.4 R164, [R196+0xc100] ;  /* 0x00c10000c4a4783b */ /* 0x000f2e0000000200 */
[C---:B------:R-:W-:Y:S08]  /*6740*/  HMMA.16816.F32 R44, R152.reuse, R168, R44 ;  /* 0x000000a8982c723c */ /* 0x040ff0000000182c */
[----:B------:R-:W-:Y:S01]  /*6750*/  HMMA.16816.F32 R48, R152, R170, R48 ;  /* 0x000000aa9830723c */ /* 0x000fe20000001830 */
[----:B------:R-:W1:Y:S07]  /*6760*/  LDSM.16.M88.4 R168, [R196+0xc900] ;  /* 0x00c90000c4a8783b */ /* 0x000e6e0000000200 */
[C---:B-----5:R-:W-:Y:S08]  /*6770*/  HMMA.16816.F32 R4, R172.reuse, R136, R4 ;  /* 0x00000088ac04723c */ /* 0x060ff00000001804 */
[C---:B------:R-:W-:Y:S01]  /*6780*/  HMMA.16816.F32 R8, R172.reuse, R138, R8 ;  /* 0x0000008aac08723c */ /* 0x040fe20000001808 */
[----:B------:R-:W5:Y:S07]  /*6790*/  LDSM.16.M88.4 R136, [R196+0xd100] ;  /* 0x00d10000c488783b */ /* 0x000f6e0000000200 */
[C---:B------:R-:W-:Y:S08]  /*67a0*/  HMMA.16816.F32 R12, R172.reuse, R140, R12 ;  /* 0x0000008cac0c723c */ /* 0x040ff0000000180c */
[C---:B------:R-:W-:Y:S01]  /*67b0*/  HMMA.16816.F32 R16, R172.reuse, R142, R16 ;  /* 0x0000008eac10723c */ /* 0x040fe20000001810 */
[----:B------:R-:W1:Y:S07]  /*67c0*/  LDSM.16.M88.4 R140, [R196+0xd900] ;  /* 0x00d90000c48c783b */ /* 0x000e6e0000000200 */
[C---:B------:R-:W-:Y:S08]  /*67d0*/  HMMA.16816.F32 R20, R172.reuse, R144, R20 ;  /* 0x00000090ac14723c */ /* 0x040ff00000001814 */
[C---:B------:R-:W-:Y:S01]  /*67e0*/  HMMA.16816.F32 R24, R172.reuse, R146, R24 ;  /* 0x00000092ac18723c */ /* 0x040fe20000001818 */
[----:B------:R-:W3:Y:S07]  /*67f0*/  LDSM.16.M88.4 R144, [R209] ;  /* 0x00000000d190783b */ /* 0x000eee0000000200 */
[C---:B------:R-:W-:Y:S08]  /*6800*/  HMMA.16816.F32 R28, R172.reuse, R148, R28 ;  /* 0x00000094ac1c723c */ /* 0x040ff0000000181c */
[C---:B------:R-:W-:Y:S01]  /*6810*/  HMMA.16816.F32 R32, R172.reuse, R150, R32 ;  /* 0x00000096ac20723c */ /* 0x040fe20000001820 */
[----:B------:R-:W4:Y:S07]  /*6820*/  LDSM.16.M88.4 R148, [R208] ;  /* 0x00000000d094783b */ /* 0x000f2e0000000200 */
[C---:B--2---:R-:W-:Y:S08]  /*6830*/  HMMA.16816.F32 R36, R172.reuse, R156, R36 ;  /* 0x0000009cac24723c */ /* 0x044ff00000001824 */
[C---:B------:R-:W-:Y:S01]  /*6840*/  HMMA.16816.F32 R40, R172.reuse, R158, R40 ;  /* 0x0000009eac28723c */ /* 0x040fe20000001828 */
[----:B------:R-:W-:Y:S07]  /*6850*/  LDSM.16.M88.4 R156, [R205] ;  /* 0x00000000cd9c783b */ /* 0x000fee0000000200 */
[C---:B-1----:R-:W-:Y:S08]  /*6860*/  HMMA.16816.F32 R44, R172.reuse, R72, R44 ;  /* 0x00000048ac2c723c */ /* 0x042ff0000000182c */
[----:B------:R-:W-:Y:S01]  /*6870*/  HMMA.16816.F32 R48, R172, R74, R48 ;  /* 0x0000004aac30723c */ /* 0x000fe20000001830 */
[----:B------:R-:W1:Y:S07]  /*6880*/  LDSM.16.M88.4 R72, [R207] ;  /* 0x00000000cf48783b */ /* 0x000e6e0000000200 */
[C---:B---3--:R-:W-:Y:S08]  /*6890*/  HMMA.16816.F32 R4, R176.reuse, R132, R4 ;  /* 0x00000084b004723c */ /* 0x048ff00000001804 */
[C---:B------:R-:W-:Y:S01]  /*68a0*/  HMMA.16816.F32 R8, R176.reuse, R134, R8 ;  /* 0x00000086b008723c */ /* 0x040fe20000001808 */
[----:B------:R-:W2:Y:S07]  /*68b0*/  LDSM.16.M88.4 R132, [R206] ;  /* 0x00000000ce84783b */ /* 0x000eae0000000200 */
[C---:B------:R-:W-:Y:S08]  /*68c0*/  HMMA.16816.F32 R12, R176.reuse, R160, R12 ;  /* 0x000000a0b00c723c */ /* 0x040ff0000000180c */
[C---:B------:R-:W-:Y:S01]  /*68d0*/  HMMA.16816.F32 R16, R176.reuse, R162, R16 ;  /* 0x000000a2b010723c */ /* 0x040fe20000001810 */
[----:B------:R-:W3:Y:S07]  /*68e0*/  LDSM.16.M88.4 R160, [R204] ;  /* 0x00000000cca0783b */ /* 0x000eee0000000200 */
[C---:B----4-:R-:W-:Y:S08]  /*68f0*/  HMMA.16816.F32 R20, R176.reuse, R164, R20 ;  /* 0x000000a4b014723c */ /* 0x050ff00000001814 */
[C---:B------:R-:W-:Y:S01]  /*6900*/  HMMA.16816.F32 R24, R176.reuse, R166, R24 ;  /* 0x000000a6b018723c */ /* 0x040fe20000001818 */
[----:B------:R-:W4:Y:S07]  /*6910*/  LDSM.16.M88.4 R164, [R202+0xb100] ;  /* 0x00b10000caa4783b */ /* 0x000f2e0000000200 */
        /* <DEDUP_REMOVED lines=9> */
[C---:B------:R-:W-:Y:S08]  /*69b0*/  HMMA.16816.F32 R4, R180.reuse, R144, R4 ;  /* 0x00000090b404723c */ /* 0x040ff00000001804 */
[C---:B------:R-:W-:Y:S01]  /*69c0*/  HMMA.16816.F32 R8, R180.reuse, R146, R8 ;  /* 0x00000092b408723c */ /* 0x040fe20000001808 */
[----:B------:R-:W3:Y:S07]  /*69d0*/  LDSM.16.M88.4 R144, [R202+0xc900] ;  /* 0x00c90000ca90783b */ /* 0x000eee0000000200 */
        /* <DEDUP_REMOVED lines=10> */
[C---:B---3--:R-:W-:Y:S08]  /*6a80*/  HMMA.16816.F32 R44, R180.reuse, R160, R44 ;  /* 0x000000a0b42c723c */ /* 0x048ff0000000182c */
[----:B------:R-:W-:Y:S08]  /*6a90*/  HMMA.16816.F32 R48, R180, R162, R48 ;  /* 0x000000a2b430723c */ /* 0x000ff00000001830 */
        /* <DEDUP_REMOVED lines=41> */
[----:B------:R-:W1:Y:S10]  /*6d30*/  MUFU.TANH R146, R18 ;  /* 0x0000001200927308 */ /* 0x000e740000002400 */
[----:B------:R-:W1:Y:S01]  /*6d40*/  MUFU.TANH R135, R12 ;  /* 0x0000000c00877308 */ /* 0x000e620000002400 */
[----:B-----5:R-:W5:Y:S01]  /*6d50*/  LDSM.16.M88.4 R8, [R199+0x4800] ;  /* 0x00480000c708783b */ /* 0x020f620000000200 */
[C---:B----4-:R-:W-:Y:S08]  /*6d60*/  HMMA.16816.F32 R20, R192.reuse, R4, R20 ;  /* 0x00000004c014723c */ /* 0x050ff00000001814 */
[----:B------:R-:W4:Y:S01]  /*6d70*/  MUFU.TANH R134, R13 ;  /* 0x0000000d00867308 */ /* 0x000f220000002400 */
[C---:B------:R-:W-:Y:S01]  /*6d80*/  HMMA.16816.F32 R24, R192.reuse, R6, R24 ;  /* 0x00000006c018723c */ /* 0x040fe20000001818 */
[----:B------:R-:W1:Y:S08]  /*6d90*/  LDSM.16.M88.4 R4, [R199+0x5000] ;  /* 0x00500000c704783b */ /* 0x000e700000000200 */
[----:B------:R-:W1:Y:S06]  /*6da0*/  MUFU.TANH R149, R14 ;  /* 0x0000000e00957308 */ /* 0x000e6c0000002400 */
[----:B------:R-:W-:Y:S04]  /*6db0*/  FMUL.FTZ R20, R20, c[0x0][0x320] ;  /* 0x0000c80014147a20 */ /* 0x000fe80000410000 */
[----:B------:R-:W1:Y:S01]  /*6dc0*/  MUFU.TANH R148, R15 ;  /* 0x0000000f00947308 */ /* 0x000e620000002400 */
[----:B------:R-:W-:Y:S02]  /*6dd0*/  FMUL.FTZ R21, R21, c[0x0][0x320] ;  /* 0x0000c80015157a20 */ /* 0x000fe40000410000 */
[----:B------:R-:W-:Y:S02]  /*6de0*/  FMUL.FTZ R22, R22, c[0x0][0x320] ;  /* 0x0000c80016167a20 */ /* 0x000fe40000410000 */
[----:B------:R-:W-:Y:S02]  /*6df0*/  FMUL.FTZ R23, R23, c[0x0][0x320] ;  /* 0x0000c80017177a20 */ /* 0x000fe40000410000 */
[----:B------:R-:W-:Y:S02]  /*6e00*/  FMUL.FTZ R24, R24, c[0x0][0x320] ;  /* 0x0000c80018187a20 */ /* 0x000fe40000410000 */
[----:B------:R-:W-:Y:S01]  /*6e10*/  FMUL.FTZ R25, R25, c[0x0][0x320] ;  /* 0x0000c80019197a20 */ /* 0x000fe20000410000 */
[----:B------:R-:W2:Y:S01]  /*6e20*/  MUFU.TANH R133, R16 ;  /* 0x0000001000857308 */ /* 0x000ea20000002400 */
[----:B------:R-:W-:Y:S02]  /*6e30*/  FMUL.FTZ R26, R26, c[0x0][0x320] ;  /* 0x0000c8001a1a7a20 */ /* 0x000fe40000410000 */
[----:B------:R-:W-:Y:S01]  /*6e40*/  FMUL.FTZ R27, R27, c[0x0][0x320] ;  /* 0x0000c8001b1b7a20 */ /* 0x000fe20000410000 */
[C---:B-----5:R-:W-:Y:S06]  /*6e50*/  HMMA.16816.F32 R28, R192.reuse, R8, R28 ;  /* 0x00000008c01c723c */ /* 0x060fec000000181c */
[----:B------:R-:W2:Y:S02]  /*6e60*/  MUFU.TANH R132, R17 ;  /* 0x0000001100847308 */ /* 0x000ea40000002400 */
[C---:B------:R-:W-:Y:S01]  /*6e70*/  HMMA.16816.F32 R32, R192.reuse, R10, R32 ;  /* 0x0000000ac020723c */ /* 0x040fe20000001820 */
[----:B------:R-:W5:Y:S01]  /*6e80*/  LDSM.16.M88.4 R8, [R199+0x5800] ;  /* 0x00580000c708783b */ /* 0x000f620000000200 */
[----:B------:R-:W-:Y:S06]  /*6e90*/  DEPBAR.LE SB0, 0x0 ;  /* 0x000080000000791a */ /* 0x000fec0000000000 */
[----:B------:R-:W2:Y:S01]  /*6ea0*/  MUFU.TANH R145, R19 ;  /* 0x0000001300917308 */ /* 0x000ea20000002400 */
[----:B------:R-:W-:Y:S01]  /*6eb0*/  BAR.SYNC.DEFER_BLOCKING 0x0 ;  /* 0x0000000000007b1d */ /* 0x000fe20000010000 */
[C---:B-1----:R-:W-:Y:S06]  /*6ec0*/  HMMA.16816.F32 R36, R192.reuse, R4, R36 ;  /* 0x00000004c024723c */ /* 0x042fec0000001824 */
[----:B------:R-:W-:Y:S02]  /*6ed0*/  FMUL.FTZ R28, R28, c[0x0][0x320] ;  /* 0x0000c8001c1c7a20 */ /* 0x000fe40000410000 */
[----:B------:R-:W1:Y:S01]  /*6ee0*/  MUFU.TANH R75, R20 ;  /* 0x00000014004b7308 */ /* 0x000e620000002400 */
[C---:B------:R-:W-:Y:S03]  /*6ef0*/  HMMA.16816.F32 R40, R192.reuse, R6, R40 ;  /* 0x00000006c028723c */ /* 0x040fe60000001828 */
        /* <DEDUP_REMOVED lines=8> */
[----:B------:R-:W1:Y:S01]  /*6f80*/  MUFU.TANH R73, R21 ;  /* 0x0000001500497308 */ /* 0x000e620000002400 */
[----:B------:R-:W-:Y:S01]  /*6f90*/  FMUL.FTZ R38, R38, c[0x0][0x320] ;  /* 0x0000c80026267a20 */ /* 0x000fe20000410000 */
[C---:B-----5:R-:W-:Y:S03]  /*6fa0*/  HMMA.16816.F32 R44, R192.reuse, R8, R44 ;  /* 0x00000008c02c723c */ /* 0x060fe6000000182c */
[----:B------:R-:W-:Y:S02]  /*6fb0*/  FMUL.FTZ R39, R39, c[0x0][0x320] ;  /* 0x0000c80027277a20 */ /* 0x000fe40000410000 */
[----:B------:R-:W-:Y:S03]  /*6fc0*/  FMUL.FTZ R42, R42, c[0x0][0x320] ;  /* 0x0000c8002a2a7a20 */ /* 0x000fe60000410000 */
        /* <DEDUP_REMOVED lines=13> */
[----:B-----5:R-:W-:Y:S02]  /*70a0*/  FMUL.FTZ R36, R48, c[0x0][0x320] ;  /* 0x0000c80030247a20 */ /* 0x020fe40000410000 */
[----:B------:R-:W-:Y:S02]  /*70b0*/  FMUL.FTZ R35, R49, c[0x0][0x320] ;  /* 0x0000c80031237a20 */ /* 0x000fe40000410000 */
[----:B------:R-:W-:Y:S01]  /*70c0*/  FMUL.FTZ R50, R50, c[0x0][0x320] ;  /* 0x0000c80032327a20 */ /* 0x000fe20000410000 */
[----:B------:R-:W1:Y:S01]  /*70d0*/  MUFU.TANH R24, R24 ;  /* 0x0000001800187308 */ /* 0x000e620000002400 */
[----:B------:R-:W-:Y:S09]  /*70e0*/  FMUL.FTZ R51, R51, c[0x0][0x320] ;  /* 0x0000c80033337a20 */ /* 0x000ff20000410000 */
[----:B------:R-:W1:Y:S10]  /*70f0*/  MUFU.TANH R25, R25 ;  /* 0x0000001900197308 */ /* 0x000e740000002400 */
        /* <DEDUP_REMOVED lines=9> */
[----:B------:R-:W1:Y:S10]  /*7190*/  MUFU.TANH R37, R37 ;  /* 0x0000002500257308 */ /* 0x000e740000002400 */
[----:B------:R-:W1:Y:S10]  /*71a0*/  MUFU.TANH R38, R38 ;  /* 0x0000002600267308 */ /* 0x000e740000002400 */
[----:B------:R-:W1:Y:S10]  /*71b0*/  MUFU.TANH R39, R39 ;  /* 0x0000002700277308 */ /* 0x000e740000002400 */
[----:B------:R1:W1:Y:S10]  /*71c0*/  MUFU.TANH R17, R40 ;  /* 0x0000002800117308 */ /* 0x0002740000002400 */
[----:B------:R1:W1:Y:S10]  /*71d0*/  MUFU.TANH R16, R41 ;  /* 0x0000002900107308 */ /* 0x0002740000002400 */
        /* <DEDUP_REMOVED lines=9> */
[----:B------:R-:W1:Y:S01]  /*7270*/  MUFU.TANH R51, R51 ;  /* 0x0000003300337308 */ /* 0x000e620000002400 */
[----:B------:R-:W-:-:S05]  /*7280*/  @!P0 BRA `(.L_x_256) ;  /* 0x000003f000008947 */ /* 0x000fca0003800000 */
[----:B--234-:R-:W2:Y:S01]  /*7290*/  LDL R0, [R1+0x10] ;  /* 0x0000100001007983 */ /* 0x01cea20000100800 */
[----:B------:R-:W-:Y:S01]  /*72a0*/  IMAD.MOV.U32 R216, RZ, RZ, RZ ;  /* 0x000000ffffd87224 */ /* 0x000fe200078e00ff */
[----:B------:R-:W-:Y:S02]  /*72b0*/  IADD3 R12, -R215, 0x10, RZ ;  /* 0x00000010d70c7810 */ /* 0x000fe40007ffe1ff */
[----:B------:R-:W3:Y:S02]  /*72c0*/  LDL.64 R224, [R1+0x18] ;  /* 0x0000180001e07983 */ /* 0x000ee40000100a00 */
[----:B------:R-:W-:Y:S02]  /*72d0*/  LOP3.LUT R12, R12, 0xf, RZ, 0xc0, !PT ;  /* 0x0000000f0c0c7812 */ /* 0x000fe400078ec0ff */
[----:B------:R-:W4:Y:S04]  /*72e0*/  LDL R223, [R1+0x20] ;  /* 0x0000200001df7983 */ /* 0x000f280000100800 */
[----:B------:R-:W5:Y:S01]  /*72f0*/  S2R R227, SR_CTAID.Y ;  /* 0x0000000000e37919 */ /* 0x000f620000002600 */
[----:B--2---:R-:W-:Y:S05]  /*7300*/  IMAD R2, R218, 0x60, R0 ;  /* 0x00000060da027824 */ /* 0x004fea00078e0200 */
[----:B------:R-:W-:Y:S05]  /*7310*/  IADD3 R2, R2, -0x60, R231 ;  /* 0xffffffa002027810 */ /* 0x000fea0007ffe0e7 */
[----:B------:R-:W-:Y:S04]  /*7320*/  @P5 IMAD.HI.U32 R3, R2, c[0x0][0x2bc], RZ ;  /* 0x0000af0002035a27 */ /* 0x000fe800078e00ff */
[----:B------:R-:W-:Y:S01]  /*7330*/  IMAD.MOV.U32 R0, RZ, RZ, R2 ;  /* 0x000000ffff007224 */ /* 0x000fe200078e0002 */
[----:B------:R-:W-:Y:S04]  /*7340*/  @P5 SHF.R.U32.HI R0, RZ, c[0x0][0x2c0], R3 ;  /* 0x0000b000ff005a19 */ /* 0x000fe80000011603 */
[C---:B---3--:R-:W-:Y:S01]  /*7350*/  @!P1 IADD3 R3, P0, R0.reuse, R224, RZ ;  /* 0x000000e000039210 */ /* 0x048fe20007f1e0ff */
[----:B-----5:R-:W-:Y:S03]  /*7360*/  IMAD.WIDE.U32 R224, R227, c[0x0][0x1e8], RZ ;  /* 0x00007a00e3e07a25 */ /* 0x020fe600078e00ff */
[----:B----4-:R-:W-:Y:S01]  /*7370*/  @!P1 LEA.HI.X.SX32 R5, R0, R223, 0x1, P0 ;  /* 0x000000df00059211 */ /* 0x010fe200000f0eff */
[----:B------:R-:W-:Y:S01]  /*7380*/  IMAD.MOV R0, RZ, RZ, -R0 ;  /* 0x000000ffff007224 */ /* 0x000fe200078e0a00 */
[C---:B------:R-:W-:Y:S02]  /*7390*/  @!P1 LEA R4, P0, R3.reuse, c[0x0][0x2a0], 0x2 ;  /* 0x0000a80003049a11 */ /* 0x040fe400078010ff */
[----:B------:R-:W-:Y:S01]  /*73a0*/  SHF.R.S32.HI R223, RZ, 0x1f, R227 ;  /* 0x0000001fffdf7819 */ /* 0x000fe200000114e3 */
[----:B------:R-:W-:Y:S01]  /*73b0*/  IMAD R217, R0, c[0x0][0x2b8], R2 ;  /* 0x0000ae0000d97a24 */ /* 0x000fe200078e0202 */
[----:B------:R-:W-:Y:S03]  /*73c0*/  @!P1 LEA.HI.X R5, R3, c[0x0][0x2a4], R5, 0x2, P0 ;  /* 0x0000a90003059a11 */ /* 0x000fe600000f1405 */
[----:B------:R-:W-:Y:S01]  /*73d0*/  IMAD.WIDE.U32 R2, R217, c[0x0][0x1e0], RZ ;  /* 0x00007800d9027a25 */ /* 0x000fe200078e00ff */
[----:B------:R-:W-:Y:S01]  /*73e0*/  SHF.R.S32.HI R0, RZ, 0x1f, R217 ;  /* 0x0000001fff007819 */ /* 0x000fe200000114d9 */
[----:B------:R-:W2:Y:S02]  /*73f0*/  @!P1 LDG.E R216, [R4.64] ;  /* 0x0000000604d89981 */ /* 0x000ea4000c1e1900 */
[----:B------:R-:W-:Y:S02]  /*7400*/  IMAD R223, R223, c[0x0][0x1e8], RZ ;  /* 0x00007a00dfdf7a24 */ /* 0x000fe400078e02ff */
[----:B------:R-:W-:Y:S02]  /*7410*/  IMAD R0, R0, c[0x0][0x1e0], RZ ;  /* 0x0000780000007a24 */ /* 0x000fe400078e02ff */
[----:B------:R-:W-:Y:S02]  /*7420*/  IMAD R223, R227, c[0x0][0x1ec], R223 ;  /* 0x00007b00e3df7a24 */ /* 0x000fe400078e02df */
[----:B------:R-:W-:Y:S02]  /*7430*/  IMAD R0, R217, c[0x0][0x1e4], R0 ;  /* 0x00007900d9007a24 */ /* 0x000fe400078e0200 */
[----:B------:R-:W-:Y:S02]  /*7440*/  IMAD.IADD R223, R225, 0x1, R223 ;  /* 0x00000001e1df7824 */ /* 0x000fe400078e02df */
[----:B------:R-:W-:Y:S01]  /*7450*/  IMAD.IADD R3, R3, 0x1, R0 ;  /* 0x0000000103037824 */ /* 0x000fe200078e0200 */
[----:B--2---:R-:W-:Y:S03]  /*7460*/  SHF.R.S32.HI R4, RZ, 0x1f, R216 ;  /* 0x0000001fff047819 */ /* 0x004fe600000114d8 */
[----:B------:R-:W-:Y:S04]  /*7470*/  IMAD.WIDE.U32 R2, R216, c[0x0][0x1f0], R2 ;  /* 0x00007c00d8027a25 */ /* 0x000fe800078e0002 */
[----:B------:R-:W-:Y:S01]  /*7480*/  IMAD R4, R4, c[0x0][0x1f0], RZ ;  /* 0x00007c0004047a24 */ /* 0x000fe200078e02ff */
[----:B------:R-:W-:Y:S03]  /*7490*/  IADD3 R0, P0, R224, R2, RZ ;  /* 0x00000002e0007210 */ /* 0x000fe60007f1e0ff */
[----:B------:R-:W-:Y:S05]  /*74a0*/  IMAD R4, R216, c[0x0][0x1f4], R4 ;  /* 0x00007d00d8047a24 */ /* 0x000fea00078e0204 */
[----:B------:R-:W-:Y:S02]  /*74b0*/  IADD3.X R3, R223, R3, R4, P0, !PT ;  /* 0x00000003df037210 */ /* 0x000fe400007fe404 */
[C---:B------:R-:W-:Y:S04]  /*74c0*/  LEA R2, P0, R0.reuse, c[0x0][0x1c8], 0x1 ;  /* 0x0000720000027a11 */ /* 0x040fe800078008ff */
[----:B------:R-:W-:Y:S01]  /*74d0*/  LEA.HI.X R0, R0, c[0x0][0x1cc], R3, 0x1, P0 ;  /* 0x0000730000007a11 */ /* 0x000fe200000f0c03 */
[----:B------:R-:W2:Y:S04]  /*74e0*/  SHFL.IDX PT, R14, R2, 0x2, 0x181f ;  /* 0x00581f00020e7f89 */ /* 0x000ea800000e0000 */
[----:B------:R-:W3:Y:S04]  /*74f0*/  SHFL.IDX PT, R15, R0, 0x2, 0x181f ;  /* 0x00581f00000f7f89 */ /* 0x000ee800000e0000 */
[----:B------:R-:W4:Y:S04]  /*7500*/  SHFL.IDX PT, R3, R2, RZ, 0x181f ;  /* 0x00181fff02037589 */ /* 0x000f2800000e0000 */
[----:B------:R-:W5:Y:S04]  /*7510*/  SHFL.IDX PT, R4, R0, RZ, 0x181f ;  /* 0x00181fff00047589 */ /* 0x000f6800000e0000 */
[----:B------:R-:W1:Y:S04]  /*7520*/  SHFL.IDX PT, R2, R2, 0x1, 0x181f ;  /* 0x00381f0002027f89 */ /* 0x000e6800000e0000 */
[----:B------:R-:W1:Y:S01]  /*7530*/  SHFL.IDX PT, R0, R0, 0x1, 0x181f ;  /* 0x00381f0000007f89 */ /* 0x000e6200000e0000 */
[----:B--2---:R-:W-:Y:S04]  /*7540*/  IADD3 R12, P2, P0, R12, R14, R220 ;  /* 0x0000000e0c0c7210 */ /* 0x004fe8000785e0dc */
[--C-:B---3--:R-:W-:Y:S02]  /*7550*/  IADD3.X R13, RZ, R15, R221.reuse, P2, P0 ;  /* 0x0000000fff0d7210 */ /* 0x108fe400017e04dd */
[----:B------:R-:W-:Y:S02]  /*7560*/  ISETP.GE.AND P2, PT, R226, c[0x0][0x1d4], PT ;  /* 0x00007500e2007a0c */ /* 0x000fe40003f46270 */
[CC--:B----4-:R-:W-:Y:S05]  /*7570*/  IADD3 R10, P0, R3.reuse, R241.reuse, RZ ;  /* 0x000000f1030a7210 */ /* 0x0d0fea0007f1e0ff */
[C-C-:B-----5:R-:W-:Y:S01]  /*7580*/  IMAD.X R11, R4.reuse, 0x1, R222.reuse, P0 ;  /* 0x00000001040b7824 */ /* 0x160fe200000e06de */
[-C--:B------:R-:W-:Y:S05]  /*7590*/  IADD3 R8, P0, R3, R220.reuse, RZ ;  /* 0x000000dc03087210 */ /* 0x080fea0007f1e0ff */
[----:B------:R2:W-:Y:S01]  /*75a0*/  LDGSTS.E.BYPASS.LTC128B.128 [R219+0x8100], [R10.64], !P2 ;  /* 0x081000000adb7fae */ /* 0x0005e2000d101d46 */
[--C-:B------:R-:W-:Y:S01]  /*75b0*/  IMAD.X R9, R4, 0x1, R221.reuse, P0 ;  /* 0x0000000104097824 */ /* 0x100fe200000e06dd */
[-C--:B-1----:R-:W-:Y:S04]  /*75c0*/  IADD3 R6, P0, R2, R241.reuse, RZ ;  /* 0x000000f102067210 */ /* 0x082fe80007f1e0ff */
[----:B------:R2:W-:Y:S01]  /*75d0*/  LDGSTS.E.BYPASS.LTC128B.128 [R219+0xb100], [R8.64], !P6 ;  /* 0x0b10000008db7fae */ /* 0x0005e2000f101d46 */
[--C-:B------:R-:W-:Y:S01]  /*75e0*/  IMAD.X R7, R0, 0x1, R222.reuse, P0 ;  /* 0x0000000100077824 */ /* 0x100fe200000e06de */
[----:B------:R-:W-:Y:S04]  /*75f0*/  IADD3 R4, P0, R2, R220, RZ ;  /* 0x000000dc02047210 */ /* 0x000fe80007f1e0ff */
[----:B------:R2:W-:Y:S01]  /*7600*/  LDGSTS.E.BYPASS.LTC128B.128 [R219+0x9100], [R6.64], !P2 ;  /* 0x0910000006db7fae */ /* 0x0005e2000d101d46 */
[----:B------:R-:W-:Y:S01]  /*7610*/  IMAD.X R5, R0, 0x1, R221, P0 ;  /* 0x0000000100057824 */ /* 0x000fe200000e06dd */
[----:B------:R-:W-:Y:S04]  /*7620*/  IADD3 R2, P0, R14, R241, RZ ;  /* 0x000000f10e027210 */ /* 0x000fe80007f1e0ff */
[----:B------:R2:W-:Y:S01]  /*7630*/  LDGSTS.E.BYPASS.LTC128B.128 [R219+0xc100], [R4.64], !P6 ;  /* 0x0c10000004db7fae */ /* 0x0005e2000f101d46 */
[----:B------:R-:W-:Y:S01]  /*7640*/  IMAD.X R3, R15, 0x1, R222, P0 ;  /* 0x000000010f037824 */ /* 0x000fe200000e06de */
[----:B------:R-:W-:Y:S04]  /*7650*/  ISETP.NE.U32.AND P0, PT, R215, RZ, PT ;  /* 0x000000ffd700720c */ /* 0x000fe80003f05070 */
[----:B------:R2:W-:Y:S09]  /*7660*/  LDGSTS.E.BYPASS.LTC128B.128 [R219+0xa100], [R2.64], !P2 ;  /* 0x0a10000002db7fae */ /* 0x0005f2000d101d46 */
[----:B------:R2:W-:Y:S02]  /*7670*/  LDGSTS.E.BYPASS.LTC128B.128.ZFILL [R219+0xd100], [R12.64], P0 ;  /* 0x0d1000000cdb7fae */ /* 0x0005e40008141d46 */
.L_x_256:
[----:B--234-:R-:W2:Y:S04]  /*7680*/  LDL R2, [R1+0x8] ;  /* 0x0000080001027983 */ /* 0x01cea80000100800 */
[----:B------:R-:W3:Y:S04]  /*7690*/  LDL R165, [R1+0x4] ;  /* 0x0000040001a57983 */ /* 0x000ee80000100800 */
[----:B------:R-:W4:Y:S04]  /*76a0*/  LDL R166, [R1] ;  /* 0x0000000001a67983 */ /* 0x000f280000100800 */
[----:B------:R-:W0:Y:S01]  /*76b0*/  LDGDEPBAR ;  /* 0x00000000000079af */ /* 0x000e220000000000 */
[----:B--2---:R-:W-:Y:S04]  /*76c0*/  @P4 IMAD.HI.U32 R0, R2, c[0x0][0x2c8], RZ ;  /* 0x0000b20002004a27 */ /* 0x004fe800078e00ff */
[----:B------:R-:W-:Y:S01]  /*76d0*/  IMAD.MOV.U32 R5, RZ, RZ, R2 ;  /* 0x000000ffff057224 */ /* 0x000fe200078e0002 */
[----:B------:R-:W-:Y:S01]  /*76e0*/  @P4 SHF.R.U32.HI R5, RZ, c[0x0][0x2cc], R0 ;  /* 0x0000b300ff054a19 */ /* 0x000fe20000011600 */
[----:B------:R-:W-:Y:S04]  /*76f0*/  IMAD R0, R218, -0x60, RZ ;  /* 0xffffffa0da007824 */ /* 0x000fe800078e02ff */
[----:B------:R-:W2:Y:S01]  /*7700*/  SHFL.IDX PT, R4, R5, RZ, 0x1c1f ;  /* 0x001c1fff05047589 */ /* 0x000ea200000e0000 */
[----:B---3--:R-:W-:Y:S04]  /*7710*/  IADD3 R2, -R165, 0x1, R0 ;  /* 0x00000001a5027810 */ /* 0x008fe80007ffe100 */
[----:B----4-:R-:W-:Y:S04]  /*7720*/  IADD3 R2, -R166, R2, R252 ;  /* 0x00000002a6027210 */ /* 0x010fe80007ffe1fc */
[C---:B------:R-:W-:Y:S02]  /*7730*/  IADD3 R7, R2.reuse, c[0x0][0x328], RZ ;  /* 0x0000ca0002077a10 */ /* 0x040fe40007ffe0ff */
[----:B------:R-:W-:Y:S03]  /*7740*/  IADD3 R6, R2, UR4, RZ ;  /* 0x0000000402067c10 */ /* 0x000fe6000fffe0ff */
[--C-:B--2---:R-:W-:Y:S02]  /*7750*/  IMAD.IADD R3, R7, 0x1, R4.reuse ;  /* 0x0000000107037824 */ /* 0x104fe400078e0204 */
[----:B------:R-:W-:Y:S01]  /*7760*/  IMAD.IADD R2, R6, 0x1, R4 ;  /* 0x0000000106027824 */ /* 0x000fe200078e0204 */
[----:B------:R-:W-:-:S05]  /*7770*/  @!P3 BRA `(.L_x_257) ;  /* 0x000001800000b947 */ /* 0x000fca0003800000 */
[----:B------:R-:W-:Y:S01]  /*7780*/  IADD3 R4, -R166, R252, R4 ;  /* 0x000000fca6047210 */ /* 0x000fe20007ffe104 */
[----:B------:R-:W-:Y:S03]  /*7790*/  BSSY B0, `(.L_x_258) ;  /* 0x0000011000007945 */ /* 0x000fe60003800000 */
        /* <DEDUP_REMOVED lines=11> */
.L_x_259:
[----:B------:R-:W-:Y:S04]  /*7850*/  MOV R8, c[0x0][0x32c] ;  /* 0x0000cb0000087a02 */ /* 0x000fe80000000f00 */
[----:B------:R-:W-:Y:S11]  /*7860*/  ISETP.NE.AND P0, PT, R8, 0x1, PT ;  /* 0x000000010800780c */ /* 0x000ff60003f05270 */
[----:B------:R-:W-:Y:S02]  /*7870*/  @!UPT UIADD3 URZ, URZ, URZ, URZ ;  /* 0x0000003f3f3ff290 */ /* 0x000fe4000fffe03f */
[----:B------:R-:W-:Y:S05]  /*7880*/  @P0 IMAD.HI.U32 R8, R4, c[0x0][0x330], RZ ;  /* 0x0000cc0004080a27 */ /* 0x000fea00078e00ff */
[----:B------:R-:W-:Y:S02]  /*7890*/  @P0 SHF.R.U32.HI R4, RZ, c[0x0][0x334], R8 ;  /* 0x0000cd00ff040a19 */ /* 0x000fe40000011608 */
.L_x_260:
[----:B------:R-:W-:Y:S05]  /*78a0*/  BSYNC B0 ;  /* 0x0000000000007941 */ /* 0x000fea0003800000 */
.L_x_258:
[----:B------:R-:W-:Y:S04]  /*78b0*/  IMAD.IADD R8, R0, 0x1, -R165 ;  /* 0x0000000100087824 */ /* 0x000fe800078e0aa5 */
[----:B------:R-:W-:Y:S05]  /*78c0*/  IMAD R4, R4, c[0x0][0x32c], R8 ;  /* 0x0000cb0004047a24 */ /* 0x000fea00078e0208 */
[----:B------:R-:W-:Y:S02]  /*78d0*/  IADD3 R8, R4, c[0x0][0x32c], RZ ;  /* 0x0000cb0004087a10 */ /* 0x000fe40007ffe0ff */
[----:B------:R-:W-:Y:S02]  /*78e0*/  IMNMX R2, R2, R4, !PT ;  /* 0x0000000402027217 */ /* 0x000fe40007800200 */
[----:B------:R-:W-:Y:S02]  /*78f0*/  IMNMX R3, R3, R8, PT ;  /* 0x0000000803037217 */ /* 0x000fe40003800200 */
.L_x_257:
[C---:B------:R-:W-:Y:S01]  /*7900*/  ISETP.GE.AND P0, PT, R0.reuse, 0x1, PT ;  /* 0x000000010000780c */ /* 0x040fe20003f06270 */
[----:B------:R-:W2:Y:S01]  /*7910*/  SHFL.IDX PT, R4, R5, 0x1, 0x1c1f ;  /* 0x003c1f0005047f89 */ /* 0x000ea200000e0000 */
[----:B------:R-:W-:Y:S02]  /*7920*/  ISETP.GE.AND P2, PT, R0, 0x2, PT ;  /* 0x000000020000780c */ /* 0x000fe40003f46270 */
[----:B------:R-:W-:Y:S02]  /*7930*/  P2R R9, PR, RZ, 0x1 ;  /* 0x00000001ff097803 */ /* 0x000fe40000000000 */
[C---:B------:R-:W-:Y:S02]  /*7940*/  ISETP.GT.AND P0, PT, R2.reuse, RZ, !P0 ;  /* 0x000000ff0200720c */ /* 0x040fe40004704270 */
[----:B------:R-:W-:Y:S02]  /*7950*/  P2R R13, PR, RZ, 0x4 ;  /* 0x00000004ff0d7803 */ /* 0x000fe40000000000 */
[----:B------:R-:W-:Y:S04]  /*7960*/  ISETP.LT.OR P0, PT, R3, 0x1, P0 ;  /* 0x000000010300780c */ /* 0x000fe80000701670 */
[----:B------:R-:W-:Y:S02]  /*7970*/  FSEL R8, R143, -INF , !P0 ;  /* 0xff8000008f087808 */ /* 0x000fe40004000000 */
[----:B------:R-:W-:Y:S02]  /*7980*/  ISETP.GT.AND P0, PT, R2, 0x1, !P2 ;  /* 0x000000010200780c */ /* 0x000fe40005704270 */
[----:B------:R-:W-:Y:S02]  /*7990*/  ISETP.GE.AND P2, PT, R0, 0x9, PT ;  /* 0x000000090000780c */ /* 0x000fe40003f46270 */
[----:B------:R-:W-:Y:S02]  /*79a0*/  ISETP.LT.OR P0, PT, R3, 0x2, P0 ;  /* 0x000000020300780c */ /* 0x000fe40000701670 */
[----:B------:R-:W-:Y:S02]  /*79b0*/  P2R R14, PR, RZ, 0x4 ;  /* 0x00000004ff0e7803 */ /* 0x000fe40000000000 */
[----:B------:R-:W-:Y:S02]  /*79c0*/  FSEL R10, R141, -INF , !P0 ;  /* 0xff8000008d0a7808 */ /* 0x000fe40004000000 */
[----:B------:R-:W-:Y:S02]  /*79d0*/  ISETP.GT.AND P0, PT, R2, 0x8, !P2 ;  /* 0x000000080200780c */ /* 0x000fe40005704270 */
[----:B------:R-:W-:Y:S02]  /*79e0*/  ISETP.GE.AND P2, PT, R0, 0xa, PT ;  /* 0x0000000a0000780c */ /* 0x000fe40003f46270 */
[C---:B------:R-:W-:Y:S02]  /*79f0*/  ISETP.LT.OR P0, PT, R3.reuse, 0x9, P0 ;  /* 0x000000090300780c */ /* 0x040fe40000701670 */
[----:B------:R-:W-:Y:S02]  /*7a00*/  P2R R15, PR, RZ, 0x4 ;  /* 0x00000004ff0f7803 */ /* 0x000fe40000000000 */
[----:B------:R-:W-:Y:S02]  /*7a10*/  FSEL R11, R140, -INF , !P0 ;  /* 0xff8000008c0b7808 */ /* 0x000fe40004000000 */
[----:B------:R-:W-:Y:S02]  /*7a20*/  ISETP.GT.AND P0, PT, R2, 0x9, !P2 ;  /* 0x000000090200780c */ /* 0x000fe40005704270 */
[----:B------:R-:W-:Y:S02]  /*7a30*/  ISETP.GE.AND P2, PT, R0, 0x11, PT ;  /* 0x000000110000780c */ /* 0x000fe40003f46270 */
[C---:B------:R-:W-:Y:S02]  /*7a40*/  ISETP.LT.OR P0, PT, R3.reuse, 0xa, P0 ;  /* 0x0000000a0300780c */ /* 0x040fe40000701670 */
[----:B-1----:R-:W-:Y:S02]  /*7a50*/  P2R R34, PR, RZ, 0x4 ;  /* 0x00000004ff227803 */ /* 0x002fe40000000000 */
        /* <DEDUP_REMOVED lines=93> */
[C---:B------:R-:W-:Y:S04]  /*8030*/  ISETP.LT.OR P0, PT, R3.reuse, 0x59, P0 ;  /* 0x000000590300780c */ /* 0x040fe80000701670 */
[----:B------:R-:W-:Y:S02]  /*8040*/  FSEL R170, R36, -INF , !P0 ;  /* 0xff80000024aa7808 */ /* 0x000fe40004000000 */
[----:B------:R-:W-:Y:S01]  /*8050*/  ISETP.GT.AND P0, PT, R2, 0x59, !P2 ;  /* 0x000000590200780c */ /* 0x000fe20005704270 */
[--C-:B--2---:R-:W-:Y:S03]  /*8060*/  IMAD.IADD R2, R6, 0x1, R4.reuse ;  /* 0x0000000106027824 */ /* 0x104fe600078e0204 */
[----:B------:R-:W-:Y:S01]  /*8070*/  ISETP.LT.OR P0, PT, R3, 0x5a, P0 ;  /* 0x0000005a0300780c */ /* 0x000fe20000701670 */
[----:B------:R-:W-:Y:S03]  /*8080*/  IMAD.IADD R3, R7, 0x1, R4 ;  /* 0x0000000107037824 */ /* 0x000fe600078e0204 */
[----:B------:R-:W-:Y:S01]  /*8090*/  FSEL R171, R35, -INF , !P0 ;  /* 0xff80000023ab7808 */ /* 0x000fe20004000000 */
        /* <DEDUP_REMOVED lines=14> */
.L_x_263:
[----:B------:R-:W-:Y:S04]  /*8180*/  MOV R5, c[0x0][0x32c] ;  /* 0x0000cb0000057a02 */ /* 0x000fe80000000f00 */
[----:B------:R-:W-:Y:S11]  /*8190*/  ISETP.NE.AND P0, PT, R5, 0x1, PT ;  /* 0x000000010500780c */ /* 0x000ff60003f05270 */
[----:B------:R-:W-:Y:S02]  /*81a0*/  @!UPT UIADD3 URZ, URZ, URZ, URZ ;  /* 0x0000003f3f3ff290 */ /* 0x000fe4000fffe03f */
[----:B------:R-:W-:Y:S05]  /*81b0*/  @P0 IMAD.HI.U32 R5, R4, c[0x0][0x330], RZ ;  /* 0x0000cc0004050a27 */ /* 0x000fea00078e00ff */
[----:B------:R-:W-:Y:S02]  /*81c0*/  @P0 SHF.R.U32.HI R4, RZ, c[0x0][0x334], R5 ;  /* 0x0000cd00ff040a19 */ /* 0x000fe40000011605 */
.L_x_264:
[----:B------:R-:W-:Y:S05]  /*81d0*/  BSYNC B0 ;  /* 0x0000000000007941 */ /* 0x000fea0003800000 */
.L_x_262:
[----:B------:R-:W-:Y:S04]  /*81e0*/  IMAD.IADD R0, R0, 0x1, -R165 ;  /* 0x0000000100007824 */ /* 0x000fe800078e0aa5 */
[----:B------:R-:W-:Y:S05]  /*81f0*/  IMAD R4, R4, c[0x0][0x32c], R0 ;  /* 0x0000cb0004047a24 */ /* 0x000fea00078e0200 */
[----:B------:R-:W-:Y:S02]  /*8200*/  IADD3 R0, R4, c[0x0][0x32c], RZ ;  /* 0x0000cb0004007a10 */ /* 0x000fe40007ffe0ff */
[----:B------:R-:W-:Y:S02]  /*8210*/  IMNMX R2, R2, R4, !PT ;  /* 0x0000000402027217 */ /* 0x000fe40007800200 */
[----:B------:R-:W-:Y:S02]  /*8220*/  IMNMX R3, R3, R0, PT ;  /* 0x0000000003037217 */ /* 0x000fe40003800200 */
.L_x_261:
[----:B------:R-:W-:Y:S02]  /*8230*/  ISETP.NE.AND P0, PT, R9, RZ, PT ;  /* 0x000000ff0900720c */ /* 0x000fe40003f05270 */
[----:B------:R-:W-:Y:S02]  /*8240*/  FMNMX.FTZ R0, R8, R69, !PT ;  /* 0x0000004508007209 */ /* 0x000fe40007810000 */
[----:B------:R-:W-:Y:S02]  /*8250*/  ISETP.GT.AND P0, PT, R2, RZ, !P0 ;  /* 0x000000ff0200720c */ /* 0x000fe40004704270 */
[----:B------:R-:W-:Y:S02]  /*8260*/  FMNMX.FTZ R0, R10, R0, !PT ;  /* 0x000000000a007209 */ /* 0x000fe40007810000 */
[----:B------:R-:W-:Y:S02]  /*8270*/  ISETP.LT.OR P0, PT, R3, 0x1, P0 ;  /* 0x000000010300780c */ /* 0x000fe40000701670 */
[----:B------:R-:W-:Y:S02]  /*8280*/  FMNMX.FTZ R0, R11, R0, !PT ;  /* 0x000000000b007209 */ /* 0x000fe40007810000 */
[----:B------:R-:W-:Y:S02]  /*8290*/  FSEL R4, R160, -INF , !P0 ;  /* 0xff800000a0047808 */ /* 0x000fe40004000000 */
[----:B------:R-:W-:Y:S02]  /*82a0*/  ISETP.NE.AND P0, PT, R13, RZ, PT ;  /* 0x000000ff0d00720c */ /* 0x000fe40003f05270 */
[----:B------:R-:W-:Y:S02]  /*82b0*/  FMNMX.FTZ R0, R12, R0, !PT ;  /* 0x000000000c007209 */ /* 0x000fe40007810000 */
[----:B------:R-:W-:Y:S02]  /*82c0*/  ISETP.GT.AND P0, PT, R2, 0x1, !P0 ;  /* 0x000000010200780c */ /* 0x000fe40004704270 */
        /* <DEDUP_REMOVED lines=20> */
[C---:B------:R-:W-:Y:S02]  /*8410*/  ISETP.GT.AND P0, PT, R2.reuse, 0x10, !P0 ;  /* 0x000000100200780c */ /* 0x040fe40004704270 */
        /* <DEDUP_REMOVED lines=40> */
[----:B------:R-:W-:Y:S01]  /*86a0*/  FMNMX.FTZ R6, R138, R6, !PT ;  /* 0x000000068a067209 */ /* 0x000fe20007810000 */
[----:B------:R-:W-:Y:S01]  /*86b0*/  LDSM.16.MT88.4 R28, [R201+0x100] ;  /* 0x00010000c91c783b */ /* 0x000fe20000004200 */
        /* <DEDUP_REMOVED lines=9> */
[C---:B------:R-:W-:Y:S04]  /*8750*/  ISETP.LT.OR P0, PT, R3.reuse, 0x2a, P0 ;  /* 0x0000002a0300780c */ /* 0x040fe80000701670 */
[----:B------:R-:W-:Y:S02]  /*8760*/  FSEL R142, R142, -INF , !P0 ;  /* 0xff8000008e8e7808 */ /* 0x000fe40004000000 */
[----:B------:R-:W-:Y:S02]  /*8770*/  ISETP.NE.AND P0, PT, R26, RZ, PT ;  /* 0x000000ff1a00720c */ /* 0x000fe40003f05270 */
[----:B------:R-:W-:Y:S02]  /*8780*/  FMNMX.FTZ R6, R142, R6, !PT ;  /* 0x000000068e067209 */ /* 0x000fe40007810000 */
[----:B------:R-:W-:Y:S04]  /*8790*/  ISETP.GT.AND P0, PT, R2, 0x30, !P0 ;  /* 0x000000300200780c */ /* 0x000fe80004704270 */
[----:B------:R-:W-:Y:S04]  /*87a0*/  ISETP.LT.OR P0, PT, R3, 0x31, P0 ;  /* 0x000000310300780c */ /* 0x000fe80000701670 */
[----:B------:R-:W-:Y:S02]  /*87b0*/  FSEL R145, R74, -INF , !P0 ;  /* 0xff8000004a917808 */ /* 0x000fe40004000000 */
[----:B------:R-:W-:Y:S02]  /*87c0*/  ISETP.NE.AND P0, PT, R25, RZ, PT ;  /* 0x000000ff1900720c */ /* 0x000fe40003f05270 */
[----:B------:R-:W-:Y:S02]  /*87d0*/  FMNMX.FTZ R6, R145, R6, !PT ;  /* 0x0000000691067209 */ /* 0x000fe40007810000 */
[----:B------:R-:W-:Y:S04]  /*87e0*/  ISETP.GT.AND P0, PT, R2, 0x31, !P0 ;  /* 0x000000310200780c */ /* 0x000fe80004704270 */
        /* <DEDUP_REMOVED lines=10> */
[----:B------:R-:W-:Y:S04]  /*8890*/  ISETP.LT.OR P0, PT, R3, 0x3a, P0 ;  /* 0x0000003a0300780c */ /* 0x000fe80000701670 */
[----:B------:R-:W-:Y:S02]  /*88a0*/  FSEL R149, R68, -INF , !P0 ;  /* 0xff80000044957808 */ /* 0x000fe40004000000 */
[----:B------:R-:W-:Y:S01]  /*88b0*/  ISETP.NE.AND P0, PT, R22, RZ, PT ;  /* 0x000000ff1600720c */ /* 0x000fe20003f05270 */
[----:B------:R-:W1:Y:S01]  /*88c0*/  SHFL.BFLY PT, R68, R0, 0x2, 0x1f ;  /* 0x0c401f0000447f89 */ /* 0x000e6200000e0000 */
[----:B------:R-:W-:Y:S02]  /*88d0*/  FMNMX.FTZ R6, R149, R6, !PT ;  /* 0x0000000695067209 */ /* 0x000fe40007810000 */
[----:B------:R-:W-:Y:S04]  /*88e0*/  ISETP.GT.AND P0, PT, R2, 0x40, !P0 ;  /* 0x000000400200780c */ /* 0x000fe80004704270 */
[----:B------:R-:W-:Y:S04]  /*88f0*/  ISETP.LT.OR P0, PT, R3, 0x41, P0 ;  /* 0x000000410300780c */ /* 0x000fe80000701670 */
[----:B------:R-:W-:Y:S02]  /*8900*/  FSEL R156, R38, -INF , !P0 ;  /* 0xff800000269c7808 */ /* 0x000fe40004000000 */
[----:B------:R-:W-:Y:S02]  /*8910*/  ISETP.NE.AND P0, PT, R21, RZ, PT ;  /* 0x000000ff1500720c */ /* 0x000fe40003f05270 */
[----:B------:R-:W-:Y:S02]  /*8920*/  FMNMX.FTZ R6, R156, R6, !PT ;  /* 0x000000069c067209 */ /* 0x000fe40007810000 */
[----:B------:R-:W-:Y:S04]  /*8930*/  ISETP.GT.AND P0, PT, R2, 0x41, !P0 ;  /* 0x000000410200780c */ /* 0x000fe80004704270 */
[----:B------:R-:W-:Y:S02]  /*8940*/  ISETP.LT.OR P0, PT, R3, 0x42, P0 ;  /* 0x000000420300780c */ /* 0x000fe40000701670 */
[----:B-1----:R-:W-:Y:S02]  /*8950*/  FMNMX.FTZ R68, R0, R68, !PT ;  /* 0x0000004400447209 */ /* 0x002fe40007810000 */
[----:B------:R-:W-:Y:S02]  /*8960*/  FSEL R158, R39, -INF , !P0 ;  /* 0xff800000279e7808 */ /* 0x000fe40004000000 */
[----:B------:R-:W-:Y:S01]  /*8970*/  ISETP.NE.AND P0, PT, R20, RZ, PT ;  /* 0x000000ff1400720c */ /* 0x000fe20003f05270 */
[----:B------:R-:W-:Y:S01]  /*8980*/  LDSM.16.MT88.4 R36, [R200+0x100] ;  /* 0x00010000c824783b */ /* 0x000fe20000004200 */
[----:B------:R-:W-:Y:S02]  /*8990*/  FMNMX.FTZ R6, R158, R6, !PT ;  /* 0x000000069e067209 */ /* 0x000fe40007810000 */
[----:B------:R-:W-:Y:S04]  /*89a0*/  ISETP.GT.AND P0, PT, R2, 0x48, !P0 ;  /* 0x000000480200780c */ /* 0x000fe80004704270 */
[----:B------:R-:W-:Y:S01]  /*89b0*/  ISETP.LT.OR P0, PT, R3, 0x49, P0 ;  /* 0x000000490300780c */ /* 0x000fe20000701670 */
[----:B------:R-:W-:Y:S03]  /*89c0*/  LDSM.16.MT88.4 R20, [R198+0x100] ;  /* 0x00010000c614783b */ /* 0x000fe60000004200 */
        /* <DEDUP_REMOVED lines=11> */
[----:B------:R-:W-:Y:S04]  /*8a80*/  ISETP.NE.AND P0, PT, R17, RZ, PT ;  /* 0x000000ff1100720c */ /* 0x000fe80003f05270 */
[----:B------:R-:W-:Y:S04]  /*8a90*/  ISETP.GT.AND P0, PT, R2, 0x51, !P0 ;  /* 0x000000510200780c */ /* 0x000fe80004704270 */
[----:B------:R-:W-:Y:S04]  /*8aa0*/  ISETP.LT.OR P0, PT, R3, 0x52, P0 ;  /* 0x000000520300780c */ /* 0x000fe80000701670 */
[----:B------:R-:W-:Y:S02]  /*8ab0*/  FSEL R166, R47, -INF , !P0 ;  /* 0xff8000002fa67808 */ /* 0x000fe40004000000 */
[----:B------:R-:W-:Y:S01]  /*8ac0*/  ISETP.NE.AND P0, PT, R16, RZ, PT ;  /* 0x000000ff1000720c */ /* 0x000fe20003f05270 */
[----:B------:R-:W-:Y:S03]  /*8ad0*/  LDSM.16.MT88.4 R44, [R197+0x3100] ;  /* 0x00310000c52c783b */ /* 0x000fe60000004200 */
[----:B------:R-:W-:Y:S04]  /*8ae0*/  ISETP.GT.AND P0, PT, R2, 0x58, !P0 ;  /* 0x000000580200780c */ /* 0x000fe80004704270 */
[----:B------:R-:W-:Y:S04]  /*8af0*/  ISETP.LT.OR P0, PT, R3, 0x59, P0 ;  /* 0x000000590300780c */ /* 0x000fe80000701670 */
[----:B------:R-:W-:Y:S02]  /*8b00*/  FSEL R167, R50, -INF , !P0 ;  /* 0xff80000032a77808 */ /* 0x000fe40004000000 */
[----:B------:R-:W-:Y:S02]  /*8b10*/  ISETP.GT.AND P0, PT, R2, 0x59, !P2 ;  /* 0x000000590200780c */ /* 0x000fe40005704270 */
[----:B------:R-:W-:Y:S02]  /*8b20*/  FMNMX.FTZ R2, R165, R6, !PT ;  /* 0x00000006a5027209 */ /* 0x000fe40007810000 */
[----:B------:R-:W-:Y:S02]  /*8b30*/  ISETP.LT.OR P0, PT, R3, 0x5a, P0 ;  /* 0x0000005a0300780c */ /* 0x000fe40000701670 */
[----:B------:R-:W1:Y:S01]  /*8b40*/  SHFL.BFLY PT, R3, R68, 0x1, 0x1f ;  /* 0x0c201f0044037f89 */ /* 0x000e6200000e0000 */
[----:B------:R-:W-:Y:S02]  /*8b50*/  FMNMX.FTZ R0, R166, R2, !PT ;  /* 0x00000002a6007209 */ /* 0x000fe40007810000 */
[----:B------:R-:W-:Y:S02]  /*8b60*/  FSEL R71, R51, -INF , !P0 ;  /* 0xff80000033477808 */ /* 0x000fe40004000000 */
[----:B------:R-:W-:Y:S04]  /*8b70*/  FMNMX.FTZ R0, R167, R0, !PT ;  /* 0x00000000a7007209 */ /* 0x000fe80007810000 */
[----:B------:R-:W-:Y:S05]  /*8b80*/  FMNMX.FTZ R2, R71, R0, !PT ;  /* 0x0000000047027209 */ /* 0x000fea0007810000 */
[----:B------:R-:W2:Y:S01]  /*8b90*/  SHFL.BFLY PT, R0, R2, 0x2, 0x1f ;  /* 0x0c401f0002007f89 */ /* 0x000ea200000e0000 */
[----:B-1----:R-:W-:Y:S04]  /*8ba0*/  FMNMX.FTZ R68, R68, R3, !PT ;  /* 0x0000000344447209 */ /* 0x002fe80007810000 */
[C---:B------:R-:W-:Y:S01]  /*8bb0*/  FSETP.NEU.FTZ.AND P0, PT, R68.reuse, -INF , PT ;  /* 0xff8000004400780b */ /* 0x040fe20003f1d000 */
[----:B------:R-:W-:Y:S05]  /*8bc0*/  FMUL.FTZ R132, R68, c[0x0][0x2d0] ;  /* 0x0000b40044847a20 */ /* 0x000fea0000410000 */
[----:B------:R-:W-:Y:S02]  /*8bd0*/  FSEL R132, R132, RZ, P0 ;  /* 0x000000ff84847208 */ /* 0x000fe40000000000 */
[----:B--2---:R-:W-:Y:S03]  /*8be0*/  FMNMX.FTZ R2, R2, R0, !PT ;  /* 0x0000000002027209 */ /* 0x004fe60007810000 */
[--C-:B------:R-:W-:Y:S02]  /*8bf0*/  FFMA.FTZ R0, R10, c[0x0][0x2d0], -R132.reuse ;  /* 0x0000b4000a007a23 */ /* 0x100fe40000010884 */
[--C-:B------:R-:W-:Y:S02]  /*8c00*/  FFMA.FTZ R6, R12, c[0x0][0x2d0], -R132.reuse ;  /* 0x0000b4000c067a23 */ /* 0x100fe40000010884 */
[----:B------:R1:W-:Y:S01]  /*8c10*/  MUFU.EX2 R239, R0 ;  /* 0x0000000000ef7308 */ /* 0x0003e20000000800 */
[----:B------:R-:W2:Y:S01]  /*8c20*/  SHFL.BFLY PT, R3, R2, 0x1, 0x1f ;  /* 0x0c201f0002037f89 */ /* 0x000ea200000e0000 */
[--C-:B------:R-:W-:Y:S07]  /*8c30*/  FFMA.FTZ R8, R8, c[0x0][0x2d0], -R132.reuse ;  /* 0x0000b40008087a23 */ /* 0x100fee0000010884 */
[----:B------:R-:W3:Y:S01]  /*8c40*/  LDSM.16.MT88.4 R12, [R197+0x100] ;  /* 0x00010000c50c783b */ /* 0x000ee20000004200 */
[----:B------:R-:W4:Y:S10]  /*8c50*/  MUFU.EX2 R236, R8 ;  /* 0x0000000800ec7308 */ /* 0x000f340000000800 */
[----:B------:R-:W-:Y:S01]  /*8c60*/  MUFU.EX2 R237, R6 ;  /* 0x0000000600ed7308 */ /* 0x000fe20000000800 */
[----:B-1----:R-:W-:Y:S01]  /*8c70*/  FFMA.FTZ R0, R11, c[0x0][0x2d0], -R132 ;  /* 0x0000b4000b007a23 */ /* 0x002fe20000010884 */
[----:B--2---:R-:W-:Y:S08]  /*8c80*/  FMNMX.FTZ R3, R3, R2, !PT ;  /* 0x0000000203037209 */ /* 0x004ff00007810000 */
[----:B------:R1:W2:Y:S01]  /*8c90*/  MUFU.EX2 R238, R0 ;  /* 0x0000000000ee7308 */ /* 0x0002a20000000800 */
[----:B----4-:R-:W-:Y:S02]  /*8ca0*/  F2FP.PACK_AB R72, R239, R236 ;  /* 0x000000ecef48723e */ /* 0x010fe400000000ff */
[----:B-1----:R-:W-:Y:S02]  /*8cb0*/  FSEL R0, R68, RZ, P0 ;  /* 0x000000ff44007208 */ /* 0x002fe40000000000 */
[----:B------:R-:W-:Y:S02]  /*8cc0*/  FSETP.NEU.FTZ.AND P0, PT, R3, -INF , PT ;  /* 0xff8000000300780b */ /* 0x000fe40003f1d000 */
[----:B--2---:R-:W-:Y:S01]  /*8cd0*/  F2FP.PACK_AB R74, R237, R238 ;  /* 0x000000eeed4a723e */ /* 0x004fe200000000ff */
[----:B------:R-:W-:Y:S02]  /*8ce0*/  FADD.FTZ R0, -R0, R69 ;  /* 0x0000004500007221 */ /* 0x000fe40000010100 */
[----:B------:R-:W-:Y:S02]  /*8cf0*/  FMUL.FTZ R69, R3, c[0x0][0x2d0] ;  /* 0x0000b40003457a20 */ /* 0x000fe40000410000 */
[----:B------:R-:W-:Y:S03]  /*8d00*/  FMUL.FTZ R0, R0, c[0x0][0x2d0] ;  /* 0x0000b40000007a20 */ /* 0x000fe60000410000 */
[----:B------:R-:W-:Y:S01]  /*8d10*/  FSEL R69, R69, RZ, P0 ;  /* 0x000000ff45457208 */ /* 0x000fe20000000000 */
[----:B------:R1:W2:Y:S04]  /*8d20*/  MUFU.EX2 R2, R0 ;  /* 0x0000000000027308 */ /* 0x0002a80000000800 */
[--C-:B------:R-:W-:Y:S02]  /*8d30*/  FFMA.FTZ R4, R4, c[0x0][0x2d0], -R69.reuse ;  /* 0x0000b40004047a23 */ /* 0x100fe40000010845 */
[--C-:B------:R-:W-:Y:S04]  /*8d40*/  FFMA.FTZ R5, R5, c[0x0][0x2d0], -R69.reuse ;  /* 0x0000b40005057a23 */ /* 0x100fe80000010845 */
[----:B------:R4:W-:Y:S10]  /*8d50*/  MUFU.EX2 R235, R4 ;  /* 0x0000000400eb7308 */ /* 0x0009f40000000800 */
[----:B------:R-:W5:Y:S01]  /*8d60*/  MUFU.EX2 R234, R5 ;  /* 0x0000000500ea7308 */ /* 0x000f620000000800 */
[--C-:B-1----:R-:W-:Y:S02]  /*8d70*/  FFMA.FTZ R0, R7, c[0x0][0x2d0], -R69.reuse ;  /* 0x0000b40007007a23 */ /* 0x102fe40000010845 */
[C---:B--2---:R-:W-:Y:S02]  /*8d80*/  FMUL.FTZ R8, R2.reuse, R80 ;  /* 0x0000005002087220 */ /* 0x044fe40000410000 */
[C---:B------:R-:W-:Y:S05]  /*8d90*/  FMUL.FTZ R16, R2.reuse, R88 ;  /* 0x0000005802107220 */ /* 0x040fea0000410000 */
[----:B------:R1:W-:Y:S01]  /*8da0*/  MUFU.EX2 R233, R0 ;  /* 0x0000000000e97308 */ /* 0x0003e20000000800 */
[C---:B------:R-:W-:Y:S02]  /*8db0*/  FMUL.FTZ R17, R2.reuse, R89 ;  /* 0x0000005902117220 */ /* 0x040fe40000410000 */
[C---:B------:R-:W-:Y:S02]  /*8dc0*/  FMUL.FTZ R24, R2.reuse, R96 ;  /* 0x0000006002187220 */ /* 0x040fe40000410000 */
[--C-:B----4-:R-:W-:Y:S02]  /*8dd0*/  FFMA.FTZ R4, R9, c[0x0][0x2d0], -R69.reuse ;  /* 0x0000b40009047a23 */ /* 0x110fe40000010845 */
[C---:B------:R-:W-:Y:S02]  /*8de0*/  FMUL.FTZ R9, R2.reuse, R81 ;  /* 0x0000005102097220 */ /* 0x040fe40000410000 */
[C---:B------:R-:W-:Y:S01]  /*8df0*/  FMUL.FTZ R25, R2.reuse, R97 ;  /* 0x0000006102197220 */ /* 0x040fe20000410000 */
[----:B------:R-:W2:Y:S01]  /*8e00*/  MUFU.EX2 R230, R4 ;  /* 0x0000000400e67308 */ /* 0x000ea20000000800 */
[C---:B------:R-:W-:Y:S02]  /*8e10*/  FMUL.FTZ R32, R2.reuse, R104 ;  /* 0x0000006802207220 */ /* 0x040fe40000410000 */
[----:B------:R-:W-:Y:S01]  /*8e20*/  FMUL.FTZ R33, R2, R105 ;  /* 0x0000006902217220 */ /* 0x000fe20000410000 */
[----:B-----5:R-:W-:Y:S01]  /*8e30*/  F2FP.PACK_AB R73, R234, R235 ;  /* 0x000000ebea49723e */ /* 0x020fe200000000ff */
[C---:B------:R-:W-:Y:S02]  /*8e40*/  FMUL.FTZ R5, R2.reuse, R77 ;  /* 0x0000004d02057220 */ /* 0x040fe40000410000 */
[C---:B------:R-:W-:Y:S02]  /*8e50*/  FMUL.FTZ R52, R2.reuse, R52 ;  /* 0x0000003402347220 */ /* 0x040fe40000410000 */
[C---:B------:R-:W-:Y:S02]  /*8e60*/  FMUL.FTZ R53, R2.reuse, R53 ;  /* 0x0000003502357220 */ /* 0x040fe40000410000 */
[C---:B------:R-:W-:Y:S02]  /*8e70*/  FMUL.FTZ R56, R2.reuse, R56 ;  /* 0x0000003802387220 */ /* 0x040fe40000410000 */
[C---:B------:R-:W-:Y:S01]  /*8e80*/  FMUL.FTZ R57, R2.reuse, R57 ;  /* 0x0000003902397220 */ /* 0x040fe20000410000 */
[----:B-1----:R-:W-:Y:S01]  /*8e90*/  FSEL R0, R3, RZ, P0 ;  /* 0x000000ff03007208 */ /* 0x002fe20000000000 */
[----:B------:R-:W-:Y:S01]  /*8ea0*/  FMUL.FTZ R60, R2, R60 ;  /* 0x0000003c023c7220 */ /* 0x000fe20000410000 */
[----:B------:R-:W-:Y:S01]  /*8eb0*/  ISETP.GT.AND P0, PT, R218, R240, PT ;  /* 0x000000f0da00720c */ /* 0x000fe20003f04270 */
[----:B------:R-:W-:Y:S02]  /*8ec0*/  FMUL.FTZ R61, R2, R61 ;  /* 0x0000003d023d7220 */ /* 0x000fe40000410000 */
[----:B------:R-:W-:Y:S02]  /*8ed0*/  FADD.FTZ R0, -R0, R70 ;  /* 0x0000004600007221 */ /* 0x000fe40000010100 */
[--C-:B------:R-:W-:Y:S02]  /*8ee0*/  FFMA.FTZ R70, R133, c[0x0][0x2d0], -R69.reuse ;  /* 0x0000b40085467a23 */ /* 0x100fe40000010845 */
[----:B------:R-:W-:Y:S01]  /*8ef0*/  FMUL.FTZ R0, R0, c[0x0][0x2d0] ;  /* 0x0000b40000007a20 */ /* 0x000fe20000410000 */
[----:B--2---:R-:W-:Y:S01]  /*8f00*/  F2FP.PACK_AB R75, R230, R233 ;  /* 0x000000e9e64b723e */ /* 0x004fe200000000ff */
[C---:B------:R-:W-:Y:S02]  /*8f10*/  FMUL.FTZ R4, R2.reuse, R76 ;  /* 0x0000004c02047220 */ /* 0x040fe40000410000 */
[C---:B------:R-:W-:Y:S02]  /*8f20*/  FMUL.FTZ R64, R2.reuse, R64 ;  /* 0x0000004002407220 */ /* 0x040fe40000410000 */
[----:B------:R-:W1:Y:S01]  /*8f30*/  MUFU.EX2 R0, R0 ;  /* 0x0000000000007308 */ /* 0x000e620000000800 */
[----:B------:R-:W-:Y:S02]  /*8f40*/  FMUL.FTZ R65, R2, R65 ;  /* 0x0000004102417220 */ /* 0x000fe40000410000 */
[C---:B-1----:R-:W-:Y:S02]  /*8f50*/  FMUL.FTZ R6, R0.reuse, R78 ;  /* 0x0000004e00067220 */ /* 0x042fe40000410000 */
[C---:B------:R-:W-:Y:S02]  /*8f60*/  FMUL.FTZ R7, R0.reuse, R79 ;  /* 0x0000004f00077220 */ /* 0x040fe40000410000 */
[----:B------:R-:W1:Y:S01]  /*8f70*/  LDSM.16.MT88.4 R76, [R198+0x3100] ;  /* 0x00310000c64c783b */ /* 0x000e620000004200 */
[C---:B------:R-:W-:Y:S02]  /*8f80*/  FMUL.FTZ R10, R0.reuse, R82 ;  /* 0x00000052000a7220 */ /* 0x040fe40000410000 */
[C---:B------:R-:W-:Y:S02]  /*8f90*/  FMUL.FTZ R11, R0.reuse, R83 ;  /* 0x00000053000b7220 */ /* 0x040fe40000410000 */
[C---:B---3--:R-:W-:Y:S03]  /*8fa0*/  HMMA.16816.F32 R4, R72.reuse, R12, R4 ;  /* 0x0000000c4804723c */ /* 0x048fe60000001804 */
[----:B------:R-:W2:Y:S02]  /*8fb0*/  LDSM.16.MT88.4 R80, [R201+0x3100] ;  /* 0x00310000c950783b */ /* 0x000ea40000004200 */
[----:B------:R-:W-:Y:S02]  /*8fc0*/  FMUL.FTZ R18, R0, R90 ;  /* 0x0000005a00127220 */ /* 0x000fe40000410000 */
[C---:B------:R-:W-:Y:S01]  /*8fd0*/  FMUL.FTZ R12, R2.reuse, R84 ;  /* 0x00000054020c7220 */ /* 0x040fe20000410000 */
[C---:B------:R-:W-:Y:S04]  /*8fe0*/  HMMA.16816.F32 R8, R72.reuse, R14, R8 ;  /* 0x0000000e4808723c */ /* 0x040fe80000001808 */
[----:B------:R-:W-:Y:S02]  /*8ff0*/  FMUL.FTZ R13, R2, R85 ;  /* 0x00000055020d7220 */ /* 0x000fe40000410000 */
[C---:B------:R-:W-:Y:S02]  /*9000*/  FMUL.FTZ R19, R0.reuse, R91 ;  /* 0x0000005b00137220 */ /* 0x040fe40000410000 */
[C---:B------:R-:W-:Y:S01]  /*9010*/  FMUL.FTZ R14, R0.reuse, R86 ;  /* 0x00000056000e7220 */ /* 0x040fe20000410000 */
[----:B------:R-:W-:Y:S03]  /*9020*/  LDSM.16.MT88.4 R88, [R201+0x900] ;  /* 0x00090000c958783b */ /* 0x000fe60000004200 */
[C---:B------:R-:W-:Y:S02]  /*9030*/  FMUL.FTZ R15, R0.reuse, R87 ;  /* 0x00000057000f7220 */ /* 0x040fe40000410000 */
[C---:B------:R-:W-:Y:S02]  /*9040*/  FMUL.FTZ R26, R0.reuse, R98 ;  /* 0x00000062001a7220 */ /* 0x040fe40000410000 */
[C---:B------:R-:W-:Y:S01]  /*9050*/  FMUL.FTZ R27, R0.reuse, R99 ;  /* 0x00000063001b7220 */ /* 0x040fe20000410000 */
[----:B------:R-:W3:Y:S01]  /*9060*/  LDSM.16.MT88.4 R84, [R200+0x3100] ;  /* 0x00310000c854783b */ /* 0x000ee20000004200 */
[C---:B------:R-:W-:Y:S01]  /*9070*/  FMUL.FTZ R34, R0.reuse, R106 ;  /* 0x0000006a00227220 */ /* 0x040fe20000410000 */
[C---:B------:R-:W-:Y:S03]  /*9080*/  HMMA.16816.F32 R12, R72.reuse, R20, R12 ;  /* 0x00000014480c723c */ /* 0x040fe6000000180c */
[C---:B------:R-:W-:Y:S02]  /*9090*/  FMUL.FTZ R35, R0.reuse, R107 ;  /* 0x0000006b00237220 */ /* 0x040fe40000410000 */
[----:B------:R-:W-:Y:S01]  /*90a0*/  FMUL.FTZ R42, R0, R114 ;  /* 0x00000072002a7220 */ /* 0x000fe20000410000 */
[----:B------:R-:W-:Y:S01]  /*90b0*/  LDSM.16.MT88.4 R96, [R200+0x4900] ;  /* 0x00490000c860783b */ /* 0x000fe20000004200 */
[C---:B------:R-:W-:Y:S01]  /*90c0*/  FMUL.FTZ R20, R2.reuse, R92 ;  /* 0x0000005c02147220 */ /* 0x040fe20000410000 */
[C---:B------:R-:W-:Y:S04]  /*90d0*/  HMMA.16816.F32 R16, R72.reuse, R22, R16 ;  /* 0x000000164810723c */ /* 0x040fe80000001810 */
[----:B------:R-:W-:Y:S02]  /*90e0*/  FMUL.FTZ R21, R2, R93 ;  /* 0x0000005d02157220 */ /* 0x000fe40000410000 */
[C---:B------:R-:W-:Y:S01]  /*90f0*/  FMUL.FTZ R43, R0.reuse, R115 ;  /* 0x00000073002b7220 */ /* 0x040fe20000410000 */
[----:B------:R-:W-:Y:S01]  /*9100*/  LDSM.16.MT88.4 R104, [R200+0x2900] ;  /* 0x00290000c868783b */ /* 0x000fe20000004200 */
[C---:B------:R-:W-:Y:S04]  /*9110*/  FMUL.FTZ R22, R0.reuse, R94 ;  /* 0x0000005e00167220 */ /* 0x040fe80000410000 */
[C---:B------:R-:W-:Y:S02]  /*9120*/  FMUL.FTZ R23, R0.reuse, R95 ;  /* 0x0000005f00177220 */ /* 0x040fe40000410000 */
[C---:B------:R-:W-:Y:S01]  /*9130*/  FMUL.FTZ R50, R0.reuse, R122 ;  /* 0x0000007a00327220 */ /* 0x040fe20000410000 */
[----:B------:R-:W-:Y:S01]  /*9140*/  LDSM.16.MT88.4 R92, [R200+0x900] ;  /* 0x00090000c85c783b */ /* 0x000fe20000004200 */
[C---:B------:R-:W-:Y:S02]  /*9150*/  FMUL.FTZ R51, R0.reuse, R123 ;  /* 0x0000007b00337220 */ /* 0x040fe40000410000 */
[C---:B------:R-:W-:Y:S01]  /*9160*/  FMUL.FTZ R54, R0.reuse, R54 ;  /* 0x0000003600367220 */ /* 0x040fe20000410000 */
[C---:B------:R-:W-:Y:S03]  /*9170*/  HMMA.16816.F32 R20, R72.reuse, R28, R20 ;  /* 0x0000001c4814723c */ /* 0x040fe60000001814 */
[C---:B------:R-:W-:Y:S02]  /*9180*/  FMUL.FTZ R55, R0.reuse, R55 ;  /* 0x0000003700377220 */ /* 0x040fe40000410000 */
[----:B------:R-:W-:Y:S02]  /*9190*/  FMUL.FTZ R58, R0, R58 ;  /* 0x0000003a003a7220 */ /* 0x000fe40000410000 */
[C---:B------:R-:W-:Y:S01]  /*91a0*/  FMUL.FTZ R28, R2.reuse, R100 ;  /* 0x00000064021c7220 */ /* 0x040fe20000410000 */
[C---:B------:R-:W-:Y:S04]  /*91b0*/  HMMA.16816.F32 R24, R72.reuse, R30, R24 ;  /* 0x0000001e4818723c */ /* 0x040fe80000001818 */
[----:B------:R-:W-:Y:S02]  /*91c0*/  FMUL.FTZ R29, R2, R101 ;  /* 0x00000065021d7220 */ /* 0x000fe40000410000 */
[C---:B------:R-:W-:Y:S02]  /*91d0*/  FMUL.FTZ R59, R0.reuse, R59 ;  /* 0x0000003b003b7220 */ /* 0x040fe40000410000 */
[C---:B------:R-:W-:Y:S04]  /*91e0*/  FMUL.FTZ R30, R0.reuse, R102 ;  /* 0x00000066001e7220 */ /* 0x040fe80000410000 */
[C---:B------:R-:W-:Y:S02]  /*91f0*/  FMUL.FTZ R31, R0.reuse, R103 ;  /* 0x00000067001f7220 */ /* 0x040fe40000410000 */
[----:B------:R-:W-:Y:S01]  /*9200*/  LDSM.16.MT88.4 R100, [R201+0x2900] ;  /* 0x00290000c964783b */ /* 0x000fe20000004200 */
[C---:B------:R-:W-:Y:S02]  /*9210*/  FMUL.FTZ R62, R0.reuse, R62 ;  /* 0x0000003e003e7220 */ /* 0x040fe40000410000 */
[C---:B------:R-:W-:Y:S02]  /*9220*/  FMUL.FTZ R63, R0.reuse, R63 ;  /* 0x0000003f003f7220 */ /* 0x040fe40000410000 */
[C---:B------:R-:W-:Y:S03]  /*9230*/  HMMA.16816.F32 R28, R72.reuse, R36, R28 ;  /* 0x00000024481c723c */ /* 0x040fe6000000181c */
[C---:B------:R-:W-:Y:S02]  /*9240*/  FMUL.FTZ R66, R0.reuse, R66 ;  /* 0x0000004200427220 */ /* 0x040fe40000410000 */
[----:B------:R-:W-:Y:S02]  /*9250*/  FMUL.FTZ R67, R0, R67 ;  /* 0x0000004300437220 */ /* 0x000fe40000410000 */
[--C-:B------:R-:W-:Y:S01]  /*9260*/  FFMA.FTZ R36, R40, c[0x0][0x2d0], -R132.reuse ;  /* 0x0000b40028247a23 */ /* 0x100fe20000010884 */
[C---:B------:R-:W-:Y:S03]  /*9270*/  HMMA.16816.F32 R32, R72.reuse, R38, R32 ;  /* 0x000000264820723c */ /* 0x040fe60000001820 */
[----:B------:R4:W-:Y:S01]  /*9280*/  MUFU.EX2 R229, R36 ;  /* 0x0000002400e57308 */ /* 0x0009e20000000800 */
[----:B------:R-:W-:Y:S02]  /*9290*/  FMUL.FTZ R37, R2, R109 ;  /* 0x0000006d02257220 */ /* 0x000fe40000410000 */
[--C-:B------:R-:W-:Y:S02]  /*92a0*/  FFMA.FTZ R40, R41, c[0x0][0x2d0], -R132.reuse ;  /* 0x0000b40029287a23 */ /* 0x100fe40000010884 */
[C---:B------:R-:W-:Y:S04]  /*92b0*/  FMUL.FTZ R39, R0.reuse, R111 ;  /* 0x0000006f00277220 */ /* 0x040fe80000410000 */
[----:B------:R-:W-:Y:S01]  /*92c0*/  FMUL.FTZ R38, R0, R110 ;  /* 0x0000006e00267220 */ /* 0x000fe20000410000 */
[----:B------:R5:W-:Y:S01]  /*92d0*/  MUFU.EX2 R109, R70 ;  /* 0x00000046006d7308 */ /* 0x000be20000000800 */
[C---:B------:R-:W-:Y:S09]  /*92e0*/  FMUL.FTZ R41, R2.reuse, R113 ;  /* 0x0000007102297220 */ /* 0x040ff20000410000 */
[----:B------:R1:W1:Y:S01]  /*92f0*/  MUFU.EX2 R111, R40 ;  /* 0x00000028006f7308 */ /* 0x0002620000000800 */
[----:B----4-:R-:W-:Y:S07]  /*9300*/  FMUL.FTZ R36, R2, R108 ;  /* 0x0000006c02247220 */ /* 0x010fee0000410000 */
[C---:B------:R-:W-:Y:S03]  /*9310*/  HMMA.16816.F32 R36, R72.reuse, R44, R36 ;  /* 0x0000002c4824723c */ /* 0x040fe60000001824 */
[--C-:B-----5:R-:W-:Y:S04]  /*9320*/  FFMA.FTZ R70, R134, c[0x0][0x2d0], -R69.reuse ;  /* 0x0000b40086467a23 */ /* 0x120fe80000010845 */
[----:B------:R4:W-:Y:S01]  /*9330*/  MUFU.EX2 R108, R70 ;  /* 0x00000046006c7308 */ /* 0x0009e20000000800 */
[----:B------:R-:W-:Y:S04]  /*9340*/  FMUL.FTZ R45, R2, R117 ;  /* 0x00000075022d7220 */ /* 0x000fe80000410000 */
[--C-:B------:R-:W-:Y:S02]  /*9350*/  FFMA.FTZ R44, R48, c[0x0][0x2d0], -R132.reuse ;  /* 0x0000b400302c7a23 */ /* 0x100fe40000010884 */
[C---:B-1----:R-:W-:Y:S02]  /*9360*/  FMUL.FTZ R40, R2.reuse, R112 ;  /* 0x0000007002287220 */ /* 0x042fe40000410000 */
[----:B------:R-:W-:Y:S01]  /*9370*/  LDSM.16.MT88.4 R112, [R197+0x5900] ;  /* 0x00590000c570783b */ /* 0x000fe20000004200 */
[--C-:B------:R-:W-:Y:S01]  /*9380*/  FFMA.FTZ R48, R49, c[0x0][0x2d0], -R132.reuse ;  /* 0x0000b40031307a23 */ /* 0x100fe20000010884 */
[----:B------:R1:W-:Y:S01]  /*9390*/  MUFU.EX2 R110, R44 ;  /* 0x0000002c006e7308 */ /* 0x0003e20000000800 */
[----:B------:R-:W-:Y:S02]  /*93a0*/  FMUL.FTZ R49, R2, R121 ;  /* 0x0000007902317220 */ /* 0x000fe40000410000 */
[C---:B------:R-:W-:Y:S07]  /*93b0*/  HMMA.16816.F32 R40, R72.reuse, R46, R40 ;  /* 0x0000002e4828723c */ /* 0x040fee0000001828 */
[C---:B------:R-:W-:Y:S01]  /*93c0*/  FMUL.FTZ R47, R0.reuse, R119 ;  /* 0x00000077002f7220 */ /* 0x040fe20000410000 */
[----:B------:R5:W2:Y:S01]  /*93d0*/  MUFU.EX2 R228, R48 ;  /* 0x0000003000e47308 */ /* 0x000aa20000000800 */
[----:B------:R-:W-:Y:S03]  /*93e0*/  FMUL.FTZ R46, R0, R118 ;  /* 0x00000076002e7220 */ /* 0x000fe60000410000 */
[--C-:B----4-:R-:W-:Y:S06]  /*93f0*/  FFMA.FTZ R70, R135, c[0x0][0x2d0], -R69.reuse ;  /* 0x0000b40087467a23 */ /* 0x110fec0000010845 */
[----:B------:R4:W-:Y:S01]  /*9400*/  MUFU.EX2 R227, R70 ;  /* 0x0000004600e37308 */ /* 0x0009e20000000800 */
[C---:B-1----:R-:W-:Y:S07]  /*9410*/  FMUL.FTZ R44, R2.reuse, R116 ;  /* 0x00000074022c7220 */ /* 0x042fee0000410000 */
[C---:B------:R-:W-:Y:S03]  /*9420*/  HMMA.16816.F32 R44, R72.reuse, R76, R44 ;  /* 0x0000004c482c723c */ /* 0x040fe6000000182c */
[----:B-----5:R-:W-:Y:S02]  /*9430*/  FMUL.FTZ R48, R2, R120 ;  /* 0x0000007802307220 */ /* 0x020fe40000410000 */
[----:B------:R-:W-:Y:S05]  /*9440*/  LDSM.16.MT88.4 R120, [R198+0x5900] ;  /* 0x00590000c678783b */ /* 0x000fea0000004200 */
[C---:B------:R-:W-:Y:S03]  /*9450*/  HMMA.16816.F32 R48, R72.reuse, R78, R48 ;  /* 0x0000004e4830723c */ /* 0x040fe60000001830 */
[--C-:B----4-:R-:W-:Y:S01]  /*9460*/  FFMA.FTZ R70, R136, c[0x0][0x2d0], -R69.reuse ;  /* 0x0000b40088467a23 */ /* 0x110fe20000010845 */
[----:B------:R-:W1:Y:S03]  /*9470*/  LDSM.16.MT88.4 R76, [R197+0x900] ;  /* 0x00090000c54c783b */ /* 0x000e660000004200 */
[----:B------:R4:W5:Y:S01]  /*9480*/  MUFU.EX2 R225, R70 ;  /* 0x0000004600e17308 */ /* 0x0009620000000800 */
[C---:B--2---:R-:W-:Y:S08]  /*9490*/  HMMA.16816.F32 R52, R72.reuse, R80, R52 ;  /* 0x000000504834723c */ /* 0x044ff00000001834 */
[C---:B------:R-:W-:Y:S01]  /*94a0*/  HMMA.16816.F32 R56, R72.reuse, R82, R56 ;  /* 0x000000524838723c */ /* 0x040fe20000001838 */
[----:B------:R-:W2:Y:S07]  /*94b0*/  LDSM.16.MT88.4 R80, [R198+0x900] ;  /* 0x00090000c650783b */ /* 0x000eae0000004200 */
[C---:B---3--:R-:W-:Y:S04]  /*94c0*/  HMMA.16816.F32 R60, R72.reuse, R84, R60 ;  /* 0x00000054483c723c */ /* 0x048fe8000000183c */
[--C-:B----4-:R-:W-:Y:S04]  /*94d0*/  FFMA.FTZ R70, R140, c[0x0][0x2d0], -R132.reuse ;  /* 0x0000b4008c467a23 */ /* 0x110fe80000010884 */
[----:B------:R-:W-:Y:S01]  /*94e0*/  HMMA.16816.F32 R64, R72, R86, R64 ;  /* 0x000000564840723c */ /* 0x000fe20000001840 */
[----:B------:R-:W3:Y:S01]  /*94f0*/  LDSM.16.MT88.4 R84, [R197+0x3900] ;  /* 0x00390000c554783b */ /* 0x000ee20000004200 */
[----:B------:R4:W-:Y:S05]  /*9500*/  MUFU.EX2 R119, R70 ;  /* 0x0000004600777308 */ /* 0x0009ea0000000800 */
[----:B------:R-:W-:Y:S02]  /*9510*/  F2FP.PACK_AB R72, R111, R229 ;  /* 0x000000e56f48723e */ /* 0x000fe400000000ff */
[----:B------:R-:W-:Y:S03]  /*9520*/  F2FP.PACK_AB R74, R228, R110 ;  /* 0x0000006ee44a723e */ /* 0x000fe600000000ff */
[----:B------:R-:W-:Y:S02]  /*9530*/  F2FP.PACK_AB R73, R108, R109 ;  /* 0x0000006d6c49723e */ /* 0x000fe400000000ff */
[----:B-----5:R-:W-:Y:S07]  /*9540*/  F2FP.PACK_AB R75, R225, R227 ;  /* 0x000000e3e14b723e */ /* 0x020fee00000000ff */
[C---:B-1----:R-:W-:Y:S03]  /*9550*/  HMMA.16816.F32 R4, R72.reuse, R76, R4 ;  /* 0x0000004c4804723c */ /* 0x042fe60000001804 */
[--C-:B----4-:R-:W-:Y:S05]  /*9560*/  FFMA.FTZ R70, R141, c[0x0][0x2d0], -R132.reuse ;  /* 0x0000b4008d467a23 */ /* 0x110fea0000010884 */
[C---:B------:R-:W-:Y:S01]  /*9570*/  HMMA.16816.F32 R8, R72.reuse, R78, R8 ;  /* 0x0000004e4808723c */ /* 0x040fe20000001808 */
[----:B------:R-:W1:Y:S01]  /*9580*/  LDSM.16.MT88.4 R76, [R198+0x3900] ;  /* 0x00390000c64c783b */ /* 0x000e620000004200 */
[----:B------:R4:W5:Y:S06]  /*9590*/  MUFU.EX2 R224, R70 ;  /* 0x0000004600e07308 */ /* 0x00096c0000000800 */
[C---:B--2---:R-:W-:Y:S08]  /*95a0*/  HMMA.16816.F32 R12, R72.reuse, R80, R12 ;  /* 0x00000050480c723c */ /* 0x044ff0000000180c */
[C---:B------:R-:W-:Y:S01]  /*95b0*/  HMMA.16816.F32 R16, R72.reuse, R82, R16 ;  /* 0x000000524810723c */ /* 0x040fe20000001810 */
[----:B------:R-:W2:Y:S07]  /*95c0*/  LDSM.16.MT88.4 R80, [R201+0x3900] ;  /* 0x00390000c950783b */ /* 0x000eae0000004200 */
[C---:B------:R-:W-:Y:S04]  /*95d0*/  HMMA.16816.F32 R20, R72.reuse, R88, R20 ;  /* 0x000000584814723c */ /* 0x040fe80000001814 */
[--C-:B----4-:R-:W-:Y:S04]  /*95e0*/  FFMA.FTZ R70, R143, c[0x0][0x2d0], -R132.reuse ;  /* 0x0000b4008f467a23 */ /* 0x110fe80000010884 */
[C---:B------:R-:W-:Y:S01]  /*95f0*/  HMMA.16816.F32 R24, R72.reuse, R90, R24 ;  /* 0x0000005a4818723c */ /* 0x040fe20000001818 */
[----:B------:R4:W-:Y:S01]  /*9600*/  MUFU.EX2 R118, R70 ;  /* 0x0000004600767308 */ /* 0x0009e20000000800 */
[----:B------:R-:W2:Y:S06]  /*9610*/  LDSM.16.MT88.4 R88, [R200+0x3900] ;  /* 0x00390000c858783b */ /* 0x000eac0000004200 */
[C---:B------:R-:W-:Y:S08]  /*9620*/  HMMA.16816.F32 R28, R72.reuse, R92, R28 ;  /* 0x0000005c481c723c */ /* 0x040ff0000000181c */
[C---:B------:R-:W-:Y:S01]  /*9630*/  HMMA.16816.F32 R32, R72.reuse, R94, R32 ;  /* 0x0000005e4820723c */ /* 0x040fe20000001820 */
[----:B------:R-:W-:Y:S07]  /*9640*/  LDSM.16.MT88.4 R92, [R200+0x4100] ;  /* 0x00410000c85c783b */ /* 0x000fee0000004200 */
[C---:B---3--:R-:W-:Y:S04]  /*9650*/  HMMA.16816.F32 R36, R72.reuse, R84, R36 ;  /* 0x000000544824723c */ /* 0x048fe80000001824 */
[--C-:B----4-:R-:W-:Y:S04]  /*9660*/  FFMA.FTZ R70, R144, c[0x0][0x2d0], -R132.reuse ;  /* 0x0000b40090467a23 */ /* 0x110fe80000010884 */
[C---:B------:R-:W-:Y:S01]  /*9670*/  HMMA.16816.F32 R40, R72.reuse, R86, R40 ;  /* 0x000000564828723c */ /* 0x040fe20000001828 */
[----:B------:R3:W4:Y:S01]  /*9680*/  MUFU.EX2 R223, R70 ;  /* 0x0000004600df7308 */ /* 0x0007220000000800 */
[----:B------:R-:W-:Y:S06]  /*9690*/  LDSM.16.MT88.4 R84, [R198+0x1100] ;  /* 0x00110000c654783b */ /* 0x000fec0000004200 */
[C---:B-1----:R-:W-:Y:S08]  /*96a0*/  HMMA.16816.F32 R44, R72.reuse, R76, R44 ;  /* 0x0000004c482c723c */ /* 0x042ff0000000182c */
[C---:B------:R-:W-:Y:S01]  /*96b0*/  HMMA.16816.F32 R48, R72.reuse, R78, R48 ;  /* 0x0000004e4830723c */ /* 0x040fe20000001830 */
[----:B------:R-:W1:Y:S07]  /*96c0*/  LDSM.16.MT88.4 R76, [R197+0x1100] ;  /* 0x00110000c54c783b */ /* 0x000e6e0000004200 */
[C---:B--2---:R-:W-:Y:S04]  /*96d0*/  HMMA.16816.F32 R52, R72.reuse, R80, R52 ;  /* 0x000000504834723c */ /* 0x044fe80000001834 */
[--C-:B---3--:R-:W-:Y:S04]  /*96e0*/  FFMA.FTZ R70, R137, c[0x0][0x2d0], -R69.reuse ;  /* 0x0000b40089467a23 */ /* 0x108fe80000010845 */
[C---:B------:R-:W-:Y:S01]  /*96f0*/  HMMA.16816.F32 R56, R72.reuse, R82, R56 ;  /* 0x000000524838723c */ /* 0x040fe20000001838 */
[----:B------:R2:W-:Y:S01]  /*9700*/  MUFU.EX2 R117, R70 ;  /* 0x0000004600757308 */ /* 0x0005e20000000800 */
[----:B------:R-:W3:Y:S06]  /*9710*/  LDSM.16.MT88.4 R80, [R201+0x1100] ;  /* 0x00110000c950783b */ /* 0x000eec0000004200 */
[C---:B------:R-:W-:Y:S08]  /*9720*/  HMMA.16816.F32 R60, R72.reuse, R88, R60 ;  /* 0x00000058483c723c */ /* 0x040ff0000000183c */
[----:B------:R-:W-:Y:S01]  /*9730*/  HMMA.16816.F32 R64, R72, R90, R64 ;  /* 0x0000005a4840723c */ /* 0x000fe20000001840 */
[----:B------:R-:W1:Y:S06]  /*9740*/  LDSM.16.MT88.4 R88, [R200+0x1100] ;  /* 0x00110000c858783b */ /* 0x000e6c0000004200 */
[----:B-----5:R-:W-:Y:S01]  /*9750*/  F2FP.PACK_AB R72, R224, R119 ;  /* 0x00000077e048723e */ /* 0x020fe200000000ff */
[--C-:B--2---:R-:W-:Y:S01]  /*9760*/  FFMA.FTZ R70, R138, c[0x0][0x2d0], -R69.reuse ;  /* 0x0000b4008a467a23 */ /* 0x104fe20000010845 */
[----:B----4-:R-:W-:Y:S03]  /*9770*/  F2FP.PACK_AB R74, R223, R118 ;  /* 0x00000076df4a723e */ /* 0x010fe600000000ff */
[----:B------:R2:W4:Y:S02]  /*9780*/  MUFU.EX2 R116, R70 ;  /* 0x0000004600747308 */ /* 0x0005240000000800 */
[--C-:B--2---:R-:W-:Y:S01]  /*9790*/  FFMA.FTZ R70, R139, c[0x0][0x2d0], -R69.reuse ;  /* 0x0000b4008b467a23 */ /* 0x104fe20000010845 */
[----:B----4-:R-:W-:Y:S07]  /*97a0*/  F2FP.PACK_AB R73, R116, R117 ;  /* 0x000000757449723e */ /* 0x010fee00000000ff */
[----:B------:R2:W-:Y:S02]  /*97b0*/  MUFU.EX2 R215, R70 ;  /* 0x0000004600d77308 */ /* 0x0005e40000000800 */
[--C-:B--2---:R-:W-:Y:S08]  /*97c0*/  FFMA.FTZ R70, R142, c[0x0][0x2d0], -R69.reuse ;  /* 0x0000b4008e467a23 */ /* 0x104ff00000010845 */
[----:B------:R2:W4:Y:S02]  /*97d0*/  MUFU.EX2 R191, R70 ;  /* 0x0000004600bf7308 */ /* 0x0005240000000800 */
[--C-:B--2---:R-:W-:Y:S01]  /*97e0*/  FFMA.FTZ R70, R147, c[0x0][0x2d0], -R132.reuse ;  /* 0x0000b40093467a23 */ /* 0x104fe20000010884 */
[----:B----4-:R-:W-:Y:S07]  /*97f0*/  F2FP.PACK_AB R75, R191, R215 ;  /* 0x000000d7bf4b723e */ /* 0x010fee00000000ff */
[----:B------:R2:W-:Y:S01]  /*9800*/  MUFU.EX2 R190, R70 ;  /* 0x0000004600be7308 */ /* 0x0005e20000000800 */
[C---:B-1----:R-:W-:Y:S08]  /*9810*/  HMMA.16816.F32 R4, R72.reuse, R76, R4 ;  /* 0x0000004c4804723c */ /* 0x042ff00000001804 */
[C---:B------:R-:W-:Y:S01]  /*9820*/  HMMA.16816.F32 R8, R72.reuse, R78, R8 ;  /* 0x0000004e4808723c */ /* 0x040fe20000001808 */
[----:B------:R-:W1:Y:S07]  /*9830*/  LDSM.16.MT88.4 R76, [R197+0x4100] ;  /* 0x00410000c54c783b */ /* 0x000e6e0000004200 */
[C---:B------:R-:W-:Y:S04]  /*9840*/  HMMA.16816.F32 R12, R72.reuse, R84, R12 ;  /* 0x00000054480c723c */ /* 0x040fe8000000180c */
[--C-:B--2---:R-:W-:Y:S04]  /*9850*/  FFMA.FTZ R70, R150, c[0x0][0x2d0], -R132.reuse ;  /* 0x0000b40096467a23 */ /* 0x104fe80000010884 */
[C---:B------:R-:W-:Y:S01]  /*9860*/  HMMA.16816.F32 R16, R72.reuse, R86, R16 ;  /* 0x000000564810723c */ /* 0x040fe20000001810 */
[----:B------:R2:W4:Y:S01]  /*9870*/  MUFU.EX2 R189, R70 ;  /* 0x0000004600bd7308 */ /* 0x0005220000000800 */
[----:B------:R-:W5:Y:S06]  /*9880*/  LDSM.16.MT88.4 R84, [R198+0x4100] ;  /* 0x00410000c654783b */ /* 0x000f6c0000004200 */
[C---:B---3--:R-:W-:Y:S08]  /*9890*/  HMMA.16816.F32 R20, R72.reuse, R80, R20 ;  /* 0x000000504814723c */ /* 0x048ff00000001814 */
[C---:B------:R-:W-:Y:S01]  /*98a0*/  HMMA.16816.F32 R24, R72.reuse, R82, R24 ;  /* 0x000000524818723c */ /* 0x040fe20000001818 */
[----:B------:R-:W3:Y:S07]  /*98b0*/  LDSM.16.MT88.4 R80, [R201+0x4100] ;  /* 0x00410000c950783b */ /* 0x000eee0000004200 */
[C---:B------:R-:W-:Y:S04]  /*98c0*/  HMMA.16816.F32 R28, R72.reuse, R88, R28 ;  /* 0x00000058481c723c */ /* 0x040fe8000000181c */
[--C-:B--2---:R-:W-:Y:S04]  /*98d0*/  FFMA.FTZ R70, R151, c[0x0][0x2d0], -R132.reuse ;  /* 0x0000b40097467a23 */ /* 0x104fe80000010884 */
[C---:B------:R-:W-:Y:S01]  /*98e0*/  HMMA.16816.F32 R32, R72.reuse, R90, R32 ;  /* 0x0000005a4820723c */ /* 0x040fe20000001820 */
[----:B------:R2:W-:Y:S01]  /*98f0*/  MUFU.EX2 R188, R70 ;  /* 0x0000004600bc7308 */ /* 0x0005e20000000800 */
[----:B------:R-:W4:Y:S06]  /*9900*/  LDSM.16.MT88.4 R88, [R197+0x1900] ;  /* 0x00190000c558783b */ /* 0x000f2c0000004200 */
[C---:B-1----:R-:W-:Y:S08]  /*9910*/  HMMA.16816.F32 R36, R72.reuse, R76, R36 ;  /* 0x0000004c4824723c */ /* 0x042ff00000001824 */
[C---:B------:R-:W-:Y:S01]  /*9920*/  HMMA.16816.F32 R40, R72.reuse, R78, R40 ;  /* 0x0000004e4828723c */ /* 0x040fe20000001828 */
[----:B------:R-:W1:Y:S07]  /*9930*/  LDSM.16.MT88.4 R76, [R198+0x1900] ;  /* 0x00190000c64c783b */ /* 0x000e6e0000004200 */
[C---:B-----5:R-:W-:Y:S04]  /*9940*/  HMMA.16816.F32 R44, R72.reuse, R84, R44 ;  /* 0x00000054482c723c */ /* 0x060fe8000000182c */
[--C-:B--2---:R-:W-:Y:S04]  /*9950*/  FFMA.FTZ R70, R157, c[0x0][0x2d0], -R132.reuse ;  /* 0x0000b4009d467a23 */ /* 0x104fe80000010884 */
[C---:B------:R-:W-:Y:S01]  /*9960*/  HMMA.16816.F32 R48, R72.reuse, R86, R48 ;  /* 0x000000564830723c */ /* 0x040fe20000001830 */
[----:B------:R2:W5:Y:S01]  /*9970*/  MUFU.EX2 R157, R70 ;  /* 0x00000046009d7308 */ /* 0x0005620000000800 */
[----:B------:R-:W-:Y:S06]  /*9980*/  LDSM.16.MT88.4 R84, [R200+0x1900] ;  /* 0x00190000c854783b */ /* 0x000fec0000004200 */
[C---:B---3--:R-:W-:Y:S08]  /*9990*/  HMMA.16816.F32 R52, R72.reuse, R80, R52 ;  /* 0x000000504834723c */ /* 0x048ff00000001834 */
[C---:B------:R-:W-:Y:S01]  /*99a0*/  HMMA.16816.F32 R56, R72.reuse, R82, R56 ;  /* 0x000000524838723c */ /* 0x040fe20000001838 */
[----:B------:R-:W3:Y:S07]  /*99b0*/  LDSM.16.MT88.4 R80, [R201+0x1900] ;  /* 0x00190000c950783b */ /* 0x000eee0000004200 */
[C---:B------:R-:W-:Y:S04]  /*99c0*/  HMMA.16816.F32 R60, R72.reuse, R92, R60 ;  /* 0x0000005c483c723c */ /* 0x040fe8000000183c */
[--C-:B--2---:R-:W-:Y:S04]  /*99d0*/  FFMA.FTZ R70, R145, c[0x0][0x2d0], -R69.reuse ;  /* 0x0000b40091467a23 */ /* 0x104fe80000010845 */
[----:B------:R-:W-:Y:S01]  /*99e0*/  HMMA.16816.F32 R64, R72, R94, R64 ;  /* 0x0000005e4840723c */ /* 0x000fe20000001840 */
[----:B------:R2:W-:Y:S01]  /*99f0*/  MUFU.EX2 R151, R70 ;  /* 0x0000004600977308 */ /* 0x0005e20000000800 */
[----:B------:R-:W-:Y:S05]  /*9a00*/  LDSM.16.MT88.4 R92, [R201+0x4900] ;  /* 0x00490000c95c783b */ /* 0x000fea0000004200 */
[----:B----4-:R-:W-:Y:S02]  /*9a10*/  F2FP.PACK_AB R72, R189, R190 ;  /* 0x000000bebd48723e */ /* 0x010fe400000000ff */
[----:B-----5:R-:W-:Y:S03]  /*9a20*/  F2FP.PACK_AB R74, R157, R188 ;  /* 0x000000bc9d4a723e */ /* 0x020fe600000000ff */
[--C-:B--2---:R-:W-:Y:S04]  /*9a30*/  FFMA.FTZ R70, R146, c[0x0][0x2d0], -R69.reuse ;  /* 0x0000b40092467a23 */ /* 0x104fe80000010845 */
        /* <DEDUP_REMOVED lines=9> */
[C---:B------:R-:W-:Y:S08]  /*9ad0*/  HMMA.16816.F32 R4, R72.reuse, R88, R4 ;  /* 0x000000584804723c */ /* 0x040ff00000001804 */
[C---:B------:R-:W-:Y:S01]  /*9ae0*/  HMMA.16816.F32 R8, R72.reuse, R90, R8 ;  /* 0x0000005a4808723c */ /* 0x040fe20000001808 */
[----:B------:R-:W4:Y:S07]  /*9af0*/  LDSM.16.MT88.4 R88, [R197+0x4900] ;  /* 0x00490000c558783b */ /* 0x000f2e0000004200 */
[C---:B-1----:R-:W-:Y:S04]  /*9b00*/  HMMA.16816.F32 R12, R72.reuse, R76, R12 ;  /* 0x0000004c480c723c */ /* 0x042fe8000000180c */
[--C-:B--2---:R-:W-:Y:S04]  /*9b10*/  FFMA.FTZ R70, R162, c[0x0][0x2d0], -R132.reuse ;  /* 0x0000b400a2467a23 */ /* 0x104fe80000010884 */
[C---:B------:R-:W-:Y:S01]  /*9b20*/  HMMA.16816.F32 R16, R72.reuse, R78, R16 ;  /* 0x0000004e4810723c */ /* 0x040fe20000001810 */
[----:B------:R1:W2:Y:S01]  /*9b30*/  MUFU.EX2 R144, R70 ;  /* 0x0000004600907308 */ /* 0x0002a20000000800 */
[----:B------:R-:W5:Y:S06]  /*9b40*/  LDSM.16.MT88.4 R76, [R198+0x4900] ;  /* 0x00490000c64c783b */ /* 0x000f6c0000004200 */
[C---:B---3--:R-:W-:Y:S08]  /*9b50*/  HMMA.16816.F32 R20, R72.reuse, R80, R20 ;  /* 0x000000504814723c */ /* 0x048ff00000001814 */
[C---:B------:R-:W-:Y:S01]  /*9b60*/  HMMA.16816.F32 R24, R72.reuse, R82, R24 ;  /* 0x000000524818723c */ /* 0x040fe20000001818 */
[----:B------:R-:W3:Y:S07]  /*9b70*/  LDSM.16.MT88.4 R80, [R197+0x2100] ;  /* 0x00210000c550783b */ /* 0x000eee0000004200 */
[C---:B------:R-:W-:Y:S04]  /*9b80*/  HMMA.16816.F32 R28, R72.reuse, R84, R28 ;  /* 0x00000054481c723c */ /* 0x040fe8000000181c */
[--C-:B-1----:R-:W-:Y:S04]  /*9b90*/  FFMA.FTZ R70, R163, c[0x0][0x2d0], -R132.reuse ;  /* 0x0000b400a3467a23 */ /* 0x102fe80000010884 */
[C---:B------:R-:W-:Y:S01]  /*9ba0*/  HMMA.16816.F32 R32, R72.reuse, R86, R32 ;  /* 0x000000564820723c */ /* 0x040fe20000001820 */
[----:B------:R1:W-:Y:S01]  /*9bb0*/  MUFU.EX2 R143, R70 ;  /* 0x00000046008f7308 */ /* 0x0003e20000000800 */
[----:B------:R-:W2:Y:S06]  /*9bc0*/  LDSM.16.MT88.4 R84, [R198+0x2100] ;  /* 0x00210000c654783b */ /* 0x000eac0000004200 */
[C---:B----4-:R-:W-:Y:S08]  /*9bd0*/  HMMA.16816.F32 R36, R72.reuse, R88, R36 ;  /* 0x000000584824723c */ /* 0x050ff00000001824 */
[C---:B------:R-:W-:Y:S01]  /*9be0*/  HMMA.16816.F32 R40, R72.reuse, R90, R40 ;  /* 0x0000005a4828723c */ /* 0x040fe20000001828 */
[----:B------:R-:W-:Y:S07]  /*9bf0*/  LDSM.16.MT88.4 R88, [R200+0x2100] ;  /* 0x00210000c858783b */ /* 0x000fee0000004200 */
[C---:B-----5:R-:W-:Y:S04]  /*9c00*/  HMMA.16816.F32 R44, R72.reuse, R76, R44 ;  /* 0x0000004c482c723c */ /* 0x060fe8000000182c */
[--C-:B-1----:R-:W-:Y:S04]  /*9c10*/  FFMA.FTZ R70, R164, c[0x0][0x2d0], -R132.reuse ;  /* 0x0000b400a4467a23 */ /* 0x102fe80000010884 */
[C---:B------:R-:W-:Y:S01]  /*9c20*/  HMMA.16816.F32 R48, R72.reuse, R78, R48 ;  /* 0x0000004e4830723c */ /* 0x040fe20000001830 */
[----:B------:R1:W4:Y:S01]  /*9c30*/  MUFU.EX2 R142, R70 ;  /* 0x00000046008e7308 */ /* 0x0003220000000800 */
[----:B------:R-:W5:Y:S06]  /*9c40*/  LDSM.16.MT88.4 R76, [R201+0x2100] ;  /* 0x00210000c94c783b */ /* 0x000f6c0000004200 */
[C---:B------:R-:W-:Y:S08]  /*9c50*/  HMMA.16816.F32 R52, R72.reuse, R92, R52 ;  /* 0x0000005c4834723c */ /* 0x040ff00000001834 */
[C---:B------:R-:W-:Y:S01]  /*9c60*/  HMMA.16816.F32 R56, R72.reuse, R94, R56 ;  /* 0x0000005e4838723c */ /* 0x040fe20000001838 */
[----:B------:R-:W-:Y:S07]  /*9c70*/  LDSM.16.MT88.4 R92, [R201+0x5100] ;  /* 0x00510000c95c783b */ /* 0x000fee0000004200 */
[C---:B------:R-:W-:Y:S04]  /*9c80*/  HMMA.16816.F32 R60, R72.reuse, R96, R60 ;  /* 0x00000060483c723c */ /* 0x040fe8000000183c */
[--C-:B-1----:R-:W-:Y:S04]  /*9c90*/  FFMA.FTZ R70, R156, c[0x0][0x2d0], -R69.reuse ;  /* 0x0000b4009c467a23 */ /* 0x102fe80000010845 */
[----:B------:R-:W-:Y:S01]  /*9ca0*/  HMMA.16816.F32 R64, R72, R98, R64 ;  /* 0x000000624840723c */ /* 0x000fe20000001840 */
[----:B------:R1:W-:Y:S01]  /*9cb0*/  MUFU.EX2 R141, R70 ;  /* 0x00000046008d7308 */ /* 0x0003e20000000800 */
[----:B------:R-:W-:Y:S05]  /*9cc0*/  LDSM.16.MT88.4 R96, [R198+0x2900] ;  /* 0x00290000c660783b */ /* 0x000fea0000004200 */
[----:B--2---:R-:W-:Y:S02]  /*9cd0*/  F2FP.PACK_AB R72, R144, R145 ;  /* 0x000000919048723e */ /* 0x004fe400000000ff */
[----:B----4-:R-:W-:Y:S03]  /*9ce0*/  F2FP.PACK_AB R74, R142, R143 ;  /* 0x0000008f8e4a723e */ /* 0x010fe600000000ff */
[--C-:B-1----:R-:W-:Y:S04]  /*9cf0*/  FFMA.FTZ R70, R158, c[0x0][0x2d0], -R69.reuse ;  /* 0x0000b4009e467a23 */ /* 0x102fe80000010845 */
[----:B------:R1:W2:Y:S02]  /*9d00*/  MUFU.EX2 R140, R70 ;  /* 0x00000046008c7308 */ /* 0x0002a40000000800 */
[--C-:B-1----:R-:W-:Y:S01]  /*9d10*/  FFMA.FTZ R70, R159, c[0x0][0x2d0], -R69.reuse ;  /* 0x0000b4009f467a23 */ /* 0x102fe20000010845 */
[----:B--2---:R-:W-:Y:S07]  /*9d20*/  F2FP.PACK_AB R73, R140, R141 ;  /* 0x0000008d8c49723e */ /* 0x004fee00000000ff */
        /* <DEDUP_REMOVED lines=13> */
[----:B------:R-:W4:Y:S06]  /*9e00*/  LDSM.16.MT88.4 R84, [R198+0x5100] ;  /* 0x00510000c654783b */ /* 0x000f2c0000004200 */
[C---:B-----5:R-:W-:Y:S08]  /*9e10*/  HMMA.16816.F32 R20, R72.reuse, R76, R20 ;  /* 0x0000004c4814723c */ /* 0x060ff00000001814 */
[C---:B------:R-:W-:Y:S01]  /*9e20*/  HMMA.16816.F32 R24, R72.reuse, R78, R24 ;  /* 0x0000004e4818723c */ /* 0x040fe20000001818 */
[----:B------:R-:W5:Y:S07]  /*9e30*/  LDSM.16.MT88.4 R76, [R200+0x5100] ;  /* 0x00510000c84c783b */ /* 0x000f6e0000004200 */
[C---:B------:R-:W-:Y:S04]  /*9e40*/  HMMA.16816.F32 R28, R72.reuse, R88, R28 ;  /* 0x00000058481c723c */ /* 0x040fe8000000181c */
[--C-:B-1----:R-:W-:Y:S02]  /*9e50*/  FFMA.FTZ R70, R170, c[0x0][0x2d0], -R132.reuse ;  /* 0x0000b400aa467a23 */ /* 0x102fe40000010884 */
[----:B------:R-:W-:Y:S02]  /*9e60*/  FFMA.FTZ R132, R171, c[0x0][0x2d0], -R132 ;  /* 0x0000b400ab847a23 */ /* 0x000fe40000010884 */
[C---:B------:R-:W-:Y:S01]  /*9e70*/  HMMA.16816.F32 R32, R72.reuse, R90, R32 ;  /* 0x0000005a4820723c */ /* 0x040fe20000001820 */
[----:B------:R1:W-:Y:S01]  /*9e80*/  MUFU.EX2 R135, R70 ;  /* 0x0000004600877308 */ /* 0x0003e20000000800 */
[----:B------:R-:W3:Y:S06]  /*9e90*/  LDSM.16.MT88.4 R88, [R197+0x2900] ;  /* 0x00290000c558783b */ /* 0x000eec0000004200 */
[C---:B--2---:R-:W-:Y:S03]  /*9ea0*/  HMMA.16816.F32 R36, R72.reuse, R80, R36 ;  /* 0x000000504824723c */ /* 0x044fe60000001824 */
[----:B------:R-:W2:Y:S05]  /*9eb0*/  MUFU.EX2 R134, R132 ;  /* 0x0000008400867308 */ /* 0x000eaa0000000800 */
[C---:B------:R-:W-:Y:S08]  /*9ec0*/  HMMA.16816.F32 R40, R72.reuse, R82, R40 ;  /* 0x000000524828723c */ /* 0x040ff00000001828 */
[C---:B----4-:R-:W-:Y:S04]  /*9ed0*/  HMMA.16816.F32 R44, R72.reuse, R84, R44 ;  /* 0x00000054482c723c */ /* 0x050fe8000000182c */
[--C-:B-1----:R-:W-:Y:S04]  /*9ee0*/  FFMA.FTZ R70, R165, c[0x0][0x2d0], -R69.reuse ;  /* 0x0000b400a5467a23 */ /* 0x102fe80000010845 */
[C---:B------:R-:W-:Y:S01]  /*9ef0*/  HMMA.16816.F32 R48, R72.reuse, R86, R48 ;  /* 0x000000564830723c */ /* 0x040fe20000001830 */
[----:B------:R1:W-:Y:S07]  /*9f00*/  MUFU.EX2 R133, R70 ;  /* 0x0000004600857308 */ /* 0x0003ee0000000800 */
[C---:B------:R-:W-:Y:S08]  /*9f10*/  HMMA.16816.F32 R52, R72.reuse, R92, R52 ;  /* 0x0000005c4834723c */ /* 0x040ff00000001834 */
[C---:B------:R-:W-:Y:S08]  /*9f20*/  HMMA.16816.F32 R56, R72.reuse, R94, R56 ;  /* 0x0000005e4838723c */ /* 0x040ff00000001838 */
[C---:B-----5:R-:W-:Y:S04]  /*9f30*/  HMMA.16816.F32 R60, R72.reuse, R76, R60 ;  /* 0x0000004c483c723c */ /* 0x060fe8000000183c */
[--C-:B-1----:R-:W-:Y:S04]  /*9f40*/  FFMA.FTZ R70, R166, c[0x0][0x2d0], -R69.reuse ;  /* 0x0000b400a6467a23 */ /* 0x102fe80000010845 */
[----:B------:R-:W-:Y:S01]  /*9f50*/  HMMA.16816.F32 R64, R72, R78, R64 ;  /* 0x0000004e4840723c */ /* 0x000fe20000001840 */
[----:B------:R1:W4:Y:S06]  /*9f60*/  MUFU.EX2 R132, R70 ;  /* 0x0000004600847308 */ /* 0x00032c0000000800 */
[----:B---3--:R-:W-:Y:S02]  /*9f70*/  F2FP.PACK_AB R72, R136, R137 ;  /* 0x000000898848723e */ /* 0x008fe400000000ff */
[----:B--2---:R-:W-:Y:S03]  /*9f80*/  F2FP.PACK_AB R74, R134, R135 ;  /* 0x00000087864a723e */ /* 0x004fe600000000ff */
[--C-:B-1----:R-:W-:Y:S01]  /*9f90*/  FFMA.FTZ R70, R167, c[0x0][0x2d0], -R69.reuse ;  /* 0x0000b400a7467a23 */ /* 0x102fe20000010845 */
[----:B----4-:R-:W-:Y:S01]  /*9fa0*/  F2FP.PACK_AB R73, R132, R133 ;  /* 0x000000858449723e */ /* 0x010fe200000000ff */
[----:B------:R-:W-:Y:S04]  /*9fb0*/  FFMA.FTZ R69, R71, c[0x0][0x2d0], -R69 ;  /* 0x0000b40047457a23 */ /* 0x000fe80000010845 */
[----:B------:R-:W-:Y:S10]  /*9fc0*/  MUFU.EX2 R70, R70 ;  /* 0x0000004600467308 */ /* 0x000ff40000000800 */
[----:B------:R-:W1:Y:S02]  /*9fd0*/  MUFU.EX2 R69, R69 ;  /* 0x0000004500457308 */ /* 0x000e640000000800 */
[----:B-1----:R-:W-:Y:S07]  /*9fe0*/  F2FP.PACK_AB R75, R69, R70 ;  /* 0x00000046454b723e */ /* 0x002fee00000000ff */
[C---:B------:R-:W-:Y:S07]  /*9ff0*/  HMMA.16816.F32 R76, R72.reuse, R88, R4 ;  /* 0x00000058484c723c */ /* 0x040fee0000001804 */
[----:B------:R-:W-:Y:S01]  /*a000*/  FFMA.FTZ R4, R2, R249, R236 ;  /* 0x000000f902047223 */ /* 0x000fe200000100ec */
[C---:B------:R-:W-:Y:S01]  /*a010*/  HMMA.16816.F32 R80, R72.reuse, R90, R8 ;  /* 0x0000005a4850723c */ /* 0x040fe20000001808 */
[----:B------:R-:W-:Y:S03]  /*a020*/  LDSM.16.MT88.4 R8, [R200+0x5900] ;  /* 0x00590000c808783b */ /* 0x000fe60000004200 */
[----:B------:R-:W-:Y:S02]  /*a030*/  FFMA.FTZ R2, R0, R250, R235 ;  /* 0x000000fa00027223 */ /* 0x000fe400000100eb */
[----:B------:R-:W-:Y:S02]  /*a040*/  FADD.FTZ R0, R239, R4 ;  /* 0x00000004ef007221 */ /* 0x000fe40000010000 */
[C---:B------:R-:W-:Y:S01]  /*a050*/  HMMA.16816.F32 R84, R72.reuse, R96, R12 ;  /* 0x000000604854723c */ /* 0x040fe2000000180c */
[----:B------:R-:W1:Y:S03]  /*a060*/  LDSM.16.MT88.4 R4, [R201+0x5900] ;  /* 0x00590000c904783b */ /* 0x000e660000004200 */
        /* <DEDUP_REMOVED lines=14> */
[----:B------:R-:W-:Y:S01]  /*a150*/  FADD.FTZ R2, R227, R2 ;  /* 0x00000002e3027221 */ /* 0x000fe20000010000 */
[C---:B------:R-:W-:Y:S03]  /*a160*/  HMMA.16816.F32 R104, R72.reuse, R106, R32 ;  /* 0x0000006a4868723c */ /* 0x040fe60000001820 */
[----:B------:R-:W-:Y:S02]  /*a170*/  FADD.FTZ R0, R228, R0 ;  /* 0x00000000e4007221 */ /* 0x000fe40000010000 */
[----:B------:R-:W-:Y:S02]  /*a180*/  FADD.FTZ R2, R225, R2 ;  /* 0x00000002e1027221 */ /* 0x000fe40000010000 */
[----:B------:R-:W-:Y:S01]  /*a190*/  FADD.FTZ R0, R119, R0 ;  /* 0x0000000077007221 */ /* 0x000fe20000010000 */
[C---:B------:R-:W-:Y:S04]  /*a1a0*/  HMMA.16816.F32 R108, R72.reuse, R112, R36 ;  /* 0x00000070486c723c */ /* 0x040fe80000001824 */
[----:B------:R-:W-:Y:S02]  /*a1b0*/  FADD.FTZ R2, R117, R2 ;  /* 0x0000000275027221 */ /* 0x000fe40000010000 */
[----:B------:R-:W-:Y:S02]  /*a1c0*/  FADD.FTZ R0, R224, R0 ;  /* 0x00000000e0007221 */ /* 0x000fe40000010000 */
[----:B------:R-:W-:Y:S01]  /*a1d0*/  FADD.FTZ R2, R116, R2 ;  /* 0x0000000274027221 */ /* 0x000fe20000010000 */
[C---:B------:R-:W-:Y:S03]  /*a1e0*/  HMMA.16816.F32 R112, R72.reuse, R114, R40 ;  /* 0x000000724870723c */ /* 0x040fe60000001828 */
[----:B------:R-:W-:Y:S02]  /*a1f0*/  FADD.FTZ R0, R118, R0 ;  /* 0x0000000076007221 */ /* 0x000fe40000010000 */
[----:B------:R-:W-:Y:S01]  /*a200*/  FADD.FTZ R2, R215, R2 ;  /* 0x00000002d7027221 */ /* 0x000fe20000010000 */
[----:B------:R-:W-:Y:S01]  /*a210*/  IADD3 R215, R218, -0x1, RZ ;  /* 0xffffffffdad77810 */ /* 0x000fe20007ffe0ff */
[----:B------:R-:W-:Y:S01]  /*a220*/  FADD.FTZ R0, R223, R0 ;  /* 0x00000000df007221 */ /* 0x000fe20000010000 */
        /* <DEDUP_REMOVED lines=8> */
[C---:B-1----:R-:W-:Y:S04]  /*a2b0*/  HMMA.16816.F32 R52, R72.reuse, R4, R52 ;  /* 0x000000044834723c */ /* 0x042fe80000001834 */
        /* <DEDUP_REMOVED lines=11> */
[----:B------:R-:W-:Y:S03]  /*a370*/  HMMA.16816.F32 R64, R72, R10, R64 ;  /* 0x0000000a4840723c */ /* 0x000fe60000001840 */
[----:B------:R-:W-:Y:S02]  /*a380*/  FADD.FTZ R0, R142, R0 ;  /* 0x000000008e007221 */ /* 0x000fe40000010000 */
[----:B------:R-:W-:Y:S02]  /*a390*/  FADD.FTZ R4, R138, R2 ;  /* 0x000000028a047221 */ /* 0x000fe40000010000 */
[----:B------:R-:W-:Y:S02]  /*a3a0*/  FADD.FTZ R2, R137, R0 ;  /* 0x0000000089027221 */ /* 0x000fe40000010000 */
[----:B------:R-:W-:Y:S03]  /*a3b0*/  FADD.FTZ R0, R133, R4 ;  /* 0x0000000485007221 */ /* 0x000fe60000010000 */
[----:B------:R-:W-:Y:S02]  /*a3c0*/  FADD.FTZ R2, R136, R2 ;  /* 0x0000000288027221 */ /* 0x000fe40000010000 */
[----:B------:R-:W-:Y:S02]  /*a3d0*/  FADD.FTZ R0, R132, R0 ;  /* 0x0000000084007221 */ /* 0x000fe40000010000 */
[----:B------:R-:W-:Y:S02]  /*a3e0*/  FADD.FTZ R2, R135, R2 ;  /* 0x0000000287027221 */ /* 0x000fe40000010000 */
[----:B------:R-:W-:Y:S02]  /*a3f0*/  FADD.FTZ R0, R70, R0 ;  /* 0x0000000046007221 */ /* 0x000fe40000010000 */
[----:B------:R-:W-:Y:S02]  /*a400*/  FADD.FTZ R249, R134, R2 ;  /* 0x0000000286f97221 */ /* 0x000fe40000010000 */
[----:B------:R-:W-:Y:S02]  /*a410*/  FADD.FTZ R250, R69, R0 ;  /* 0x0000000045fa7221 */ /* 0x000fe40000010000 */
[----:B------:R-:W-:Y:S02]  /*a420*/  IMAD.MOV.U32 R218, RZ, RZ, R215 ;  /* 0x000000ffffda7224 */ /* 0x000fe400078e00d7 */
[----:B------:R-:W-:Y:S02]  /*a430*/  IMAD.MOV.U32 R69, RZ, RZ, R68 ;  /* 0x000000ffff457224 */ /* 0x000fe400078e0044 */
[----:B------:R-:W-:Y:S01]  /*a440*/  IMAD.MOV.U32 R70, RZ, RZ, R3 ;  /* 0x000000ffff467224 */ /* 0x000fe200078e0003 */
[----:B------:R-:W-:-:S05]  /*a450*/  @P0 BRA `(.L_x_265) ;  /* 0xffffbb7000000947 */ /* 0x000fca000383ffff */
.L_x_254:
[----:B------:R-:W2:Y:S04]  /*a460*/  LDL R2, [R1] ;  /* 0x0000000001027983 */ /* 0x000ea80000100800 */
[----:B------:R-:W1:Y:S02]  /*a470*/  S2R R0, SR_CTAID.X ;  /* 0x0000000000007919 */ /* 0x000e640000002500 */
[----:B-1----:R-:W-:-:S05]  /*a480*/  LEA R0, R0, 0x7f, 0x7 ;  /* 0x0000007f00007811 */ /* 0x002fca00078e38ff */
[----:B------:R-:W-:-:S05]  /*a490*/  @P4 IMAD.HI.U32 R4, R0, c[0x0][0x2c8], RZ ;  /* 0x0000b20000044a27 */ /* 0x000fca00078e00ff */
[----:B------:R-:W-:Y:S02]  /*a4a0*/  @P4 SHF.R.U32.HI R0, RZ, c[0x0][0x2cc], R4 ;  /* 0x0000b300ff004a19 */ /* 0x000fe40000011604 */
[----:B--2---:R-:W-:-:S05]  /*a4b0*/  IADD3 R2, R252, 0x1, -R2 ;  /* 0x00000001fc027810 */ /* 0x004fca0007ffe802 */
[----:B------:R-:W-:-:S05]  /*a4c0*/  IMAD.IADD R0, R2, 0x1, R0 ;  /* 0x0000000102007824 */ /* 0x000fca00078e0200 */
[----:B------:R-:W-:Y:S01]  /*a4d0*/  IADD3 R2, R0, -c[0x0][0x324], RZ ;  /* 0x8000c90000027a10 */ /* 0x000fe20007ffe0ff */
[----:B------:R-:W-:Y:S05]  /*a4e0*/  @!P3 BRA `(.L_x_266) ;  /* 0x000000f00000b947 */ /* 0x000fea0003800000 */
[----:B------:R-:W-:-:S13]  /*a4f0*/  ISETP.GT.AND P0, PT, R0, -0x1, PT ;  /* 0xffffffff0000780c */ /* 0x000fda0003f04270 */
[----:B------:R-:W-:Y:S05]  /*a500*/  @P0 BRA `(.L_x_267) ;  /* 0x0000007000000947 */ /* 0x000fea0003800000 */
[----:B------:R-:W-:Y:S01]  /*a510*/  IMAD.MOV.U32 R4, RZ, RZ, 0x1 ;  /* 0x00000001ff047424 */ /* 0x000fe200078e00ff */
[----:B------:R-:W-:-:S04]  /*a520*/  LOP3.LUT R0, RZ, R0, RZ, 0x33, !PT ;  /* 0x00000000ff007212 */ /* 0x000fc800078e33ff */
[----:B------:R-:W-:-:S13]  /*a530*/  ISETP.NE.AND P0, PT, R4, c[0x0][0x32c], PT ;  /* 0x0000cb0004007a0c */ /* 0x000fda0003f05270 */
[----:B------:R-:W-:-:S05]  /*a540*/  @P0 IMAD.HI.U32 R4, R0, c[0x0][0x330], RZ ;  /* 0x0000cc0000040a27 */ /* 0x000fca00078e00ff */
[----:B------:R-:W-:-:S04]  /*a550*/  @P0 SHF.R.U32.HI R0, RZ, c[0x0][0x334], R4 ;  /* 0x0000cd00ff000a19 */ /* 0x000fc80000011604 */
[----:B------:R-:W-:Y:S01]  /*a560*/  LOP3.LUT R0, RZ, R0, RZ, 0x33, !PT ;  /* 0x00000000ff007212 */ /* 0x000fe200078e33ff */
[----:B------:R-:W-:Y:S05]  /*a570*/  BRA `(.L_x_268) ;  /* 0x0000004000007947 */ /* 0x000fea0003800000 */
.L_x_267:
[----:B------:R-:W-:-:S04]  /*a580*/  MOV R4, 0x1 ;  /* 0x0000000100047802 */ /* 0x000fc80000000f00 */
[----:B------:R-:W-:-:S13]  /*a590*/  ISETP.NE.AND P0, PT, R4, c[0x0][0x32c], PT ;  /* 0x0000cb0004007a0c */ /* 0x000fda0003f05270 */
[----:B------:R-:W-:-:S05]  /*a5a0*/  @P0 IMAD.HI.U32 R4, R0, c[0x0][0x330], RZ ;  /* 0x0000cc0000040a27 */ /* 0x000fca00078e00ff */
[----:B------:R-:W-:-:S05]  /*a5b0*/  @P0 SHF.R.U32.HI R0, RZ, c[0x0][0x334], R4 ;  /* 0x0000cd00ff000a19 */ /* 0x000fca0000011604 */
.L_x_268:
[----:B------:R-:W-:-:S05]  /*a5c0*/  IMAD R0, R0, c[0x0][0x32c], RZ ;  /* 0x0000cb0000007a24 */ /* 0x000fca00078e02ff */
[----:B------:R-:W-:-:S04]  /*a5d0*/  IMNMX R2, R2, R0, !PT ;  /* 0x0000000002027217 */ /* 0x000fc80007800200 */
.L_x_266:
[----:B------:R-:W-:-:S05]  /*a5e0*/  IADD3 R2, R2, 0x5f, RZ ;  /* 0x0000005f02027810 */ /* 0x000fca0007ffe0ff */
[----:B------:R-:W-:-:S05]  /*a5f0*/  IMAD.HI R2, R2, 0x2aaaaaab, RZ ;  /* 0x2aaaaaab02027827 */ /* 0x000fca00078e02ff */
[----:B------:R-:W-:-:S04]  /*a600*/  SHF.R.U32.HI R0, RZ, 0x1f, R2 ;  /* 0x0000001fff007819 */ /* 0x000fc80000011602 */
[----:B------:R-:W-:-:S04]  /*a610*/  LEA.HI.SX32 R0, R2, R0, 0x1c ;  /* 0x0000000002007211 */ /* 0x000fc800078fe2ff */
[----:B------:R-:W-:-:S04]  /*a620*/  IMNMX R4, R251, R0, !PT ;  /* 0x00000000fb047217 */ /* 0x000fc80007800200 */
[----:B------:R-:W-:Y:S01]  /*a630*/  ISETP.GE.AND P0, PT, R215, R4, PT ;  /* 0x00000004d700720c */ /* 0x000fe20003f06270 */
[----:B------:R1:W-:-:S12]  /*a640*/  STL [R1+0xc], R4 ;  /* 0x00000c0401007387 */ /* 0x0003d80000100800 */
[----:B------:R-:W-:Y:S05]  /*a650*/  @!P0 BRA `(.L_x_269) ;  /* 0x000033a000008947 */ /* 0x000fea0003800000 */
[----:B------:R-:W2:Y:S01]  /*a660*/  LDL R6, [R1+0x28] ;  /* 0x0000280001067983 */ /* 0x000ea20000100800 */
[C---:B-1----:R-:W-:Y:S01]  /*a670*/  IADD3 R4, R226.reuse, 0x40, RZ ;  /* 0x00000040e2047810 */ /* 0x042fe20007ffe0ff */
[----:B------:R-:W-:Y:S01]  /*a680*/  IMAD.MOV.U32 R70, RZ, RZ, R3 ;  /* 0x000000ffff467224 */ /* 0x000fe200078e0003 */
[C---:B------:R-:W-:Y:S01]  /*a690*/  IADD3 R5, R226.reuse, 0x40, RZ ;  /* 0x00000040e2057810 */ /* 0x040fe20007ffe0ff */
[----:B------:R-:W-:Y:S01]  /*a6a0*/  IMAD.MOV.U32 R69, RZ, RZ, R68 ;  /* 0x000000ffff457224 */ /* 0x000fe200078e0044 */
[----:B------:R-:W-:Y:S01]  /*a6b0*/  SHF.R.S32.HI R4, RZ, 0x1f, R4 ;  /* 0x0000001fff047819 */ /* 0x000fe20000011404 */
[----:B------:R-:W-:Y:S01]  /*a6c0*/  IMAD.MOV.U32 R218, RZ, RZ, R215 ;  /* 0x000000ffffda7224 */ /* 0x000fe200078e00d7 */
[----:B------:R-:W-:Y:S01]  /*a6d0*/  SHF.R.S32.HI R222, RZ, 0x1f, R226 ;  /* 0x0000001fffde7819 */ /* 0x000fe200000114e2 */
[----:B------:R-:W-:Y:S01]  /*a6e0*/  IMAD.SHL.U32 R0, R226, 0x2, RZ ;  /* 0x00000002e2007824 */ /* 0x000fe200078e00ff */
[----:B------:R-:W-:Y:S02]  /*a6f0*/  LEA.HI R4, R4, R5, RZ, 0x3 ;  /* 0x0000000504047211 */ /* 0x000fe400078f18ff */
[----:B------:R-:W-:-:S02]  /*a700*/  SHF.L.U64.HI R222, R226, 0x1, R222 ;  /* 0x00000001e2de7819 */ /* 0x000fc400000102de */
[----:B------:R-:W-:-:S05]  /*a710*/  LOP3.LUT R4, R4, 0xfffffff8, RZ, 0xc0, !PT ;  /* 0xfffffff804047812 */ /* 0x000fca00078ec0ff */
[C---:B------:R-:W-:Y:S01]  /*a720*/  IMAD.SHL.U32 R220, R4.reuse, 0x2, RZ ;  /* 0x0000000204dc7824 */ /* 0x040fe200078e00ff */
[----:B--2---:R-:W-:Y:S02]  /*a730*/  SHF.L.U64.HI R221, R4, 0x1, R6 ;  /* 0x0000000104dd7819 */ /* 0x004fe40000010206 */
.L_x_272:
[----:B------:R-:W-:Y:S04]  /*a740*/  DEPBAR.LE SB0, 0x0 ;  /* 0x000080000000791a */ /* 0x000fe80000000000 */
[----:B------:R-:W-:Y:S01]  /*a750*/  BAR.SYNC.DEFER_BLOCKING 0x0 ;  /* 0x0000000000007b1d */ /* 0x000fe20000010000 */
[----:B------:R-:W-:Y:S01]  /*a760*/  ISETP.GT.AND P0, PT, R251, R218, PT ;  /* 0x000000dafb00720c */ /* 0x000fe20003f04270 */
[----:B------:R-:W-:Y:S01]  /*a770*/  IMAD.SHL.U32 R227, R226, 0x2, RZ ;  /* 0x00000002e2e37824 */ /* 0x000fe200078e00ff */
        /* <DEDUP_REMOVED lines=64> */
.L_x_270:
        /* <DEDUP_REMOVED lines=168> */
[----:B------:R-:W5:Y:S01]  /*b600*/  LDSM.16.M88.4 R8, [R199+0x5800] ;  /* 0x00580000c708783b */ /* 0x000f620000000200 */
[----:B------:R-:W-:Y:S06]  /*b610*/  DEPBAR.LE SB0, 0x0 ;  /* 0x000080000000791a */ /* 0x000fec0000000000 */
[----:B------:R4:W2:Y:S01]  /*b620*/  MUFU.TANH R145, R19 ;  /* 0x0000001300917308 */ /* 0x0008a20000002400 */
[----:B------:R-:W-:Y:S01]  /*b630*/  BAR.SYNC.DEFER_BLOCKING 0x0 ;  /* 0x0000000000007b1d */ /* 0x000fe20000010000 */
[C---:B-1----:R-:W-:Y:S06]  /*b640*/  HMMA.16816.F32 R36, R192.reuse, R4, R36 ;  /* 0x00000004c024723c */ /* 0x042fec0000001824 */
[----:B------:R-:W-:Y:S02]  /*b650*/  FMUL.FTZ R28, R28, c[0x0][0x320] ;  /* 0x0000c8001c1c7a20 */ /* 0x000fe40000410000 */
        /* <DEDUP_REMOVED lines=57> */
[----:B------:R4:W1:Y:S01]  /*b9f0*/  MUFU.TANH R72, R0 ;  /* 0x0000000000487308 */ /* 0x0008620000002400 */
[----:B------:R-:W-:-:S05]  /*ba00*/  @!P0 BRA `(.L_x_271) ;  /* 0x000003f000008947 */ /* 0x000fca0003800000 */
[----:B--23--:R-:W2:Y:S01]  /*ba10*/  LDL R2, [R1+0x10] ;  /* 0x0000100001027983 */ /* 0x00cea20000100800 */
[----:B------:R-:W-:Y:S01]  /*ba20*/  IMAD.MOV.U32 R216, RZ, RZ, RZ ;  /* 0x000000ffffd87224 */ /* 0x000fe200078e00ff */
[----:B------:R-:W-:Y:S02]  /*ba30*/  IADD3 R12, -R68, 0x10, RZ ;  /* 0x00000010440c7810 */ /* 0x000fe40007ffe1ff */
[----:B------:R-:W3:Y:S02]  /*ba40*/  LDL.64 R234, [R1+0x18] ;  /* 0x0000180001ea7983 */ /* 0x000ee40000100a00 */
[----:B------:R-:W-:Y:S02]  /*ba50*/  LOP3.LUT R12, R12, 0xf, RZ, 0xc0, !PT ;  /* 0x0000000f0c0c7812 */ /* 0x000fe400078ec0ff */
[----:B------:R-:W5:Y:S04]  /*ba60*/  LDL R228, [R1+0x20] ;  /* 0x0000200001e47983 */ /* 0x000f680000100800 */
[----:B------:R-:W4:Y:S01]  /*ba70*/  S2R R229, SR_CTAID.Y ;  /* 0x0000000000e57919 */ /* 0x000f220000002600 */
[----:B--2---:R-:W-:Y:S05]  /*ba80*/  IMAD R2, R218, 0x60, R2 ;  /* 0x00000060da027824 */ /* 0x004fea00078e0202 */
[----:B------:R-:W-:Y:S05]  /*ba90*/  IADD3 R2, R2, -0x60, R231 ;  /* 0xffffffa002027810 */ /* 0x000fea0007ffe0e7 */
[----:B------:R-:W-:Y:S04]  /*baa0*/  @P5 IMAD.HI.U32 R3, R2, c[0x0][0x2bc], RZ ;  /* 0x0000af0002035a27 */ /* 0x000fe800078e00ff */
[----:B----4-:R-:W-:Y:S01]  /*bab0*/  IMAD.MOV.U32 R0, RZ, RZ, R2 ;  /* 0x000000ffff007224 */ /* 0x010fe200078e0002 */
[----:B------:R-:W-:Y:S04]  /*bac0*/  @P5 SHF.R.U32.HI R0, RZ, c[0x0][0x2c0], R3 ;  /* 0x0000b000ff005a19 */ /* 0x000fe80000011603 */
[C---:B---3--:R-:W-:Y:S01]  /*bad0*/  @!P1 IADD3 R3, P0, R0.reuse, R234, RZ ;  /* 0x000000ea00039210 */ /* 0x048fe20007f1e0ff */
[----:B------:R-:W-:Y:S03]  /*bae0*/  IMAD.WIDE.U32 R234, R229, c[0x0][0x1e8], RZ ;  /* 0x00007a00e5ea7a25 */ /* 0x000fe600078e00ff */
[----:B-----5:R-:W-:Y:S01]  /*baf0*/  @!P1 LEA.HI.X.SX32 R5, R0, R228, 0x1, P0 ;  /* 0x000000e400059211 */ /* 0x020fe200000f0eff */
        /* <DEDUP_REMOVED lines=48> */
.L_x_271:
[----:B--234-:R-:W-:Y:S01]  /*be00*/  FMNMX.FTZ R0, R132, R69, !PT ;  /* 0x0000004584007209 */ /* 0x01cfe20007810000 */
        /* <DEDUP_REMOVED lines=19> */
[----:B-1----:R-:W-:Y:S01]  /*bf40*/  FMNMX.FTZ R0, R146, R0, !PT ;  /* 0x0000000092007209 */ /* 0x002fe20007810000 */
        /* <DEDUP_REMOVED lines=27> */
[----:B------:R-:W-:Y:S04]  /*c100*/  FMNMX.FTZ R0, R190, R0, !PT ;  /* 0x00000000be007209 */ /* 0x000fe80007810000 */
[----:B------:R-:W-:Y:S02]  /*c110*/  FMNMX.FTZ R68, R224, R0, !PT ;  /* 0x00000000e0447209 */ /* 0x000fe40007810000 */
[----:B------:R-:W-:Y:S02]  /*c120*/  FMNMX.FTZ R0, R223, R2, !PT ;  /* 0x00000002df007209 */ /* 0x000fe40007810000 */
[----:B------:R-:W-:Y:S02]  /*c130*/  FMNMX.FTZ R68, R225, R68, !PT ;  /* 0x00000044e1447209 */ /* 0x000fe40007810000 */
[----:B------:R-:W-:Y:S03]  /*c140*/  FMNMX.FTZ R0, R71, R0, !PT ;  /* 0x0000000047007209 */ /* 0x000fe60007810000 */
[----:B------:R-:W-:Y:S01]  /*c150*/  SHFL.BFLY PT, R3, R68, 0x2, 0x1f ;  /* 0x0c401f0044037f89 */ /* 0x000fe200000e0000 */
[----:B------:R-:W-:Y:S07]  /*c160*/  FMNMX.FTZ R0, R72, R0, !PT ;  /* 0x0000000048007209 */ /* 0x000fee0007810000 */
        /* <DEDUP_REMOVED lines=9> */
[--C-:B------:R-:W-:Y:S02]  /*c200*/  FFMA.FTZ R4, R132, c[0x0][0x2d0], -R144.reuse ;  /* 0x0000b40084047a23 */ /* 0x100fe40000010890 */
[----:B------:R-:W-:Y:S02]  /*c210*/  FMUL.FTZ R0, R2, c[0x0][0x2d0] ;  /* 0x0000b40002007a20 */ /* 0x000fe40000410000 */
[----:B------:R1:W-:Y:S01]  /*c220*/  MUFU.EX2 R245, R4 ;  /* 0x0000000400f57308 */ /* 0x0003e20000000800 */
[----:B------:R-:W-:Y:S02]  /*c230*/  FMUL.FTZ R69, R3, c[0x0][0x2d0] ;  /* 0x0000b40003457a20 */ /* 0x000fe40000410000 */
[--C-:B------:R-:W-:Y:S02]  /*c240*/  FFMA.FTZ R32, R74, c[0x0][0x2d0], -R144.reuse ;  /* 0x0000b4004a207a23 */ /* 0x100fe40000010890 */
[--C-:B------:R-:W-:Y:S02]  /*c250*/  FFMA.FTZ R8, R138, c[0x0][0x2d0], -R69.reuse ;  /* 0x0000b4008a087a23 */ /* 0x100fe40000010845 */
[--C-:B------:R-:W-:Y:S02]  /*c260*/  FFMA.FTZ R6, R134, c[0x0][0x2d0], -R69.reuse ;  /* 0x0000b40086067a23 */ /* 0x100fe40000010845 */
[--C-:B------:R-:W-:Y:S01]  /*c270*/  FFMA.FTZ R40, R139, c[0x0][0x2d0], -R69.reuse ;  /* 0x0000b4008b287a23 */ /* 0x100fe20000010845 */
[----:B------:R2:W3:Y:S01]  /*c280*/  MUFU.EX2 R2, R0 ;  /* 0x0000000000027308 */ /* 0x0004e20000000800 */
[--C-:B------:R-:W-:Y:S02]  /*c290*/  FFMA.FTZ R48, R141, c[0x0][0x2d0], -R144.reuse ;  /* 0x0000b4008d307a23 */ /* 0x100fe40000010890 */
[--C-:B------:R-:W-:Y:S07]  /*c2a0*/  FFMA.FTZ R71, R71, c[0x0][0x2d0], -R69.reuse ;  /* 0x0000b40047477a23 */ /* 0x100fee0000010845 */
[----:B------:R4:W-:Y:S01]  /*c2b0*/  MUFU.EX2 R243, R8 ;  /* 0x0000000800f37308 */ /* 0x0009e20000000800 */
[----:B-1----:R-:W-:Y:S09]  /*c2c0*/  FFMA.FTZ R4, R137, c[0x0][0x2d0], -R144 ;  /* 0x0000b40089047a23 */ /* 0x002ff20000010890 */
[----:B------:R1:W-:Y:S01]  /*c2d0*/  MUFU.EX2 R248, R4 ;  /* 0x0000000400f87308 */ /* 0x0003e20000000800 */
[----:B--2---:R-:W-:Y:S02]  /*c2e0*/  FADD.FTZ R0, -R3, R70 ;  /* 0x0000004603007221 */ /* 0x004fe40000010100 */
[----:B---3--:R-:W-:Y:S02]  /*c2f0*/  FMUL.FTZ R5, R2, R77 ;  /* 0x0000004d02057220 */ /* 0x008fe40000410000 */
[----:B------:R-:W-:Y:S05]  /*c300*/  FMUL.FTZ R0, R0, c[0x0][0x2d0] ;  /* 0x0000b40000007a20 */ /* 0x000fea0000410000 */
[----:B------:R-:W2:Y:S01]  /*c310*/  MUFU.EX2 R244, R6 ;  /* 0x0000000600f47308 */ /* 0x000ea20000000800 */
[C---:B------:R-:W-:Y:S02]  /*c320*/  FMUL.FTZ R9, R2.reuse, R81 ;  /* 0x0000005102097220 */ /* 0x040fe40000410000 */
[C---:B------:R-:W-:Y:S02]  /*c330*/  FMUL.FTZ R16, R2.reuse, R88 ;  /* 0x0000005802107220 */ /* 0x040fe40000410000 */
[C---:B----4-:R-:W-:Y:S02]  /*c340*/  FMUL.FTZ R8, R2.reuse, R80 ;  /* 0x0000005002087220 */ /* 0x050fe40000410000 */
[----:B------:R-:W-:Y:S02]  /*c350*/  FMUL.FTZ R17, R2, R89 ;  /* 0x0000005902117220 */ /* 0x000fe40000410000 */
[--C-:B------:R-:W-:Y:S01]  /*c360*/  FFMA.FTZ R70, R142, c[0x0][0x2d0], -R144.reuse ;  /* 0x0000b4008e467a23 */ /* 0x100fe20000010890 */
[----:B------:R-:W3:Y:S01]  /*c370*/  MUFU.EX2 R0, R0 ;  /* 0x0000000000007308 */ /* 0x000ee20000000800 */
[C---:B------:R-:W-:Y:S02]  /*c380*/  FMUL.FTZ R24, R2.reuse, R96 ;  /* 0x0000006002187220 */ /* 0x040fe40000410000 */
[C---:B------:R-:W-:Y:S02]  /*c390*/  FMUL.FTZ R25, R2.reuse, R97 ;  /* 0x0000006102197220 */ /* 0x040fe40000410000 */
[--C-:B-1----:R-:W-:Y:S02]  /*c3a0*/  FFMA.FTZ R4, R135, c[0x0][0x2d0], -R144.reuse ;  /* 0x0000b40087047a23 */ /* 0x102fe40000010890 */
[C---:B------:R-:W-:Y:S02]  /*c3b0*/  FMUL.FTZ R33, R2.reuse, R105 ;  /* 0x0000006902217220 */ /* 0x040fe40000410000 */
[C---:B------:R-:W-:Y:S01]  /*c3c0*/  FMUL.FTZ R41, R2.reuse, R113 ;  /* 0x0000007102297220 */ /* 0x040fe20000410000 */
[----:B------:R1:W-:Y:S01]  /*c3d0*/  MUFU.EX2 R247, R4 ;  /* 0x0000000400f77308 */ /* 0x0003e20000000800 */
[C---:B------:R-:W-:Y:S02]  /*c3e0*/  FMUL.FTZ R49, R2.reuse, R121 ;  /* 0x0000007902317220 */ /* 0x040fe40000410000 */
[C---:B------:R-:W-:Y:S01]  /*c3f0*/  FMUL.FTZ R52, R2.reuse, R52 ;  /* 0x0000003402347220 */ /* 0x040fe20000410000 */
[----:B--2---:R-:W-:Y:S01]  /*c400*/  F2FP.PACK_AB R77, R243, R244 ;  /* 0x000000f4f34d723e */ /* 0x004fe200000000ff */
[C---:B------:R-:W-:Y:S02]  /*c410*/  FMUL.FTZ R53, R2.reuse, R53 ;  /* 0x0000003502357220 */ /* 0x040fe40000410000 */
[C---:B------:R-:W-:Y:S02]  /*c420*/  FMUL.FTZ R56, R2.reuse, R56 ;  /* 0x0000003802387220 */ /* 0x040fe40000410000 */
[C---:B------:R-:W-:Y:S01]  /*c430*/  FMUL.FTZ R57, R2.reuse, R57 ;  /* 0x0000003902397220 */ /* 0x040fe20000410000 */
[----:B------:R2:W-:Y:S01]  /*c440*/  MUFU.EX2 R235, R70 ;  /* 0x0000004600eb7308 */ /* 0x0005e20000000800 */
[C---:B------:R-:W-:Y:S02]  /*c450*/  FMUL.FTZ R60, R2.reuse, R60 ;  /* 0x0000003c023c7220 */ /* 0x040fe40000410000 */
[----:B------:R-:W-:Y:S02]  /*c460*/  FMUL.FTZ R61, R2, R61 ;  /* 0x0000003d023d7220 */ /* 0x000fe40000410000 */
[C---:B---3--:R-:W-:Y:S02]  /*c470*/  FMUL.FTZ R6, R0.reuse, R78 ;  /* 0x0000004e00067220 */ /* 0x048fe40000410000 */
[C---:B------:R-:W-:Y:S02]  /*c480*/  FMUL.FTZ R7, R0.reuse, R79 ;  /* 0x0000004f00077220 */ /* 0x040fe40000410000 */
[C---:B------:R-:W-:Y:S01]  /*c490*/  FMUL.FTZ R10, R0.reuse, R82 ;  /* 0x00000052000a7220 */ /* 0x040fe20000410000 */
[----:B------:R3:W-:Y:S01]  /*c4a0*/  MUFU.EX2 R240, R32 ;  /* 0x0000002000f07308 */ /* 0x0007e20000000800 */
[C---:B------:R-:W-:Y:S02]  /*c4b0*/  FMUL.FTZ R11, R0.reuse, R83 ;  /* 0x00000053000b7220 */ /* 0x040fe40000410000 */
[C---:B------:R-:W-:Y:S01]  /*c4c0*/  FMUL.FTZ R18, R0.reuse, R90 ;  /* 0x0000005a00127220 */ /* 0x040fe20000410000 */
[----:B------:R-:W4:Y:S01]  /*c4d0*/  LDSM.16.MT88.4 R80, [R198+0x3100] ;  /* 0x00310000c650783b */ /* 0x000f220000004200 */
[--C-:B-1----:R-:W-:Y:S02]  /*c4e0*/  FFMA.FTZ R4, R73, c[0x0][0x2d0], -R144.reuse ;  /* 0x0000b40049047a23 */ /* 0x102fe40000010890 */
[C---:B------:R-:W-:Y:S02]  /*c4f0*/  FMUL.FTZ R19, R0.reuse, R91 ;  /* 0x0000005b00137220 */ /* 0x040fe40000410000 */
[C---:B------:R-:W-:Y:S01]  /*c500*/  FMUL.FTZ R26, R0.reuse, R98 ;  /* 0x00000062001a7220 */ /* 0x040fe20000410000 */
[----:B------:R1:W5:Y:S01]  /*c510*/  MUFU.EX2 R246, R4 ;  /* 0x0000000400f67308 */ /* 0x0003620000000800 */
[C---:B------:R-:W-:Y:S01]  /*c520*/  FMUL.FTZ R27, R0.reuse, R99 ;  /* 0x00000063001b7220 */ /* 0x040fe20000410000 */
[----:B------:R-:W-:Y:S01]  /*c530*/  LDSM.16.MT88.4 R88, [R200+0x3100] ;  /* 0x00310000c858783b */ /* 0x000fe20000004200 */
[C---:B------:R-:W-:Y:S02]  /*c540*/  FMUL.FTZ R34, R0.reuse, R106 ;  /* 0x0000006a00227220 */ /* 0x040fe40000410000 */
[--C-:B--2---:R-:W-:Y:S02]  /*c550*/  FFMA.FTZ R70, R143, c[0x0][0x2d0], -R69.reuse ;  /* 0x0000b4008f467a23 */ /* 0x104fe40000010845 */
[C---:B------:R-:W-:Y:S02]  /*c560*/  FMUL.FTZ R35, R0.reuse, R107 ;  /* 0x0000006b00237220 */ /* 0x040fe40000410000 */
[C---:B------:R-:W-:Y:S01]  /*c570*/  FMUL.FTZ R42, R0.reuse, R114 ;  /* 0x00000072002a7220 */ /* 0x040fe20000410000 */
[----:B------:R2:W-:Y:S01]  /*c580*/  MUFU.EX2 R234, R70 ;  /* 0x0000004600ea7308 */ /* 0x0005e20000000800 */
[C---:B------:R-:W-:Y:S01]  /*c590*/  FMUL.FTZ R43, R0.reuse, R115 ;  /* 0x00000073002b7220 */ /* 0x040fe20000410000 */
[----:B------:R-:W-:Y:S01]  /*c5a0*/  LDSM.16.MT88.4 R96, [R200+0x900] ;  /* 0x00090000c860783b */ /* 0x000fe20000004200 */
[----:B------:R-:W-:Y:S02]  /*c5b0*/  FMUL.FTZ R50, R0, R122 ;  /* 0x0000007a00327220 */ /* 0x000fe40000410000 */
[----:B---3--:R-:W-:Y:S02]  /*c5c0*/  FMUL.FTZ R32, R2, R104 ;  /* 0x0000006802207220 */ /* 0x008fe40000410000 */
[C---:B------:R-:W-:Y:S02]  /*c5d0*/  FMUL.FTZ R51, R0.reuse, R123 ;  /* 0x0000007b00337220 */ /* 0x040fe40000410000 */
[C---:B------:R-:W-:Y:S01]  /*c5e0*/  FMUL.FTZ R54, R0.reuse, R54 ;  /* 0x0000003600367220 */ /* 0x040fe20000410000 */
[----:B------:R3:W-:Y:S01]  /*c5f0*/  MUFU.EX2 R238, R40 ;  /* 0x0000002800ee7308 */ /* 0x0007e20000000800 */
[----:B------:R-:W-:Y:S01]  /*c600*/  LDSM.16.MT88.4 R104, [R201+0x2900] ;  /* 0x00290000c968783b */ /* 0x000fe20000004200 */
[----:B------:R-:W-:Y:S02]  /*c610*/  FMUL.FTZ R55, R0, R55 ;  /* 0x0000003700377220 */ /* 0x000fe40000410000 */
[--C-:B-1----:R-:W-:Y:S01]  /*c620*/  FFMA.FTZ R4, R133, c[0x0][0x2d0], -R69.reuse ;  /* 0x0000b40085047a23 */ /* 0x102fe20000010845 */
[----:B-----5:R-:W-:Y:S01]  /*c630*/  F2FP.PACK_AB R78, R246, R247 ;  /* 0x000000f7f64e723e */ /* 0x020fe200000000ff */
[C---:B------:R-:W-:Y:S02]  /*c640*/  FMUL.FTZ R58, R0.reuse, R58 ;  /* 0x0000003a003a7220 */ /* 0x040fe40000410000 */
[C---:B------:R-:W-:Y:S02]  /*c650*/  FMUL.FTZ R59, R0.reuse, R59 ;  /* 0x0000003b003b7220 */ /* 0x040fe40000410000 */
[----:B------:R1:W-:Y:S01]  /*c660*/  MUFU.EX2 R242, R4 ;  /* 0x0000000400f27308 */ /* 0x0003e20000000800 */
[C---:B------:R-:W-:Y:S02]  /*c670*/  FMUL.FTZ R62, R0.reuse, R62 ;  /* 0x0000003e003e7220 */ /* 0x040fe40000410000 */
[----:B------:R-:W-:Y:S02]  /*c680*/  FMUL.FTZ R63, R0, R63 ;  /* 0x0000003f003f7220 */ /* 0x000fe40000410000 */
[--C-:B--2---:R-:W-:Y:S02]  /*c690*/  FFMA.FTZ R70, R145, c[0x0][0x2d0], -R69.reuse ;  /* 0x0000b40091467a23 */ /* 0x104fe40000010845 */
[C---:B------:R-:W-:Y:S02]  /*c6a0*/  FMUL.FTZ R64, R2.reuse, R64 ;  /* 0x0000004002407220 */ /* 0x040fe40000410000 */
[----:B------:R-:W-:Y:S01]  /*c6b0*/  FMUL.FTZ R65, R2, R65 ;  /* 0x0000004102417220 */ /* 0x000fe20000410000 */
[----:B------:R2:W-:Y:S01]  /*c6c0*/  MUFU.EX2 R233, R70 ;  /* 0x0000004600e97308 */ /* 0x0005e20000000800 */
[C---:B------:R-:W-:Y:S02]  /*c6d0*/  FMUL.FTZ R66, R0.reuse, R66 ;  /* 0x0000004200427220 */ /* 0x040fe40000410000 */
[----:B------:R-:W-:Y:S02]  /*c6e0*/  FMUL.FTZ R67, R0, R67 ;  /* 0x0000004300437220 */ /* 0x000fe40000410000 */
[----:B---3--:R-:W-:Y:S02]  /*c6f0*/  FMUL.FTZ R40, R2, R112 ;  /* 0x0000007002287220 */ /* 0x008fe40000410000 */
[----:B------:R-:W-:Y:S03]  /*c700*/  LDSM.16.MT88.4 R112, [R197+0x5900] ;  /* 0x00590000c570783b */ /* 0x000fe60000004200 */
[----:B------:R3:W-:Y:S01]  /*c710*/  MUFU.EX2 R236, R48 ;  /* 0x0000003000ec7308 */ /* 0x0007e20000000800 */
[--C-:B-1----:R-:W-:Y:S09]  /*c720*/  FFMA.FTZ R4, R136, c[0x0][0x2d0], -R69.reuse ;  /* 0x0000b40088047a23 */ /* 0x102ff20000010845 */
[----:B------:R-:W1:Y:S01]  /*c730*/  MUFU.EX2 R241, R4 ;  /* 0x0000000400f17308 */ /* 0x000e620000000800 */
[--C-:B--2---:R-:W-:Y:S09]  /*c740*/  FFMA.FTZ R70, R146, c[0x0][0x2d0], -R144.reuse ;  /* 0x0000b40092467a23 */ /* 0x104ff20000010890 */
[----:B------:R-:W-:Y:S01]  /*c750*/  MUFU.EX2 R71, R71 ;  /* 0x0000004700477308 */ /* 0x000fe20000000800 */
[C---:B---3--:R-:W-:Y:S02]  /*c760*/  FMUL.FTZ R48, R2.reuse, R120 ;  /* 0x0000007802307220 */ /* 0x048fe40000410000 */
[----:B------:R-:W-:Y:S01]  /*c770*/  LDSM.16.MT88.4 R120, [R198+0x5900] ;  /* 0x00590000c678783b */ /* 0x000fe20000004200 */
[----:B-1----:R-:W-:Y:S01]  /*c780*/  F2FP.PACK_AB R79, R241, R242 ;  /* 0x000000f2f14f723e */ /* 0x002fe200000000ff */
[----:B------:R-:W-:Y:S01]  /*c790*/  FMUL.FTZ R4, R2, R76 ;  /* 0x0000004c02047220 */ /* 0x000fe20000410000 */
[----:B------:R-:W-:Y:S07]  /*c7a0*/  F2FP.PACK_AB R76, R248, R245 ;  /* 0x000000f5f84c723e */ /* 0x000fee00000000ff */
[C---:B------:R-:W-:Y:S07]  /*c7b0*/  HMMA.16816.F32 R4, R76.reuse, R12, R4 ;  /* 0x0000000c4c04723c */ /* 0x040fee0000001804 */
[C---:B------:R-:W-:Y:S01]  /*c7c0*/  FMUL.FTZ R12, R2.reuse, R84 ;  /* 0x00000054020c7220 */ /* 0x040fe20000410000 */
[C---:B------:R-:W-:Y:S04]  /*c7d0*/  HMMA.16816.F32 R8, R76.reuse, R14, R8 ;  /* 0x0000000e4c08723c */ /* 0x040fe80000001808 */
[----:B------:R-:W-:Y:S03]  /*c7e0*/  FMUL.FTZ R13, R2, R85 ;  /* 0x00000055020d7220 */ /* 0x000fe60000410000 */
[C---:B------:R-:W-:Y:S02]  /*c7f0*/  FMUL.FTZ R14, R0.reuse, R86 ;  /* 0x00000056000e7220 */ /* 0x040fe40000410000 */
[----:B------:R-:W-:Y:S02]  /*c800*/  FMUL.FTZ R15, R0, R87 ;  /* 0x00000057000f7220 */ /* 0x000fe40000410000 */
[----:B------:R-:W1:Y:S05]  /*c810*/  LDSM.16.MT88.4 R84, [R201+0x3100] ;  /* 0x00310000c954783b */ /* 0x000e6a0000004200 */
[C---:B------:R-:W-:Y:S07]  /*c820*/  HMMA.16816.F32 R12, R76.reuse, R20, R12 ;  /* 0x000000144c0c723c */ /* 0x040fee000000180c */
        /* <DEDUP_REMOVED lines=14> */
[----:B------:R-:W-:Y:S01]  /*c910*/  FFMA.FTZ R36, R75, c[0x0][0x2d0], -R144 ;  /* 0x0000b4004b247a23 */ /* 0x000fe20000010890 */
[C---:B------:R-:W-:Y:S03]  /*c920*/  HMMA.16816.F32 R32, R76.reuse, R38, R32 ;  /* 0x000000264c20723c */ /* 0x040fe60000001820 */
[----:B------:R2:W3:Y:S01]  /*c930*/  MUFU.EX2 R239, R36 ;  /* 0x0000002400ef7308 */ /* 0x0004e20000000800 */
[----:B------:R-:W-:Y:S03]  /*c940*/  FMUL.FTZ R37, R2, R109 ;  /* 0x0000006d02257220 */ /* 0x000fe60000410000 */
[C---:B------:R-:W-:Y:S02]  /*c950*/  FMUL.FTZ R38, R0.reuse, R110 ;  /* 0x0000006e00267220 */ /* 0x040fe40000410000 */
[----:B------:R-:W-:Y:S03]  /*c960*/  FMUL.FTZ R39, R0, R111 ;  /* 0x0000006f00277220 */ /* 0x000fe60000410000 */
[C---:B--2---:R-:W-:Y:S02]  /*c970*/  FMUL.FTZ R36, R2.reuse, R108 ;  /* 0x0000006c02247220 */ /* 0x044fe40000410000 */
[----:B------:R-:W-:Y:S05]  /*c980*/  LDSM.16.MT88.4 R108, [R200+0x2900] ;  /* 0x00290000c86c783b */ /* 0x000fea0000004200 */
[C---:B------:R-:W-:Y:S07]  /*c990*/  HMMA.16816.F32 R36, R76.reuse, R44, R36 ;  /* 0x0000002c4c24723c */ /* 0x040fee0000001824 */
[----:B------:R-:W-:Y:S01]  /*c9a0*/  FMUL.FTZ R45, R2, R117 ;  /* 0x00000075022d7220 */ /* 0x000fe20000410000 */
[C---:B------:R-:W-:Y:S04]  /*c9b0*/  HMMA.16816.F32 R40, R76.reuse, R46, R40 ;  /* 0x0000002e4c28723c */ /* 0x040fe80000001828 */
[----:B------:R-:W-:Y:S03]  /*c9c0*/  FFMA.FTZ R44, R140, c[0x0][0x2d0], -R69 ;  /* 0x0000b4008c2c7a23 */ /* 0x000fe60000010845 */
[C---:B------:R-:W-:Y:S01]  /*c9d0*/  FMUL.FTZ R47, R0.reuse, R119 ;  /* 0x00000077002f7220 */ /* 0x040fe20000410000 */
[----:B------:R2:W5:Y:S01]  /*c9e0*/  MUFU.EX2 R237, R44 ;  /* 0x0000002c00ed7308 */ /* 0x0005620000000800 */
[C---:B------:R-:W-:Y:S03]  /*c9f0*/  FMUL.FTZ R46, R0.reuse, R118 ;  /* 0x00000076002e7220 */ /* 0x040fe60000410000 */
[----:B------:R-:W-:Y:S04]  /*ca00*/  FFMA.FTZ R0, R0, R250, R244 ;  /* 0x000000fa00007223 */ /* 0x000fe800000100f4 */
[----:B------:R-:W-:Y:S02]  /*ca10*/  FADD.FTZ R0, R243, R0 ;  /* 0x00000000f3007221 */ /* 0x000fe40000010000 */
[----:B------:R1:W-:Y:S02]  /*ca20*/  MUFU.EX2 R119, R70 ;  /* 0x0000004600777308 */ /* 0x0003e40000000800 */
[----:B------:R-:W-:Y:S04]  /*ca30*/  FADD.FTZ R0, R242, R0 ;  /* 0x00000000f2007221 */ /* 0x000fe80000010000 */
[----:B------:R-:W-:Y:S02]  /*ca40*/  FADD.FTZ R0, R241, R0 ;  /* 0x00000000f1007221 */ /* 0x000fe40000010000 */
[C---:B--2---:R-:W-:Y:S02]  /*ca50*/  FMUL.FTZ R44, R2.reuse, R116 ;  /* 0x00000074022c7220 */ /* 0x044fe40000410000 */
[----:B------:R-:W-:Y:S04]  /*ca60*/  FFMA.FTZ R2, R2, R249, R245 ;  /* 0x000000f902027223 */ /* 0x000fe800000100f5 */
[----:B------:R-:W-:Y:S01]  /*ca70*/  FADD.FTZ R2, R248, R2 ;  /* 0x00000002f8027221 */ /* 0x000fe20000010000 */
[C---:B----4-:R-:W-:Y:S03]  /*ca80*/  HMMA.16816.F32 R44, R76.reuse, R80, R44 ;  /* 0x000000504c2c723c */ /* 0x050fe6000000182c */
[--C-:B-1----:R-:W-:Y:S04]  /*ca90*/  FFMA.FTZ R70, R147, c[0x0][0x2d0], -R144.reuse ;  /* 0x0000b40093467a23 */ /* 0x102fe80000010890 */
[----:B------:R1:W2:Y:S01]  /*caa0*/  MUFU.EX2 R230, R70 ;  /* 0x0000004600e67308 */ /* 0x0002a20000000800 */
[C---:B------:R-:W-:Y:S01]  /*cab0*/  HMMA.16816.F32 R48, R76.reuse, R82, R48 ;  /* 0x000000524c30723c */ /* 0x040fe20000001830 */
[----:B------:R-:W4:Y:S07]  /*cac0*/  LDSM.16.MT88.4 R80, [R197+0x900] ;  /* 0x00090000c550783b */ /* 0x000f2e0000004200 */
[C---:B------:R-:W-:Y:S08]  /*cad0*/  HMMA.16816.F32 R52, R76.reuse, R84, R52 ;  /* 0x000000544c34723c */ /* 0x040ff00000001834 */
[C---:B------:R-:W-:Y:S01]  /*cae0*/  HMMA.16816.F32 R56, R76.reuse, R86, R56 ;  /* 0x000000564c38723c */ /* 0x040fe20000001838 */
[----:B------:R-:W2:Y:S03]  /*caf0*/  LDSM.16.MT88.4 R84, [R198+0x900] ;  /* 0x00090000c654783b */ /* 0x000ea60000004200 */
[--C-:B-1----:R-:W-:Y:S04]  /*cb00*/  FFMA.FTZ R70, R148, c[0x0][0x2d0], -R69.reuse ;  /* 0x0000b40094467a23 */ /* 0x102fe80000010845 */
[C---:B------:R-:W-:Y:S01]  /*cb10*/  HMMA.16816.F32 R60, R76.reuse, R88, R60 ;  /* 0x000000584c3c723c */ /* 0x040fe2000000183c */
[----:B------:R1:W-:Y:S07]  /*cb20*/  MUFU.EX2 R118, R70 ;  /* 0x0000004600767308 */ /* 0x0003ee0000000800 */
[----:B------:R-:W-:Y:S01]  /*cb30*/  HMMA.16816.F32 R64, R76, R90, R64 ;  /* 0x0000005a4c40723c */ /* 0x000fe20000001840 */
[----:B------:R-:W2:Y:S06]  /*cb40*/  LDSM.16.MT88.4 R88, [R197+0x3900] ;  /* 0x00390000c558783b */ /* 0x000eac0000004200 */
[----:B---3--:R-:W-:Y:S02]  /*cb50*/  F2FP.PACK_AB R76, R239, R240 ;  /* 0x000000f0ef4c723e */ /* 0x008fe400000000ff */
[----:B-----5:R-:W-:Y:S03]  /*cb60*/  F2FP.PACK_AB R77, R237, R238 ;  /* 0x000000eeed4d723e */ /* 0x020fe600000000ff */
[----:B------:R-:W-:Y:S02]  /*cb70*/  F2FP.PACK_AB R78, R235, R236 ;  /* 0x000000eceb4e723e */ /* 0x000fe400000000ff */
[----:B------:R-:W-:Y:S01]  /*cb80*/  F2FP.PACK_AB R79, R233, R234 ;  /* 0x000000eae94f723e */ /* 0x000fe200000000ff */
[--C-:B-1----:R-:W-:Y:S06]  /*cb90*/  FFMA.FTZ R70, R149, c[0x0][0x2d0], -R69.reuse ;  /* 0x0000b40095467a23 */ /* 0x102fec0000010845 */
[C---:B----4-:R-:W-:Y:S01]  /*cba0*/  HMMA.16816.F32 R4, R76.reuse, R80, R4 ;  /* 0x000000504c04723c */ /* 0x050fe20000001804 */
[----:B------:R1:W3:Y:S07]  /*cbb0*/  MUFU.EX2 R117, R70 ;  /* 0x0000004600757308 */ /* 0x0002ee0000000800 */
[C---:B------:R-:W-:Y:S01]  /*cbc0*/  HMMA.16816.F32 R8, R76.reuse, R82, R8 ;  /* 0x000000524c08723c */ /* 0x040fe20000001808 */
[----:B------:R-:W4:Y:S07]  /*cbd0*/  LDSM.16.MT88.4 R80, [R198+0x3900] ;  /* 0x00390000c650783b */ /* 0x000f2e0000004200 */
[C---:B--2---:R-:W-:Y:S08]  /*cbe0*/  HMMA.16816.F32 R12, R76.reuse, R84, R12 ;  /* 0x000000544c0c723c */ /* 0x044ff0000000180c */
[C---:B------:R-:W-:Y:S01]  /*cbf0*/  HMMA.16816.F32 R16, R76.reuse, R86, R16 ;  /* 0x000000564c10723c */ /* 0x040fe20000001810 */
[----:B------:R-:W2:Y:S03]  /*cc00*/  LDSM.16.MT88.4 R84, [R201+0x3900] ;  /* 0x00390000c954783b */ /* 0x000ea60000004200 */
[--C-:B-1----:R-:W-:Y:S04]  /*cc10*/  FFMA.FTZ R70, R156, c[0x0][0x2d0], -R144.reuse ;  /* 0x0000b4009c467a23 */ /* 0x102fe80000010890 */
[C---:B------:R-:W-:Y:S01]  /*cc20*/  HMMA.16816.F32 R20, R76.reuse, R92, R20 ;  /* 0x0000005c4c14723c */ /* 0x040fe20000001814 */
[----:B------:R1:W-:Y:S07]  /*cc30*/  MUFU.EX2 R116, R70 ;  /* 0x0000004600747308 */ /* 0x0003ee0000000800 */
[C---:B------:R-:W-:Y:S01]  /*cc40*/  HMMA.16816.F32 R24, R76.reuse, R94, R24 ;  /* 0x0000005e4c18723c */ /* 0x040fe20000001818 */
[----:B------:R-:W5:Y:S07]  /*cc50*/  LDSM.16.MT88.4 R92, [R200+0x3900] ;  /* 0x00390000c85c783b */ /* 0x000f6e0000004200 */
[C---:B------:R-:W-:Y:S08]  /*cc60*/  HMMA.16816.F32 R28, R76.reuse, R96, R28 ;  /* 0x000000604c1c723c */ /* 0x040ff0000000181c */
[C---:B------:R-:W-:Y:S01]  /*cc70*/  HMMA.16816.F32 R32, R76.reuse, R98, R32 ;  /* 0x000000624c20723c */ /* 0x040fe20000001820 */
[----:B------:R-:W-:Y:S03]  /*cc80*/  LDSM.16.MT88.4 R96, [R200+0x4100] ;  /* 0x00410000c860783b */ /* 0x000fe60000004200 */
[--C-:B-1----:R-:W-:Y:S04]  /*cc90*/  FFMA.FTZ R70, R150, c[0x0][0x2d0], -R144.reuse ;  /* 0x0000b40096467a23 */ /* 0x102fe80000010890 */
[C---:B------:R-:W-:Y:S01]  /*cca0*/  HMMA.16816.F32 R36, R76.reuse, R88, R36 ;  /* 0x000000584c24723c */ /* 0x040fe20000001824 */
[----:B------:R1:W1:Y:S07]  /*ccb0*/  MUFU.EX2 R229, R70 ;  /* 0x0000004600e57308 */ /* 0x00026e0000000800 */
[C---:B------:R-:W-:Y:S01]  /*ccc0*/  HMMA.16816.F32 R40, R76.reuse, R90, R40 ;  /* 0x0000005a4c28723c */ /* 0x040fe20000001828 */
[----:B------:R-:W-:Y:S07]  /*ccd0*/  LDSM.16.MT88.4 R88, [R198+0x1100] ;  /* 0x00110000c658783b */ /* 0x000fee0000004200 */
[C---:B----4-:R-:W-:Y:S08]  /*cce0*/  HMMA.16816.F32 R44, R76.reuse, R80, R44 ;  /* 0x000000504c2c723c */ /* 0x050ff0000000182c */
[C---:B------:R-:W-:Y:S01]  /*ccf0*/  HMMA.16816.F32 R48, R76.reuse, R82, R48 ;  /* 0x000000524c30723c */ /* 0x040fe20000001830 */
[----:B------:R-:W4:Y:S03]  /*cd00*/  LDSM.16.MT88.4 R80, [R197+0x1100] ;  /* 0x00110000c550783b */ /* 0x000f260000004200 */
[--C-:B-1----:R-:W-:Y:S04]  /*cd10*/  FFMA.FTZ R70, R151, c[0x0][0x2d0], -R69.reuse ;  /* 0x0000b40097467a23 */ /* 0x102fe80000010845 */
[C---:B--2---:R-:W-:Y:S01]  /*cd20*/  HMMA.16816.F32 R52, R76.reuse, R84, R52 ;  /* 0x000000544c34723c */ /* 0x044fe20000001834 */
[----:B------:R1:W-:Y:S07]  /*cd30*/  MUFU.EX2 R228, R70 ;  /* 0x0000004600e47308 */ /* 0x0003ee0000000800 */
[C---:B------:R-:W-:Y:S01]  /*cd40*/  HMMA.16816.F32 R56, R76.reuse, R86, R56 ;  /* 0x000000564c38723c */ /* 0x040fe20000001838 */
[----:B------:R-:W2:Y:S07]  /*cd50*/  LDSM.16.MT88.4 R84, [R201+0x1100] ;  /* 0x00110000c954783b */ /* 0x000eae0000004200 */
[C---:B-----5:R-:W-:Y:S08]  /*cd60*/  HMMA.16816.F32 R60, R76.reuse, R92, R60 ;  /* 0x0000005c4c3c723c */ /* 0x060ff0000000183c */
[----:B------:R-:W-:Y:S01]  /*cd70*/  HMMA.16816.F32 R64, R76, R94, R64 ;  /* 0x0000005e4c40723c */ /* 0x000fe20000001840 */
[----:B------:R-:W5:Y:S03]  /*cd80*/  LDSM.16.MT88.4 R92, [R200+0x1100] ;  /* 0x00110000c85c783b */ /* 0x000f660000004200 */
[--C-:B-1----:R-:W-:Y:S03]  /*cd90*/  FFMA.FTZ R70, R157, c[0x0][0x2d0], -R69.reuse ;  /* 0x0000b4009d467a23 */ /* 0x102fe60000010845 */
[----:B------:R-:W-:Y:S01]  /*cda0*/  F2FP.PACK_AB R76, R230, R119 ;  /* 0x00000077e64c723e */ /* 0x000fe200000000ff */
[----:B------:R1:W1:Y:S01]  /*cdb0*/  MUFU.EX2 R227, R70 ;  /* 0x0000004600e37308 */ /* 0x0002620000000800 */
[----:B---3--:R-:W-:Y:S03]  /*cdc0*/  F2FP.PACK_AB R77, R117, R118 ;  /* 0x00000076754d723e */ /* 0x008fe600000000ff */
[----:B------:R-:W-:Y:S01]  /*cdd0*/  F2FP.PACK_AB R78, R229, R116 ;  /* 0x00000074e54e723e */ /* 0x000fe200000000ff */
[--C-:B-1----:R-:W-:Y:S01]  /*cde0*/  FFMA.FTZ R70, R158, c[0x0][0x2d0], -R144.reuse ;  /* 0x0000b4009e467a23 */ /* 0x102fe20000010890 */
[----:B------:R-:W-:Y:S01]  /*cdf0*/  F2FP.PACK_AB R79, R227, R228 ;  /* 0x000000e4e34f723e */ /* 0x000fe200000000ff */
[----:B------:R-:W3:Y:S03]  /*ce00*/  LDL R158, [R1+0xc] ;  /* 0x00000c00019e7983 */ /* 0x000ee60000100800 */
[----:B------:R1:W-:Y:S03]  /*ce10*/  MUFU.EX2 R157, R70 ;  /* 0x00000046009d7308 */ /* 0x0003e60000000800 */
[C---:B----4-:R-:W-:Y:S08]  /*ce20*/  HMMA.16816.F32 R4, R76.reuse, R80, R4 ;  /* 0x000000504c04723c */ /* 0x050ff00000001804 */
[C---:B------:R-:W-:Y:S01]  /*ce30*/  HMMA.16816.F32 R8, R76.reuse, R82, R8 ;  /* 0x000000524c08723c */ /* 0x040fe20000001808 */
[----:B------:R-:W4:Y:S07]  /*ce40*/  LDSM.16.MT88.4 R80, [R197+0x4100] ;  /* 0x00410000c550783b */ /* 0x000f2e0000004200 */
[C---:B------:R-:W-:Y:S04]  /*ce50*/  HMMA.16816.F32 R12, R76.reuse, R88, R12 ;  /* 0x000000584c0c723c */ /* 0x040fe8000000180c */
[--C-:B-1----:R-:W-:Y:S04]  /*ce60*/  FFMA.FTZ R70, R159, c[0x0][0x2d0], -R144.reuse ;  /* 0x0000b4009f467a23 */ /* 0x102fe80000010890 */
[C---:B------:R-:W-:Y:S01]  /*ce70*/  HMMA.16816.F32 R16, R76.reuse, R90, R16 ;  /* 0x0000005a4c10723c */ /* 0x040fe20000001810 */
[----:B------:R1:W1:Y:S01]  /*ce80*/  MUFU.EX2 R156, R70 ;  /* 0x00000046009c7308 */ /* 0x0002620000000800 */
[----:B------:R-:W4:Y:S06]  /*ce90*/  LDSM.16.MT88.4 R88, [R198+0x4100] ;  /* 0x00410000c658783b */ /* 0x000f2c0000004200 */
[C---:B--2---:R-:W-:Y:S08]  /*cea0*/  HMMA.16816.F32 R20, R76.reuse, R84, R20 ;  /* 0x000000544c14723c */ /* 0x044ff00000001814 */
[C---:B------:R-:W-:Y:S01]  /*ceb0*/  HMMA.16816.F32 R24, R76.reuse, R86, R24 ;  /* 0x000000564c18723c */ /* 0x040fe20000001818 */
[----:B------:R-:W2:Y:S07]  /*cec0*/  LDSM.16.MT88.4 R84, [R201+0x4100] ;  /* 0x00410000c954783b */ /* 0x000eae0000004200 */
[C---:B-----5:R-:W-:Y:S04]  /*ced0*/  HMMA.16816.F32 R28, R76.reuse, R92, R28 ;  /* 0x0000005c4c1c723c */ /* 0x060fe8000000181c */
[--C-:B-1----:R-:W-:Y:S04]  /*cee0*/  FFMA.FTZ R70, R160, c[0x0][0x2d0], -R69.reuse ;  /* 0x0000b400a0467a23 */ /* 0x102fe80000010845 */
[C---:B------:R-:W-:Y:S01]  /*cef0*/  HMMA.16816.F32 R32, R76.reuse, R94, R32 ;  /* 0x0000005e4c20723c */ /* 0x040fe20000001820 */
[----:B------:R1:W-:Y:S01]  /*cf00*/  MUFU.EX2 R151, R70 ;  /* 0x0000004600977308 */ /* 0x0003e20000000800 */
[----:B------:R-:W5:Y:S06]  /*cf10*/  LDSM.16.MT88.4 R92, [R197+0x1900] ;  /* 0x00190000c55c783b */ /* 0x000f6c0000004200 */
[C---:B----4-:R-:W-:Y:S08]  /*cf20*/  HMMA.16816.F32 R36, R76.reuse, R80, R36 ;  /* 0x000000504c24723c */ /* 0x050ff00000001824 */
[C---:B------:R-:W-:Y:S01]  /*cf30*/  HMMA.16816.F32 R40, R76.reuse, R82, R40 ;  /* 0x000000524c28723c */ /* 0x040fe20000001828 */
[----:B------:R-:W4:Y:S07]  /*cf40*/  LDSM.16.MT88.4 R80, [R198+0x1900] ;  /* 0x00190000c650783b */ /* 0x000f2e0000004200 */
[C---:B------:R-:W-:Y:S04]  /*cf50*/  HMMA.16816.F32 R44, R76.reuse, R88, R44 ;  /* 0x000000584c2c723c */ /* 0x040fe8000000182c */
[--C-:B-1----:R-:W-:Y:S04]  /*cf60*/  FFMA.FTZ R70, R161, c[0x0][0x2d0], -R69.reuse ;  /* 0x0000b400a1467a23 */ /* 0x102fe80000010845 */
[C---:B------:R-:W-:Y:S01]  /*cf70*/  HMMA.16816.F32 R48, R76.reuse, R90, R48 ;  /* 0x0000005a4c30723c */ /* 0x040fe20000001830 */
[----:B------:R1:W1:Y:S01]  /*cf80*/  MUFU.EX2 R150, R70 ;  /* 0x0000004600967308 */ /* 0x0002620000000800 */
[----:B------:R-:W-:Y:S06]  /*cf90*/  LDSM.16.MT88.4 R88, [R200+0x1900] ;  /* 0x00190000c858783b */ /* 0x000fec0000004200 */
[C---:B--2---:R-:W-:Y:S08]  /*cfa0*/  HMMA.16816.F32 R52, R76.reuse, R84, R52 ;  /* 0x000000544c34723c */ /* 0x044ff00000001834 */
[C---:B------:R-:W-:Y:S01]  /*cfb0*/  HMMA.16816.F32 R56, R76.reuse, R86, R56 ;  /* 0x000000564c38723c */ /* 0x040fe20000001838 */
[----:B------:R-:W2:Y:S07]  /*cfc0*/  LDSM.16.MT88.4 R84, [R201+0x1900] ;  /* 0x00190000c954783b */ /* 0x000eae0000004200 */
[C---:B------:R-:W-:Y:S04]  /*cfd0*/  HMMA.16816.F32 R60, R76.reuse, R96, R60 ;  /* 0x000000604c3c723c */ /* 0x040fe8000000183c */
[--C-:B-1----:R-:W-:Y:S04]  /*cfe0*/  FFMA.FTZ R70, R162, c[0x0][0x2d0], -R144.reuse ;  /* 0x0000b400a2467a23 */ /* 0x102fe80000010890 */
[----:B------:R-:W-:Y:S01]  /*cff0*/  HMMA.16816.F32 R64, R76, R98, R64 ;  /* 0x000000624c40723c */ /* 0x000fe20000001840 */
[----:B------:R1:W-:Y:S01]  /*d000*/  MUFU.EX2 R149, R70 ;  /* 0x0000004600957308 */ /* 0x0003e20000000800 */
[----:B------:R-:W-:Y:S05]  /*d010*/  LDSM.16.MT88.4 R96, [R201+0x4900] ;  /* 0x00490000c960783b */ /* 0x000fea0000004200 */
[----:B------:R-:W-:Y:S02]  /*d020*/  F2FP.PACK_AB R76, R156, R157 ;  /* 0x0000009d9c4c723e */ /* 0x000fe400000000ff */
[----:B------:R-:W-:Y:S03]  /*d030*/  F2FP.PACK_AB R77, R150, R151 ;  /* 0x00000097964d723e */ /* 0x000fe600000000ff */
[--C-:B-1----:R-:W-:Y:S04]  /*d040*/  FFMA.FTZ R70, R163, c[0x0][0x2d0], -R144.reuse ;  /* 0x0000b400a3467a23 */ /* 0x102fe80000010890 */
[----:B------:R1:W1:Y:S02]  /*d050*/  MUFU.EX2 R148, R70 ;  /* 0x0000004600947308 */ /* 0x0002640000000800 */
[--C-:B-1----:R-:W-:Y:S01]  /*d060*/  FFMA.FTZ R70, R164, c[0x0][0x2d0], -R69.reuse ;  /* 0x0000b400a4467a23 */ /* 0x102fe20000010845 */
[----:B------:R-:W-:Y:S07]  /*d070*/  F2FP.PACK_AB R78, R148, R149 ;  /* 0x00000095944e723e */ /* 0x000fee00000000ff */
[----:B------:R1:W-:Y:S02]  /*d080*/  MUFU.EX2 R147, R70 ;  /* 0x0000004600937308 */ /* 0x0003e40000000800 */
[--C-:B-1----:R-:W-:Y:S08]  /*d090*/  FFMA.FTZ R70, R165, c[0x0][0x2d0], -R69.reuse ;  /* 0x0000b400a5467a23 */ /* 0x102ff00000010845 */
[----:B------:R1:W1:Y:S02]  /*d0a0*/  MUFU.EX2 R146, R70 ;  /* 0x0000004600927308 */ /* 0x0002640000000800 */
[--C-:B-1----:R-:W-:Y:S01]  /*d0b0*/  FFMA.FTZ R70, R166, c[0x0][0x2d0], -R144.reuse ;  /* 0x0000b400a6467a23 */ /* 0x102fe20000010890 */
[----:B------:R-:W-:Y:S07]  /*d0c0*/  F2FP.PACK_AB R79, R146, R147 ;  /* 0x00000093924f723e */ /* 0x000fee00000000ff */
[----:B------:R1:W-:Y:S01]  /*d0d0*/  MUFU.EX2 R145, R70 ;  /* 0x0000004600917308 */ /* 0x0003e20000000800 */
[C---:B-----5:R-:W-:Y:S08]  /*d0e0*/  HMMA.16816.F32 R4, R76.reuse, R92, R4 ;  /* 0x0000005c4c04723c */ /* 0x060ff00000001804 */
[C---:B------:R-:W-:Y:S01]  /*d0f0*/  HMMA.16816.F32 R8, R76.reuse, R94, R8 ;  /* 0x0000005e4c08723c */ /* 0x040fe20000001808 */
[----:B------:R-:W5:Y:S07]  /*d100*/  LDSM.16.MT88.4 R92, [R197+0x4900] ;  /* 0x00490000c55c783b */ /* 0x000f6e0000004200 */
[C---:B----4-:R-:W-:Y:S04]  /*d110*/  HMMA.16816.F32 R12, R76.reuse, R80, R12 ;  /* 0x000000504c0c723c */ /* 0x050fe8000000180c */
[--C-:B-1----:R-:W-:Y:S04]  /*d120*/  FFMA.FTZ R70, R167, c[0x0][0x2d0], -R144.reuse ;  /* 0x0000b400a7467a23 */ /* 0x102fe80000010890 */
[C---:B------:R-:W-:Y:S01]  /*d130*/  HMMA.16816.F32 R16, R76.reuse, R82, R16 ;  /* 0x000000524c10723c */ /* 0x040fe20000001810 */
[----:B------:R1:W4:Y:S01]  /*d140*/  MUFU.EX2 R143, R70 ;  /* 0x00000046008f7308 */ /* 0x0003220000000800 */
[----:B------:R-:W4:Y:S06]  /*d150*/  LDSM.16.MT88.4 R80, [R198+0x4900] ;  /* 0x00490000c650783b */ /* 0x000f2c0000004200 */
[C---:B--2---:R-:W-:Y:S08]  /*d160*/  HMMA.16816.F32 R20, R76.reuse, R84, R20 ;  /* 0x000000544c14723c */ /* 0x044ff00000001814 */
[C---:B------:R-:W-:Y:S01]  /*d170*/  HMMA.16816.F32 R24, R76.reuse, R86, R24 ;  /* 0x000000564c18723c */ /* 0x040fe20000001818 */
[----:B------:R-:W2:Y:S07]  /*d180*/  LDSM.16.MT88.4 R84, [R197+0x2100] ;  /* 0x00210000c554783b */ /* 0x000eae0000004200 */
[C---:B------:R-:W-:Y:S04]  /*d190*/  HMMA.16816.F32 R28, R76.reuse, R88, R28 ;  /* 0x000000584c1c723c */ /* 0x040fe8000000181c */
[--C-:B-1----:R-:W-:Y:S04]  /*d1a0*/  FFMA.FTZ R70, R169, c[0x0][0x2d0], -R69.reuse ;  /* 0x0000b400a9467a23 */ /* 0x102fe80000010845 */
[C---:B------:R-:W-:Y:S01]  /*d1b0*/  HMMA.16816.F32 R32, R76.reuse, R90, R32 ;  /* 0x0000005a4c20723c */ /* 0x040fe20000001820 */
[----:B------:R1:W-:Y:S01]  /*d1c0*/  MUFU.EX2 R142, R70 ;  /* 0x00000046008e7308 */ /* 0x0003e20000000800 */
[----:B------:R-:W2:Y:S01]  /*d1d0*/  LDSM.16.MT88.4 R88, [R198+0x2100] ;  /* 0x00210000c658783b */ /* 0x000ea20000004200 */
[----:B---3--:R-:W-:Y:S05]  /*d1e0*/  ISETP.GT.AND P0, PT, R218, R158, PT ;  /* 0x0000009eda00720c */ /* 0x008fea0003f04270 */
[C---:B-----5:R-:W-:Y:S08]  /*d1f0*/  HMMA.16816.F32 R36, R76.reuse, R92, R36 ;  /* 0x0000005c4c24723c */ /* 0x060ff00000001824 */
[C---:B------:R-:W-:Y:S01]  /*d200*/  HMMA.16816.F32 R40, R76.reuse, R94, R40 ;  /* 0x0000005e4c28723c */ /* 0x040fe20000001828 */
[----:B------:R-:W-:Y:S07]  /*d210*/  LDSM.16.MT88.4 R92, [R200+0x2100] ;  /* 0x00210000c85c783b */ /* 0x000fee0000004200 */
[C---:B----4-:R-:W-:Y:S04]  /*d220*/  HMMA.16816.F32 R44, R76.reuse, R80, R44 ;  /* 0x000000504c2c723c */ /* 0x050fe8000000182c */
[--C-:B-1----:R-:W-:Y:S04]  /*d230*/  FFMA.FTZ R70, R170, c[0x0][0x2d0], -R69.reuse ;  /* 0x0000b400aa467a23 */ /* 0x102fe80000010845 */
[C---:B------:R-:W-:Y:S01]  /*d240*/  HMMA.16816.F32 R48, R76.reuse, R82, R48 ;  /* 0x000000524c30723c */ /* 0x040fe20000001830 */
[----:B------:R1:W3:Y:S01]  /*d250*/  MUFU.EX2 R141, R70 ;  /* 0x00000046008d7308 */ /* 0x0002e20000000800 */
[----:B------:R-:W4:Y:S06]  /*d260*/  LDSM.16.MT88.4 R80, [R201+0x2100] ;  /* 0x00210000c950783b */ /* 0x000f2c0000004200 */
        /* <DEDUP_REMOVED lines=8> */
[----:B------:R-:W-:Y:S02]  /*d2f0*/  F2FP.PACK_AB R76, R143, R145 ;  /* 0x000000918f4c723e */ /* 0x000fe400000000ff */
[----:B---3--:R-:W-:Y:S03]  /*d300*/  F2FP.PACK_AB R77, R141, R142 ;  /* 0x0000008e8d4d723e */ /* 0x008fe600000000ff */
        /* <DEDUP_REMOVED lines=10> */
[C---:B--2---:R-:W-:Y:S08]  /*d3b0*/  HMMA.16816.F32 R4, R76.reuse, R84, R4 ;  /* 0x000000544c04723c */ /* 0x044ff00000001804 */
[C---:B------:R-:W-:Y:S01]  /*d3c0*/  HMMA.16816.F32 R8, R76.reuse, R86, R8 ;  /* 0x000000564c08723c */ /* 0x040fe20000001808 */
[----:B------:R-:W2:Y:S07]  /*d3d0*/  LDSM.16.MT88.4 R84, [R197+0x5100] ;  /* 0x00510000c554783b */ /* 0x000eae0000004200 */
[C---:B------:R-:W-:Y:S04]  /*d3e0*/  HMMA.16816.F32 R12, R76.reuse, R88, R12 ;  /* 0x000000584c0c723c */ /* 0x040fe8000000180c */
[--C-:B-1----:R-:W-:Y:S04]  /*d3f0*/  FFMA.FTZ R70, R190, c[0x0][0x2d0], -R144.reuse ;  /* 0x0000b400be467a23 */ /* 0x102fe80000010890 */
[C---:B------:R-:W-:Y:S01]  /*d400*/  HMMA.16816.F32 R16, R76.reuse, R90, R16 ;  /* 0x0000005a4c10723c */ /* 0x040fe20000001810 */
[----:B------:R1:W3:Y:S01]  /*d410*/  MUFU.EX2 R135, R70 ;  /* 0x0000004600877308 */ /* 0x0002e20000000800 */
[----:B------:R-:W5:Y:S06]  /*d420*/  LDSM.16.MT88.4 R88, [R198+0x5100] ;  /* 0x00510000c658783b */ /* 0x000f6c0000004200 */
[C---:B----4-:R-:W-:Y:S08]  /*d430*/  HMMA.16816.F32 R20, R76.reuse, R80, R20 ;  /* 0x000000504c14723c */ /* 0x050ff00000001814 */
[C---:B------:R-:W-:Y:S01]  /*d440*/  HMMA.16816.F32 R24, R76.reuse, R82, R24 ;  /* 0x000000524c18723c */ /* 0x040fe20000001818 */
[----:B------:R-:W4:Y:S07]  /*d450*/  LDSM.16.MT88.4 R80, [R200+0x5100] ;  /* 0x00510000c850783b */ /* 0x000f2e0000004200 */
[C---:B------:R-:W-:Y:S04]  /*d460*/  HMMA.16816.F32 R28, R76.reuse, R92, R28 ;  /* 0x0000005c4c1c723c */ /* 0x040fe8000000181c */
[--C-:B-1----:R-:W-:Y:S01]  /*d470*/  FFMA.FTZ R70, R215, c[0x0][0x2d0], -R69.reuse ;  /* 0x0000b400d7467a23 */ /* 0x102fe20000010845 */
[----:B------:R-:W-:Y:S03]  /*d480*/  IADD3 R215, R218, -0x1, RZ ;  /* 0xffffffffdad77810 */ /* 0x000fe60007ffe0ff */
[C---:B------:R-:W-:Y:S01]  /*d490*/  HMMA.16816.F32 R32, R76.reuse, R94, R32 ;  /* 0x0000005e4c20723c */ /* 0x040fe20000001820 */
[----:B------:R1:W-:Y:S01]  /*d4a0*/  MUFU.EX2 R134, R70 ;  /* 0x0000004600867308 */ /* 0x0003e20000000800 */
[----:B------:R-:W4:Y:S02]  /*d4b0*/  LDSM.16.MT88.4 R92, [R197+0x2900] ;  /* 0x00290000c55c783b */ /* 0x000f240000004200 */
[----:B------:R-:W-:Y:S04]  /*d4c0*/  MOV R218, R215 ;  /* 0x000000d700da7202 */ /* 0x000fe80000000f00 */
[C---:B--2---:R-:W-:Y:S08]  /*d4d0*/  HMMA.16816.F32 R36, R76.reuse, R84, R36 ;  /* 0x000000544c24723c */ /* 0x044ff00000001824 */
[C---:B------:R-:W-:Y:S08]  /*d4e0*/  HMMA.16816.F32 R40, R76.reuse, R86, R40 ;  /* 0x000000564c28723c */ /* 0x040ff00000001828 */
[C---:B-----5:R-:W-:Y:S04]  /*d4f0*/  HMMA.16816.F32 R44, R76.reuse, R88, R44 ;  /* 0x000000584c2c723c */ /* 0x060fe8000000182c */
[--C-:B-1----:R-:W-:Y:S02]  /*d500*/  FFMA.FTZ R70, R223, c[0x0][0x2d0], -R69.reuse ;  /* 0x0000b400df467a23 */ /* 0x102fe40000010845 */
[----:B------:R-:W-:Y:S01]  /*d510*/  FFMA.FTZ R69, R72, c[0x0][0x2d0], -R69 ;  /* 0x0000b40048457a23 */ /* 0x000fe20000010845 */
[----:B---3--:R-:W-:Y:S01]  /*d520*/  F2FP.PACK_AB R72, R135, R136 ;  /* 0x000000888748723e */ /* 0x008fe200000000ff */
[C---:B------:R-:W-:Y:S01]  /*d530*/  HMMA.16816.F32 R48, R76.reuse, R90, R48 ;  /* 0x0000005a4c30723c */ /* 0x040fe20000001830 */
[----:B------:R1:W2:Y:S07]  /*d540*/  MUFU.EX2 R133, R70 ;  /* 0x0000004600857308 */ /* 0x0002ae0000000800 */
[C---:B------:R-:W-:Y:S03]  /*d550*/  HMMA.16816.F32 R52, R76.reuse, R96, R52 ;  /* 0x000000604c34723c */ /* 0x040fe60000001834 */
[----:B------:R-:W3:Y:S05]  /*d560*/  MUFU.EX2 R69, R69 ;  /* 0x0000004500457308 */ /* 0x000eea0000000800 */
[C---:B------:R-:W-:Y:S08]  /*d570*/  HMMA.16816.F32 R56, R76.reuse, R98, R56 ;  /* 0x000000624c38723c */ /* 0x040ff00000001838 */
[C---:B----4-:R-:W-:Y:S04]  /*d580*/  HMMA.16816.F32 R60, R76.reuse, R80, R60 ;  /* 0x000000504c3c723c */ /* 0x050fe8000000183c */
[--C-:B-1----:R-:W-:Y:S01]  /*d590*/  FFMA.FTZ R70, R224, c[0x0][0x2d0], -R144.reuse ;  /* 0x0000b400e0467a23 */ /* 0x102fe20000010890 */
[----:B--2---:R-:W-:Y:S03]  /*d5a0*/  F2FP.PACK_AB R73, R133, R134 ;  /* 0x000000868549723e */ /* 0x004fe600000000ff */
[----:B------:R-:W-:Y:S01]  /*d5b0*/  HMMA.16816.F32 R64, R76, R82, R64 ;  /* 0x000000524c40723c */ /* 0x000fe20000001840 */
[----:B------:R1:W-:Y:S03]  /*d5c0*/  MUFU.EX2 R132, R70 ;  /* 0x0000004600847308 */ /* 0x0003e60000000800 */
[----:B---3--:R-:W-:Y:S01]  /*d5d0*/  F2FP.PACK_AB R75, R69, R71 ;  /* 0x00000047454b723e */ /* 0x008fe200000000ff */
[----:B-1----:R-:W-:Y:S06]  /*d5e0*/  FFMA.FTZ R70, R225, c[0x0][0x2d0], -R144 ;  /* 0x0000b400e1467a23 */ /* 0x002fec0000010890 */
[----:B------:R-:W1:Y:S02]  /*d5f0*/  MUFU.EX2 R70, R70 ;  /* 0x0000004600467308 */ /* 0x000e640000000800 */
[----:B-1----:R-:W-:Y:S07]  /*d600*/  F2FP.PACK_AB R74, R70, R132 ;  /* 0x00000084464a723e */ /* 0x002fee00000000ff */
[C---:B------:R-:W-:Y:S01]  /*d610*/  HMMA.16816.F32 R76, R72.reuse, R92, R4 ;  /* 0x0000005c484c723c */ /* 0x040fe20000001804 */
[----:B------:R-:W1:Y:S07]  /*d620*/  LDSM.16.MT88.4 R4, [R201+0x5900] ;  /* 0x00590000c904783b */ /* 0x000e6e0000004200 */
[C---:B------:R-:W-:Y:S07]  /*d630*/  HMMA.16816.F32 R80, R72.reuse, R94, R8 ;  /* 0x0000005e4850723c */ /* 0x040fee0000001808 */
        /* <DEDUP_REMOVED lines=9> */
[----:B------:R-:W2:Y:S01]  /*d6d0*/  LDSM.16.MT88.4 R8, [R200+0x5900] ;  /* 0x00590000c808783b */ /* 0x000ea20000004200 */
        /* <DEDUP_REMOVED lines=25> */
[C---:B-1----:R-:W-:Y:S03]  /*d870*/  HMMA.16816.F32 R52, R72.reuse, R4, R52 ;  /* 0x000000044834723c */ /* 0x042fe60000001834 */
[----:B------:R-:W-:Y:S02]  /*d880*/  FADD.FTZ R0, R148, R0 ;  /* 0x0000000094007221 */ /* 0x000fe40000010000 */
[----:B------:R-:W-:Y:S02]  /*d890*/  FADD.FTZ R2, R146, R2 ;  /* 0x0000000292027221 */ /* 0x000fe40000010000 */
[----:B------:R-:W-:Y:S01]  /*d8a0*/  FADD.FTZ R0, R145, R0 ;  /* 0x0000000091007221 */ /* 0x000fe20000010000 */
[C---:B------:R-:W-:Y:S04]  /*d8b0*/  HMMA.16816.F32 R56, R72.reuse, R6, R56 ;  /* 0x000000064838723c */ /* 0x040fe80000001838 */
[----:B------:R-:W-:Y:S02]  /*d8c0*/  FADD.FTZ R2, R142, R2 ;  /* 0x000000028e027221 */ /* 0x000fe40000010000 */
[----:B------:R-:W-:Y:S02]  /*d8d0*/  FADD.FTZ R0, R143, R0 ;  /* 0x000000008f007221 */ /* 0x000fe40000010000 */
[----:B------:R-:W-:Y:S01]  /*d8e0*/  FADD.FTZ R2, R141, R2 ;  /* 0x000000028d027221 */ /* 0x000fe20000010000 */
[C---:B--2---:R-:W-:Y:S03]  /*d8f0*/  HMMA.16816.F32 R60, R72.reuse, R8, R60 ;  /* 0x00000008483c723c */ /* 0x044fe6000000183c */
[----:B------:R-:W-:Y:S02]  /*d900*/  FADD.FTZ R0, R140, R0 ;  /* 0x000000008c007221 */ /* 0x000fe40000010000 */
[----:B------:R-:W-:Y:S02]  /*d910*/  FADD.FTZ R2, R138, R2 ;  /* 0x000000028a027221 */ /* 0x000fe40000010000 */
        /* <DEDUP_REMOVED lines=8> */
[----:B------:R-:W-:Y:S02]  /*d9a0*/  FADD.FTZ R0, R71, R0 ;  /* 0x0000000047007221 */ /* 0x000fe40000010000 */
[----:B------:R-:W-:Y:S01]  /*d9b0*/  FADD.FTZ R249, R70, R2 ;  /* 0x0000000246f97221 */ /* 0x000fe20000010000 */
[----:B------:R-:W-:Y:S01]  /*d9c0*/  MOV R70, R3 ;  /* 0x0000000300467202 */ /* 0x000fe20000000f00 */
[----:B------:R-:W-:Y:S01]  /*d9d0*/  FADD.FTZ R250, R69, R0 ;  /* 0x0000000045fa7221 */ /* 0x000fe20000010000 */
[----:B------:R-:W-:Y:S01]  /*d9e0*/  MOV R69, R68 ;  /* 0x0000004400457202 */ /* 0x000fe20000000f00 */
[----:B------:R-:W-:-:S05]  /*d9f0*/  @P0 BRA `(.L_x_272) ;  /* 0xffffcd4000000947 */ /* 0x000fca000383ffff */
.L_x_269:
[----:B------:R-:W-:-:S13]  /*da00*/  ISETP.GE.AND P0, PT, R215, R251, PT ;  /* 0x000000fbd700720c */ /* 0x000fda0003f06270 */
[----:B------:R-:W-:Y:S05]  /*da10*/  @!P0 BRA `(.L_x_273) ;  /* 0x000044e000008947 */ /* 0x000fea0003800000 */
[----:B-1----:R-:W2:Y:S01]  /*da20*/  LDL.LU R4, [R1+0x28] ;  /* 0x0000280001047983 */ /* 0x002ea20000300800 */
[C---:B------:R-:W-:Y:S01]  /*da30*/  IADD3 R0, R226.reuse, 0x40, RZ ;  /* 0x00000040e2007810 */ /* 0x040fe20007ffe0ff */
[----:B------:R-:W-:Y:S01]  /*da40*/  IMAD.MOV.U32 R70, RZ, RZ, R3 ;  /* 0x000000ffff467224 */ /* 0x000fe200078e0003 */
[C---:B------:R-:W-:Y:S01]  /*da50*/  IADD3 R2, R226.reuse, 0x40, RZ ;  /* 0x00000040e2027810 */ /* 0x040fe20007ffe0ff */
[----:B------:R-:W-:Y:S01]  /*da60*/  IMAD.MOV.U32 R69, RZ, RZ, R68 ;  /* 0x000000ffff457224 */ /* 0x000fe200078e0044 */
[----:B------:R-:W-:Y:S01]  /*da70*/  SHF.R.S32.HI R0, RZ, 0x1f, R0 ;  /* 0x0000001fff007819 */ /* 0x000fe20000011400 */
[----:B------:R-:W-:Y:S01]  /*da80*/  IMAD.SHL.U32 R240, R226, 0x2, RZ ;  /* 0x00000002e2f07824 */ /* 0x000fe200078e00ff */
[----:B------:R-:W-:Y:S02]  /*da90*/  SHF.R.S32.HI R221, RZ, 0x1f, R226 ;  /* 0x0000001fffdd7819 */ /* 0x000fe400000114e2 */
[----:B------:R-:W-:Y:S02]  /*daa0*/  LEA.HI R0, R0, R2, RZ, 0x3 ;  /* 0x0000000200007211 */ /* 0x000fe400078f18ff */
[----:B------:R-:W-:-:S02]  /*dab0*/  SHF.L.U64.HI R221, R226, 0x1, R221 ;  /* 0x00000001e2dd7819 */ /* 0x000fc400000102dd */
[----:B------:R-:W-:-:S05]  /*dac0*/  LOP3.LUT R0, R0, 0xfffffff8, RZ, 0xc0, !PT ;  /* 0xfffffff800007812 */ /* 0x000fca00078ec0ff */
[C---:B------:R-:W-:Y:S01]  /*dad0*/  IMAD.SHL.U32 R218, R0.reuse, 0x2, RZ ;  /* 0x0000000200da7824 */ /* 0x040fe200078e00ff */
[----:B--2---:R-:W-:Y:S02]  /*dae0*/  SHF.L.U64.HI R220, R0, 0x1, R4 ;  /* 0x0000000100dc7819 */ /* 0x004fe40000010204 */
.L_x_283:
[----:B------:R-:W-:Y:S04]  /*daf0*/  DEPBAR.LE SB0, 0x0 ;  /* 0x000080000000791a */ /* 0x000fe80000000000 */
[----:B------:R-:W-:Y:S01]  /*db00*/  BAR.SYNC.DEFER_BLOCKING 0x0 ;  /* 0x0000000000007b1d */ /* 0x000fe20000010000 */
[----:B------:R-:W-:Y:S01]  /*db10*/  SHF.R.S32.HI R0, RZ, 0x1f, R217 ;  /* 0x0000001fff007819 */ /* 0x000fe200000114d9 */
[----:B------:R-:W-:Y:S01]  /*db20*/  IMAD.WIDE.U32 R2, R217, c[0x0][0x208], RZ ;  /* 0x00008200d9027a25 */ /* 0x000fe200078e00ff */
[----:B------:R-:W-:Y:S02]  /*db30*/  ISETP.GE.AND P2, PT, R226, c[0x0][0x1d4], PT ;  /* 0x00007500e2007a0c */ /* 0x000fe40003f46270 */
[C---:B------:R-:W-:Y:S01]  /*db40*/  IADD3 R166, R219.reuse, 0x3100, RZ ;  /* 0x00003100dba67810 */ /* 0x040fe20007ffe0ff */
[----:B------:R-:W-:Y:S01]  /*db50*/  IMAD R0, R0, c[0x0][0x208], RZ ;  /* 0x0000820000007a24 */ /* 0x000fe200078e02ff */
[----:B------:R-:W-:Y:S03]  /*db60*/  IADD3 R167, R219, 0x1100, RZ ;  /* 0x00001100dba77810 */ /* 0x000fe60007ffe0ff */
[----:B------:R-:W-:Y:S05]  /*db70*/  IMAD R0, R217, c[0x0][0x20c], R0 ;  /* 0x00008300d9007a24 */ /* 0x000fea00078e0200 */
[----:B------:R-:W-:Y:S02]  /*db80*/  IADD3 R3, R3, R0, RZ ;  /* 0x0000000003037210 */ /* 0x000fe40007ffe0ff */
[----:B------:R-:W-:Y:S03]  /*db90*/  SHF.R.S32.HI R0, RZ, 0x1f, R216 ;  /* 0x0000001fff007819 */ /* 0x000fe600000114d8 */
[----:B------:R-:W-:Y:S01]  /*dba0*/  IMAD.WIDE.U32 R2, R216, c[0x0][0x218], R2 ;  /* 0x00008600d8027a25 */ /* 0x000fe200078e0002 */
[----:B------:R-:W1:Y:S03]  /*dbb0*/  LDSM.16.M88.4 R8, [R196+0x8100] ;  /* 0x00810000c408783b */ /* 0x000e660000000200 */
[----:B------:R-:W-:Y:S04]  /*dbc0*/  IMAD R0, R0, c[0x0][0x218], RZ ;  /* 0x0000860000007a24 */ /* 0x000fe800078e02ff */
[----:B------:R-:W-:Y:S01]  /*dbd0*/  IMAD R0, R216, c[0x0][0x21c], R0 ;  /* 0x00008700d8007a24 */ /* 0x000fe200078e0200 */
[----:B------:R-:W2:Y:S08]  /*dbe0*/  LDSM.16.M88.4 R16, [R196+0x8900] ;  /* 0x00890000c410783b */ /* 0x000eb00000000200 */
[----:B------:R-:W3:Y:S08]  /*dbf0*/  S2R R12, SR_CTAID.Y ;  /* 0x00000000000c7919 */ /* 0x000ef00000002600 */
[----:B------:R-:W4:Y:S08]  /*dc00*/  LDSM.16.M88.4 R24, [R196+0x9100] ;  /* 0x00910000c418783b */ /* 0x000f300000000200 */
[----:B------:R-:W5:Y:S01]  /*dc10*/  LDSM.16.M88.4 R32, [R196+0x9900] ;  /* 0x00990000c420783b */ /* 0x000f620000000200 */
[C---:B-1----:R-:W-:Y:S07]  /*dc20*/  HMMA.16816.F32 R4, R124.reuse, R8, RZ ;  /* 0x000000087c04723c */ /* 0x042fee00000018ff */
[----:B------:R-:W1:Y:S01]  /*dc30*/  LDSM.16.M88.4 R40, [R196+0xa100] ;  /* 0x00a10000c428783b */ /* 0x000e620000000200 */
[----:B---3--:R-:W-:Y:S01]  /*dc40*/  SHF.R.S32.HI R20, RZ, 0x1f, R12 ;  /* 0x0000001fff147819 */ /* 0x008fe2000001140c */
[----:B------:R-:W-:Y:S01]  /*dc50*/  IMAD.WIDE.U32 R22, R12, c[0x0][0x210], RZ ;  /* 0x000084000c167a25 */ /* 0x000fe200078e00ff */
[C---:B------:R-:W-:Y:S03]  /*dc60*/  HMMA.16816.F32 R8, R124.reuse, R10, RZ ;  /* 0x0000000a7c08723c */ /* 0x040fe600000018ff */
[----:B------:R-:W-:Y:S02]  /*dc70*/  IMAD R20, R20, c[0x0][0x210], RZ ;  /* 0x0000840014147a24 */ /* 0x000fe400078e02ff */
[----:B------:R-:W-:Y:S01]  /*dc80*/  LDSM.16.M88.4 R48, [R196+0xa900] ;  /* 0x00a90000c430783b */ /* 0x000fe20000000200 */
[----:B------:R-:W-:Y:S01]  /*dc90*/  IADD3 R2, P0, R22, R2, RZ ;  /* 0x0000000216027210 */ /* 0x000fe20007f1e0ff */
[----:B------:R-:W-:Y:S02]  /*dca0*/  IMAD R20, R12, c[0x0][0x214], R20 ;  /* 0x000085000c147a24 */ /* 0x000fe400078e0214 */
[C---:B--2---:R-:W-:Y:S04]  /*dcb0*/  HMMA.16816.F32 R12, R124.reuse, R16, RZ ;  /* 0x000000107c0c723c */ /* 0x044fe800000018ff */
[----:B------:R-:W-:Y:S01]  /*dcc0*/  LDSM.16.M88.4 R72, [R203] ;  /* 0x00000000cb48783b */ /* 0x000fe20000000200 */
[----:B------:R-:W-:Y:S03]  /*dcd0*/  IADD3 R20, R23, R20, RZ ;  /* 0x0000001417147210 */ /* 0x000fe60007ffe0ff */
[C---:B------:R-:W-:Y:S01]  /*dce0*/  HMMA.16816.F32 R16, R124.reuse, R18, RZ ;  /* 0x000000127c10723c */ /* 0x040fe200000018ff */
[----:B------:R-:W-:Y:S03]  /*dcf0*/  IADD3.X R3, R20, R3, R0, P0, !PT ;  /* 0x0000000314037210 */ /* 0x000fe600007fe400 */
[----:B------:R-:W-:Y:S01]  /*dd00*/  LDSM.16.M88.4 R132, [R214] ;  /* 0x00000000d684783b */ /* 0x000fe20000000200 */
[C---:B------:R-:W-:Y:S03]  /*dd10*/  LEA R0, P0, R2.reuse, c[0x0][0x1f8], 0x1 ;  /* 0x00007e0002007a11 */ /* 0x040fe600078008ff */
[C---:B----4-:R-:W-:Y:S01]  /*dd20*/  HMMA.16816.F32 R20, R124.reuse, R24, RZ ;  /* 0x000000187c14723c */ /* 0x050fe200000018ff */
[----:B------:R-:W-:Y:S03]  /*dd30*/  LEA.HI.X R2, R2, c[0x0][0x1fc], R3, 0x1, P0 ;  /* 0x00007f0002027a11 */ /* 0x000fe600000f0c03 */
[----:B------:R-:W-:Y:S04]  /*dd40*/  LDSM.16.M88.4 R136, [R213] ;  /* 0x00000000d588783b */ /* 0x000fe80000000200 */
[C---:B------:R-:W-:Y:S04]  /*dd50*/  HMMA.16816.F32 R24, R124.reuse, R26, RZ ;  /* 0x0000001a7c18723c */ /* 0x040fe800000018ff */
[----:B------:R-:W2:Y:S04]  /*dd60*/  SHFL.IDX PT, R3, R0, RZ, 0x181f ;  /* 0x00181fff00037589 */ /* 0x000ea800000e0000 */
[C---:B-----5:R-:W-:Y:S04]  /*dd70*/  HMMA.16816.F32 R28, R124.reuse, R32, RZ ;  /* 0x000000207c1c723c */ /* 0x060fe800000018ff */
[----:B------:R-:W3:Y:S04]  /*dd80*/  SHFL.IDX PT, R44, R2, RZ, 0x181f ;  /* 0x00181fff022c7589 */ /* 0x000ee800000e0000 */
[C---:B------:R-:W-:Y:S04]  /*dd90*/  HMMA.16816.F32 R32, R124.reuse, R34, RZ ;  /* 0x000000227c20723c */ /* 0x040fe800000018ff */
[----:B------:R-:W4:Y:S04]  /*dda0*/  SHFL.IDX PT, R45, R0, 0x1, 0x181f ;  /* 0x00381f00002d7f89 */ /* 0x000f2800000e0000 */
[C---:B-1----:R-:W-:Y:S04]  /*ddb0*/  HMMA.16816.F32 R36, R124.reuse, R40, RZ ;  /* 0x000000287c24723c */ /* 0x042fe800000018ff */
[----:B------:R-:W1:Y:S01]  /*ddc0*/  SHFL.IDX PT, R68, R2, 0x1, 0x181f ;  /* 0x00381f0002447f89 */ /* 0x000e6200000e0000 */
[C---:B--2---:R-:W-:Y:S03]  /*ddd0*/  IADD3 R160, P0, R3.reuse, R240, RZ ;  /* 0x000000f003a07210 */ /* 0x044fe60007f1e0ff */
[C---:B------:R-:W-:Y:S04]  /*dde0*/  HMMA.16816.F32 R40, R124.reuse, R42, RZ ;  /* 0x0000002a7c28723c */ /* 0x040fe800000018ff */
[----:B------:R-:W-:Y:S01]  /*ddf0*/  LDSM.16.M88.4 R140, [R212] ;  /* 0x00000000d48c783b */ /* 0x000fe20000000200 */
[CC--:B---3--:R-:W-:Y:S02]  /*de00*/  IADD3.X R161, R44.reuse, R221.reuse, RZ, P0, !PT ;  /* 0x000000dd2ca17210 */ /* 0x0c8fe400007fe4ff */
[----:B------:R-:W-:Y:S05]  /*de10*/  IADD3 R164, P0, R3, R218, RZ ;  /* 0x000000da03a47210 */ /* 0x000fea0007f1e0ff */
[----:B------:R-:W-:Y:S01]  /*de20*/  LDSM.16.M88.4 R144, [R211] ;  /* 0x00000000d390783b */ /* 0x000fe20000000200 */
[----:B------:R-:W-:Y:S02]  /*de30*/  IADD3.X R165, R44, R220, RZ, P0, !PT ;  /* 0x000000dc2ca57210 */ /* 0x000fe400007fe4ff */
[C---:B----4-:R-:W-:Y:S05]  /*de40*/  IADD3 R156, P0, R45.reuse, R240, RZ ;  /* 0x000000f02d9c7210 */ /* 0x050fea0007f1e0ff */
[----:B------:R-:W-:Y:S01]  /*de50*/  LDSM.16.M88.4 R148, [R210] ;  /* 0x00000000d294783b */ /* 0x000fe20000000200 */
[CC--:B-1----:R-:W-:Y:S02]  /*de60*/  IADD3.X R157, R68.reuse, R221.reuse, RZ, P0, !PT ;  /* 0x000000dd449d7210 */ /* 0x0c2fe400007fe4ff */
[----:B------:R-:W-:Y:S02]  /*de70*/  IADD3 R162, P0, R45, R218, RZ ;  /* 0x000000da2da27210 */ /* 0x000fe40007f1e0ff */
[C---:B------:R-:W-:Y:S02]  /*de80*/  HMMA.16816.F32 R44, R124.reuse, R48, RZ ;  /* 0x000000307c2c723c */ /* 0x040fe400000018ff */
[----:B------:R-:W-:Y:S01]  /*de90*/  IADD3.X R163, R68, R220, RZ, P0, !PT ;  /* 0x000000dc44a37210 */ /* 0x000fe200007fe4ff */
[----:B------:R-:W-:Y:S01]  /*dea0*/  @!PT LDS RZ, [RZ] ;  /* 0x00000000fffff984 */ /* 0x000fe20000000800 */
[----:B------:R-:W-:Y:S01]  /*deb0*/  @!PT LDS RZ, [RZ] ;  /* 0x00000000fffff984 */ /* 0x000fe20000000800 */
[----:B------:R-:W-:Y:S01]  /*dec0*/  @!PT LDS RZ, [RZ] ;  /* 0x00000000fffff984 */ /* 0x000fe20000000800 */
[----:B------:R1:W-:Y:S05]  /*ded0*/  LDGSTS.E.BYPASS.LTC128B.128 [R232], [R160.64], !P2 ;  /* 0x00000000a0e87fae */ /* 0x0003ea000d101d46 */
[----:B------:R-:W-:Y:S03]  /*dee0*/  HMMA.16816.F32 R48, R124, R50, RZ ;  /* 0x000000327c30723c */ /* 0x000fe600000018ff */
[----:B------:R2:W-:Y:S05]  /*def0*/  LDGSTS.E.BYPASS.LTC128B.128 [R166], [R164.64], !P6 ;  /* 0x00000000a4a67fae */ /* 0x0005ea000f101d46 */
[C---:B------:R-:W-:Y:S03]  /*df00*/  HMMA.16816.F32 R4, R128.reuse, R72, R4 ;  /* 0x000000488004723c */ /* 0x040fe60000001804 */
[----:B------:R-:W3:Y:S05]  /*df10*/  SHFL.IDX PT, R71, R0, 0x2, 0x181f ;  /* 0x00581f0000477f89 */ /* 0x000eea00000e0000 */
[C---:B------:R-:W-:Y:S03]  /*df20*/  HMMA.16816.F32 R8, R128.reuse, R74, R8 ;  /* 0x0000004a8008723c */ /* 0x040fe60000001808 */
[----:B------:R-:W4:Y:S05]  /*df30*/  SHFL.IDX PT, R0, R2, 0x2, 0x181f ;  /* 0x00581f0002007f89 */ /* 0x000f2a00000e0000 */
[C---:B------:R-:W-:Y:S03]  /*df40*/  HMMA.16816.F32 R12, R128.reuse, R132, R12 ;  /* 0x00000084800c723c */ /* 0x040fe6000000180c */
[----:B------:R5:W-:Y:S01]  /*df50*/  LDGSTS.E.BYPASS.LTC128B.128 [R167], [R156.64], !P2 ;  /* 0x000000009ca77fae */ /* 0x000be2000d101d46 */
[----:B--2---:R-:W-:Y:S04]  /*df60*/  IADD3 R166, R219, 0x4100, RZ ;  /* 0x00004100dba67810 */ /* 0x004fe80007ffe0ff */
[C---:B------:R-:W-:Y:S03]  /*df70*/  HMMA.16816.F32 R16, R128.reuse, R134, R16 ;  /* 0x000000868010723c */ /* 0x040fe60000001810 */
[----:B------:R1:W-:Y:S01]  /*df80*/  LDGSTS.E.BYPASS.LTC128B.128 [R166], [R162.64], !P6 ;  /* 0x00000000a2a67fae */ /* 0x0003e2000f101d46 */
[C---:B---3--:R-:W-:Y:S04]  /*df90*/  IADD3 R158, P0, R71.reuse, R240, RZ ;  /* 0x000000f0479e7210 */ /* 0x048fe80007f1e0ff */
[C---:B------:R-:W-:Y:S04]  /*dfa0*/  HMMA.16816.F32 R20, R128.reuse, R136, R20 ;  /* 0x000000888014723c */ /* 0x040fe80000001814 */
[C---:B----4-:R-:W-:Y:S02]  /*dfb0*/  IADD3.X R159, R0.reuse, R221, RZ, P0, !PT ;  /* 0x000000dd009f7210 */ /* 0x050fe400007fe4ff */
[----:B------:R-:W-:Y:S02]  /*dfc0*/  IADD3 R2, P0, R71, R218, RZ ;  /* 0x000000da47027210 */ /* 0x000fe40007f1e0ff */
[C---:B------:R-:W-:Y:S01]  /*dfd0*/  HMMA.16816.F32 R24, R128.reuse, R138, R24 ;  /* 0x0000008a8018723c */ /* 0x040fe20000001818 */
[----:B------:R5:W-:Y:S03]  /*dfe0*/  LDGSTS.E.BYPASS.LTC128B.128 [R232+0x2000], [R158.64], !P2 ;  /* 0x020000009ee87fae */ /* 0x000be6000d101d46 */
[----:B------:R-:W-:Y:S02]  /*dff0*/  IADD3.X R3, R0, R220, RZ, P0, !PT ;  /* 0x000000dc00037210 */ /* 0x000fe400007fe4ff */
[----:B------:R-:W-:Y:S02]  /*e000*/  ISETP.GT.AND P0, PT, R215, R251, PT ;  /* 0x000000fbd700720c */ /* 0x000fe40003f04270 */
[C---:B------:R-:W-:Y:S01]  /*e010*/  HMMA.16816.F32 R28, R128.reuse, R140, R28 ;  /* 0x0000008c801c723c */ /* 0x040fe2000000181c */
[----:B------:R2:W-:Y:S07]  /*e020*/  LDGSTS.E.BYPASS.LTC128B.128 [R232+0x5000], [R2.64], !P6 ;  /* 0x0500000002e87fae */ /* 0x0005ee000f101d46 */
[C---:B------:R-:W-:Y:S01]  /*e030*/  HMMA.16816.F32 R32, R128.reuse, R142, R32 ;  /* 0x0000008e8020723c */ /* 0x040fe20000001820 */
[----:B------:R-:W-:Y:S07]  /*e040*/  LDSM.16.M88.4 R72, [R202+0x8900] ;  /* 0x00890000ca48783b */ /* 0x000fee0000000200 */
[C---:B------:R-:W-:Y:S01]  /*e050*/  HMMA.16816.F32 R36, R128.reuse, R144, R36 ;  /* 0x000000908024723c */ /* 0x040fe20000001824 */
[----:B------:R-:W0:Y:S07]  /*e060*/  LDGDEPBAR ;  /* 0x00000000000079af */ /* 0x000e2e0000000000 */
[C---:B------:R-:W-:Y:S01]  /*e070*/  HMMA.16816.F32 R40, R128.reuse, R146, R40 ;  /* 0x000000928028723c */ /* 0x040fe20000001828 */
[----:B-----5:R-:W3:Y:S07]  /*e080*/  LDSM.16.M88.4 R156, [R202+0x8100] ;  /* 0x00810000ca9c783b */ /* 0x020eee0000000200 */
[C---:B------:R-:W-:Y:S01]  /*e090*/  HMMA.16816.F32 R44, R128.reuse, R148, R44 ;  /* 0x00000094802c723c */ /* 0x040fe2000000182c */
[----:B------:R-:W4:Y:S07]  /*e0a0*/  LDSM.16.M88.4 R132, [R202+0x9100] ;  /* 0x00910000ca84783b */ /* 0x000f2e0000000200 */
[----:B------:R-:W-:Y:S01]  /*e0b0*/  HMMA.16816.F32 R48, R128, R150, R48 ;  /* 0x000000968030723c */ /* 0x000fe20000001830 */
[----:B-1----:R-:W1:Y:S08]  /*e0c0*/  LDSM.16.M88.4 R160, [R202+0x9900] ;  /* 0x00990000caa0783b */ /* 0x002e700000000200 */
[----:B------:R-:W5:Y:S08]  /*e0d0*/  LDSM.16.M88.4 R164, [R202+0xa100] ;  /* 0x00a10000caa4783b */ /* 0x000f700000000200 */
[----:B------:R-:W1:Y:S01]  /*e0e0*/  LDSM.16.M88.4 R168, [R202+0xa900] ;  /* 0x00a90000caa8783b */ /* 0x000e620000000200 */
[C---:B---3--:R-:W-:Y:S07]  /*e0f0*/  HMMA.16816.F32 R4, R152.reuse, R156, R4 ;  /* 0x0000009c9804723c */ /* 0x048fee0000001804 */
[----:B------:R-:W3:Y:S01]  /*e100*/  LDSM.16.M88.4 R136, [R199] ;  /* 0x00000000c788783b */ /* 0x000ee20000000200 */
[C---:B------:R-:W-:Y:S07]  /*e110*/  HMMA.16816.F32 R8, R152.reuse, R158, R8 ;  /* 0x0000009e9808723c */ /* 0x040fee0000001808 */
[----:B------:R-:W2:Y:S01]  /*e120*/  LDSM.16.M88.4 R140, [R199+0x800] ;  /* 0x00080000c78c783b */ /* 0x000ea20000000200 */
[C---:B------:R-:W-:Y:S07]  /*e130*/  HMMA.16816.F32 R12, R152.reuse, R72, R12 ;  /* 0x00000048980c723c */ /* 0x040fee000000180c */
[----:B------:R-:W2:Y:S01]  /*e140*/  LDSM.16.M88.4 R144, [R199+0x1000] ;  /* 0x00100000c790783b */ /* 0x000ea20000000200 */
[C---:B------:R-:W-:Y:S07]  /*e150*/  HMMA.16816.F32 R16, R152.reuse, R74, R16 ;  /* 0x0000004a9810723c */ /* 0x040fee0000001810 */
[----:B------:R-:W2:Y:S01]  /*e160*/  LDSM.16.M88.4 R148, [R199+0x1800] ;  /* 0x00180000c794783b */ /* 0x000ea20000000200 */
[C---:B----4-:R-:W-:Y:S07]  /*e170*/  HMMA.16816.F32 R20, R152.reuse, R132, R20 ;  /* 0x000000849814723c */ /* 0x050fee0000001814 */
[----:B------:R-:W4:Y:S01]  /*e180*/  LDSM.16.M88.4 R156, [R199+0x2000] ;  /* 0x00200000c79c783b */ /* 0x000f220000000200 */
[C---:B------:R-:W-:Y:S07]  /*e190*/  HMMA.16816.F32 R24, R152.reuse, R134, R24 ;  /* 0x000000869818723c */ /* 0x040fee0000001818 */
[----:B------:R-:W2:Y:S01]  /*e1a0*/  LDSM.16.M88.4 R72, [R199+0x2800] ;  /* 0x00280000c748783b */ /* 0x000ea20000000200 */
[C---:B-1----:R-:W-:Y:S07]  /*e1b0*/  HMMA.16816.F32 R28, R152.reuse, R160, R28 ;  /* 0x000000a0981c723c */ /* 0x042fee000000181c */
[----:B------:R-:W1:Y:S01]  /*e1c0*/  LDSM.16.M88.4 R132, [R196+0xb100] ;  /* 0x00b10000c484783b */ /* 0x000e620000000200 */
[C---:B------:R-:W-:Y:S07]  /*e1d0*/  HMMA.16816.F32 R32, R152.reuse, R162, R32 ;  /* 0x000000a29820723c */ /* 0x040fee0000001820 */
[----:B------:R-:W1:Y:S01]  /*e1e0*/  LDSM.16.M88.4 R160, [R196+0xb900] ;  /* 0x00b90000c4a0783b */ /* 0x000e620000000200 */
[C---:B-----5:R-:W-:Y:S07]  /*e1f0*/  HMMA.16816.F32 R36, R152.reuse, R164, R36 ;  /* 0x000000a49824723c */ /* 0x060fee0000001824 */
[----:B------:R-:W-:Y:S01]  /*e200*/  LDSM.16.M88.4 R188, [R202+0xd900] ;  /* 0x00d90000cabc783b */ /* 0x000fe20000000200 */
[C---:B------:R-:W-:Y:S07]  /*e210*/  HMMA.16816.F32 R40, R152.reuse, R166, R40 ;  /* 0x000000a69828723c */ /* 0x040fee0000001828 */
[----:B------:R-:W5:Y:S01]  /*e220*/  LDSM.16.M88.4 R164, [R196+0xc100] ;  /* 0x00c10000c4a4783b */ /* 0x000f620000000200 */
[C---:B------:R-:W-:Y:S08]  /*e230*/  HMMA.16816.F32 R44, R152.reuse, R168, R44 ;  /* 0x000000a8982c723c */ /* 0x040ff0000000182c */
[----:B------:R-:W-:Y:S01]  /*e240*/  HMMA.16816.F32 R48, R152, R170, R48 ;  /* 0x000000aa9830723c */ /* 0x000fe20000001830 */
[----:B------:R-:W1:Y:S07]  /*e250*/  LDSM.16.M88.4 R168, [R196+0xc900] ;  /* 0x00c90000c4a8783b */ /* 0x000e6e0000000200 */
[C---:B---3--:R-:W-:Y:S08]  /*e260*/  HMMA.16816.F32 R4, R172.reuse, R136, R4 ;  /* 0x00000088ac04723c */ /* 0x048ff00000001804 */
[C---:B------:R-:W-:Y:S01]  /*e270*/  HMMA.16816.F32 R8, R172.reuse, R138, R8 ;  /* 0x0000008aac08723c */ /* 0x040fe20000001808 */
[----:B------:R-:W3:Y:S07]  /*e280*/  LDSM.16.M88.4 R136, [R196+0xd100] ;  /* 0x00d10000c488783b */ /* 0x000eee0000000200 */
[C---:B--2---:R-:W-:Y:S08]  /*e290*/  HMMA.16816.F32 R12, R172.reuse, R140, R12 ;  /* 0x0000008cac0c723c */ /* 0x044ff0000000180c */
[C---:B------:R-:W-:Y:S01]  /*e2a0*/  HMMA.16816.F32 R16, R172.reuse, R142, R16 ;  /* 0x0000008eac10723c */ /* 0x040fe20000001810 */
[----:B------:R-:W2:Y:S07]  /*e2b0*/  LDSM.16.M88.4 R140, [R196+0xd900] ;  /* 0x00d90000c48c783b */ /* 0x000eae0000000200 */
[C---:B------:R-:W-:Y:S08]  /*e2c0*/  HMMA.16816.F32 R20, R172.reuse, R144, R20 ;  /* 0x00000090ac14723c */ /* 0x040ff00000001814 */
[C---:B------:R-:W-:Y:S01]  /*e2d0*/  HMMA.16816.F32 R24, R172.reuse, R146, R24 ;  /* 0x00000092ac18723c */ /* 0x040fe20000001818 */
[----:B------:R-:W1:Y:S07]  /*e2e0*/  LDSM.16.M88.4 R144, [R209] ;  /* 0x00000000d190783b */ /* 0x000e6e0000000200 */
[C---:B------:R-:W-:Y:S08]  /*e2f0*/  HMMA.16816.F32 R28, R172.reuse, R148, R28 ;  /* 0x00000094ac1c723c */ /* 0x040ff0000000181c */
[C---:B------:R-:W-:Y:S01]  /*e300*/  HMMA.16816.F32 R32, R172.reuse, R150, R32 ;  /* 0x00000096ac20723c */ /* 0x040fe20000001820 */
[----:B------:R-:W2:Y:S07]  /*e310*/  LDSM.16.M88.4 R148, [R208] ;  /* 0x00000000d094783b */ /* 0x000eae0000000200 */
[C---:B----4-:R-:W-:Y:S08]  /*e320*/  HMMA.16816.F32 R36, R172.reuse, R156, R36 ;  /* 0x0000009cac24723c */ /* 0x050ff00000001824 */
[C---:B------:R-:W-:Y:S01]  /*e330*/  HMMA.16816.F32 R40, R172.reuse, R158, R40 ;  /* 0x0000009eac28723c */ /* 0x040fe20000001828 */
[----:B------:R-:W-:Y:S07]  /*e340*/  LDSM.16.M88.4 R156, [R205] ;  /* 0x00000000cd9c783b */ /* 0x000fee0000000200 */
[C---:B------:R-:W-:Y:S08]  /*e350*/  HMMA.16816.F32 R44, R172.reuse, R72, R44 ;  /* 0x00000048ac2c723c */ /* 0x040ff0000000182c */
[----:B------:R-:W-:Y:S01]  /*e360*/  HMMA.16816.F32 R48, R172, R74, R48 ;  /* 0x0000004aac30723c */ /* 0x000fe20000001830 */
[----:B------:R-:W4:Y:S07]  /*e370*/  LDSM.16.M88.4 R72, [R207] ;  /* 0x00000000cf48783b */ /* 0x000f2e0000000200 */
[C---:B-1----:R-:W-:Y:S08]  /*e380*/  HMMA.16816.F32 R4, R176.reuse, R132, R4 ;  /* 0x00000084b004723c */ /* 0x042ff00000001804 */
[C---:B------:R-:W-:Y:S01]  /*e390*/  HMMA.16816.F32 R8, R176.reuse, R134, R8 ;  /* 0x00000086b008723c */ /* 0x040fe20000001808 */
[----:B------:R-:W1:Y:S07]  /*e3a0*/  LDSM.16.M88.4 R132, [R206] ;  /* 0x00000000ce84783b */ /* 0x000e6e0000000200 */
[C---:B------:R-:W-:Y:S08]  /*e3b0*/  HMMA.16816.F32 R12, R176.reuse, R160, R12 ;  /* 0x000000a0b00c723c */ /* 0x040ff0000000180c */
[C---:B------:R-:W-:Y:S01]  /*e3c0*/  HMMA.16816.F32 R16, R176.reuse, R162, R16 ;  /* 0x000000a2b010723c */ /* 0x040fe20000001810 */
[----:B------:R-:W1:Y:S07]  /*e3d0*/  LDSM.16.M88.4 R160, [R204] ;  /* 0x00000000cca0783b */ /* 0x000e6e0000000200 */
[C---:B-----5:R-:W-:Y:S08]  /*e3e0*/  HMMA.16816.F32 R20, R176.reuse, R164, R20 ;  /* 0x000000a4b014723c */ /* 0x060ff00000001814 */
[C---:B------:R-:W-:Y:S01]  /*e3f0*/  HMMA.16816.F32 R24, R176.reuse, R166, R24 ;  /* 0x000000a6b018723c */ /* 0x040fe20000001818 */
[----:B------:R-:W5:Y:S07]  /*e400*/  LDSM.16.M88.4 R164, [R202+0xb100] ;  /* 0x00b10000caa4783b */ /* 0x000f6e0000000200 */
[C---:B------:R-:W-:Y:S08]  /*e410*/  HMMA.16816.F32 R28, R176.reuse, R168, R28 ;  /* 0x000000a8b01c723c */ /* 0x040ff0000000181c */
[C---:B------:R-:W-:Y:S01]  /*e420*/  HMMA.16816.F32 R32, R176.reuse, R170, R32 ;  /* 0x000000aab020723c */ /* 0x040fe20000001820 */
[----:B------:R-:W-:Y:S07]  /*e430*/  LDSM.16.M88.4 R168, [R202+0xd100] ;  /* 0x00d10000caa8783b */ /* 0x000fee0000000200 */
[C---:B---3--:R-:W-:Y:S08]  /*e440*/  HMMA.16816.F32 R36, R176.reuse, R136, R36 ;  /* 0x00000088b024723c */ /* 0x048ff00000001824 */
[C---:B------:R-:W-:Y:S01]  /*e450*/  HMMA.16816.F32 R40, R176.reuse, R138, R40 ;  /* 0x0000008ab028723c */ /* 0x040fe20000001828 */
[----:B------:R-:W3:Y:S07]  /*e460*/  LDSM.16.M88.4 R136, [R202+0xb900] ;  /* 0x00b90000ca88783b */ /* 0x000eee0000000200 */
[C---:B--2---:R-:W-:Y:S08]  /*e470*/  HMMA.16816.F32 R44, R176.reuse, R140, R44 ;  /* 0x0000008cb02c723c */ /* 0x044ff0000000182c */
[----:B------:R-:W-:Y:S01]  /*e480*/  HMMA.16816.F32 R48, R176, R142, R48 ;  /* 0x0000008eb030723c */ /* 0x000fe20000001830 */
[----:B------:R-:W2:Y:S07]  /*e490*/  LDSM.16.M88.4 R140, [R202+0xc100] ;  /* 0x00c10000ca8c783b */ /* 0x000eae0000000200 */
[C---:B------:R-:W-:Y:S08]  /*e4a0*/  HMMA.16816.F32 R4, R180.reuse, R144, R4 ;  /* 0x00000090b404723c */ /* 0x040ff00000001804 */
[C---:B------:R-:W-:Y:S01]  /*e4b0*/  HMMA.16816.F32 R8, R180.reuse, R146, R8 ;  /* 0x00000092b408723c */ /* 0x040fe20000001808 */
[----:B------:R-:W2:Y:S07]  /*e4c0*/  LDSM.16.M88.4 R144, [R202+0xc900] ;  /* 0x00c90000ca90783b */ /* 0x000eae0000000200 */
[C---:B------:R-:W-:Y:S08]  /*e4d0*/  HMMA.16816.F32 R12, R180.reuse, R148, R12 ;  /* 0x00000094b40c723c */ /* 0x040ff0000000180c */
[C---:B------:R-:W-:Y:S01]  /*e4e0*/  HMMA.16816.F32 R16, R180.reuse, R150, R16 ;  /* 0x00000096b410723c */ /* 0x040fe20000001810 */
[----:B------:R-:W2:Y:S07]  /*e4f0*/  LDSM.16.M88.4 R148, [R199+0x3000] ;  /* 0x00300000c794783b */ /* 0x000eae0000000200 */
[C---:B----4-:R-:W-:Y:S08]  /*e500*/  HMMA.16816.F32 R20, R180.reuse, R72, R20 ;  /* 0x00000048b414723c */ /* 0x050ff00000001814 */
[C---:B------:R-:W-:Y:S01]  /*e510*/  HMMA.16816.F32 R24, R180.reuse, R74, R24 ;  /* 0x0000004ab418723c */ /* 0x040fe20000001818 */
[----:B------:R-:W4:Y:S07]  /*e520*/  LDSM.16.M88.4 R72, [R199+0x3800] ;  /* 0x00380000c748783b */ /* 0x000f2e0000000200 */
[C---:B-1----:R-:W-:Y:S08]  /*e530*/  HMMA.16816.F32 R28, R180.reuse, R132, R28 ;  /* 0x00000084b41c723c */ /* 0x042ff0000000181c */
[C---:B------:R-:W-:Y:S08]  /*e540*/  HMMA.16816.F32 R32, R180.reuse, R134, R32 ;  /* 0x00000086b420723c */ /* 0x040ff00000001820 */
[C---:B------:R-:W-:Y:S08]  /*e550*/  HMMA.16816.F32 R36, R180.reuse, R156, R36 ;  /* 0x0000009cb424723c */ /* 0x040ff00000001824 */
[C---:B------:R-:W-:Y:S08]  /*e560*/  HMMA.16816.F32 R40, R180.reuse, R158, R40 ;  /* 0x0000009eb428723c */ /* 0x040ff00000001828 */
[C---:B------:R-:W-:Y:S08]  /*e570*/  HMMA.16816.F32 R44, R180.reuse, R160, R44 ;  /* 0x000000a0b42c723c */ /* 0x040ff0000000182c */
[----:B------:R-:W-:Y:S08]  /*e580*/  HMMA.16816.F32 R48, R180, R162, R48 ;  /* 0x000000a2b430723c */ /* 0x000ff00000001830 */
[C---:B-----5:R-:W-:Y:S08]  /*e590*/  HMMA.16816.F32 R4, R184.reuse, R164, R4 ;  /* 0x000000a4b804723c */ /* 0x060ff00000001804 */
[C---:B------:R-:W-:Y:S08]  /*e5a0*/  HMMA.16816.F32 R8, R184.reuse, R166, R8 ;  /* 0x000000a6b808723c */ /* 0x040ff00000001808 */
[C---:B---3--:R-:W-:Y:S08]  /*e5b0*/  HMMA.16816.F32 R12, R184.reuse, R136, R12 ;  /* 0x00000088b80c723c */ /* 0x048ff0000000180c */
[C---:B------:R-:W-:Y:S08]  /*e5c0*/  HMMA.16816.F32 R16, R184.reuse, R138, R16 ;  /* 0x0000008ab810723c */ /* 0x040ff00000001810 */
[C---:B--2---:R-:W-:Y:S08]  /*e5d0*/  HMMA.16816.F32 R20, R184.reuse, R140, R20 ;  /* 0x0000008cb814723c */ /* 0x044ff00000001814 */
        /* <DEDUP_REMOVED lines=9> */
[C---:B----4-:R-:W-:Y:S08]  /*e670*/  HMMA.16816.F32 R12, R192.reuse, R72, R12 ;  /* 0x00000048c00c723c */ /* 0x050ff0000000180c */
        /* <DEDUP_REMOVED lines=81> */
[----:B-----5:R-:W-:Y:S02]  /*eb90*/  FMUL.FTZ R36, R48, c[0x0][0x320] ;  /* 0x0000c80030247a20 */ /* 0x020fe40000410000 */
[----:B------:R-:W-:Y:S02]  /*eba0*/  FMUL.FTZ R50, R50, c[0x0][0x320] ;  /* 0x0000c80032327a20 */ /* 0x000fe40000410000 */
[----:B------:R-:W-:Y:S01]  /*ebb0*/  FMUL.FTZ R51, R51, c[0x0][0x320] ;  /* 0x0000c80033337a20 */ /* 0x000fe20000410000 */
[----:B------:R2:W2:Y:S01]  /*ebc0*/  MUFU.TANH R73, R24 ;  /* 0x0000001800497308 */ /* 0x0004a20000002400 */
[----:B-1----:R-:W-:Y:S09]  /*ebd0*/  FMUL.FTZ R37, R49, c[0x0][0x320] ;  /* 0x0000c80031257a20 */ /* 0x002ff20000410000 */
        /* <DEDUP_REMOVED lines=27> */
[----:B------:R-:W-:Y:S03]  /*ed90*/  IMAD.MOV.U32 R216, RZ, RZ, RZ ;  /* 0x000000ffffd87224 */ /* 0x000fe600078e00ff */
[----:B------:R-:W3:Y:S04]  /*eda0*/  LDL.64 R224, [R1+0x18] ;  /* 0x0000180001e07983 */ /* 0x000ee80000100a00 */
        /* <DEDUP_REMOVED lines=22> */
[----:B------:R-:W-:Y:S03]  /*ef10*/  IMAD.IADD R222, R225, 0x1, R222 ;  /* 0x00000001e1de7824 */ /* 0x000fe600078e02de */
[----:B------:R-:W-:Y:S02]  /*ef20*/  IADD3 R3, R3, R0, RZ ;  /* 0x0000000003037210 */ /* 0x000fe40007ffe0ff */
        /* <DEDUP_REMOVED lines=8> */
[----:B------:R-:W-:Y:S04]  /*efb0*/  SHFL.IDX PT, R6, R2, 0x1, 0x181f ;  /* 0x00381f0002067f89 */ /* 0x000fe800000e0000 */
[----:B------:R-:W2:Y:S04]  /*efc0*/  SHFL.IDX PT, R3, R2, RZ, 0x181f ;  /* 0x00181fff02037589 */ /* 0x000ea800000e0000 */
[----:B------:R-:W3:Y:S04]  /*efd0*/  SHFL.IDX PT, R4, R0, RZ, 0x181f ;  /* 0x00181fff00047589 */ /* 0x000ee800000e0000 */
[----:B------:R-:W4:Y:S04]  /*efe0*/  SHFL.IDX PT, R5, R0, 0x1, 0x181f ;  /* 0x00381f0000057f89 */ /* 0x000f2800000e0000 */
[----:B------:R-:W5:Y:S04]  /*eff0*/  SHFL.IDX PT, R2, R2, 0x2, 0x181f ;  /* 0x00581f0002027f89 */ /* 0x000f6800000e0000 */
[----:B------:R-:W1:Y:S01]  /*f000*/  SHFL.IDX PT, R0, R0, 0x2, 0x181f ;  /* 0x00581f0000007f89 */ /* 0x000e6200000e0000 */
[C---:B--2---:R-:W-:Y:S05]  /*f010*/  IADD3 R12, P0, R3.reuse, R240, RZ ;  /* 0x000000f0030c7210 */ /* 0x044fea0007f1e0ff */
[C-C-:B---3--:R-:W-:Y:S01]  /*f020*/  IMAD.X R13, R4.reuse, 0x1, R221.reuse, P0 ;  /* 0x00000001040d7824 */ /* 0x148fe200000e06dd */
[----:B------:R-:W-:Y:S04]  /*f030*/  IADD3 R10, P0, R3, R218, RZ ;  /* 0x000000da030a7210 */ /* 0x000fe80007f1e0ff */
[----:B------:R2:W-:Y:S01]  /*f040*/  LDGSTS.E.BYPASS.LTC128B.128 [R219+0x8100], [R12.64], !P2 ;  /* 0x081000000cdb7fae */ /* 0x0005e2000d101d46 */
[----:B------:R-:W-:Y:S02]  /*f050*/  IADD3.X R11, R4, R220, RZ, P0, !PT ;  /* 0x000000dc040b7210 */ /* 0x000fe400007fe4ff */
[C---:B------:R-:W-:Y:S03]  /*f060*/  IADD3 R8, P0, R6.reuse, R240, RZ ;  /* 0x000000f006087210 */ /* 0x040fe60007f1e0ff */
[----:B------:R2:W-:Y:S02]  /*f070*/  LDGSTS.E.BYPASS.LTC128B.128 [R219+0xb100], [R10.64], !P6 ;  /* 0x0b1000000adb7fae */ /* 0x0005e4000f101d46 */
[C---:B----4-:R-:W-:Y:S01]  /*f080*/  IMAD.X R9, R5.reuse, 0x1, R221, P0 ;  /* 0x0000000105097824 */ /* 0x050fe200000e06dd */
[----:B------:R-:W-:Y:S04]  /*f090*/  IADD3 R6, P0, R6, R218, RZ ;  /* 0x000000da06067210 */ /* 0x000fe80007f1e0ff */
[----:B------:R2:W-:Y:S01]  /*f0a0*/  LDGSTS.E.BYPASS.LTC128B.128 [R219+0x9100], [R8.64], !P2 ;  /* 0x0910000008db7fae */ /* 0x0005e2000d101d46 */
[--C-:B------:R-:W-:Y:S01]  /*f0b0*/  IMAD.X R7, R5, 0x1, R220.reuse, P0 ;  /* 0x0000000105077824 */ /* 0x100fe200000e06dc */
[----:B-----5:R-:W-:Y:S04]  /*f0c0*/  IADD3 R4, P0, R2, R240, RZ ;  /* 0x000000f002047210 */ /* 0x020fe80007f1e0ff */
[----:B------:R2:W-:Y:S01]  /*f0d0*/  LDGSTS.E.BYPASS.LTC128B.128 [R219+0xc100], [R6.64], !P6 ;  /* 0x0c10000006db7fae */ /* 0x0005e2000f101d46 */
[----:B-1----:R-:W-:Y:S02]  /*f0e0*/  IADD3.X R5, R0, R221, RZ, P0, !PT ;  /* 0x000000dd00057210 */ /* 0x002fe400007fe4ff */
[----:B------:R-:W-:Y:S03]  /*f0f0*/  IADD3 R2, P0, R2, R218, RZ ;  /* 0x000000da02027210 */ /* 0x000fe60007f1e0ff */
[----:B------:R2:W-:Y:S02]  /*f100*/  LDGSTS.E.BYPASS.LTC128B.128 [R219+0xa100], [R4.64], !P2 ;  /* 0x0a10000004db7fae */ /* 0x0005e4000d101d46 */
[----:B------:R-:W-:Y:S05]  /*f110*/  IMAD.X R3, R0, 0x1, R220, P0 ;  /* 0x0000000100037824 */ /* 0x000fea00000e06dc */
[----:B------:R2:W-:Y:S03]  /*f120*/  LDGSTS.E.BYPASS.LTC128B.128 [R219+0xd100], [R2.64], !P6 ;  /* 0x0d10000002db7fae */ /* 0x0005e6000f101d46 */
.L_x_274:
        /* <DEDUP_REMOVED lines=9> */
[----:B---3--:R-:W-:Y:S01]  /*f1c0*/  IADD3 R2, -R3, 0x1, R0 ;  /* 0x0000000103027810 */ /* 0x008fe20007ffe100 */
[----:B------:R-:W-:Y:S03]  /*f1d0*/  IMAD.IADD R8, R0, 0x1, -R3 ;  /* 0x0000000100087824 */ /* 0x000fe600078e0a03 */
[----:B----4-:R-:W-:Y:S04]  /*f1e0*/  IADD3 R2, -R45, R2, R252 ;  /* 0x000000022d027210 */ /* 0x010fe80007ffe1fc */
[C---:B------:R-:W-:Y:S02]  /*f1f0*/  IADD3 R6, R2.reuse, UR4, RZ ;  /* 0x0000000402067c10 */ /* 0x040fe4000fffe0ff */
[----:B------:R-:W-:Y:S04]  /*f200*/  IADD3 R7, R2, c[0x0][0x328], RZ ;  /* 0x0000ca0002077a10 */ /* 0x000fe80007ffe0ff */
[----:B--2---:R-:W-:Y:S01]  /*f210*/  IADD3 R3, R7, R4, RZ ;  /* 0x0000000407037210 */ /* 0x004fe20007ffe0ff */
        /* <DEDUP_REMOVED lines=15> */
.L_x_277:
[----:B------:R-:W-:Y:S04]  /*f310*/  MOV R9, c[0x0][0x32c] ;  /* 0x0000cb0000097a02 */ /* 0x000fe80000000f00 */
[----:B------:R-:W-:Y:S11]  /*f320*/  ISETP.NE.AND P0, PT, R9, 0x1, PT ;  /* 0x000000010900780c */ /* 0x000ff60003f05270 */
[----:B------:R-:W-:Y:S02]  /*f330*/  @!UPT UIADD3 URZ, URZ, URZ, URZ ;  /* 0x0000003f3f3ff290 */ /* 0x000fe4000fffe03f */
[----:B------:R-:W-:Y:S05]  /*f340*/  @P0 IMAD.HI.U32 R9, R4, c[0x0][0x330], RZ ;  /* 0x0000cc0004090a27 */ /* 0x000fea00078e00ff */
[----:B------:R-:W-:Y:S02]  /*f350*/  @P0 SHF.R.U32.HI R4, RZ, c[0x0][0x334], R9 ;  /* 0x0000cd00ff040a19 */ /* 0x000fe40000011609 */
.L_x_278:
[----:B------:R-:W-:Y:S05]  /*f360*/  BSYNC B0 ;  /* 0x0000000000007941 */ /* 0x000fea0003800000 */
.L_x_276:
[----:B------:R-:W-:Y:S05]  /*f370*/  IMAD R4, R4, c[0x0][0x32c], R8 ;  /* 0x0000cb0004047a24 */ /* 0x000fea00078e0208 */
[----:B------:R-:W-:Y:S02]  /*f380*/  IADD3 R9, R4, c[0x0][0x32c], RZ ;  /* 0x0000cb0004097a10 */ /* 0x000fe40007ffe0ff */
[----:B------:R-:W-:Y:S02]  /*f390*/  IMNMX R2, R2, R4, !PT ;  /* 0x0000000402027217 */ /* 0x000fe40007800200 */
[----:B------:R-:W-:Y:S02]  /*f3a0*/  IMNMX R3, R3, R9, PT ;  /* 0x0000000903037217 */ /* 0x000fe40003800200 */
.L_x_275:
[C---:B------:R-:W-:Y:S02]  /*f3b0*/  ISETP.GE.AND P0, PT, R0.reuse, 0x2, PT ;  /* 0x000000020000780c */ /* 0x040fe40003f06270 */
[----:B------:R-:W-:Y:S02]  /*f3c0*/  ISETP.GE.AND P2, PT, R0, 0x9, PT ;  /* 0x000000090000780c */ /* 0x000fe40003f46270 */
[----:B------:R-:W-:Y:S02]  /*f3d0*/  P2R R14, PR, RZ, 0x1 ;  /* 0x00000001ff0e7803 */ /* 0x000fe40000000000 */
[----:B------:R-:W-:Y:S02]  /*f3e0*/  ISETP.GT.AND P0, PT, R2, 0x1, !P0 ;  /* 0x000000010200780c */ /* 0x000fe40004704270 */
[----:B------:R-:W-:Y:S02]  /*f3f0*/  P2R R15, PR, RZ, 0x4 ;  /* 0x00000004ff0f7803 */ /* 0x000fe40000000000 */
[C---:B------:R-:W-:Y:S04]  /*f400*/  ISETP.LT.OR P0, PT, R3.reuse, 0x2, P0 ;  /* 0x000000020300780c */ /* 0x040fe80000701670 */
        /* <DEDUP_REMOVED lines=98> */
[----:B------:R-:W-:Y:S04]  /*fa30*/  ISETP.LT.OR P0, PT, R3, 0x52, P0 ;  /* 0x000000520300780c */ /* 0x000fe80000701670 */
[----:B------:R-:W-:Y:S02]  /*fa40*/  FSEL R169, R17, -INF , !P0 ;  /* 0xff80000011a97808 */ /* 0x000fe40004000000 */
[----:B------:R-:W-:Y:S02]  /*fa50*/  ISETP.GT.AND P0, PT, R2, 0x58, !P2 ;  /* 0x000000580200780c */ /* 0x000fe40005704270 */
[----:B------:R-:W-:Y:S02]  /*fa60*/  P2R R17, PR, RZ, 0x4 ;  /* 0x00000004ff117803 */ /* 0x000fe40000000000 */
[C---:B------:R-:W-:Y:S02]  /*fa70*/  ISETP.LT.OR P0, PT, R3.reuse, 0x59, P0 ;  /* 0x000000590300780c */ /* 0x040fe40000701670 */
[----:B------:R-:W-:Y:S02]  /*fa80*/  ISETP.GE.AND P2, PT, R0, 0x1, PT ;  /* 0x000000010000780c */ /* 0x000fe40003f46270 */
[----:B------:R-:W-:Y:S02]  /*fa90*/  FSEL R171, R36, -INF , !P0 ;  /* 0xff80000024ab7808 */ /* 0x000fe40004000000 */
[----:B------:R-:W-:Y:S02]  /*faa0*/  ISETP.GT.AND P0, PT, R2, RZ, !P2 ;  /* 0x000000ff0200720c */ /* 0x000fe40005704270 */
[----:B------:R-:W-:Y:S02]  /*fab0*/  P2R R13, PR, RZ, 0x4 ;  /* 0x00000004ff0d7803 */ /* 0x000fe40000000000 */
[----:B------:R-:W-:Y:S02]  /*fac0*/  ISETP.LT.OR P0, PT, R3, 0x1, P0 ;  /* 0x000000010300780c */ /* 0x000fe40000701670 */
[----:B------:R-:W-:Y:S02]  /*fad0*/  ISETP.GE.AND P2, PT, R0, 0x5a, PT ;  /* 0x0000005a0000780c */ /* 0x000fe40003f46270 */
[----:B------:R-:W-:Y:S02]  /*fae0*/  FSEL R9, R161, -INF , !P0 ;  /* 0xff800000a1097808 */ /* 0x000fe40004000000 */
[----:B------:R-:W-:Y:S04]  /*faf0*/  ISETP.GT.AND P0, PT, R2, 0x59, !P2 ;  /* 0x000000590200780c */ /* 0x000fe80005704270 */
[----:B------:R-:W-:Y:S02]  /*fb00*/  ISETP.LT.OR P0, PT, R3, 0x5a, P0 ;  /* 0x0000005a0300780c */ /* 0x000fe40000701670 */
[----:B------:R-:W1:Y:S02]  /*fb10*/  SHFL.IDX PT, R3, R5, 0x1, 0x1c1f ;  /* 0x003c1f0005037f89 */ /* 0x000e6400000e0000 */
[----:B------:R-:W-:Y:S01]  /*fb20*/  FSEL R170, R37, -INF , !P0 ;  /* 0xff80000025aa7808 */ /* 0x000fe20004000000 */
[--C-:B-1----:R-:W-:Y:S02]  /*fb30*/  IMAD.IADD R2, R7, 0x1, R3.reuse ;  /* 0x0000000107027824 */ /* 0x102fe400078e0203 */
        /* <DEDUP_REMOVED lines=15> */
.L_x_281:
[----:B------:R-:W-:Y:S04]  /*fc30*/  MOV R4, c[0x0][0x32c] ;  /* 0x0000cb0000047a02 */ /* 0x000fe80000000f00 */
[----:B------:R-:W-:Y:S11]  /*fc40*/  ISETP.NE.AND P0, PT, R4, 0x1, PT ;  /* 0x000000010400780c */ /* 0x000ff60003f05270 */
[----:B------:R-:W-:Y:S02]  /*fc50*/  @!UPT UIADD3 URZ, URZ, URZ, URZ ;  /* 0x0000003f3f3ff290 */ /* 0x000fe4000fffe03f */
[----:B------:R-:W-:Y:S05]  /*fc60*/  @P0 IMAD.HI.U32 R4, R3, c[0x0][0x330], RZ ;  /* 0x0000cc0003040a27 */ /* 0x000fea00078e00ff */
[----:B------:R-:W-:Y:S02]  /*fc70*/  @P0 SHF.R.U32.HI R3, RZ, c[0x0][0x334], R4 ;  /* 0x0000cd00ff030a19 */ /* 0x000fe40000011604 */
.L_x_282:
[----:B------:R-:W-:Y:S05]  /*fc80*/  BSYNC B0 ;  /* 0x0000000000007941 */ /* 0x000fea0003800000 */
.L_x_280:
[----:B------:R-:W-:Y:S05]  /*fc90*/  IMAD R3, R3, c[0x0][0x32c], R8 ;  /* 0x0000cb0003037a24 */ /* 0x000fea00078e0208 */
[----:B------:R-:W-:Y:S02]  /*fca0*/  IADD3 R4, R3, c[0x0][0x32c], RZ ;  /* 0x0000cb0003047a10 */ /* 0x000fe40007ffe0ff */
[----:B------:R-:W-:Y:S02]  /*fcb0*/  IMNMX R0, R0, R3, !PT ;  /* 0x0000000300007217 */ /* 0x000fe40007800200 */
[----:B------:R-:W-:Y:S02]  /*fcc0*/  IMNMX R2, R2, R4, PT ;  /* 0x0000000402027217 */ /* 0x000fe40003800200 */
.L_x_279:
        /* <DEDUP_REMOVED lines=82> */
[----:B------:R-:W-:Y:S03]  /*101f0*/  ISETP.LT.OR P0, PT, R2, 0x2a, P0 ;  /* 0x0000002a0200780c */ /* 0x000fe60000701670 */
[----:B------:R-:W1:Y:S01]  /*10200*/  SHFL.BFLY PT, R13, R3, 0x2, 0x1f ;  /* 0x0c401f00030d7f89 */ /* 0x000e6200000e0000 */
        /* <DEDUP_REMOVED lines=13> */
[----:B------:R-:W-:Y:S02]  /*102e0*/  ISETP.GT.AND P0, PT, R0, 0x38, !P0 ;  /* 0x000000380000780c */ /* 0x000fe40004704270 */
[----:B-1----:R-:W-:Y:S02]  /*102f0*/  FMNMX.FTZ R3, R3, R13, !PT ;  /* 0x0000000d03037209 */ /* 0x002fe40007810000 */
        /* <DEDUP_REMOVED lines=20> */
[----:B------:R-:W-:Y:S01]  /*10440*/  FMUL.FTZ R132, R68, c[0x0][0x2d0] ;  /* 0x0000b40044847a20 */ /* 0x000fe20000410000 */
[----:B------:R-:W-:Y:S01]  /*10450*/  FMNMX.FTZ R6, R150, R6, !PT ;  /* 0x0000000696067209 */ /* 0x000fe20007810000 */
[----:B------:R-:W-:Y:S01]  /*10460*/  LDSM.16.MT88.4 R36, [R200+0x100] ;  /* 0x00010000c824783b */ /* 0x000fe20000004200 */
[----:B------:R-:W-:Y:S04]  /*10470*/  ISETP.GT.AND P0, PT, R0, 0x48, !P0 ;  /* 0x000000480000780c */ /* 0x000fe80004704270 */
[----:B------:R-:W-:Y:S04]  /*10480*/  ISETP.LT.OR P0, PT, R2, 0x49, P0 ;  /* 0x000000490200780c */ /* 0x000fe80000701670 */
[----:B------:R-:W-:Y:S02]  /*10490*/  FSEL R157, R42, -INF , !P0 ;  /* 0xff8000002a9d7808 */ /* 0x000fe40004000000 */
[----:B------:R-:W-:Y:S02]  /*104a0*/  ISETP.NE.AND P0, PT, R20, RZ, PT ;  /* 0x000000ff1400720c */ /* 0x000fe40003f05270 */
[----:B------:R-:W-:Y:S01]  /*104b0*/  FMNMX.FTZ R6, R157, R6, !PT ;  /* 0x000000069d067209 */ /* 0x000fe20007810000 */
[----:B------:R-:W-:Y:S01]  /*104c0*/  LDSM.16.MT88.4 R20, [R198+0x100] ;  /* 0x00010000c614783b */ /* 0x000fe20000004200 */
        /* <DEDUP_REMOVED lines=20> */
[----:B------:R-:W-:Y:S02]  /*10610*/  FMNMX.FTZ R0, R162, R0, !PT ;  /* 0x00000000a2007209 */ /* 0x000fe40007810000 */
[----:B------:R-:W-:Y:S02]  /*10620*/  FSEL R71, R51, -INF , !P0 ;  /* 0xff80000033477808 */ /* 0x000fe40004000000 */
[----:B------:R-:W-:Y:S02]  /*10630*/  FMNMX.FTZ R0, R163, R0, !PT ;  /* 0x00000000a3007209 */ /* 0x000fe40007810000 */
[----:B------:R-:W-:Y:S02]  /*10640*/  FSETP.NEU.FTZ.AND P0, PT, R68, -INF , PT ;  /* 0xff8000004400780b */ /* 0x000fe40003f1d000 */
[----:B------:R-:W-:Y:S02]  /*10650*/  FMNMX.FTZ R2, R71, R0, !PT ;  /* 0x0000000047027209 */ /* 0x000fe40007810000 */
[----:B------:R-:W-:Y:S03]  /*10660*/  FSEL R132, R132, RZ, P0 ;  /* 0x000000ff84847208 */ /* 0x000fe60000000000 */
[----:B------:R-:W1:Y:S02]  /*10670*/  SHFL.BFLY PT, R0, R2, 0x2, 0x1f ;  /* 0x0c401f0002007f89 */ /* 0x000e6400000e0000 */
[--C-:B------:R-:W-:Y:S02]  /*10680*/  FFMA.FTZ R6, R12, c[0x0][0x2d0], -R132.reuse ;  /* 0x0000b4000c067a23 */ /* 0x100fe40000010884 */
[--C-:B------:R-:W-:Y:S02]  /*10690*/  FFMA.FTZ R9, R9, c[0x0][0x2d0], -R132.reuse ;  /* 0x0000b40009097a23 */ /* 0x100fe40000010884 */
[----:B------:R-:W-:Y:S02]  /*106a0*/  MUFU.EX2 R237, R6 ;  /* 0x0000000600ed7308 */ /* 0x000fe40000000800 */
[----:B------:R-:W-:Y:S08]  /*106b0*/  LDSM.16.MT88.4 R12, [R197+0x100] ;  /* 0x00010000c50c783b */ /* 0x000ff00000004200 */
[----:B------:R-:W-:Y:S01]  /*106c0*/  MUFU.EX2 R236, R9 ;  /* 0x0000000900ec7308 */ /* 0x000fe20000000800 */
[----:B-1----:R-:W-:Y:S01]  /*106d0*/  FMNMX.FTZ R2, R2, R0, !PT ;  /* 0x0000000002027209 */ /* 0x002fe20007810000 */
[--C-:B------:R-:W-:Y:S08]  /*106e0*/  FFMA.FTZ R0, R10, c[0x0][0x2d0], -R132.reuse ;  /* 0x0000b4000a007a23 */ /* 0x100ff00000010884 */
[----:B------:R1:W2:Y:S01]  /*106f0*/  MUFU.EX2 R239, R0 ;  /* 0x0000000000ef7308 */ /* 0x0002a20000000800 */
[----:B------:R-:W3:Y:S01]  /*10700*/  SHFL.BFLY PT, R3, R2, 0x1, 0x1f ;  /* 0x0c201f0002037f89 */ /* 0x000ee200000e0000 */
[----:B-1----:R-:W-:Y:S01]  /*10710*/  FFMA.FTZ R0, R11, c[0x0][0x2d0], -R132 ;  /* 0x0000b4000b007a23 */ /* 0x002fe20000010884 */
[----:B---3--:R-:W-:Y:S02]  /*10720*/  FMNMX.FTZ R3, R3, R2, !PT ;  /* 0x0000000203037209 */ /* 0x008fe40007810000 */
[----:B--2---:R-:W-:Y:S05]  /*10730*/  F2FP.PACK_AB R72, R239, R236 ;  /* 0x000000ecef48723e */ /* 0x004fea00000000ff */
[----:B------:R1:W2:Y:S02]  /*10740*/  MUFU.EX2 R238, R0 ;  /* 0x0000000000ee7308 */ /* 0x0002a40000000800 */
        /* <DEDUP_REMOVED lines=11> */
[----:B------:R-:W4:Y:S01]  /*10800*/  MUFU.EX2 R234, R5 ;  /* 0x0000000500ea7308 */ /* 0x000f220000000800 */
[--C-:B-1----:R-:W-:Y:S02]  /*10810*/  FFMA.FTZ R0, R7, c[0x0][0x2d0], -R69.reuse ;  /* 0x0000b40007007a23 */ /* 0x102fe40000010845 */
[C---:B--2---:R-:W-:Y:S02]  /*10820*/  FMUL.FTZ R9, R2.reuse, R81 ;  /* 0x0000005102097220 */ /* 0x044fe40000410000 */
[C---:B------:R-:W-:Y:S05]  /*10830*/  FMUL.FTZ R16, R2.reuse, R88 ;  /* 0x0000005802107220 */ /* 0x040fea0000410000 */
[----:B------:R1:W-:Y:S01]  /*10840*/  MUFU.EX2 R233, R0 ;  /* 0x0000000000e97308 */ /* 0x0003e20000000800 */
[C---:B------:R-:W-:Y:S02]  /*10850*/  FMUL.FTZ R17, R2.reuse, R89 ;  /* 0x0000005902117220 */ /* 0x040fe40000410000 */
[----:B------:R-:W-:Y:S02]  /*10860*/  FMUL.FTZ R24, R2, R96 ;  /* 0x0000006002187220 */ /* 0x000fe40000410000 */
[--C-:B---3--:R-:W-:Y:S02]  /*10870*/  FFMA.FTZ R4, R8, c[0x0][0x2d0], -R69.reuse ;  /* 0x0000b40008047a23 */ /* 0x108fe40000010845 */
[C---:B------:R-:W-:Y:S02]  /*10880*/  FMUL.FTZ R8, R2.reuse, R80 ;  /* 0x0000005002087220 */ /* 0x040fe40000410000 */
[C---:B------:R-:W-:Y:S01]  /*10890*/  FMUL.FTZ R25, R2.reuse, R97 ;  /* 0x0000006102197220 */ /* 0x040fe20000410000 */
[----:B------:R-:W2:Y:S01]  /*108a0*/  MUFU.EX2 R230, R4 ;  /* 0x0000000400e67308 */ /* 0x000ea20000000800 */
[C---:B------:R-:W-:Y:S02]  /*108b0*/  FMUL.FTZ R32, R2.reuse, R104 ;  /* 0x0000006802207220 */ /* 0x040fe40000410000 */
[----:B------:R-:W-:Y:S01]  /*108c0*/  FMUL.FTZ R33, R2, R105 ;  /* 0x0000006902217220 */ /* 0x000fe20000410000 */
[----:B----4-:R-:W-:Y:S01]  /*108d0*/  F2FP.PACK_AB R73, R234, R235 ;  /* 0x000000ebea49723e */ /* 0x010fe200000000ff */
[C---:B------:R-:W-:Y:S02]  /*108e0*/  FMUL.FTZ R5, R2.reuse, R77 ;  /* 0x0000004d02057220 */ /* 0x040fe40000410000 */
[C---:B------:R-:W-:Y:S02]  /*108f0*/  FMUL.FTZ R52, R2.reuse, R52 ;  /* 0x0000003402347220 */ /* 0x040fe40000410000 */
[C---:B------:R-:W-:Y:S02]  /*10900*/  FMUL.FTZ R53, R2.reuse, R53 ;  /* 0x0000003502357220 */ /* 0x040fe40000410000 */
[C---:B------:R-:W-:Y:S02]  /*10910*/  FMUL.FTZ R56, R2.reuse, R56 ;  /* 0x0000003802387220 */ /* 0x040fe40000410000 */
[C---:B------:R-:W-:Y:S01]  /*10920*/  FMUL.FTZ R57, R2.reuse, R57 ;  /* 0x0000003902397220 */ /* 0x040fe20000410000 */
[----:B-1----:R-:W-:Y:S01]  /*10930*/  FSEL R0, R3, RZ, P0 ;  /* 0x000000ff03007208 */ /* 0x002fe20000000000 */
[C---:B------:R-:W-:Y:S01]  /*10940*/  FMUL.FTZ R60, R2.reuse, R60 ;  /* 0x0000003c023c7220 */ /* 0x040fe20000410000 */
        /* <DEDUP_REMOVED lines=15> */
[C---:B------:R-:W-:Y:S03]  /*10a40*/  HMMA.16816.F32 R4, R72.reuse, R12, R4 ;  /* 0x0000000c4804723c */ /* 0x040fe60000001804 */
        /* <DEDUP_REMOVED lines=323> */
[----:B------:R-:W-:Y:S01]  /*11e80*/  FADD.FTZ R2, R70, R0 ;  /* 0x0000000046027221 */ /* 0x000fe20000010000 */
[----:B------:R-:W-:Y:S01]  /*11e90*/  IADD3 R0, R215, -0x1, RZ ;  /* 0xffffffffd7007810 */ /* 0x000fe20007ffe0ff */
[----:B------:R-:W-:Y:S02]  /*11ea0*/  FADD.FTZ R249, R134, R4 ;  /* 0x0000000486f97221 */ /* 0x000fe40000010000 */
[----:B------:R-:W-:Y:S02]  /*11eb0*/  FADD.FTZ R250, R69, R2 ;  /* 0x0000000245fa7221 */ /* 0x000fe40000010000 */
[----:B------:R-:W-:Y:S02]  /*11ec0*/  IMAD.MOV.U32 R215, RZ, RZ, R0 ;  /* 0x000000ffffd77224 */ /* 0x000fe400078e0000 */
[----:B------:R-:W-:Y:S02]  /*11ed0*/  IMAD.MOV.U32 R69, RZ, RZ, R68 ;  /* 0x000000ffff457224 */ /* 0x000fe400078e0044 */
[----:B------:R-:W-:Y:S01]  /*11ee0*/  IMAD.MOV.U32 R70, RZ, RZ, R3 ;  /* 0x000000ffff467224 */ /* 0x000fe200078e0003 */
[----:B------:R-:W-:-:S05]  /*11ef0*/  @P0 BRA `(.L_x_283) ;  /* 0xffffbbf000000947 */ /* 0x000fca000383ffff */
.L_x_273:
[----:B-1----:R-:W1:Y:S01]  /*11f00*/  SHFL.BFLY PT, R4, R249, 0x2, 0x1f ;  /* 0x0c401f00f9047f89 */ /* 0x002e6200000e0000 */
        /* <DEDUP_REMOVED lines=14> */
[----:B------:R-:W1:Y:S08]  /*11ff0*/  @P1 MUFU.RCP R2, R4 ;  /* 0x0000000400021308 */ /* 0x000e700000001000 */
[----:B------:R-:W-:Y:S08]  /*12000*/  @P0 MUFU.RCP R0, R7 ;  /* 0x0000000700000308 */ /* 0x000ff00000001000 */
[----:B------:R2:W3:Y:S01]  /*12010*/  @P1 MUFU.LG2 R6, R4 ;  /* 0x0000000400061308 */ /* 0x0004e20000000c00 */
[----:B-1----:R-:W-:-:S02]  /*12020*/  FMUL.FTZ R76, R2, R76 ;  /* 0x0000004c024c7220 */ /* 0x002fc40000410000 */
[C---:B------:R-:W-:Y:S02]  /*12030*/  FMUL.FTZ R29, R2.reuse, R77 ;  /* 0x0000004d021d7220 */ /* 0x040fe40000410000 */
[C---:B------:R-:W-:Y:S02]  /*12040*/  FMUL.FTZ R80, R2.reuse, R80 ;  /* 0x0000005002507220 */ /* 0x040fe40000410000 */
[C---:B------:R-:W-:Y:S01]  /*12050*/  FMUL.FTZ R8, R2.reuse, R81 ;  /* 0x0000005102087220 */ /* 0x040fe20000410000 */
[----:B------:R-:W1:Y:S01]  /*12060*/  @P0 MUFU.LG2 R7, R7 ;  /* 0x0000000700070308 */ /* 0x000e620000000c00 */
[C---:B------:R-:W-:Y:S02]  /*12070*/  FMUL.FTZ R84, R2.reuse, R84 ;  /* 0x0000005402547220 */ /* 0x040fe40000410000 */
[C---:B------:R-:W-:Y:S02]  /*12080*/  FMUL.FTZ R85, R2.reuse, R85 ;  /* 0x0000005502557220 */ /* 0x040fe40000410000 */
[----:B------:R-:W-:-:S02]  /*12090*/  FMUL.FTZ R88, R2, R88 ;  /* 0x0000005802587220 */ /* 0x000fc40000410000 */
[C---:B------:R-:W-:Y:S01]  /*120a0*/  FMUL.FTZ R89, R2.reuse, R89 ;  /* 0x0000005902597220 */ /* 0x040fe20000410000 */
[----:B--2---:R-:W-:Y:S01]  /*120b0*/  @P1 MOV R4, 0x3f317218 ;  /* 0x3f31721800041802 */ /* 0x004fe20000000f00 */
        /* <DEDUP_REMOVED lines=23> */
[----:B------:R-:W-:Y:S01]  /*12230*/  FMUL.FTZ R14, R2, R65 ;  /* 0x00000041020e7220 */ /* 0x000fe20000410000 */
[----:B------:R-:W-:Y:S01]  /*12240*/  @P0 MOV R2, 0x3f317218 ;  /* 0x3f31721800020802 */ /* 0x000fe20000000f00 */
[----:B------:R-:W-:Y:S02]  /*12250*/  @P1 FMUL.FTZ R5, R4, c[0x0][0x2d0] ;  /* 0x0000b40004051a20 */ /* 0x000fe40000410000 */
[----:B---3--:R-:W-:Y:S02]  /*12260*/  @P1 FMUL.FTZ R6, R6, 0.69314718246459960938 ;  /* 0x3f31721806061820 */ /* 0x008fe40000410000 */
[----:B-1----:R-:W-:Y:S02]  /*12270*/  @P0 FMUL.FTZ R4, R7, 0.69314718246459960938 ;  /* 0x3f31721807040820 */ /* 0x002fe40000410000 */
[----:B------:R-:W-:Y:S02]  /*12280*/  @P0 FMUL.FTZ R2, R2, c[0x0][0x2d0] ;  /* 0x0000b40002020a20 */ /* 0x000fe40000410000 */
        /* <DEDUP_REMOVED lines=31> */
[----:B------:R-:W-:Y:S02]  /*12480*/  FMUL.FTZ R67, R0, R67 ;  /* 0x0000004300437220 */ /* 0x000fe40000410000 */
[----:B------:R-:W-:Y:S02]  /*12490*/  @P1 FFMA.FTZ R32, R5, R68, R6 ;  /* 0x0000004405201223 */ /* 0x000fe40000010006 */
[----:B------:R-:W-:Y:S02]  /*124a0*/  @P0 FFMA.FTZ R33, R2, R3, R4 ;  /* 0x0000000302210223 */ /* 0x000fe40000010004 */
.L_x_241:
[----:B------:R-:W1:Y:S02]  /*124b0*/  S2R R44, SR_CTAID.Y ;  /* 0x00000000002c7919 */ /* 0x000e640000002600 */
[----:B-1----:R-:W-:Y:S01]  /*124c0*/  SHF.R.S32.HI R36, RZ, 0x1f, R44 ;  /* 0x0000001fff247819 */ /* 0x002fe2000001142c */
[----:B------:R-:W-:Y:S05]  /*124d0*/  @P2 BRA `(.L_x_284) ;  /* 0x0000129000002947 */ /* 0x000fea0003800000 */
[----:B------:R-:W2:Y:S01]  /*124e0*/  LDL R37, [R1+0x24] ;  /* 0x0000240001257983 */ /* 0x000ea20000100800 */
[----:B------:R-:W-:Y:S02]  /*124f0*/  F2FP.PACK_AB R29, R29, R76 ;  /* 0x0000004c1d1d723e */ /* 0x000fe400000000ff */
[----:B------:R-:W-:Y:S01]  /*12500*/  F2FP.PACK_AB R79, R79, R78 ;  /* 0x0000004e4f4f723e */ /* 0x000fe200000000ff */
[----:B------:R-:W1:Y:S01]  /*12510*/  S2R R34, SR_TID.X ;  /* 0x0000000000227919 */ /* 0x000e620000002100 */
[----:B------:R-:W-:-:S02]  /*12520*/  F2FP.PACK_AB R8, R8, R80 ;  /* 0x000000500808723e */ /* 0x000fc400000000ff */
[----:B------:R-:W-:Y:S02]  /*12530*/  F2FP.PACK_AB R82, R83, R82 ;  /* 0x000000525352723e */ /* 0x000fe400000000ff */
[----:B------:R-:W-:Y:S02]  /*12540*/  F2FP.PACK_AB R5, R85, R84 ;  /* 0x000000545505723e */ /* 0x000fe400000000ff */
[----:B------:R-:W-:Y:S02]  /*12550*/  F2FP.PACK_AB R86, R87, R86 ;  /* 0x000000565756723e */ /* 0x000fe400000000ff */
[----:B------:R-:W-:Y:S02]  /*12560*/  F2FP.PACK_AB R6, R89, R88 ;  /* 0x000000585906723e */ /* 0x000fe400000000ff */
[----:B------:R-:W-:Y:S02]  /*12570*/  F2FP.PACK_AB R90, R91, R90 ;  /* 0x0000005a5b5a723e */ /* 0x000fe400000000ff */
[----:B------:R-:W-:-:S02]  /*12580*/  F2FP.PACK_AB R7, R93, R92 ;  /* 0x0000005c5d07723e */ /* 0x000fc400000000ff */
[----:B------:R-:W-:Y:S02]  /*12590*/  F2FP.PACK_AB R94, R95, R94 ;  /* 0x0000005e5f5e723e */ /* 0x000fe400000000ff */
[----:B------:R-:W-:Y:S02]  /*125a0*/  F2FP.PACK_AB R28, R28, R96 ;  /* 0x000000601c1c723e */ /* 0x000fe400000000ff */
[----:B------:R-:W-:Y:S02]  /*125b0*/  F2FP.PACK_AB R98, R99, R98 ;  /* 0x000000626362723e */ /* 0x000fe400000000ff */
[----:B------:R-:W-:Y:S02]  /*125c0*/  F2FP.PACK_AB R27, R27, R100 ;  /* 0x000000641b1b723e */ /* 0x000fe400000000ff */
[----:B------:R-:W-:Y:S02]  /*125d0*/  F2FP.PACK_AB R102, R103, R102 ;  /* 0x000000666766723e */ /* 0x000fe400000000ff */
[----:B-1----:R-:W-:-:S02]  /*125e0*/  SHF.R.S32.HI R35, RZ, 0x1f, R34 ;  /* 0x0000001fff237819 */ /* 0x002fc40000011422 */
[----:B------:R-:W-:Y:S02]  /*125f0*/  F2FP.PACK_AB R25, R25, R104 ;  /* 0x000000681919723e */ /* 0x000fe400000000ff */
[CC--:B------:R-:W-:Y:S02]  /*12600*/  LEA.HI R2, R35.reuse, R34.reuse, RZ, 0x2 ;  /* 0x0000002223027211 */ /* 0x0c0fe400078f10ff */
[----:B------:R-:W-:Y:S02]  /*12610*/  LEA.HI R31, R35, R34, RZ, 0x5 ;  /* 0x00000022231f7211 */ /* 0x000fe400078f28ff */
[--C-:B------:R-:W-:Y:S02]  /*12620*/  SHF.R.S32.HI R4, RZ, 0x2, R2.reuse ;  /* 0x00000002ff047819 */ /* 0x100fe40000011402 */
[----:B------:R-:W-:Y:S02]  /*12630*/  SHF.R.S32.HI R0, RZ, 0x1f, R2 ;  /* 0x0000001fff007819 */ /* 0x000fe40000011402 */
[----:B------:R-:W-:-:S02]  /*12640*/  SHF.R.S32.HI R30, RZ, 0x5, R31 ;  /* 0x00000005ff1e7819 */ /* 0x000fc4000001141f */
[----:B------:R-:W-:Y:S02]  /*12650*/  LEA.HI R0, R0, R4, RZ, 0x3 ;  /* 0x0000000400007211 */ /* 0x000fe400078f18ff */
[----:B------:R-:W-:Y:S02]  /*12660*/  F2FP.PACK_AB R107, R107, R106 ;  /* 0x0000006a6b6b723e */ /* 0x000fe400000000ff */
[----:B------:R-:W-:Y:S02]  /*12670*/  LOP3.LUT R0, R0, 0xfffffff8, RZ, 0xc0, !PT ;  /* 0xfffffff800007812 */ /* 0x000fe400078ec0ff */
[----:B------:R-:W-:Y:S02]  /*12680*/  F2FP.PACK_AB R24, R24, R108 ;  /* 0x0000006c1818723e */ /* 0x000fe400000000ff */
[----:B------:R-:W-:Y:S01]  /*12690*/  F2FP.PACK_AB R23, R23, R110 ;  /* 0x0000006e1717723e */ /* 0x000fe200000000ff */
[----:B------:R-:W-:Y:S01]  /*126a0*/  IMAD.IADD R4, R4, 0x1, -R0 ;  /* 0x0000000104047824 */ /* 0x000fe200078e0a00 */
[----:B------:R-:W-:-:S02]  /*126b0*/  LOP3.LUT R0, R2, 0xfffffffc, RZ, 0xc0, !PT ;  /* 0xfffffffc02007812 */ /* 0x000fc400078ec0ff */
[----:B------:R-:W-:Y:S01]  /*126c0*/  F2FP.PACK_AB R22, R22, R112 ;  /* 0x000000701616723e */ /* 0x000fe200000000ff */
[C---:B------:R-:W-:Y:S01]  /*126d0*/  IMAD.SHL.U32 R2, R4.reuse, 0x40, RZ ;  /* 0x0000004004027824 */ /* 0x040fe200078e00ff */
[----:B------:R-:W-:Y:S01]  /*126e0*/  LOP3.LUT R3, R4, 0x1, RZ, 0xc0, !PT ;  /* 0x0000000104037812 */ /* 0x000fe200078ec0ff */
[----:B------:R-:W-:Y:S01]  /*126f0*/  IMAD.IADD R26, R34, 0x1, -R0 ;  /* 0x00000001221a7824 */ /* 0x000fe200078e0a00 */
[----:B------:R-:W-:Y:S02]  /*12700*/  F2FP.PACK_AB R21, R21, R114 ;  /* 0x000000721515723e */ /* 0x000fe400000000ff */
[----:B------:R-:W-:Y:S01]  /*12710*/  LOP3.LUT R0, R2, 0x1c0, RZ, 0xc0, !PT ;  /* 0x000001c002007812 */ /* 0x000fe200078ec0ff */
[----:B------:R-:W-:Y:S01]  /*12720*/  IMAD R2, R30, 0x200, R26 ;  /* 0x000002001e027824 */ /* 0x000fe200078e021a */
[----:B------:R-:W-:Y:S02]  /*12730*/  ISETP.NE.U32.AND P0, PT, R3, 0x1, PT ;  /* 0x000000010300780c */ /* 0x000fe40003f05070 */
[----:B------:R-:W-:-:S02]  /*12740*/  LEA.HI R0, R0, R0, RZ, 0x1d ;  /* 0x0000000000007211 */ /* 0x000fc400078fe8ff */
        /* <DEDUP_REMOVED lines=8> */
[----:B------:R-:W-:Y:S02]  /*127d0*/  F2FP.PACK_AB R18, R18, R120 ;  /* 0x000000781212723e */ /* 0x000fe400000000ff */
[----:B------:R-:W-:-:S02]  /*127e0*/  F2FP.PACK_AB R17, R17, R122 ;  /* 0x0000007a1111723e */ /* 0x000fc400000000ff */
[C---:B------:R-:W-:Y:S02]  /*127f0*/  IADD3 R3, R0.reuse, 0x80, RZ ;  /* 0x0000008000037810 */ /* 0x040fe40007ffe0ff */
[C---:B------:R-:W-:Y:S02]  /*12800*/  IADD3 R2, R0.reuse, 0x70, RZ ;  /* 0x0000007000027810 */ /* 0x040fe40007ffe0ff */
[----:B------:R-:W-:Y:S01]  /*12810*/  @P0 IADD3 R2, R3, 0x10, RZ ;  /* 0x0000001003020810 */ /* 0x000fe20007ffe0ff */
[----:B------:R-:W-:Y:S01]  /*12820*/  IMAD.IADD R3, R0, 0x1, R4 ;  /* 0x0000000100037824 */ /* 0x000fe200078e0204 */
[----:B------:R-:W-:Y:S02]  /*12830*/  F2FP.PACK_AB R16, R16, R52 ;  /* 0x000000341010723e */ /* 0x000fe400000000ff */
[----:B------:R-:W-:Y:S01]  /*12840*/  F2FP.PACK_AB R13, R13, R54 ;  /* 0x000000360d0d723e */ /* 0x000fe200000000ff */
[----:B------:R-:W-:Y:S01]  /*12850*/  IMAD.IADD R4, R4, 0x1, R2 ;  /* 0x0000000104047824 */ /* 0x000fe200078e0202 */
[----:B------:R-:W-:-:S02]  /*12860*/  F2FP.PACK_AB R12, R12, R56 ;  /* 0x000000380c0c723e */ /* 0x000fc400000000ff */
[----:B------:R-:W-:Y:S02]  /*12870*/  F2FP.PACK_AB R11, R11, R58 ;  /* 0x0000003a0b0b723e */ /* 0x000fe400000000ff */
[----:B------:R-:W-:Y:S02]  /*12880*/  F2FP.PACK_AB R9, R61, R60 ;  /* 0x0000003c3d09723e */ /* 0x000fe400000000ff */
[----:B------:R-:W-:Y:S02]  /*12890*/  F2FP.PACK_AB R15, R15, R62 ;  /* 0x0000003e0f0f723e */ /* 0x000fe400000000ff */
[----:B------:R-:W-:Y:S01]  /*128a0*/  F2FP.PACK_AB R14, R14, R64 ;  /* 0x000000400e0e723e */ /* 0x000fe200000000ff */
[----:B------:R1:W-:Y:S01]  /*128b0*/  STS [R0+0x80], R29 ;  /* 0x0000801d00007388 */ /* 0x0003e20000000800 */
[----:B------:R-:W-:Y:S02]  /*128c0*/  F2FP.PACK_AB R10, R67, R10 ;  /* 0x0000000a430a723e */ /* 0x000fe400000000ff */
[----:B------:R-:W-:Y:S01]  /*128d0*/  ISETP.NE.U32.AND P0, PT, RZ, c[0x0][0x500], PT ;  /* 0x00014000ff007a0c */ /* 0x000fe20003f05070 */
[----:B------:R-:W-:Y:S01]  /*128e0*/  STS [R0+0x480], R79 ;  /* 0x0004804f00007388 */ /* 0x000fe20000000800 */
[----:B------:R-:W-:-:S02]  /*128f0*/  ISETP.NE.U32.AND P1, PT, RZ, c[0x0][0x508], PT ;  /* 0x00014200ff007a0c */ /* 0x000fc40003f25070 */
[----:B------:R-:W-:Y:S01]  /*12900*/  ISETP.NE.AND.EX P0, PT, RZ, c[0x0][0x504], PT, P0 ;  /* 0x00014100ff007a0c */ /* 0x000fe20003f05300 */
[----:B------:R3:W-:Y:S01]  /*12910*/  STS [R2], R8 ;  /* 0x0000000802007388 */ /* 0x0007e20000000800 */
[----:B------:R-:W-:-:S03]  /*12920*/  ISETP.NE.AND.EX P1, PT, RZ, c[0x0][0x50c], PT, P1 ;  /* 0x00014300ff007a0c */ /* 0x000fc60003f25310 */
[----:B------:R-:W-:Y:S04]  /*12930*/  STS [R2+0x400], R82 ;  /* 0x0004005202007388 */ /* 0x000fe80000000800 */
[----:B------:R4:W-:Y:S04]  /*12940*/  STS [R3+0x80], R5 ;  /* 0x0000800503007388 */ /* 0x0009e80000000800 */
[----:B------:R-:W-:Y:S04]  /*12950*/  STS [R3+0x480], R86 ;  /* 0x0004805603007388 */ /* 0x000fe80000000800 */
[----:B------:R4:W-:Y:S01]  /*12960*/  STS [R4], R6 ;  /* 0x0000000604007388 */ /* 0x0009e20000000800 */
[----:B-1----:R-:W-:-:S03]  /*12970*/  IMAD.MOV.U32 R29, RZ, RZ, 0x40 ;  /* 0x00000040ff1d7424 */ /* 0x002fc600078e00ff */
[----:B------:R-:W-:Y:S02]  /*12980*/  STS [R4+0x400], R90 ;  /* 0x0004005a04007388 */ /* 0x000fe40000000800 */
[----:B---3--:R-:W-:-:S05]  /*12990*/  SEL R8, R29, 0xffffffc0, !P2 ;  /* 0xffffffc01d087807 */ /* 0x008fca0005000000 */
[----:B----4-:R-:W-:-:S05]  /*129a0*/  IMAD.IADD R5, R0, 0x1, R8 ;  /* 0x0000000100057824 */ /* 0x010fca00078e0208 */
[----:B------:R1:W-:Y:S01]  /*129b0*/  STS [R5+0x80], R7 ;  /* 0x0000800705007388 */ /* 0x0003e20000000800 */
[----:B------:R-:W-:-:S03]  /*129c0*/  IMAD.IADD R6, R8, 0x1, R2 ;  /* 0x0000000108067824 */ /* 0x000fc600078e0202 */
[----:B------:R-:W-:Y:S04]  /*129d0*/  STS [R5+0x480], R94 ;  /* 0x0004805e05007388 */ /* 0x000fe80000000800 */
[----:B------:R-:W-:Y:S04]  /*129e0*/  STS [R6], R28 ;  /* 0x0000001c06007388 */ /* 0x000fe80000000800 */
[----:B------:R-:W-:Y:S01]  /*129f0*/  STS [R6+0x400], R98 ;  /* 0x0004006206007388 */ /* 0x000fe20000000800 */
[----:B-1----:R-:W-:Y:S02]  /*12a00*/  IMAD.IADD R7, R8, 0x1, R3 ;  /* 0x0000000108077824 */ /* 0x002fe400078e0203 */
[----:B------:R-:W-:-:S03]  /*12a10*/  IMAD.IADD R8, R4, 0x1, R8 ;  /* 0x0000000104087824 */ /* 0x000fc600078e0208 */
[----:B------:R-:W-:Y:S04]  /*12a20*/  STS [R7+0x80], R27 ;  /* 0x0000801b07007388 */ /* 0x000fe80000000800 */
[----:B------:R-:W-:Y:S04]  /*12a30*/  STS [R7+0x480], R102 ;  /* 0x0004806607007388 */ /* 0x000fe80000000800 */
[----:B------:R-:W-:Y:S04]  /*12a40*/  STS [R8], R25 ;  /* 0x0000001908007388 */ /* 0x000fe80000000800 */
        /* <DEDUP_REMOVED lines=8> */
[----:B------:R-:W-:Y:S04]  /*12ad0*/  STS [R4+0x4400], R17 ;  /* 0x0044001104007388 */ /* 0x000fe80000000800 */
[----:B------:R-:W-:Y:S04]  /*12ae0*/  STS [R5+0x4080], R16 ;  /* 0x0040801005007388 */ /* 0x000fe80000000800 */
[----:B------:R2:W-:Y:S01]  /*12af0*/  STS [R5+0x4480], R13 ;  /* 0x0044800d05007388 */ /* 0x0005e20000000800 */
[----:B-1----:R-:W-:-:S03]  /*12b00*/  IMAD.MOV.U32 R2, RZ, RZ, 0x4 ;  /* 0x00000004ff027424 */ /* 0x002fc600078e00ff */
[----:B------:R-:W-:Y:S04]  /*12b10*/  STS [R6+0x4000], R12 ;  /* 0x0040000c06007388 */ /* 0x000fe80000000800 */
[----:B------:R-:W-:Y:S04]  /*12b20*/  STS [R6+0x4400], R11 ;  /* 0x0044000b06007388 */ /* 0x000fe80000000800 */
[----:B------:R-:W-:Y:S04]  /*12b30*/  STS [R7+0x4080], R9 ;  /* 0x0040800907007388 */ /* 0x000fe80000000800 */
[----:B------:R1:W-:Y:S04]  /*12b40*/  STS [R7+0x4480], R15 ;  /* 0x0044800f07007388 */ /* 0x0003e80000000800 */
[----:B------:R3:W-:Y:S04]  /*12b50*/  STS [R8+0x4000], R14 ;  /* 0x0040000e08007388 */ /* 0x0007e80000000800 */
[----:B------:R3:W-:Y:S01]  /*12b60*/  STS [R8+0x4400], R10 ;  /* 0x0044000a08007388 */ /* 0x0007e20000000800 */
[----:B--2---:R-:W-:-:S03]  /*12b70*/  IMAD.WIDE R4, R37, R2, c[0x0][0x500] ;  /* 0x0001400025047625 */ /* 0x004fc600078e0202 */
[----:B------:R-:W-:Y:S06]  /*12b80*/  BAR.SYNC.DEFER_BLOCKING 0x1, 0x100 ;  /* 0x0044000000007b1d */ /* 0x000fec0000010000 */
[----:B------:R-:W2:Y:S01]  /*12b90*/  @P0 LDG.E R0, [R4.64] ;  /* 0x0000000604000981 */ /* 0x000ea2000c1e1900 */
[----:B-1----:R-:W-:Y:S02]  /*12ba0*/  IMAD.MOV.U32 R15, RZ, RZ, c[0x0][0x388] ;  /* 0x0000e200ff0f7624 */ /* 0x002fe400078e00ff */
[----:B------:R-:W-:-:S05]  /*12bb0*/  @P1 IMAD.WIDE R2, R37, R2, c[0x0][0x508] ;  /* 0x0001420025021625 */ /* 0x000fca00078e0202 */
[----:B------:R1:W5:Y:S02]  /*12bc0*/  @P1 LDG.E R15, [R2.64] ;  /* 0x00000006020f1981 */ /* 0x000364000c1e1900 */
[----:B-1----:R-:W-:Y:S02]  /*12bd0*/  CS2R R2, SRZ ;  /* 0x0000000000027805 */ /* 0x002fe4000001ff00 */
[--C-:B--2---:R-:W-:Y:S01]  /*12be0*/  @P0 SHF.R.S32.HI R3, RZ, 0x1f, R0.reuse ;  /* 0x0000001fff030819 */ /* 0x104fe20000011400 */
[----:B------:R-:W-:Y:S01]  /*12bf0*/  @P0 IMAD.MOV.U32 R2, RZ, RZ, R0 ;  /* 0x000000ffff020224 */ /* 0x000fe200078e0000 */
[----:B------:R-:W-:Y:S05]  /*12c00*/  @P1 BRA `(.L_x_285) ;  /* 0x0000004000001947 */ /* 0x000fea0003800000 */
[----:B---3--:R-:W-:Y:S05]  /*12c10*/  @!P0 BRA `(.L_x_285) ;  /* 0x0000003000008947 */ /* 0x008fea0003800000 */
[----:B------:R1:W2:Y:S04]  /*12c20*/  LDG.E R0, [R4.64] ;  /* 0x0000000604007981 */ /* 0x0002a8000c1e1900 */
[----:B-1----:R-:W2:Y:S02]  /*12c30*/  LDG.E R4, [R4.64+0x4] ;  /* 0x0000040604047981 */ /* 0x002ea4000c1e1900 */
[----:B--2--5:R-:W-:-:S02]  /*12c40*/  IADD3 R15, -R0, R4, RZ ;  /* 0x00000004000f7210 */ /* 0x024fc40007ffe1ff */
.L_x_285:
[----:B---3--:R-:W-:Y:S01]  /*12c50*/  LOP3.LUT R0, R31, 0xffffffe0, RZ, 0xc0, !PT ;  /* 0xffffffe01f007812 */ /* 0x008fe200078ec0ff */
[----:B------:R-:W1:Y:S01]  /*12c60*/  S2R R19, SR_CTAID.X ;  /* 0x0000000000137919 */ /* 0x000e620000002500 */
[----:B------:R-:W-:Y:S01]  /*12c70*/  SHF.R.S32.HI R4, RZ, 0x1f, R30 ;  /* 0x0000001fff047819 */ /* 0x000fe2000001141e */
[----:B------:R-:W-:Y:S01]  /*12c80*/  IMAD.MOV.U32 R7, RZ, RZ, c[0x0][0x4e8] ;  /* 0x00013a00ff077624 */ /* 0x000fe200078e00ff */
[----:B------:R-:W-:Y:S01]  /*12c90*/  LEA.HI R16, R35, R34, RZ, 0x3 ;  /* 0x0000002223107211 */ /* 0x000fe200078f18ff */
[----:B------:R-:W-:Y:S01]  /*12ca0*/  IMAD.IADD R0, R34, 0x1, -R0 ;  /* 0x0000000122007824 */ /* 0x000fe200078e0a00 */
[----:B------:R-:W-:Y:S01]  /*12cb0*/  LEA.HI R4, R4, R30, RZ, 0x3 ;  /* 0x0000001e04047211 */ /* 0x000fe200078f18ff */
[----:B------:R-:W-:Y:S01]  /*12cc0*/  IMAD R9, R36, c[0x0][0x3e8], RZ ;  /* 0x0000fa0024097a24 */ /* 0x000fe200078e02ff */
[----:B------:R-:W-:Y:S01]  /*12cd0*/  ISETP.NE.AND P1, PT, R7, 0x1, PT ;  /* 0x000000010700780c */ /* 0x000fe20003f25270 */
[----:B-----5:R-:W-:Y:S01]  /*12ce0*/  IMAD R15, R15, c[0x0][0x4e8], RZ ;  /* 0x00013a000f0f7a24 */ /* 0x020fe200078e02ff */
[----:B------:R-:W-:Y:S01]  /*12cf0*/  SHF.R.S32.HI R6, RZ, 0x1f, R0 ;  /* 0x0000001fff067819 */ /* 0x000fe20000011400 */
[----:B------:R-:W-:Y:S01]  /*12d00*/  BSSY B0, `(.L_x_286) ;  /* 0x0000076000007945 */ /* 0x000fe20003800000 */
[----:B------:R-:W-:-:S02]  /*12d10*/  LOP3.LUT R5, R4, 0xffffff8, RZ, 0xc0, !PT ;  /* 0x0ffffff804057812 */ /* 0x000fc400078ec0ff */
[----:B------:R-:W-:Y:S02]  /*12d20*/  LEA.HI R4, R26, R26, RZ, 0x1 ;  /* 0x0000001a1a047211 */ /* 0x000fe400078f08ff */
[----:B------:R-:W-:Y:S02]  /*12d30*/  LEA.HI R6, R6, R0, RZ, 0x2 ;  /* 0x0000000006067211 */ /* 0x000fe400078f10ff */
[----:B------:R-:W-:Y:S02]  /*12d40*/  IADD3 R7, R30, -R5, RZ ;  /* 0x800000051e077210 */ /* 0x000fe40007ffe0ff */
[----:B------:R-:W-:Y:S02]  /*12d50*/  LOP3.LUT R4, R4, 0x1ffffffe, RZ, 0xc0, !PT ;  /* 0x1ffffffe04047812 */ /* 0x000fe400078ec0ff */
[----:B------:R-:W-:Y:S02]  /*12d60*/  SHF.R.S32.HI R5, RZ, 0x2, R6 ;  /* 0x00000002ff057819 */ /* 0x000fe40000011406 */
[----:B------:R-:W-:Y:S01]  /*12d70*/  LOP3.LUT P2, RZ, R0, 0x3, RZ, 0xc0, !PT ;  /* 0x0000000300ff7812 */ /* 0x000fe2000784c0ff */
[----:B------:R-:W-:Y:S01]  /*12d80*/  IMAD R0, R3, c[0x0][0x3a0], RZ ;  /* 0x0000e80003007a24 */ /* 0x000fe200078e02ff */
[----:B------:R-:W-:Y:S01]  /*12d90*/  SEL R14, R37, RZ, !P0 ;  /* 0x000000ff250e7207 */ /* 0x000fe20004000000 */
[----:B------:R-:W-:Y:S01]  /*12da0*/  IMAD.IADD R8, R26, 0x1, -R4 ;  /* 0x000000011a087824 */ /* 0x000fe200078e0a04 */
[----:B------:R-:W-:Y:S01]  /*12db0*/  MOV R4, R2 ;  /* 0x0000000200047202 */ /* 0x000fe20000000f00 */
[----:B------:R-:W-:Y:S01]  /*12dc0*/  IMAD R17, R7, 0x10, R5 ;  /* 0x0000001007117824 */ /* 0x000fe200078e0205 */
[----:B------:R-:W-:Y:S01]  /*12dd0*/  LOP3.LUT R12, R16, 0xfffffff8, RZ, 0xc0, !PT ;  /* 0xfffffff8100c7812 */ /* 0x000fe200078ec0ff */
[----:B------:R-:W-:Y:S01]  /*12de0*/  IMAD R6, R2, c[0x0][0x3a4], R0 ;  /* 0x0000e90002067a24 */ /* 0x000fe200078e0200 */
[----:B------:R-:W-:Y:S01]  /*12df0*/  SHF.R.S32.HI R16, RZ, 0x3, R16 ;  /* 0x00000003ff107819 */ /* 0x000fe20000011410 */
[----:B------:R-:W-:Y:S01]  /*12e00*/  IMAD R0, R8, 0x8, R17 ;  /* 0x0000000808007824 */ /* 0x000fe200078e0211 */
[----:B------:R-:W-:Y:S01]  /*12e10*/  LEA.HI R18, R35, R34, RZ, 0x6 ;  /* 0x0000002223127211 */ /* 0x000fe200078f30ff */
[----:B------:R-:W-:-:S02]  /*12e20*/  IMAD.MOV.U32 R5, RZ, RZ, R3 ;  /* 0x000000ffff057224 */ /* 0x000fc400078e0003 */
[----:B------:R-:W-:Y:S02]  /*12e30*/  IMAD R7, R36, c[0x0][0x490], RZ ;  /* 0x0001240024077a24 */ /* 0x000fe400078e02ff */
[----:B-1----:R-:W-:Y:S02]  /*12e40*/  IMAD R8, R19, 0x80, R0 ;  /* 0x0000008013087824 */ /* 0x002fe400078e0200 */
[----:B------:R-:W-:-:S04]  /*12e50*/  IMAD.WIDE.U32 R2, R2, c[0x0][0x3a0], RZ ;  /* 0x0000e80002027a25 */ /* 0x000fc800078e00ff */
[C---:B------:R-:W-:Y:S01]  /*12e60*/  IMAD.WIDE.U32 R10, R44.reuse, c[0x0][0x490], R4 ;  /* 0x000124002c0a7a25 */ /* 0x040fe200078e0004 */
[----:B------:R-:W-:Y:S02]  /*12e70*/  IADD3 R3, R3, R6, RZ ;  /* 0x0000000603037210 */ /* 0x000fe40007ffe0ff */
[----:B------:R-:W-:Y:S01]  /*12e80*/  SHF.R.S32.HI R6, RZ, 0x1f, R37 ;  /* 0x0000001fff067819 */ /* 0x000fe20000011425 */
[C---:B------:R-:W-:Y:S02]  /*12e90*/  IMAD R4, R44.reuse, c[0x0][0x494], R7 ;  /* 0x000125002c047a24 */ /* 0x040fe400078e0207 */
[----:B------:R-:W-:Y:S02]  /*12ea0*/  IMAD R7, R44, c[0x0][0x3ec], R9 ;  /* 0x0000fb002c077a24 */ /* 0x000fe400078e0209 */
[----:B------:R-:W-:Y:S01]  /*12eb0*/  @P1 IMAD.HI.U32 R9, R8, c[0x0][0x4ec], RZ ;  /* 0x00013b0008091a27 */ /* 0x000fe200078e00ff */
[----:B------:R-:W-:Y:S02]  /*12ec0*/  IADD3 R5, R11, R4, RZ ;  /* 0x000000040b057210 */ /* 0x000fe40007ffe0ff */
[----:B------:R-:W-:Y:S01]  /*12ed0*/  SEL R11, R6, RZ, !P0 ;  /* 0x000000ff060b7207 */ /* 0x000fe20004000000 */
[----:B------:R-:W-:Y:S01]  /*12ee0*/  IMAD.MOV.U32 R0, RZ, RZ, R8 ;  /* 0x000000ffff007224 */ /* 0x000fe200078e0008 */
[----:B------:R-:W-:Y:S01]  /*12ef0*/  @P1 SHF.R.U32.HI R0, RZ, c[0x0][0x4f0], R9 ;  /* 0x00013c00ff001a19 */ /* 0x000fe20000011609 */
[----:B------:R-:W-:-:S04]  /*12f00*/  IMAD.WIDE.U32 R2, R44, c[0x0][0x3e8], R2 ;  /* 0x0000fa002c027a25 */ /* 0x000fc800078e0002 */
[----:B------:R-:W-:Y:S01]  /*12f10*/  IMAD.MOV.U32 R4, RZ, RZ, R10 ;  /* 0x000000ffff047224 */ /* 0x000fe200078e000a */
[----:B------:R-:W-:Y:S01]  /*12f20*/  IADD3 R7, R3, R7, RZ ;  /* 0x0000000703077210 */ /* 0x000fe20007ffe0ff */
[----:B------:R-:W-:Y:S01]  /*12f30*/  IMAD.MOV R10, RZ, RZ, -R0 ;  /* 0x000000ffff0a7224 */ /* 0x000fe200078e0a00 */
[----:B------:R-:W-:Y:S01]  /*12f40*/  MOV R6, R2 ;  /* 0x0000000200067202 */ /* 0x000fe20000000f00 */
[----:B------:R-:W-:-:S04]  /*12f50*/  IMAD.WIDE.U32 R2, R14, c[0x0][0x498], R4 ;  /* 0x000126000e027a25 */ /* 0x000fc800078e0004 */
[----:B------:R-:W-:Y:S01]  /*12f60*/  IMAD.IADD R12, R34, 0x1, -R12 ;  /* 0x00000001220c7824 */ /* 0x000fe200078e0a0c */
[----:B------:R-:W-:Y:S01]  /*12f70*/  IADD3 R2, P0, R0, R2, RZ ;  /* 0x0000000200027210 */ /* 0x000fe20007f1e0ff */
[----:B------:R-:W-:Y:S02]  /*12f80*/  IMAD R9, R11, c[0x0][0x498], RZ ;  /* 0x000126000b097a24 */ /* 0x000fe400078e02ff */
[----:B------:R-:W-:Y:S01]  /*12f90*/  IMAD R5, R10, c[0x0][0x4e8], R8 ;  /* 0x00013a000a057a24 */ /* 0x000fe200078e0208 */
[----:B------:R-:W-:Y:S01]  /*12fa0*/  SHF.R.S32.HI R8, RZ, 0x1f, R0 ;  /* 0x0000001fff087819 */ /* 0x000fe20000011400 */
[----:B------:R-:W-:Y:S02]  /*12fb0*/  IMAD R13, R12, 0x20, R16 ;  /* 0x000000200c0d7824 */ /* 0x000fe400078e0210 */
[----:B------:R-:W-:Y:S01]  /*12fc0*/  IMAD R9, R14, c[0x0][0x49c], R9 ;  /* 0x000127000e097a24 */ /* 0x000fe200078e0209 */
[----:B------:R-:W-:Y:S01]  /*12fd0*/  SHF.R.S32.HI R10, RZ, 0x1f, R5 ;  /* 0x0000001fff0a7819 */ /* 0x000fe20000011405 */
[----:B------:R-:W-:-:S02]  /*12fe0*/  IMAD R13, R19, 0x80, R13 ;  /* 0x00000080130d7824 */ /* 0x000fc400078e020d */
[----:B------:R-:W-:Y:S01]  /*12ff0*/  IMAD.SHL.U32 R12, R12, 0x8, RZ ;  /* 0x000000080c0c7824 */ /* 0x000fe200078e00ff */
[----:B------:R-:W-:Y:S01]  /*13000*/  IADD3.X R3, R8, R3, R9, P0, !PT ;  /* 0x0000000308037210 */ /* 0x000fe200007fe409 */
[----:B------:R-:W-:Y:S01]  /*13010*/  IMAD R9, R10, c[0x0][0x488], RZ ;  /* 0x000122000a097a24 */ /* 0x000fe200078e02ff */
[----:B------:R-:W-:Y:S01]  /*13020*/  SHF.L.U32 R8, R16, 0x6, RZ ;  /* 0x0000000610087819 */ /* 0x000fe200000006ff */
[----:B------:R-:W-:-:S04]  /*13030*/  @P1 IMAD.HI.U32 R4, R13, c[0x0][0x4ec], RZ ;  /* 0x00013b000d041a27 */ /* 0x000fc800078e00ff */
[----:B------:R-:W-:-:S04]  /*13040*/  IMAD.WIDE.U32 R2, R5, c[0x0][0x488], R2 ;  /* 0x0001220005027a25 */ /* 0x000fc800078e0002 */
[----:B------:R-:W-:Y:S02]  /*13050*/  IMAD R9, R5, c[0x0][0x48c], R9 ;  /* 0x0001230005097a24 */ /* 0x000fe400078e0209 */
[----:B------:R-:W-:Y:S01]  /*13060*/  IMAD.MOV.U32 R0, RZ, RZ, R13 ;  /* 0x000000ffff007224 */ /* 0x000fe200078e000d */
[----:B------:R-:W-:Y:S01]  /*13070*/  @P1 SHF.R.U32.HI R0, RZ, c[0x0][0x4f0], R4 ;  /* 0x00013c00ff001a19 */ /* 0x000fe20000011604 */
[----:B------:R-:W-:Y:S01]  /*13080*/  IMAD.IADD R9, R3, 0x1, R9 ;  /* 0x0000000103097824 */ /* 0x000fe200078e0209 */
[----:B------:R-:W-:Y:S01]  /*13090*/  LOP3.LUT R4, R8, 0x1c0, RZ, 0xc0, !PT ;  /* 0x000001c008047812 */ /* 0x000fe200078ec0ff */
[----:B------:R-:W-:Y:S01]  /*130a0*/  IMAD R5, R11, c[0x0][0x3f0], RZ ;  /* 0x0000fc000b057a24 */ /* 0x000fe200078e02ff */
[----:B------:R-:W-:Y:S02]  /*130b0*/  LEA R8, P0, R2, c[0x0][0x450], 0x2 ;  /* 0x0001140002087a11 */ /* 0x000fe400078010ff */
[----:B------:R-:W-:Y:S01]  /*130c0*/  LOP3.LUT R11, R4, 0x38, R12, 0xf8, !PT ;  /* 0x00000038040b7812 */ /* 0x000fe200078ef80c */
[C---:B------:R-:W-:Y:S01]  /*130d0*/  IMAD R3, R14.reuse, c[0x0][0x3f4], R5 ;  /* 0x0000fd000e037a24 */ /* 0x040fe200078e0205 */
[----:B------:R-:W-:Y:S01]  /*130e0*/  SHF.R.U32.HI R10, RZ, 0x3, R4 ;  /* 0x00000003ff0a7819 */ /* 0x000fe20000011604 */
[----:B------:R-:W-:Y:S01]  /*130f0*/  IMAD.WIDE.U32 R4, R14, c[0x0][0x3f0], R6 ;  /* 0x0000fc000e047a25 */ /* 0x000fe200078e0006 */
[----:B------:R-:W-:-:S02]  /*13100*/  LEA.HI.X R2, R2, c[0x0][0x454], R9, 0x2, P0 ;  /* 0x0001150002027a11 */ /* 0x000fc400000f1409 */
[----:B------:R-:W-:Y:S01]  /*13110*/  LOP3.LUT R14, R11, R10, RZ, 0x3c, !PT ;  /* 0x0000000a0b0e7212 */ /* 0x000fe200078e3cff */
[----:B------:R-:W-:Y:S01]  /*13120*/  IMAD.IADD R3, R5, 0x1, R3 ;  /* 0x0000000105037824 */ /* 0x000fe200078e0203 */
[----:B------:R-:W-:Y:S01]  /*13130*/  SHFL.IDX PT, R10, R8, RZ, 0x1c1f ;  /* 0x001c1fff080a7589 */ /* 0x000fe200000e0000 */
[----:B------:R-:W-:Y:S02]  /*13140*/  IADD3 R6, -R0, RZ, RZ ;  /* 0x000000ff00067210 */ /* 0x000fe40007ffe1ff */
[----:B------:R-:W-:Y:S01]  /*13150*/  SHF.R.S32.HI R7, RZ, 0x1f, R0 ;  /* 0x0000001fff077819 */ /* 0x000fe20000011400 */
[----:B------:R-:W1:Y:S01]  /*13160*/  SHFL.IDX PT, R11, R2, RZ, 0x1c1f ;  /* 0x001c1fff020b7589 */ /* 0x000e6200000e0000 */
[----:B------:R-:W-:Y:S01]  /*13170*/  LEA R5, R19, R17, 0x7 ;  /* 0x0000001113057211 */ /* 0x000fe200078e38ff */
[----:B------:R-:W-:Y:S02]  /*13180*/  IMAD R6, R6, c[0x0][0x4e8], R13 ;  /* 0x00013a0006067a24 */ /* 0x000fe400078e020d */
[----:B------:R-:W-:Y:S01]  /*13190*/  SHFL.IDX PT, R8, R8, 0x1, 0x1c1f ;  /* 0x003c1f0008087f89 */ /* 0x000fe200000e0000 */
[----:B------:R-:W-:Y:S01]  /*131a0*/  IMAD R7, R7, c[0x0][0x3e0], RZ ;  /* 0x0000f80007077a24 */ /* 0x000fe200078e02ff */
[----:B------:R-:W-:-:S02]  /*131b0*/  ISETP.GE.OR P0, PT, R5, R15, P2 ;  /* 0x0000000f0500720c */ /* 0x000fc40001706670 */
[----:B------:R2:W3:Y:S01]  /*131c0*/  SHFL.IDX PT, R9, R2, 0x1, 0x1c1f ;  /* 0x003c1f0002097f89 */ /* 0x0004e200000e0000 */
[----:B------:R-:W-:-:S10]  /*131d0*/  IMAD R7, R0, c[0x0][0x3e4], R7 ;  /* 0x0000f90000077a24 */ /* 0x000fd400078e0207 */
[----:B-1----:R1:W-:Y:S01]  /*131e0*/  @!P0 ST.E [R10.64], R32 ;  /* 0x000000200a008985 */ /* 0x0023e2000c101906 */
[----:B--2---:R-:W-:Y:S01]  /*131f0*/  IMAD.MOV.U32 R2, RZ, RZ, R4 ;  /* 0x000000ffff027224 */ /* 0x004fe200078e0004 */
[----:B------:R-:W-:-:S03]  /*13200*/  IADD3 R4, R5, 0x8, RZ ;  /* 0x0000000805047810 */ /* 0x000fc60007ffe0ff */
[----:B------:R-:W-:Y:S01]  /*13210*/  IMAD.WIDE.U32 R2, R0, c[0x0][0x3e0], R2 ;  /* 0x0000f80000027a25 */ /* 0x000fe200078e0002 */
[----:B------:R-:W-:Y:S02]  /*13220*/  SHF.R.S32.HI R0, RZ, 0x1f, R6 ;  /* 0x0000001fff007819 */ /* 0x000fe40000011406 */
[----:B------:R-:W-:Y:S01]  /*13230*/  ISETP.GE.OR P2, PT, R4, R15, P2 ;  /* 0x0000000f0400720c */ /* 0x000fe20001746670 */
[----:B------:R-:W-:Y:S01]  /*13240*/  IMAD.IADD R3, R3, 0x1, R7 ;  /* 0x0000000103037824 */ /* 0x000fe200078e0207 */
[----:B------:R-:W-:Y:S01]  /*13250*/  SHF.L.U32 R4, R18, 0x3, RZ ;  /* 0x0000000312047819 */ /* 0x000fe200000006ff */
[----:B------:R-:W-:Y:S01]  /*13260*/  IMAD R0, R0, c[0x0][0x3d8], RZ ;  /* 0x0000f60000007a24 */ /* 0x000fe200078e02ff */
[----:B------:R-:W-:Y:S01]  /*13270*/  LEA R7, R19, R16, 0x7 ;  /* 0x0000001013077211 */ /* 0x000fe200078e38ff */
[----:B------:R-:W-:Y:S01]  /*13280*/  IMAD.WIDE.U32 R2, R6, c[0x0][0x3d8], R2 ;  /* 0x0000f60006027a25 */ /* 0x000fe200078e0002 */
[----:B------:R-:W-:-:S03]  /*13290*/  LOP3.LUT R5, R14, 0x7ffffe00, R4, 0xf8, !PT ;  /* 0x7ffffe000e057812 */ /* 0x000fc600078ef804 */
[----:B------:R-:W-:Y:S01]  /*132a0*/  IMAD R4, R6, c[0x0][0x3dc], R0 ;  /* 0x0000f70006047a24 */ /* 0x000fe200078e0200 */
[----:B------:R-:W-:Y:S02]  /*132b0*/  SHF.L.U32 R0, R5, 0x1, RZ ;  /* 0x0000000105007819 */ /* 0x000fe400000006ff */
[----:B------:R-:W-:Y:S01]  /*132c0*/  LEA R14, P0, R2, c[0x0][0x380], 0x1 ;  /* 0x0000e000020e7a11 */ /* 0x000fe200078008ff */
[----:B---3--:R1:W-:Y:S01]  /*132d0*/  @!P2 ST.E [R8.64], R33 ;  /* 0x000000210800a985 */ /* 0x0083e2000c101906 */
[----:B------:R-:W-:Y:S01]  /*132e0*/  IMAD.IADD R3, R3, 0x1, R4 ;  /* 0x0000000103037824 */ /* 0x000fe200078e0204 */
[----:B------:R-:W-:Y:S02]  /*132f0*/  IADD3 R6, R12, 0x40, RZ ;  /* 0x000000400c067810 */ /* 0x000fe40007ffe0ff */
        /* <DEDUP_REMOVED lines=14> */
[----:B-1----:R1:W4:-:S12]  /*133e0*/  LDS.128 R8, [R0+0x4080] ;  /* 0x0040800000087984 */ /* 0x0023180000000c00 */
[----:B------:R-:W-:Y:S01]  /*133f0*/  @!P1 IMAD.WIDE R4, R12, 0x2, R2 ;  /* 0x000000020c049825 */ /* 0x000fe200078e0202 */
[----:B-1----:R-:W-:-:S04]  /*13400*/  @!P0 SHF.R.S32.HI R0, RZ, 0x1f, R6 ;  /* 0x0000001fff008819 */ /* 0x002fc80000011406 */
[----:B------:R-:W-:-:S04]  /*13410*/  @!P0 LEA.HI R0, R0, R6, RZ, 0x3 ;  /* 0x0000000600008211 */ /* 0x000fc800078f18ff */
[----:B------:R-:W-:-:S05]  /*13420*/  @!P0 LOP3.LUT R0, R0, 0xfffffff8, RZ, 0xc0, !PT ;  /* 0xfffffff800008812 */ /* 0x000fca00078ec0ff */
[----:B------:R-:W-:Y:S01]  /*13430*/  @!P0 IMAD.WIDE R2, R0, 0x2, R2 ;  /* 0x0000000200028825 */ /* 0x000fe200078e0202 */
[----:B-----5:R1:W-:Y:S04]  /*13440*/  @!P1 ST.E.128 [R4.64], R16 ;  /* 0x0000001004009985 */ /* 0x0203e8000c101d06 */
[----:B----4-:R1:W-:Y:S02]  /*13450*/  @!P0 ST.E.128 [R2.64], R8 ;  /* 0x0000000802008985 */ /* 0x0103e4000c101d06 */
.L_x_287:
[----:B------:R-:W-:Y:S05]  /*13460*/  BSYNC B0 ;  /* 0x0000000000007941 */ /* 0x000fea0003800000 */
.L_x_286:
[----:B-1----:R-:W-:Y:S01]  /*13470*/  IADD3 R0, R7, 0x20, RZ ;  /* 0x0000002007007810 */ /* 0x002fe20007ffe0ff */
[----:B------:R1:W4:Y:S01]  /*13480*/  SHFL.IDX PT, R3, R13, 0x1, 0x181f ;  /* 0x00381f000d037f89 */ /* 0x00032200000e0000 */
        /* <DEDUP_REMOVED lines=9> */
[----:B--2---:R2:W-:Y:S01]  /*13520*/  @!P1 ST.E.128 [R4.64], R24 ;  /* 0x0000001804009985 */ /* 0x0045e2000c101d06 */
[----:B------:R-:W-:-:S05]  /*13530*/  @!P0 LOP3.LUT R0, R0, 0xfffffff8, RZ, 0xc0, !PT ;  /* 0xfffffff800008812 */ /* 0x000fca00078ec0ff */
[----:B------:R-:W-:-:S05]  /*13540*/  @!P0 IMAD.WIDE R2, R0, 0x2, R2 ;  /* 0x0000000200028825 */ /* 0x000fca00078e0202 */
[----:B------:R2:W-:Y:S02]  /*13550*/  @!P0 ST.E.128 [R2.64], R20 ;  /* 0x0000001402008985 */ /* 0x0005e4000c101d06 */
.L_x_289:
[----:B------:R-:W-:Y:S05]  /*13560*/  BSYNC B0 ;  /* 0x0000000000007941 */ /* 0x000fea0003800000 */
.L_x_288:
[----:B------:R-:W-:Y:S01]  /*13570*/  IADD3 R0, R7, 0x40, RZ ;  /* 0x0000004007007810 */ /* 0x000fe20007ffe0ff */
[----:B--2-4-:R2:W4:Y:S01]  /*13580*/  SHFL.IDX PT, R3, R13, 0x2, 0x181f ;  /* 0x00581f000d037f89 */ /* 0x01452200000e0000 */
[----:B------:R-:W-:Y:S02]  /*13590*/  BSSY B0, `(.L_x_290) ;  /* 0x000000d000007945 */ /* 0x000fe40003800000 */
[----:B------:R-:W-:Y:S01]  /*135a0*/  ISETP.GE.AND P0, PT, R0, R15, PT ;  /* 0x0000000f0000720c */ /* 0x000fe20003f06270 */
[----:B---3--:R2:W3:-:S12]  /*135b0*/  SHFL.IDX PT, R2, R14, 0x2, 0x181f ;  /* 0x00581f000e027f89 */ /* 0x0084d800000e0000 */
        /* <DEDUP_REMOVED lines=10> */
.L_x_291:
[----:B------:R-:W-:Y:S05]  /*13660*/  BSYNC B0 ;  /* 0x0000000000007941 */ /* 0x000fea0003800000 */
.L_x_290:
[----:B------:R-:W-:Y:S01]  /*13670*/  IADD3 R0, R7, 0x60, RZ ;  /* 0x0000006007007810 */ /* 0x000fe20007ffe0ff */
[----:B---34-:R3:W4:Y:S03]  /*13680*/  SHFL.IDX PT, R3, R13, 0x3, 0x181f ;  /* 0x00781f000d037f89 */ /* 0x01872600000e0000 */
[----:B------:R-:W-:Y:S01]  /*13690*/  ISETP.GE.AND P0, PT, R0, R15, PT ;  /* 0x0000000f0000720c */ /* 0x000fe20003f06270 */
[----:B------:R3:W1:-:S12]  /*136a0*/  SHFL.IDX PT, R2, R14, 0x3, 0x181f ;  /* 0x00781f000e027f89 */ /* 0x00065800000e0000 */
        /* <DEDUP_REMOVED lines=12> */
.L_x_284:
[----:B------:R-:W2:Y:S01]  /*13770*/  LDL R8, [R1+0x24] ;  /* 0x0000240001087983 */ /* 0x000ea20000100800 */
[----:B------:R-:W-:Y:S01]  /*13780*/  ISETP.NE.U32.AND P0, PT, RZ, c[0x0][0x508], PT ;  /* 0x00014200ff007a0c */ /* 0x000fe20003f05070 */
[----:B------:R-:W-:Y:S01]  /*13790*/  IMAD.MOV.U32 R2, RZ, RZ, 0x4 ;  /* 0x00000004ff027424 */ /* 0x000fe200078e00ff */
[----:B------:R-:W-:Y:S02]  /*137a0*/  ISETP.NE.U32.AND P1, PT, RZ, c[0x0][0x500], PT ;  /* 0x00014000ff007a0c */ /* 0x000fe40003f25070 */
[----:B------:R-:W-:Y:S02]  /*137b0*/  ISETP.NE.AND.EX P0, PT, RZ, c[0x0][0x50c], PT, P0 ;  /* 0x00014300ff007a0c */ /* 0x000fe40003f05300 */
[----:B------:R-:W-:Y:S01]  /*137c0*/  ISETP.NE.AND.EX P1, PT, RZ, c[0x0][0x504], PT, P1 ;  /* 0x00014100ff007a0c */ /* 0x000fe20003f25310 */
[----:B------:R-:W-:Y:S02]  /*137d0*/  IMAD.MOV.U32 R13, RZ, RZ, c[0x0][0x388] ;  /* 0x0000e200ff0d7624 */ /* 0x000fe400078e00ff */
[----:B--2---:R-:W-:-:S08]  /*137e0*/  IMAD.WIDE R6, R8, R2, c[0x0][0x500] ;  /* 0x0001400008067625 */ /* 0x004fd000078e0202 */
[----:B------:R-:W-:Y:S02]  /*137f0*/  @P0 IMAD.WIDE R2, R8, R2, c[0x0][0x508] ;  /* 0x0001420008020625 */ /* 0x000fe400078e0202 */
[----:B------:R-:W2:Y:S04]  /*13800*/  @P1 LDG.E R0, [R6.64] ;  /* 0x0000000606001981 */ /* 0x000ea8000c1e1900 */
[----:B------:R1:W5:Y:S01]  /*13810*/  @P0 LDG.E R13, [R2.64] ;  /* 0x00000006020d0981 */ /* 0x000362000c1e1900 */
[----:B------:R-:W-:Y:S02]  /*13820*/  CS2R R4, SRZ ;  /* 0x0000000000047805 */ /* 0x000fe4000001ff00 */
[--C-:B--2---:R-:W-:Y:S01]  /*13830*/  @P1 SHF.R.S32.HI R5, RZ, 0x1f, R0.reuse ;  /* 0x0000001fff051819 */ /* 0x104fe20000011400 */
[----:B------:R-:W-:Y:S01]  /*13840*/  @P1 IMAD.MOV.U32 R4, RZ, RZ, R0 ;  /* 0x000000ffff041224 */ /* 0x000fe200078e0000 */
[----:B------:R-:W-:Y:S05]  /*13850*/  @P0 BRA `(.L_x_292) ;  /* 0x0000004000000947 */ /* 0x000fea0003800000 */
[----:B-1----:R-:W-:Y:S05]  /*13860*/  @!P1 BRA `(.L_x_292) ;  /* 0x0000003000009947 */ /* 0x002fea0003800000 */
[----:B------:R1:W2:Y:S04]  /*13870*/  LDG.E R0, [R6.64] ;  /* 0x0000000606007981 */ /* 0x0002a8000c1e1900 */
[----:B-1----:R-:W2:Y:S02]  /*13880*/  LDG.E R6, [R6.64+0x4] ;  /* 0x0000040606067981 */ /* 0x002ea4000c1e1900 */
[----:B--2--5:R-:W-:-:S02]  /*13890*/  IADD3 R13, -R0, R6, RZ ;  /* 0x00000006000d7210 */ /* 0x024fc40007ffe1ff */
.L_x_292:
[----:B-1----:R-:W1:Y:S01]  /*138a0*/  S2R R12, SR_TID.X ;  /* 0x00000000000c7919 */ /* 0x002e620000002100 */
[----:B------:R-:W-:Y:S01]  /*138b0*/  SHF.R.S32.HI R0, RZ, 0x1f, R8 ;  /* 0x0000001fff007819 */ /* 0x000fe20000011408 */
[----:B------:R-:W-:Y:S01]  /*138c0*/  BSSY B0, `(.L_x_293) ;  /* 0x0000026000007945 */ /* 0x000fe20003800000 */
[----:B------:R-:W-:-:S02]  /*138d0*/  SEL R9, R8, RZ, !P1 ;  /* 0x000000ff08097207 */ /* 0x000fc40004800000 */
[----:B------:R-:W-:Y:S02]  /*138e0*/  SEL R10, R0, RZ, !P1 ;  /* 0x000000ff000a7207 */ /* 0x000fe40004800000 */
[----:B-1----:R-:W-:-:S13]  /*138f0*/  ISETP.GT.AND P0, PT, R12, 0x7f, PT ;  /* 0x0000007f0c00780c */ /* 0x002fda0003f04270 */
[----:B------:R-:W-:Y:S05]  /*13900*/  @P0 BRA `(.L_x_294) ;  /* 0x0000021000000947 */ /* 0x000fea0003800000 */
[----:B------:R-:W1:Y:S01]  /*13910*/  S2R R8, SR_CTAID.X ;  /* 0x0000000000087919 */ /* 0x000e620000002500 */
[----:B-----5:R-:W-:Y:S01]  /*13920*/  IMAD R0, R13, c[0x0][0x4e8], RZ ;  /* 0x00013a000d007a24 */ /* 0x020fe200078e02ff */
[----:B-1----:R-:W-:-:S04]  /*13930*/  LEA R8, R8, R12, 0x7 ;  /* 0x0000000c08087211 */ /* 0x002fc800078e38ff */
[----:B------:R-:W-:-:S13]  /*13940*/  ISETP.GE.AND P0, PT, R8, R0, PT ;  /* 0x000000000800720c */ /* 0x000fda0003f06270 */
[----:B------:R-:W-:Y:S05]  /*13950*/  @P0 BRA `(.L_x_294) ;  /* 0x000001c000000947 */ /* 0x000fea0003800000 */
[----:B------:R-:W-:Y:S01]  /*13960*/  MOV R0, c[0x0][0x4e8] ;  /* 0x00013a0000007a02 */ /* 0x000fe20000000f00 */
[----:B------:R-:W-:Y:S01]  /*13970*/  IMAD R6, R36, c[0x0][0x490], RZ ;  /* 0x0001240024067a24 */ /* 0x000fe200078e02ff */
[----:B------:R-:W-:Y:S01]  /*13980*/  MOV R2, R4 ;  /* 0x0000000400027202 */ /* 0x000fe20000000f00 */
[----:B------:R-:W-:Y:S01]  /*13990*/  IMAD.MOV.U32 R3, RZ, RZ, R5 ;  /* 0x000000ffff037224 */ /* 0x000fe200078e0005 */
[----:B------:R-:W-:Y:S01]  /*139a0*/  ISETP.NE.AND P0, PT, R0, 0x1, PT ;  /* 0x000000010000780c */ /* 0x000fe20003f05270 */
[C---:B------:R-:W-:Y:S01]  /*139b0*/  IMAD R6, R44.reuse, c[0x0][0x494], R6 ;  /* 0x000125002c067a24 */ /* 0x040fe200078e0206 */
[----:B------:R-:W-:Y:S01]  /*139c0*/  MOV R0, R8 ;  /* 0x0000000800007202 */ /* 0x000fe20000000f00 */
[----:B------:R-:W-:-:S05]  /*139d0*/  IMAD.WIDE.U32 R2, R44, c[0x0][0x490], R2 ;  /* 0x000124002c027a25 */ /* 0x000fca00078e0002 */
[----:B------:R-:W-:-:S05]  /*139e0*/  IADD3 R3, R6, R3, RZ ;  /* 0x0000000306037210 */ /* 0x000fca0007ffe0ff */
[----:B------:R-:W-:-:S04]  /*139f0*/  @P0 IMAD.HI.U32 R7, R8, c[0x0][0x4ec], RZ ;  /* 0x00013b0008070a27 */ /* 0x000fc800078e00ff */
[----:B------:R-:W-:Y:S01]  /*13a00*/  IMAD.WIDE.U32 R2, R9, c[0x0][0x498], R2 ;  /* 0x0001260009027a25 */ /* 0x000fe200078e0002 */
[----:B------:R-:W-:-:S03]  /*13a10*/  @P0 SHF.R.U32.HI R0, RZ, c[0x0][0x4f0], R7 ;  /* 0x00013c00ff000a19 */ /* 0x000fc60000011607 */
[----:B------:R-:W-:Y:S01]  /*13a20*/  IMAD R7, R10, c[0x0][0x498], RZ ;  /* 0x000126000a077a24 */ /* 0x000fe200078e02ff */
[----:B------:R-:W-:Y:S01]  /*13a30*/  IADD3 R2, P0, R0, R2, RZ ;  /* 0x0000000200027210 */ /* 0x000fe20007f1e0ff */
[----:B------:R-:W-:Y:S02]  /*13a40*/  IMAD.MOV R6, RZ, RZ, -R0 ;  /* 0x000000ffff067224 */ /* 0x000fe400078e0a00 */
[----:B------:R-:W-:Y:S02]  /*13a50*/  IMAD R7, R9, c[0x0][0x49c], R7 ;  /* 0x0001270009077a24 */ /* 0x000fe400078e0207 */
[----:B------:R-:W-:Y:S01]  /*13a60*/  IMAD R6, R6, c[0x0][0x4e8], R8 ;  /* 0x00013a0006067a24 */ /* 0x000fe200078e0208 */
[----:B------:R-:W-:-:S04]  /*13a70*/  SHF.R.S32.HI R8, RZ, 0x1f, R0 ;  /* 0x0000001fff087819 */ /* 0x000fc80000011400 */
        /* <DEDUP_REMOVED lines=10> */
.L_x_294:
[----:B------:R-:W-:Y:S05]  /*13b20*/  BSYNC B0 ;  /* 0x0000000000007941 */ /* 0x000fea0003800000 */
.L_x_293:
[----:B------:R-:W2:Y:S01]  /*13b30*/  S2R R14, SR_CTAID.X ;  /* 0x00000000000e7919 */ /* 0x000ea20000002500 */
[----:B-1----:R-:W-:Y:S01]  /*13b40*/  IMAD R0, R5, c[0x0][0x3a0], RZ ;  /* 0x0000e80005007a24 */ /* 0x002fe200078e02ff */
[----:B------:R-:W-:Y:S01]  /*13b50*/  SHF.R.S32.HI R5, RZ, 0x1f, R12 ;  /* 0x0000001fff057819 */ /* 0x000fe2000001140c */
[C---:B------:R-:W-:Y:S01]  /*13b60*/  IMAD.WIDE.U32 R2, R4.reuse, c[0x0][0x3a0], RZ ;  /* 0x0000e80004027a25 */ /* 0x040fe200078e00ff */
[----:B------:R-:W-:Y:S01]  /*13b70*/  MOV R6, c[0x0][0x4e8] ;  /* 0x00013a0000067a02 */ /* 0x000fe20000000f00 */
[----:B------:R-:W-:Y:S01]  /*13b80*/  BSSY B0, `(.L_x_295) ;  /* 0x0000034000007945 */ /* 0x000fe20003800000 */
[-C--:B------:R-:W-:Y:S01]  /*13b90*/  LEA.HI R5, R5, R12.reuse, RZ, 0x3 ;  /* 0x0000000c05057211 */ /* 0x080fe200078f18ff */
[----:B------:R-:W-:Y:S01]  /*13ba0*/  IMAD R0, R4, c[0x0][0x3a4], R0 ;  /* 0x0000e90004007a24 */ /* 0x000fe200078e0200 */
[----:B------:R-:W-:Y:S01]  /*13bb0*/  ISETP.NE.AND P0, PT, R6, 0x1, PT ;  /* 0x000000010600780c */ /* 0x000fe20003f05270 */
[----:B------:R-:W-:Y:S01]  /*13bc0*/  IMAD R6, R10, c[0x0][0x3f0], RZ ;  /* 0x0000fc000a067a24 */ /* 0x000fe200078e02ff */
[----:B------:R-:W-:Y:S01]  /*13bd0*/  LOP3.LUT R4, R5, 0xfffffff8, RZ, 0xc0, !PT ;  /* 0xfffffff805047812 */ /* 0x000fe200078ec0ff */
[----:B-----5:R-:W-:Y:S01]  /*13be0*/  IMAD R10, R13, c[0x0][0x4e8], RZ ;  /* 0x00013a000d0a7a24 */ /* 0x020fe200078e02ff */
[----:B------:R-:W-:Y:S01]  /*13bf0*/  SHF.R.S32.HI R8, RZ, 0x3, R5 ;  /* 0x00000003ff087819 */ /* 0x000fe20000011405 */
[----:B------:R-:W-:Y:S01]  /*13c00*/  IMAD R7, R9, c[0x0][0x3f4], R6 ;  /* 0x0000fd0009077a24 */ /* 0x000fe200078e0206 */
[----:B------:R-:W-:-:S02]  /*13c10*/  IADD3 R12, -R4, R12, RZ ;  /* 0x0000000c040c7210 */ /* 0x000fc40007ffe1ff */
[----:B------:R-:W-:Y:S01]  /*13c20*/  IADD3 R3, R3, R0, RZ ;  /* 0x0000000003037210 */ /* 0x000fe20007ffe0ff */
[----:B------:R-:W-:Y:S02]  /*13c30*/  IMAD R0, R36, c[0x0][0x3e8], RZ ;  /* 0x0000fa0024007a24 */ /* 0x000fe400078e02ff */
[----:B------:R-:W-:Y:S02]  /*13c40*/  IMAD R4, R12, 0x20, R8 ;  /* 0x000000200c047824 */ /* 0x000fe400078e0208 */
[C---:B------:R-:W-:Y:S02]  /*13c50*/  IMAD R0, R44.reuse, c[0x0][0x3ec], R0 ;  /* 0x0000fb002c007a24 */ /* 0x040fe400078e0200 */
[----:B------:R-:W-:Y:S01]  /*13c60*/  IMAD.WIDE.U32 R2, R44, c[0x0][0x3e8], R2 ;  /* 0x0000fa002c027a25 */ /* 0x000fe200078e0002 */
[C---:B--2---:R-:W-:Y:S02]  /*13c70*/  LEA R4, R14.reuse, R4, 0x7 ;  /* 0x000000040e047211 */ /* 0x044fe400078e38ff */
[----:B------:R-:W-:-:S02]  /*13c80*/  LEA R8, R14, R8, 0x7 ;  /* 0x000000080e087211 */ /* 0x000fc400078e38ff */
[----:B------:R-:W-:Y:S01]  /*13c90*/  IADD3 R3, R0, R3, RZ ;  /* 0x0000000300037210 */ /* 0x000fe20007ffe0ff */
[----:B------:R-:W-:-:S04]  /*13ca0*/  @P0 IMAD.HI.U32 R5, R4, c[0x0][0x4ec], RZ ;  /* 0x00013b0004050a27 */ /* 0x000fc800078e00ff */
[----:B------:R-:W-:Y:S01]  /*13cb0*/  IMAD.MOV.U32 R0, RZ, RZ, R4 ;  /* 0x000000ffff007224 */ /* 0x000fe200078e0004 */
[----:B------:R-:W-:Y:S01]  /*13cc0*/  @P0 SHF.R.U32.HI R0, RZ, c[0x0][0x4f0], R5 ;  /* 0x00013c00ff000a19 */ /* 0x000fe20000011605 */
[----:B------:R-:W-:-:S03]  /*13cd0*/  IMAD.WIDE.U32 R2, R9, c[0x0][0x3f0], R2 ;  /* 0x0000fc0009027a25 */ /* 0x000fc600078e0002 */
[----:B------:R-:W-:Y:S02]  /*13ce0*/  IADD3 R5, -R0, RZ, RZ ;  /* 0x000000ff00057210 */ /* 0x000fe40007ffe1ff */
[----:B------:R-:W-:Y:S02]  /*13cf0*/  SHF.R.S32.HI R6, RZ, 0x1f, R0 ;  /* 0x0000001fff067819 */ /* 0x000fe40000011400 */
[----:B------:R-:W-:Y:S01]  /*13d00*/  IADD3 R3, R3, R7, RZ ;  /* 0x0000000703037210 */ /* 0x000fe20007ffe0ff */
[----:B------:R-:W-:Y:S02]  /*13d10*/  IMAD R5, R5, c[0x0][0x4e8], R4 ;  /* 0x00013a0005057a24 */ /* 0x000fe400078e0204 */
[----:B------:R-:W-:Y:S02]  /*13d20*/  IMAD R6, R6, c[0x0][0x3e0], RZ ;  /* 0x0000f80006067a24 */ /* 0x000fe400078e02ff */
[----:B------:R-:W-:Y:S01]  /*13d30*/  IMAD.WIDE.U32 R2, R0, c[0x0][0x3e0], R2 ;  /* 0x0000f80000027a25 */ /* 0x000fe200078e0002 */
[----:B------:R-:W-:-:S03]  /*13d40*/  SHF.R.S32.HI R4, RZ, 0x1f, R5 ;  /* 0x0000001fff047819 */ /* 0x000fc60000011405 */
[----:B------:R-:W-:-:S04]  /*13d50*/  IMAD R0, R0, c[0x0][0x3e4], R6 ;  /* 0x0000f90000007a24 */ /* 0x000fc800078e0206 */
[----:B------:R-:W-:Y:S02]  /*13d60*/  IMAD.IADD R3, R3, 0x1, R0 ;  /* 0x0000000103037824 */ /* 0x000fe400078e0200 */
[----:B------:R-:W-:Y:S02]  /*13d70*/  IMAD R0, R4, c[0x0][0x3d8], RZ ;  /* 0x0000f60004007a24 */ /* 0x000fe400078e02ff */
[----:B------:R-:W-:-:S04]  /*13d80*/  IMAD.WIDE.U32 R2, R5, c[0x0][0x3d8], R2 ;  /* 0x0000f60005027a25 */ /* 0x000fc800078e0002 */
[----:B------:R-:W-:Y:S01]  /*13d90*/  IMAD R0, R5, c[0x0][0x3dc], R0 ;  /* 0x0000f70005007a24 */ /* 0x000fe200078e0200 */
[----:B------:R-:W-:-:S04]  /*13da0*/  LEA R11, P0, R2, c[0x0][0x380], 0x1 ;  /* 0x0000e000020b7a11 */ /* 0x000fc800078008ff */
[----:B------:R-:W-:-:S04]  /*13db0*/  IADD3 R0, R3, R0, RZ ;  /* 0x0000000003007210 */ /* 0x000fc80007ffe0ff */
[----:B------:R-:W-:Y:S02]  /*13dc0*/  LEA.HI.X R9, R2, c[0x0][0x384], R0, 0x1, P0 ;  /* 0x0000e10002097a11 */ /* 0x000fe400000f0c00 */
[----:B------:R-:W-:Y:S01]  /*13dd0*/  ISETP.GE.AND P0, PT, R8, R10, PT ;  /* 0x0000000a0800720c */ /* 0x000fe20003f06270 */
[----:B------:R1:W2:Y:S01]  /*13de0*/  SHFL.IDX PT, R2, R11, RZ, 0x181f ;  /* 0x00181fff0b027589 */ /* 0x0002a200000e0000 */
[----:B------:R-:W-:-:S03]  /*13df0*/  SHF.L.U32 R0, R12, 0x3, RZ ;  /* 0x000000030c007819 */ /* 0x000fc600000006ff */
[----:B------:R1:W3:Y:S01]  /*13e00*/  SHFL.IDX PT, R3, R9, RZ, 0x181f ;  /* 0x00181fff09037589 */ /* 0x0002e200000e0000 */
[----:B------:R-:W-:-:S07]  /*13e10*/  IADD3 R7, R0, 0x40, RZ ;  /* 0x0000004000077810 */ /* 0x000fce0007ffe0ff */
[----:B------:R-:W-:Y:S05]  /*13e20*/  @P0 BRA `(.L_x_296) ;  /* 0x0000009000000947 */ /* 0x000fea0003800000 */
[----:B------:R-:W-:Y:S02]  /*13e30*/  ISETP.GE.AND P0, PT, R7, c[0x0][0x3c8], PT ;  /* 0x0000f20007007a0c */ /* 0x000fe40003f06270 */
[----:B------:R-:W-:-:S11]  /*13e40*/  ISETP.GE.AND P1, PT, R0, c[0x0][0x3c8], PT ;  /* 0x0000f20000007a0c */ /* 0x000fd60003f26270 */
[----:B------:R-:W-:-:S04]  /*13e50*/  @!P0 SHF.R.S32.HI R4, RZ, 0x1f, R7 ;  /* 0x0000001fff048819 */ /* 0x000fc80000011407 */
[----:B------:R-:W-:-:S04]  /*13e60*/  @!P0 LEA.HI R4, R4, R7, RZ, 0x3 ;  /* 0x0000000704048211 */ /* 0x000fc800078f18ff */
[----:B------:R-:W-:Y:S01]  /*13e70*/  @!P0 LOP3.LUT R6, R4, 0xfffffff8, RZ, 0xc0, !PT ;  /* 0xfffffff804068812 */ /* 0x000fe200078ec0ff */
[----:B--23--:R-:W-:-:S04]  /*13e80*/  @!P1 IMAD.WIDE R4, R0, 0x2, R2 ;  /* 0x0000000200049825 */ /* 0x00cfc800078e0202 */
[----:B------:R-:W-:Y:S01]  /*13e90*/  @!P0 IMAD.WIDE R2, R6, 0x2, R2 ;  /* 0x0000000206028825 */ /* 0x000fe200078e0202 */
[----:B------:R2:W-:Y:S04]  /*13ea0*/  @!P1 ST.E.128 [R4.64], RZ ;  /* 0x000000ff04009985 */ /* 0x0005e8000c101d06 */
[----:B------:R2:W-:Y:S02]  /*13eb0*/  @!P0 ST.E.128 [R2.64], RZ ;  /* 0x000000ff02008985 */ /* 0x0005e4000c101d06 */
.L_x_296:
[----:B------:R-:W-:Y:S05]  /*13ec0*/  BSYNC B0 ;  /* 0x0000000000007941 */ /* 0x000fea0003800000 */
.L_x_295:
        /* <DEDUP_REMOVED lines=8> */
[----:B------:R-:W-:-:S04]  /*13f50*/  @!P0 SHF.R.S32.HI R4, RZ, 0x1f, R7 ;  /* 0x0000001fff048819 */ /* 0x000fc80000011407 */
[----:B------:R-:W-:-:S04]  /*13f60*/  @!P0 LEA.HI R4, R4, R7, RZ, 0x3 ;  /* 0x0000000704048211 */ /* 0x000fc800078f18ff */
[----:B------:R-:W-:Y:S01]  /*13f70*/  @!P0 LOP3.LUT R6, R4, 0xfffffff8, RZ, 0xc0, !PT ;  /* 0xfffffff804068812 */ /* 0x000fe200078ec0ff */
[----:B---34-:R-:W-:-:S04]  /*13f80*/  @!P1 IMAD.WIDE R4, R0, 0x2, R2 ;  /* 0x0000000200049825 */ /* 0x018fc800078e0202 */
[----:B------:R-:W-:Y:S01]  /*13f90*/  @!P0 IMAD.WIDE R2, R6, 0x2, R2 ;  /* 0x0000000206028825 */ /* 0x000fe200078e0202 */
[----:B------:R3:W-:Y:S04]  /*13fa0*/  @!P1 ST.E.128 [R4.64], RZ ;  /* 0x000000ff04009985 */ /* 0x0007e8000c101d06 */
[----:B------:R3:W-:Y:S02]  /*13fb0*/  @!P0 ST.E.128 [R2.64], RZ ;  /* 0x000000ff02008985 */ /* 0x0007e4000c101d06 */
.L_x_298:
[----:B------:R-:W-:Y:S05]  /*13fc0*/  BSYNC B0 ;  /* 0x0000000000007941 */ /* 0x000fea0003800000 */
.L_x_297:
        /* <DEDUP_REMOVED lines=8> */
[----:B------:R-:W-:-:S04]  /*14050*/  @!P0 SHF.R.S32.HI R4, RZ, 0x1f, R7 ;  /* 0x0000001fff048819 */ /* 0x000fc80000011407 */
[----:B------:R-:W-:-:S04]  /*14060*/  @!P0 LEA.HI R4, R4, R7, RZ, 0x3 ;  /* 0x0000000704048211 */ /* 0x000fc800078f18ff */
[----:B------:R-:W-:Y:S01]  /*14070*/  @!P0 LOP3.LUT R6, R4, 0xfffffff8, RZ, 0xc0, !PT ;  /* 0xfffffff804068812 */ /* 0x000fe200078ec0ff */
[----:B-1--4-:R-:W-:-:S04]  /*14080*/  @!P1 IMAD.WIDE R4, R0, 0x2, R2 ;  /* 0x0000000200049825 */ /* 0x012fc800078e0202 */
[----:B------:R-:W-:Y:S01]  /*14090*/  @!P0 IMAD.WIDE R2, R6, 0x2, R2 ;  /* 0x0000000206028825 */ /* 0x000fe200078e0202 */
[----:B------:R1:W-:Y:S04]  /*140a0*/  @!P1 ST.E.128 [R4.64], RZ ;  /* 0x000000ff04009985 */ /* 0x0003e8000c101d06 */
[----:B------:R1:W-:Y:S02]  /*140b0*/  @!P0 ST.E.128 [R2.64], RZ ;  /* 0x000000ff02008985 */ /* 0x0003e4000c101d06 */
.L_x_300:
[----:B------:R-:W-:Y:S05]  /*140c0*/  BSYNC B0 ;  /* 0x0000000000007941 */ /* 0x000fea0003800000 */
.L_x_299:
[----:B-1----:R-:W-:Y:S01]  /*140d0*/  IADD3 R4, R8, 0x60, RZ ;  /* 0x0000006008047810 */ /* 0x002fe20007ffe0ff */
[----:B------:R1:W2:Y:S03]  /*140e0*/  SHFL.IDX PT, R3, R9, 0x3, 0x181f ;  /* 0x00781f0009037f89 */ /* 0x0002a600000e0000 */
[----:B------:R-:W-:Y:S01]  /*140f0*/  ISETP.GE.AND P0, PT, R4, R10, PT ;  /* 0x0000000a0400720c */ /* 0x000fe20003f06270 */
[----:B----4-:R1:W4:-:S12]  /*14100*/  SHFL.IDX PT, R2, R11, 0x3, 0x181f ;  /* 0x00781f000b027f89 */ /* 0x01031800000e0000 */
[----:B------:R-:W-:Y:S05]  /*14110*/  @P0 EXIT ;  /* 0x000000000000094d */ /* 0x000fea0003800000 */
[----:B------:R-:W-:-:S13]  /*14120*/  ISETP.GE.AND P0, PT, R0, c[0x0][0x3c8], PT ;  /* 0x0000f20000007a0c */ /* 0x000fda0003f06270 */
[----:B--2-4-:R-:W-:-:S05]  /*14130*/  @!P0 IMAD.WIDE R4, R0, 0x2, R2 ;  /* 0x0000000200048825 */ /* 0x014fca00078e0202 */
[----:B------:R2:W-:Y:S01]  /*14140*/  @!P0 ST.E.128 [R4.64], RZ ;  /* 0x000000ff04008985 */ /* 0x0005e2000c101d06 */
[----:B------:R-:W-:-:S13]  /*14150*/  ISETP.GE.AND P0, PT, R7, c[0x0][0x3c8], PT ;  /* 0x0000f20007007a0c */ /* 0x000fda0003f06270 */
[----:B------:R-:W-:Y:S05]  /*14160*/  @P0 EXIT ;  /* 0x000000000000094d */ /* 0x000fea0003800000 */
[----:B------:R-:W-:-:S04]  /*14170*/  SHF.R.S32.HI R0, RZ, 0x1f, R7 ;  /* 0x0000001fff007819 */ /* 0x000fc80000011407 */
[----:B------:R-:W-:-:S04]  /*14180*/  LEA.HI R0, R0, R7, RZ, 0x3 ;  /* 0x0000000700007211 */ /* 0x000fc800078f18ff */
[----:B------:R-:W-:-:S05]  /*14190*/  LOP3.LUT R0, R0, 0xfffffff8, RZ, 0xc0, !PT ;  /* 0xfffffff800007812 */ /* 0x000fca00078ec0ff */
[----:B------:R-:W-:-:S05]  /*141a0*/  IMAD.WIDE R2, R0, 0x2, R2 ;  /* 0x0000000200027825 */ /* 0x000fca00078e0202 */
[----:B------:R-:W-:Y:S01]  /*141b0*/  ST.E.128 [R2.64], RZ ;  /* 0x000000ff02007985 */ /* 0x000fe2000c101d06 */
[----:B------:R-:W-:Y:S05]  /*141c0*/  EXIT ;  /* 0x000000000000794d */ /* 0x000fea0003800000 */
.L_x_301:
        /* <DEDUP_REMOVED lines=11> */
.L_x_2169:


//--------------------- .text._ZN7cutlass13device_kernelIN5flash19enable_sm80_to_sm89INS1_16FlashAttnFwdSm80INS1_25CollectiveMainloopFwdSm80ILi8ELi1ELb1EN4cute5tupleIJNS5_1CILi128EEENS7_ILi96EEES8_EEELi128ENS_6half_tEfNS_4arch4Sm80ELb0ELb1ELb1ELb1ELb1ELb1ELb1ELb0EEENS1_21CollectiveEpilogueFwdINS6_IJS8_S8_S9_EEENS6_IJNS7_ILi1EEESH_SH_EEESB_SD_Li256ELb1ELb1ELb0ELb0EEENS1_19SingleTileSchedulerILb1ELb0ELb1ELi128EEEEEEEEEvNT_6ParamsE --------------------------
	.section	.text._ZN7cutlass13device_kernelIN5flash19enable_sm80_to_sm89INS1_16FlashAttnFwdSm80INS1_25CollectiveMainloopFwdSm80ILi8ELi1ELb1EN4cute5tupleIJNS5_1CILi128EEENS7_ILi96EEES8_EEELi128ENS_6half_tEfNS_4arch4Sm80ELb0ELb1ELb1ELb1ELb1ELb1ELb1ELb0EEENS1_21CollectiveEpilogueFwdINS6_IJS8_S8_S9_EEENS6_IJNS7_ILi1EEESH_SH_EEESB_SD_Li256ELb1ELb1ELb0ELb0EEENS1_19SingleTileSchedulerILb1ELb0ELb1ELi128EEEEEEEEEvNT_6ParamsE,"ax",@progbits
	.sectioninfo	@"SHI_REGISTERS=255"
	.align	128
.text._ZN7cutlass13device_kernelIN5flash19enable_sm80_to_sm89INS1_16FlashAttnFwdSm80INS1_25CollectiveMainloopFwdSm80ILi8ELi1ELb1EN4cute5tupleIJNS5_1CILi128EEENS7_ILi96EEES8_EEELi128ENS_6half_tEfNS_4arch4Sm80ELb0ELb1ELb1ELb1ELb1ELb1ELb1ELb0EEENS1_21CollectiveEpilogueFwdINS6_IJS8_S8_S9_EEENS6_IJNS7_ILi1EEESH_SH_EEESB_SD_Li256ELb1ELb1ELb0ELb0EEENS1_19SingleTileSchedulerILb1ELb0ELb1ELi128EEEEEEEEEvNT_6ParamsE:
        .type           _ZN7cutlass13device_kernelIN5flash19enable_sm80_to_sm89INS1_16FlashAttnFwdSm80INS1_25CollectiveMainloopFwdSm80ILi8ELi1ELb1EN4cute5tupleIJNS5_1CILi128EEENS7_ILi96EEES8_EEELi128ENS_6half_tEfNS_4arch4Sm80ELb0ELb1ELb1ELb1ELb1ELb1ELb1ELb0EEENS1_21CollectiveEpilogueFwdINS6_IJS8_S8_S9_EEENS6_IJNS7_ILi1EEESH_SH_EEESB_SD_Li256ELb1ELb1ELb0ELb0EEENS1_19SingleTileSchedulerILb1ELb0ELb1ELi128EEEEEEEEEvNT_6ParamsE,@function
        .size           _ZN7cutlass13device_kernelIN5flash19enable_sm80_to_sm89INS1_16FlashAttnFwdSm80INS1_25CollectiveMainloopFwdSm80ILi8ELi1ELb1EN4cute5tupleIJNS5_1CILi128EEENS7_ILi96EEES8_EEELi128ENS_6half_tEfNS_4arch4Sm80ELb0ELb1ELb1ELb1ELb1ELb1ELb1ELb0EEENS1_21CollectiveEpilogueFwdINS6_IJS8_S8_S9_EEENS6_IJNS7_ILi1EEESH_SH_EEESB_SD_Li256ELb1ELb1ELb0ELb0EEENS1_19SingleTileSchedulerILb1ELb0ELb1ELi128EEEEEEEEEvNT_6ParamsE,(.L_x_2170 - _ZN7cutlass13device_kernelIN5flash19enable_sm80_to_sm89INS1_16FlashAttnFwdSm80INS1_25CollectiveMainloopFwdSm80ILi8ELi1ELb1EN4cute5tupleIJNS5_1CILi128EEENS7_ILi96EEES8_EEELi128ENS_6half_tEfNS_4arch4Sm80ELb0ELb1ELb1ELb1ELb1ELb1ELb1ELb0EEENS1_21CollectiveEpilogueFwdINS6_IJS8_S8_S9_EEENS6_IJNS7_ILi1EEESH_SH_EEESB_SD_Li256ELb1ELb1ELb0ELb0EEENS1_19SingleTileSchedulerILb1ELb0ELb1ELi128EEEEEEEEEvNT_6ParamsE)
        .other          _ZN7cutlass13device_kernelIN5flash19enable_sm80_to_sm89INS1_16FlashAttnFwdSm80INS1_25CollectiveMainloopFwdSm80ILi8ELi1ELb1EN4cute5tupleIJNS5_1CILi128EEENS7_ILi96EEES8_EEELi128ENS_6half_tEfNS_4arch4Sm80ELb0ELb1ELb1ELb1ELb1ELb1ELb1ELb0EEENS1_21CollectiveEpilogueFwdINS6_IJS8_S8_S9_EEENS6_IJNS7_ILi1EEESH_SH_EEESB_SD_Li256ELb1ELb1ELb0ELb0EEENS1_19SingleTileSchedulerILb1ELb0ELb1ELi128EEEEEEEEEvNT_6ParamsE,@"STO_CUDA_ENTRY STV_DEFAULT"
_ZN7cutlass13device_kernelIN5flash19enable_sm80_to_sm89INS1_16FlashAttnFwdSm80INS1_25CollectiveMainloopFwdSm80ILi8ELi1ELb1EN4cute5tupleIJNS5_1CILi128EEENS7_ILi96EEES8_EEELi128ENS_6half_tEfNS_4arch4Sm80ELb0ELb1ELb1ELb1ELb1ELb1ELb1ELb0EEENS1_21CollectiveEpilogueFwdINS6_IJS8_S8_S9_EEENS6_IJNS7_ILi1EEESH_SH_EEESB_SD_Li256ELb1ELb1ELb0ELb0EEENS1_19SingleTileSchedulerILb1ELb0ELb1ELi128EEEEEEEEEvNT_6ParamsE:
        /* <DEDUP_REMOVED lines=17> */
.L_x_303:
        /* <DEDUP_REMOVED lines=8> */
.L_x_305:
[----:B------:R-:W-:-:S04]  /*0190*/  MOV R0, c[0x0][0x54c] ;  /* 0x0001530000007a02 */ /* 0x000fc80000000f00 */
.L_x_304:
[----:B------:R-:W-:Y:S01]  /*01a0*/  USHF.L.U32 UR4, UR4, 0x7, URZ ;  /* 0x0000000704047899 */ /* 0x000fe2000800063f */
[----:B-----5:R-:W-:-:S05]  /*01b0*/  IMAD R0, R0, c[0x0][0x548], RZ ;  /* 0x0001520000007a24 */ /* 0x020fca00078e02ff */
[----:B------:R-:W-:-:S04]  /*01c0*/  MOV R12, UR4 ;  /* 0x00000004000c7c02 */ /* 0x000fc80008000f00 */
[----:B------:R-:W-:-:S04]  /*01d0*/  ISETP.GE.AND P0, PT, R12, R0, PT ;  /* 0x000000000c00720c */ /* 0x000fc80003f06270 */
[----:B------:R-:W-:-:S05]  /*01e0*/  SEL R0, R5, 0xffffffff, !P0 ;  /* 0xffffffff05007807 */ /* 0x000fca0004000000 */
[----:B------:R2:W-:Y:S01]  /*01f0*/  STL [R1+0x28], R0 ;  /* 0x0000280001007387 */ /* 0x0005e20000100800 */
[----:B------:R-:W-:Y:S05]  /*0200*/  BRA `(.L_x_306) ;  /* 0x0000014000007947 */ /* 0x000fea0003800000 */
.L_x_302:
[----:B------:R-:W-:-:S04]  /*0210*/  ISETP.NE.U32.AND P0, PT, RZ, c[0x0][0x568], PT ;  /* 0x00015a00ff007a0c */ /* 0x000fc80003f05070 */
[----:B------:R-:W-:-:S13]  /*0220*/  ISETP.NE.AND.EX P0, PT, RZ, c[0x0][0x56c], PT, P0 ;  /* 0x00015b00ff007a0c */ /* 0x000fda0003f05300 */
[----:B------:R-:W-:Y:S05]  /*0230*/  @!P0 BRA `(.L_x_307) ;  /* 0x0000002000008947 */ /* 0x000fea0003800000 */
[----:B------:R1:W5:Y:S01]  /*0240*/  LDG.E R0, [R2.64] ;  /* 0x0000001202007981 */ /* 0x000362000c1e1900 */
[----:B------:R-:W-:Y:S05]  /*0250*/  BRA `(.L_x_308) ;  /* 0x0000009000007947 */ /* 0x000fea0003800000 */
.L_x_307:
        /* <DEDUP_REMOVED lines=8> */
.L_x_309:
[----:B------:R-:W-:-:S04]  /*02e0*/  MOV R0, c[0x0][0x54c] ;  /* 0x0001530000007a02 */ /* 0x000fc80000000f00 */
.L_x_308:
[----:B------:R-:W-:Y:S01]  /*02f0*/  USHF.L.U32 UR4, UR4, 0x7, URZ ;  /* 0x0000000704047899 */ /* 0x000fe2000800063f */
[----:B-----5:R-:W-:-:S05]  /*0300*/  IMAD R0, R0, c[0x0][0x548], RZ ;  /* 0x0001520000007a24 */ /* 0x020fca00078e02ff */
[----:B------:R-:W-:-:S04]  /*0310*/  MOV R12, UR4 ;  /* 0x00000004000c7c02 */ /* 0x000fc80008000f00 */
[----:B------:R-:W-:-:S04]  /*0320*/  ISETP.GE.AND P0, PT, R12, R0, PT ;  /* 0x000000000c00720c */ /* 0x000fc80003f06270 */
[----:B------:R-:W-:-:S05]  /*0330*/  SEL R0, R5, 0xffffffff, !P0 ;  /* 0xffffffff05007807 */ /* 0x000fca0004000000 */
[----:B------:R2:W-:Y:S04]  /*0340*/  STL [R1+0x28], R0 ;  /* 0x0000280001007387 */ /* 0x0005e80000100800 */
.L_x_306:
        /* <DEDUP_REMOVED lines=8> */
[----:B------:R-:W-:Y:S01]  /*03d0*/  IMAD.MOV.U32 R17, RZ, RZ, RZ ;  /* 0x000000ffff117224 */ /* 0x000fe200078e00ff */
[----:B------:R-:W-:Y:S01]  /*03e0*/  ISETP.NE.AND.EX P0, PT, RZ, c[0x0][0x364], PT, P1 ;  /* 0x0000d900ff007a0c */ /* 0x000fe20003f05310 */
[----:B------:R-:W-:Y:S01]  /*03f0*/  IMAD.MOV.U32 R13, RZ, RZ, RZ ;  /* 0x000000ffff0d7224 */ /* 0x000fe200078e00ff */
[----:B------:R-:W-:Y:S01]  /*0400*/  ISETP.NE.U32.AND P1, PT, RZ, c[0x0][0x348], PT ;  /* 0x0000d200ff007a0c */ /* 0x000fe20003f25070 */
[----:B------:R-:W-:Y:S01]  /*0410*/  IMAD.WIDE R8, R21, R14, c[0x0][0x348] ;  /* 0x0000d20015087625 */ /* 0x000fe200078e020e */
[----:B------:R-:W-:-:S02]  /*0420*/  ISETP.NE.U32.AND P3, PT, RZ, c[0x0][0x350], PT ;  /* 0x0000d400ff007a0c */ /* 0x000fc40003f65070 */
[----:B------:R-:W-:Y:S01]  /*0430*/  ISETP.NE.U32.AND P4, PT, RZ, c[0x0][0x358], PT ;  /* 0x0000d600ff007a0c */ /* 0x000fe20003f85070 */
[CC--:B------:R-:W-:Y:S01]  /*0440*/  IMAD.WIDE R6, R21.reuse, R14.reuse, c[0x0][0x350] ;  /* 0x0000d40015067625 */ /* 0x0c0fe200078e020e */
[----:B------:R-:W-:Y:S02]  /*0450*/  ISETP.NE.AND.EX P1, PT, RZ, c[0x0][0x34c], PT, P1 ;  /* 0x0000d300ff007a0c */ /* 0x000fe40003f25310 */
[----:B------:R-:W-:Y:S01]  /*0460*/  ISETP.NE.AND.EX P3, PT, RZ, c[0x0][0x354], PT, P3 ;  /* 0x0000d500ff007a0c */ /* 0x000fe20003f65330 */
[CC--:B------:R-:W-:Y:S01]  /*0470*/  @P2 IMAD.WIDE R10, R21.reuse, R14.reuse, c[0x0][0x370] ;  /* 0x0000dc00150a2625 */ /* 0x0c0fe200078e020e */
[----:B------:R-:W-:Y:S02]  /*0480*/  ISETP.NE.AND.EX P4, PT, RZ, c[0x0][0x35c], PT, P4 ;  /* 0x0000d700ff007a0c */ /* 0x000fe40003f85340 */
[----:B------:R-:W-:Y:S01]  /*0490*/  MOV R137, RZ ;  /* 0x000000ff00897202 */ /* 0x000fe20000000f00 */
[CC--:B-1----:R-:W-:Y:S01]  /*04a0*/  @P0 IMAD.WIDE R2, R21.reuse, R14.reuse, c[0x0][0x360] ;  /* 0x0000d80015020625 */ /* 0x0c2fe200078e020e */
[----:B------:R1:W2:Y:S03]  /*04b0*/  @P2 LDG.E R15, [R10.64] ;  /* 0x000000120a0f2981 */ /* 0x0002a6000c1e1900 */
[----:B------:R-:W-:Y:S01]  /*04c0*/  IMAD.WIDE R4, R21, R14, c[0x0][0x358] ;  /* 0x0000d60015047625 */ /* 0x000fe200078e020e */
[----:B------:R3:W4:Y:S04]  /*04d0*/  @P0 LDG.E R0, [R2.64] ;  /* 0x0000001202000981 */ /* 0x000728000c1e1900 */
[----:B------:R2:W5:Y:S04]  /*04e0*/  @P1 LDG.E R137, [R8.64] ;  /* 0x0000001208891981 */ /* 0x000568000c1e1900 */
[----:B------:R2:W5:Y:S04]  /*04f0*/  @P3 LDG.E R17, [R6.64] ;  /* 0x0000001206113981 */ /* 0x000568000c1e1900 */
[----:B------:R2:W5:Y:S04]  /*0500*/  @P4 LDG.E R13, [R4.64] ;  /* 0x00000012040d4981 */ /* 0x000568000c1e1900 */
[----:B------:R-:W3:Y:S01]  /*0510*/  S2R R30, SR_CTAID.Y ;  /* 0x00000000001e7919 */ /* 0x000ee20000002600 */
[----:B-1----:R-:W-:Y:S01]  /*0520*/  IMAD.MOV.U32 R10, RZ, RZ, c[0x0][0x2ac] ;  /* 0x0000ab00ff0a7624 */ /* 0x002fe200078e00ff */
[----:B---3--:R-:W-:-:S03]  /*0530*/  MOV R2, c[0x0][0x228] ;  /* 0x00008a0000027a02 */ /* 0x008fc60000000f00 */
[----:B------:R-:W-:Y:S01]  /*0540*/  IMAD R10, R10, c[0x0][0x1d0], RZ ;  /* 0x000074000a0a7a24 */ /* 0x000fe200078e02ff */
[----:B------:R-:W-:Y:S01]  /*0550*/  SHF.R.S32.HI R155, RZ, 0x1f, R30 ;  /* 0x0000001fff9b7819 */ /* 0x000fe2000001141e */
[----:B----4-:R1:W-:Y:S04]  /*0560*/  STL [R1+0xc], R0 ;  /* 0x00000c0001007387 */ /* 0x0103e80000100800 */
[----:B--2---:R1:W-:Y:S01]  /*0570*/  STL [R1+0x24], R15 ;  /* 0x0000240f01007387 */ /* 0x0043e20000100800 */
[----:B------:R-:W-:Y:S01]  /*0580*/  MOV R11, R0 ;  /* 0x00000000000b7202 */ /* 0x000fe20000000f00 */
[----:B------:R-:W-:Y:S05]  /*0590*/  @P0 BRA `(.L_x_310) ;  /* 0x0000005000000947 */ /* 0x000fea0003800000 */
[----:B------:R-:W-:Y:S05]  /*05a0*/  @!P1 BRA `(.L_x_310) ;  /* 0x0000004000009947 */ /* 0x000fea0003800000 */
[----:B-1----:R1:W2:Y:S04]  /*05b0*/  LDG.E R0, [R8.64] ;  /* 0x0000001208007981 */ /* 0x0022a8000c1e1900 */
[----:B-1----:R-:W2:Y:S02]  /*05c0*/  LDG.E R8, [R8.64+0x4] ;  /* 0x0000041208087981 */ /* 0x002ea4000c1e1900 */
[----:B--2---:R-:W-:-:S05]  /*05d0*/  IADD3 R11, -R0, R8, RZ ;  /* 0x00000008000b7210 */ /* 0x004fca0007ffe1ff */
[----:B------:R1:W-:Y:S02]  /*05e0*/  STL [R1+0xc], R11 ;  /* 0x00000c0b01007387 */ /* 0x0003e40000100800 */
.L_x_310:
[----:B------:R-:W-:-:S04]  /*05f0*/  ISETP.NE.U32.AND P0, PT, RZ, c[0x0][0x368], PT ;  /* 0x0000da00ff007a0c */ /* 0x000fc80003f05070 */
[----:B------:R-:W-:-:S13]  /*0600*/  ISETP.NE.AND.EX P0, PT, RZ, c[0x0][0x36c], PT, P0 ;  /* 0x0000db00ff007a0c */ /* 0x000fda0003f05300 */
[----:B------:R-:W-:Y:S05]  /*0610*/  @!P0 BRA `(.L_x_311) ;  /* 0x0000003000008947 */ /* 0x000fea0003800000 */
[----:B------:R-:W-:-:S05]  /*0620*/  IMAD.WIDE R6, R21, R14, c[0x0][0x368] ;  /* 0x0000da0015067625 */ /* 0x000fca00078e020e */
[----:B------:R2:W5:Y:S01]  /*0630*/  LDG.E R10, [R6.64] ;  /* 0x00000012060a7981 */ /* 0x000562000c1e1900 */
[----:B------:R-:W-:Y:S05]  /*0640*/  BRA `(.L_x_312) ;  /* 0x0000004000007947 */ /* 0x000fea0003800000 */
.L_x_311:
[----:B------:R-:W-:Y:S05]  /*0650*/  @!P3 BRA `(.L_x_312) ;  /* 0x000000300000b947 */ /* 0x000fea0003800000 */
[----:B-1----:R1:W2:Y:S04]  /*0660*/  LDG.E R0, [R6.64] ;  /* 0x0000001206007981 */ /* 0x0022a8000c1e1900 */
[----:B-1----:R-:W2:Y:S02]  /*0670*/  LDG.E R6, [R6.64+0x4] ;  /* 0x0000041206067981 */ /* 0x002ea4000c1e1900 */
[----:B--2---:R-:W-:Y:S02]  /*0680*/  IADD3 R10, -R0, R6, RZ ;  /* 0x00000006000a7210 */ /* 0x004fe40007ffe1ff */
.L_x_312:
[----:B--2---:R2:W3:Y:S04]  /*0690*/  @P4 LDG.E R6, [R4.64] ;  /* 0x0000001204064981 */ /* 0x0044e8000c1e1900 */
[----:B------:R2:W3:Y:S01]  /*06a0*/  @P4 LDG.E R3, [R4.64+0x4] ;  /* 0x0000041204034981 */ /* 0x0004e2000c1e1900 */
[----:B-1----:R-:W-:Y:S01]  /*06b0*/  IMAD.MOV.U32 R0, RZ, RZ, c[0x0][0x2c4] ;  /* 0x0000b100ff007624 */ /* 0x002fe200078e00ff */
[----:B------:R-:W-:Y:S01]  /*06c0*/  ISETP.NE.U32.AND P0, PT, RZ, c[0x0][0x378], PT ;  /* 0x0000de00ff007a0c */ /* 0x000fe20003f05070 */
[----:B-----5:R-:W-:-:S03]  /*06d0*/  IMAD.MOV.U32 R135, RZ, RZ, R10 ;  /* 0x000000ffff877224 */ /* 0x020fc600078e000a */
[----:B------:R-:W-:Y:S01]  /*06e0*/  ISETP.NE.AND P2, PT, R0, 0x1, PT ;  /* 0x000000010000780c */ /* 0x000fe20003f45270 */
[----:B------:R-:W-:Y:S01]  /*06f0*/  IMAD.MOV.U32 R218, RZ, RZ, R12 ;  /* 0x000000ffffda7224 */ /* 0x000fe200078e000c */
[----:B------:R-:W-:Y:S01]  /*0700*/  ISETP.NE.AND.EX P0, PT, RZ, c[0x0][0x37c], PT, P0 ;  /* 0x0000df00ff007a0c */ /* 0x000fe20003f05300 */
[----:B------:R-:W-:Y:S01]  /*0710*/  IMAD.MOV.U32 R7, RZ, RZ, c[0x0][0x32c] ;  /* 0x0000cb00ff077624 */ /* 0x000fe200078e00ff */
[----:B------:R-:W-:-:S04]  /*0720*/  LOP3.LUT R215, R215, 0xffbfffff, RZ, 0xc0, !PT ;  /* 0xffbfffffd7d77812 */ /* 0x000fc800078ec0ff */
[----:B------:R-:W-:-:S05]  /*0730*/  ISETP.GE.AND P1, PT, R7, 0x1, PT ;  /* 0x000000010700780c */ /* 0x000fca0003f26270 */
[----:B------:R-:W-:Y:S02]  /*0740*/  @P2 IADD3 R0, R218, 0x7f, RZ ;  /* 0x0000007fda002810 */ /* 0x000fe40007ffe0ff */
[----:B------:R-:W-:Y:S01]  /*0750*/  @P2 LOP3.LUT R215, R215, 0x400000, RZ, 0xfc, !PT ;  /* 0x00400000d7d72812 */ /* 0x000fe200078efcff */
[----:B--2---:R-:W-:-:S03]  /*0760*/  @P0 IMAD.WIDE R4, R21, R14, c[0x0][0x378] ;  /* 0x0000de0015040625 */ /* 0x004fc600078e020e */
[----:B------:R-:W-:Y:S02]  /*0770*/  LOP3.LUT R215, R215, 0xff7fffff, RZ, 0xc0, !PT ;  /* 0xff7fffffd7d77812 */ /* 0x000fe400078ec0ff */
[----:B------:R1:W5:Y:S02]  /*0780*/  @P0 LDG.E R135, [R4.64] ;  /* 0x0000001204870981 */ /* 0x000364000c1e1900 */
[----:B------:R-:W-:Y:S01]  /*0790*/  @P1 LOP3.LUT R215, R215, 0x800000, RZ, 0xfc, !PT ;  /* 0x00800000d7d71812 */ /* 0x000fe200078efcff */
[----:B---3--:R-:W-:Y:S02]  /*07a0*/  @P4 IMAD.IADD R2, R3, 0x1, -R6 ;  /* 0x0000000103024824 */ /* 0x008fe400078e0a06 */
[----:B------:R-:W-:Y:S02]  /*07b0*/  IMAD.IADD R6, R10, 0x1, -R15 ;  /* 0x000000010a067824 */ /* 0x000fe400078e0a0f */
[----:B------:R-:W-:Y:S01]  /*07c0*/  @P2 IMAD.HI.U32 R3, R0, c[0x0][0x2c8], RZ ;  /* 0x0000b20000032a27 */ /* 0x000fe200078e00ff */
[----:B------:R-:W-:-:S03]  /*07d0*/  IADD3 R0, R12, 0x7f, RZ ;  /* 0x0000007f0c007810 */ /* 0x000fc60007ffe0ff */
[----:B------:R-:W-:Y:S01]  /*07e0*/  IMAD.IADD R8, R6, 0x1, R2 ;  /* 0x0000000106087824 */ /* 0x000fe200078e0202 */
[----:B------:R-:W-:-:S04]  /*07f0*/  @P2 SHF.R.U32.HI R0, RZ, c[0x0][0x2cc], R3 ;  /* 0x0000b300ff002a19 */ /* 0x000fc80000011603 */
[----:B------:R2:W-:Y:S01]  /*0800*/  STL [R1+0x8], R8 ;  /* 0x0000080801007387 */ /* 0x0005e20000100800 */
[----:B------:R-:W-:-:S05]  /*0810*/  IADD3 R143, R8, 0x1, -R11 ;  /* 0x00000001088f7810 */ /* 0x000fca0007ffe80b */
[----:B------:R-:W-:-:S05]  /*0820*/  IMAD.IADD R0, R143, 0x1, R0 ;  /* 0x000000018f007824 */ /* 0x000fca00078e0200 */
[----:B-1----:R-:W-:Y:S01]  /*0830*/  IADD3 R5, R0, c[0x0][0x328], RZ ;  /* 0x0000ca0000057a10 */ /* 0x002fe20007ffe0ff */
        /* <DEDUP_REMOVED lines=10> */
.L_x_314:
[----:B------:R-:W-:-:S13]  /*08e0*/  ISETP.NE.AND P0, PT, R7, 0x1, PT ;  /* 0x000000010700780c */ /* 0x000fda0003f05270 */
[----:B------:R-:W-:-:S05]  /*08f0*/  @P0 IMAD.HI.U32 R0, R3, c[0x0][0x330], RZ ;  /* 0x0000cc0003000a27 */ /* 0x000fca00078e00ff */
[----:B------:R-:W-:-:S05]  /*0900*/  @P0 SHF.R.U32.HI R3, RZ, c[0x0][0x334], R0 ;  /* 0x0000cd00ff030a19 */ /* 0x000fca0000011600 */
.L_x_315:
[----:B------:R-:W-:-:S05]  /*0910*/  IMAD R3, R3, R7, c[0x0][0x32c] ;  /* 0x0000cb0003037624 */ /* 0x000fca00078e0207 */
[----:B------:R-:W-:Y:S02]  /*0920*/  IMNMX R5, R5, R3, PT ;  /* 0x0000000305057217 */ /* 0x000fe40003800200 */
.L_x_313:
[C---:B------:R-:W-:Y:S01]  /*0930*/  IADD3 R3, R8.reuse, 0x5f, RZ ;  /* 0x0000005f08037810 */ /* 0x040fe20007ffe0ff */
[----:B--2---:R-:W-:Y:S02]  /*0940*/  IMAD.IADD R8, R8, 0x1, -R11 ;  /* 0x0000000108087824 */ /* 0x004fe400078e0a0b */
[----:B------:R-:W-:-:S03]  /*0950*/  @P2 IMAD.HI.U32 R4, R218, c[0x0][0x2c8], RZ ;  /* 0x0000b200da042a27 */ /* 0x000fc600078e00ff */
[----:B------:R1:W-:Y:S01]  /*0960*/  STL [R1+0x2c], R8 ;  /* 0x00002c0801007387 */ /* 0x0003e20000100800 */
[----:B------:R-:W-:Y:S01]  /*0970*/  IMAD.MOV.U32 R0, RZ, RZ, R218 ;  /* 0x000000ffff007224 */ /* 0x000fe200078e00da */
[----:B------:R-:W-:Y:S01]  /*0980*/  @P2 SHF.R.U32.HI R0, RZ, c[0x0][0x2cc], R4 ;  /* 0x0000b300ff002a19 */ /* 0x000fe20000011604 */
[----:B------:R-:W-:-:S04]  /*0990*/  IMAD.HI R3, R3, 0x2aaaaaab, RZ ;  /* 0x2aaaaaab03037827 */ /* 0x000fc800078e02ff */
[----:B------:R-:W-:Y:S01]  /*09a0*/  IMAD.IADD R0, R8, 0x1, R0 ;  /* 0x0000000108007824 */ /* 0x000fe200078e0200 */
[----:B------:R-:W-:-:S04]  /*09b0*/  SHF.R.U32.HI R4, RZ, 0x1f, R3 ;  /* 0x0000001fff047819 */ /* 0x000fc80000011603 */
[----:B------:R-:W-:Y:S02]  /*09c0*/  LEA.HI.SX32 R144, R3, R4, 0x1c ;  /* 0x0000000403907211 */ /* 0x000fe400078fe2ff */
[----:B------:R-:W-:Y:S01]  /*09d0*/  IADD3 R4, R0, -c[0x0][0x324], RZ ;  /* 0x8000c90000047a10 */ /* 0x000fe20007ffe0ff */
        /* <DEDUP_REMOVED lines=9> */
.L_x_317:
[----:B------:R-:W-:-:S13]  /*0a70*/  ISETP.NE.AND P0, PT, R7, 0x1, PT ;  /* 0x000000010700780c */ /* 0x000fda0003f05270 */
[----:B------:R-:W-:-:S05]  /*0a80*/  @P0 IMAD.HI.U32 R3, R0, c[0x0][0x330], RZ ;  /* 0x0000cc0000030a27 */ /* 0x000fca00078e00ff */
[----:B------:R-:W-:-:S05]  /*0a90*/  @P0 SHF.R.U32.HI R0, RZ, c[0x0][0x334], R3 ;  /* 0x0000cd00ff000a19 */ /* 0x000fca0000011603 */
.L_x_318:
[----:B------:R-:W-:-:S05]  /*0aa0*/  IMAD R0, R0, c[0x0][0x32c], RZ ;  /* 0x0000cb0000007a24 */ /* 0x000fca00078e02ff */
[----:B------:R-:W-:-:S04]  /*0ab0*/  IMNMX R4, R4, R0, !PT ;  /* 0x0000000004047217 */ /* 0x000fc80007800200 */
.L_x_316:
[----:B------:R-:W-:Y:S01]  /*0ac0*/  IADD3 R3, R5, 0x5f, RZ ;  /* 0x0000005f05037810 */ /* 0x000fe20007ffe0ff */
[----:B------:R-:W-:-:S04]  /*0ad0*/  IMAD.HI R0, R4, 0x2aaaaaab, RZ ;  /* 0x2aaaaaab04007827 */ /* 0x000fc800078e02ff */
[----:B------:R-:W-:Y:S01]  /*0ae0*/  IMAD.HI R4, R3, 0x2aaaaaab, RZ ;  /* 0x2aaaaaab03047827 */ /* 0x000fe200078e02ff */
[----:B------:R-:W-:-:S04]  /*0af0*/  SHF.R.U32.HI R3, RZ, 0x1f, R0 ;  /* 0x0000001fff037819 */ /* 0x000fc80000011600 */
[----:B------:R-:W-:Y:S02]  /*0b00*/  SHF.R.U32.HI R5, RZ, 0x1f, R4 ;  /* 0x0000001fff057819 */ /* 0x000fe40000011604 */
[----:B------:R-:W-:Y:S02]  /*0b10*/  LEA.HI.SX32 R0, R0, R3, 0x1c ;  /* 0x0000000300007211 */ /* 0x000fe400078fe2ff */
[----:B------:R-:W-:Y:S02]  /*0b20*/  LEA.HI.SX32 R4, R4, R5, 0x1c ;  /* 0x0000000504047211 */ /* 0x000fe400078fe2ff */
[----:B------:R-:W-:Y:S02]  /*0b30*/  IMNMX R3, RZ, R0, !PT ;  /* 0x00000000ff037217 */ /* 0x000fe40007800200 */
[----:B------:R-:W-:-:S03]  /*0b40*/  IMNMX R0, R4, R144, PT ;  /* 0x0000009004007217 */ /* 0x000fc60003800200 */
[--C-:B------:R-:W-:Y:S02]  /*0b50*/  IMAD R3, R3, 0x60, -R6.reuse ;  /* 0x0000006003037824 */ /* 0x100fe400078e0a06 */
[----:B------:R-:W-:-:S03]  /*0b60*/  IMAD R0, R0, 0x60, -R6 ;  /* 0x0000006000007824 */ /* 0x000fc600078e0a06 */
[----:B------:R-:W-:Y:S02]  /*0b70*/  IMNMX R3, RZ, R3, !PT ;  /* 0x00000003ff037217 */ /* 0x000fe40007800200 */
[----:B------:R-:W-:-:S03]  /*0b80*/  IMNMX R0, R0, R2, PT ;  /* 0x0000000200007217 */ /* 0x000fc60003800200 */
[----:B------:R-:W-:Y:S01]  /*0b90*/  IMAD.WIDE.U32 R4, R3, -0x55555555, RZ ;  /* 0xaaaaaaab03047825 */ /* 0x000fe200078e00ff */
[----:B------:R-:W-:-:S04]  /*0ba0*/  ISETP.GT.AND P0, PT, R0, R3, PT ;  /* 0x000000030000720c */ /* 0x000fc80003f04270 */
[----:B------:R-:W-:-:S05]  /*0bb0*/  SHF.R.U32.HI R123, RZ, 0x6, R5 ;  /* 0x00000006ff7b7819 */ /* 0x000fca0000011605 */
[----:B------:R-:W-:-:S04]  /*0bc0*/  IMAD.MOV.U32 R6, RZ, RZ, R123 ;  /* 0x000000ffff067224 */ /* 0x000fc800078e007b */
[----:B------:R-:W-:-:S05]  /*0bd0*/  @P0 IADD3 R0, R0, 0x5f, RZ ;  /* 0x0000005f00000810 */ /* 0x000fca0007ffe0ff */
[----:B------:R-:W-:-:S05]  /*0be0*/  @P0 IMAD.HI R0, R0, 0x2aaaaaab, RZ ;  /* 0x2aaaaaab00000827 */ /* 0x000fca00078e02ff */
[----:B------:R-:W-:-:S04]  /*0bf0*/  @P0 SHF.R.U32.HI R3, RZ, 0x1f, R0 ;  /* 0x0000001fff030819 */ /* 0x000fc80000011600 */
[----:B------:R-:W-:-:S04]  /*0c00*/  @P0 LEA.HI.SX32 R6, R0, R3, 0x1c ;  /* 0x0000000300060211 */ /* 0x000fc800078fe2ff */
[----:B------:R-:W-:-:S13]  /*0c10*/  ISETP.GT.AND P0, PT, R6, R123, PT ;  /* 0x0000007b0600720c */ /* 0x000fda0003f04270 */
[----:B------:R-:W-:Y:S05]  /*0c20*/  @!P0 BRA `(.L_x_319) ;  /* 0x0000569000008947 */ /* 0x000fea0003800000 */
[----:B------:R-:W-:Y:S02]  /*0c30*/  ISETP.NE.U32.AND P0, PT, RZ, c[0x0][0x340], PT ;  /* 0x0000d000ff007a0c */ /* 0x000fe40003f05070 */
[----:B-1----:R-:W-:Y:S02]  /*0c40*/  SHF.R.S32.HI R8, RZ, 0x1f, R167 ;  /* 0x0000001fff087819 */ /* 0x002fe400000114a7 */
[----:B------:R-:W-:Y:S02]  /*0c50*/  SHF.R.S32.HI R15, RZ, 0x1f, R21 ;  /* 0x0000001fff0f7819 */ /* 0x000fe40000011415 */
[----:B------:R-:W-:Y:S02]  /*0c60*/  MOV R138, 0x60 ;  /* 0x00000060008a7802 */ /* 0x000fe40000000f00 */
[----:B------:R-:W-:Y:S02]  /*0c70*/  IADD3 R41, R6, -0x1, RZ ;  /* 0xffffffff06297810 */ /* 0x000fe40007ffe0ff */
[----:B------:R-:W-:Y:S01]  /*0c80*/  SEL R94, R21, RZ, !P4 ;  /* 0x000000ff155e7207 */ /* 0x000fe20006000000 */
[----:B------:R-:W-:Y:S01]  /*0c90*/  IMAD.MOV.U32 R140, RZ, RZ, c[0x0][0x238] ;  /* 0x00008e00ff8c7624 */ /* 0x000fe200078e00ff */
[----:B------:R-:W-:Y:S01]  /*0ca0*/  ISETP.NE.AND.EX P2, PT, RZ, c[0x0][0x344], PT, P0 ;  /* 0x0000d100ff007a0c */ /* 0x000fe20003f45300 */
[----:B------:R-:W-:Y:S01]  /*0cb0*/  IMAD.MOV.U32 R136, RZ, RZ, c[0x0][0x23c] ;  /* 0x00008f00ff887624 */ /* 0x000fe200078e00ff */
[----:B------:R-:W-:Y:S01]  /*0cc0*/  IADD3 R132, R17, R10, RZ ;  /* 0x0000000a11847210 */ /* 0x000fe20007ffe0ff */
[----:B------:R-:W-:-:S02]  /*0cd0*/  UMOV UR12, 0x6 ;  /* 0x00000006000c7882 */ /* 0x000fc40000000000 */
[----:B------:R-:W-:-:S08]  /*0ce0*/  ULDC.64 UR4, c[0x0][0x290] ;  /* 0x0000a40000047ab9 */ /* 0x000fd00000000a00 */
[----:B------:R-:W-:-:S05]  /*0cf0*/  @P2 IMAD.WIDE R4, R21, R14, c[0x0][0x340] ;  /* 0x0000d00015042625 */ /* 0x000fca00078e020e */
[----:B------:R1:W2:Y:S01]  /*0d00*/  @P2 LDG.E R16, [R4.64] ;  /* 0x0000001204102981 */ /* 0x0002a2000c1e1900 */
[----:B------:R-:W-:Y:S01]  /*0d10*/  LEA.HI R0, R8, R167, RZ, 0x3 ;  /* 0x000000a708007211 */ /* 0x000fe200078f18ff */
[C---:B------:R-:W-:Y:S01]  /*0d20*/  IMAD R145, R138.reuse, c[0x0][0x23c], RZ ;  /* 0x00008f008a917a24 */ /* 0x040fe200078e02ff */
[----:B------:R-:W-:Y:S01]  /*0d30*/  SEL R22, R15, RZ, !P4 ;  /* 0x000000ff0f167207 */ /* 0x000fe20006000000 */
[----:B------:R-:W-:Y:S01]  /*0d40*/  IMAD.WIDE.U32 R138, R138, c[0x0][0x238], RZ ;  /* 0x00008e008a8a7a25 */ /* 0x000fe200078e00ff */
[----:B------:R-:W-:Y:S01]  /*0d50*/  SHF.R.S32.HI R37, RZ, 0x3, R0 ;  /* 0x00000003ff257819 */ /* 0x000fe20000011400 */
[----:B------:R-:W-:Y:S01]  /*0d60*/  USHF.L.U64.HI UR7, UR4, UR12, UR5 ;  /* 0x0000000c04077299 */ /* 0x000fe20008010205 */
[----:B------:R-:W-:Y:S01]  /*0d70*/  LOP3.LUT R0, R0, 0xfffffff8, RZ, 0xc0, !PT ;  /* 0xfffffff800007812 */ /* 0x000fe200078ec0ff */
[----:B------:R-:W-:Y:S01]  /*0d80*/  IMAD.IADD R145, R139, 0x1, R145 ;  /* 0x000000018b917824 */ /* 0x000fe200078e0291 */
[--C-:B------:R-:W-:Y:S01]  /*0d90*/  SHF.R.S32.HI R19, RZ, 0x1f, R37.reuse ;  /* 0x0000001fff137819 */ /* 0x100fe20000011425 */
[----:B------:R-:W-:Y:S01]  /*0da0*/  IMAD.IADD R122, R2, 0x1, -R37 ;  /* 0x00000001027a7824 */ /* 0x000fe200078e0a25 */
[----:B------:R-:W-:Y:S01]  /*0db0*/  IADD3 R112, P0, R37, R13, RZ ;  /* 0x0000000d25707210 */ /* 0x000fe20007f1e0ff */
[----:B------:R-:W-:Y:S01]  /*0dc0*/  IMAD.IADD R0, R167, 0x1, -R0 ;  /* 0x00000001a7007824 */ /* 0x000fe200078e0a00 */
[----:B------:R-:W-:Y:S01]  /*0dd0*/  IADD3 R142, R37, 0x20, RZ ;  /* 0x00000020258e7810 */ /* 0x000fe20007ffe0ff */
[----:B------:R-:W-:Y:S01]  /*0de0*/  IMAD R6, R41, -0x60, R122 ;  /* 0xffffffa029067824 */ /* 0x000fe200078e027a */
[----:B------:R-:W-:Y:S01]  /*0df0*/  LEA.HI.X.SX32 R113, R13, R19, 0x1, P0 ;  /* 0x000000130d717211 */ /* 0x000fe200000f0eff */
[----:B------:R-:W-:Y:S01]  /*0e00*/  IMAD.SHL.U32 R26, R0, 0x8, RZ ;  /* 0x00000008001a7824 */ /* 0x000fe200078e00ff */
[----:B------:R-:W-:Y:S01]  /*0e10*/  IADD3 R141, R37, 0x40, RZ ;  /* 0x00000040258d7810 */ /* 0x000fe20007ffe0ff */
[----:B------:R-:W-:Y:S01]  /*0e20*/  IMAD.SHL.U32 R24, R136, 0x40, RZ ;  /* 0x0000004088187824 */ /* 0x000fe200078e00ff */
[----:B------:R-:W-:Y:S01]  /*0e30*/  ISETP.GE.AND P0, PT, R6, 0x1, PT ;  /* 0x000000010600780c */ /* 0x000fe20003f06270 */
[----:B------:R-:W-:Y:S01]  /*0e40*/  IMAD R3, R113, c[0x0][0x238], RZ ;  /* 0x00008e0071037a24 */ /* 0x000fe200078e02ff */
[--C-:B------:R-:W-:Y:S01]  /*0e50*/  SHF.R.S32.HI R27, RZ, 0x1f, R26.reuse ;  /* 0x0000001fff1b7819 */ /* 0x100fe2000001141a */
[----:B------:R-:W-:Y:S01]  /*0e60*/  IMAD.WIDE.U32 R28, R140, 0x40, RZ ;  /* 0x000000408c1c7825 */ /* 0x000fe200078e00ff */
[C---:B------:R-:W-:Y:S01]  /*0e70*/  IADD3 R88, R26.reuse, 0x40, RZ ;  /* 0x000000401a587810 */ /* 0x040fe20007ffe0ff */
[----:B------:R-:W-:Y:S01]  /*0e80*/  USHF.L.U32 UR8, UR4, 0x6, URZ ;  /* 0x0000000604087899 */ /* 0x000fe2000800063f */
[----:B------:R-:W-:Y:S01]  /*0e90*/  ISETP.GE.AND P6, PT, R26, c[0x0][0x1d4], PT ;  /* 0x000075001a007a0c */ /* 0x000fe20003fc6270 */
[----:B------:R-:W-:Y:S01]  /*0ea0*/  IMAD R3, R112, c[0x0][0x23c], R3 ;  /* 0x00008f0070037a24 */ /* 0x000fe200078e0203 */
[----:B------:R-:W-:Y:S01]  /*0eb0*/  ISETP.GE.AND P5, PT, R88, c[0x0][0x1d4], PT ;  /* 0x0000750058007a0c */ /* 0x000fe20003fa6270 */
[----:B-1----:R-:W-:Y:S01]  /*0ec0*/  IMAD.WIDE.U32 R4, R112, c[0x0][0x238], R26 ;  /* 0x00008e0070047a25 */ /* 0x002fe200078e001a */
[----:B------:R-:W-:Y:S01]  /*0ed0*/  IADD3 R24, R29, R24, RZ ;  /* 0x000000181d187210 */ /* 0x000fe20007ffe0ff */
[----:B------:R-:W-:Y:S01]  /*0ee0*/  UIMAD.WIDE.U32 UR10, UR4, 0x60, URZ ;  /* 0x00000060040a78a5 */ /* 0x000fe2000f8e003f */
[----:B------:R-:W-:Y:S01]  /*0ef0*/  SHF.R.S32.HI R82, RZ, 0x1f, R88 ;  /* 0x0000001fff527819 */ /* 0x000fe20000011458 */
[----:B------:R-:W-:Y:S01]  /*0f00*/  IMAD.IADD R5, R5, 0x1, R3 ;  /* 0x0000000105057824 */ /* 0x000fe200078e0203 */
[----:B------:R-:W-:Y:S01]  /*0f10*/  IADD3 R131, P3, R28, 0x80, RZ ;  /* 0x000000801c837810 */ /* 0x000fe20007f7e0ff */
[----:B------:R-:W-:Y:S01]  /*0f20*/  IMAD R3, R155, c[0x0][0x240], RZ ;  /* 0x000090009b037a24 */ /* 0x000fe200078e02ff */
[----:B------:R-:W-:Y:S01]  /*0f30*/  LEA.HI R82, R82, R88, RZ, 0x3 ;  /* 0x0000005852527211 */ /* 0x000fe200078f18ff */
[C---:B------:R-:W-:Y:S01]  /*0f40*/  IMAD.WIDE.U32 R4, R30.reuse, c[0x0][0x240], R4 ;  /* 0x000090001e047a25 */ /* 0x040fe200078e0004 */
[----:B------:R-:W-:Y:S01]  /*0f50*/  UIMAD UR6, UR5, 0x60, URZ ;  /* 0x00000060050678a4 */ /* 0x000fe2000f8e023f */
[----:B------:R-:W-:Y:S01]  /*0f60*/  MOV R154, c[0x0][0x2b8] ;  /* 0x0000ae00009a7a02 */ /* 0x000fe20000000f00 */
[----:B------:R-:W-:Y:S01]  /*0f70*/  USHF.L.U64.HI UR9, UR4, 0x5, UR5 ;  /* 0x0000000504097899 */ /* 0x000fe20008010205 */
[C---:B------:R-:W-:Y:S01]  /*0f80*/  IMAD R3, R30.reuse, c[0x0][0x244], R3 ;  /* 0x000091001e037a24 */ /* 0x040fe200078e0203 */
[----:B------:R-:W-:Y:S01]  /*0f90*/  USHF.L.U32 UR16, UR4, 0x5, URZ ;  /* 0x0000000504107899 */ /* 0x000fe2000800063f */
[----:B------:R-:W-:Y:S01]  /*0fa0*/  IMAD.WIDE.U32 R10, R30, c[0x0][0x260], R26 ;  /* 0x000098001e0a7a25 */ /* 0x000fe200078e001a */
[----:B------:R-:W-:Y:S01]  /*0fb0*/  UMOV UR14, 0x5 ;  /* 0x00000005000e7882 */ /* 0x000fe20000000000 */
[----:B------:R-:W-:Y:S01]  /*0fc0*/  LOP3.LUT R82, R82, 0xfffffff8, RZ, 0xc0, !PT ;  /* 0xfffffff852527812 */ /* 0x000fe200078ec0ff */
[----:B------:R-:W-:Y:S01]  /*0fd0*/  ULDC.64 UR4, c[0x0][0x280] ;  /* 0x0000a00000047ab9 */ /* 0x000fe20000000a00 */
[----:B------:R-:W-:Y:S01]  /*0fe0*/  IMAD.IADD R5, R5, 0x1, R3 ;  /* 0x0000000105057824 */ /* 0x000fe200078e0203 */
[----:B------:R-:W-:Y:S01]  /*0ff0*/  USHF.L.U64.HI UR12, UR4, UR12, UR5 ;  /* 0x0000000c040c7299 */ /* 0x000fe20008010205 */
[----:B------:R-:W-:Y:S01]  /*1000*/  IMAD R3, R22, c[0x0][0x248], RZ ;  /* 0x0000920016037a24 */ /* 0x000fe200078e02ff */
[----:B------:R-:W-:Y:S01]  /*1010*/  USHF.L.U64.HI UR14, UR4, UR14, UR5 ;  /* 0x0000000e040e7299 */ /* 0x000fe20008010205 */
[----:B------:R-:W-:Y:S01]  /*1020*/  IMAD.WIDE.U32 R118, R94, c[0x0][0x248], R4 ;  /* 0x000092005e767a25 */ /* 0x000fe200078e0004 */
[----:B------:R-:W-:Y:S01]  /*1030*/  SHF.R.S32.HI R4, RZ, 0x1f, R41 ;  /* 0x0000001fff047819 */ /* 0x000fe20000011429 */
[----:B------:R-:W-:Y:S01]  /*1040*/  UIMAD.WIDE.U32 UR20, UR4, 0x60, URZ ;  /* 0x00000060041478a5 */ /* 0x000fe2000f8e003f */
[----:B------:R-:W-:Y:S01]  /*1050*/  LEA.HI R5, R8, R167, RZ, 0x6 ;  /* 0x000000a708057211 */ /* 0x000fe200078f30ff */
[----:B------:R-:W-:Y:S01]  /*1060*/  IMAD R7, R94, c[0x0][0x24c], R3 ;  /* 0x000093005e077a24 */ /* 0x000fe200078e0203 */
[----:B------:R-:W-:Y:S01]  /*1070*/  P2R R133, PR, RZ, 0x20 ;  /* 0x00000020ff857803 */ /* 0x000fe20000000000 */
[----:B------:R-:W-:Y:S01]  /*1080*/  IMAD R3, R145, R41, RZ ;  /* 0x0000002991037224 */ /* 0x000fe200078e02ff */
[----:B------:R-:W-:Y:S01]  /*1090*/  UIMAD UR5, UR5, 0x60, URZ ;  /* 0x00000060050578a4 */ /* 0x000fe2000f8e023f */
[----:B------:R-:W-:Y:S01]  /*10a0*/  IMAD.MOV.U32 R116, RZ, RZ, R118 ;  /* 0x000000ffff747224 */ /* 0x000fe200078e0076 */
[----:B------:R-:W-:Y:S01]  /*10b0*/  IADD3 R117, R119, R7, RZ ;  /* 0x0000000777757210 */ /* 0x000fe20007ffe0ff */
[-C--:B------:R-:W-:Y:S01]  /*10c0*/  IMAD R3, R4, R138.reuse, R3 ;  /* 0x0000008a04037224 */ /* 0x080fe200078e0203 */
[----:B------:R-:W-:Y:S01]  /*10d0*/  P2R R134, PR, RZ, 0x40 ;  /* 0x00000040ff867803 */ /* 0x000fe20000000000 */
[----:B------:R-:W-:Y:S01]  /*10e0*/  IMAD.SHL.U32 R4, R37, 0x40, RZ ;  /* 0x0000004025047824 */ /* 0x000fe200078e00ff */
[----:B------:R-:W-:Y:S01]  /*10f0*/  SHF.R.S32.HI R89, RZ, 0x1f, R82 ;  /* 0x0000001fff597819 */ /* 0x000fe20000011452 */
[----:B------:R-:W-:Y:S01]  /*1100*/  IMAD.WIDE.U32 R8, R41, R138, R116 ;  /* 0x0000008a29087225 */ /* 0x000fe200078e0074 */
[----:B------:R-:W-:-:S02]  /*1110*/  USHF.L.U32 UR13, UR4, 0x6, URZ ;  /* 0x00000006040d7899 */ /* 0x000fc4000800063f */
[----:B------:R-:W-:Y:S01]  /*1120*/  LOP3.LUT R115, R4, 0x1c0, RZ, 0xc0, !PT ;  /* 0x000001c004737812 */ /* 0x000fe200078ec0ff */
[----:B------:R-:W-:Y:S01]  /*1130*/  IMAD.SHL.U32 R7, R5, 0x8, RZ ;  /* 0x0000000805077824 */ /* 0x000fe200078e00ff */
[----:B------:R-:W-:Y:S01]  /*1140*/  IADD3 R14, R9, R3, RZ ;  /* 0x00000003090e7210 */ /* 0x000fe20007ffe0ff */
[----:B------:R-:W-:Y:S01]  /*1150*/  IMAD.SHL.U32 R32, R0, 0x4, RZ ;  /* 0x0000000400207824 */ /* 0x000fe200078e00ff */
[----:B------:R-:W-:Y:S01]  /*1160*/  @P0 LEA R4, P1, R8, c[0x0][0x220], 0x1 ;  /* 0x0000880008040a11 */ /* 0x000fe200078208ff */
[----:B------:R-:W-:Y:S01]  /*1170*/  IMAD R9, R155, c[0x0][0x260], RZ ;  /* 0x000098009b097a24 */ /* 0x000fe200078e02ff */
[----:B------:R-:W-:Y:S01]  /*1180*/  LOP3.LUT R7, R7, 0xfffffe00, RZ, 0xc0, !PT ;  /* 0xfffffe0007077812 */ /* 0x000fe200078ec0ff */
[----:B------:R-:W-:Y:S01]  /*1190*/  IMAD R18, R19, c[0x0][0x280], RZ ;  /* 0x0000a00013127a24 */ /* 0x000fe200078e02ff */
[----:B------:R-:W-:Y:S01]  /*11a0*/  LOP3.LUT R71, R115, 0x38, R26, 0xf8, !PT ;  /* 0x0000003873477812 */ /* 0x000fe200078ef81a */
[----:B------:R-:W-:Y:S01]  /*11b0*/  IMAD R9, R30, c[0x0][0x264], R9 ;  /* 0x000099001e097a24 */ /* 0x000fe200078e0209 */
[----:B------:R-:W-:Y:S01]  /*11c0*/  SHF.R.U32.HI R148, RZ, 0x3, R115 ;  /* 0x00000003ff947819 */ /* 0x000fe20000011673 */
[----:B------:R-:W-:Y:S01]  /*11d0*/  IMAD R18, R37, c[0x0][0x284], R18 ;  /* 0x0000a10025127a24 */ /* 0x000fe200078e0212 */
[----:B------:R-:W-:Y:S01]  /*11e0*/  @P0 LEA.HI.X R5, R8, c[0x0][0x224], R14, 0x1, P1 ;  /* 0x0000890008050a11 */ /* 0x000fe200008f0c0e */
[----:B------:R-:W-:Y:S01]  /*11f0*/  IMAD.IADD R9, R11, 0x1, R9 ;  /* 0x000000010b097824 */ /* 0x000fe200078e0209 */
[----:B------:R-:W-:Y:S01]  /*1200*/  ISETP.GE.AND P1, PT, R6, 0x21, PT ;  /* 0x000000210600780c */ /* 0x000fe20003f26270 */
[----:B------:R-:W-:Y:S01]  /*1210*/  IMAD.WIDE.U32 R150, R30, c[0x0][0x1e8], RZ ;  /* 0x00007a001e967a25 */ /* 0x000fe200078e00ff */
[----:B------:R-:W-:Y:S01]  /*1220*/  LOP3.LUT R71, R7, R71, R148, 0xf6, !PT ;  /* 0x0000004707477212 */ /* 0x000fe200078ef694 */
[----:B------:R-:W-:Y:S01]  /*1230*/  USHF.L.U32 UR15, UR4, 0x5, URZ ;  /* 0x00000005040f7899 */ /* 0x000fe2000800063f */
[--C-:B------:R-:W-:Y:S01]  /*1240*/  SHF.R.S32.HI R33, RZ, 0x1f, R32.reuse ;  /* 0x0000001fff217819 */ /* 0x100fe20000011420 */
[----:B------:R-:W-:Y:S01]  /*1250*/  IMAD.MOV.U32 R149, RZ, RZ, c[0x0][0x27c] ;  /* 0x00009f00ff957624 */ /* 0x000fe200078e00ff */
[----:B------:R-:W-:Y:S01]  /*1260*/  IADD3 R35, R32, 0x20, RZ ;  /* 0x0000002020237810 */ /* 0x000fe20007ffe0ff */
[----:B------:R-:W-:Y:S01]  /*1270*/  IMAD.SHL.U32 R71, R71, 0x2, RZ ;  /* 0x0000000247477824 */ /* 0x000fe200078e00ff */
[----:B------:R-:W-:Y:S01]  /*1280*/  UIADD3 UR6, UR11, UR6, URZ ;  /* 0x000000060b067290 */ /* 0x000fe2000fffe03f */
[----:B------:R-:W-:Y:S01]  /*1290*/  IMAD.WIDE.U32 R12, R37, c[0x0][0x280], R32 ;  /* 0x0000a000250c7a25 */ /* 0x000fe200078e0020 */
[----:B------:R-:W-:-:S02]  /*12a0*/  UIADD3 UR5, UR21, UR5, URZ ;  /* 0x0000000515057290 */ /* 0x000fc4000fffe03f */
[----:B------:R-:W-:Y:S01]  /*12b0*/  @!PT LDS RZ, [RZ] ;  /* 0x00000000fffff984 */ /* 0x000fe20000000800 */
[----:B------:R-:W-:Y:S01]  /*12c0*/  @!PT LDS RZ, [RZ] ;  /* 0x00000000fffff984 */ /* 0x000fe20000000800 */
[----:B------:R-:W-:Y:S01]  /*12d0*/  @!PT LDS RZ, [RZ] ;  /* 0x00000000fffff984 */ /* 0x000fe20000000800 */
[----:B------:R1:W-:Y:S01]  /*12e0*/  @P0 LDGSTS.E.BYPASS.LTC128B.128 [R71+0x8100], [R4.64], !P6 ;  /* 0x0810000004470fae */ /* 0x0003e2000f101d52 */
[----:B------:R-:W-:Y:S01]  /*12f0*/  IMAD.MOV.U32 R20, RZ, RZ, R12 ;  /* 0x000000ffff147224 */ /* 0x000fe200078e000c */
[----:B------:R-:W-:Y:S01]  /*1300*/  ULDC.U8 UR4, c[0x0][0x298] ;  /* 0x0000a60000047ab9 */ /* 0x000fe20000000000 */
[----:B------:R-:W-:Y:S01]  /*1310*/  IMAD.MOV.U32 R70, RZ, RZ, c[0x0][0x27c] ;  /* 0x00009f00ff467624 */ /* 0x000fe200078e00ff */
[----:B------:R1:W-:Y:S01]  /*1320*/  @P0 LDGSTS.E.BYPASS.LTC128B.128 [R71+0xb100], [R4.64+0x80], !P5 ;  /* 0x0b10008004470fae */ /* 0x0003e2000e901d52 */
[----:B------:R-:W-:Y:S01]  /*1330*/  @P1 LEA R3, P0, R140, R8, 0x5 ;  /* 0x000000088c031211 */ /* 0x000fe200078028ff */
[----:B------:R-:W-:-:S04]  /*1340*/  IMAD.WIDE.U32 R152, R30, c[0x0][0x210], RZ ;  /* 0x000084001e987a25 */ /* 0x000fc800078e00ff */
[----:B------:R-:W-:Y:S02]  /*1350*/  IMAD.SHL.U32 R70, R70, 0x2, RZ ;  /* 0x0000000246467824 */ /* 0x000fe400078e00ff */
[----:B------:R-:W-:Y:S02]  /*1360*/  IMAD.X R128, RZ, RZ, R24, P3 ;  /* 0x000000ffff807224 */ /* 0x000fe400018e0618 */
[----:B------:R-:W-:Y:S01]  /*1370*/  IMAD R0, R0, 0x20, R37 ;  /* 0x0000002000007824 */ /* 0x000fe200078e0225 */
[C-C-:B-1----:R-:W-:Y:S02]  /*1380*/  @P1 LEA.HI.X R5, R140.reuse, R14, R136.reuse, 0x5, P0 ;  /* 0x0000000e8c051211 */ /* 0x142fe400000f2c88 */
[C---:B------:R-:W-:Y:S02]  /*1390*/  @P1 LEA R4, P0, R3.reuse, c[0x0][0x220], 0x1 ;  /* 0x0000880003041a11 */ /* 0x040fe400078008ff */
[----:B------:R-:W-:Y:S02]  /*13a0*/  SHF.L.U64.HI R136, R140, 0x6, R136 ;  /* 0x000000068c887819 */ /* 0x000fe40000010288 */
[----:B------:R-:W-:-:S02]  /*13b0*/  @P1 LEA.HI.X R5, R3, c[0x0][0x224], R5, 0x1, P0 ;  /* 0x0000890003051a11 */ /* 0x000fc400000f0c05 */
[----:B------:R-:W-:Y:S01]  /*13c0*/  ISETP.GT.AND P0, PT, R6, 0x40, PT ;  /* 0x000000400600780c */ /* 0x000fe20003f04270 */
[----:B------:R-:W-:Y:S01]  /*13d0*/  IMAD R6, R19, c[0x0][0x290], RZ ;  /* 0x0000a40013067a24 */ /* 0x000fe200078e02ff */
[----:B------:R-:W-:Y:S01]  /*13e0*/  SHF.L.U32 R140, R140, 0x6, RZ ;  /* 0x000000068c8c7819 */ /* 0x000fe200000006ff */
[----:B------:R2:W-:Y:S02]  /*13f0*/  @P1 LDGSTS.E.BYPASS.LTC128B.128 [R71+0x9100], [R4.64], !P6 ;  /* 0x0910000004471fae */ /* 0x0005e4000f101d52 */
[----:B------:R-:W-:Y:S02]  /*1400*/  IMAD R6, R37, c[0x0][0x294], R6 ;  /* 0x0000a50025067a24 */ /* 0x000fe400078e0206 */
[----:B------:R2:W-:Y:S06]  /*1410*/  @P1 LDGSTS.E.BYPASS.LTC128B.128 [R71+0xc100], [R4.64+0x80], !P5 ;  /* 0x0c10008004471fae */ /* 0x0005ec000e901d52 */
[----:B------:R-:W-:Y:S01]  /*1420*/  @P0 IADD3 R3, P1, R8, R28, RZ ;  /* 0x0000001c08030210 */ /* 0x000fe20007f3e0ff */
[----:B------:R-:W-:-:S03]  /*1430*/  IMAD.MOV.U32 R8, RZ, RZ, R10 ;  /* 0x000000ffff087224 */ /* 0x000fc600078e000a */
[----:B------:R-:W-:Y:S02]  /*1440*/  @P0 IADD3.X R10, R24, R14, RZ, P1, !PT ;  /* 0x0000000e180a0210 */ /* 0x000fe40000ffe4ff */
[--C-:B--2---:R-:W-:Y:S01]  /*1450*/  @P2 SHF.R.S32.HI R5, RZ, 0x1f, R16.reuse ;  /* 0x0000001fff052819 */ /* 0x104fe20000011410 */
[----:B------:R-:W-:Y:S01]  /*1460*/  @P2 IMAD.MOV.U32 R4, RZ, RZ, R16 ;  /* 0x000000ffff042224 */ /* 0x000fe200078e0010 */
[----:B------:R-:W-:Y:S01]  /*1470*/  @!P2 MOV R4, R21 ;  /* 0x000000150004a202 */ /* 0x000fe20000000f00 */
[----:B------:R-:W-:Y:S01]  /*1480*/  @!P2 IMAD.MOV.U32 R5, RZ, RZ, R15 ;  /* 0x000000ffff05a224 */ /* 0x000fe200078e000f */
[----:B------:R-:W-:Y:S01]  /*1490*/  @P0 LEA R16, P1, R3, c[0x0][0x220], 0x1 ;  /* 0x0000880003100a11 */ /* 0x000fe200078208ff */
[----:B------:R-:W-:Y:S01]  /*14a0*/  IMAD.WIDE.U32 R14, R37, c[0x0][0x290], R32 ;  /* 0x0000a400250e7a25 */ /* 0x000fe200078e0020 */
[----:B------:R-:W-:Y:S02]  /*14b0*/  ISETP.GE.AND P2, PT, R26, c[0x0][0x27c], PT ;  /* 0x00009f001a007a0c */ /* 0x000fe40003f46270 */
[----:B------:R-:W-:Y:S01]  /*14c0*/  @P0 LEA.HI.X R17, R3, c[0x0][0x224], R10, 0x1, P1 ;  /* 0x0000890003110a11 */ /* 0x000fe200008f0c0a */
[----:B------:R-:W-:Y:S01]  /*14d0*/  IMAD.WIDE.U32 R10, R37, c[0x0][0x290], R26 ;  /* 0x0000a400250a7a25 */ /* 0x000fe200078e001a */
[----:B------:R-:W-:-:S02]  /*14e0*/  SEL R3, RZ, c[0x0][0x27c], !P2 ;  /* 0x00009f00ff037a07 */ /* 0x000fc40005000000 */
[----:B------:R-:W-:Y:S01]  /*14f0*/  ISETP.NE.AND P1, PT, R154, 0x1, PT ;  /* 0x000000019a00780c */ /* 0x000fe20003f25270 */
[----:B------:R-:W-:Y:S01]  /*1500*/  IMAD.IADD R21, R13, 0x1, R18 ;  /* 0x000000010d157824 */ /* 0x000fe200078e0212 */
[----:B------:R1:W-:Y:S01]  /*1510*/  @P0 LDGSTS.E.BYPASS.LTC128B.128 [R71+0xa100], [R16.64], !P6 ;  /* 0x0a10000010470fae */ /* 0x0003e2000f101d52 */
[C---:B------:R-:W-:Y:S02]  /*1520*/  IMAD.IADD R3, R26.reuse, 0x1, R3 ;  /* 0x000000011a037824 */ /* 0x040fe400078e0203 */
[----:B------:R-:W-:Y:S01]  /*1530*/  IMAD.WIDE.U32 R12, R37, c[0x0][0x280], R26 ;  /* 0x0000a000250c7a25 */ /* 0x000fe200078e001a */
[----:B------:R1:W-:Y:S01]  /*1540*/  @P0 LDGSTS.E.BYPASS.LTC128B.128 [R71+0xd100], [R16.64+0x80], !P5 ;  /* 0x0d10008010470fae */ /* 0x0003e2000e901d52 */
[----:B------:R-:W-:Y:S02]  /*1550*/  ISETP.GE.AND P5, PT, R26, c[0x0][0x1d4], PT ;  /* 0x000075001a007a0c */ /* 0x000fe40003fa6270 */
[----:B------:R-:W-:Y:S01]  /*1560*/  IMAD.IADD R19, R15, 0x1, R6 ;  /* 0x000000010f137824 */ /* 0x000fe200078e0206 */
[----:B------:R-:W0:Y:S01]  /*1570*/  LDGDEPBAR ;  /* 0x00000000000079af */ /* 0x000e220000000000 */
[----:B------:R-:W-:Y:S01]  /*1580*/  IMAD.IADD R11, R6, 0x1, R11 ;  /* 0x00000001060b7824 */ /* 0x000fe200078e020b */
[----:B------:R-:W-:Y:S01]  /*1590*/  SHF.R.S32.HI R6, RZ, 0x1f, R3 ;  /* 0x0000001fff067819 */ /* 0x000fe20000011403 */
[----:B------:R-:W-:Y:S01]  /*15a0*/  IMAD.IADD R15, R18, 0x1, R13 ;  /* 0x00000001120f7824 */ /* 0x000fe200078e020d */
[----:B------:R-:W-:Y:S01]  /*15b0*/  MOV R18, R14 ;  /* 0x0000000e00127202 */ /* 0x000fe20000000f00 */
[----:B------:R-:W-:Y:S01]  /*15c0*/  IMAD R13, R22, c[0x0][0x268], RZ ;  /* 0x00009a00160d7a24 */ /* 0x000fe200078e02ff */
[----:B------:R-:W-:Y:S01]  /*15d0*/  MOV R14, R12 ;  /* 0x0000000c000e7202 */ /* 0x000fe20000000f00 */
[----:B------:R-:W-:Y:S01]  /*15e0*/  IMAD R5, R5, c[0x0][0x2b0], RZ ;  /* 0x0000ac0005057a24 */ /* 0x000fe200078e02ff */
[-C--:B------:R-:W-:Y:S01]  /*15f0*/  LEA.HI R12, R6, R3.reuse, RZ, 0x6 ;  /* 0x00000003060c7211 */ /* 0x080fe200078f30ff */
[----:B------:R-:W-:Y:S01]  /*1600*/  IMAD R105, R94, c[0x0][0x26c], R13 ;  /* 0x00009b005e697a24 */ /* 0x000fe200078e020d */
[----:B------:R-:W-:Y:S01]  /*1610*/  LEA.HI R3, R6, R3, RZ, 0x3 ;  /* 0x0000000306037211 */ /* 0x000fe200078f18ff */
[----:B------:R-:W-:Y:S01]  /*1620*/  IMAD.WIDE.U32 R94, R94, c[0x0][0x268], R8 ;  /* 0x00009a005e5e7a25 */ /* 0x000fe200078e0008 */
[----:B------:R-:W-:-:S02]  /*1630*/  SHF.R.S32.HI R6, RZ, 0x6, R12 ;  /* 0x00000006ff067819 */ /* 0x000fc4000001140c */
[----:B------:R-:W-:Y:S01]  /*1640*/  LOP3.LUT R12, R115, 0x38, R3, 0xf8, !PT ;  /* 0x00000038730c7812 */ /* 0x000fe200078ef803 */
[----:B------:R-:W-:Y:S01]  /*1650*/  IMAD R5, R4, c[0x0][0x2b4], R5 ;  /* 0x0000ad0004057a24 */ /* 0x000fe200078e0205 */
[----:B------:R-:W-:Y:S01]  /*1660*/  SHF.R.S32.HI R13, RZ, 0x1f, R141 ;  /* 0x0000001fff0d7819 */ /* 0x000fe2000001148d */
[----:B------:R-:W-:Y:S01]  /*1670*/  IMAD R9, R6, 0x1800, R7 ;  /* 0x0000180006097824 */ /* 0x000fe200078e0207 */
[----:B------:R-:W-:Y:S01]  /*1680*/  LOP3.LUT R8, R12, R148, RZ, 0x3c, !PT ;  /* 0x000000940c087212 */ /* 0x000fe200078e3cff */
[----:B------:R-:W-:Y:S01]  /*1690*/  IMAD.WIDE.U32 R120, R4, c[0x0][0x2b0], RZ ;  /* 0x0000ac0004787a25 */ /* 0x000fe200078e00ff */
[----:B------:R-:W-:Y:S02]  /*16a0*/  SHF.R.S32.HI R12, RZ, 0x1f, R142 ;  /* 0x0000001fff0c7819 */ /* 0x000fe4000001148e */
[----:B------:R-:W-:Y:S01]  /*16b0*/  LEA.HI R13, R13, R141, RZ, 0x3 ;  /* 0x0000008d0d0d7211 */ /* 0x000fe200078f18ff */
[----:B------:R-:W-:Y:S01]  /*16c0*/  IMAD.IADD R25, R9, 0x1, R8 ;  /* 0x0000000109197824 */ /* 0x000fe200078e0208 */
[----:B------:R-:W-:Y:S01]  /*16d0*/  LEA.HI R12, R12, R142, RZ, 0x3 ;  /* 0x0000008e0c0c7211 */ /* 0x000fe200078f18ff */
[----:B------:R-:W-:Y:S01]  /*16e0*/  IMAD.SHL.U32 R8, R142, 0x40, RZ ;  /* 0x000000408e087824 */ /* 0x000fe200078e00ff */
[----:B------:R-:W-:Y:S01]  /*16f0*/  SHF.L.U32 R9, R141, 0x6, RZ ;  /* 0x000000068d097819 */ /* 0x000fe200000006ff */
[----:B------:R-:W-:Y:S01]  /*1700*/  IMAD.SHL.U32 R13, R13, 0x40, RZ ;  /* 0x000000400d0d7824 */ /* 0x000fe200078e00ff */
[----:B------:R-:W-:Y:S01]  /*1710*/  LOP3.LUT R92, R3, 0xfffffff8, RZ, 0xc0, !PT ;  /* 0xfffffff8035c7812 */ /* 0x000fe200078ec0ff */
[----:B------:R-:W-:Y:S01]  /*1720*/  IMAD.SHL.U32 R12, R12, 0x40, RZ ;  /* 0x000000400c0c7824 */ /* 0x000fe200078e00ff */
[----:B------:R-:W-:Y:S01]  /*1730*/  LOP3.LUT R114, R8, 0x1c0, RZ, 0xc0, !PT ;  /* 0x000001c008727812 */ /* 0x000fe200078ec0ff */
[----:B-1----:R-:W-:Y:S01]  /*1740*/  IMAD R16, R155, c[0x0][0x210], RZ ;  /* 0x000084009b107a24 */ /* 0x002fe200078e02ff */
[----:B------:R-:W-:Y:S01]  /*1750*/  LOP3.LUT R111, R9, 0x1c0, RZ, 0xc0, !PT ;  /* 0x000001c0096f7812 */ /* 0x000fe200078ec0ff */
[----:B-----5:R-:W-:Y:S01]  /*1760*/  IMAD.WIDE.U32 R98, R135, c[0x0][0x280], R14 ;  /* 0x0000a00087627a25 */ /* 0x020fe200078e000e */
[----:B------:R-:W-:-:S02]  /*1770*/  SHF.R.U32.HI R147, RZ, 0x3, R114 ;  /* 0x00000003ff937819 */ /* 0x000fc40000011672 */
[----:B------:R-:W-:Y:S01]  /*1780*/  LOP3.LUT R12, R12, 0xfffffe00, RZ, 0xc0, !PT ;  /* 0xfffffe000c0c7812 */ /* 0x000fe200078ec0ff */
[----:B------:R-:W-:Y:S01]  /*1790*/  IMAD R16, R30, c[0x0][0x214], R16 ;  /* 0x000085001e107a24 */ /* 0x000fe200078e0210 */
[----:B------:R-:W-:Y:S01]  /*17a0*/  LOP3.LUT R13, R13, 0xfffffe00, RZ, 0xc0, !PT ;  /* 0xfffffe000d0d7812 */ /* 0x000fe200078ec0ff */
[----:B------:R-:W-:Y:S01]  /*17b0*/  IMAD.WIDE.U32 R102, R135, c[0x0][0x280], R20 ;  /* 0x0000a00087667a25 */ /* 0x000fe200078e0014 */
[----:B------:R-:W-:Y:S02]  /*17c0*/  LOP3.LUT R8, R114, 0x38, R3, 0xf8, !PT ;  /* 0x0000003872087812 */ /* 0x000fe400078ef803 */
[----:B------:R-:W-:Y:S01]  /*17d0*/  SHF.R.U32.HI R146, RZ, 0x3, R111 ;  /* 0x00000003ff927819 */ /* 0x000fe2000001166f */
[----:B------:R-:W-:Y:S01]  /*17e0*/  IMAD R23, R6, 0x1800, R12 ;  /* 0x0000180006177824 */ /* 0x000fe200078e020c */
[----:B------:R-:W-:Y:S01]  /*17f0*/  LOP3.LUT R9, R111, 0x38, R3, 0xf8, !PT ;  /* 0x000000386f097812 */ /* 0x000fe200078ef803 */
[----:B------:R-:W-:Y:S01]  /*1800*/  IMAD.WIDE.U32 R100, R135, c[0x0][0x290], R18 ;  /* 0x0000a40087647a25 */ /* 0x000fe200078e0012 */
[----:B------:R-:W-:-:S02]  /*1810*/  LOP3.LUT R22, R8, R147, RZ, 0x3c, !PT ;  /* 0x0000009308167212 */ /* 0x000fc400078e3cff */
[----:B------:R-:W-:Y:S01]  /*1820*/  IADD3 R127, R121, R5, RZ ;  /* 0x00000005797f7210 */ /* 0x000fe20007ffe0ff */
[----:B------:R-:W-:Y:S01]  /*1830*/  IMAD R8, R6, 0x1800, R13 ;  /* 0x0000180006087824 */ /* 0x000fe200078e020d */
[----:B------:R-:W-:Y:S01]  /*1840*/  LOP3.LUT R6, R9, R146, RZ, 0x3c, !PT ;  /* 0x0000009209067212 */ /* 0x000fe200078e3cff */
[----:B------:R-:W-:Y:S01]  /*1850*/  IMAD R9, R155, c[0x0][0x1e8], RZ ;  /* 0x00007a009b097a24 */ /* 0x000fe200078e02ff */
[----:B------:R-:W-:Y:S01]  /*1860*/  IADD3 R23, R23, R22, RZ ;  /* 0x0000001617177210 */ /* 0x000fe20007ffe0ff */
[----:B------:R-:W-:Y:S01]  /*1870*/  IMAD.WIDE.U32 R96, R135, c[0x0][0x290], R10 ;  /* 0x0000a40087607a25 */ /* 0x000fe200078e000a */
[----:B------:R-:W-:Y:S02]  /*1880*/  SHF.R.S32.HI R68, RZ, 0x3, R3 ;  /* 0x00000003ff447819 */ /* 0x000fe40000011403 */
[----:B------:R-:W-:Y:S01]  /*1890*/  SHF.R.S32.HI R107, RZ, 0x1f, R92 ;  /* 0x0000001fff6b7819 */ /* 0x000fe2000001145c */
[----:B------:R-:W-:Y:S01]  /*18a0*/  IMAD.IADD R22, R8, 0x1, R6 ;  /* 0x0000000108167824 */ /* 0x000fe200078e0206 */
[----:B------:R-:W-:Y:S01]  /*18b0*/  SHF.R.S32.HI R6, RZ, 0x1f, R135 ;  /* 0x0000001fff067819 */ /* 0x000fe20000011487 */
[----:B------:R-:W-:Y:S01]  /*18c0*/  IMAD R9, R30, c[0x0][0x1ec], R9 ;  /* 0x00007b001e097a24 */ /* 0x000fe200078e0209 */
[----:B------:R-:W-:Y:S01]  /*18d0*/  SHF.L.U32 R126, R25, 0x1, RZ ;  /* 0x00000001197e7819 */ /* 0x000fe200000006ff */
[----:B------:R-:W-:Y:S01]  /*18e0*/  IMAD.IADD R130, R153, 0x1, R16 ;  /* 0x0000000199827824 */ /* 0x000fe200078e0210 */
[----:B------:R-:W-:Y:S01]  /*18f0*/  BAR.SYNC.DEFER_BLOCKING 0x0 ;  /* 0x0000000000007b1d */ /* 0x000fe20000010000 */
[C---:B------:R-:W-:Y:S01]  /*1900*/  IMAD R8, R6.reuse, c[0x0][0x280], RZ ;  /* 0x0000a00006087a24 */ /* 0x040fe200078e02ff */
[----:B------:R-:W-:Y:S01]  /*1910*/  IADD3 R129, R151, R9, RZ ;  /* 0x0000000997817210 */ /* 0x000fe20007ffe0ff */
[----:B------:R-:W-:Y:S01]  /*1920*/  IMAD R6, R6, c[0x0][0x290], RZ ;  /* 0x0000a40006067a24 */ /* 0x000fe200078e02ff */
[----:B------:R-:W-:Y:S01]  /*1930*/  ISETP.GE.AND P0, PT, R149, 0x1, PT ;  /* 0x000000019500780c */ /* 0x000fe20003f06270 */
[----:B------:R-:W-:-:S02]  /*1940*/  IMAD R8, R135, c[0x0][0x284], R8 ;  /* 0x0000a10087087a24 */ /* 0x000fc400078e0208 */
[----:B------:R-:W-:Y:S02]  /*1950*/  IMAD R6, R135, c[0x0][0x294], R6 ;  /* 0x0000a50087067a24 */ /* 0x000fe400078e0206 */
[----:B------:R-:W-:Y:S01]  /*1960*/  IMAD.IADD R105, R95, 0x1, R105 ;  /* 0x000000015f697824 */ /* 0x000fe200078e0269 */
[----:B------:R-:W-:Y:S01]  /*1970*/  IADD3 R108, R8, R99, RZ ;  /* 0x00000063086c7210 */ /* 0x000fe20007ffe0ff */
[----:B------:R-:W-:Y:S02]  /*1980*/  IMAD.IADD R110, R103, 0x1, R8 ;  /* 0x00000001676e7824 */ /* 0x000fe400078e0208 */
[----:B------:R-:W-:Y:S02]  /*1990*/  IMAD.IADD R109, R101, 0x1, R6 ;  /* 0x00000001656d7824 */ /* 0x000fe400078e0206 */
[----:B------:R-:W-:Y:S02]  /*19a0*/  IMAD.IADD R106, R6, 0x1, R97 ;  /* 0x00000001066a7824 */ /* 0x000fe400078e0261 */
[----:B------:R-:W-:-:S02]  /*19b0*/  IMAD.SHL.U32 R125, R23, 0x2, RZ ;  /* 0x00000002177d7824 */ /* 0x000fc400078e00ff */
[----:B------:R-:W-:Y:S02]  /*19c0*/  IMAD.SHL.U32 R124, R22, 0x2, RZ ;  /* 0x00000002167c7824 */ /* 0x000fe400078e00ff */
.L_x_354:
[----:B------:R-:W-:Y:S01]  /*19d0*/  IMAD R3, R41, 0x60, R0 ;  /* 0x0000006029037824 */ /* 0x000fe200078e0200 */
[----:B------:R-:W-:Y:S01]  /*19e0*/  ISETP.NE.AND P1, PT, R154, 0x1, PT ;  /* 0x000000019a00780c */ /* 0x000fe20003f25270 */
[----:B------:R-:W-:Y:S01]  /*19f0*/  IMAD.MOV.U32 R90, RZ, RZ, RZ ;  /* 0x000000ffff5a7224 */ /* 0x000fe200078e00ff */
[----:B------:R-:W-:Y:S04]  /*1a00*/  DEPBAR.LE SB0, 0x0 ;  /* 0x000080000000791a */ /* 0x000fe80000000000 */
[----:B---3--:R-:W-:Y:S01]  /*1a10*/  IMAD.IADD R4, R132, 0x1, R3 ;  /* 0x0000000184047824 */ /* 0x008fe200078e0203 */
[----:B------:R-:W-:Y:S01]  /*1a20*/  ISETP.GE.AND P0, PT, R3, R2, PT ;  /* 0x000000020300720c */ /* 0x000fe20003f06270 */
[----:B------:R-:W-:Y:S01]  /*1a30*/  BSSY B2, `(.L_x_320) ;  /* 0x00003fb000027945 */ /* 0x000fe20003800000 */
[----:B------:R-:W-:Y:S01]  /*1a40*/  ISETP.GE.AND P3, PT, R149, 0x1, PT ;  /* 0x000000019500780c */ /* 0x000fe20003f66270 */
[--C-:B------:R-:W-:Y:S01]  /*1a50*/  IMAD.MOV.U32 R3, RZ, RZ, R4.reuse ;  /* 0x000000ffff037224 */ /* 0x100fe200078e0004 */
[----:B------:R-:W-:Y:S02]  /*1a60*/  ISETP.GT.OR P0, PT, R0, 0x5f, P0 ;  /* 0x0000005f0000780c */ /* 0x000fe40000704670 */
[----:B------:R-:W-:Y:S05]  /*1a70*/  @P1 IMAD.HI.U32 R5, R4, c[0x0][0x2bc], RZ ;  /* 0x0000af0004051a27 */ /* 0x000fea00078e00ff */
[----:B------:R-:W-:Y:S06]  /*1a80*/  @P1 SHF.R.U32.HI R3, RZ, c[0x0][0x2c0], R5 ;  /* 0x0000b000ff031a19 */ /* 0x000fec0000011605 */
[C---:B------:R-:W-:Y:S04]  /*1a90*/  @!P0 IADD3 R5, P1, R3.reuse, R120, RZ ;  /* 0x0000007803058210 */ /* 0x040fe80007f3e0ff */
[----:B------:R-:W-:Y:S01]  /*1aa0*/  @!P0 LEA.HI.X.SX32 R6, R3, R127, 0x1, P1 ;  /* 0x0000007f03068211 */ /* 0x000fe200008f0eff */
[----:B------:R-:W-:Y:S01]  /*1ab0*/  IMAD.MOV R3, RZ, RZ, -R3 ;  /* 0x000000ffff037224 */ /* 0x000fe200078e0a03 */
[----:B------:R-:W-:Y:S03]  /*1ac0*/  @!P0 LEA R8, P1, R5, c[0x0][0x2a0], 0x2 ;  /* 0x0000a80005088a11 */ /* 0x000fe600078210ff */
[----:B------:R-:W-:Y:S01]  /*1ad0*/  IMAD R91, R3, c[0x0][0x2b8], R4 ;  /* 0x0000ae00035b7a24 */ /* 0x000fe200078e0204 */
[----:B------:R-:W-:Y:S03]  /*1ae0*/  @!P0 LEA.HI.X R9, R5, c[0x0][0x2a4], R6, 0x2, P1 ;  /* 0x0000a90005098a11 */ /* 0x000fe600008f1406 */
[----:B------:R-:W-:Y:S01]  /*1af0*/  IMAD.WIDE.U32 R4, R91, c[0x0][0x1e0], RZ ;  /* 0x000078005b047a25 */ /* 0x000fe200078e00ff */
[----:B------:R-:W-:Y:S01]  /*1b00*/  SHF.R.S32.HI R93, RZ, 0x1f, R91 ;  /* 0x0000001fff5d7819 */ /* 0x000fe2000001145b */
[----:B--2---:R-:W2:Y:S04]  /*1b10*/  @!P0 LDG.E R90, [R8.64] ;  /* 0x00000012085a8981 */ /* 0x004ea8000c1e1900 */
[----:B------:R-:W-:Y:S01]  /*1b20*/  IMAD R3, R93, c[0x0][0x1e0], RZ ;  /* 0x000078005d037a24 */ /* 0x000fe200078e02ff */
[----:B------:R-:W-:Y:S03]  /*1b30*/  BAR.SYNC.DEFER_BLOCKING 0x0 ;  /* 0x0000000000007b1d */ /* 0x000fe60000010000 */
[----:B------:R-:W-:Y:S04]  /*1b40*/  IMAD R3, R91, c[0x0][0x1e4], R3 ;  /* 0x000079005b037a24 */ /* 0x000fe800078e0203 */
        /* <DEDUP_REMOVED lines=9> */
[----:B-1----:R-:W-:-:S05]  /*1be0*/  @!P3 BRA `(.L_x_321) ;  /* 0x00003ad00000b947 */ /* 0x002fca0003800000 */
[C---:B------:R-:W-:Y:S01]  /*1bf0*/  IMAD R6, R41.reuse, UR5, RZ ;  /* 0x0000000529067c24 */ /* 0x040fe2000f8e02ff */
[----:B------:R-:W-:Y:S01]  /*1c00*/  ISETP.NE.AND P0, PT, RZ, UR4, PT ;  /* 0x00000004ff007c0c */ /* 0x000fe2000bf05270 */
[C---:B------:R-:W-:Y:S01]  /*1c10*/  IMAD R5, R41.reuse, UR6, RZ ;  /* 0x0000000629057c24 */ /* 0x040fe2000f8e02ff */
[----:B------:R-:W-:Y:S01]  /*1c20*/  SHF.R.S32.HI R4, RZ, 0x1f, R41 ;  /* 0x0000001fff047819 */ /* 0x000fe20000011429 */
[C---:B------:R-:W-:Y:S02]  /*1c30*/  IMAD R3, R41.reuse, -0x60, R2 ;  /* 0xffffffa029037824 */ /* 0x040fe400078e0202 */
[----:B------:R-:W-:Y:S03]  /*1c40*/  IMAD.WIDE.U32 R64, R41, UR20, RZ ;  /* 0x0000001429407c25 */ /* 0x000fe6000f8e00ff */
[----:B------:R-:W-:Y:S01]  /*1c50*/  IMNMX R74, R3, 0x60, PT ;  /* 0x00000060034a7817 */ /* 0x000fe20003800200 */
[C---:B------:R-:W-:Y:S02]  /*1c60*/  IMAD R6, R4.reuse, UR20, R6 ;  /* 0x0000001404067c24 */ /* 0x040fe4000f8e0206 */
[----:B------:R-:W-:Y:S02]  /*1c70*/  IMAD R4, R4, UR10, R5 ;  /* 0x0000000a04047c24 */ /* 0x000fe4000f8e0205 */
[----:B------:R-:W-:Y:S01]  /*1c80*/  IMAD.WIDE.U32 R66, R41, UR10, RZ ;  /* 0x0000000a29427c25 */ /* 0x000fe2000f8e00ff */
        /* <DEDUP_REMOVED lines=14> */
[----:B------:R-:W-:Y:S02]  /*1d70*/  CS2R R8, SRZ ;  /* 0x0000000000087805 */ /* 0x000fe4000001ff00 */
[----:B------:R-:W-:Y:S01]  /*1d80*/  IMAD.X R5, R34, 0x1, R110, P0 ;  /* 0x0000000122057824 */ /* 0x000fe200000e066e */
[----:B------:R-:W-:Y:S05]  /*1d90*/  IADD3 R4, P0, R100, R66, RZ ;  /* 0x0000004264047210 */ /* 0x000fea0007f1e0ff */
[----:B------:R-:W-:Y:S01]  /*1da0*/  IMAD.X R6, R36, 0x1, R109, P0 ;  /* 0x0000000124067824 */ /* 0x000fe200000e066d */
[C---:B------:R-:W-:Y:S04]  /*1db0*/  LEA R14, P0, R3.reuse, c[0x0][0x270], 0x1 ;  /* 0x00009c00030e7a11 */ /* 0x040fe800078008ff */
[----:B------:R-:W-:Y:S02]  /*1dc0*/  LEA.HI.X R15, R3, c[0x0][0x274], R5, 0x1, P0 ;  /* 0x00009d00030f7a11 */ /* 0x000fe400000f0c05 */
[C---:B------:R-:W-:Y:S04]  /*1dd0*/  LEA R10, P0, R4.reuse, c[0x0][0x288], 0x1 ;  /* 0x0000a200040a7a11 */ /* 0x040fe800078008ff */
[----:B------:R-:W-:Y:S02]  /*1de0*/  LEA.HI.X R11, R4, c[0x0][0x28c], R6, 0x1, P0 ;  /* 0x0000a300040b7a11 */ /* 0x000fe400000f0c06 */
[----:B------:R-:W-:Y:S01]  /*1df0*/  ISETP.GE.AND P0, PT, R32, c[0x0][0x27c], PT ;  /* 0x00009f0020007a0c */ /* 0x000fe20003f06270 */
[----:B------:R-:W-:Y:S11]  /*1e00*/  CS2R R4, SRZ ;  /* 0x0000000000047805 */ /* 0x000ff6000001ff00 */
[----:B------:R-:W-:Y:S01]  /*1e10*/  @!UPT UIADD3 URZ, URZ, URZ, URZ ;  /* 0x0000003f3f3ff290 */ /* 0x000fe2000fffe03f */
[----:B------:R1:W5:Y:S04]  /*1e20*/  @!P0 LDG.E.64 R38, [R14.64] ;  /* 0x000000120e268981 */ /* 0x000368000c1e1b00 */
[----:B------:R1:W5:Y:S01]  /*1e30*/  @!P0 LDG.E.64 R4, [R10.64] ;  /* 0x000000120a048981 */ /* 0x000362000c1e1b00 */
[----:B------:R-:W-:Y:S11]  /*1e40*/  ISETP.GE.AND P0, PT, R35, c[0x0][0x27c], PT ;  /* 0x00009f0023007a0c */ /* 0x000ff60003f06270 */
[----:B------:R-:W-:Y:S02]  /*1e50*/  @!UPT UIADD3 URZ, URZ, URZ, URZ ;  /* 0x0000003f3f3ff290 */ /* 0x000fe4000fffe03f */
[----:B------:R1:W5:Y:S04]  /*1e60*/  @!P0 LDG.E.64 R46, [R14.64+0x40] ;  /* 0x000040120e2e8981 */ /* 0x000368000c1e1b00 */
[----:B------:R1:W5:Y:S02]  /*1e70*/  @!P0 LDG.E.64 R8, [R10.64+0x40] ;  /* 0x000040120a088981 */ /* 0x000364000c1e1b00 */
.L_x_324:
[----:B------:R-:W-:Y:S05]  /*1e80*/  BSYNC B0 ;  /* 0x0000000000007941 */ /* 0x000fea0003800000 */
.L_x_323:
[----:B------:R-:W-:Y:S01]  /*1e90*/  ISETP.GE.AND P6, PT, R142, R74, PT ;  /* 0x0000004a8e00720c */ /* 0x000fe20003fc6270 */
[----:B-1---5:R-:W-:Y:S01]  /*1ea0*/  IMAD.MOV.U32 R11, RZ, RZ, R46 ;  /* 0x000000ffff0b7224 */ /* 0x022fe200078e002e */
[----:B------:R-:W-:Y:S01]  /*1eb0*/  BSSY B0, `(.L_x_325) ;  /* 0x0000025000007945 */ /* 0x000fe20003800000 */
[----:B------:R-:W-:Y:S01]  /*1ec0*/  IMAD.MOV.U32 R10, RZ, RZ, R47 ;  /* 0x000000ffff0a7224 */ /* 0x000fe200078e002f */
[----:B------:R-:W-:Y:S01]  /*1ed0*/  CS2R R48, SRZ ;  /* 0x0000000000307805 */ /* 0x000fe2000001ff00 */
[----:B------:R-:W-:Y:S01]  /*1ee0*/  IMAD.MOV.U32 R6, RZ, RZ, R38 ;  /* 0x000000ffff067224 */ /* 0x000fe200078e0026 */
[----:B------:R-:W-:Y:S01]  /*1ef0*/  CS2R R20, SRZ ;  /* 0x0000000000147805 */ /* 0x000fe2000001ff00 */
[----:B------:R-:W-:Y:S01]  /*1f00*/  IMAD.MOV.U32 R3, RZ, RZ, R39 ;  /* 0x000000ffff037224 */ /* 0x000fe200078e0027 */
[----:B------:R-:W-:Y:S01]  /*1f10*/  PRMT R45, R11, 0x5410, R10 ;  /* 0x000054100b2d7816 */ /* 0x000fe2000000000a */
[----:B------:R-:W-:Y:S01]  /*1f20*/  IMAD.MOV.U32 R10, RZ, RZ, R9 ;  /* 0x000000ffff0a7224 */ /* 0x000fe200078e0009 */
[----:B------:R-:W-:Y:S01]  /*1f30*/  PRMT R40, R6, 0x7610, R40 ;  /* 0x0000761006287816 */ /* 0x000fe20000000028 */
[----:B------:R-:W-:Y:S01]  /*1f40*/  IMAD.MOV.U32 R6, RZ, RZ, R4 ;  /* 0x000000ffff067224 */ /* 0x000fe200078e0004 */
[----:B------:R-:W-:Y:S01]  /*1f50*/  PRMT R43, R3, 0x7610, R43 ;  /* 0x00007610032b7816 */ /* 0x000fe2000000002b */
[----:B------:R-:W-:Y:S01]  /*1f60*/  CS2R R14, SRZ ;  /* 0x00000000000e7805 */ /* 0x000fe2000001ff00 */
[----:B------:R-:W-:Y:S02]  /*1f70*/  MOV R11, R8 ;  /* 0x00000008000b7202 */ /* 0x000fe40000000f00 */
[----:B------:R-:W-:Y:S02]  /*1f80*/  MOV R3, R5 ;  /* 0x0000000500037202 */ /* 0x000fe40000000f00 */
[----:B------:R-:W-:Y:S02]  /*1f90*/  PRMT R29, R11, 0x5410, R10 ;  /* 0x000054100b1d7816 */ /* 0x000fe4000000000a */
[----:B------:R-:W-:Y:S01]  /*1fa0*/  PRMT R28, R6, 0x5410, R3 ;  /* 0x00005410061c7816 */ /* 0x000fe20000000003 */
[----:B------:R-:W-:-:S05]  /*1fb0*/  @P6 BRA `(.L_x_326) ;  /* 0x0000014000006947 */ /* 0x000fca0003800000 */
[----:B------:R-:W-:Y:S01]  /*1fc0*/  IADD3 R3, P1, P0, R102, UR15, R64 ;  /* 0x0000000f66037c10 */ /* 0x000fe2000f83e040 */
[----:B------:R-:W-:Y:S01]  /*1fd0*/  CS2R R48, SRZ ;  /* 0x0000000000307805 */ /* 0x000fe2000001ff00 */
[----:B------:R-:W-:Y:S01]  /*1fe0*/  CS2R R14, SRZ ;  /* 0x00000000000e7805 */ /* 0x000fe2000001ff00 */
[----:B------:R-:W-:Y:S01]  /*1ff0*/  CS2R R50, SRZ ;  /* 0x0000000000327805 */ /* 0x000fe2000001ff00 */
[----:B------:R-:W-:Y:S01]  /*2000*/  IADD3.X R10, R110, UR14, R34, P1, P0 ;  /* 0x0000000e6e0a7c10 */ /* 0x000fe20008fe0422 */
[----:B------:R-:W-:Y:S01]  /*2010*/  CS2R R20, SRZ ;  /* 0x0000000000147805 */ /* 0x000fe2000001ff00 */
[----:B------:R-:W-:Y:S04]  /*2020*/  IADD3 R6, P1, P0, R100, UR16, R66 ;  /* 0x0000001064067c10 */ /* 0x000fe8000f83e042 */
[----:B------:R-:W-:Y:S02]  /*2030*/  IADD3.X R11, R109, UR9, R36, P1, P0 ;  /* 0x000000096d0b7c10 */ /* 0x000fe40008fe0424 */
        /* <DEDUP_REMOVED lines=12> */
.L_x_326:
[----:B------:R-:W-:Y:S05]  /*2100*/  BSYNC B0 ;  /* 0x0000000000007941 */ /* 0x000fea0003800000 */
.L_x_325:
[----:B------:R-:W-:Y:S01]  /*2110*/  ISETP.GE.AND P3, PT, R141, R74, PT ;  /* 0x0000004a8d00720c */ /* 0x000fe20003f66270 */
[----:B-1---5:R-:W-:Y:S01]  /*2120*/  IMAD.MOV.U32 R11, RZ, RZ, R50 ;  /* 0x000000ffff0b7224 */ /* 0x022fe200078e0032 */
[----:B------:R-:W-:Y:S01]  /*2130*/  MOV R6, R48 ;  /* 0x0000003000067202 */ /* 0x000fe20000000f00 */
        /* <DEDUP_REMOVED lines=13> */
[----:B------:R-:W-:Y:S02]  /*2210*/  PRMT R31, R11, 0x5410, R10 ;  /* 0x000054100b1f7816 */ /* 0x000fe4000000000a */
[----:B------:R-:W-:Y:S01]  /*2220*/  PRMT R30, R6, 0x5410, R3 ;  /* 0x00005410061e7816 */ /* 0x000fe20000000003 */
[----:B------:R-:W-:-:S05]  /*2230*/  @P3 BRA `(.L_x_328) ;  /* 0x0000012000003947 */ /* 0x000fca0003800000 */
[----:B------:R-:W-:Y:S01]  /*2240*/  IADD3 R64, P1, P0, R102, UR13, R64 ;  /* 0x0000000d66407c10 */ /* 0x000fe2000f83e040 */
[----:B------:R-:W-:Y:S01]  /*2250*/  CS2R R54, SRZ ;  /* 0x0000000000367805 */ /* 0x000fe2000001ff00 */
[----:B------:R-:W-:Y:S02]  /*2260*/  CS2R R24, SRZ ;  /* 0x0000000000187805 */ /* 0x000fe4000001ff00 */
[----:B------:R-:W-:Y:S02]  /*2270*/  IADD3.X R34, R110, UR12, R34, P1, P0 ;  /* 0x0000000c6e227c10 */ /* 0x000fe40008fe0422 */
        /* <DEDUP_REMOVED lines=14> */
.L_x_328:
[----:B------:R-:W-:Y:S05]  /*2360*/  BSYNC B0 ;  /* 0x0000000000007941 */ /* 0x000fea0003800000 */
.L_x_327:
[----:B-----5:R-:W-:Y:S01]  /*2370*/  MOV R6, R52 ;  /* 0x0000003400067202 */ /* 0x020fe20000000f00 */
[----:B------:R2:W3:Y:S01]  /*2380*/  SHFL.IDX PT, R64, R86, RZ, 0x181f ;  /* 0x00181fff56407589 */ /* 0x0004e200000e0000 */
[----:B-1----:R-:W-:Y:S01]  /*2390*/  IMAD.MOV.U32 R11, RZ, RZ, R54 ;  /* 0x000000ffff0b7224 */ /* 0x002fe200078e0036 */
[----:B------:R-:W-:Y:S01]  /*23a0*/  BSSY B1, `(.L_x_329) ;  /* 0x000007f000017945 */ /* 0x000fe20003800000 */
[----:B------:R-:W-:Y:S02]  /*23b0*/  IMAD.MOV.U32 R10, RZ, RZ, R55 ;  /* 0x000000ffff0a7224 */ /* 0x000fe400078e0037 */
[----:B------:R-:W-:Y:S01]  /*23c0*/  IMAD.MOV.U32 R3, RZ, RZ, R53 ;  /* 0x000000ffff037224 */ /* 0x000fe200078e0035 */
[----:B------:R2:W1:Y:S02]  /*23d0*/  SHFL.IDX PT, R63, R87, RZ, 0x181f ;  /* 0x00181fff573f7589 */ /* 0x00046400000e0000 */
        /* <DEDUP_REMOVED lines=11> */
[C---:B-1----:R-:W-:Y:S01]  /*2490*/  LEA R60, P0, R26.reuse, R63, 0x1 ;  /* 0x0000003f1a3c7211 */ /* 0x042fe200078008ff */
[----:B------:R-:W1:Y:S03]  /*24a0*/  LDS.128 R16, [R71+0x8100] ;  /* 0x0081000047107984 */ /* 0x000e660000000c00 */
[----:B---3--:R-:W-:Y:S02]  /*24b0*/  LEA.HI.X R61, R26, R64, R27, 0x1, P0 ;  /* 0x000000401a3d7211 */ /* 0x008fe400000f0c1b */
[----:B------:R-:W-:Y:S11]  /*24c0*/  ISETP.GE.AND P0, PT, R32, c[0x0][0x27c], PT ;  /* 0x00009f0020007a0c */ /* 0x000ff60003f06270 */
[----:B------:R-:W-:Y:S02]  /*24d0*/  @!UPT UIADD3 URZ, URZ, URZ, URZ ;  /* 0x0000003f3f3ff290 */ /* 0x000fe4000fffe03f */
[----:B------:R-:W-:Y:S01]  /*24e0*/  @!P0 HADD2.F32 R3, -RZ, R28.H0_H0 ;  /* 0x2000001cff038230 */ /* 0x000fe20000004100 */
[--C-:B------:R-:W-:Y:S02]  /*24f0*/  @!P0 SHF.R.U64 R10, R4, 0x10, R5.reuse ;  /* 0x00000010040a8819 */ /* 0x100fe40000001205 */
[----:B------:R-:W-:Y:S02]  /*2500*/  @!P0 SHF.R.U32.HI R11, RZ, 0x10, R5 ;  /* 0x00000010ff0b8819 */ /* 0x000fe40000011605 */
[--C-:B------:R-:W-:Y:S02]  /*2510*/  @!P0 SHF.R.U64 R42, R38, 0x10, R39.reuse ;  /* 0x00000010262a8819 */ /* 0x100fe40000001227 */
[----:B------:R-:W-:Y:S01]  /*2520*/  @!P0 SHF.R.U32.HI R44, RZ, 0x10, R39 ;  /* 0x00000010ff2c8819 */ /* 0x000fe20000011627 */
[----:B------:R-:W-:Y:S02]  /*2530*/  @!P0 HADD2.F32 R39, -RZ, R40.H0_H0 ;  /* 0x20000028ff278230 */ /* 0x000fe40000004100 */
[----:B------:R-:W-:Y:S02]  /*2540*/  @!P0 HADD2.F32 R42, -RZ, R42.H0_H0 ;  /* 0x2000002aff2a8230 */ /* 0x000fe40000004100 */
[----:B------:R-:W-:Y:S01]  /*2550*/  @!P0 HADD2.F32 R44, -RZ, R44.H0_H0 ;  /* 0x2000002cff2c8230 */ /* 0x000fe20000004100 */
[----:B-1----:R-:W-:Y:S02]  /*2560*/  @!P0 MOV R6, R16 ;  /* 0x0000001000068202 */ /* 0x002fe40000000f00 */
[----:B------:R-:W-:Y:S03]  /*2570*/  @!P0 MOV R5, R17 ;  /* 0x0000001100058202 */ /* 0x000fe60000000f00 */
[--C-:B------:R-:W-:Y:S02]  /*2580*/  @!P0 HADD2.F32 R38, -RZ, R6.reuse.H1_H1 ;  /* 0x30000006ff268230 */ /* 0x100fe40000004100 */
[----:B------:R-:W-:Y:S02]  /*2590*/  @!P0 HADD2.F32 R4, -RZ, R6.H0_H0 ;  /* 0x20000006ff048230 */ /* 0x000fe40000004100 */
[----:B------:R-:W-:Y:S01]  /*25a0*/  @!P0 HADD2.F32 R6, -RZ, R10.H0_H0 ;  /* 0x2000000aff068230 */ /* 0x000fe20000004100 */
[-C--:B------:R-:W-:Y:S01]  /*25b0*/  @!P0 FMUL.FTZ R62, R38, R3.reuse ;  /* 0x00000003263e8220 */ /* 0x080fe20000410000 */
[--C-:B------:R-:W-:Y:S01]  /*25c0*/  @!P0 HADD2.F32 R40, -RZ, R5.reuse.H1_H1 ;  /* 0x30000005ff288230 */ /* 0x100fe20000004100 */
[C---:B------:R-:W-:Y:S01]  /*25d0*/  @!P0 FMUL.FTZ R3, R4.reuse, R3 ;  /* 0x0000000304038220 */ /* 0x040fe20000410000 */
[----:B------:R-:W-:Y:S01]  /*25e0*/  @!P0 HADD2.F32 R5, -RZ, R5.H0_H0 ;  /* 0x20000005ff058230 */ /* 0x000fe20000004100 */
[----:B------:R-:W-:Y:S01]  /*25f0*/  @!P0 FFMA.FTZ R66, R4, R39, -R62 ;  /* 0x0000002704428223 */ /* 0x000fe2000001083e */
[----:B------:R-:W-:Y:S01]  /*2600*/  @!P0 MOV R10, R18 ;  /* 0x00000012000a8202 */ /* 0x000fe20000000f00 */
[-C--:B------:R-:W-:Y:S02]  /*2610*/  @!P0 FMUL.FTZ R62, R40, R6.reuse ;  /* 0x00000006283e8220 */ /* 0x080fe40000410000 */
[C---:B------:R-:W-:Y:S01]  /*2620*/  @!P0 FMUL.FTZ R4, R5.reuse, R6 ;  /* 0x0000000605048220 */ /* 0x040fe20000410000 */
[----:B------:R-:W-:Y:S01]  /*2630*/  @!P0 MOV R6, R19 ;  /* 0x0000001300068202 */ /* 0x000fe20000000f00 */
[----:B------:R-:W-:Y:S01]  /*2640*/  @!P0 FFMA.FTZ R3, R38, R39, R3 ;  /* 0x0000002726038223 */ /* 0x000fe20000010003 */
[----:B------:R-:W-:Y:S01]  /*2650*/  @!P0 HADD2.F32 R38, -RZ, R10.H1_H1 ;  /* 0x3000000aff268230 */ /* 0x000fe20000004100 */
[-C--:B------:R-:W-:Y:S01]  /*2660*/  @!P0 FFMA.FTZ R65, R5, R42.reuse, -R62 ;  /* 0x0000002a05418223 */ /* 0x080fe2000001083e */
[----:B------:R-:W-:Y:S01]  /*2670*/  @!P0 HADD2.F32 R5, -RZ, R28.H1_H1 ;  /* 0x3000001cff058230 */ /* 0x000fe20000004100 */
[----:B------:R-:W-:Y:S01]  /*2680*/  @!P0 FFMA.FTZ R4, R40, R42, R4 ;  /* 0x0000002a28048223 */ /* 0x000fe20000010004 */
[----:B------:R-:W-:Y:S01]  /*2690*/  @!P0 F2FP.PACK_AB R3, R3, R66 ;  /* 0x000000420303823e */ /* 0x000fe200000000ff */
[----:B------:R-:W-:Y:S02]  /*26a0*/  @!P0 HADD2.F32 R28, -RZ, R11.H0_H0 ;  /* 0x2000000bff1c8230 */ /* 0x000fe40000004100 */
[----:B------:R-:W-:Y:S01]  /*26b0*/  @!P0 HADD2.F32 R11, -RZ, R10.H0_H0 ;  /* 0x2000000aff0b8230 */ /* 0x000fe20000004100 */
[----:B------:R-:W-:Y:S01]  /*26c0*/  @!P0 F2FP.PACK_AB R4, R4, R65 ;  /* 0x000000410404823e */ /* 0x000fe200000000ff */
[----:B------:R-:W-:Y:S01]  /*26d0*/  @!P0 HADD2.F32 R39, -RZ, R43.H0_H0 ;  /* 0x2000002bff278230 */ /* 0x000fe20000004100 */
[----:B------:R-:W-:Y:S01]  /*26e0*/  @!P0 MOV R16, R3 ;  /* 0x0000000300108202 */ /* 0x000fe20000000f00 */
[--C-:B------:R-:W-:Y:S01]  /*26f0*/  @!P0 HADD2.F32 R43, -RZ, R6.reuse.H1_H1 ;  /* 0x30000006ff2b8230 */ /* 0x100fe20000004100 */
[----:B------:R-:W-:Y:S01]  /*2700*/  @!P0 MOV R17, R4 ;  /* 0x0000000400118202 */ /* 0x000fe20000000f00 */
[----:B------:R-:W-:Y:S01]  /*2710*/  @!P0 HADD2.F32 R10, -RZ, R6.H0_H0 ;  /* 0x20000006ff0a8230 */ /* 0x000fe20000004100 */
[-C--:B------:R-:W-:Y:S02]  /*2720*/  @!P0 FMUL.FTZ R6, R38, R5.reuse ;  /* 0x0000000526068220 */ /* 0x080fe40000410000 */
[----:B------:R-:W-:Y:S02]  /*2730*/  @!P0 FMUL.FTZ R5, R11, R5 ;  /* 0x000000050b058220 */ /* 0x000fe40000410000 */
[-C--:B------:R-:W-:Y:S02]  /*2740*/  @!P0 FMUL.FTZ R62, R43, R28.reuse ;  /* 0x0000001c2b3e8220 */ /* 0x080fe40000410000 */
        /* <DEDUP_REMOVED lines=10> */
.L_x_332:
[----:B------:R-:W-:Y:S05]  /*27f0*/  BSYNC B0 ;  /* 0x0000000000007941 */ /* 0x000fea0003800000 */
.L_x_331:
[----:B------:R-:W-:Y:S11]  /*2800*/  ISETP.GE.AND P0, PT, R88, c[0x0][0x1d4], PT ;  /* 0x0000750058007a0c */ /* 0x000ff60003f06270 */
[----:B------:R-:W-:Y:S02]  /*2810*/  @!UPT UIADD3 URZ, URZ, URZ, URZ ;  /* 0x0000003f3f3ff290 */ /* 0x000fe4000fffe03f */
[----:B------:R-:W-:-:S05]  /*2820*/  @P0 BRA `(.L_x_330) ;  /* 0x0000036000000947 */ /* 0x000fca0003800000 */
[C---:B-1----:R-:W-:Y:S01]  /*2830*/  LEA R42, P0, R82.reuse, R63, 0x1 ;  /* 0x0000003f522a7211 */ /* 0x042fe200078008ff */
[----:B------:R-:W1:Y:S03]  /*2840*/  LDS.128 R16, [R71+0xb100] ;  /* 0x00b1000047107984 */ /* 0x000e660000000c00 */
[----:B---3--:R-:W-:Y:S02]  /*2850*/  LEA.HI.X R43, R82, R64, R89, 0x1, P0 ;  /* 0x00000040522b7211 */ /* 0x008fe400000f0c59 */
[----:B------:R-:W-:Y:S11]  /*2860*/  ISETP.GE.AND P0, PT, R35, c[0x0][0x27c], PT ;  /* 0x00009f0023007a0c */ /* 0x000ff60003f06270 */
[----:B------:R-:W-:Y:S02]  /*2870*/  @!UPT UIADD3 URZ, URZ, URZ, URZ ;  /* 0x0000003f3f3ff290 */ /* 0x000fe4000fffe03f */
[----:B------:R-:W-:Y:S01]  /*2880*/  @!P0 HADD2.F32 R3, -RZ, R29.H0_H0 ;  /* 0x2000001dff038230 */ /* 0x000fe20000004100 */
[----:B------:R-:W-:Y:S01]  /*2890*/  @!P0 SHF.R.U64 R6, R8, 0x10, R9 ;  /* 0x0000001008068819 */ /* 0x000fe20000001209 */
[----:B------:R-:W-:Y:S01]  /*28a0*/  @!P0 HADD2.F32 R10, -RZ, R45.H0_H0 ;  /* 0x2000002dff0a8230 */ /* 0x000fe20000004100 */
[--C-:B------:R-:W-:Y:S02]  /*28b0*/  @!P0 SHF.R.U64 R28, R46, 0x10, R47.reuse ;  /* 0x000000102e1c8819 */ /* 0x100fe4000000122f */
[----:B------:R-:W-:Y:S01]  /*28c0*/  @!P0 SHF.R.U32.HI R40, RZ, 0x10, R47 ;  /* 0x00000010ff288819 */ /* 0x000fe2000001162f */
[----:B------:R-:W-:Y:S01]  /*28d0*/  @!P0 HADD2.F32 R6, -RZ, R6.H0_H0 ;  /* 0x20000006ff068230 */ /* 0x000fe20000004100 */
[----:B------:R-:W-:Y:S01]  /*28e0*/  @!P0 SHF.R.U32.HI R9, RZ, 0x10, R9 ;  /* 0x00000010ff098819 */ /* 0x000fe20000011609 */
[----:B------:R-:W-:Y:S02]  /*28f0*/  @!P0 HADD2.F32 R28, -RZ, R28.H0_H0 ;  /* 0x2000001cff1c8230 */ /* 0x000fe40000004100 */
[----:B------:R-:W-:Y:S01]  /*2900*/  @!P0 HADD2.F32 R40, -RZ, R40.H0_H0 ;  /* 0x20000028ff288230 */ /* 0x000fe20000004100 */
[----:B-1----:R-:W-:Y:S02]  /*2910*/  @!P0 MOV R4, R16 ;  /* 0x0000001000048202 */ /* 0x002fe40000000f00 */
[----:B------:R-:W-:Y:S03]  /*2920*/  @!P0 MOV R5, R17 ;  /* 0x0000001100058202 */ /* 0x000fe60000000f00 */
[--C-:B------:R-:W-:Y:S02]  /*2930*/  @!P0 HADD2.F32 R8, -RZ, R4.reuse.H1_H1 ;  /* 0x30000004ff088230 */ /* 0x100fe40000004100 */
[----:B------:R-:W-:Y:S02]  /*2940*/  @!P0 HADD2.F32 R4, -RZ, R4.H0_H0 ;  /* 0x20000004ff048230 */ /* 0x000fe40000004100 */
[--C-:B------:R-:W-:Y:S01]  /*2950*/  @!P0 HADD2.F32 R11, -RZ, R5.reuse.H1_H1 ;  /* 0x30000005ff0b8230 */ /* 0x100fe20000004100 */
[-C--:B------:R-:W-:Y:S01]  /*2960*/  @!P0 FMUL.FTZ R38, R8, R3.reuse ;  /* 0x0000000308268220 */ /* 0x080fe20000410000 */
[----:B------:R-:W-:Y:S01]  /*2970*/  @!P0 HADD2.F32 R5, -RZ, R5.H0_H0 ;  /* 0x20000005ff058230 */ /* 0x000fe20000004100 */
[C---:B------:R-:W-:Y:S02]  /*2980*/  @!P0 FMUL.FTZ R3, R4.reuse, R3 ;  /* 0x0000000304038220 */ /* 0x040fe40000410000 */
[-C--:B------:R-:W-:Y:S02]  /*2990*/  @!P0 FFMA.FTZ R47, R4, R10.reuse, -R38 ;  /* 0x0000000a042f8223 */ /* 0x080fe40000010826 */
[----:B------:R-:W-:Y:S01]  /*29a0*/  @!P0 FFMA.FTZ R3, R8, R10, R3 ;  /* 0x0000000a08038223 */ /* 0x000fe20000010003 */
[----:B------:R-:W-:Y:S01]  /*29b0*/  @!P0 MOV R8, R18 ;  /* 0x0000001200088202 */ /* 0x000fe20000000f00 */
[-C--:B------:R-:W-:Y:S01]  /*29c0*/  @!P0 FMUL.FTZ R38, R11, R6.reuse ;  /* 0x000000060b268220 */ /* 0x080fe20000410000 */
[----:B------:R-:W-:Y:S01]  /*29d0*/  @!P0 HADD2.F32 R10, -RZ, R9.H0_H0 ;  /* 0x20000009ff0a8230 */ /* 0x000fe20000004100 */
[C---:B------:R-:W-:Y:S01]  /*29e0*/  @!P0 FMUL.FTZ R4, R5.reuse, R6 ;  /* 0x0000000605048220 */ /* 0x040fe20000410000 */
[----:B------:R-:W-:Y:S01]  /*29f0*/  @!P0 MOV R6, R19 ;  /* 0x0000001300068202 */ /* 0x000fe20000000f00 */
[-C--:B------:R-:W-:Y:S01]  /*2a00*/  @!P0 FFMA.FTZ R46, R5, R28.reuse, -R38 ;  /* 0x0000001c052e8223 */ /* 0x080fe20000010826 */
[----:B------:R-:W-:Y:S01]  /*2a10*/  @!P0 HADD2.F32 R5, -RZ, R29.H1_H1 ;  /* 0x3000001dff058230 */ /* 0x000fe20000004100 */
[----:B------:R-:W-:Y:S01]  /*2a20*/  @!P0 FFMA.FTZ R4, R11, R28, R4 ;  /* 0x0000001c0b048223 */ /* 0x000fe20000010004 */
[----:B------:R-:W-:Y:S01]  /*2a30*/  @!P0 F2FP.PACK_AB R3, R3, R47 ;  /* 0x0000002f0303823e */ /* 0x000fe200000000ff */
[--C-:B------:R-:W-:Y:S02]  /*2a40*/  @!P0 HADD2.F32 R29, -RZ, R8.reuse.H1_H1 ;  /* 0x30000008ff1d8230 */ /* 0x100fe40000004100 */
[----:B------:R-:W-:Y:S01]  /*2a50*/  @!P0 HADD2.F32 R9, -RZ, R8.H0_H0 ;  /* 0x20000008ff098230 */ /* 0x000fe20000004100 */
[----:B------:R-:W-:Y:S01]  /*2a60*/  @!P0 F2FP.PACK_AB R4, R4, R46 ;  /* 0x0000002e0404823e */ /* 0x000fe200000000ff */
[----:B------:R-:W-:Y:S01]  /*2a70*/  @!P0 HADD2.F32 R38, -RZ, R45.H1_H1 ;  /* 0x3000002dff268230 */ /* 0x000fe20000004100 */
[----:B------:R-:W-:Y:S01]  /*2a80*/  @!P0 MOV R16, R3 ;  /* 0x0000000300108202 */ /* 0x000fe20000000f00 */
[--C-:B------:R-:W-:Y:S01]  /*2a90*/  @!P0 HADD2.F32 R39, -RZ, R6.reuse.H1_H1 ;  /* 0x30000006ff278230 */ /* 0x100fe20000004100 */
[----:B------:R-:W-:Y:S01]  /*2aa0*/  @!P0 MOV R17, R4 ;  /* 0x0000000400118202 */ /* 0x000fe20000000f00 */
[----:B------:R-:W-:Y:S01]  /*2ab0*/  @!P0 HADD2.F32 R8, -RZ, R6.H0_H0 ;  /* 0x20000006ff088230 */ /* 0x000fe20000004100 */
[-C--:B------:R-:W-:Y:S02]  /*2ac0*/  @!P0 FMUL.FTZ R6, R29, R5.reuse ;  /* 0x000000051d068220 */ /* 0x080fe40000410000 */
[----:B------:R-:W-:Y:S02]  /*2ad0*/  @!P0 FMUL.FTZ R5, R9, R5 ;  /* 0x0000000509058220 */ /* 0x000fe40000410000 */
[----:B------:R-:W-:Y:S02]  /*2ae0*/  @!P0 FMUL.FTZ R44, R39, R10 ;  /* 0x0000000a272c8220 */ /* 0x000fe40000410000 */
        /* <DEDUP_REMOVED lines=10> */
.L_x_330:
[----:B------:R-:W-:Y:S05]  /*2b90*/  BSYNC B1 ;  /* 0x0000000000017941 */ /* 0x000fea0003800000 */
.L_x_329:
[----:B-1----:R1:W4:Y:S01]  /*2ba0*/  SHFL.IDX PT, R43, R86, 0x1, 0x181f ;  /* 0x00381f00562b7f89 */ /* 0x00232200000e0000 */
[----:B------:R-:W-:Y:S03]  /*2bb0*/  BSSY B1, `(.L_x_333) ;  /* 0x0000075000017945 */ /* 0x000fe60003800000 */
[----:B------:R1:W2:Y:S01]  /*2bc0*/  SHFL.IDX PT, R42, R87, 0x1, 0x181f ;  /* 0x00381f00572a7f89 */ /* 0x0002a200000e0000 */
[----:B------:R-:W-:-:S05]  /*2bd0*/  @P6 BRA `(.L_x_334) ;  /* 0x0000072000006947 */ /* 0x000fca0003800000 */
[----:B------:R-:W-:Y:S01]  /*2be0*/  BSSY B0, `(.L_x_335) ;  /* 0x0000038000007945 */ /* 0x000fe20003800000 */
[----:B------:R-:W-:-:S05]  /*2bf0*/  @P5 BRA `(.L_x_336) ;  /* 0x0000036000005947 */ /* 0x000fca0003800000 */
[C---:B--2---:R-:W-:Y:S01]  /*2c00*/  LEA R38, P0, R26.reuse, R42, 0x1 ;  /* 0x0000002a1a267211 */ /* 0x044fe200078008ff */
[----:B------:R-:W2:Y:S03]  /*2c10*/  LDS.128 R8, [R71+0x9100] ;  /* 0x0091000047087984 */ /* 0x000ea60000000c00 */
[----:B----4-:R-:W-:Y:S02]  /*2c20*/  LEA.HI.X R39, R26, R43, R27, 0x1, P0 ;  /* 0x0000002b1a277211 */ /* 0x010fe400000f0c1b */
[----:B------:R-:W-:Y:S11]  /*2c30*/  ISETP.GE.AND P0, PT, R32, c[0x0][0x27c], PT ;  /* 0x00009f0020007a0c */ /* 0x000ff60003f06270 */
[----:B------:R-:W-:Y:S02]  /*2c40*/  @!UPT UIADD3 URZ, URZ, URZ, URZ ;  /* 0x0000003f3f3ff290 */ /* 0x000fe4000fffe03f */
[----:B------:R-:W-:Y:S01]  /*2c50*/  @!P0 HADD2.F32 R3, -RZ, R30.H0_H0 ;  /* 0x2000001eff038230 */ /* 0x000fe20000004100 */
[----:B------:R-:W-:Y:S01]  /*2c60*/  @!P0 SHF.R.U64 R6, R14, 0x10, R15 ;  /* 0x000000100e068819 */ /* 0x000fe2000000120f */
[--C-:B------:R-:W-:Y:S01]  /*2c70*/  @!P0 HADD2.F32 R16, -RZ, R56.reuse.H0_H0 ;  /* 0x20000038ff108230 */ /* 0x100fe20000004100 */
[----:B------:R-:W-:Y:S01]  /*2c80*/  @!P0 SHF.R.U64 R18, R48, 0x10, R49 ;  /* 0x0000001030128819 */ /* 0x000fe20000001231 */
[----:B------:R-:W-:Y:S01]  /*2c90*/  @!P0 HADD2.F32 R28, -RZ, R56.H1_H1 ;  /* 0x30000038ff1c8230 */ /* 0x000fe20000004100 */
[----:B------:R-:W-:Y:S01]  /*2ca0*/  @!P0 SHF.R.U32.HI R15, RZ, 0x10, R15 ;  /* 0x00000010ff0f8819 */ /* 0x000fe2000001160f */
[----:B------:R-:W-:Y:S01]  /*2cb0*/  @!P0 HADD2.F32 R6, -RZ, R6.H0_H0 ;  /* 0x20000006ff068230 */ /* 0x000fe20000004100 */
[----:B------:R-:W-:Y:S01]  /*2cc0*/  @!P0 SHF.R.U32.HI R48, RZ, 0x10, R49 ;  /* 0x00000010ff308819 */ /* 0x000fe20000011631 */
[----:B------:R-:W-:Y:S01]  /*2cd0*/  @!P0 HADD2.F32 R18, -RZ, R18.H0_H0 ;  /* 0x20000012ff128230 */ /* 0x000fe20000004100 */
[----:B--2---:R-:W-:Y:S02]  /*2ce0*/  @!P0 MOV R4, R8 ;  /* 0x0000000800048202 */ /* 0x004fe40000000f00 */
        /* <DEDUP_REMOVED lines=18> */
[----:B------:R-:W-:Y:S02]  /*2e10*/  @!P0 HADD2.F32 R5, -RZ, R30.H1_H1 ;  /* 0x3000001eff058230 */ /* 0x000fe40000004100 */
[----:B------:R-:W-:Y:S01]  /*2e20*/  @!P0 HADD2.F32 R15, -RZ, R14.H0_H0 ;  /* 0x2000000eff0f8230 */ /* 0x000fe20000004100 */
[----:B------:R-:W-:Y:S01]  /*2e30*/  @!P0 F2FP.PACK_AB R4, R4, R44 ;  /* 0x0000002c0404823e */ /* 0x000fe200000000ff */
[--C-:B------:R-:W-:Y:S01]  /*2e40*/  @!P0 HADD2.F32 R29, -RZ, R6.reuse.H1_H1 ;  /* 0x30000006ff1d8230 */ /* 0x100fe20000004100 */
[----:B------:R-:W-:Y:S01]  /*2e50*/  @!P0 MOV R8, R3 ;  /* 0x0000000300088202 */ /* 0x000fe20000000f00 */
[----:B------:R-:W-:Y:S01]  /*2e60*/  @!P0 HADD2.F32 R14, -RZ, R6.H0_H0 ;  /* 0x20000006ff0e8230 */ /* 0x000fe20000004100 */
[-C--:B------:R-:W-:Y:S01]  /*2e70*/  @!P0 FMUL.FTZ R6, R19, R5.reuse ;  /* 0x0000000513068220 */ /* 0x080fe20000410000 */
[----:B------:R-:W-:Y:S01]  /*2e80*/  @!P0 MOV R9, R4 ;  /* 0x0000000400098202 */ /* 0x000fe20000000f00 */
[----:B------:R-:W-:Y:S01]  /*2e90*/  @!P0 FMUL.FTZ R5, R15, R5 ;  /* 0x000000050f058220 */ /* 0x000fe20000410000 */
[----:B------:R-:W-:Y:S01]  /*2ea0*/  @!P0 HADD2.F32 R30, -RZ, R48.H0_H0 ;  /* 0x20000030ff1e8230 */ /* 0x000fe20000004100 */
        /* <DEDUP_REMOVED lines=11> */
.L_x_336:
[----:B------:R-:W-:Y:S05]  /*2f60*/  BSYNC B0 ;  /* 0x0000000000007941 */ /* 0x000fea0003800000 */
.L_x_335:
[----:B------:R-:W-:Y:S11]  /*2f70*/  ISETP.GE.AND P0, PT, R88, c[0x0][0x1d4], PT ;  /* 0x0000750058007a0c */ /* 0x000ff60003f06270 */
[----:B------:R-:W-:Y:S02]  /*2f80*/  @!UPT UIADD3 URZ, URZ, URZ, URZ ;  /* 0x0000003f3f3ff290 */ /* 0x000fe4000fffe03f */
        /* <DEDUP_REMOVED lines=28> */
[CC--:B------:R-:W-:Y:S02]  /*3150*/  @!P0 FMUL.FTZ R18, R16.reuse, R6.reuse ;  /* 0x0000000610128220 */ /* 0x0c0fe40000410000 */
[C---:B------:R-:W-:Y:S01]  /*3160*/  @!P0 FMUL.FTZ R4, R5.reuse, R6 ;  /* 0x0000000605048220 */ /* 0x040fe20000410000 */
[----:B------:R-:W-:Y:S01]  /*3170*/  @!P0 MOV R6, R11 ;  /* 0x0000000b00068202 */ /* 0x000fe20000000f00 */
[-C--:B------:R-:W-:Y:S01]  /*3180*/  @!P0 FFMA.FTZ R30, R5, R17.reuse, -R18 ;  /* 0x00000011051e8223 */ /* 0x080fe20000010812 */
[--C-:B------:R-:W-:Y:S01]  /*3190*/  @!P0 HADD2.F32 R18, -RZ, R14.reuse.H1_H1 ;  /* 0x3000000eff128230 */ /* 0x100fe20000004100 */
        /* <DEDUP_REMOVED lines=22> */
.L_x_334:
[----:B------:R-:W-:Y:S05]  /*3300*/  BSYNC B1 ;  /* 0x0000000000017941 */ /* 0x000fea0003800000 */
.L_x_333:
[----:B------:R1:W4:Y:S04]  /*3310*/  SHFL.IDX PT, R31, R86, 0x2, 0x181f ;  /* 0x00581f00561f7f89 */ /* 0x00032800000e0000 */
[----:B------:R1:W3:Y:S01]  /*3320*/  SHFL.IDX PT, R30, R87, 0x2, 0x181f ;  /* 0x00581f00571e7f89 */ /* 0x0002e200000e0000 */
[----:B------:R-:W-:-:S05]  /*3330*/  @P3 BRA `(.L_x_337) ;  /* 0x000026a000003947 */ /* 0x000fca0003800000 */
[----:B------:R-:W-:Y:S01]  /*3340*/  BSSY B0, `(.L_x_338) ;  /* 0x0000038000007945 */ /* 0x000fe20003800000 */
[----:B------:R-:W-:-:S05]  /*3350*/  @P5 BRA `(.L_x_339) ;  /* 0x0000036000005947 */ /* 0x000fca0003800000 */
[C---:B---3--:R-:W-:Y:S01]  /*3360*/  LEA R28, P0, R26.reuse, R30, 0x1 ;  /* 0x0000001e1a1c7211 */ /* 0x048fe200078008ff */
[----:B--2---:R-:W2:Y:S03]  /*3370*/  LDS.128 R8, [R71+0xa100] ;  /* 0x00a1000047087984 */ /* 0x004ea60000000c00 */
        /* <DEDUP_REMOVED lines=11> */
[----:B------:R-:W-:Y:S04]  /*3430*/  @!P0 HADD2.F32 R18, -RZ, R18.H0_H0 ;  /* 0x20000012ff128230 */ /* 0x000fe80000004100 */
        /* <DEDUP_REMOVED lines=40> */
.L_x_339:
[----:B------:R-:W-:Y:S05]  /*36c0*/  BSYNC B0 ;  /* 0x0000000000007941 */ /* 0x000fea0003800000 */
.L_x_338:
[----:B------:R-:W-:Y:S11]  /*36d0*/  ISETP.GE.AND P0, PT, R88, c[0x0][0x1d4], PT ;  /* 0x0000750058007a0c */ /* 0x000ff60003f06270 */
[----:B------:R-:W-:Y:S02]  /*36e0*/  @!UPT UIADD3 URZ, URZ, URZ, URZ ;  /* 0x0000003f3f3ff290 */ /* 0x000fe4000fffe03f */
[----:B------:R-:W-:-:S05]  /*36f0*/  @P0 BRA `(.L_x_337) ;  /* 0x000022e000000947 */ /* 0x000fca0003800000 */
[C---:B--23--:R-:W-:Y:S01]  /*3700*/  LEA R28, P0, R82.reuse, R30, 0x1 ;  /* 0x0000001e521c7211 */ /* 0x04cfe200078008ff */
        /* <DEDUP_REMOVED lines=54> */
.L_x_322:
[-C--:B------:R-:W-:Y:S01]  /*3a70*/  ISETP.GE.AND P1, PT, R142, R74.reuse, PT ;  /* 0x0000004a8e00720c */ /* 0x080fe20003f26270 */
[----:B------:R-:W-:Y:S01]  /*3a80*/  CS2R R62, SRZ ;  /* 0x00000000003e7805 */ /* 0x000fe2000001ff00 */
[----:B------:R-:W-:Y:S01]  /*3a90*/  IADD3 R69, -R70, c[0x0][0x1d4], RZ ;  /* 0x0000750046457a10 */ /* 0x000fe20007ffe1ff */
        /* <DEDUP_REMOVED lines=10> */
[----:B------:R-:W-:Y:S04]  /*3b40*/  BSSY B0, `(.L_x_340) ;  /* 0x00000c0000007945 */ /* 0x000fe80003800000 */
[----:B------:R-:W-:Y:S02]  /*3b50*/  @!P1 IADD3 R3, P3, P0, R98, UR15, R64 ;  /* 0x0000000f62039c10 */ /* 0x000fe4000f87e040 */
[----:B------:R1:W3:Y:S02]  /*3b60*/  SHFL.IDX PT, R72, R87, RZ, 0x181f ;  /* 0x00181fff57487589 */ /* 0x0002e400000e0000 */
[----:B------:R-:W-:Y:S02]  /*3b70*/  @!P1 IADD3.X R4, R108, UR14, R34, P3, P0 ;  /* 0x0000000e6c049c10 */ /* 0x000fe40009fe0422 */
[----:B------:R-:W-:Y:S04]  /*3b80*/  @!P1 IADD3 R5, P3, P0, R96, UR16, R66 ;  /* 0x0000001060059c10 */ /* 0x000fe8000f87e042 */
[----:B------:R-:W-:Y:S02]  /*3b90*/  @!P1 IADD3.X R10, R106, UR9, R36, P3, P0 ;  /* 0x000000096a0a9c10 */ /* 0x000fe40009fe0424 */
[-C--:B------:R-:W-:Y:S04]  /*3ba0*/  ISETP.GE.AND P0, PT, R141, R74.reuse, PT ;  /* 0x0000004a8d00720c */ /* 0x080fe80003f06270 */
[----:B------:R-:W-:Y:S11]  /*3bb0*/  ISETP.GE.OR P0, PT, R26, c[0x0][0x27c], P0 ;  /* 0x00009f001a007a0c */ /* 0x000ff60000706670 */
[----:B------:R-:W-:Y:S02]  /*3bc0*/  @!UPT UIADD3 URZ, URZ, URZ, URZ ;  /* 0x0000003f3f3ff290 */ /* 0x000fe4000fffe03f */
[----:B------:R-:W-:Y:S04]  /*3bd0*/  @!P0 IADD3 R6, P4, P3, R98, UR13, R64 ;  /* 0x0000000d62068c10 */ /* 0x000fe8000fb9e040 */
[----:B------:R-:W-:Y:S02]  /*3be0*/  @!P0 IADD3.X R15, R108, UR12, R34, P4, P3 ;  /* 0x0000000c6c0f8c10 */ /* 0x000fe4000a7e6422 */
[----:B------:R-:W-:Y:S04]  /*3bf0*/  @!P0 IADD3 R11, P4, P3, R96, UR8, R66 ;  /* 0x00000008600b8c10 */ /* 0x000fe8000fb9e042 */
[----:B------:R-:W-:Y:S02]  /*3c00*/  @!P0 IADD3.X R16, R106, UR7, R36, P4, P3 ;  /* 0x000000076a108c10 */ /* 0x000fe4000a7e6424 */
[C---:B------:R-:W-:Y:S04]  /*3c10*/  @!P1 LEA R8, P3, R3.reuse, c[0x0][0x270], 0x1 ;  /* 0x00009c0003089a11 */ /* 0x040fe800078608ff */
[----:B------:R-:W-:Y:S02]  /*3c20*/  @!P1 LEA.HI.X R9, R3, c[0x0][0x274], R4, 0x1, P3 ;  /* 0x00009d0003099a11 */ /* 0x000fe400018f0c04 */
[C---:B------:R-:W-:Y:S03]  /*3c30*/  @!P1 LEA R4, P3, R5.reuse, c[0x0][0x288], 0x1 ;  /* 0x0000a20005049a11 */ /* 0x040fe600078608ff */
[----:B------:R4:W2:Y:S01]  /*3c40*/  @!P1 LDG.E.128 R56, [R8.64] ;  /* 0x0000001208389981 */ /* 0x0008a2000c1e1d00 */
[----:B------:R-:W-:Y:S02]  /*3c50*/  @!P1 LEA.HI.X R5, R5, c[0x0][0x28c], R10, 0x1, P3 ;  /* 0x0000a30005059a11 */ /* 0x000fe400018f0c0a */
[C---:B------:R-:W-:Y:S04]  /*3c60*/  @!P0 LEA R14, P3, R6.reuse, c[0x0][0x270], 0x1 ;  /* 0x00009c00060e8a11 */ /* 0x040fe800078608ff */
[----:B------:R-:W-:Y:S02]  /*3c70*/  @!P0 LEA.HI.X R15, R6, c[0x0][0x274], R15, 0x1, P3 ;  /* 0x00009d00060f8a11 */ /* 0x000fe400018f0c0f */
[C---:B------:R-:W-:Y:S03]  /*3c80*/  @!P0 LEA R10, P3, R11.reuse, c[0x0][0x288], 0x1 ;  /* 0x0000a2000b0a8a11 */ /* 0x040fe600078608ff */
[----:B------:R1:W3:Y:S01]  /*3c90*/  @!P0 LDG.E.128 R60, [R14.64] ;  /* 0x000000120e3c8981 */ /* 0x0002e2000c1e1d00 */
[----:B------:R-:W-:Y:S02]  /*3ca0*/  @!P0 LEA.HI.X R11, R11, c[0x0][0x28c], R16, 0x1, P3 ;  /* 0x0000a3000b0b8a11 */ /* 0x000fe400018f0c10 */
[----:B------:R-:W-:Y:S04]  /*3cb0*/  CS2R R16, SRZ ;  /* 0x0000000000107805 */ /* 0x000fe8000001ff00 */
[----:B------:R1:W3:Y:S01]  /*3cc0*/  @!P0 LDG.E.128 R28, [R10.64] ;  /* 0x000000120a1c8981 */ /* 0x0002e2000c1e1d00 */
[C---:B------:R-:W-:Y:S04]  /*3cd0*/  ISETP.GE.AND P0, PT, R37.reuse, R74, PT ;  /* 0x0000004a2500720c */ /* 0x040fe80003f06270 */
[----:B------:R-:W-:Y:S01]  /*3ce0*/  ISETP.GE.OR P0, PT, R26, c[0x0][0x27c], P0 ;  /* 0x00009f001a007a0c */ /* 0x000fe20000706670 */
[----:B----4-:R-:W-:Y:S01]  /*3cf0*/  CS2R R8, SRZ ;  /* 0x0000000000087805 */ /* 0x010fe2000001ff00 */
[----:B------:R4:W3:Y:S11]  /*3d00*/  @!P1 LDG.E.128 R16, [R4.64] ;  /* 0x0000001204109981 */ /* 0x0008f6000c1e1d00 */
[----:B------:R-:W-:Y:S05]  /*3d10*/  @!P0 IADD3 R64, P1, R98, R64, RZ ;  /* 0x0000004062408210 */ /* 0x000fea0007f3e0ff */
[----:B------:R-:W-:Y:S01]  /*3d20*/  @!P0 IMAD.X R34, R108, 0x1, R34, P1 ;  /* 0x000000016c228824 */ /* 0x000fe200008e0622 */
[C---:B-1----:R-:W-:Y:S01]  /*3d30*/  @!P0 LEA R14, P1, R64.reuse, c[0x0][0x270], 0x1 ;  /* 0x00009c00400e8a11 */ /* 0x042fe200078208ff */
[----:B------:R-:W-:Y:S03]  /*3d40*/  CS2R R10, SRZ ;  /* 0x00000000000a7805 */ /* 0x000fe6000001ff00 */
[----:B------:R-:W-:Y:S02]  /*3d50*/  @!P0 LEA.HI.X R15, R64, c[0x0][0x274], R34, 0x1, P1 ;  /* 0x00009d00400f8a11 */ /* 0x000fe400008f0c22 */
[----:B------:R-:W-:Y:S03]  /*3d60*/  @!P0 IADD3 R66, P1, R96, R66, RZ ;  /* 0x0000004260428210 */ /* 0x000fe60007f3e0ff */
[----:B------:R1:W5:Y:S02]  /*3d70*/  @!P0 LDG.E.128 R44, [R14.64] ;  /* 0x000000120e2c8981 */ /* 0x000364000c1e1d00 */
[----:B------:R-:W-:Y:S01]  /*3d80*/  @!P0 IMAD.X R36, R106, 0x1, R36, P1 ;  /* 0x000000016a248824 */ /* 0x000fe200008e0624 */
[C---:B----4-:R-:W-:Y:S04]  /*3d90*/  @!P0 LEA R4, P1, R66.reuse, c[0x0][0x288], 0x1 ;  /* 0x0000a20042048a11 */ /* 0x050fe800078208ff */
[----:B------:R-:W-:Y:S02]  /*3da0*/  @!P0 LEA.HI.X R5, R66, c[0x0][0x28c], R36, 0x1, P1 ;  /* 0x0000a30042058a11 */ /* 0x000fe400008f0c24 */
[----:B------:R-:W-:Y:S03]  /*3db0*/  ISETP.GE.AND P1, PT, R26, c[0x0][0x27c], PT ;  /* 0x00009f001a007a0c */ /* 0x000fe60003f26270 */
[----:B------:R4:W5:Y:S01]  /*3dc0*/  @!P0 LDG.E.128 R8, [R4.64] ;  /* 0x0000001204088981 */ /* 0x000962000c1e1d00 */
[----:B------:R-:W-:Y:S01]  /*3dd0*/  ISETP.GE.OR P0, PT, R37, R74, P5 ;  /* 0x0000004a2500720c */ /* 0x000fe20002f06670 */
[----:B--2---:R-:W-:Y:S02]  /*3de0*/  IMAD.MOV.U32 R6, RZ, RZ, R58 ;  /* 0x000000ffff067224 */ /* 0x004fe400078e003a */
[----:B----4-:R-:W-:Y:S02]  /*3df0*/  IMAD.MOV.U32 R5, RZ, RZ, R59 ;  /* 0x000000ffff057224 */ /* 0x010fe400078e003b */
[----:B------:R-:W-:Y:S02]  /*3e00*/  IMAD.MOV.U32 R4, RZ, RZ, R56 ;  /* 0x000000ffff047224 */ /* 0x000fe400078e0038 */
[----:B------:R-:W-:Y:S01]  /*3e10*/  IMAD.MOV.U32 R3, RZ, RZ, R57 ;  /* 0x000000ffff037224 */ /* 0x000fe200078e0039 */
[----:B------:R-:W-:Y:S04]  /*3e20*/  PRMT R65, R5, 0x5410, R6 ;  /* 0x0000541005417816 */ /* 0x000fe80000000006 */
[----:B------:R-:W-:Y:S01]  /*3e30*/  PRMT R64, R4, 0x5410, R3 ;  /* 0x0000541004407816 */ /* 0x000fe20000000003 */
[----:B---3--:R-:W-:Y:S02]  /*3e40*/  IMAD.MOV.U32 R6, RZ, RZ, R18 ;  /* 0x000000ffff067224 */ /* 0x008fe400078e0012 */
[----:B------:R-:W-:Y:S02]  /*3e50*/  IMAD.MOV.U32 R5, RZ, RZ, R19 ;  /* 0x000000ffff057224 */ /* 0x000fe400078e0013 */
[----:B------:R-:W-:Y:S02]  /*3e60*/  IMAD.MOV.U32 R4, RZ, RZ, R16 ;  /* 0x000000ffff047224 */ /* 0x000fe400078e0010 */
[----:B------:R-:W-:Y:S01]  /*3e70*/  IMAD.MOV.U32 R3, RZ, RZ, R17 ;  /* 0x000000ffff037224 */ /* 0x000fe200078e0011 */
[----:B------:R-:W-:Y:S01]  /*3e80*/  PRMT R38, R5, 0x5410, R6 ;  /* 0x0000541005267816 */ /* 0x000fe20000000006 */
        /* <DEDUP_REMOVED lines=11> */
[----:B------:R-:W-:Y:S04]  /*3f40*/  PRMT R40, R5, 0x5410, R6 ;  /* 0x0000541005287816 */ /* 0x000fe80000000006 */
[----:B------:R-:W-:Y:S01]  /*3f50*/  PRMT R39, R4, 0x5410, R3 ;  /* 0x0000541004277816 */ /* 0x000fe20000000003 */
[----:B------:R-:W-:-:S05]  /*3f60*/  @P0 BRA `(.L_x_341) ;  /* 0x000007d000000947 */ /* 0x000fca0003800000 */
[----:B-1---5:R-:W-:Y:S01]  /*3f70*/  IMAD.MOV.U32 R5, RZ, RZ, R8 ;  /* 0x000000ffff057224 */ /* 0x022fe200078e0008 */
[----:B------:R-:W-:Y:S01]  /*3f80*/  SEL R3, R70, R69, !P2 ;  /* 0x0000004546037207 */ /* 0x000fe20005000000 */
[----:B------:R-:W1:Y:S01]  /*3f90*/  LDS.128 R20, [R126+0x8100] ;  /* 0x008100007e147984 */ /* 0x000e620000000c00 */
[C---:B------:R-:W-:Y:S01]  /*3fa0*/  LEA R80, P0, R92.reuse, R72, 0x1 ;  /* 0x000000485c507211 */ /* 0x040fe200078008ff */
[----:B------:R-:W-:Y:S01]  /*3fb0*/  IMAD.MOV.U32 R42, RZ, RZ, R44 ;  /* 0x000000ffff2a7224 */ /* 0x000fe200078e002c */
[----:B------:R-:W-:Y:S01]  /*3fc0*/  SHF.R.S32.HI R4, RZ, 0x1f, R3 ;  /* 0x0000001fff047819 */ /* 0x000fe20000011403 */
[----:B------:R-:W-:Y:S01]  /*3fd0*/  IMAD.MOV.U32 R15, RZ, RZ, R10 ;  /* 0x000000ffff0f7224 */ /* 0x000fe200078e000a */
[----:B------:R-:W-:Y:S01]  /*3fe0*/  LEA.HI.X R81, R92, R73, R107, 0x1, P0 ;  /* 0x000000495c517211 */ /* 0x000fe200000f0c6b */
[----:B------:R-:W-:Y:S01]  /*3ff0*/  IMAD.MOV.U32 R48, RZ, RZ, R46 ;  /* 0x000000ffff307224 */ /* 0x000fe200078e002e */
[----:B------:R-:W-:Y:S01]  /*4000*/  LEA.HI R3, R4, R3, RZ, 0x4 ;  /* 0x0000000304037211 */ /* 0x000fe200078f20ff */
[----:B------:R-:W-:Y:S01]  /*4010*/  @!P1 HADD2.F32 R5, -RZ, R5.H0_H0 ;  /* 0x20000005ff059230 */ /* 0x000fe20000004100 */
[----:B------:R-:W-:Y:S02]  /*4020*/  @!P1 SHF.R.U64 R24, R10, 0x10, R11 ;  /* 0x000000100a189819 */ /* 0x000fe4000000120b */
[----:B------:R-:W-:Y:S02]  /*4030*/  LEA.HI.SX32 R3, R3, R68, 0x1c ;  /* 0x0000004403037211 */ /* 0x000fe400078fe2ff */
[----:B------:R-:W-:Y:S02]  /*4040*/  @!P1 SHF.R.U64 R43, R44, 0x10, R45 ;  /* 0x000000102c2b9819 */ /* 0x000fe4000000122d */
[----:B------:R-:W-:Y:S02]  /*4050*/  SHF.R.S32.HI R4, RZ, 0x1f, R3 ;  /* 0x0000001fff047819 */ /* 0x000fe40000011403 */
[----:B------:R-:W-:Y:S01]  /*4060*/  SHF.L.U32 R6, R3, 0x3, RZ ;  /* 0x0000000303067819 */ /* 0x000fe200000006ff */
[----:B------:R-:W-:Y:S01]  /*4070*/  @!P1 HADD2.F32 R43, -RZ, R43.H0_H0 ;  /* 0x2000002bff2b9230 */ /* 0x000fe20000004100 */
[----:B------:R-:W-:Y:S02]  /*4080*/  LEA.HI R4, R4, R3, RZ, 0x3 ;  /* 0x0000000304047211 */ /* 0x000fe400078f18ff */
[----:B------:R-:W-:Y:S02]  /*4090*/  ISETP.GE.AND P0, PT, R6, c[0x0][0x1d4], PT ;  /* 0x0000750006007a0c */ /* 0x000fe40003f06270 */
[----:B------:R-:W-:Y:S02]  /*40a0*/  SHF.R.S32.HI R3, RZ, 0x3, R4 ;  /* 0x00000003ff037819 */ /* 0x000fe40000011404 */
[----:B------:R-:W-:Y:S02]  /*40b0*/  LOP3.LUT R4, R115, 0x38, R6, 0xf8, !PT ;  /* 0x0000003873047812 */ /* 0x000fe400078ef806 */
[----:B------:R-:W-:Y:S01]  /*40c0*/  MOV R25, R11 ;  /* 0x0000000b00197202 */ /* 0x000fe20000000f00 */
[----:B------:R-:W-:Y:S01]  /*40d0*/  IMAD R3, R3, 0x1800, R7 ;  /* 0x0000180003037824 */ /* 0x000fe200078e0207 */
[----:B------:R-:W-:Y:S02]  /*40e0*/  LOP3.LUT R4, R4, R148, RZ, 0x3c, !PT ;  /* 0x0000009404047212 */ /* 0x000fe400078e3cff */
[----:B------:R-:W-:Y:S01]  /*40f0*/  @!P1 SHF.R.U32.HI R34, RZ, 0x10, R11 ;  /* 0x00000010ff229819 */ /* 0x000fe2000001160b */
[----:B------:R-:W-:Y:S01]  /*4100*/  @!P1 HADD2.F32 R11, -RZ, R42.H0_H0 ;  /* 0x2000002aff0b9230 */ /* 0x000fe20000004100 */
[----:B------:R-:W-:Y:S01]  /*4110*/  MOV R44, R45 ;  /* 0x0000002d002c7202 */ /* 0x000fe20000000f00 */
[----:B------:R-:W-:Y:S01]  /*4120*/  IMAD.IADD R3, R3, 0x1, R4 ;  /* 0x0000000103037824 */ /* 0x000fe200078e0204 */
[----:B------:R-:W-:Y:S01]  /*4130*/  @!P1 SHF.R.U64 R4, R8, 0x10, R9 ;  /* 0x0000001008049819 */ /* 0x000fe20000001209 */
[----:B------:R-:W-:Y:S01]  /*4140*/  @!P0 IMAD.WIDE R72, R6, 0x2, R72 ;  /* 0x0000000206488825 */ /* 0x000fe200078e0248 */
[----:B------:R-:W-:Y:S02]  /*4150*/  @!P1 SHF.R.U64 R49, R46, 0x10, R47 ;  /* 0x000000102e319819 */ /* 0x000fe4000000122f */
[----:B------:R-:W-:Y:S01]  /*4160*/  SHF.L.U32 R52, R3, 0x1, RZ ;  /* 0x0000000103347819 */ /* 0x000fe200000006ff */
[----:B------:R-:W-:Y:S01]  /*4170*/  @!P1 HADD2.F32 R4, -RZ, R4.H0_H0 ;  /* 0x20000004ff049230 */ /* 0x000fe20000004100 */
[----:B-1----:R-:W-:Y:S01]  /*4180*/  @!P1 MOV R3, R20 ;  /* 0x0000001400039202 */ /* 0x002fe20000000f00 */
[----:B------:R-:W-:Y:S01]  /*4190*/  @!P1 HADD2.F32 R49, -RZ, R49.H0_H0 ;  /* 0x20000031ff319230 */ /* 0x000fe20000004100 */
[----:B------:R-:W-:Y:S02]  /*41a0*/  MOV R14, R9 ;  /* 0x00000009000e7202 */ /* 0x000fe40000000f00 */
[----:B------:R-:W1:Y:S01]  /*41b0*/  LDS.128 R52, [R52+0x8100] ;  /* 0x0081000034347984 */ /* 0x000e620000000c00 */
[----:B------:R-:W-:Y:S01]  /*41c0*/  @!P1 HADD2.F32 R8, -RZ, R3.H0_H0 ;  /* 0x20000003ff089230 */ /* 0x000fe20000004100 */
[----:B------:R-:W-:Y:S02]  /*41d0*/  @!P1 SHF.R.U32.HI R9, RZ, 0x10, R9 ;  /* 0x00000010ff099819 */ /* 0x000fe40000011609 */
[----:B------:R-:W-:Y:S02]  /*41e0*/  @!P1 SHF.R.U32.HI R45, RZ, 0x10, R45 ;  /* 0x00000010ff2d9819 */ /* 0x000fe4000001162d */
[----:B------:R-:W-:Y:S02]  /*41f0*/  MOV R50, R47 ;  /* 0x0000002f00327202 */ /* 0x000fe40000000f00 */
[----:B------:R-:W-:Y:S01]  /*4200*/  @!P1 SHF.R.U32.HI R51, RZ, 0x10, R47 ;  /* 0x00000010ff339819 */ /* 0x000fe2000001162f */
[----:B------:R-:W-:Y:S02]  /*4210*/  @!P1 HADD2.F32 R45, -RZ, R45.H0_H0 ;  /* 0x2000002dff2d9230 */ /* 0x000fe40000004100 */
[----:B------:R-:W-:Y:S02]  /*4220*/  @!P1 HADD2.F32 R47, -RZ, R48.H0_H0 ;  /* 0x20000030ff2f9230 */ /* 0x000fe40000004100 */
[----:B------:R-:W-:Y:S01]  /*4230*/  @!P1 HADD2.F32 R51, -RZ, R51.H0_H0 ;  /* 0x20000033ff339230 */ /* 0x000fe20000004100 */
[----:B-1----:R-:W-:Y:S05]  /*4240*/  @!P1 IMAD.MOV.U32 R6, RZ, RZ, R52 ;  /* 0x000000ffff069224 */ /* 0x002fea00078e0034 */
[--C-:B------:R-:W-:Y:S02]  /*4250*/  @!P1 HADD2.F32 R10, -RZ, R6.reuse.H0_H0 ;  /* 0x20000006ff0a9230 */ /* 0x100fe40000004100 */
[----:B------:R-:W-:Y:S02]  /*4260*/  @!P1 HADD2.F32 R42, -RZ, R6.H1_H1 ;  /* 0x30000006ff2a9230 */ /* 0x000fe40000004100 */
[----:B------:R-:W-:Y:S01]  /*4270*/  @!P1 HADD2.F32 R6, -RZ, R3.H1_H1 ;  /* 0x30000003ff069230 */ /* 0x000fe20000004100 */
[-C--:B------:R-:W-:Y:S02]  /*4280*/  @!P1 FMUL.FTZ R3, R8, R5.reuse ;  /* 0x0000000508039220 */ /* 0x080fe40000410000 */
[----:B------:R-:W-:Y:S02]  /*4290*/  @!P1 FMUL.FTZ R46, R10, R5 ;  /* 0x000000050a2e9220 */ /* 0x000fe40000410000 */
[-C--:B------:R-:W-:Y:S02]  /*42a0*/  @!P1 FMUL.FTZ R5, R42, R4.reuse ;  /* 0x000000042a059220 */ /* 0x080fe40000410000 */
[-C--:B------:R-:W-:Y:S02]  /*42b0*/  @!P1 FFMA.FTZ R3, R10, R11.reuse, R3 ;  /* 0x0000000b0a039223 */ /* 0x080fe40000010003 */
[----:B------:R-:W-:Y:S01]  /*42c0*/  @!P1 FFMA.FTZ R85, R8, R11, -R46 ;  /* 0x0000000b08559223 */ /* 0x000fe2000001082e */
[----:B------:R-:W-:Y:S01]  /*42d0*/  @!P1 MOV R11, R53 ;  /* 0x00000035000b9202 */ /* 0x000fe20000000f00 */
[C---:B------:R-:W-:Y:S01]  /*42e0*/  @!P1 FMUL.FTZ R4, R6.reuse, R4 ;  /* 0x0000000406049220 */ /* 0x040fe20000410000 */
[----:B------:R-:W-:Y:S01]  /*42f0*/  @!P1 HADD2.F32 R8, -RZ, R9.H0_H0 ;  /* 0x20000009ff089230 */ /* 0x000fe20000004100 */
[----:B------:R-:W-:Y:S01]  /*4300*/  @!P1 FFMA.FTZ R84, R6, R43, -R5 ;  /* 0x0000002b06549223 */ /* 0x000fe20000010805 */
[----:B------:R-:W-:Y:S01]  /*4310*/  @!P1 MOV R6, R21 ;  /* 0x0000001500069202 */ /* 0x000fe20000000f00 */
[----:B------:R-:W-:Y:S01]  /*4320*/  @!P1 FFMA.FTZ R4, R42, R43, R4 ;  /* 0x0000002b2a049223 */ /* 0x000fe20000010004 */
[--C-:B------:R-:W-:Y:S02]  /*4330*/  @!P1 HADD2.F32 R42, -RZ, R11.reuse.H0_H0 ;  /* 0x2000000bff2a9230 */ /* 0x100fe40000004100 */
[----:B------:R-:W-:Y:S02]  /*4340*/  @!P1 HADD2.F32 R5, -RZ, R14.H0_H0 ;  /* 0x2000000eff059230 */ /* 0x000fe40000004100 */
[----:B------:R-:W-:Y:S01]  /*4350*/  @!P1 HADD2.F32 R43, -RZ, R44.H0_H0 ;  /* 0x2000002cff2b9230 */ /* 0x000fe20000004100 */
[----:B------:R-:W-:Y:S01]  /*4360*/  @!P1 F2FP.PACK_AB R3, R4, R3 ;  /* 0x000000030403923e */ /* 0x000fe200000000ff */
[----:B------:R-:W-:Y:S01]  /*4370*/  @!P1 HADD2.F32 R44, -RZ, R11.H1_H1 ;  /* 0x3000000bff2c9230 */ /* 0x000fe20000004100 */
[----:B------:R-:W-:Y:S01]  /*4380*/  @!P1 IMAD.MOV.U32 R11, RZ, RZ, R54 ;  /* 0x000000ffff0b9224 */ /* 0x000fe200078e0036 */
[--C-:B------:R-:W-:Y:S01]  /*4390*/  @!P1 HADD2.F32 R9, -RZ, R6.reuse.H1_H1 ;  /* 0x30000006ff099230 */ /* 0x100fe20000004100 */
[----:B------:R-:W-:Y:S01]  /*43a0*/  @!P1 MOV R52, R3 ;  /* 0x0000000300349202 */ /* 0x000fe20000000f00 */
[----:B------:R-:W-:Y:S01]  /*43b0*/  @!P1 HADD2.F32 R10, -RZ, R6.H0_H0 ;  /* 0x20000006ff0a9230 */ /* 0x000fe20000004100 */
[----:B------:R-:W-:Y:S01]  /*43c0*/  @!P1 FMUL.FTZ R6, R42, R5 ;  /* 0x000000052a069220 */ /* 0x000fe20000410000 */
[--C-:B------:R-:W-:Y:S01]  /*43d0*/  @!P1 HADD2.F32 R46, -RZ, R11.reuse.H0_H0 ;  /* 0x2000000bff2e9230 */ /* 0x100fe20000004100 */
[-C--:B------:R-:W-:Y:S01]  /*43e0*/  @!P1 FMUL.FTZ R14, R44, R8.reuse ;  /* 0x000000082c0e9220 */ /* 0x080fe20000410000 */
[----:B------:R-:W-:Y:S01]  /*43f0*/  @!P1 HADD2.F32 R48, -RZ, R11.H1_H1 ;  /* 0x3000000bff309230 */ /* 0x000fe20000004100 */
[C---:B------:R-:W-:Y:S02]  /*4400*/  @!P1 FFMA.FTZ R83, R10.reuse, R43, -R6 ;  /* 0x0000002b0a539223 */ /* 0x040fe40000010806 */
[C---:B------:R-:W-:Y:S01]  /*4410*/  @!P1 FMUL.FTZ R6, R9.reuse, R8 ;  /* 0x0000000809069220 */ /* 0x040fe20000410000 */
[----:B------:R-:W-:Y:S01]  /*4420*/  @!P1 HADD2.F32 R8, -RZ, R15.H0_H0 ;  /* 0x2000000fff089230 */ /* 0x000fe20000004100 */
[----:B------:R-:W-:Y:S01]  /*4430*/  @!P1 FFMA.FTZ R79, R9, R45, -R14 ;  /* 0x0000002d094f9223 */ /* 0x000fe2000001080e */
[----:B------:R-:W-:Y:S01]  /*4440*/  @!P1 MOV R9, R22 ;  /* 0x0000001600099202 */ /* 0x000fe20000000f00 */
[----:B------:R-:W-:Y:S01]  /*4450*/  @!P1 FMUL.FTZ R5, R10, R5 ;  /* 0x000000050a059220 */ /* 0x000fe20000410000 */
[----:B------:R-:W-:Y:S01]  /*4460*/  @!P1 HADD2.F32 R10, -RZ, R24.H0_H0 ;  /* 0x20000018ff0a9230 */ /* 0x000fe20000004100 */
[----:B------:R-:W-:Y:S02]  /*4470*/  @!P1 MOV R15, R55 ;  /* 0x00000037000f9202 */ /* 0x000fe40000000f00 */
[----:B------:R-:W-:Y:S01]  /*4480*/  @!P1 FFMA.FTZ R5, R42, R43, R5 ;  /* 0x0000002b2a059223 */ /* 0x000fe20000010005 */
[--C-:B------:R-:W-:Y:S01]  /*4490*/  @!P1 HADD2.F32 R11, -RZ, R9.reuse.H1_H1 ;  /* 0x30000009ff0b9230 */ /* 0x100fe20000004100 */
[----:B------:R-:W-:Y:S01]  /*44a0*/  @!P1 FMUL.FTZ R24, R48, R10 ;  /* 0x0000000a30189220 */ /* 0x000fe20000410000 */
[----:B------:R-:W-:Y:S01]  /*44b0*/  @!P1 HADD2.F32 R14, -RZ, R9.H0_H0 ;  /* 0x20000009ff0e9230 */ /* 0x000fe20000004100 */
[----:B------:R-:W-:Y:S02]  /*44c0*/  @!P1 FMUL.FTZ R9, R46, R8 ;  /* 0x000000082e099220 */ /* 0x000fe40000410000 */
[C---:B------:R-:W-:Y:S02]  /*44d0*/  @!P1 FFMA.FTZ R77, R11.reuse, R49, -R24 ;  /* 0x000000310b4d9223 */ /* 0x040fe40000010818 */
[C---:B------:R-:W-:Y:S02]  /*44e0*/  @!P1 FFMA.FTZ R78, R14.reuse, R47, -R9 ;  /* 0x0000002f0e4e9223 */ /* 0x040fe40000010809 */
[----:B------:R-:W-:Y:S01]  /*44f0*/  @!P1 FMUL.FTZ R9, R11, R10 ;  /* 0x0000000a0b099220 */ /* 0x000fe20000410000 */
[----:B------:R-:W-:Y:S01]  /*4500*/  @!P1 HADD2.F32 R10, -RZ, R25.H0_H0 ;  /* 0x20000019ff0a9230 */ /* 0x000fe20000004100 */
[----:B------:R-:W-:Y:S01]  /*4510*/  @!P1 IMAD.MOV.U32 R11, RZ, RZ, R23 ;  /* 0x000000ffff0b9224 */ /* 0x000fe200078e0017 */
[--C-:B------:R-:W-:Y:S01]  /*4520*/  @!P1 HADD2.F32 R25, -RZ, R15.reuse.H0_H0 ;  /* 0x2000000fff199230 */ /* 0x100fe20000004100 */
[----:B------:R-:W-:Y:S01]  /*4530*/  @!P1 FMUL.FTZ R8, R14, R8 ;  /* 0x000000080e089220 */ /* 0x000fe20000410000 */
[----:B------:R-:W-:Y:S01]  /*4540*/  @!P1 HADD2.F32 R14, -RZ, R34.H0_H0 ;  /* 0x20000022ff0e9230 */ /* 0x000fe20000004100 */
[----:B------:R-:W-:Y:S01]  /*4550*/  @!P1 FFMA.FTZ R6, R44, R45, R6 ;  /* 0x0000002d2c069223 */ /* 0x000fe20000010006 */
[----:B------:R-:W-:Y:S01]  /*4560*/  @!P1 HADD2.F32 R34, -RZ, R50.H0_H0 ;  /* 0x20000032ff229230 */ /* 0x000fe20000004100 */
[----:B------:R-:W-:Y:S01]  /*4570*/  @!P1 FFMA.FTZ R8, R46, R47, R8 ;  /* 0x0000002f2e089223 */ /* 0x000fe20000010008 */
[----:B------:R-:W-:Y:S01]  /*4580*/  @!P1 HADD2.F32 R50, -RZ, R15.H1_H1 ;  /* 0x3000000fff329230 */ /* 0x000fe20000004100 */
[----:B------:R-:W-:Y:S01]  /*4590*/  @!P1 FFMA.FTZ R9, R48, R49, R9 ;  /* 0x0000003130099223 */ /* 0x000fe20000010009 */
[----:B------:R-:W-:Y:S01]  /*45a0*/  @!P1 F2FP.PACK_AB R5, R6, R5 ;  /* 0x000000050605923e */ /* 0x000fe200000000ff */
[--C-:B------:R-:W-:Y:S02]  /*45b0*/  @!P1 HADD2.F32 R24, -RZ, R11.reuse.H0_H0 ;  /* 0x2000000bff189230 */ /* 0x100fe40000004100 */
[----:B------:R-:W-:Y:S01]  /*45c0*/  @!P1 HADD2.F32 R15, -RZ, R11.H1_H1 ;  /* 0x3000000bff0f9230 */ /* 0x000fe20000004100 */
[----:B------:R-:W-:Y:S01]  /*45d0*/  @!P1 F2FP.PACK_AB R8, R9, R8 ;  /* 0x000000080908923e */ /* 0x000fe200000000ff */
[----:B------:R-:W-:Y:S02]  /*45e0*/  @!P1 FMUL.FTZ R75, R50, R14 ;  /* 0x0000000e324b9220 */ /* 0x000fe40000410000 */
[----:B------:R-:W-:Y:S01]  /*45f0*/  @!P1 FMUL.FTZ R11, R25, R10 ;  /* 0x0000000a190b9220 */ /* 0x000fe20000410000 */
[----:B------:R-:W-:Y:S01]  /*4600*/  @!P1 MOV R54, R8 ;  /* 0x0000000800369202 */ /* 0x000fe20000000f00 */
[----:B------:R-:W-:Y:S02]  /*4610*/  @!P1 FFMA.FTZ R75, R15, R51, -R75 ;  /* 0x000000330f4b9223 */ /* 0x000fe4000001084b */
[C---:B------:R-:W-:Y:S02]  /*4620*/  @!P1 FFMA.FTZ R76, R24.reuse, R34, -R11 ;  /* 0x00000022184c9223 */ /* 0x040fe4000001080b */
[----:B------:R-:W-:Y:S01]  /*4630*/  @!P1 FMUL.FTZ R10, R24, R10 ;  /* 0x0000000a180a9220 */ /* 0x000fe20000410000 */
[----:B------:R-:W-:Y:S01]  /*4640*/  @!P1 F2FP.PACK_AB R24, R77, R78 ;  /* 0x0000004e4d18923e */ /* 0x000fe200000000ff */
[----:B------:R-:W-:Y:S01]  /*4650*/  @!P1 FMUL.FTZ R11, R15, R14 ;  /* 0x0000000e0f0b9220 */ /* 0x000fe20000410000 */
[----:B------:R-:W-:Y:S01]  /*4660*/  @!P1 F2FP.PACK_AB R15, R79, R83 ;  /* 0x000000534f0f923e */ /* 0x000fe200000000ff */
[----:B------:R-:W-:Y:S01]  /*4670*/  @!P1 FFMA.FTZ R10, R25, R34, R10 ;  /* 0x00000022190a9223 */ /* 0x000fe2000001000a */
[----:B------:R-:W-:Y:S01]  /*4680*/  @!P1 F2FP.PACK_AB R14, R84, R85 ;  /* 0x00000055540e923e */ /* 0x000fe200000000ff */
[----:B------:R-:W-:Y:S01]  /*4690*/  @!P1 FFMA.FTZ R11, R50, R51, R11 ;  /* 0x00000033320b9223 */ /* 0x000fe2000001000b */
[----:B------:R-:W-:Y:S01]  /*46a0*/  @!P1 F2FP.PACK_AB R42, R75, R76 ;  /* 0x0000004c4b2a923e */ /* 0x000fe200000000ff */
[----:B------:R-:W-:Y:S01]  /*46b0*/  @!P1 IMAD.MOV.U32 R22, RZ, RZ, R24 ;  /* 0x000000ffff169224 */ /* 0x000fe200078e0018 */
[----:B------:R-:W-:Y:S01]  /*46c0*/  @!P1 MOV R20, R14 ;  /* 0x0000000e00149202 */ /* 0x000fe20000000f00 */
[----:B------:R-:W-:Y:S01]  /*46d0*/  @!P1 IMAD.MOV.U32 R53, RZ, RZ, R5 ;  /* 0x000000ffff359224 */ /* 0x000fe200078e0005 */
[----:B------:R-:W-:Y:S02]  /*46e0*/  @!P1 MOV R21, R15 ;  /* 0x0000000f00159202 */ /* 0x000fe40000000f00 */
[----:B------:R-:W-:Y:S02]  /*46f0*/  @!P1 MOV R23, R42 ;  /* 0x0000002a00179202 */ /* 0x000fe40000000f00 */
[----:B------:R-:W-:Y:S03]  /*4700*/  @!P1 F2FP.PACK_AB R10, R11, R10 ;  /* 0x0000000a0b0a923e */ /* 0x000fe600000000ff */
[----:B------:R1:W-:Y:S01]  /*4710*/  ST.E.128 [R80.64], R20 ;  /* 0x0000001450007985 */ /* 0x0003e2000c101d12 */
[----:B------:R-:W-:Y:S07]  /*4720*/  @!P1 MOV R55, R10 ;  /* 0x0000000a00379202 */ /* 0x000fee0000000f00 */
[----:B------:R1:W-:Y:S02]  /*4730*/  @!P0 ST.E.128 [R72.64], R52 ;  /* 0x0000003448008985 */ /* 0x0003e4000c101d12 */
.L_x_341:
[----:B-1----:R-:W-:Y:S05]  /*4740*/  BSYNC B0 ;  /* 0x0000000000007941 */ /* 0x002fea0003800000 */
.L_x_340:
[----:B------:R1:W2:Y:S01]  /*4750*/  SHFL.IDX PT, R43, R86, 0x1, 0x181f ;  /* 0x00381f00562b7f89 */ /* 0x0002a200000e0000 */
[----:B------:R-:W-:Y:S01]  /*4760*/  ISETP.GE.OR P0, PT, R142, R74, P5 ;  /* 0x0000004a8e00720c */ /* 0x000fe20002f06670 */
[----:B------:R-:W-:Y:S02]  /*4770*/  BSSY B0, `(.L_x_342) ;  /* 0x0000078000007945 */ /* 0x000fe40003800000 */
[----:B------:R1:W3:Y:S10]  /*4780*/  SHFL.IDX PT, R42, R87, 0x1, 0x181f ;  /* 0x00381f00572a7f89 */ /* 0x0002f400000e0000 */
[----:B------:R-:W-:-:S05]  /*4790*/  @P0 BRA `(.L_x_343) ;  /* 0x0000075000000947 */ /* 0x000fca0003800000 */
[----:B------:R-:W-:Y:S01]  /*47a0*/  SEL R3, R70, R69, !P2 ;  /* 0x0000004546037207 */ /* 0x000fe20005000000 */
[----:B------:R-:W4:Y:S01]  /*47b0*/  LDS.128 R20, [R125+0x8100] ;  /* 0x008100007d147984 */ /* 0x000f220000000c00 */
[C---:B---3--:R-:W-:Y:S01]  /*47c0*/  LEA R72, P0, R92.reuse, R42, 0x1 ;  /* 0x0000002a5c487211 */ /* 0x048fe200078008ff */
[----:B------:R-:W-:Y:S01]  /*47d0*/  @!P1 HADD2.F32 R15, -RZ, R64.H0_H0 ;  /* 0x20000040ff0f9230 */ /* 0x000fe20000004100 */
[----:B------:R-:W-:Y:S01]  /*47e0*/  SHF.R.S32.HI R4, RZ, 0x1f, R3 ;  /* 0x0000001fff047819 */ /* 0x000fe20000011403 */
[--C-:B------:R-:W-:Y:S01]  /*47f0*/  @!P1 HADD2.F32 R34, -RZ, R65.reuse.H1_H1 ;  /* 0x30000041ff229230 */ /* 0x100fe20000004100 */
[----:B--2---:R-:W-:Y:S02]  /*4800*/  LEA.HI.X R73, R92, R43, R107, 0x1, P0 ;  /* 0x0000002b5c497211 */ /* 0x004fe400000f0c6b */
[----:B------:R-:W-:Y:S02]  /*4810*/  LEA.HI R3, R4, R3, RZ, 0x4 ;  /* 0x0000000304037211 */ /* 0x000fe400078f20ff */
[----:B-----5:R-:W-:Y:S02]  /*4820*/  @!P1 SHF.R.U32.HI R9, RZ, 0x10, R17 ;  /* 0x00000010ff099819 */ /* 0x020fe40000011611 */
        /* <DEDUP_REMOVED lines=9> */
[----:B------:R-:W-:Y:S01]  /*48c0*/  @!P1 SHF.R.U32.HI R24, RZ, 0x10, R57 ;  /* 0x00000010ff189819 */ /* 0x000fe20000011639 */
[----:B------:R-:W-:Y:S01]  /*48d0*/  IMAD R3, R3, 0x1800, R12 ;  /* 0x0000180003037824 */ /* 0x000fe200078e020c */
[----:B------:R-:W-:Y:S02]  /*48e0*/  LOP3.LUT R4, R4, R147, RZ, 0x3c, !PT ;  /* 0x0000009304047212 */ /* 0x000fe400078e3cff */
[----:B------:R-:W-:Y:S01]  /*48f0*/  @!P1 SHF.R.U32.HI R11, RZ, 0x10, R19 ;  /* 0x00000010ff0b9819 */ /* 0x000fe20000011613 */
[----:B------:R-:W-:Y:S01]  /*4900*/  @!P1 HADD2.F32 R24, -RZ, R24.H0_H0 ;  /* 0x20000018ff189230 */ /* 0x000fe20000004100 */
[----:B------:R-:W-:Y:S01]  /*4910*/  IADD3 R3, R3, R4, RZ ;  /* 0x0000000403037210 */ /* 0x000fe20007ffe0ff */
[----:B------:R-:W-:Y:S01]  /*4920*/  @!P0 IMAD.WIDE R76, R5, 0x2, R42 ;  /* 0x00000002054c8825 */ /* 0x000fe200078e022a */
[----:B------:R-:W-:Y:S01]  /*4930*/  @!P1 HADD2.F32 R43, -RZ, R65.H0_H0 ;  /* 0x20000041ff2b9230 */ /* 0x000fe20000004100 */
[----:B------:R-:W-:Y:S01]  /*4940*/  @!P1 SHF.R.U64 R4, R16, 0x10, R17 ;  /* 0x0000001010049819 */ /* 0x000fe20000001211 */
[----:B------:R-:W-:Y:S01]  /*4950*/  @!P1 HADD2.F32 R5, -RZ, R36.H0_H0 ;  /* 0x20000024ff059230 */ /* 0x000fe20000004100 */
[----:B------:R-:W-:Y:S01]  /*4960*/  IMAD.SHL.U32 R48, R3, 0x2, RZ ;  /* 0x0000000203307824 */ /* 0x000fe200078e00ff */
[----:B------:R-:W-:Y:S01]  /*4970*/  @!P1 SHF.R.U64 R17, R56, 0x10, R57 ;  /* 0x0000001038119819 */ /* 0x000fe20000001239 */
[----:B------:R-:W-:Y:S01]  /*4980*/  @!P1 HADD2.F32 R11, -RZ, R11.H0_H0 ;  /* 0x2000000bff0b9230 */ /* 0x000fe20000004100 */
[----:B----4-:R-:W-:Y:S01]  /*4990*/  @!P1 MOV R3, R20 ;  /* 0x0000001400039202 */ /* 0x010fe20000000f00 */
[----:B------:R-:W-:Y:S01]  /*49a0*/  @!P1 HADD2.F32 R4, -RZ, R4.H0_H0 ;  /* 0x20000004ff049230 */ /* 0x000fe20000004100 */
[--C-:B------:R-:W-:Y:S01]  /*49b0*/  @!P1 SHF.R.U32.HI R45, RZ, 0x10, R59.reuse ;  /* 0x00000010ff2d9819 */ /* 0x100fe2000001163b */
[----:B------:R-:W2:Y:S01]  /*49c0*/  LDS.128 R48, [R48+0x8100] ;  /* 0x0081000030307984 */ /* 0x000ea20000000c00 */
[----:B------:R-:W-:Y:S01]  /*49d0*/  @!P1 HADD2.F32 R17, -RZ, R17.H0_H0 ;  /* 0x20000011ff119230 */ /* 0x000fe20000004100 */
[----:B------:R-:W-:Y:S01]  /*49e0*/  @!P1 SHF.R.U64 R58, R58, 0x10, R59 ;  /* 0x000000103a3a9819 */ /* 0x000fe2000000123b */
[----:B------:R-:W-:Y:S02]  /*49f0*/  @!P1 HADD2.F32 R8, -RZ, R3.H0_H0 ;  /* 0x20000003ff089230 */ /* 0x000fe40000004100 */
[----:B------:R-:W-:Y:S01]  /*4a00*/  @!P1 HADD2.F32 R45, -RZ, R45.H0_H0 ;  /* 0x2000002dff2d9230 */ /* 0x000fe20000004100 */
[----:B--2---:R-:W-:Y:S05]  /*4a10*/  @!P1 IMAD.MOV.U32 R6, RZ, RZ, R48 ;  /* 0x000000ffff069224 */ /* 0x004fea00078e0030 */
        /* <DEDUP_REMOVED lines=15> */
[----:B------:R-:W-:Y:S02]  /*4b10*/  @!P1 HADD2.F32 R5, -RZ, R36.H1_H1 ;  /* 0x30000024ff059230 */ /* 0x000fe40000004100 */
[----:B------:R-:W-:Y:S01]  /*4b20*/  @!P1 HADD2.F32 R19, -RZ, R15.H1_H1 ;  /* 0x3000000fff139230 */ /* 0x000fe20000004100 */
[----:B------:R-:W-:Y:S01]  /*4b30*/  @!P1 IMAD.MOV.U32 R15, RZ, RZ, R51 ;  /* 0x000000ffff0f9224 */ /* 0x000fe200078e0033 */
[----:B------:R-:W-:Y:S01]  /*4b40*/  @!P1 HADD2.F32 R18, -RZ, R64.H1_H1 ;  /* 0x30000040ff129230 */ /* 0x000fe20000004100 */
[----:B------:R-:W-:Y:S01]  /*4b50*/  @!P1 F2FP.PACK_AB R3, R4, R3 ;  /* 0x000000030403923e */ /* 0x000fe200000000ff */
[--C-:B------:R-:W-:Y:S01]  /*4b60*/  @!P1 HADD2.F32 R10, -RZ, R6.reuse.H0_H0 ;  /* 0x20000006ff0a9230 */ /* 0x100fe20000004100 */
[----:B------:R-:W-:Y:S01]  /*4b70*/  @!P1 FMUL.FTZ R16, R19, R8 ;  /* 0x0000000813109220 */ /* 0x000fe20000410000 */
[----:B------:R-:W-:Y:S01]  /*4b80*/  @!P1 HADD2.F32 R9, -RZ, R6.H1_H1 ;  /* 0x30000006ff099230 */ /* 0x000fe20000004100 */
[----:B------:R-:W-:Y:S01]  /*4b90*/  @!P1 FMUL.FTZ R6, R17, R5 ;  /* 0x0000000511069220 */ /* 0x000fe20000410000 */
[----:B------:R-:W-:Y:S01]  /*4ba0*/  @!P1 MOV R48, R3 ;  /* 0x0000000300309202 */ /* 0x000fe20000000f00 */
[C---:B------:R-:W-:Y:S01]  /*4bb0*/  @!P1 FMUL.FTZ R5, R10.reuse, R5 ;  /* 0x000000050a059220 */ /* 0x040fe20000410000 */
[--C-:B------:R-:W-:Y:S01]  /*4bc0*/  @!P1 HADD2.F32 R42, -RZ, R15.reuse.H0_H0 ;  /* 0x2000000fff2a9230 */ /* 0x100fe20000004100 */
[----:B------:R-:W-:Y:S01]  /*4bd0*/  @!P1 FFMA.FTZ R55, R10, R18, -R6 ;  /* 0x000000120a379223 */ /* 0x000fe20000010806 */
[----:B------:R-:W-:Y:S01]  /*4be0*/  @!P1 HADD2.F32 R10, -RZ, R38.H0_H0 ;  /* 0x20000026ff0a9230 */ /* 0x000fe20000004100 */
[C---:B------:R-:W-:Y:S01]  /*4bf0*/  @!P1 FMUL.FTZ R6, R9.reuse, R8 ;  /* 0x0000000809069220 */ /* 0x040fe20000410000 */
[----:B------:R-:W-:Y:S01]  /*4c00*/  @!P1 MOV R8, R23 ;  /* 0x0000001700089202 */ /* 0x000fe20000000f00 */
[----:B------:R-:W-:Y:S01]  /*4c10*/  @!P1 FFMA.FTZ R54, R9, R24, -R16 ;  /* 0x0000001809369223 */ /* 0x000fe20000010810 */
[----:B------:R-:W-:Y:S01]  /*4c20*/  @!P1 HADD2.F32 R44, -RZ, R15.H1_H1 ;  /* 0x3000000fff2c9230 */ /* 0x000fe20000004100 */
[----:B------:R-:W-:Y:S02]  /*4c30*/  @!P1 FMUL.FTZ R15, R42, R10 ;  /* 0x0000000a2a0f9220 */ /* 0x000fe40000410000 */
[----:B------:R-:W-:Y:S01]  /*4c40*/  @!P1 FFMA.FTZ R5, R17, R18, R5 ;  /* 0x0000001211059223 */ /* 0x000fe20000010005 */
[--C-:B------:R-:W-:Y:S01]  /*4c50*/  @!P1 HADD2.F32 R9, -RZ, R8.reuse.H0_H0 ;  /* 0x20000008ff099230 */ /* 0x100fe20000004100 */
[----:B------:R-:W-:Y:S01]  /*4c60*/  @!P1 FMUL.FTZ R16, R44, R11 ;  /* 0x0000000b2c109220 */ /* 0x000fe20000410000 */
[----:B------:R-:W-:Y:S01]  /*4c70*/  @!P1 HADD2.F32 R8, -RZ, R8.H1_H1 ;  /* 0x30000008ff089230 */ /* 0x000fe20000004100 */
[----:B------:R-:W-:Y:S02]  /*4c80*/  @!P1 FFMA.FTZ R6, R19, R24, R6 ;  /* 0x0000001813069223 */ /* 0x000fe40000010006 */
[C---:B------:R-:W-:Y:S01]  /*4c90*/  @!P1 FFMA.FTZ R53, R9.reuse, R43, -R15 ;  /* 0x0000002b09359223 */ /* 0x040fe2000001080f */
[----:B------:R-:W-:Y:S01]  /*4ca0*/  @!P1 MOV R15, R50 ;  /* 0x00000032000f9202 */ /* 0x000fe20000000f00 */
[----:B------:R-:W-:Y:S01]  /*4cb0*/  @!P1 FMUL.FTZ R10, R9, R10 ;  /* 0x0000000a090a9220 */ /* 0x000fe20000410000 */
[----:B------:R-:W-:Y:S01]  /*4cc0*/  @!P1 F2FP.PACK_AB R5, R6, R5 ;  /* 0x000000050605923e */ /* 0x000fe200000000ff */
[----:B------:R-:W-:Y:S02]  /*4cd0*/  @!P1 IMAD.MOV.U32 R9, RZ, RZ, R22 ;  /* 0x000000ffff099224 */ /* 0x000fe400078e0016 */
[C---:B------:R-:W-:Y:S01]  /*4ce0*/  @!P1 FMUL.FTZ R11, R8.reuse, R11 ;  /* 0x0000000b080b9220 */ /* 0x040fe20000410000 */
[--C-:B------:R-:W-:Y:S01]  /*4cf0*/  @!P1 HADD2.F32 R25, -RZ, R15.reuse.H0_H0 ;  /* 0x2000000fff199230 */ /* 0x100fe20000004100 */
[----:B------:R-:W-:Y:S01]  /*4d00*/  @!P1 FFMA.FTZ R52, R8, R45, -R16 ;  /* 0x0000002d08349223 */ /* 0x000fe20000010810 */
[----:B------:R-:W-:Y:S01]  /*4d10*/  @!P1 HADD2.F32 R36, -RZ, R15.H1_H1 ;  /* 0x3000000fff249230 */ /* 0x000fe20000004100 */
[----:B------:R-:W-:Y:S01]  /*4d20*/  @!P1 IMAD.MOV.U32 R49, RZ, RZ, R5 ;  /* 0x000000ffff319224 */ /* 0x000fe200078e0005 */
[----:B------:R-:W-:Y:S02]  /*4d30*/  @!P1 HADD2.F32 R8, -RZ, R38.H1_H1 ;  /* 0x30000026ff089230 */ /* 0x000fe40000004100 */
[----:B------:R-:W-:Y:S01]  /*4d40*/  @!P1 F2FP.PACK_AB R17, R52, R53 ;  /* 0x000000353411923e */ /* 0x000fe200000000ff */
[----:B------:R-:W-:Y:S01]  /*4d50*/  @!P1 FMUL.FTZ R46, R36, R14 ;  /* 0x0000000e242e9220 */ /* 0x000fe20000410000 */
[--C-:B------:R-:W-:Y:S02]  /*4d60*/  @!P1 HADD2.F32 R16, -RZ, R9.reuse.H0_H0 ;  /* 0x20000009ff109230 */ /* 0x100fe40000004100 */
[----:B------:R-:W-:Y:S01]  /*4d70*/  @!P1 MOV R23, R17 ;  /* 0x0000001100179202 */ /* 0x000fe20000000f00 */
[----:B------:R-:W-:Y:S01]  /*4d80*/  @!P1 HADD2.F32 R15, -RZ, R9.H1_H1 ;  /* 0x30000009ff0f9230 */ /* 0x000fe20000004100 */
[-C--:B------:R-:W-:Y:S01]  /*4d90*/  @!P1 FMUL.FTZ R9, R25, R8.reuse ;  /* 0x0000000819099220 */ /* 0x080fe20000410000 */
[----:B------:R-:W-:Y:S01]  /*4da0*/  @!P1 HADD2.F32 R38, -RZ, R58.H0_H0 ;  /* 0x2000003aff269230 */ /* 0x000fe20000004100 */
[C---:B------:R-:W-:Y:S02]  /*4db0*/  @!P1 FMUL.FTZ R8, R16.reuse, R8 ;  /* 0x0000000810089220 */ /* 0x040fe40000410000 */
[----:B------:R-:W-:Y:S02]  /*4dc0*/  @!P1 FFMA.FTZ R47, R16, R34, -R9 ;  /* 0x00000022102f9223 */ /* 0x000fe40000010809 */
[C---:B------:R-:W-:Y:S02]  /*4dd0*/  @!P1 FFMA.FTZ R16, R15.reuse, R38, -R46 ;  /* 0x000000260f109223 */ /* 0x040fe4000001082e */
[----:B------:R-:W-:Y:S01]  /*4de0*/  @!P1 FMUL.FTZ R9, R15, R14 ;  /* 0x0000000e0f099220 */ /* 0x000fe20000410000 */
[----:B------:R-:W-:Y:S01]  /*4df0*/  @!P1 F2FP.PACK_AB R15, R54, R55 ;  /* 0x00000037360f923e */ /* 0x000fe200000000ff */
[----:B------:R-:W-:Y:S01]  /*4e00*/  @!P1 FFMA.FTZ R8, R25, R34, R8 ;  /* 0x0000002219089223 */ /* 0x000fe20000010008 */
[----:B------:R-:W-:Y:S01]  /*4e10*/  @!P1 F2FP.PACK_AB R16, R16, R47 ;  /* 0x0000002f1010923e */ /* 0x000fe200000000ff */
[----:B------:R-:W-:Y:S01]  /*4e20*/  @!P1 FFMA.FTZ R9, R36, R38, R9 ;  /* 0x0000002624099223 */ /* 0x000fe20000010009 */
[----:B------:R-:W-:Y:S01]  /*4e30*/  @!P1 F2FP.PACK_AB R14, R56, R57 ;  /* 0x00000039380e923e */ /* 0x000fe200000000ff */
[----:B------:R-:W-:Y:S01]  /*4e40*/  @!P1 FFMA.FTZ R10, R42, R43, R10 ;  /* 0x0000002b2a0a9223 */ /* 0x000fe2000001000a */
[----:B------:R-:W-:Y:S01]  /*4e50*/  @!P1 MOV R21, R15 ;  /* 0x0000000f00159202 */ /* 0x000fe20000000f00 */
[----:B------:R-:W-:Y:S01]  /*4e60*/  @!P1 FFMA.FTZ R11, R44, R45, R11 ;  /* 0x0000002d2c0b9223 */ /* 0x000fe2000001000b */
[----:B------:R-:W-:Y:S01]  /*4e70*/  @!P1 MOV R20, R14 ;  /* 0x0000000e00149202 */ /* 0x000fe20000000f00 */
[----:B------:R-:W-:Y:S01]  /*4e80*/  @!P1 IMAD.MOV.U32 R22, RZ, RZ, R16 ;  /* 0x000000ffff169224 */ /* 0x000fe200078e0010 */
[----:B------:R-:W-:Y:S02]  /*4e90*/  @!P1 F2FP.PACK_AB R8, R9, R8 ;  /* 0x000000080908923e */ /* 0x000fe400000000ff */
[----:B------:R-:W-:Y:S02]  /*4ea0*/  @!P1 F2FP.PACK_AB R10, R11, R10 ;  /* 0x0000000a0b0a923e */ /* 0x000fe400000000ff */
[----:B------:R2:W-:Y:S01]  /*4eb0*/  ST.E.128 [R72.64], R20 ;  /* 0x0000001448007985 */ /* 0x0005e2000c101d12 */
[----:B------:R-:W-:Y:S02]  /*4ec0*/  @!P1 MOV R50, R8 ;  /* 0x0000000800329202 */ /* 0x000fe40000000f00 */
[----:B------:R-:W-:Y:S05]  /*4ed0*/  @!P1 MOV R51, R10 ;  /* 0x0000000a00339202 */ /* 0x000fea0000000f00 */
[----:B------:R2:W-:Y:S02]  /*4ee0*/  @!P0 ST.E.128 [R76.64], R48 ;  /* 0x000000304c008985 */ /* 0x0005e4000c101d12 */
.L_x_343:
[----:B------:R-:W-:Y:S05]  /*4ef0*/  BSYNC B0 ;  /* 0x0000000000007941 */ /* 0x000fea0003800000 */
.L_x_342:
[----:B--2---:R2:W4:Y:S01]  /*4f00*/  SHFL.IDX PT, R43, R86, 0x2, 0x181f ;  /* 0x00581f00562b7f89 */ /* 0x00452200000e0000 */
[----:B------:R-:W-:Y:S03]  /*4f10*/  ISETP.GE.OR P0, PT, R141, R74, P5 ;  /* 0x0000004a8d00720c */ /* 0x000fe60002f06670 */
[----:B---3--:R2:W3:Y:S10]  /*4f20*/  SHFL.IDX PT, R42, R87, 0x2, 0x181f ;  /* 0x00581f00572a7f89 */ /* 0x0084f400000e0000 */
[----:B------:R-:W-:-:S05]  /*4f30*/  @P0 BRA `(.L_x_337) ;  /* 0x00000aa000000947 */ /* 0x000fca0003800000 */
[----:B------:R-:W-:Y:S01]  /*4f40*/  SEL R3, R70, R69, !P2 ;  /* 0x0000004546037207 */ /* 0x000fe20005000000 */
[----:B------:R-:W1:Y:S01]  /*4f50*/  LDS.128 R20, [R124+0x8100] ;  /* 0x008100007c147984 */ /* 0x000e620000000c00 */
[----:B------:R-:W-:Y:S01]  /*4f60*/  @!P1 HADD2.F32 R5, -RZ, R39.H0_H0 ;  /* 0x20000027ff059230 */ /* 0x000fe20000004100 */
[----:B------:R-:W-:Y:S01]  /*4f70*/  @!P1 SHF.R.U64 R17, R60, 0x10, R61 ;  /* 0x000000103c119819 */ /* 0x000fe2000000123d */
[----:B------:R-:W-:Y:S01]  /*4f80*/  @!P1 HADD2.F32 R15, -RZ, R66.H0_H0 ;  /* 0x20000042ff0f9230 */ /* 0x000fe20000004100 */
[----:B------:R-:W-:Y:S01]  /*4f90*/  SHF.R.S32.HI R4, RZ, 0x1f, R3 ;  /* 0x0000001fff047819 */ /* 0x000fe20000011403 */
[----:B------:R-:W-:Y:S01]  /*4fa0*/  @!P1 HADD2.F32 R34, -RZ, R67.H0_H0 ;  /* 0x20000043ff229230 */ /* 0x000fe20000004100 */
[----:B---3--:R-:W-:Y:S01]  /*4fb0*/  LEA R54, P0, R92, R42, 0x1 ;  /* 0x0000002a5c367211 */ /* 0x008fe200078008ff */
[----:B------:R-:W-:Y:S01]  /*4fc0*/  @!P1 HADD2.F32 R17, -RZ, R17.H0_H0 ;  /* 0x20000011ff119230 */ /* 0x000fe20000004100 */
[----:B------:R-:W-:Y:S02]  /*4fd0*/  LEA.HI R3, R4, R3, RZ, 0x4 ;  /* 0x0000000304037211 */ /* 0x000fe400078f20ff */
[----:B----4-:R-:W-:Y:S02]  /*4fe0*/  LEA.HI.X R55, R92, R43, R107, 0x1, P0 ;  /* 0x0000002b5c377211 */ /* 0x010fe400000f0c6b */
[----:B------:R-:W-:Y:S02]  /*4ff0*/  LEA.HI.SX32 R3, R3, R68, 0x1c ;  /* 0x0000004403037211 */ /* 0x000fe400078fe2ff */
[----:B-----5:R-:W-:Y:S02]  /*5000*/  @!P1 SHF.R.U32.HI R9, RZ, 0x10, R29 ;  /* 0x00000010ff099819 */ /* 0x020fe4000001161d */
[----:B------:R-:W-:Y:S02]  /*5010*/  SHF.R.S32.HI R4, RZ, 0x1f, R3 ;  /* 0x0000001fff047819 */ /* 0x000fe40000011403 */
[----:B------:R-:W-:Y:S02]  /*5020*/  SHF.L.U32 R48, R3, 0x3, RZ ;  /* 0x0000000303307819 */ /* 0x000fe400000006ff */
[----:B------:R-:W-:Y:S02]  /*5030*/  LEA.HI R4, R4, R3, RZ, 0x3 ;  /* 0x0000000304047211 */ /* 0x000fe400078f18ff */
[----:B------:R-:W-:Y:S02]  /*5040*/  @!P1 SHF.R.U64 R14, R30, 0x10, R31 ;  /* 0x000000101e0e9819 */ /* 0x000fe4000000121f */
[----:B------:R-:W-:Y:S02]  /*5050*/  SHF.R.S32.HI R3, RZ, 0x3, R4 ;  /* 0x00000003ff037819 */ /* 0x000fe40000011404 */
[----:B------:R-:W-:Y:S01]  /*5060*/  LOP3.LUT R4, R111, 0x38, R48, 0xf8, !PT ;  /* 0x000000386f047812 */ /* 0x000fe200078ef830 */
[----:B------:R-:W-:Y:S01]  /*5070*/  @!P1 HADD2.F32 R14, -RZ, R14.H0_H0 ;  /* 0x2000000eff0e9230 */ /* 0x000fe20000004100 */
[----:B------:R-:W-:Y:S01]  /*5080*/  @!P1 SHF.R.U32.HI R24, RZ, 0x10, R61 ;  /* 0x00000010ff189819 */ /* 0x000fe2000001163d */
[----:B------:R-:W-:Y:S01]  /*5090*/  IMAD R3, R3, 0x1800, R13 ;  /* 0x0000180003037824 */ /* 0x000fe200078e020d */
[----:B------:R-:W-:Y:S02]  /*50a0*/  LOP3.LUT R4, R4, R146, RZ, 0x3c, !PT ;  /* 0x0000009204047212 */ /* 0x000fe400078e3cff */
[--C-:B------:R-:W-:Y:S01]  /*50b0*/  @!P1 SHF.R.U32.HI R38, RZ, 0x10, R63.reuse ;  /* 0x00000010ff269819 */ /* 0x100fe2000001163f */
[----:B------:R-:W-:Y:S01]  /*50c0*/  @!P1 HADD2.F32 R24, -RZ, R24.H0_H0 ;  /* 0x20000018ff189230 */ /* 0x000fe20000004100 */
[----:B------:R-:W-:Y:S01]  /*50d0*/  @!P1 SHF.R.U64 R30, R62, 0x10, R63 ;  /* 0x000000103e1e9819 */ /* 0x000fe2000000123f */
[----:B------:R-:W-:Y:S01]  /*50e0*/  IMAD.IADD R3, R3, 0x1, R4 ;  /* 0x0000000103037824 */ /* 0x000fe200078e0204 */
[----:B------:R-:W-:Y:S01]  /*50f0*/  @!P1 SHF.R.U64 R4, R28, 0x10, R29 ;  /* 0x000000101c049819 */ /* 0x000fe2000000121d */
[----:B------:R-:W-:Y:S01]  /*5100*/  @!P1 HADD2.F32 R38, -RZ, R38.H0_H0 ;  /* 0x20000026ff269230 */ /* 0x000fe20000004100 */
[----:B------:R-:W-:Y:S01]  /*5110*/  @!P1 SHF.R.U32.HI R11, RZ, 0x10, R31 ;  /* 0x00000010ff0b9819 */ /* 0x000fe2000001161f */
[----:B------:R-:W-:Y:S01]  /*5120*/  @!P1 HADD2.F32 R28, -RZ, R67.H1_H1 ;  /* 0x30000043ff1c9230 */ /* 0x000fe20000004100 */
[----:B------:R-:W-:Y:S01]  /*5130*/  SHF.L.U32 R3, R3, 0x1, RZ ;  /* 0x0000000103037819 */ /* 0x000fe200000006ff */
[----:B------:R-:W-:Y:S01]  /*5140*/  @!P1 HADD2.F32 R4, -RZ, R4.H0_H0 ;  /* 0x20000004ff049230 */ /* 0x000fe20000004100 */
[----:B------:R-:W-:Y:S01]  /*5150*/  ISETP.GE.AND P0, PT, R48, c[0x0][0x1d4], PT ;  /* 0x0000750030007a0c */ /* 0x000fe20003f06270 */
[----:B------:R-:W-:Y:S02]  /*5160*/  @!P1 HADD2.F32 R30, -RZ, R30.H0_H0 ;  /* 0x2000001eff1e9230 */ /* 0x000fe40000004100 */
[----:B------:R1:W3:Y:S01]  /*5170*/  LDS.128 R44, [R3+0x8100] ;  /* 0x00810000032c7984 */ /* 0x0002e20000000c00 */
[----:B------:R-:W-:Y:S01]  /*5180*/  @!P1 HADD2.F32 R11, -RZ, R11.H0_H0 ;  /* 0x2000000bff0b9230 */ /* 0x000fe20000004100 */
[----:B-1----:R-:W-:Y:S05]  /*5190*/  @!P1 IMAD.MOV.U32 R3, RZ, RZ, R20 ;  /* 0x000000ffff039224 */ /* 0x002fea00078e0014 */
[--C-:B------:R-:W-:Y:S01]  /*51a0*/  @!P1 HADD2.F32 R8, -RZ, R3.reuse.H0_H0 ;  /* 0x20000003ff089230 */ /* 0x100fe20000004100 */
[----:B---3--:R-:W-:Y:S05]  /*51b0*/  @!P1 MOV R6, R44 ;  /* 0x0000002c00069202 */ /* 0x008fea0000000f00 */
        /* <DEDUP_REMOVED lines=8> */
[----:B------:R-:W-:Y:S01]  /*5240*/  @!P1 HADD2.F32 R8, -RZ, R9.H0_H0 ;  /* 0x20000009ff089230 */ /* 0x000fe20000004100 */
[----:B------:R-:W-:Y:S01]  /*5250*/  @!P1 IMAD.MOV.U32 R15, RZ, RZ, R45 ;  /* 0x000000ffff0f9224 */ /* 0x000fe200078e002d */
[----:B------:R-:W-:Y:S01]  /*5260*/  @!P1 HADD2.F32 R18, -RZ, R66.H1_H1 ;  /* 0x30000042ff129230 */ /* 0x000fe20000004100 */
[C---:B------:R-:W-:Y:S02]  /*5270*/  @!P1 FMUL.FTZ R4, R6.reuse, R4 ;  /* 0x0000000406049220 */ /* 0x040fe40000410000 */
[----:B------:R-:W-:Y:S01]  /*5280*/  @!P1 FFMA.FTZ R53, R6, R17, -R5 ;  /* 0x0000001106359223 */ /* 0x000fe20000010805 */
[----:B------:R-:W-:Y:S01]  /*5290*/  @!P1 MOV R6, R21 ;  /* 0x0000001500069202 */ /* 0x000fe20000000f00 */
[----:B------:R-:W-:Y:S01]  /*52a0*/  @!P1 FFMA.FTZ R4, R16, R17, R4 ;  /* 0x0000001110049223 */ /* 0x000fe20000010004 */
[----:B------:R-:W-:Y:S02]  /*52b0*/  @!P1 HADD2.F32 R17, -RZ, R15.H0_H0 ;  /* 0x2000000fff119230 */ /* 0x000fe40000004100 */
[----:B------:R-:W-:Y:S02]  /*52c0*/  @!P1 HADD2.F32 R5, -RZ, R39.H1_H1 ;  /* 0x30000027ff059230 */ /* 0x000fe40000004100 */
[--C-:B------:R-:W-:Y:S01]  /*52d0*/  @!P1 HADD2.F32 R10, -RZ, R6.reuse.H0_H0 ;  /* 0x20000006ff0a9230 */ /* 0x100fe20000004100 */
[----:B------:R-:W-:Y:S01]  /*52e0*/  @!P1 F2FP.PACK_AB R3, R4, R3 ;  /* 0x000000030403923e */ /* 0x000fe200000000ff */
[----:B------:R-:W-:Y:S01]  /*52f0*/  @!P1 HADD2.F32 R19, -RZ, R15.H1_H1 ;  /* 0x3000000fff139230 */ /* 0x000fe20000004100 */
[----:B------:R-:W-:Y:S01]  /*5300*/  @!P1 IMAD.MOV.U32 R15, RZ, RZ, R47 ;  /* 0x000000ffff0f9224 */ /* 0x000fe200078e002f */
[----:B------:R-:W-:Y:S01]  /*5310*/  @!P1 HADD2.F32 R9, -RZ, R6.H1_H1 ;  /* 0x30000006ff099230 */ /* 0x000fe20000004100 */
[----:B------:R-:W-:Y:S01]  /*5320*/  @!P1 FMUL.FTZ R6, R17, R5 ;  /* 0x0000000511069220 */ /* 0x000fe20000410000 */
[----:B------:R-:W-:Y:S01]  /*5330*/  @!P1 MOV R44, R3 ;  /* 0x00000003002c9202 */ /* 0x000fe20000000f00 */
[----:B------:R-:W-:Y:S01]  /*5340*/  @!P1 FMUL.FTZ R16, R19, R8 ;  /* 0x0000000813109220 */ /* 0x000fe20000410000 */
[--C-:B------:R-:W-:Y:S01]  /*5350*/  @!P1 HADD2.F32 R31, -RZ, R15.reuse.H0_H0 ;  /* 0x2000000fff1f9230 */ /* 0x100fe20000004100 */
[C---:B------:R-:W-:Y:S01]  /*5360*/  @!P1 FFMA.FTZ R52, R10.reuse, R18, -R6 ;  /* 0x000000120a349223 */ /* 0x040fe20000010806 */
[----:B------:R-:W-:Y:S01]  /*5370*/  @!P1 HADD2.F32 R36, -RZ, R15.H1_H1 ;  /* 0x3000000fff249230 */ /* 0x000fe20000004100 */
[C---:B------:R-:W-:Y:S01]  /*5380*/  @!P1 FMUL.FTZ R6, R9.reuse, R8 ;  /* 0x0000000809069220 */ /* 0x040fe20000410000 */
[----:B------:R-:W-:Y:S01]  /*5390*/  @!P1 MOV R8, R23 ;  /* 0x0000001700089202 */ /* 0x000fe20000000f00 */
[----:B------:R-:W-:Y:S01]  /*53a0*/  @!P1 FMUL.FTZ R5, R10, R5 ;  /* 0x000000050a059220 */ /* 0x000fe20000410000 */
[----:B------:R-:W-:Y:S01]  /*53b0*/  @!P1 HADD2.F32 R10, -RZ, R40.H0_H0 ;  /* 0x20000028ff0a9230 */ /* 0x000fe20000004100 */
[----:B------:R-:W-:Y:S02]  /*53c0*/  @!P1 FFMA.FTZ R51, R9, R24, -R16 ;  /* 0x0000001809339223 */ /* 0x000fe40000010810 */
[----:B------:R-:W-:Y:S01]  /*53d0*/  @!P1 FMUL.FTZ R16, R36, R11 ;  /* 0x0000000b24109220 */ /* 0x000fe20000410000 */
[--C-:B------:R-:W-:Y:S01]  /*53e0*/  @!P1 HADD2.F32 R9, -RZ, R8.reuse.H0_H0 ;  /* 0x20000008ff099230 */ /* 0x100fe20000004100 */
[----:B------:R-:W-:Y:S01]  /*53f0*/  @!P1 FMUL.FTZ R15, R31, R10 ;  /* 0x0000000a1f0f9220 */ /* 0x000fe20000410000 */
[----:B------:R-:W-:Y:S01]  /*5400*/  @!P1 HADD2.F32 R8, -RZ, R8.H1_H1 ;  /* 0x30000008ff089230 */ /* 0x000fe20000004100 */
[----:B------:R-:W-:Y:S01]  /*5410*/  @!P1 FFMA.FTZ R5, R17, R18, R5 ;  /* 0x0000001211059223 */ /* 0x000fe20000010005 */
[----:B------:R-:W-:Y:S01]  /*5420*/  @!P1 F2FP.PACK_AB R17, R51, R52 ;  /* 0x000000343311923e */ /* 0x000fe200000000ff */
[C---:B------:R-:W-:Y:S01]  /*5430*/  @!P1 FFMA.FTZ R50, R9.reuse, R34, -R15 ;  /* 0x0000002209329223 */ /* 0x040fe2000001080f */
[----:B------:R-:W-:Y:S01]  /*5440*/  @!P1 MOV R15, R46 ;  /* 0x0000002e000f9202 */ /* 0x000fe20000000f00 */
[----:B------:R-:W-:Y:S01]  /*5450*/  @!P1 FMUL.FTZ R10, R9, R10 ;  /* 0x0000000a090a9220 */ /* 0x000fe20000410000 */
[----:B------:R-:W-:Y:S01]  /*5460*/  @!P1 MOV R21, R17 ;  /* 0x0000001100159202 */ /* 0x000fe20000000f00 */
[----:B------:R-:W-:Y:S02]  /*5470*/  @!P1 IMAD.MOV.U32 R9, RZ, RZ, R22 ;  /* 0x000000ffff099224 */ /* 0x000fe400078e0016 */
[C---:B------:R-:W-:Y:S01]  /*5480*/  @!P1 FMUL.FTZ R11, R8.reuse, R11 ;  /* 0x0000000b080b9220 */ /* 0x040fe20000410000 */
[--C-:B------:R-:W-:Y:S01]  /*5490*/  @!P1 HADD2.F32 R25, -RZ, R15.reuse.H0_H0 ;  /* 0x2000000fff199230 */ /* 0x100fe20000004100 */
[----:B------:R-:W-:Y:S01]  /*54a0*/  @!P1 FFMA.FTZ R49, R8, R38, -R16 ;  /* 0x0000002608319223 */ /* 0x000fe20000010810 */
[----:B------:R-:W-:Y:S01]  /*54b0*/  @!P1 HADD2.F32 R8, -RZ, R40.H1_H1 ;  /* 0x30000028ff089230 */ /* 0x000fe20000004100 */
[----:B------:R-:W-:Y:S01]  /*54c0*/  @!P1 FFMA.FTZ R6, R19, R24, R6 ;  /* 0x0000001813069223 */ /* 0x000fe20000010006 */
[----:B------:R-:W-:Y:S02]  /*54d0*/  @!P1 HADD2.F32 R29, -RZ, R15.H1_H1 ;  /* 0x3000000fff1d9230 */ /* 0x000fe40000004100 */
[--C-:B------:R-:W-:Y:S02]  /*54e0*/  @!P1 HADD2.F32 R16, -RZ, R9.reuse.H0_H0 ;  /* 0x20000009ff109230 */ /* 0x100fe40000004100 */
[----:B------:R-:W-:Y:S01]  /*54f0*/  @!P1 HADD2.F32 R15, -RZ, R9.H1_H1 ;  /* 0x30000009ff0f9230 */ /* 0x000fe20000004100 */
[----:B------:R-:W-:Y:S01]  /*5500*/  @!P1 FMUL.FTZ R9, R25, R8 ;  /* 0x0000000819099220 */ /* 0x000fe20000410000 */
[----:B------:R-:W-:Y:S01]  /*5510*/  @!P1 F2FP.PACK_AB R5, R6, R5 ;  /* 0x000000050605923e */ /* 0x000fe200000000ff */
[----:B------:R-:W-:Y:S02]  /*5520*/  @!P1 FMUL.FTZ R39, R29, R14 ;  /* 0x0000000e1d279220 */ /* 0x000fe40000410000 */
[C---:B------:R-:W-:Y:S02]  /*5530*/  @!P1 FFMA.FTZ R40, R16.reuse, R28, -R9 ;  /* 0x0000001c10289223 */ /* 0x040fe40000010809 */
[C---:B------:R-:W-:Y:S02]  /*5540*/  @!P1 FFMA.FTZ R39, R15.reuse, R30, -R39 ;  /* 0x0000001e0f279223 */ /* 0x040fe40000010827 */
[----:B------:R-:W-:Y:S01]  /*5550*/  @!P1 FMUL.FTZ R9, R15, R14 ;  /* 0x0000000e0f099220 */ /* 0x000fe20000410000 */
[----:B------:R-:W-:Y:S01]  /*5560*/  @!P1 F2FP.PACK_AB R15, R49, R50 ;  /* 0x00000032310f923e */ /* 0x000fe200000000ff */
[----:B------:R-:W-:Y:S01]  /*5570*/  @!P1 FMUL.FTZ R8, R16, R8 ;  /* 0x0000000810089220 */ /* 0x000fe20000410000 */
[----:B------:R-:W-:Y:S01]  /*5580*/  @!P1 F2FP.PACK_AB R14, R39, R40 ;  /* 0x00000028270e923e */ /* 0x000fe200000000ff */
[----:B------:R-:W-:Y:S01]  /*5590*/  @!P1 IMAD.MOV.U32 R45, RZ, RZ, R5 ;  /* 0x000000ffff2d9224 */ /* 0x000fe200078e0005 */
[----:B------:R-:W-:Y:S01]  /*55a0*/  @!P1 F2FP.PACK_AB R16, R53, R56 ;  /* 0x000000383510923e */ /* 0x000fe200000000ff */
[----:B------:R-:W-:Y:S01]  /*55b0*/  @!P1 FFMA.FTZ R8, R25, R28, R8 ;  /* 0x0000001c19089223 */ /* 0x000fe20000010008 */
[----:B------:R-:W-:Y:S01]  /*55c0*/  @!P1 MOV R23, R15 ;  /* 0x0000000f00179202 */ /* 0x000fe20000000f00 */
[----:B------:R-:W-:Y:S01]  /*55d0*/  @!P1 IMAD.MOV.U32 R22, RZ, RZ, R14 ;  /* 0x000000ffff169224 */ /* 0x000fe200078e000e */
[----:B------:R-:W-:Y:S01]  /*55e0*/  @!P1 MOV R20, R16 ;  /* 0x0000001000149202 */ /* 0x000fe20000000f00 */
[----:B------:R-:W-:Y:S02]  /*55f0*/  @!P1 FFMA.FTZ R9, R29, R30, R9 ;  /* 0x0000001e1d099223 */ /* 0x000fe40000010009 */
[----:B------:R-:W-:Y:S02]  /*5600*/  @!P1 FFMA.FTZ R10, R31, R34, R10 ;  /* 0x000000221f0a9223 */ /* 0x000fe4000001000a */
[----:B------:R1:W-:Y:S01]  /*5610*/  ST.E.128 [R54.64], R20 ;  /* 0x0000001436007985 */ /* 0x0003e2000c101d12 */
[----:B------:R-:W-:Y:S01]  /*5620*/  @!P1 F2FP.PACK_AB R8, R9, R8 ;  /* 0x000000080908923e */ /* 0x000fe200000000ff */
[----:B------:R-:W-:Y:S03]  /*5630*/  @!P1 FFMA.FTZ R11, R36, R38, R11 ;  /* 0x00000026240b9223 */ /* 0x000fe6000001000b */
        /* <DEDUP_REMOVED lines=8> */
.L_x_321:
[----:B------:R1:W2:Y:S01]  /*56c0*/  SHFL.IDX PT, R5, R86, RZ, 0x181f ;  /* 0x00181fff56057589 */ /* 0x0002a200000e0000 */
[----:B------:R-:W-:Y:S01]  /*56d0*/  IMAD R3, R41, -0x60, R2 ;  /* 0xffffffa029037824 */ /* 0x000fe200078e0202 */
[----:B------:R-:W-:Y:S02]  /*56e0*/  BSSY B0, `(.L_x_344) ;  /* 0x0000011000007945 */ /* 0x000fe40003800000 */
[----:B------:R1:W3:Y:S02]  /*56f0*/  SHFL.IDX PT, R4, R87, RZ, 0x181f ;  /* 0x00181fff57047589 */ /* 0x0002e400000e0000 */
[----:B------:R-:W-:Y:S04]  /*5700*/  IMNMX R3, R3, 0x60, PT ;  /* 0x0000006003037817 */ /* 0x000fe80003800200 */
[----:B------:R-:W-:Y:S04]  /*5710*/  IADD3 R6, -R37, R3, RZ ;  /* 0x0000000325067210 */ /* 0x000fe80007ffe1ff */
[----:B------:R-:W-:Y:S11]  /*5720*/  ISETP.GE.AND P0, PT, R6, 0x1, PT ;  /* 0x000000010600780c */ /* 0x000ff60003f06270 */
[----:B------:R-:W-:Y:S02]  /*5730*/  @!UPT UIADD3 URZ, URZ, URZ, URZ ;  /* 0x0000003f3f3ff290 */ /* 0x000fe4000fffe03f */
[----:B------:R-:W-:-:S05]  /*5740*/  @!P0 BRA `(.L_x_345) ;  /* 0x000000a000008947 */ /* 0x000fca0003800000 */
[----:B-12---:R-:W1:Y:S01]  /*5750*/  @!P5 LDS.128 R16, [R71+0x8100] ;  /* 0x008100004710d984 */ /* 0x006e620000000c00 */
[CC--:B---3--:R-:W-:Y:S04]  /*5760*/  @!P5 LEA R8, P0, R26.reuse, R4.reuse, 0x1 ;  /* 0x000000041a08d211 */ /* 0x0c8fe800078008ff */
        /* <DEDUP_REMOVED lines=8> */
.L_x_345:
[----:B-12---:R-:W-:Y:S05]  /*57f0*/  BSYNC B0 ;  /* 0x0000000000007941 */ /* 0x006fea0003800000 */
.L_x_344:
[----:B------:R1:W2:Y:S01]  /*5800*/  SHFL.IDX PT, R3, R86, 0x1, 0x181f ;  /* 0x00381f0056037f89 */ /* 0x0002a200000e0000 */
[----:B------:R-:W-:Y:S01]  /*5810*/  ISETP.GE.AND P0, PT, R6, 0x21, PT ;  /* 0x000000210600780c */ /* 0x000fe20003f06270 */
[----:B------:R-:W-:Y:S02]  /*5820*/  BSSY B0, `(.L_x_346) ;  /* 0x000000d000007945 */ /* 0x000fe40003800000 */
[----:B---3--:R1:W3:Y:S10]  /*5830*/  SHFL.IDX PT, R4, R87, 0x1, 0x181f ;  /* 0x00381f0057047f89 */ /* 0x0082f400000e0000 */
        /* <DEDUP_REMOVED lines=11> */
.L_x_347:
[----:B------:R-:W-:Y:S05]  /*58f0*/  BSYNC B0 ;  /* 0x0000000000007941 */ /* 0x000fea0003800000 */
.L_x_346:
[----:B--2---:R2:W4:Y:S01]  /*5900*/  SHFL.IDX PT, R3, R86, 0x2, 0x181f ;  /* 0x00581f0056037f89 */ /* 0x00452200000e0000 */
[----:B------:R-:W-:Y:S03]  /*5910*/  ISETP.GE.AND P0, PT, R6, 0x41, PT ;  /* 0x000000410600780c */ /* 0x000fe60003f06270 */
        /* <DEDUP_REMOVED lines=12> */
.L_x_337:
[----:B------:R-:W-:Y:S05]  /*59e0*/  BSYNC B2 ;  /* 0x0000000000027941 */ /* 0x000fea0003800000 */
.L_x_320:
[----:B------:R-:W-:Y:S01]  /*59f0*/  IMAD R17, R41, -0x60, RZ ;  /* 0xffffffa029117824 */ /* 0x000fe200078e02ff */
[----:B------:R-:W-:Y:S01]  /*5a00*/  ISETP.NE.AND P6, PT, R133, RZ, PT ;  /* 0x000000ff8500720c */ /* 0x000fe20003fc5270 */
[----:B--23-5:R-:W-:Y:S01]  /*5a10*/  IMAD.WIDE R8, R41, 0x60, R112 ;  /* 0x0000006029087825 */ /* 0x02cfe200078e0270 */
[----:B------:R-:W-:Y:S03]  /*5a20*/  BSSY B0, `(.L_x_348) ;  /* 0x000004a000007945 */ /* 0x000fe60003800000 */
[----:B----4-:R-:W-:Y:S02]  /*5a30*/  IMAD.IADD R3, R122, 0x1, R17 ;  /* 0x000000017a037824 */ /* 0x010fe400078e0211 */
[----:B------:R-:W-:Y:S02]  /*5a40*/  IMAD R4, R93, c[0x0][0x208], RZ ;  /* 0x000082005d047a24 */ /* 0x000fe400078e02ff */
[----:B------:R-:W-:Y:S01]  /*5a50*/  IMAD R10, R104, c[0x0][0x218], RZ ;  /* 0x00008600680a7a24 */ /* 0x000fe200078e02ff */
[----:B------:R-:W-:Y:S01]  /*5a60*/  ISETP.GE.AND P1, PT, R3, 0x21, PT ;  /* 0x000000210300780c */ /* 0x000fe20003f26270 */
[C---:B------:R-:W-:Y:S02]  /*5a70*/  IMAD R6, R91.reuse, c[0x0][0x20c], R4 ;  /* 0x000083005b067a24 */ /* 0x040fe400078e0204 */
[----:B------:R-:W-:Y:S04]  /*5a80*/  IMAD.WIDE.U32 R4, R91, c[0x0][0x208], RZ ;  /* 0x000082005b047a25 */ /* 0x000fe800078e00ff */
[----:B------:R-:W-:Y:S01]  /*5a90*/  IMAD R10, R90, c[0x0][0x21c], R10 ;  /* 0x000087005a0a7a24 */ /* 0x000fe200078e020a */
[----:B------:R-:W-:Y:S05]  /*5aa0*/  IADD3 R5, R5, R6, RZ ;  /* 0x0000000605057210 */ /* 0x000fea0007ffe0ff */
[----:B------:R-:W-:Y:S01]  /*5ab0*/  @P1 IADD3 R11, P0, R8, 0x20, RZ ;  /* 0x00000020080b1810 */ /* 0x000fe20007f1e0ff */
[----:B------:R-:W-:Y:S03]  /*5ac0*/  IMAD.WIDE.U32 R4, R90, c[0x0][0x218], R4 ;  /* 0x000086005a047a25 */ /* 0x000fe600078e0004 */
[----:B------:R-:W-:Y:S02]  /*5ad0*/  @P1 IADD3.X R18, RZ, R9, RZ, P0, !PT ;  /* 0x00000009ff121210 */ /* 0x000fe400007fe4ff */
[C---:B------:R-:W-:Y:S11]  /*5ae0*/  ISETP.GE.AND P0, PT, R3.reuse, 0x41, PT ;  /* 0x000000410300780c */ /* 0x040ff60003f06270 */
[----:B------:R-:W-:Y:S02]  /*5af0*/  @!UPT UIADD3 URZ, URZ, URZ, URZ ;  /* 0x0000003f3f3ff290 */ /* 0x000fe4000fffe03f */
[----:B------:R-:W-:Y:S05]  /*5b00*/  @P0 IADD3 R16, P3, R8, 0x40, RZ ;  /* 0x0000004008100810 */ /* 0x000fea0007f7e0ff */
[----:B------:R-:W-:Y:S01]  /*5b10*/  @P0 IMAD.X R19, RZ, RZ, R9, P3 ;  /* 0x000000ffff130224 */ /* 0x000fe200018e0609 */
[----:B------:R-:W-:Y:S04]  /*5b20*/  IADD3 R6, P3, R152, R4, RZ ;  /* 0x0000000498067210 */ /* 0x000fe80007f7e0ff */
[----:B------:R-:W-:Y:S02]  /*5b30*/  IADD3.X R10, R130, R5, R10, P3, !PT ;  /* 0x00000005820a7210 */ /* 0x000fe40001ffe40a */
[----:B------:R-:W-:Y:S11]  /*5b40*/  ISETP.GE.AND P3, PT, R3, 0x1, PT ;  /* 0x000000010300780c */ /* 0x000ff60003f66270 */
[----:B------:R-:W-:Y:S02]  /*5b50*/  @!UPT UIADD3 URZ, URZ, URZ, URZ ;  /* 0x0000003f3f3ff290 */ /* 0x000fe4000fffe03f */
[----:B------:R-:W-:Y:S01]  /*5b60*/  @P3 MOV R5, R105 ;  /* 0x0000006900053202 */ /* 0x000fe20000000f00 */
[----:B------:R-:W-:Y:S02]  /*5b70*/  @P3 IMAD R3, R9, c[0x0][0x258], RZ ;  /* 0x0000960009033a24 */ /* 0x000fe400078e02ff */
[----:B------:R-:W-:Y:S04]  /*5b80*/  @P3 IMAD.MOV.U32 R4, RZ, RZ, R94 ;  /* 0x000000ffff043224 */ /* 0x000fe800078e005e */
[C---:B------:R-:W-:Y:S04]  /*5b90*/  @P3 IMAD.WIDE.U32 R4, R8.reuse, c[0x0][0x258], R4 ;  /* 0x0000960008043a25 */ /* 0x040fe800078e0004 */
[----:B------:R-:W-:Y:S01]  /*5ba0*/  @P3 IMAD R8, R8, c[0x0][0x25c], R3 ;  /* 0x0000970008083a24 */ /* 0x000fe200078e0203 */
[----:B------:R-:W-:Y:S01]  /*5bb0*/  @P3 LEA R14, P4, R4, c[0x0][0x250], 0x1 ;  /* 0x00009400040e3a11 */ /* 0x000fe200078808ff */
[----:B------:R-:W-:Y:S02]  /*5bc0*/  @P1 IMAD R3, R18, c[0x0][0x258], RZ ;  /* 0x0000960012031a24 */ /* 0x000fe400078e02ff */
[----:B------:R-:W-:Y:S02]  /*5bd0*/  @P3 IMAD.IADD R8, R5, 0x1, R8 ;  /* 0x0000000105083824 */ /* 0x000fe400078e0208 */
[----:B------:R-:W-:Y:S02]  /*5be0*/  @P1 IMAD.MOV.U32 R5, RZ, RZ, R105 ;  /* 0x000000ffff051224 */ /* 0x000fe400078e0069 */
[C---:B------:R-:W-:Y:S01]  /*5bf0*/  @P1 IMAD R3, R11.reuse, c[0x0][0x25c], R3 ;  /* 0x000097000b031a24 */ /* 0x040fe200078e0203 */
[----:B------:R-:W-:Y:S02]  /*5c00*/  @P3 LEA.HI.X R15, R4, c[0x0][0x254], R8, 0x1, P4 ;  /* 0x00009500040f3a11 */ /* 0x000fe400020f0c08 */
[----:B------:R-:W-:Y:S02]  /*5c10*/  @P1 MOV R4, R94 ;  /* 0x0000005e00041202 */ /* 0x000fe40000000f00 */
[C---:B-1----:R-:W-:Y:S03]  /*5c20*/  LEA R21, P4, R6.reuse, c[0x0][0x1f8], 0x1 ;  /* 0x00007e0006157a11 */ /* 0x042fe600078808ff */
[----:B------:R-:W-:Y:S01]  /*5c30*/  @P1 IMAD.WIDE.U32 R4, R11, c[0x0][0x258], R4 ;  /* 0x000096000b041a25 */ /* 0x000fe200078e0004 */
[----:B------:R-:W-:Y:S04]  /*5c40*/  LEA.HI.X R20, R6, c[0x0][0x1fc], R10, 0x1, P4 ;  /* 0x00007f0006147a11 */ /* 0x000fe800020f0c0a */
[C---:B------:R-:W-:Y:S02]  /*5c50*/  @P1 LEA R10, P4, R4.reuse, c[0x0][0x250], 0x1 ;  /* 0x00009400040a1a11 */ /* 0x040fe400078808ff */
[----:B------:R-:W-:Y:S02]  /*5c60*/  @P1 IADD3 R3, R5, R3, RZ ;  /* 0x0000000305031210 */ /* 0x000fe40007ffe0ff */
[----:B------:R-:W-:Y:S02]  /*5c70*/  @P0 MOV R5, R105 ;  /* 0x0000006900050202 */ /* 0x000fe40000000f00 */
[----:B------:R-:W-:Y:S01]  /*5c80*/  @P1 LEA.HI.X R11, R4, c[0x0][0x254], R3, 0x1, P4 ;  /* 0x00009500040b1a11 */ /* 0x000fe200020f0c03 */
[----:B------:R-:W-:Y:S02]  /*5c90*/  @P0 IMAD.MOV.U32 R4, RZ, RZ, R94 ;  /* 0x000000ffff040224 */ /* 0x000fe400078e005e */
[----:B------:R-:W-:Y:S02]  /*5ca0*/  @P0 IMAD R3, R19, c[0x0][0x258], RZ ;  /* 0x0000960013030a24 */ /* 0x000fe400078e02ff */
[C---:B------:R-:W-:Y:S04]  /*5cb0*/  @P0 IMAD.WIDE.U32 R4, R16.reuse, c[0x0][0x258], R4 ;  /* 0x0000960010040a25 */ /* 0x040fe800078e0004 */
[----:B------:R-:W-:Y:S01]  /*5cc0*/  @P0 IMAD R3, R16, c[0x0][0x25c], R3 ;  /* 0x0000970010030a24 */ /* 0x000fe200078e0203 */
[C---:B------:R-:W-:Y:S03]  /*5cd0*/  @P0 LEA R8, P4, R4.reuse, c[0x0][0x250], 0x1 ;  /* 0x0000940004080a11 */ /* 0x040fe600078808ff */
[----:B------:R-:W-:Y:S01]  /*5ce0*/  @P0 IMAD.IADD R3, R5, 0x1, R3 ;  /* 0x0000000105030824 */ /* 0x000fe200078e0203 */
[----:B------:R-:W-:Y:S04]  /*5cf0*/  IADD3 R5, R17, R2, RZ ;  /* 0x0000000211057210 */ /* 0x000fe80007ffe0ff */
[----:B------:R-:W-:Y:S02]  /*5d00*/  @P0 LEA.HI.X R9, R4, c[0x0][0x254], R3, 0x1, P4 ;  /* 0x0000950004090a11 */ /* 0x000fe400020f0c03 */
[----:B------:R1:W2:Y:S01]  /*5d10*/  SHFL.IDX PT, R4, R21, RZ, 0x181f ;  /* 0x00181fff15047589 */ /* 0x0002a200000e0000 */
[----:B------:R-:W-:Y:S02]  /*5d20*/  ISETP.NE.AND P4, PT, R134, RZ, PT ;  /* 0x000000ff8600720c */ /* 0x000fe40003f85270 */
[----:B------:R-:W-:Y:S02]  /*5d30*/  IMNMX R5, R5, 0x60, PT ;  /* 0x0000006005057817 */ /* 0x000fe40003800200 */
[----:B------:R1:W3:Y:S03]  /*5d40*/  SHFL.IDX PT, R3, R20, RZ, 0x181f ;  /* 0x00181fff14037589 */ /* 0x0002e600000e0000 */
[----:B------:R-:W-:Y:S06]  /*5d50*/  IMAD.IADD R6, R5, 0x1, -R37 ;  /* 0x0000000105067824 */ /* 0x000fec00078e0a25 */
[----:B------:R-:W-:Y:S01]  /*5d60*/  @!PT LDS RZ, [RZ] ;  /* 0x00000000fffff984 */ /* 0x000fe20000000800 */
[----:B------:R1:W-:Y:S05]  /*5d70*/  @P3 LDGSTS.E.BYPASS.LTC128B.128 [R71+0x100], [R14.64], !P4 ;  /* 0x001000000e473fae */ /* 0x0003ea000e101d52 */
[----:B------:R1:W-:Y:S05]  /*5d80*/  @P3 LDGSTS.E.BYPASS.LTC128B.128 [R71+0x3100], [R14.64+0x80], !P6 ;  /* 0x031000800e473fae */ /* 0x0003ea000f101d52 */
[----:B------:R1:W-:Y:S05]  /*5d90*/  @P1 LDGSTS.E.BYPASS.LTC128B.128 [R71+0x1100], [R10.64], !P4 ;  /* 0x011000000a471fae */ /* 0x0003ea000e101d52 */
[----:B------:R1:W-:Y:S05]  /*5da0*/  @P1 LDGSTS.E.BYPASS.LTC128B.128 [R71+0x4100], [R10.64+0x80], !P6 ;  /* 0x041000800a471fae */ /* 0x0003ea000f101d52 */
[----:B------:R1:W-:Y:S05]  /*5db0*/  @P0 LDGSTS.E.BYPASS.LTC128B.128 [R71+0x2100], [R8.64], !P4 ;  /* 0x0210000008470fae */ /* 0x0003ea000e101d52 */
[----:B------:R1:W-:Y:S01]  /*5dc0*/  @P0 LDGSTS.E.BYPASS.LTC128B.128 [R71+0x5100], [R8.64+0x80], !P6 ;  /* 0x0510008008470fae */ /* 0x0003e2000f101d52 */
[----:B------:R-:W-:Y:S04]  /*5dd0*/  ISETP.GE.AND P0, PT, R6, 0x1, PT ;  /* 0x000000010600780c */ /* 0x000fe80003f06270 */
[----:B------:R-:W0:Y:S01]  /*5de0*/  LDGDEPBAR ;  /* 0x00000000000079af */ /* 0x000e220000000000 */
[----:B------:R-:W-:Y:S04]  /*5df0*/  DEPBAR.LE SB0, 0x0 ;  /* 0x000080000000791a */ /* 0x000fe80000000000 */
[----:B------:R-:W-:Y:S06]  /*5e00*/  BAR.SYNC.DEFER_BLOCKING 0x0 ;  /* 0x0000000000007b1d */ /* 0x000fec0000010000 */
        /* <DEDUP_REMOVED lines=11> */
.L_x_349:
[----:B-123--:R-:W-:Y:S05]  /*5ec0*/  BSYNC B0 ;  /* 0x0000000000007941 */ /* 0x00efea0003800000 */
.L_x_348:
        /* <DEDUP_REMOVED lines=15> */
.L_x_351:
[----:B------:R-:W-:Y:S05]  /*5fc0*/  BSYNC B0 ;  /* 0x0000000000007941 */ /* 0x000fea0003800000 */
.L_x_350:
        /* <DEDUP_REMOVED lines=15> */
.L_x_353:
[----:B------:R-:W-:Y:S05]  /*60c0*/  BSYNC B0 ;  /* 0x0000000000007941 */ /* 0x000fea0003800000 */
.L_x_352:
[C---:B------:R-:W-:Y:S02]  /*60d0*/  ISETP.GT.AND P0, PT, R41.reuse, R123, PT ;  /* 0x0000007b2900720c */ /* 0x040fe40003f04270 */
[----:B------:R-:W-:Y:S11]  /*60e0*/  IADD3 R41, R41, -0x1, RZ ;  /* 0xffffffff29297810 */ /* 0x000ff60007ffe0ff */
[----:B---3--:R-:W-:Y:S01]  /*60f0*/  @P0 SHF.R.S32.HI R4, RZ, 0x1f, R41 ;  /* 0x0000001fff040819 */ /* 0x008fe20000011429 */
[----:B----4-:R-:W-:Y:S02]  /*6100*/  @P0 IMAD R3, R145, R41, RZ ;  /* 0x0000002991030224 */ /* 0x010fe400078e02ff */
[----:B------:R-:W-:Y:S02]  /*6110*/  @P0 IMAD.MOV.U32 R8, RZ, RZ, R118 ;  /* 0x000000ffff080224 */ /* 0x000fe400078e0076 */
        /* <DEDUP_REMOVED lines=12> */
[-C--:B------:R-:W-:Y:S01]  /*61e0*/  @P0 IADD3 R8, P1, R4, R140.reuse, RZ ;  /* 0x0000008c04080210 */ /* 0x080fe20007f3e0ff */
        /* <DEDUP_REMOVED lines=8> */
[----:B------:R3:W-:Y:S04]  /*6270*/  @P0 LDGSTS.E.BYPASS.LTC128B.128 [R71+0xa100], [R14.64], !P4 ;  /* 0x0a1000000e470fae */ /* 0x0007e8000e101d52 */
[----:B------:R3:W-:Y:S04]  /*6280*/  @P0 LDGSTS.E.BYPASS.LTC128B.128 [R71+0xd100], [R10.64], !P6 ;  /* 0x0d1000000a470fae */ /* 0x0007e8000f101d52 */
[----:B------:R-:W0:Y:S01]  /*6290*/  LDGDEPBAR ;  /* 0x00000000000079af */ /* 0x000e220000000000 */
[----:B------:R-:W-:-:S05]  /*62a0*/  @P0 BRA `(.L_x_354) ;  /* 0xffffb72000000947 */ /* 0x000fca000383ffff */
[----:B------:R-:W-:Y:S06]  /*62b0*/  BAR.SYNC.DEFER_BLOCKING 0x0 ;  /* 0x0000000000007b1d */ /* 0x000fec0000010000 */
.L_x_319:
[----:B------:R-:W-:Y:S01]  /*62c0*/  IMAD.MOV.U32 R26, RZ, RZ, c[0x0][0x2c4] ;  /* 0x0000b100ff1a7624 */ /* 0x000fe200078e00ff */
[----:B------:R-:W-:Y:S01]  /*62d0*/  IADD3 R0, R218, 0x7f, RZ ;  /* 0x0000007fda007810 */ /* 0x000fe20007ffe0ff */
[----:B------:R-:W-:-:S03]  /*62e0*/  IMAD.MOV.U32 R171, RZ, RZ, c[0x0][0x32c] ;  /* 0x0000cb00ffab7624 */ /* 0x000fc600078e00ff */
[----:B------:R-:W-:Y:S02]  /*62f0*/  ISETP.NE.AND P3, PT, R26, 0x1, PT ;  /* 0x000000011a00780c */ /* 0x000fe40003f65270 */
[----:B------:R-:W-:-:S11]  /*6300*/  ISETP.GE.AND P1, PT, R171, 0x1, PT ;  /* 0x00000001ab00780c */ /* 0x000fd60003f26270 */
[----:B------:R-:W-:-:S05]  /*6310*/  @P3 IMAD.HI.U32 R2, R0, c[0x0][0x2c8], RZ ;  /* 0x0000b20000023a27 */ /* 0x000fca00078e00ff */
[----:B------:R-:W-:-:S05]  /*6320*/  @P3 SHF.R.U32.HI R0, RZ, c[0x0][0x2cc], R2 ;  /* 0x0000b300ff003a19 */ /* 0x000fca0000011602 */
[----:B------:R-:W-:-:S05]  /*6330*/  IMAD.IADD R0, R143, 0x1, R0 ;  /* 0x000000018f007824 */ /* 0x000fca00078e0200 */
[----:B------:R-:W-:Y:S01]  /*6340*/  IADD3 R3, R0, c[0x0][0x328], RZ ;  /* 0x0000ca0000037a10 */ /* 0x000fe20007ffe0ff */
[----:B------:R-:W-:Y:S05]  /*6350*/  @!P1 BRA `(.L_x_355) ;  /* 0x000000f000009947 */ /* 0x000fea0003800000 */
[C---:B------:R-:W-:Y:S01]  /*6360*/  ISETP.GT.AND P0, PT, R0.reuse, RZ, PT ;  /* 0x000000ff0000720c */ /* 0x040fe20003f04270 */
[----:B---3--:R-:W-:Y:S01]  /*6370*/  IMAD.MOV.U32 R4, RZ, RZ, c[0x0][0x32c] ;  /* 0x0000cb00ff047624 */ /* 0x008fe200078e00ff */
        /* <DEDUP_REMOVED lines=8> */
.L_x_356:
[----:B------:R-:W-:-:S13]  /*6400*/  ISETP.NE.AND P0, PT, R4, 0x1, PT ;  /* 0x000000010400780c */ /* 0x000fda0003f05270 */
[----:B------:R-:W-:-:S05]  /*6410*/  @P0 IMAD.HI.U32 R0, R2, c[0x0][0x330], RZ ;  /* 0x0000cc0002000a27 */ /* 0x000fca00078e00ff */
[----:B------:R-:W-:-:S05]  /*6420*/  @P0 SHF.R.U32.HI R2, RZ, c[0x0][0x334], R0 ;  /* 0x0000cd00ff020a19 */ /* 0x000fca0000011600 */
.L_x_357:
[----:B------:R-:W-:-:S05]  /*6430*/  IMAD R2, R2, R4, c[0x0][0x32c] ;  /* 0x0000cb0002027624 */ /* 0x000fca00078e0204 */
[----:B------:R-:W-:-:S03]  /*6440*/  IMNMX R3, R3, R2, PT ;  /* 0x0000000203037217 */ /* 0x000fc60003800200 */
.L_x_355:
[----:B------:R-:W4:Y:S01]  /*6450*/  LDL R198, [R1+0x2c] ;  /* 0x00002c0001c67983 */ /* 0x000f220000100800 */
[----:B------:R-:W-:Y:S01]  /*6460*/  IADD3 R3, R3, 0x5f, RZ ;  /* 0x0000005f03037810 */ /* 0x000fe20007ffe0ff */
[----:B------:R-:W-:-:S04]  /*6470*/  @P3 IMAD.HI.U32 R2, R218, c[0x0][0x2c8], RZ ;  /* 0x0000b200da023a27 */ /* 0x000fc800078e00ff */
[----:B------:R-:W-:-:S04]  /*6480*/  IMAD.HI R3, R3, 0x2aaaaaab, RZ ;  /* 0x2aaaaaab03037827 */ /* 0x000fc800078e02ff */
[----:B------:R-:W-:Y:S01]  /*6490*/  IMAD.MOV.U32 R0, RZ, RZ, R218 ;  /* 0x000000ffff007224 */ /* 0x000fe200078e00da */
[----:B------:R-:W-:Y:S02]  /*64a0*/  @P3 SHF.R.U32.HI R0, RZ, c[0x0][0x2cc], R2 ;  /* 0x0000b300ff003a19 */ /* 0x000fe40000011602 */
[----:B------:R-:W-:-:S04]  /*64b0*/  SHF.R.U32.HI R2, RZ, 0x1f, R3 ;  /* 0x0000001fff027819 */ /* 0x000fc80000011603 */
[----:B------:R-:W-:-:S04]  /*64c0*/  LEA.HI.SX32 R2, R3, R2, 0x1c ;  /* 0x0000000203027211 */ /* 0x000fc800078fe2ff */
[----:B------:R-:W-:Y:S01]  /*64d0*/  IMNMX R226, R2, R144, PT ;  /* 0x0000009002e27217 */ /* 0x000fe20003800200 */
[----:B----4-:R-:W-:-:S05]  /*64e0*/  IMAD.IADD R0, R198, 0x1, R0 ;  /* 0x00000001c6007824 */ /* 0x010fca00078e0200 */
[----:B------:R-:W-:Y:S01]  /*64f0*/  IADD3 R3, R0, -c[0x0][0x324], RZ ;  /* 0x8000c90000037a10 */ /* 0x000fe20007ffe0ff */
[----:B------:R-:W-:Y:S05]  /*6500*/  @!P1 BRA `(.L_x_358) ;  /* 0x000000f000009947 */ /* 0x000fea0003800000 */
        /* <DEDUP_REMOVED lines=9> */
.L_x_359:
[----:B------:R-:W-:-:S04]  /*65a0*/  MOV R2, c[0x0][0x32c] ;  /* 0x0000cb0000027a02 */ /* 0x000fc80000000f00 */
[----:B------:R-:W-:-:S13]  /*65b0*/  ISETP.NE.AND P0, PT, R2, 0x1, PT ;  /* 0x000000010200780c */ /* 0x000fda0003f05270 */
[----:B------:R-:W-:-:S05]  /*65c0*/  @P0 IMAD.HI.U32 R2, R0, c[0x0][0x330], RZ ;  /* 0x0000cc0000020a27 */ /* 0x000fca00078e00ff */
[----:B------:R-:W-:-:S05]  /*65d0*/  @P0 SHF.R.U32.HI R0, RZ, c[0x0][0x334], R2 ;  /* 0x0000cd00ff000a19 */ /* 0x000fca0000011602 */
.L_x_360:
[----:B------:R-:W-:-:S05]  /*65e0*/  IMAD R0, R0, c[0x0][0x32c], RZ ;  /* 0x0000cb0000007a24 */ /* 0x000fca00078e02ff */
[----:B------:R-:W-:-:S05]  /*65f0*/  IMNMX R3, R3, R0, !PT ;  /* 0x0000000003037217 */ /* 0x000fca0007800200 */
.L_x_358:
[----:B------:R-:W-:Y:S01]  /*6600*/  IMAD.HI R0, R3, 0x2aaaaaab, RZ ;  /* 0x2aaaaaab03007827 */ /* 0x000fe200078e02ff */
[----:B------:R-:W-:Y:S01]  /*6610*/  PLOP3.LUT P2, PT, PT, PT, PT, 0x80, 0x0 ;  /* 0x000000000000781c */ /* 0x000fe20003f4f070 */
[----:B---3--:R-:W-:Y:S01]  /*6620*/  CS2R R10, SRZ ;  /* 0x00000000000a7805 */ /* 0x008fe2000001ff00 */
[----:B------:R-:W-:Y:S01]  /*6630*/  CS2R R14, SRZ ;  /* 0x00000000000e7805 */ /* 0x000fe2000001ff00 */
[----:B------:R-:W-:Y:S01]  /*6640*/  IMAD.MOV.U32 R67, RZ, RZ, RZ ;  /* 0x000000ffff437224 */ /* 0x000fe200078e00ff */
[----:B------:R-:W-:Y:S01]  /*6650*/  SHF.R.U32.HI R2, RZ, 0x1f, R0 ;  /* 0x0000001fff027819 */ /* 0x000fe20000011600 */
[----:B------:R-:W-:Y:S01]  /*6660*/  IMAD.MOV.U32 R64, RZ, RZ, RZ ;  /* 0x000000ffff407224 */ /* 0x000fe200078e00ff */
[----:B------:R-:W-:Y:S01]  /*6670*/  MOV R62, RZ ;  /* 0x000000ff003e7202 */ /* 0x000fe20000000f00 */
[----:B-1----:R-:W-:Y:S01]  /*6680*/  CS2R R8, SRZ ;  /* 0x0000000000087805 */ /* 0x002fe2000001ff00 */
[----:B------:R-:W-:Y:S01]  /*6690*/  LEA.HI.SX32 R0, R0, R2, 0x1c ;  /* 0x0000000200007211 */ /* 0x000fe200078fe2ff */
[----:B------:R-:W-:Y:S01]  /*66a0*/  IMAD.MOV.U32 R60, RZ, RZ, RZ ;  /* 0x000000ffff3c7224 */ /* 0x000fe200078e00ff */
[----:B------:R-:W-:Y:S01]  /*66b0*/  CS2R R12, SRZ ;  /* 0x00000000000c7805 */ /* 0x000fe2000001ff00 */
[----:B------:R-:W-:Y:S01]  /*66c0*/  IMAD.MOV.U32 R58, RZ, RZ, RZ ;  /* 0x000000ffff3a7224 */ /* 0x000fe200078e00ff */
[----:B------:R-:W-:Y:S01]  /*66d0*/  IMNMX R252, RZ, R0, !PT ;  /* 0x00000000fffc7217 */ /* 0x000fe20007800200 */
[----:B------:R-:W-:Y:S01]  /*66e0*/  IMAD.MOV.U32 R54, RZ, RZ, RZ ;  /* 0x000000ffff367224 */ /* 0x000fe200078e00ff */
[----:B------:R-:W-:Y:S01]  /*66f0*/  MOV R56, RZ ;  /* 0x000000ff00387202 */ /* 0x000fe20000000f00 */
[----:B------:R-:W-:Y:S01]  /*6700*/  CS2R R16, SRZ ;  /* 0x0000000000107805 */ /* 0x000fe2000001ff00 */
[----:B------:R-:W-:Y:S01]  /*6710*/  ISETP.GT.AND P0, PT, R226, R252, PT ;  /* 0x000000fce200720c */ /* 0x000fe20003f04270 */
[----:B------:R-:W-:Y:S01]  /*6720*/  IMAD.MOV.U32 R122, RZ, RZ, RZ ;  /* 0x000000ffff7a7224 */ /* 0x000fe200078e00ff */
[----:B------:R-:W-:Y:S01]  /*6730*/  MOV R52, RZ ;  /* 0x000000ff00347202 */ /* 0x000fe20000000f00 */
[----:B------:R-:W-:Y:S01]  /*6740*/  CS2R R18, SRZ ;  /* 0x0000000000127805 */ /* 0x000fe2000001ff00 */
[----:B------:R-:W-:Y:S01]  /*6750*/  MOV R120, RZ ;  /* 0x000000ff00787202 */ /* 0x000fe20000000f00 */
[----:B------:R-:W-:Y:S01]  /*6760*/  IMAD.MOV.U32 R118, RZ, RZ, RZ ;  /* 0x000000ffff767224 */ /* 0x000fe200078e00ff */
[----:B--2---:R-:W-:Y:S01]  /*6770*/  CS2R R20, SRZ ;  /* 0x0000000000147805 */ /* 0x004fe2000001ff00 */
[----:B------:R-:W-:Y:S01]  /*6780*/  MOV R116, RZ ;  /* 0x000000ff00747202 */ /* 0x000fe20000000f00 */
[----:B------:R-:W-:Y:S01]  /*6790*/  IMAD.MOV.U32 R114, RZ, RZ, RZ ;  /* 0x000000ffff727224 */ /* 0x000fe200078e00ff */
[----:B------:R-:W-:Y:S01]  /*67a0*/  CS2R R22, SRZ ;  /* 0x0000000000167805 */ /* 0x000fe2000001ff00 */
[----:B------:R-:W-:Y:S01]  /*67b0*/  MOV R112, RZ ;  /* 0x000000ff00707202 */ /* 0x000fe20000000f00 */
[----:B------:R-:W-:Y:S01]  /*67c0*/  IMAD.MOV.U32 R110, RZ, RZ, RZ ;  /* 0x000000ffff6e7224 */ /* 0x000fe200078e00ff */
[----:B------:R-:W-:Y:S01]  /*67d0*/  CS2R R24, SRZ ;  /* 0x0000000000187805 */ /* 0x000fe2000001ff00 */
[----:B------:R-:W-:Y:S01]  /*67e0*/  MOV R108, RZ ;  /* 0x000000ff006c7202 */ /* 0x000fe20000000f00 */
[----:B------:R-:W-:Y:S01]  /*67f0*/  CS2R R106, SRZ ;  /* 0x00000000006a7805 */ /* 0x000fe2000001ff00 */
[----:B------:R-:W-:Y:S01]  /*6800*/  IMAD.MOV.U32 R104, RZ, RZ, RZ ;  /* 0x000000ffff687224 */ /* 0x000fe200078e00ff */
[----:B------:R-:W-:Y:S01]  /*6810*/  CS2R R102, SRZ ;  /* 0x0000000000667805 */ /* 0x000fe2000001ff00 */
[----:B------:R-:W-:Y:S01]  /*6820*/  MOV R27, RZ ;  /* 0x000000ff001b7202 */ /* 0x000fe20000000f00 */
[----:B------:R-:W-:Y:S01]  /*6830*/  IMAD.MOV.U32 R100, RZ, RZ, RZ ;  /* 0x000000ffff647224 */ /* 0x000fe200078e00ff */
        /* <DEDUP_REMOVED lines=11> */
[----:B------:R-:W-:Y:S01]  /*68f0*/  CS2R R78, SRZ ;  /* 0x00000000004e7805 */ /* 0x000fe2000001ff00 */
[----:B------:R-:W-:Y:S01]  /*6900*/  MOV R76, RZ ;  /* 0x000000ff004c7202 */ /* 0x000fe20000000f00 */
[----:B------:R-:W-:Y:S01]  /*6910*/  CS2R R32, SRZ ;  /* 0x0000000000207805 */ /* 0x000fe2000001ff00 */
[----:B------:R-:W-:Y:S05]  /*6920*/  @!P0 BRA `(.L_x_361) ;  /* 0x000167f000008947 */ /* 0x000fea0003800000 */
[----:B------:R-:W2:Y:S01]  /*6930*/  LDL R4, [R1+0x28] ;  /* 0x0000280001047983 */ /* 0x000ea20000100800 */
[----:B------:R-:W-:-:S03]  /*6940*/  ISETP.NE.U32.AND P0, PT, RZ, c[0x0][0x340], PT ;  /* 0x0000d000ff007a0c */ /* 0x000fc60003f05070 */
[----:B------:R-:W3:Y:S01]  /*6950*/  LDL R170, [R1+0x8] ;  /* 0x0000080001aa7983 */ /* 0x000ee20000100800 */
[----:B------:R-:W-:-:S03]  /*6960*/  ISETP.NE.AND.EX P0, PT, RZ, c[0x0][0x344], PT, P0 ;  /* 0x0000d100ff007a0c */ /* 0x000fc60003f05300 */
[----:B------:R-:W4:Y:S10]  /*6970*/  LDL R216, [R1+0x24] ;  /* 0x0000240001d87983 */ /* 0x000f340000100800 */
[----:B------:R-:W-:-:S04]  /*6980*/  @P0 IMAD.MOV.U32 R2, RZ, RZ, 0x4 ;  /* 0x00000004ff020424 */ /* 0x000fc800078e00ff */
[----:B--2---:R-:W-:-:S05]  /*6990*/  @P0 IMAD.WIDE R2, R4, R2, c[0x0][0x340] ;  /* 0x0000d00004020625 */ /* 0x004fca00078e0202 */
[----:B------:R1:W2:Y:S01]  /*69a0*/  @P0 LDG.E R0, [R2.64] ;  /* 0x0000001202000981 */ /* 0x0002a2000c1e1900 */
[----:B------:R-:W-:Y:S01]  /*69b0*/  SHF.R.S32.HI R168, RZ, 0x1f, R167 ;  /* 0x0000001fffa87819 */ /* 0x000fe200000114a7 */
[----:B------:R-:W-:Y:S02]  /*69c0*/  IMAD.MOV.U32 R76, RZ, RZ, 0x60 ;  /* 0x00000060ff4c7424 */ /* 0x000fe400078e00ff */
[----:B------:R-:W-:Y:S02]  /*69d0*/  IMAD.MOV.U32 R221, RZ, RZ, c[0x0][0x2b8] ;  /* 0x0000ae00ffdd7624 */ /* 0x000fe400078e00ff */
[----:B------:R-:W-:Y:S01]  /*69e0*/  IMAD R164, R226, R76, -0x60 ;  /* 0xffffffa0e2a47424 */ /* 0x000fe200078e024c */
[----:B-1----:R-:W-:-:S04]  /*69f0*/  LEA.HI R3, R168, R167, RZ, 0x3 ;  /* 0x000000a7a8037211 */ /* 0x002fc800078f18ff */
[----:B------:R-:W-:Y:S02]  /*6a00*/  LOP3.LUT R2, R3, 0xfffffff8, RZ, 0xc0, !PT ;  /* 0xfffffff803027812 */ /* 0x000fe400078ec0ff */
[----:B------:R-:W-:-:S03]  /*6a10*/  SHF.R.S32.HI R51, RZ, 0x3, R3 ;  /* 0x00000003ff337819 */ /* 0x000fc60000011403 */
[----:B------:R-:W-:-:S04]  /*6a20*/  IMAD.IADD R50, R167, 0x1, -R2 ;  /* 0x00000001a7327824 */ /* 0x000fc800078e0a02 */
[----:B------:R-:W-:Y:S01]  /*6a30*/  IMAD R197, R50, 0x20, R51 ;  /* 0x0000002032c57824 */ /* 0x000fe200078e0233 */
[----:B------:R-:W-:-:S03]  /*6a40*/  ISETP.NE.AND P1, PT, R221, 0x1, PT ;  /* 0x00000001dd00780c */ /* 0x000fc60003f25270 */
[----:B------:R-:W-:-:S04]  /*6a50*/  IMAD.IADD R2, R197, 0x1, R164 ;  /* 0x00000001c5027824 */ /* 0x000fc800078e02a4 */
[----:B----4-:R-:W-:Y:S01]  /*6a60*/  IMAD.IADD R9, R2, 0x1, R216 ;  /* 0x0000000102097824 */ /* 0x010fe200078e02d8 */
[----:B------:R-:W-:-:S03]  /*6a70*/  LOP3.LUT R215, R215, 0xffdfffff, RZ, 0xc0, !PT ;  /* 0xffdfffffd7d77812 */ /* 0x000fc600078ec0ff */
[----:B------:R-:W-:Y:S02]  /*6a80*/  IMAD.MOV.U32 R8, RZ, RZ, R9 ;  /* 0x000000ffff087224 */ /* 0x000fe400078e0009 */
[----:B------:R-:W-:Y:S01]  /*6a90*/  @P1 LOP3.LUT R215, R215, 0x200000, RZ, 0xfc, !PT ;  /* 0x00200000d7d71812 */ /* 0x000fe200078efcff */
[----:B------:R-:W-:Y:S01]  /*6aa0*/  IMAD.MOV.U32 R217, RZ, RZ, RZ ;  /* 0x000000ffffd97224 */ /* 0x000fe200078e00ff */
[----:B------:R-:W-:Y:S04]  /*6ab0*/  STL [R1], R197 ;  /* 0x000000c501007387 */ /* 0x000fe80000100800 */
[----:B------:R-:W-:Y:S01]  /*6ac0*/  BAR.SYNC.DEFER_BLOCKING 0x0 ;  /* 0x0000000000007b1d */ /* 0x000fe20000010000 */
[----:B------:R-:W-:Y:S01]  /*6ad0*/  @!P0 IMAD.MOV.U32 R0, RZ, RZ, R4 ;  /* 0x000000ffff008224 */ /* 0x000fe200078e0004 */
[----:B---3--:R-:W-:-:S04]  /*6ae0*/  ISETP.GE.AND P0, PT, R2, R170, PT ;  /* 0x000000aa0200720c */ /* 0x008fc80003f06270 */
[----:B--2---:R-:W-:Y:S02]  /*6af0*/  SHF.R.S32.HI R3, RZ, 0x1f, R0 ;  /* 0x0000001fff037819 */ /* 0x004fe40000011400 */
[----:B------:R-:W-:-:S03]  /*6b00*/  ISETP.GT.OR P0, PT, R197, 0x5f, P0 ;  /* 0x0000005fc500780c */ /* 0x000fc60000704670 */
[----:B------:R-:W-:Y:S02]  /*6b10*/  IMAD R2, R3, c[0x0][0x2b0], RZ ;  /* 0x0000ac0003027a24 */ /* 0x000fe400078e02ff */
[----:B------:R-:W-:-:S04]  /*6b20*/  @P1 IMAD.HI.U32 R3, R9, c[0x0][0x2bc], RZ ;  /* 0x0000af0009031a27 */ /* 0x000fc800078e00ff */
[C---:B------:R-:W-:Y:S01]  /*6b30*/  IMAD R2, R0.reuse, c[0x0][0x2b4], R2 ;  /* 0x0000ad0000027a24 */ /* 0x040fe200078e0202 */
[----:B------:R-:W-:Y:S01]  /*6b40*/  @P1 SHF.R.U32.HI R8, RZ, c[0x0][0x2c0], R3 ;  /* 0x0000b000ff081a19 */ /* 0x000fe20000011603 */
[----:B------:R-:W-:-:S04]  /*6b50*/  IMAD.WIDE.U32 R222, R0, c[0x0][0x2b0], RZ ;  /* 0x0000ac0000de7a25 */ /* 0x000fc800078e00ff */
[----:B------:R-:W-:Y:S01]  /*6b60*/  IMAD.IADD R191, R223, 0x1, R2 ;  /* 0x00000001dfbf7824 */ /* 0x000fe200078e0202 */
[----:B------:R-:W-:-:S04]  /*6b70*/  @!P0 IADD3 R0, P1, R8, R222, RZ ;  /* 0x000000de08008210 */ /* 0x000fc80007f3e0ff */
[----:B------:R-:W-:Y:S02]  /*6b80*/  @!P0 LEA.HI.X.SX32 R3, R8, R191, 0x1, P1 ;  /* 0x000000bf08038211 */ /* 0x000fe400008f0eff */
[----:B------:R-:W-:-:S04]  /*6b90*/  @!P0 LEA R2, P1, R0, c[0x0][0x2a0], 0x2 ;  /* 0x0000a80000028a11 */ /* 0x000fc800078210ff */
[----:B------:R-:W-:-:S05]  /*6ba0*/  @!P0 LEA.HI.X R3, R0, c[0x0][0x2a4], R3, 0x2, P1 ;  /* 0x0000a90000038a11 */ /* 0x000fca00008f1403 */
[----:B------:R1:W2:Y:S04]  /*6bb0*/  @!P0 LDG.E R217, [R2.64] ;  /* 0x0000001202d98981 */ /* 0x0002a8000c1e1900 */
[----:B------:R-:W-:Y:S04]  /*6bc0*/  STL.64 [R1+0x18], R222 ;  /* 0x000018de01007387 */ /* 0x000fe80000100a00 */
[----:B------:R-:W-:Y:S04]  /*6bd0*/  STL [R1+0x20], R191 ;  /* 0x000020bf01007387 */ /* 0x000fe80000100800 */
[----:B------:R-:W3:Y:S04]  /*6be0*/  LDL R169, [R1+0xc] ;  /* 0x00000c0001a97983 */ /* 0x000ee80000100800 */
[----:B------:R-:W4:Y:S01]  /*6bf0*/  S2R R30, SR_CTAID.Y ;  /* 0x00000000001e7919 */ /* 0x000f220000002600 */
[----:B------:R-:W-:-:S05]  /*6c00*/  SHF.R.S32.HI R0, RZ, 0x1f, R137 ;  /* 0x0000001fff007819 */ /* 0x000fca0000011489 */
[----:B------:R-:W-:Y:S01]  /*6c10*/  IMAD R0, R0, c[0x0][0x178], RZ ;  /* 0x00005e0000007a24 */ /* 0x000fe200078e02ff */
[----:B------:R-:W-:Y:S01]  /*6c20*/  ISETP.NE.U32.AND P0, PT, RZ, c[0x0][0x348], PT ;  /* 0x0000d200ff007a0c */ /* 0x000fe20003f05070 */
[----:B-1----:R-:W-:-:S04]  /*6c30*/  IMAD.WIDE.U32 R2, R137, c[0x0][0x178], RZ ;  /* 0x00005e0089027a25 */ /* 0x002fc800078e00ff */
[----:B------:R-:W-:Y:S01]  /*6c40*/  IMAD R0, R137, c[0x0][0x17c], R0 ;  /* 0x00005f0089007a24 */ /* 0x000fe200078e0200 */
[----:B------:R-:W-:Y:S01]  /*6c50*/  ISETP.NE.AND.EX P0, PT, RZ, c[0x0][0x34c], PT, P0 ;  /* 0x0000d300ff007a0c */ /* 0x000fe20003f05300 */
[----:B------:R-:W-:Y:S02]  /*6c60*/  IMAD R6, R155, c[0x0][0x1b8], RZ ;  /* 0x00006e009b067a24 */ /* 0x000fe400078e02ff */
[----:B------:R-:W-:Y:S01]  /*6c70*/  IMAD.IADD R3, R3, 0x1, R0 ;  /* 0x0000000103037824 */ /* 0x000fe200078e0200 */
[----:B------:R-:W-:Y:S01]  /*6c80*/  SHF.R.S32.HI R0, RZ, 0x1f, R4 ;  /* 0x0000001fff007819 */ /* 0x000fe20000011404 */
[----:B------:R-:W-:-:S03]  /*6c90*/  IMAD.IADD R7, R218, 0x1, R197 ;  /* 0x00000001da077824 */ /* 0x000fc600078e02c5 */
[----:B------:R-:W-:Y:S01]  /*6ca0*/  SEL R5, R0, RZ, !P0 ;  /* 0x000000ff00057207 */ /* 0x000fe20004000000 */
[C---:B----4-:R-:W-:Y:S02]  /*6cb0*/  IMAD R6, R30.reuse, c[0x0][0x1bc], R6 ;  /* 0x00006f001e067a24 */ /* 0x050fe400078e0206 */
[----:B------:R-:W-:Y:S01]  /*6cc0*/  IMAD.WIDE.U32 R2, R30, c[0x0][0x1b8], R2 ;  /* 0x00006e001e027a25 */ /* 0x000fe200078e0002 */
[----:B------:R-:W-:-:S03]  /*6cd0*/  SEL R4, R4, RZ, !P0 ;  /* 0x000000ff04047207 */ /* 0x000fc60004000000 */
[----:B------:R-:W-:Y:S02]  /*6ce0*/  IMAD.IADD R3, R3, 0x1, R6 ;  /* 0x0000000103037824 */ /* 0x000fe400078e0206 */
[----:B------:R-:W-:-:S04]  /*6cf0*/  @P3 IMAD.HI.U32 R6, R7, c[0x0][0x2c8], RZ ;  /* 0x0000b20007063a27 */ /* 0x000fc800078e00ff */
[----:B------:R-:W-:Y:S02]  /*6d00*/  IMAD R5, R5, c[0x0][0x1c0], RZ ;  /* 0x0000700005057a24 */ /* 0x000fe400078e02ff */
[----:B------:R-:W-:Y:S01]  /*6d10*/  IMAD.MOV.U32 R0, RZ, RZ, R7 ;  /* 0x000000ffff007224 */ /* 0x000fe200078e0007 */
[----:B------:R-:W-:Y:S01]  /*6d20*/  @P3 SHF.R.U32.HI R0, RZ, c[0x0][0x2cc], R6 ;  /* 0x0000b300ff003a19 */ /* 0x000fe20000011606 */
[C---:B------:R-:W-:Y:S02]  /*6d30*/  IMAD R5, R4.reuse, c[0x0][0x1c4], R5 ;  /* 0x0000710004057a24 */ /* 0x040fe400078e0205 */
[----:B------:R-:W-:Y:S01]  /*6d40*/  IMAD.WIDE.U32 R2, R4, c[0x0][0x1c0], R2 ;  /* 0x0000700004027a25 */ /* 0x000fe200078e0002 */
[----:B------:R-:W-:-:S03]  /*6d50*/  SHF.R.S32.HI R4, RZ, 0x1f, R0 ;  /* 0x0000001fff047819 */ /* 0x000fc60000011400 */
[----:B------:R-:W-:Y:S02]  /*6d60*/  IMAD.IADD R3, R3, 0x1, R5 ;  /* 0x0000000103037824 */ /* 0x000fe400078e0205 */
[----:B------:R-:W-:Y:S02]  /*6d70*/  IMAD.MOV R5, RZ, RZ, -R8 ;  /* 0x000000ffff057224 */ /* 0x000fe400078e0a08 */
[----:B------:R-:W-:Y:S02]  /*6d80*/  IMAD.MOV R6, RZ, RZ, -R0 ;  /* 0x000000ffff067224 */ /* 0x000fe400078e0a00 */
[----:B------:R-:W-:Y:S02]  /*6d90*/  IMAD R4, R4, c[0x0][0x1b0], RZ ;  /* 0x00006c0004047a24 */ /* 0x000fe400078e02ff */
[----:B------:R-:W-:Y:S02]  /*6da0*/  IMAD R220, R5, c[0x0][0x2b8], R9 ;  /* 0x0000ae0005dc7a24 */ /* 0x000fe400078e0209 */
[----:B------:R-:W-:-:S02]  /*6db0*/  IMAD R6, R6, c[0x0][0x2c4], R7 ;  /* 0x0000b10006067a24 */ /* 0x000fc400078e0207 */
[C---:B------:R-:W-:Y:S01]  /*6dc0*/  IMAD R4, R0.reuse, c[0x0][0x1b4], R4 ;  /* 0x00006d0000047a24 */ /* 0x040fe200078e0204 */
[----:B------:R-:W-:Y:S01]  /*6dd0*/  SHF.R.S32.HI R87, RZ, 0x1f, R220 ;  /* 0x0000001fff577819 */ /* 0x000fe200000114dc */
[----:B------:R-:W-:Y:S01]  /*6de0*/  IMAD.WIDE.U32 R2, R0, c[0x0][0x1b0], R2 ;  /* 0x00006c0000027a25 */ /* 0x000fe200078e0002 */
[----:B------:R-:W-:Y:S02]  /*6df0*/  SHF.R.S32.HI R0, RZ, 0x1f, R6 ;  /* 0x0000001fff007819 */ /* 0x000fe40000011406 */
[----:B------:R-:W-:Y:S01]  /*6e00*/  LEA.HI R23, R168, R167, RZ, 0x4 ;  /* 0x000000a7a8177211 */ /* 0x000fe200078f20ff */
[----:B------:R-:W-:Y:S02]  /*6e10*/  IMAD R7, R87, c[0x0][0x1e0], RZ ;  /* 0x0000780057077a24 */ /* 0x000fe400078e02ff */
[----:B------:R-:W-:Y:S01]  /*6e20*/  IMAD R0, R0, c[0x0][0x1a8], RZ ;  /* 0x00006a0000007a24 */ /* 0x000fe200078e02ff */
[----:B------:R-:W-:Y:S01]  /*6e30*/  LOP3.LUT R10, R23, 0xfffffff0, RZ, 0xc0, !PT ;  /* 0xfffffff0170a7812 */ /* 0x000fe200078ec0ff */
[----:B------:R-:W-:-:S02]  /*6e40*/  IMAD.IADD R3, R3, 0x1, R4 ;  /* 0x0000000103037824 */ /* 0x000fc400078e0204 */
[----:B------:R-:W-:Y:S02]  /*6e50*/  IMAD R8, R220, c[0x0][0x1e4], R7 ;  /* 0x00007900dc087a24 */ /* 0x000fe400078e0207 */
[----:B------:R-:W-:Y:S02]  /*6e60*/  IMAD R9, R6, c[0x0][0x1ac], R0 ;  /* 0x00006b0006097a24 */ /* 0x000fe400078e0200 */
[----:B------:R-:W-:-:S04]  /*6e70*/  IMAD.WIDE.U32 R4, R220, c[0x0][0x1e0], RZ ;  /* 0x00007800dc047a25 */ /* 0x000fc800078e00ff */
[----:B------:R-:W-:-:S04]  /*6e80*/  IMAD.WIDE.U32 R6, R6, c[0x0][0x1a8], R2 ;  /* 0x00006a0006067a25 */ /* 0x000fc800078e0002 */
[----:B------:R-:W-:Y:S02]  /*6e90*/  IMAD.IADD R0, R167, 0x1, -R10 ;  /* 0x00000001a7007824 */ /* 0x000fe400078e0a0a */
[----:B------:R-:W-:Y:S02]  /*6ea0*/  IMAD R2, R155, c[0x0][0x1e8], RZ ;  /* 0x00007a009b027a24 */ /* 0x000fe400078e02ff */
[----:B------:R-:W-:Y:S01]  /*6eb0*/  IMAD.IADD R3, R5, 0x1, R8 ;  /* 0x0000000105037824 */ /* 0x000fe200078e0208 */
[----:B------:R-:W-:Y:S01]  /*6ec0*/  SHF.R.S32.HI R8, RZ, 0x1f, R0 ;  /* 0x0000001fff087819 */ /* 0x000fe20000011400 */
[----:B------:R-:W-:-:S04]  /*6ed0*/  IMAD.WIDE.U32 R200, R30, c[0x0][0x1e8], RZ ;  /* 0x00007a001ec87a25 */ /* 0x000fc800078e00ff */
[----:B------:R-:W-:Y:S02]  /*6ee0*/  IMAD R5, R30, c[0x0][0x1ec], R2 ;  /* 0x00007b001e057a24 */ /* 0x000fe400078e0202 */
[----:B------:R-:W-:Y:S01]  /*6ef0*/  IMAD.MOV.U32 R2, RZ, RZ, R4 ;  /* 0x000000ffff027224 */ /* 0x000fe200078e0004 */
[----:B------:R-:W-:Y:S01]  /*6f00*/  LEA.HI R22, R8, R0, RZ, 0x3 ;  /* 0x0000000008167211 */ /* 0x000fe200078f18ff */
[----:B------:R-:W-:Y:S01]  /*6f10*/  IMAD.IADD R190, R201, 0x1, R5 ;  /* 0x00000001c9be7824 */ /* 0x000fe200078e0205 */
[----:B------:R-:W-:Y:S01]  /*6f20*/  LEA R11, P1, R6, c[0x0][0x160], 0x1 ;  /* 0x00005800060b7a11 */ /* 0x000fe200078208ff */
[----:B------:R-:W-:Y:S01]  /*6f30*/  IMAD.IADD R7, R7, 0x1, R9 ;  /* 0x0000000107077824 */ /* 0x000fe200078e0209 */
[----:B------:R-:W-:Y:S01]  /*6f40*/  LOP3.LUT R8, R22, 0xfffffff8, RZ, 0xc0, !PT ;  /* 0xfffffff816087812 */ /* 0x000fe200078ec0ff */
[----:B------:R-:W-:-:S03]  /*6f50*/  IMAD.IADD R18, R218, 0x1, R51 ;  /* 0x00000001da127824 */ /* 0x000fc600078e0233 */
[----:B------:R-:W-:Y:S01]  /*6f60*/  LEA.HI.X R10, R6, c[0x0][0x164], R7, 0x1, P1 ;  /* 0x00005900060a7a11 */ /* 0x000fe200008f0c07 */
[----:B------:R-:W-:Y:S02]  /*6f70*/  IMAD.IADD R21, R0, 0x1, -R8 ;  /* 0x0000000100157824 */ /* 0x000fe400078e0a08 */
[----:B------:R-:W-:Y:S02]  /*6f80*/  IMAD.SHL.U32 R6, R51, 0x40, RZ ;  /* 0x0000004033067824 */ /* 0x000fe400078e00ff */
[----:B------:R-:W-:-:S03]  /*6f90*/  IMAD.SHL.U32 R224, R50, 0x8, RZ ;  /* 0x0000000832e07824 */ /* 0x000fc600078e00ff */
[----:B------:R-:W-:Y:S02]  /*6fa0*/  LOP3.LUT R24, R6, 0x1c0, RZ, 0xc0, !PT ;  /* 0x000001c006187812 */ /* 0x000fe400078ec0ff */
[----:B------:R-:W-:Y:S02]  /*6fb0*/  IADD3 R188, R224, 0x40, RZ ;  /* 0x00000040e0bc7810 */ /* 0x000fe40007ffe0ff */
[----:B------:R-:W-:Y:S01]  /*6fc0*/  SHF.R.U32.HI R27, RZ, 0x3, R24 ;  /* 0x00000003ff1b7819 */ /* 0x000fe20000011618 */
[----:B------:R-:W-:Y:S01]  /*6fd0*/  IMAD.MOV.U32 R6, RZ, RZ, 0x10 ;  /* 0x00000010ff067424 */ /* 0x000fe200078e00ff */
[----:B------:R-:W-:Y:S04]  /*6fe0*/  SHFL.IDX PT, R8, R11, 0x1, 0x181f ;  /* 0x00381f000b087f89 */ /* 0x000fe800000e0000 */
[----:B------:R-:W-:Y:S01]  /*6ff0*/  SHFL.IDX PT, R9, R10, 0x1, 0x181f ;  /* 0x00381f000a097f89 */ /* 0x000fe200000e0000 */
[----:B------:R-:W-:Y:S01]  /*7000*/  IADD3 R12, R18, 0x60, RZ ;  /* 0x00000060120c7810 */ /* 0x000fe20007ffe0ff */
[----:B------:R-:W-:-:S04]  /*7010*/  IMAD R76, R226, -0x60, R76 ;  /* 0xffffffa0e24c7824 */ /* 0x000fc800078e024c */
[----:B------:R-:W-:-:S04]  /*7020*/  IMAD.IADD R165, R170, 0x1, R76 ;  /* 0x00000001aaa57824 */ /* 0x000fc800078e024c */
[----:B------:R-:W-:Y:S01]  /*7030*/  IMAD.IADD R77, R165, 0x1, -R51 ;  /* 0x00000001a54d7824 */ /* 0x000fe200078e0a33 */
[----:B--2---:R-:W-:Y:S01]  /*7040*/  SHF.R.S32.HI R86, RZ, 0x1f, R217 ;  /* 0x0000001fff567819 */ /* 0x004fe200000114d9 */
[----:B------:R-:W-:-:S04]  /*7050*/  IMAD.WIDE.U32 R2, R217, c[0x0][0x1f0], R2 ;  /* 0x00007c00d9027a25 */ /* 0x000fc800078e0002 */
[----:B------:R-:W-:Y:S01]  /*7060*/  IMAD R5, R86, c[0x0][0x1f0], RZ ;  /* 0x00007c0056057a24 */ /* 0x000fe200078e02ff */
[----:B------:R-:W-:-:S03]  /*7070*/  IADD3 R4, P0, R200, R2, RZ ;  /* 0x00000002c8047210 */ /* 0x000fc60007f1e0ff */
[----:B------:R-:W-:Y:S02]  /*7080*/  IMAD R5, R217, c[0x0][0x1f4], R5 ;  /* 0x00007d00d9057a24 */ /* 0x000fe400078e0205 */
[----:B---3--:R-:W-:Y:S01]  /*7090*/  IMAD R39, R169, c[0x0][0x2c4], RZ ;  /* 0x0000b100a9277a24 */ /* 0x008fe200078e02ff */
[----:B------:R-:W-:Y:S02]  /*70a0*/  SHFL.IDX PT, R2, R11, RZ, 0x181f ;  /* 0x00181fff0b027589 */ /* 0x000fe400000e0000 */
[----:B------:R-:W-:Y:S02]  /*70b0*/  IADD3.X R0, R190, R3, R5, P0, !PT ;  /* 0x00000003be007210 */ /* 0x000fe400007fe405 */
[----:B------:R-:W-:Y:S01]  /*70c0*/  ISETP.GE.AND P4, PT, R18, R39, PT ;  /* 0x000000271200720c */ /* 0x000fe20003f86270 */
[----:B------:R-:W1:Y:S01]  /*70d0*/  SHFL.IDX PT, R3, R10, RZ, 0x181f ;  /* 0x00181fff0a037589 */ /* 0x000e6200000e0000 */
[----:B------:R-:W-:Y:S02]  /*70e0*/  LEA.HI R5, R168, R167, RZ, 0x6 ;  /* 0x000000a7a8057211 */ /* 0x000fe400078f30ff */
[----:B------:R-:W-:-:S03]  /*70f0*/  LEA R20, P0, R4, c[0x0][0x1c8], 0x1 ;  /* 0x0000720004147a11 */ /* 0x000fc600078008ff */
[----:B------:R-:W-:Y:S01]  /*7100*/  IMAD.SHL.U32 R5, R5, 0x8, RZ ;  /* 0x0000000805057824 */ /* 0x000fe200078e00ff */
[----:B------:R-:W-:Y:S02]  /*7110*/  LEA.HI.X R19, R4, c[0x0][0x1cc], R0, 0x1, P0 ;  /* 0x0000730004137a11 */ /* 0x000fe400000f0c00 */
[----:B------:R-:W-:-:S03]  /*7120*/  LOP3.LUT R4, R24, 0x38, R224, 0xf8, !PT ;  /* 0x0000003818047812 */ /* 0x000fc600078ef8e0 */
[----:B------:R-:W-:Y:S02]  /*7130*/  @!P4 SHF.R.S32.HI R0, RZ, 0x1f, R188 ;  /* 0x0000001fff00c819 */ /* 0x000fe400000114bc */
[----:B------:R-:W-:Y:S02]  /*7140*/  LOP3.LUT R25, R5, 0xfffffe00, RZ, 0xc0, !PT ;  /* 0xfffffe0005197812 */ /* 0x000fe400078ec0ff */
[----:B------:R-:W-:Y:S02]  /*7150*/  LOP3.LUT R4, R4, R27, RZ, 0x3c, !PT ;  /* 0x0000001b04047212 */ /* 0x000fe400078e3cff */
[----:B------:R-:W-:Y:S02]  /*7160*/  R2P PR, R21, 0x6 ;  /* 0x0000000615007804 */ /* 0x000fe40000000000 */
[----:B------:R-:W-:Y:S02]  /*7170*/  ISETP.GE.AND P3, PT, R224, c[0x0][0x198], PT ;  /* 0x00006600e0007a0c */ /* 0x000fe40003f66270 */
[----:B------:R-:W-:-:S02]  /*7180*/  @!P4 LEA.HI R0, R0, R188, RZ, 0x3 ;  /* 0x000000bc0000c211 */ /* 0x000fc400078f18ff */
[----:B------:R-:W-:Y:S01]  /*7190*/  ISETP.GE.AND P0, PT, R188, c[0x0][0x198], PT ;  /* 0x00006600bc007a0c */ /* 0x000fe20003f06270 */
[----:B------:R-:W-:Y:S01]  /*71a0*/  IMAD.IADD R219, R25, 0x1, R4 ;  /* 0x0000000119db7824 */ /* 0x000fe200078e0204 */
[----:B------:R-:W-:Y:S02]  /*71b0*/  @!P4 LOP3.LUT R4, R0, 0xfffffff8, RZ, 0xc0, !PT ;  /* 0xfffffff80004c812 */ /* 0x000fe400078ec0ff */
[----:B------:R-:W-:Y:S01]  /*71c0*/  SEL R5, R6, 0xfffffff0, !P1 ;  /* 0xfffffff006057807 */ /* 0x000fe20004800000 */
[----:B------:R-:W-:Y:S02]  /*71d0*/  @!P4 IMAD.SHL.U32 R0, R219, 0x2, RZ ;  /* 0x00000002db00c824 */ /* 0x000fe400078e00ff */
[----:B-1----:R-:W-:-:S04]  /*71e0*/  @!P4 IMAD.WIDE R6, R224, 0x2, R2 ;  /* 0x00000002e006c825 */ /* 0x002fc800078e0202 */
[----:B------:R-:W-:Y:S01]  /*71f0*/  @!P4 IMAD.WIDE R2, R4, 0x2, R2 ;  /* 0x000000020402c825 */ /* 0x000fe200078e0202 */
[----:B------:R1:W-:Y:S04]  /*7200*/  @!P4 LDGSTS.E.BYPASS.LTC128B.128 [R0+0x100], [R6.64], !P3 ;  /* 0x001000000600cfae */ /* 0x0003e8000d901d52 */
[----:B------:R2:W-:Y:S01]  /*7210*/  @!P4 LDGSTS.E.BYPASS.LTC128B.128 [R0+0x4100], [R2.64], !P0 ;  /* 0x041000000200cfae */ /* 0x0005e2000c101d52 */
[----:B------:R-:W-:-:S04]  /*7220*/  IADD3 R4, R18, 0x20, RZ ;  /* 0x0000002012047810 */ /* 0x000fc80007ffe0ff */
[----:B------:R-:W-:Y:S02]  /*7230*/  ISETP.GE.AND P1, PT, R4, R39, PT ;  /* 0x000000270400720c */ /* 0x000fe40003f26270 */
[----:B--2---:R-:W-:-:S04]  /*7240*/  IADD3 R2, R18, 0x40, RZ ;  /* 0x0000004012027810 */ /* 0x004fc80007ffe0ff */
[-C--:B------:R-:W-:Y:S01]  /*7250*/  ISETP.GE.AND P5, PT, R2, R39.reuse, PT ;  /* 0x000000270200720c */ /* 0x080fe20003fa6270 */
[----:B-1----:R-:W-:Y:S06]  /*7260*/  SHFL.IDX PT, R6, R11, 0x2, 0x181f ;  /* 0x00581f000b067f89 */ /* 0x002fec00000e0000 */
[--C-:B------:R-:W-:Y:S02]  /*7270*/  @!P1 SHF.R.S32.HI R0, RZ, 0x1f, R188.reuse ;  /* 0x0000001fff009819 */ /* 0x100fe400000114bc */
[----:B------:R-:W-:Y:S01]  /*7280*/  ISETP.GE.AND P6, PT, R12, R39, PT ;  /* 0x000000270c00720c */ /* 0x000fe20003fc6270 */
[----:B------:R-:W1:Y:S03]  /*7290*/  SHFL.IDX PT, R7, R10, 0x2, 0x181f ;  /* 0x00581f000a077f89 */ /* 0x000e6600000e0000 */
[----:B------:R-:W-:Y:S01]  /*72a0*/  @!P5 SHF.R.S32.HI R2, RZ, 0x1f, R188 ;  /* 0x0000001fff02d819 */ /* 0x000fe200000114bc */
[----:B------:R2:W-:Y:S03]  /*72b0*/  SHFL.IDX PT, R3, R10, 0x3, 0x181f ;  /* 0x00781f000a037f89 */ /* 0x0005e600000e0000 */
[----:B------:R-:W-:-:S02]  /*72c0*/  @!P5 LEA.HI R4, R2, R188, RZ, 0x3 ;  /* 0x000000bc0204d211 */ /* 0x000fc400078f18ff */
[----:B------:R3:W4:Y:S01]  /*72d0*/  SHFL.IDX PT, R2, R11, 0x3, 0x181f ;  /* 0x00781f000b027f89 */ /* 0x00072200000e0000 */
[----:B------:R-:W-:-:S04]  /*72e0*/  @!P1 LEA.HI R0, R0, R188, RZ, 0x3 ;  /* 0x000000bc00009211 */ /* 0x000fc800078f18ff */
[----:B------:R-:W-:-:S05]  /*72f0*/  @!P1 LOP3.LUT R0, R0, 0xfffffff8, RZ, 0xc0, !PT ;  /* 0xfffffff800009812 */ /* 0x000fca00078ec0ff */
[----:B------:R-:W-:Y:S01]  /*7300*/  @!P1 IMAD.WIDE R14, R0, 0x2, R8 ;  /* 0x00000002000e9825 */ /* 0x000fe200078e0208 */
[----:B------:R-:W-:-:S04]  /*7310*/  @!P6 SHF.R.S32.HI R0, RZ, 0x1f, R188 ;  /* 0x0000001fff00e819 */ /* 0x000fc800000114bc */
[----:B------:R-:W-:Y:S01]  /*7320*/  @!P6 LEA.HI R0, R0, R188, RZ, 0x3 ;  /* 0x000000bc0000e211 */ /* 0x000fe200078f18ff */
[----:B------:R-:W-:Y:S01]  /*7330*/  @!P1 IMAD.SHL.U32 R16, R219, 0x2, RZ ;  /* 0x00000002db109824 */ /* 0x000fe200078e00ff */
[----:B--2---:R-:W-:Y:S01]  /*7340*/  @!P5 LOP3.LUT R10, R4, 0xfffffff8, RZ, 0xc0, !PT ;  /* 0xfffffff8040ad812 */ /* 0x004fe200078ec0ff */
[----:B------:R-:W-:Y:S01]  /*7350*/  @!P1 IMAD.WIDE R12, R224, 0x2, R8 ;  /* 0x00000002e00c9825 */ /* 0x000fe200078e0208 */
[----:B------:R-:W-:-:S03]  /*7360*/  @!P6 LOP3.LUT R0, R0, 0xfffffff8, RZ, 0xc0, !PT ;  /* 0xfffffff80000e812 */ /* 0x000fc600078ec0ff */
[----:B------:R-:W-:Y:S01]  /*7370*/  @!P5 IMAD.SHL.U32 R4, R219, 0x2, RZ ;  /* 0x00000002db04d824 */ /* 0x000fe200078e00ff */
[----:B------:R2:W-:Y:S01]  /*7380*/  @!P1 LDGSTS.E.BYPASS.LTC128B.128 [R16+0x1100], [R12.64], !P3 ;  /* 0x011000000c109fae */ /* 0x0005e2000d901d52 */
[----:B-1----:R-:W-:-:S03]  /*7390*/  @!P5 IMAD.WIDE R8, R224, 0x2, R6 ;  /* 0x00000002e008d825 */ /* 0x002fc600078e0206 */
[----:B------:R2:W-:Y:S01]  /*73a0*/  @!P1 LDGSTS.E.BYPASS.LTC128B.128 [R16+0x5100], [R14.64], !P0 ;  /* 0x051000000e109fae */ /* 0x0005e2000c101d52 */
[----:B---3--:R-:W-:-:S03]  /*73b0*/  @!P5 IMAD.WIDE R10, R10, 0x2, R6 ;  /* 0x000000020a0ad825 */ /* 0x008fc600078e0206 */
[----:B------:R1:W-:Y:S01]  /*73c0*/  @!P5 LDGSTS.E.BYPASS.LTC128B.128 [R4+0x2100], [R8.64], !P3 ;  /* 0x021000000804dfae */ /* 0x0003e2000d901d52 */
[----:B------:R-:W-:Y:S02]  /*73d0*/  @!P6 IMAD.SHL.U32 R17, R219, 0x2, RZ ;  /* 0x00000002db11e824 */ /* 0x000fe400078e00ff */
[--C-:B----4-:R-:W-:Y:S01]  /*73e0*/  @!P6 IMAD.WIDE R6, R224, 0x2, R2.reuse ;  /* 0x00000002e006e825 */ /* 0x110fe200078e0202 */
[----:B------:R3:W-:Y:S03]  /*73f0*/  @!P5 LDGSTS.E.BYPASS.LTC128B.128 [R4+0x6100], [R10.64], !P0 ;  /* 0x061000000a04dfae */ /* 0x0007e6000c101d52 */
[----:B------:R-:W-:Y:S01]  /*7400*/  @!P6 IMAD.WIDE R2, R0, 0x2, R2 ;  /* 0x000000020002e825 */ /* 0x000fe200078e0202 */
[----:B------:R4:W-:Y:S04]  /*7410*/  @!P6 LDGSTS.E.BYPASS.LTC128B.128 [R17+0x3100], [R6.64], !P3 ;  /* 0x031000000611efae */ /* 0x0009e8000d901d52 */
[----:B------:R1:W-:Y:S01]  /*7420*/  @!P6 LDGSTS.E.BYPASS.LTC128B.128 [R17+0x7100], [R2.64], !P0 ;  /* 0x071000000211efae */ /* 0x0003e2000c101d52 */
[----:B------:R-:W-:-:S02]  /*7430*/  ISETP.GE.AND P0, PT, R77, 0x1, PT ;  /* 0x000000014d00780c */ /* 0x000fc40003f06270 */
[----:B------:R-:W-:Y:S01]  /*7440*/  ISETP.GE.AND P3, PT, R188, c[0x0][0x1d4], PT ;  /* 0x00007500bc007a0c */ /* 0x000fe20003f66270 */
[----:B------:R-:W0:Y:S04]  /*7450*/  LDGDEPBAR ;  /* 0x00000000000079af */ /* 0x000e280000000000 */
[----:B----4-:R-:W-:Y:S04]  /*7460*/  SHFL.IDX PT, R6, R20, RZ, 0x181f ;  /* 0x00181fff14067589 */ /* 0x010fe800000e0000 */
[----:B------:R-:W4:Y:S01]  /*7470*/  SHFL.IDX PT, R7, R19, RZ, 0x181f ;  /* 0x00181fff13077589 */ /* 0x000f2200000e0000 */
[----:B-1----:R-:W-:Y:S01]  /*7480*/  IMAD.MOV.U32 R2, RZ, RZ, 0x20 ;  /* 0x00000020ff027424 */ /* 0x002fe200078e00ff */
[----:B------:R-:W-:-:S04]  /*7490*/  @P0 SHF.R.S32.HI R0, RZ, 0x1f, R188 ;  /* 0x0000001fff000819 */ /* 0x000fc800000114bc */
[----:B------:R-:W-:Y:S02]  /*74a0*/  @P0 LEA.HI R0, R0, R188, RZ, 0x3 ;  /* 0x000000bc00000211 */ /* 0x000fe400078f18ff */
[----:B------:R-:W-:Y:S02]  /*74b0*/  SEL R2, R2, 0xffffffe0, !P2 ;  /* 0xffffffe002027807 */ /* 0x000fe40005000000 */
[----:B------:R-:W-:Y:S02]  /*74c0*/  ISETP.GE.AND P2, PT, R224, c[0x0][0x1d4], PT ;  /* 0x00007500e0007a0c */ /* 0x000fe40003f46270 */
[----:B------:R-:W-:Y:S01]  /*74d0*/  @P0 LOP3.LUT R0, R0, 0xfffffff8, RZ, 0xc0, !PT ;  /* 0xfffffff800000812 */ /* 0x000fe200078ec0ff */
[----:B------:R-:W-:-:S04]  /*74e0*/  @P0 IMAD.SHL.U32 R3, R219, 0x2, RZ ;  /* 0x00000002db030824 */ /* 0x000fc800078e00ff */
[----:B----4-:R-:W-:-:S04]  /*74f0*/  @P0 IMAD.WIDE R8, R0, 0x2, R6 ;  /* 0x0000000200080825 */ /* 0x010fc800078e0206 */
[----:B------:R-:W-:-:S05]  /*7500*/  @P0 IMAD.WIDE R6, R224, 0x2, R6 ;  /* 0x00000002e0060825 */ /* 0x000fca00078e0206 */
[----:B------:R1:W-:Y:S04]  /*7510*/  @P0 LDGSTS.E.BYPASS.LTC128B.128 [R3+0x8100], [R6.64], !P2 ;  /* 0x0810000006030fae */ /* 0x0003e8000d101d52 */
[----:B------:R4:W-:Y:S01]  /*7520*/  @P0 LDGSTS.E.BYPASS.LTC128B.128 [R3+0xb100], [R8.64], !P3 ;  /* 0x0b10000008030fae */ /* 0x0009e2000d901d52 */
[----:B------:R-:W-:-:S03]  /*7530*/  ISETP.GE.AND P0, PT, R77, 0x21, PT ;  /* 0x000000214d00780c */ /* 0x000fc60003f06270 */
[----:B-1----:R-:W-:Y:S04]  /*7540*/  SHFL.IDX PT, R6, R20, 0x1, 0x181f ;  /* 0x00381f0014067f89 */ /* 0x002fe800000e0000 */
[----:B------:R-:W1:Y:S06]  /*7550*/  SHFL.IDX PT, R7, R19, 0x1, 0x181f ;  /* 0x00381f0013077f89 */ /* 0x000e6c00000e0000 */
[----:B------:R-:W-:-:S04]  /*7560*/  @P0 SHF.R.S32.HI R0, RZ, 0x1f, R188 ;  /* 0x0000001fff000819 */ /* 0x000fc800000114bc */
[----:B------:R-:W-:-:S04]  /*7570*/  @P0 LEA.HI R0, R0, R188, RZ, 0x3 ;  /* 0x000000bc00000211 */ /* 0x000fc800078f18ff */
[----:B----4-:R-:W-:Y:S01]  /*7580*/  @P0 LOP3.LUT R3, R0, 0xfffffff8, RZ, 0xc0, !PT ;  /* 0xfffffff800030812 */ /* 0x010fe200078ec0ff */
[----:B------:R-:W-:Y:S02]  /*7590*/  @P0 IMAD.SHL.U32 R0, R219, 0x2, RZ ;  /* 0x00000002db000824 */ /* 0x000fe400078e00ff */
[----:B-1----:R-:W-:-:S04]  /*75a0*/  @P0 IMAD.WIDE R8, R224, 0x2, R6 ;  /* 0x00000002e0080825 */ /* 0x002fc800078e0206 */
[----:B------:R-:W-:Y:S01]  /*75b0*/  @P0 IMAD.WIDE R6, R3, 0x2, R6 ;  /* 0x0000000203060825 */ /* 0x000fe200078e0206 */
[----:B------:R1:W-:Y:S04]  /*75c0*/  @P0 LDGSTS.E.BYPASS.LTC128B.128 [R0+0x9100], [R8.64], !P2 ;  /* 0x0910000008000fae */ /* 0x0003e8000d101d52 */
[----:B------:R1:W-:Y:S01]  /*75d0*/  @P0 LDGSTS.E.BYPASS.LTC128B.128 [R0+0xc100], [R6.64], !P3 ;  /* 0x0c10000006000fae */ /* 0x0003e2000d901d52 */
[----:B------:R-:W-:Y:S01]  /*75e0*/  ISETP.GE.AND P0, PT, R77, 0x41, PT ;  /* 0x000000414d00780c */ /* 0x000fe20003f06270 */
[----:B-1----:R-:W-:-:S04]  /*75f0*/  IMAD R0, R220, c[0x0][0x1e0], RZ ;  /* 0x00007800dc007a24 */ /* 0x002fc800078e02ff */
[----:B------:R-:W-:-:S04]  /*7600*/  IMAD R0, R217, c[0x0][0x1f0], R0 ;  /* 0x00007c00d9007a24 */ /* 0x000fc800078e0200 */
[----:B------:R-:W-:-:S05]  /*7610*/  IMAD R0, R30, c[0x0][0x1e8], R0 ;  /* 0x00007a001e007a24 */ /* 0x000fca00078e0200 */
[----:B------:R-:W-:Y:S01]  /*7620*/  LEA R6, R0, c[0x0][0x1c8], 0x1 ;  /* 0x0000720000067a11 */ /* 0x000fe200078e08ff */
[----:B------:R-:W-:Y:S05]  /*7630*/  SHFL.IDX PT, R7, R19, 0x2, 0x181f ;  /* 0x00581f0013077f89 */ /* 0x000fea00000e0000 */
[----:B------:R-:W1:Y:S01]  /*7640*/  SHFL.IDX PT, R6, R6, 0x2, 0x181f ;  /* 0x00581f0006067f89 */ /* 0x000e6200000e0000 */
[----:B------:R-:W-:-:S04]  /*7650*/  @P0 SHF.R.S32.HI R0, RZ, 0x1f, R188 ;  /* 0x0000001fff000819 */ /* 0x000fc800000114bc */
[----:B------:R-:W-:-:S04]  /*7660*/  @P0 LEA.HI R0, R0, R188, RZ, 0x3 ;  /* 0x000000bc00000211 */ /* 0x000fc800078f18ff */
[----:B------:R-:W-:Y:S01]  /*7670*/  @P0 LOP3.LUT R3, R0, 0xfffffff8, RZ, 0xc0, !PT ;  /* 0xfffffff800030812 */ /* 0x000fe200078ec0ff */
[----:B------:R-:W-:Y:S02]  /*7680*/  @P0 IMAD.SHL.U32 R0, R219, 0x2, RZ ;  /* 0x00000002db000824 */ /* 0x000fe400078e00ff */
[----:B-1----:R-:W-:-:S04]  /*7690*/  @P0 IMAD.WIDE R8, R224, 0x2, R6 ;  /* 0x00000002e0080825 */ /* 0x002fc800078e0206 */
[----:B------:R-:W-:Y:S01]  /*76a0*/  @P0 IMAD.WIDE R6, R3, 0x2, R6 ;  /* 0x0000000203060825 */ /* 0x000fe200078e0206 */
[----:B------:R1:W-:Y:S04]  /*76b0*/  @P0 LDGSTS.E.BYPASS.LTC128B.128 [R0+0xa100], [R8.64], !P2 ;  /* 0x0a10000008000fae */ /* 0x0003e8000d101d52 */
[----:B------:R1:W-:Y:S01]  /*76c0*/  @P0 LDGSTS.E.BYPASS.LTC128B.128 [R0+0xd100], [R6.64], !P3 ;  /* 0x0d10000006000fae */ /* 0x0003e2000d901d52 */
[----:B------:R-:W-:Y:S02]  /*76d0*/  LOP3.LUT R215, R215, 0xfffbffff, RZ, 0xc0, !PT ;  /* 0xfffbffffd7d77812 */ /* 0x000fe400078ec0ff */
[----:B------:R-:W-:Y:S01]  /*76e0*/  ISETP.LT.AND P0, PT, RZ, c[0x0][0x27c], PT ;  /* 0x00009f00ff007a0c */ /* 0x000fe20003f01270 */
[----:B------:R-:W-:Y:S01]  /*76f0*/  IMAD.WIDE.U32 R90, R30, c[0x0][0x210], RZ ;  /* 0x000084001e5a7a25 */ /* 0x000fe200078e00ff */
[----:B------:R-:W-:Y:S01]  /*7700*/  @P2 LOP3.LUT R215, R215, 0x40000, RZ, 0xfc, !PT ;  /* 0x00040000d7d72812 */ /* 0x000fe200078efcff */
[----:B------:R-:W0:Y:S01]  /*7710*/  LDGDEPBAR ;  /* 0x00000000000079af */ /* 0x000e220000000000 */
[----:B-1----:R-:W-:-:S04]  /*7720*/  SHF.R.S32.HI R0, RZ, 0x4, R23 ;  /* 0x00000004ff007819 */ /* 0x002fc80000011417 */
[----:B------:R-:W-:-:S04]  /*7730*/  LEA.HI R3, R23, R0, RZ, 0x1 ;  /* 0x0000000017037211 */ /* 0x000fc800078f08ff */
[----:B------:R-:W-:-:S05]  /*7740*/  LOP3.LUT R3, R3, 0xfffffffe, RZ, 0xc0, !PT ;  /* 0xfffffffe03037812 */ /* 0x000fca00078ec0ff */
[----:B------:R-:W-:Y:S02]  /*7750*/  IMAD.IADD R85, R0, 0x1, -R3 ;  /* 0x0000000100557824 */ /* 0x000fe400078e0a03 */
[----:B------:R-:W-:Y:S02]  /*7760*/  IMAD.SHL.U32 R0, R21, 0x40, RZ ;  /* 0x0000004015007824 */ /* 0x000fe400078e00ff */
[----:B------:R-:W-:-:S03]  /*7770*/  IMAD.SHL.U32 R3, R85, 0x8, RZ ;  /* 0x0000000855037824 */ /* 0x000fc600078e00ff */
[----:B------:R-:W-:Y:S02]  /*7780*/  LOP3.LUT R0, R0, 0x1c0, RZ, 0xc0, !PT ;  /* 0x000001c000007812 */ /* 0x000fe400078ec0ff */
[----:B------:R-:W-:Y:S02]  /*7790*/  ISETP.GT.AND P2, PT, R197, 0x5f, PT ;  /* 0x0000005fc500780c */ /* 0x000fe40003f44270 */
[----:B------:R-:W-:Y:S02]  /*77a0*/  LOP3.LUT R3, R0, 0x8, R3, 0xf8, !PT ;  /* 0x0000000800037812 */ /* 0x000fe400078ef803 */
[----:B---3--:R-:W-:Y:S02]  /*77b0*/  SHF.R.U32.HI R4, RZ, 0x3, R0 ;  /* 0x00000003ff047819 */ /* 0x008fe40000011600 */
[----:B------:R-:W-:Y:S02]  /*77c0*/  LOP3.LUT R215, R215, 0xffefffff, RZ, 0xc0, !PT ;  /* 0xffefffffd7d77812 */ /* 0x000fe400078ec0ff */
[----:B------:R-:W-:Y:S01]  /*77d0*/  LOP3.LUT R4, R3, R4, RZ, 0x3c, !PT ;  /* 0x0000000403047212 */ /* 0x000fe200078e3cff */
[----:B------:R-:W-:Y:S01]  /*77e0*/  IMAD R3, R155, c[0x0][0x210], RZ ;  /* 0x000084009b037a24 */ /* 0x000fe200078e02ff */
[----:B------:R-:W-:Y:S01]  /*77f0*/  @P3 LOP3.LUT R215, R215, 0x100000, RZ, 0xfc, !PT ;  /* 0x00100000d7d73812 */ /* 0x000fe200078efcff */
[----:B------:R-:W-:-:S02]  /*7800*/  IMAD.SHL.U32 R0, R22, 0x40, RZ ;  /* 0x0000004016007824 */ /* 0x000fc400078e00ff */
[----:B------:R-:W-:Y:S01]  /*7810*/  IMAD R3, R30, c[0x0][0x214], R3 ;  /* 0x000085001e037a24 */ /* 0x000fe200078e0203 */
[----:B------:R-:W-:Y:S02]  /*7820*/  LOP3.LUT R215, R215, 0xfff7ffff, RZ, 0xc0, !PT ;  /* 0xfff7ffffd7d77812 */ /* 0x000fe400078ec0ff */
[----:B------:R-:W-:Y:S01]  /*7830*/  SEL R229, RZ, 0x10, P3 ;  /* 0x00000010ffe57807 */ /* 0x000fe20001800000 */
[----:B------:R-:W-:Y:S01]  /*7840*/  IMAD.IADD R88, R91, 0x1, R3 ;  /* 0x000000015b587824 */ /* 0x000fe200078e0203 */
[----:B------:R-:W-:Y:S02]  /*7850*/  LOP3.LUT R4, R4, 0xfffffe00, R0, 0xf8, !PT ;  /* 0xfffffe0004047812 */ /* 0x000fe400078ef800 */
[----:B------:R-:W-:Y:S02]  /*7860*/  IADD3 R166, R226, -0x1, RZ ;  /* 0xffffffffe2a67810 */ /* 0x000fe40007ffe0ff */
[----:B------:R-:W-:Y:S02]  /*7870*/  ISETP.NE.AND P3, PT, R26, 0x1, PT ;  /* 0x000000011a00780c */ /* 0x000fe40003f65270 */
[----:B------:R-:W-:Y:S01]  /*7880*/  @P2 LOP3.LUT R215, R215, 0x80000, RZ, 0xfc, !PT ;  /* 0x00080000d7d72812 */ /* 0x000fe200078efcff */
[----:B------:R-:W-:Y:S05]  /*7890*/  @P0 BRA `(.L_x_362) ;  /* 0x0000002000000947 */ /* 0x000fea0003800000 */
[----:B--2---:R-:W-:-:S04]  /*78a0*/  DEPBAR.LE SB0, 0x1 ;  /* 0x000080400000791a */ /* 0x004fc80000000000 */
[----:B------:R-:W-:Y:S05]  /*78b0*/  BRA `(.L_x_363) ;  /* 0x00004a3000007947 */ /* 0x000fea0003800000 */
.L_x_362:
[----:B--2---:R-:W-:Y:S01]  /*78c0*/  ULDC.U8 UR4, c[0x0][0x298] ;  /* 0x0000a60000047ab9 */ /* 0x004fe20000000000 */
[----:B-----5:R-:W-:Y:S01]  /*78d0*/  SHF.R.S32.HI R0, RZ, 0x1f, R135 ;  /* 0x0000001fff007819 */ /* 0x020fe20000011487 */
[----:B------:R-:W-:Y:S01]  /*78e0*/  IMAD.WIDE.U32 R10, R135, c[0x0][0x280], RZ ;  /* 0x0000a000870a7a25 */ /* 0x000fe200078e00ff */
[----:B------:R-:W-:Y:S01]  /*78f0*/  ISETP.NE.AND P0, PT, RZ, UR4, PT ;  /* 0x00000004ff007c0c */ /* 0x000fe2000bf05270 */
[----:B------:R-:W-:Y:S01]  /*7900*/  BSSY B2, `(.L_x_363) ;  /* 0x000049e000027945 */ /* 0x000fe20003800000 */
[----:B------:R-:W-:Y:S01]  /*7910*/  SHF.L.U32 R45, R219, 0x1, RZ ;  /* 0x00000001db2d7819 */ /* 0x000fe200000006ff */
[C---:B------:R-:W-:Y:S02]  /*7920*/  IMAD R3, R0.reuse, c[0x0][0x280], RZ ;  /* 0x0000a00000037a24 */ /* 0x040fe400078e02ff */
[----:B------:R-:W-:Y:S02]  /*7930*/  IMAD R0, R0, c[0x0][0x290], RZ ;  /* 0x0000a40000007a24 */ /* 0x000fe400078e02ff */
[----:B------:R-:W-:-:S02]  /*7940*/  IMAD R3, R135, c[0x0][0x284], R3 ;  /* 0x0000a10087037a24 */ /* 0x000fc400078e0203 */
[C---:B------:R-:W-:Y:S01]  /*7950*/  IMAD R6, R135.reuse, c[0x0][0x294], R0 ;  /* 0x0000a50087067a24 */ /* 0x040fe200078e0200 */
[----:B------:R-:W-:Y:S01]  /*7960*/  LEA R0, R50, R18, 0x5 ;  /* 0x0000001232007211 */ /* 0x000fe200078e28ff */
[----:B------:R-:W-:Y:S01]  /*7970*/  IMAD.WIDE.U32 R12, R135, c[0x0][0x290], RZ ;  /* 0x0000a400870c7a25 */ /* 0x000fe200078e00ff */
[----:B------:R-:W-:-:S04]  /*7980*/  IADD3 R9, R3, R11, RZ ;  /* 0x0000000b03097210 */ /* 0x000fc80007ffe0ff */
[----:B------:R-:W-:Y:S01]  /*7990*/  IADD3 R7, R6, R13, RZ ;  /* 0x0000000d06077210 */ /* 0x000fe20007ffe0ff */
[----:B------:R-:W-:Y:S05]  /*79a0*/  @!P0 BRA `(.L_x_364) ;  /* 0x0000246000008947 */ /* 0x000fea0003800000 */
[----:B------:R-:W-:Y:S01]  /*79b0*/  @P3 IMAD.HI.U32 R3, R0, c[0x0][0x2c8], RZ ;  /* 0x0000b20000033a27 */ /* 0x000fe200078e00ff */
[----:B------:R-:W-:Y:S01]  /*79c0*/  MOV R8, R10 ;  /* 0x0000000a00087202 */ /* 0x000fe20000000f00 */
[----:B------:R-:W-:Y:S01]  /*79d0*/  BSSY B0, `(.L_x_365) ;  /* 0x000002d000007945 */ /* 0x000fe20003800000 */
[----:B------:R-:W-:Y:S01]  /*79e0*/  CS2R R32, SRZ ;  /* 0x0000000000207805 */ /* 0x000fe2000001ff00 */
[----:B------:R-:W-:Y:S01]  /*79f0*/  IMAD.SHL.U32 R38, R50, 0x4, RZ ;  /* 0x0000000432267824 */ /* 0x000fe200078e00ff */
[----:B------:R-:W-:Y:S01]  /*7a00*/  @P3 SHF.R.U32.HI R0, RZ, c[0x0][0x2cc], R3 ;  /* 0x0000b300ff003a19 */ /* 0x000fe20000011603 */
[----:B------:R-:W-:Y:S01]  /*7a10*/  CS2R R20, SRZ ;  /* 0x0000000000147805 */ /* 0x000fe2000001ff00 */
[----:B------:R-:W-:Y:S01]  /*7a20*/  CS2R R14, SRZ ;  /* 0x00000000000e7805 */ /* 0x000fe2000001ff00 */
[----:B------:R-:W-:Y:S01]  /*7a30*/  CS2R R22, SRZ ;  /* 0x0000000000167805 */ /* 0x000fe2000001ff00 */
[----:B------:R-:W-:Y:S01]  /*7a40*/  SHF.R.S32.HI R3, RZ, 0x1f, R0 ;  /* 0x0000001fff037819 */ /* 0x000fe20000011400 */
[----:B------:R-:W-:Y:S01]  /*7a50*/  IMAD.WIDE.U32 R8, R0, c[0x0][0x280], R8 ;  /* 0x0000a00000087a25 */ /* 0x000fe200078e0008 */
[----:B------:R-:W-:-:S03]  /*7a60*/  CS2R R16, SRZ ;  /* 0x0000000000107805 */ /* 0x000fc6000001ff00 */
[C---:B------:R-:W-:Y:S01]  /*7a70*/  IMAD R6, R3.reuse, c[0x0][0x280], RZ ;  /* 0x0000a00003067a24 */ /* 0x040fe200078e02ff */
[----:B------:R-:W-:Y:S01]  /*7a80*/  LEA R25, P0, R8, c[0x0][0x270], 0x1 ;  /* 0x00009c0008197a11 */ /* 0x000fe200078008ff */
[----:B------:R-:W-:Y:S02]  /*7a90*/  IMAD R3, R3, c[0x0][0x290], RZ ;  /* 0x0000a40003037a24 */ /* 0x000fe400078e02ff */
[----:B------:R-:W-:-:S05]  /*7aa0*/  IMAD R6, R0, c[0x0][0x284], R6 ;  /* 0x0000a10000067a24 */ /* 0x000fca00078e0206 */
[----:B------:R-:W-:-:S04]  /*7ab0*/  IADD3 R6, R9, R6, RZ ;  /* 0x0000000609067210 */ /* 0x000fc80007ffe0ff */
[----:B------:R-:W-:Y:S01]  /*7ac0*/  LEA.HI.X R24, R8, c[0x0][0x274], R6, 0x1, P0 ;  /* 0x00009d0008187a11 */ /* 0x000fe200000f0c06 */
[----:B------:R-:W-:Y:S01]  /*7ad0*/  IMAD.MOV.U32 R6, RZ, RZ, R12 ;  /* 0x000000ffff067224 */ /* 0x000fe200078e000c */
[----:B------:R1:W2:Y:S03]  /*7ae0*/  SHFL.IDX PT, R8, R25, RZ, 0x181f ;  /* 0x00181fff19087589 */ /* 0x0002a600000e0000 */
[C---:B------:R-:W-:Y:S01]  /*7af0*/  IMAD.WIDE.U32 R6, R0.reuse, c[0x0][0x290], R6 ;  /* 0x0000a40000067a25 */ /* 0x040fe200078e0006 */
[----:B------:R1:W3:Y:S03]  /*7b00*/  SHFL.IDX PT, R9, R24, RZ, 0x181f ;  /* 0x00181fff18097589 */ /* 0x0002e600000e0000 */
[----:B------:R-:W-:Y:S01]  /*7b10*/  IMAD R0, R0, c[0x0][0x294], R3 ;  /* 0x0000a50000007a24 */ /* 0x000fe200078e0203 */
[----:B------:R-:W-:-:S04]  /*7b20*/  LEA R19, P0, R6, c[0x0][0x288], 0x1 ;  /* 0x0000a20006137a11 */ /* 0x000fc800078008ff */
[----:B------:R-:W-:-:S04]  /*7b30*/  IADD3 R0, R7, R0, RZ ;  /* 0x0000000007007210 */ /* 0x000fc80007ffe0ff */
[----:B------:R-:W-:Y:S02]  /*7b40*/  LEA.HI.X R18, R6, c[0x0][0x28c], R0, 0x1, P0 ;  /* 0x0000a30006127a11 */ /* 0x000fe400000f0c00 */
[----:B------:R1:W4:Y:S04]  /*7b50*/  SHFL.IDX PT, R6, R19, RZ, 0x181f ;  /* 0x00181fff13067589 */ /* 0x00032800000e0000 */
[----:B------:R1:W1:Y:S01]  /*7b60*/  SHFL.IDX PT, R7, R18, RZ, 0x181f ;  /* 0x00181fff12077589 */ /* 0x00026200000e0000 */
[----:B------:R-:W-:Y:S05]  /*7b70*/  @P4 BRA `(.L_x_366) ;  /* 0x0000012000004947 */ /* 0x000fea0003800000 */
[C---:B------:R-:W-:Y:S01]  /*7b80*/  ISETP.GE.AND P0, PT, R38.reuse, c[0x0][0x27c], PT ;  /* 0x00009f0026007a0c */ /* 0x040fe20003f06270 */
[----:B------:R-:W-:Y:S01]  /*7b90*/  CS2R R14, SRZ ;  /* 0x00000000000e7805 */ /* 0x000fe2000001ff00 */
[----:B------:R-:W-:Y:S01]  /*7ba0*/  CS2R R16, SRZ ;  /* 0x0000000000107805 */ /* 0x000fe2000001ff00 */
[----:B------:R-:W-:-:S10]  /*7bb0*/  IADD3 R3, R38, 0x20, RZ ;  /* 0x0000002026037810 */ /* 0x000fd40007ffe0ff */
[----:B--23--:R-:W-:-:S04]  /*7bc0*/  @!P0 IMAD.WIDE R12, R38, 0x2, R8 ;  /* 0x00000002260c8825 */ /* 0x00cfc800078e0208 */
[----:B-1--4-:R-:W-:Y:S01]  /*7bd0*/  @!P0 IMAD.WIDE R10, R38, 0x2, R6 ;  /* 0x00000002260a8825 */ /* 0x012fe200078e0206 */
[----:B------:R1:W5:Y:S04]  /*7be0*/  @!P0 LD.E.64 R14, [R12.64] ;  /* 0x000000120c0e8980 */ /* 0x000368000c101b00 */
[----:B------:R1:W5:Y:S01]  /*7bf0*/  @!P0 LD.E.64 R16, [R10.64] ;  /* 0x000000120a108980 */ /* 0x000362000c101b00 */
[----:B------:R-:W-:Y:S01]  /*7c00*/  ISETP.GE.AND P0, PT, R3, c[0x0][0x27c], PT ;  /* 0x00009f0003007a0c */ /* 0x000fe20003f06270 */
[----:B------:R-:W-:Y:S01]  /*7c10*/  CS2R R20, SRZ ;  /* 0x0000000000147805 */ /* 0x000fe2000001ff00 */
[----:B------:R-:W-:-:S11]  /*7c20*/  CS2R R22, SRZ ;  /* 0x0000000000167805 */ /* 0x000fd6000001ff00 */
[----:B------:R-:W-:-:S04]  /*7c30*/  @!P0 SHF.R.S32.HI R0, RZ, 0x1f, R3 ;  /* 0x0000001fff008819 */ /* 0x000fc80000011403 */
[----:B------:R-:W-:-:S04]  /*7c40*/  @!P0 LEA.HI R0, R0, R3, RZ, 0x2 ;  /* 0x0000000300008211 */ /* 0x000fc800078f10ff */
[----:B------:R-:W-:-:S05]  /*7c50*/  @!P0 LOP3.LUT R0, R0, 0xfffffffc, RZ, 0xc0, !PT ;  /* 0xfffffffc00008812 */ /* 0x000fca00078ec0ff */
[----:B------:R-:W-:-:S04]  /*7c60*/  @!P0 IMAD.WIDE R8, R0, 0x2, R8 ;  /* 0x0000000200088825 */ /* 0x000fc800078e0208 */
[----:B------:R-:W-:Y:S01]  /*7c70*/  @!P0 IMAD.WIDE R6, R0, 0x2, R6 ;  /* 0x0000000200068825 */ /* 0x000fe200078e0206 */
[----:B------:R1:W5:Y:S04]  /*7c80*/  @!P0 LD.E.64 R20, [R8.64] ;  /* 0x0000001208148980 */ /* 0x000368000c101b00 */
[----:B------:R1:W5:Y:S02]  /*7c90*/  @!P0 LD.E.64 R22, [R6.64] ;  /* 0x0000001206168980 */ /* 0x000364000c101b00 */
.L_x_366:
[----:B------:R-:W-:Y:S05]  /*7ca0*/  BSYNC B0 ;  /* 0x0000000000007941 */ /* 0x000fea0003800000 */
.L_x_365:
[----:B-1---5:R-:W-:Y:S01]  /*7cb0*/  IMAD.MOV.U32 R11, RZ, RZ, R20 ;  /* 0x000000ffff0b7224 */ /* 0x022fe200078e0014 */
[----:B---3--:R1:W3:Y:S01]  /*7cc0*/  SHFL.IDX PT, R9, R24, 0x1, 0x181f ;  /* 0x00381f0018097f89 */ /* 0x0082e200000e0000 */
[----:B------:R-:W-:Y:S01]  /*7cd0*/  IMAD.MOV.U32 R10, RZ, RZ, R21 ;  /* 0x000000ffff0a7224 */ /* 0x000fe200078e0015 */
[----:B------:R-:W-:Y:S01]  /*7ce0*/  BSSY B0, `(.L_x_367) ;  /* 0x0000028000007945 */ /* 0x000fe20003800000 */
[----:B------:R-:W-:Y:S01]  /*7cf0*/  IMAD.MOV.U32 R3, RZ, RZ, R14 ;  /* 0x000000ffff037224 */ /* 0x000fe200078e000e */
[----:B------:R-:W-:Y:S01]  /*7d00*/  PRMT R57, R57, 0x5410, R11 ;  /* 0x0000541039397816 */ /* 0x000fe2000000000b */
[----:B------:R-:W-:Y:S01]  /*7d10*/  IMAD.MOV.U32 R0, RZ, RZ, R15 ;  /* 0x000000ffff007224 */ /* 0x000fe200078e000f */
[----:B------:R-:W-:Y:S01]  /*7d20*/  PRMT R58, R58, 0x5410, R10 ;  /* 0x000054103a3a7816 */ /* 0x000fe2000000000a */
[----:B------:R-:W-:Y:S01]  /*7d30*/  IMAD.MOV.U32 R11, RZ, RZ, R22 ;  /* 0x000000ffff0b7224 */ /* 0x000fe200078e0016 */
[----:B------:R-:W-:Y:S01]  /*7d40*/  PRMT R44, R44, 0x5410, R3 ;  /* 0x000054102c2c7816 */ /* 0x000fe20000000003 */
[----:B------:R-:W-:Y:S01]  /*7d50*/  IMAD.MOV.U32 R10, RZ, RZ, R23 ;  /* 0x000000ffff0a7224 */ /* 0x000fe200078e0017 */
[----:B------:R-:W-:Y:S01]  /*7d60*/  PRMT R56, R56, 0x5410, R0 ;  /* 0x0000541038387816 */ /* 0x000fe20000000000 */
[----:B------:R-:W-:Y:S01]  /*7d70*/  IMAD.MOV.U32 R3, RZ, RZ, R16 ;  /* 0x000000ffff037224 */ /* 0x000fe200078e0010 */
[----:B--2---:R1:W2:Y:S01]  /*7d80*/  SHFL.IDX PT, R8, R25, 0x1, 0x181f ;  /* 0x00381f0019087f89 */ /* 0x0042a200000e0000 */
[----:B------:R-:W-:Y:S01]  /*7d90*/  IMAD.MOV.U32 R0, RZ, RZ, R17 ;  /* 0x000000ffff007224 */ /* 0x000fe200078e0011 */
[----:B------:R-:W-:Y:S01]  /*7da0*/  PRMT R57, R11, 0x7610, R57 ;  /* 0x000076100b397816 */ /* 0x000fe20000000039 */
[----:B------:R-:W-:Y:S01]  /*7db0*/  CS2R R26, SRZ ;  /* 0x00000000001a7805 */ /* 0x000fe2000001ff00 */
[----:B------:R1:W4:Y:S01]  /*7dc0*/  SHFL.IDX PT, R7, R18, 0x1, 0x181f ;  /* 0x00381f0012077f89 */ /* 0x00032200000e0000 */
[----:B------:R-:W-:Y:S01]  /*7dd0*/  PRMT R58, R10, 0x7610, R58 ;  /* 0x000076100a3a7816 */ /* 0x000fe2000000003a */
[----:B------:R-:W-:Y:S01]  /*7de0*/  CS2R R30, SRZ ;  /* 0x00000000001e7805 */ /* 0x000fe2000001ff00 */
[----:B------:R-:W-:Y:S01]  /*7df0*/  PRMT R44, R3, 0x7610, R44 ;  /* 0x00007610032c7816 */ /* 0x000fe2000000002c */
[----:B----4-:R1:W4:Y:S01]  /*7e00*/  SHFL.IDX PT, R6, R19, 0x1, 0x181f ;  /* 0x00381f0013067f89 */ /* 0x01032200000e0000 */
[----:B------:R-:W-:Y:S01]  /*7e10*/  PRMT R56, R0, 0x7610, R56 ;  /* 0x0000761000387816 */ /* 0x000fe20000000038 */
[----:B------:R-:W-:Y:S01]  /*7e20*/  CS2R R28, SRZ ;  /* 0x00000000001c7805 */ /* 0x000fe2000001ff00 */
[----:B------:R-:W-:Y:S05]  /*7e30*/  @P1 BRA `(.L_x_368) ;  /* 0x0000012000001947 */ /* 0x000fea0003800000 */
[C---:B------:R-:W-:Y:S01]  /*7e40*/  ISETP.GE.AND P0, PT, R38.reuse, c[0x0][0x27c], PT ;  /* 0x00009f0026007a0c */ /* 0x040fe20003f06270 */
[----:B------:R-:W-:Y:S01]  /*7e50*/  CS2R R26, SRZ ;  /* 0x00000000001a7805 */ /* 0x000fe2000001ff00 */
[----:B------:R-:W-:Y:S01]  /*7e60*/  CS2R R28, SRZ ;  /* 0x00000000001c7805 */ /* 0x000fe2000001ff00 */
[----:B------:R-:W-:-:S10]  /*7e70*/  IADD3 R3, R38, 0x20, RZ ;  /* 0x0000002026037810 */ /* 0x000fd40007ffe0ff */
[----:B--23--:R-:W-:-:S04]  /*7e80*/  @!P0 IMAD.WIDE R12, R38, 0x2, R8 ;  /* 0x00000002260c8825 */ /* 0x00cfc800078e0208 */
[----:B----4-:R-:W-:Y:S01]  /*7e90*/  @!P0 IMAD.WIDE R10, R38, 0x2, R6 ;  /* 0x00000002260a8825 */ /* 0x010fe200078e0206 */
        /* <DEDUP_REMOVED lines=12> */
.L_x_368:
[----:B------:R-:W-:Y:S05]  /*7f60*/  BSYNC B0 ;  /* 0x0000000000007941 */ /* 0x000fea0003800000 */
.L_x_367:
[----:B--2--5:R-:W-:Y:S01]  /*7f70*/  IMAD.MOV.U32 R11, RZ, RZ, R32 ;  /* 0x000000ffff0b7224 */ /* 0x024fe200078e0020 */
        /* <DEDUP_REMOVED lines=12> */
[----:B------:R2:W1:Y:S01]  /*8040*/  SHFL.IDX PT, R8, R25, 0x2, 0x181f ;  /* 0x00581f0019087f89 */ /* 0x00046200000e0000 */
        /* <DEDUP_REMOVED lines=10> */
[----:B------:R-:W-:Y:S01]  /*80f0*/  CS2R R42, SRZ ;  /* 0x00000000002a7805 */ /* 0x000fe2000001ff00 */
[----:B------:R-:W-:Y:S01]  /*8100*/  CS2R R36, SRZ ;  /* 0x0000000000247805 */ /* 0x000fe2000001ff00 */
[----:B------:R-:W-:Y:S05]  /*8110*/  @P5 BRA `(.L_x_370) ;  /* 0x0000012000005947 */ /* 0x000fea0003800000 */
[C---:B---3--:R-:W-:Y:S01]  /*8120*/  ISETP.GE.AND P0, PT, R38.reuse, c[0x0][0x27c], PT ;  /* 0x00009f0026007a0c */ /* 0x048fe20003f06270 */
[----:B------:R-:W-:Y:S01]  /*8130*/  CS2R R34, SRZ ;  /* 0x0000000000227805 */ /* 0x000fe2000001ff00 */
[----:B------:R-:W-:Y:S01]  /*8140*/  CS2R R36, SRZ ;  /* 0x0000000000247805 */ /* 0x000fe2000001ff00 */
[----:B------:R-:W-:-:S10]  /*8150*/  IADD3 R3, R38, 0x20, RZ ;  /* 0x0000002026037810 */ /* 0x000fd40007ffe0ff */
[----:B-1----:R-:W-:-:S04]  /*8160*/  @!P0 IMAD.WIDE R12, R38, 0x2, R8 ;  /* 0x00000002260c8825 */ /* 0x002fc800078e0208 */
        /* <DEDUP_REMOVED lines=13> */
.L_x_370:
[----:B---3--:R-:W-:Y:S05]  /*8240*/  BSYNC B0 ;  /* 0x0000000000007941 */ /* 0x008fea0003800000 */
.L_x_369:
[----:B-1---5:R-:W-:Y:S01]  /*8250*/  IMAD.MOV.U32 R11, RZ, RZ, R40 ;  /* 0x000000ffff0b7224 */ /* 0x022fe200078e0028 */
[----:B------:R1:W3:Y:S01]  /*8260*/  SHFL.IDX PT, R9, R24, 0x3, 0x181f ;  /* 0x00781f0018097f89 */ /* 0x0002e200000e0000 */
        /* <DEDUP_REMOVED lines=11> */
[----:B------:R1:W2:Y:S01]  /*8320*/  SHFL.IDX PT, R8, R25, 0x3, 0x181f ;  /* 0x00781f0019087f89 */ /* 0x0002a200000e0000 */
        /* <DEDUP_REMOVED lines=29> */
.L_x_372:
[----:B------:R-:W-:Y:S05]  /*8500*/  BSYNC B0 ;  /* 0x0000000000007941 */ /* 0x000fea0003800000 */
.L_x_371:
[----:B--2-4-:R-:W-:Y:S01]  /*8510*/  IMAD.IADD R6, R39, 0x1, -R218 ;  /* 0x0000000127067824 */ /* 0x014fe200078e0ada */
[----:B------:R-:W-:-:S04]  /*8520*/  DEPBAR.LE SB0, 0x1 ;  /* 0x000080400000791a */ /* 0x000fc80000000000 */
[----:B-1----:R-:W-:Y:S01]  /*8530*/  IMNMX R25, R6, 0x80, PT ;  /* 0x0000008006197817 */ /* 0x002fe20003800200 */
[----:B-----5:R-:W-:Y:S01]  /*8540*/  IMAD.MOV.U32 R0, RZ, RZ, R54 ;  /* 0x000000ffff007224 */ /* 0x020fe200078e0036 */
[----:B------:R-:W-:Y:S01]  /*8550*/  BSSY B1, `(.L_x_373) ;  /* 0x000006c000017945 */ /* 0x000fe20003800000 */
[----:B------:R-:W-:Y:S01]  /*8560*/  IMAD.MOV.U32 R7, RZ, RZ, R55 ;  /* 0x000000ffff077224 */ /* 0x000fe200078e0037 */
[----:B------:R-:W-:Y:S01]  /*8570*/  BAR.SYNC.DEFER_BLOCKING 0x0 ;  /* 0x0000000000007b1d */ /* 0x000fe20000010000 */
[----:B------:R-:W-:Y:S01]  /*8580*/  ISETP.GE.AND P0, PT, R51, R25, PT ;  /* 0x000000193300720c */ /* 0x000fe20003f06270 */
[----:B------:R-:W-:Y:S02]  /*8590*/  IMAD.MOV.U32 R3, RZ, RZ, R46 ;  /* 0x000000ffff037224 */ /* 0x000fe400078e002e */
[----:B------:R-:W-:Y:S01]  /*85a0*/  PRMT R69, R0, 0x5410, R7 ;  /* 0x0000541000457816 */ /* 0x000fe20000000007 */
[----:B------:R-:W-:Y:S01]  /*85b0*/  IMAD.MOV.U32 R7, RZ, RZ, R52 ;  /* 0x000000ffff077224 */ /* 0x000fe200078e0034 */
[----:B------:R-:W-:Y:S01]  /*85c0*/  MOV R0, R47 ;  /* 0x0000002f00007202 */ /* 0x000fe20000000f00 */
[----:B------:R-:W-:Y:S01]  /*85d0*/  IMAD.MOV.U32 R6, RZ, RZ, R53 ;  /* 0x000000ffff067224 */ /* 0x000fe200078e0035 */
[----:B------:R-:W-:-:S02]  /*85e0*/  PRMT R39, R39, 0x5410, R3 ;  /* 0x0000541027277816 */ /* 0x000fc40000000003 */
[----:B------:R-:W-:Y:S01]  /*85f0*/  PRMT R67, R67, 0x5410, R0 ;  /* 0x0000541043437816 */ /* 0x000fe20000000000 */
[----:B------:R-:W-:Y:S01]  /*8600*/  IMAD.MOV.U32 R0, RZ, RZ, R49 ;  /* 0x000000ffff007224 */ /* 0x000fe200078e0031 */
[----:B------:R-:W-:Y:S02]  /*8610*/  MOV R3, R48 ;  /* 0x0000003000037202 */ /* 0x000fe40000000f00 */
[----:B------:R-:W-:Y:S02]  /*8620*/  PRMT R68, R7, 0x5410, R6 ;  /* 0x0000541007447816 */ /* 0x000fe40000000006 */
[----:B------:R-:W-:Y:S02]  /*8630*/  PRMT R39, R3, 0x7610, R39 ;  /* 0x0000761003277816 */ /* 0x000fe40000000027 */
[----:B------:R-:W-:Y:S01]  /*8640*/  PRMT R67, R0, 0x7610, R67 ;  /* 0x0000761000437816 */ /* 0x000fe20000000043 */
[----:B------:R-:W-:Y:S05]  /*8650*/  @P0 BRA `(.L_x_374) ;  /* 0x000005b000000947 */ /* 0x000fea0003800000 */
[----:B------:R-:W-:Y:S01]  /*8660*/  ISETP.GE.AND P0, PT, R38, c[0x0][0x27c], PT ;  /* 0x00009f0026007a0c */ /* 0x000fe20003f06270 */
[----:B------:R-:W-:-:S12]  /*8670*/  BSSY B0, `(.L_x_375) ;  /* 0x000002c000007945 */ /* 0x000fd80003800000 */
[----:B------:R-:W-:Y:S05]  /*8680*/  @P0 BRA `(.L_x_376) ;  /* 0x000002a000000947 */ /* 0x000fea0003800000 */
[----:B---3--:R-:W1:Y:S01]  /*8690*/  LDS.128 R8, [R45+0x100] ;  /* 0x000100002d087984 */ /* 0x008e620000000c00 */
[----:B------:R-:W-:Y:S02]  /*86a0*/  SHF.R.U32.HI R0, RZ, 0x10, R17 ;  /* 0x00000010ff007819 */ /* 0x000fe40000011611 */
[--C-:B------:R-:W-:Y:S02]  /*86b0*/  SHF.R.U64 R19, R14, 0x10, R15.reuse ;  /* 0x000000100e137819 */ /* 0x100fe4000000120f */
[----:B------:R-:W-:Y:S02]  /*86c0*/  SHF.R.U32.HI R3, RZ, 0x10, R15 ;  /* 0x00000010ff037819 */ /* 0x000fe4000001160f */
[----:B------:R-:W-:Y:S01]  /*86d0*/  SHF.R.U64 R18, R16, 0x10, R17 ;  /* 0x0000001010127819 */ /* 0x000fe20000001211 */
[----:B------:R-:W-:Y:S02]  /*86e0*/  HADD2.F32 R19, -RZ, R19.H0_H0 ;  /* 0x20000013ff137230 */ /* 0x000fe40000004100 */
[----:B------:R-:W-:-:S02]  /*86f0*/  HADD2.F32 R24, -RZ, R3.H0_H0 ;  /* 0x20000003ff187230 */ /* 0x000fc40000004100 */
[----:B------:R-:W-:Y:S02]  /*8700*/  HADD2.F32 R3, -RZ, R44.H1_H1 ;  /* 0x3000002cff037230 */ /* 0x000fe40000004100 */
[----:B------:R-:W-:Y:S02]  /*8710*/  HADD2.F32 R18, -RZ, R18.H0_H0 ;  /* 0x20000012ff127230 */ /* 0x000fe40000004100 */
[--C-:B-1----:R-:W-:Y:S02]  /*8720*/  HADD2.F32 R7, -RZ, R11.reuse.H0_H0 ;  /* 0x2000000bff077230 */ /* 0x102fe40000004100 */
[--C-:B------:R-:W-:Y:S02]  /*8730*/  HADD2.F32 R14, -RZ, R10.reuse.H0_H0 ;  /* 0x2000000aff0e7230 */ /* 0x100fe40000004100 */
[----:B------:R-:W-:Y:S02]  /*8740*/  HADD2.F32 R13, -RZ, R10.H1_H1 ;  /* 0x3000000aff0d7230 */ /* 0x000fe40000004100 */
[----:B------:R-:W-:-:S02]  /*8750*/  HADD2.F32 R11, -RZ, R11.H1_H1 ;  /* 0x3000000bff0b7230 */ /* 0x000fc40000004100 */
[----:B------:R-:W-:Y:S02]  /*8760*/  HADD2.F32 R10, -RZ, R0.H0_H0 ;  /* 0x20000000ff0a7230 */ /* 0x000fe40000004100 */
[--C-:B------:R-:W-:Y:S02]  /*8770*/  HADD2.F32 R6, -RZ, R8.reuse.H0_H0 ;  /* 0x20000008ff067230 */ /* 0x100fe40000004100 */
[--C-:B------:R-:W-:Y:S02]  /*8780*/  HADD2.F32 R16, -RZ, R9.reuse.H0_H0 ;  /* 0x20000009ff107230 */ /* 0x100fe40000004100 */
[----:B------:R-:W-:Y:S01]  /*8790*/  HADD2.F32 R15, -RZ, R9.H1_H1 ;  /* 0x30000009ff0f7230 */ /* 0x000fe20000004100 */
[-C--:B------:R-:W-:Y:S01]  /*87a0*/  FMUL.FTZ R9, R11, R10.reuse ;  /* 0x0000000a0b097220 */ /* 0x080fe20000410000 */
[----:B------:R-:W-:Y:S01]  /*87b0*/  HADD2.F32 R8, -RZ, R8.H1_H1 ;  /* 0x30000008ff087230 */ /* 0x000fe20000004100 */
[C---:B------:R-:W-:Y:S01]  /*87c0*/  FMUL.FTZ R10, R7.reuse, R10 ;  /* 0x0000000a070a7220 */ /* 0x040fe20000410000 */
[----:B------:R-:W-:Y:S01]  /*87d0*/  HADD2.F32 R0, -RZ, R44.H0_H0 ;  /* 0x2000002cff007230 */ /* 0x000fe20000004100 */
[----:B------:R-:W-:-:S02]  /*87e0*/  FFMA.FTZ R17, R7, R24, -R9 ;  /* 0x0000001807117223 */ /* 0x000fc40000010809 */
[----:B------:R-:W-:Y:S02]  /*87f0*/  FFMA.FTZ R11, R11, R24, R10 ;  /* 0x000000180b0b7223 */ /* 0x000fe4000001000a */
[-C--:B------:R-:W-:Y:S02]  /*8800*/  FMUL.FTZ R12, R8, R0.reuse ;  /* 0x00000000080c7220 */ /* 0x080fe40000410000 */
[C---:B------:R-:W-:Y:S01]  /*8810*/  FMUL.FTZ R7, R6.reuse, R0 ;  /* 0x0000000006077220 */ /* 0x040fe20000410000 */
[--C-:B------:R-:W-:Y:S01]  /*8820*/  HADD2.F32 R0, -RZ, R56.reuse.H0_H0 ;  /* 0x20000038ff007230 */ /* 0x100fe20000004100 */
[----:B------:R-:W-:Y:S01]  /*8830*/  FFMA.FTZ R12, R6, R3, -R12 ;  /* 0x00000003060c7223 */ /* 0x000fe2000001080c */
[----:B------:R-:W-:Y:S01]  /*8840*/  F2FP.PACK_AB R11, R11, R17 ;  /* 0x000000110b0b723e */ /* 0x000fe200000000ff */
[----:B------:R-:W-:Y:S01]  /*8850*/  FFMA.FTZ R8, R8, R3, R7 ;  /* 0x0000000308087223 */ /* 0x000fe20000010007 */
[----:B------:R-:W-:Y:S01]  /*8860*/  HADD2.F32 R3, -RZ, R56.H1_H1 ;  /* 0x30000038ff037230 */ /* 0x000fe20000004100 */
[----:B------:R-:W-:-:S02]  /*8870*/  FMUL.FTZ R6, R13, R0 ;  /* 0x000000000d067220 */ /* 0x000fc40000410000 */
[----:B------:R-:W-:Y:S01]  /*8880*/  FMUL.FTZ R10, R14, R0 ;  /* 0x000000000e0a7220 */ /* 0x000fe20000410000 */
[----:B------:R-:W-:Y:S01]  /*8890*/  F2FP.PACK_AB R8, R8, R12 ;  /* 0x0000000c0808723e */ /* 0x000fe200000000ff */
[-C--:B------:R-:W-:Y:S02]  /*88a0*/  FMUL.FTZ R0, R15, R18.reuse ;  /* 0x000000120f007220 */ /* 0x080fe40000410000 */
[----:B------:R-:W-:Y:S02]  /*88b0*/  FMUL.FTZ R9, R16, R18 ;  /* 0x0000001210097220 */ /* 0x000fe40000410000 */
[-C--:B------:R-:W-:Y:S02]  /*88c0*/  FFMA.FTZ R6, R14, R3.reuse, -R6 ;  /* 0x000000030e067223 */ /* 0x080fe40000010806 */
[----:B------:R-:W-:Y:S02]  /*88d0*/  FFMA.FTZ R10, R13, R3, R10 ;  /* 0x000000030d0a7223 */ /* 0x000fe4000001000a */
[----:B------:R-:W-:-:S02]  /*88e0*/  FFMA.FTZ R0, R16, R19, -R0 ;  /* 0x0000001310007223 */ /* 0x000fc40000010800 */
[----:B------:R-:W-:Y:S01]  /*88f0*/  FFMA.FTZ R9, R15, R19, R9 ;  /* 0x000000130f097223 */ /* 0x000fe20000010009 */
[----:B------:R-:W-:-:S04]  /*8900*/  F2FP.PACK_AB R10, R10, R6 ;  /* 0x000000060a0a723e */ /* 0x000fc800000000ff */
[----:B------:R-:W-:-:S05]  /*8910*/  F2FP.PACK_AB R9, R9, R0 ;  /* 0x000000000909723e */ /* 0x000fca00000000ff */
[----:B------:R1:W-:Y:S02]  /*8920*/  STS.128 [R45+0x100], R8 ;  /* 0x000100082d007388 */ /* 0x0003e40000000c00 */
.L_x_376:
[----:B------:R-:W-:Y:S05]  /*8930*/  BSYNC B0 ;  /* 0x0000000000007941 */ /* 0x000fea0003800000 */
.L_x_375:
[----:B------:R-:W-:-:S04]  /*8940*/  IADD3 R0, R38, 0x20, RZ ;  /* 0x0000002026007810 */ /* 0x000fc80007ffe0ff */
[----:B------:R-:W-:-:S13]  /*8950*/  ISETP.GE.AND P0, PT, R0, c[0x0][0x27c], PT ;  /* 0x00009f0000007a0c */ /* 0x000fda0003f06270 */
[----:B------:R-:W-:Y:S05]  /*8960*/  @P0 BRA `(.L_x_374) ;  /* 0x000002a000000947 */ /* 0x000fea0003800000 */
[----:B-1-3--:R-:W1:Y:S01]  /*8970*/  LDS.128 R8, [R45+0x4100] ;  /* 0x004100002d087984 */ /* 0x00ae620000000c00 */
[----:B------:R-:W-:Y:S02]  /*8980*/  SHF.R.U32.HI R0, RZ, 0x10, R23 ;  /* 0x00000010ff007819 */ /* 0x000fe40000011617 */
[--C-:B------:R-:W-:Y:S02]  /*8990*/  SHF.R.U32.HI R3, RZ, 0x10, R21.reuse ;  /* 0x00000010ff037819 */ /* 0x100fe40000011615 */
[----:B------:R-:W-:Y:S02]  /*89a0*/  SHF.R.U64 R19, R20, 0x10, R21 ;  /* 0x0000001014137819 */ /* 0x000fe40000001215 */
[----:B------:R-:W-:Y:S01]  /*89b0*/  SHF.R.U64 R18, R22, 0x10, R23 ;  /* 0x0000001016127819 */ /* 0x000fe20000001217 */
[----:B------:R-:W-:Y:S02]  /*89c0*/  HADD2.F32 R20, -RZ, R3.H0_H0 ;  /* 0x20000003ff147230 */ /* 0x000fe40000004100 */
[----:B------:R-:W-:-:S02]  /*89d0*/  HADD2.F32 R3, -RZ, R57.H1_H1 ;  /* 0x30000039ff037230 */ /* 0x000fc40000004100 */
[----:B------:R-:W-:Y:S02]  /*89e0*/  HADD2.F32 R19, -RZ, R19.H0_H0 ;  /* 0x20000013ff137230 */ /* 0x000fe40000004100 */
[--C-:B-1----:R-:W-:Y:S02]  /*89f0*/  HADD2.F32 R7, -RZ, R11.reuse.H0_H0 ;  /* 0x2000000bff077230 */ /* 0x102fe40000004100 */
[--C-:B------:R-:W-:Y:S02]  /*8a00*/  HADD2.F32 R14, -RZ, R10.reuse.H0_H0 ;  /* 0x2000000aff0e7230 */ /* 0x100fe40000004100 */
[----:B------:R-:W-:Y:S02]  /*8a10*/  HADD2.F32 R13, -RZ, R10.H1_H1 ;  /* 0x3000000aff0d7230 */ /* 0x000fe40000004100 */
[----:B------:R-:W-:Y:S02]  /*8a20*/  HADD2.F32 R11, -RZ, R11.H1_H1 ;  /* 0x3000000bff0b7230 */ /* 0x000fe40000004100 */
[----:B------:R-:W-:-:S02]  /*8a30*/  HADD2.F32 R10, -RZ, R0.H0_H0 ;  /* 0x20000000ff0a7230 */ /* 0x000fc40000004100 */
[--C-:B------:R-:W-:Y:S02]  /*8a40*/  HADD2.F32 R6, -RZ, R8.reuse.H0_H0 ;  /* 0x20000008ff067230 */ /* 0x100fe40000004100 */
[--C-:B------:R-:W-:Y:S02]  /*8a50*/  HADD2.F32 R16, -RZ, R9.reuse.H0_H0 ;  /* 0x20000009ff107230 */ /* 0x100fe40000004100 */
[----:B------:R-:W-:Y:S01]  /*8a60*/  HADD2.F32 R15, -RZ, R9.H1_H1 ;  /* 0x30000009ff0f7230 */ /* 0x000fe20000004100 */
[-C--:B------:R-:W-:Y:S01]  /*8a70*/  FMUL.FTZ R9, R11, R10.reuse ;  /* 0x0000000a0b097220 */ /* 0x080fe20000410000 */
[----:B------:R-:W-:Y:S01]  /*8a80*/  HADD2.F32 R8, -RZ, R8.H1_H1 ;  /* 0x30000008ff087230 */ /* 0x000fe20000004100 */
[C---:B------:R-:W-:Y:S01]  /*8a90*/  FMUL.FTZ R10, R7.reuse, R10 ;  /* 0x0000000a070a7220 */ /* 0x040fe20000410000 */
[----:B------:R-:W-:Y:S01]  /*8aa0*/  HADD2.F32 R0, -RZ, R57.H0_H0 ;  /* 0x20000039ff007230 */ /* 0x000fe20000004100 */
[-C--:B------:R-:W-:Y:S01]  /*8ab0*/  FFMA.FTZ R17, R7, R20.reuse, -R9 ;  /* 0x0000001407117223 */ /* 0x080fe20000010809 */
[----:B------:R-:W-:Y:S01]  /*8ac0*/  HADD2.F32 R9, -RZ, R18.H0_H0 ;  /* 0x20000012ff097230 */ /* 0x000fe20000004100 */
[----:B------:R-:W-:-:S02]  /*8ad0*/  FFMA.FTZ R11, R11, R20, R10 ;  /* 0x000000140b0b7223 */ /* 0x000fc4000001000a */
[-C--:B------:R-:W-:Y:S02]  /*8ae0*/  FMUL.FTZ R12, R8, R0.reuse ;  /* 0x00000000080c7220 */ /* 0x080fe40000410000 */
[C---:B------:R-:W-:Y:S01]  /*8af0*/  FMUL.FTZ R7, R6.reuse, R0 ;  /* 0x0000000006077220 */ /* 0x040fe20000410000 */
[--C-:B------:R-:W-:Y:S01]  /*8b00*/  HADD2.F32 R0, -RZ, R58.reuse.H0_H0 ;  /* 0x2000003aff007230 */ /* 0x100fe20000004100 */
[----:B------:R-:W-:Y:S01]  /*8b10*/  FFMA.FTZ R12, R6, R3, -R12 ;  /* 0x00000003060c7223 */ /* 0x000fe2000001080c */
[----:B------:R-:W-:Y:S01]  /*8b20*/  F2FP.PACK_AB R11, R11, R17 ;  /* 0x000000110b0b723e */ /* 0x000fe200000000ff */
[----:B------:R-:W-:Y:S01]  /*8b30*/  FFMA.FTZ R8, R8, R3, R7 ;  /* 0x0000000308087223 */ /* 0x000fe20000010007 */
[----:B------:R-:W-:Y:S01]  /*8b40*/  HADD2.F32 R3, -RZ, R58.H1_H1 ;  /* 0x3000003aff037230 */ /* 0x000fe20000004100 */
[-C--:B------:R-:W-:Y:S02]  /*8b50*/  FMUL.FTZ R6, R13, R0.reuse ;  /* 0x000000000d067220 */ /* 0x080fe40000410000 */
[----:B------:R-:W-:Y:S01]  /*8b60*/  FMUL.FTZ R10, R14, R0 ;  /* 0x000000000e0a7220 */ /* 0x000fe20000410000 */
[----:B------:R-:W-:Y:S01]  /*8b70*/  F2FP.PACK_AB R8, R8, R12 ;  /* 0x0000000c0808723e */ /* 0x000fe200000000ff */
[----:B------:R-:W-:-:S02]  /*8b80*/  FMUL.FTZ R0, R15, R9 ;  /* 0x000000090f007220 */ /* 0x000fc40000410000 */
[----:B------:R-:W-:Y:S02]  /*8b90*/  FMUL.FTZ R9, R16, R9 ;  /* 0x0000000910097220 */ /* 0x000fe40000410000 */
[-C--:B------:R-:W-:Y:S02]  /*8ba0*/  FFMA.FTZ R6, R14, R3.reuse, -R6 ;  /* 0x000000030e067223 */ /* 0x080fe40000010806 */
[----:B------:R-:W-:Y:S02]  /*8bb0*/  FFMA.FTZ R10, R13, R3, R10 ;  /* 0x000000030d0a7223 */ /* 0x000fe4000001000a */
[-C--:B------:R-:W-:Y:S02]  /*8bc0*/  FFMA.FTZ R0, R16, R19.reuse, -R0 ;  /* 0x0000001310007223 */ /* 0x080fe40000010800 */
[----:B------:R-:W-:Y:S01]  /*8bd0*/  FFMA.FTZ R9, R15, R19, R9 ;  /* 0x000000130f097223 */ /* 0x000fe20000010009 */
[----:B------:R-:W-:-:S04]  /*8be0*/  F2FP.PACK_AB R10, R10, R6 ;  /* 0x000000060a0a723e */ /* 0x000fc800000000ff */
[----:B------:R-:W-:-:S05]  /*8bf0*/  F2FP.PACK_AB R9, R9, R0 ;  /* 0x000000000909723e */ /* 0x000fca00000000ff */
[----:B------:R1:W-:Y:S02]  /*8c00*/  STS.128 [R45+0x4100], R8 ;  /* 0x004100082d007388 */ /* 0x0003e40000000c00 */
.L_x_374:
[----:B------:R-:W-:Y:S05]  /*8c10*/  BSYNC B1 ;  /* 0x0000000000017941 */ /* 0x000fea0003800000 */
.L_x_373:
[----:B------:R-:W-:Y:S01]  /*8c20*/  IADD3 R0, R51, 0x20, RZ ;  /* 0x0000002033007810 */ /* 0x000fe20007ffe0ff */
[----:B------:R-:W-:Y:S03]  /*8c30*/  BSSY B1, `(.L_x_377) ;  /* 0x000005e000017945 */ /* 0x000fe60003800000 */
[----:B------:R-:W-:-:S13]  /*8c40*/  ISETP.GE.AND P0, PT, R0, R25, PT ;  /* 0x000000190000720c */ /* 0x000fda0003f06270 */
[----:B------:R-:W-:Y:S05]  /*8c50*/  @P0 BRA `(.L_x_378) ;  /* 0x000005b000000947 */ /* 0x000fea0003800000 */
[----:B------:R-:W-:Y:S01]  /*8c60*/  ISETP.GE.AND P0, PT, R38, c[0x0][0x27c], PT ;  /* 0x00009f0026007a0c */ /* 0x000fe20003f06270 */
[----:B------:R-:W-:-:S12]  /*8c70*/  BSSY B0, `(.L_x_379) ;  /* 0x000002c000007945 */ /* 0x000fd80003800000 */
[----:B------:R-:W-:Y:S05]  /*8c80*/  @P0 BRA `(.L_x_380) ;  /* 0x000002a000000947 */ /* 0x000fea0003800000 */
[----:B-1-3--:R-:W1:Y:S01]  /*8c90*/  LDS.128 R8, [R45+0x1100] ;  /* 0x001100002d087984 */ /* 0x00ae620000000c00 */
[----:B------:R-:W-:Y:S02]  /*8ca0*/  SHF.R.U32.HI R0, RZ, 0x10, R29 ;  /* 0x00000010ff007819 */ /* 0x000fe4000001161d */
[----:B------:R-:W-:Y:S02]  /*8cb0*/  SHF.R.U32.HI R3, RZ, 0x10, R27 ;  /* 0x00000010ff037819 */ /* 0x000fe4000001161b */
        /* <DEDUP_REMOVED lines=23> */
[-C--:B------:R-:W-:Y:S01]  /*8e30*/  FFMA.FTZ R12, R6, R3.reuse, -R12 ;  /* 0x00000003060c7223 */ /* 0x080fe2000001080c */
        /* <DEDUP_REMOVED lines=15> */
.L_x_380:
[----:B------:R-:W-:Y:S05]  /*8f30*/  BSYNC B0 ;  /* 0x0000000000007941 */ /* 0x000fea0003800000 */
.L_x_379:
[----:B------:R-:W-:-:S04]  /*8f40*/  IADD3 R0, R38, 0x20, RZ ;  /* 0x0000002026007810 */ /* 0x000fc80007ffe0ff */
[----:B------:R-:W-:-:S13]  /*8f50*/  ISETP.GE.AND P0, PT, R0, c[0x0][0x27c], PT ;  /* 0x00009f0000007a0c */ /* 0x000fda0003f06270 */
        /* <DEDUP_REMOVED lines=26> */
[----:B------:R-:W-:Y:S01]  /*9100*/  HADD2.F32 R0, -RZ, R62.H0_H0 ;  /* 0x2000003eff007230 */ /* 0x000fe20000004100 */
[-C--:B------:R-:W-:Y:S01]  /*9110*/  FFMA.FTZ R12, R6, R3.reuse, -R12 ;  /* 0x00000003060c7223 */ /* 0x080fe2000001080c */
[----:B------:R-:W-:Y:S01]  /*9120*/  F2FP.PACK_AB R11, R11, R18 ;  /* 0x000000120b0b723e */ /* 0x000fe200000000ff */
[----:B------:R-:W-:Y:S01]  /*9130*/  FFMA.FTZ R8, R8, R3, R7 ;  /* 0x0000000308087223 */ /* 0x000fe20000010007 */
[----:B------:R-:W-:Y:S01]  /*9140*/  HADD2.F32 R3, -RZ, R63.H0_H0 ;  /* 0x2000003fff037230 */ /* 0x000fe20000004100 */
        /* <DEDUP_REMOVED lines=12> */
.L_x_378:
[----:B------:R-:W-:Y:S05]  /*9210*/  BSYNC B1 ;  /* 0x0000000000017941 */ /* 0x000fea0003800000 */
.L_x_377:
        /* <DEDUP_REMOVED lines=26> */
[----:B------:R-:W-:Y:S01]  /*93c0*/  HADD2.F32 R0, -RZ, R62.H1_H1 ;  /* 0x3000003eff007230 */ /* 0x000fe20000004100 */
        /* <DEDUP_REMOVED lines=22> */
.L_x_384:
[----:B------:R-:W-:Y:S05]  /*9530*/  BSYNC B0 ;  /* 0x0000000000007941 */ /* 0x000fea0003800000 */
.L_x_383:
        /* <DEDUP_REMOVED lines=45> */
.L_x_382:
[----:B------:R-:W-:Y:S05]  /*9810*/  BSYNC B1 ;  /* 0x0000000000017941 */ /* 0x000fea0003800000 */
.L_x_381:
[----:B------:R-:W-:-:S04]  /*9820*/  IADD3 R0, R51, 0x60, RZ ;  /* 0x0000006033007810 */ /* 0x000fc80007ffe0ff */
        /* <DEDUP_REMOVED lines=47> */
.L_x_387:
[----:B------:R-:W-:Y:S05]  /*9b20*/  BSYNC B0 ;  /* 0x0000000000007941 */ /* 0x000fea0003800000 */
.L_x_386:
        /* <DEDUP_REMOVED lines=9> */
[----:B------:R-:W-:-:S02]  /*9bc0*/  HADD2.F32 R3, -RZ, R69.H0_H0 ;  /* 0x20000045ff037230 */ /* 0x000fc40000004100 */
        /* <DEDUP_REMOVED lines=18> */
[----:B------:R-:W-:Y:S01]  /*9cf0*/  HADD2.F32 R0, -RZ, R68.H1_H1 ;  /* 0x30000044ff007230 */ /* 0x000fe20000004100 */
        /* <DEDUP_REMOVED lines=15> */
[----:B------:R1:W-:Y:S01]  /*9df0*/  STS.128 [R45+0x7100], R8 ;  /* 0x007100082d007388 */ /* 0x0003e20000000c00 */
[----:B------:R-:W-:Y:S05]  /*9e00*/  BRA `(.L_x_385) ;  /* 0x000024d000007947 */ /* 0x000fea0003800000 */
.L_x_364:
[----:B------:R-:W-:Y:S01]  /*9e10*/  @P3 IMAD.HI.U32 R3, R0, c[0x0][0x2c8], RZ ;  /* 0x0000b20000033a27 */ /* 0x000fe200078e00ff */
[----:B------:R-:W-:Y:S01]  /*9e20*/  SHF.R.S32.HI R26, RZ, 0x1f, R224 ;  /* 0x0000001fff1a7819 */ /* 0x000fe200000114e0 */
[----:B------:R-:W-:Y:S01]  /*9e30*/  CS2R R22, SRZ ;  /* 0x0000000000167805 */ /* 0x000fe2000001ff00 */
[----:B------:R-:W-:Y:S01]  /*9e40*/  CS2R R20, SRZ ;  /* 0x0000000000147805 */ /* 0x000fe2000001ff00 */
[----:B------:R-:W-:Y:S01]  /*9e50*/  IMAD.MOV.U32 R8, RZ, RZ, R10 ;  /* 0x000000ffff087224 */ /* 0x000fe200078e000a */
[----:B------:R-:W-:-:S04]  /*9e60*/  @P3 SHF.R.U32.HI R0, RZ, c[0x0][0x2cc], R3 ;  /* 0x0000b300ff003a19 */ /* 0x000fc80000011603 */
[----:B------:R-:W-:Y:S01]  /*9e70*/  SHF.R.S32.HI R3, RZ, 0x1f, R0 ;  /* 0x0000001fff037819 */ /* 0x000fe20000011400 */
[----:B------:R-:W-:-:S04]  /*9e80*/  IMAD.WIDE.U32 R8, R0, c[0x0][0x280], R8 ;  /* 0x0000a00000087a25 */ /* 0x000fc800078e0008 */
[C---:B------:R-:W-:Y:S01]  /*9e90*/  IMAD R6, R3.reuse, c[0x0][0x280], RZ ;  /* 0x0000a00003067a24 */ /* 0x040fe200078e02ff */
[----:B------:R-:W-:Y:S01]  /*9ea0*/  LEA R15, P0, R8, c[0x0][0x270], 0x1 ;  /* 0x00009c00080f7a11 */ /* 0x000fe200078008ff */
[----:B------:R-:W-:Y:S02]  /*9eb0*/  IMAD R3, R3, c[0x0][0x290], RZ ;  /* 0x0000a40003037a24 */ /* 0x000fe400078e02ff */
[----:B------:R-:W-:-:S04]  /*9ec0*/  IMAD R6, R0, c[0x0][0x284], R6 ;  /* 0x0000a10000067a24 */ /* 0x000fc800078e0206 */
[----:B------:R-:W-:-:S05]  /*9ed0*/  IMAD.IADD R6, R9, 0x1, R6 ;  /* 0x0000000109067824 */ /* 0x000fca00078e0206 */
[----:B------:R-:W-:Y:S01]  /*9ee0*/  LEA.HI.X R14, R8, c[0x0][0x274], R6, 0x1, P0 ;  /* 0x00009d00080e7a11 */ /* 0x000fe200000f0c06 */
[----:B------:R-:W-:Y:S01]  /*9ef0*/  IMAD.MOV.U32 R6, RZ, RZ, R12 ;  /* 0x000000ffff067224 */ /* 0x000fe200078e000c */
[----:B------:R-:W1:Y:S03]  /*9f00*/  SHFL.IDX PT, R8, R15, RZ, 0x181f ;  /* 0x00181fff0f087589 */ /* 0x000e6600000e0000 */
[----:B------:R-:W-:-:S04]  /*9f10*/  IMAD.WIDE.U32 R6, R0, c[0x0][0x290], R6 ;  /* 0x0000a40000067a25 */ /* 0x000fc800078e0006 */
[----:B------:R-:W-:Y:S01]  /*9f20*/  IMAD R0, R0, c[0x0][0x294], R3 ;  /* 0x0000a50000007a24 */ /* 0x000fe200078e0203 */
[C---:B------:R-:W-:Y:S01]  /*9f30*/  LEA R12, P0, R6.reuse, c[0x0][0x288], 0x1 ;  /* 0x0000a200060c7a11 */ /* 0x040fe200078008ff */
[----:B------:R-:W2:Y:S02]  /*9f40*/  SHFL.IDX PT, R3, R14, RZ, 0x181f ;  /* 0x00181fff0e037589 */ /* 0x000ea400000e0000 */
[----:B------:R-:W-:Y:S02]  /*9f50*/  IMAD.IADD R0, R7, 0x1, R0 ;  /* 0x0000000107007824 */ /* 0x000fe400078e0200 */
[----:B------:R-:W3:Y:S03]  /*9f60*/  SHFL.IDX PT, R7, R12, RZ, 0x181f ;  /* 0x00181fff0c077589 */ /* 0x000ee600000e0000 */
[----:B------:R-:W-:Y:S02]  /*9f70*/  LEA.HI.X R11, R6, c[0x0][0x28c], R0, 0x1, P0 ;  /* 0x0000a300060b7a11 */ /* 0x000fe400000f0c00 */
[----:B------:R-:W-:-:S13]  /*9f80*/  ISETP.GE.OR P0, PT, R224, c[0x0][0x27c], P4 ;  /* 0x00009f00e0007a0c */ /* 0x000fda0002706670 */
[C---:B------:R-:W-:Y:S01]  /*9f90*/  @!P0 IMAD.SHL.U32 R6, R224.reuse, 0x2, RZ ;  /* 0x00000002e0068824 */ /* 0x040fe200078e00ff */
[----:B------:R-:W-:-:S04]  /*9fa0*/  @!P0 SHF.L.U64.HI R0, R224, 0x1, R26 ;  /* 0x00000001e0008819 */ /* 0x000fc8000001021a */
[----:B-1----:R-:W-:-:S04]  /*9fb0*/  @!P0 IADD3 R8, P2, R8, R6, RZ ;  /* 0x0000000608088210 */ /* 0x002fc80007f5e0ff */
[----:B--2---:R-:W-:Y:S02]  /*9fc0*/  @!P0 IADD3.X R9, R3, R0, RZ, P2, !PT ;  /* 0x0000000003098210 */ /* 0x004fe400017fe4ff */
[----:B------:R-:W1:Y:S01]  /*9fd0*/  SHFL.IDX PT, R3, R11, RZ, 0x181f ;  /* 0x00181fff0b037589 */ /* 0x000e6200000e0000 */
[----:B---3--:R-:W-:Y:S01]  /*9fe0*/  @!P0 IADD3 R6, P2, R7, R6, RZ ;  /* 0x0000000607068210 */ /* 0x008fe20007f5e0ff */
[----:B------:R-:W-:Y:S01]  /*9ff0*/  CS2R R18, SRZ ;  /* 0x0000000000127805 */ /* 0x000fe2000001ff00 */
[----:B------:R-:W-:Y:S01]  /*a000*/  CS2R R16, SRZ ;  /* 0x0000000000107805 */ /* 0x000fe2000001ff00 */
[----:B------:R2:W3:Y:S02]  /*a010*/  @!P0 LD.E.128 R20, [R8.64] ;  /* 0x0000001208148980 */ /* 0x0004e4000c101d00 */
[----:B-1----:R-:W-:-:S05]  /*a020*/  @!P0 IMAD.X R7, R3, 0x1, R0, P2 ;  /* 0x0000000103078824 */ /* 0x002fca00010e0600 */
[----:B------:R3:W4:Y:S01]  /*a030*/  @!P0 LD.E.128 R16, [R6.64] ;  /* 0x0000001206108980 */ /* 0x000722000c101d00 */
[----:B------:R-:W-:Y:S03]  /*a040*/  BSSY B0, `(.L_x_388) ;  /* 0x0000025000007945 */ /* 0x000fe60003800000 */
[----:B--2---:R1:W2:Y:S01]  /*a050*/  SHFL.IDX PT, R8, R15, 0x1, 0x181f ;  /* 0x00381f000f087f89 */ /* 0x0042a200000e0000 */
[----:B------:R-:W-:-:S03]  /*a060*/  CS2R R34, SRZ ;  /* 0x0000000000227805 */ /* 0x000fc6000001ff00 */
[----:B------:R1:W1:Y:S01]  /*a070*/  SHFL.IDX PT, R10, R12, 0x1, 0x181f ;  /* 0x00381f000c0a7f89 */ /* 0x00026200000e0000 */
[----:B------:R-:W-:-:S03]  /*a080*/  CS2R R32, SRZ ;  /* 0x0000000000207805 */ /* 0x000fc6000001ff00 */
[----:B------:R1:W1:Y:S01]  /*a090*/  SHFL.IDX PT, R9, R14, 0x1, 0x181f ;  /* 0x00381f000e097f89 */ /* 0x00026200000e0000 */
[----:B------:R-:W-:-:S03]  /*a0a0*/  CS2R R30, SRZ ;  /* 0x00000000001e7805 */ /* 0x000fc6000001ff00 */
[----:B------:R1:W1:Y:S01]  /*a0b0*/  SHFL.IDX PT, R13, R11, 0x1, 0x181f ;  /* 0x00381f000b0d7f89 */ /* 0x00026200000e0000 */
[----:B------:R-:W-:Y:S01]  /*a0c0*/  CS2R R28, SRZ ;  /* 0x00000000001c7805 */ /* 0x000fe2000001ff00 */
[----:B------:R-:W-:Y:S01]  /*a0d0*/  ISETP.GE.AND P2, PT, R224, c[0x0][0x27c], PT ;  /* 0x00009f00e0007a0c */ /* 0x000fe20003f46270 */
[----:B---3--:R-:W-:Y:S01]  /*a0e0*/  IMAD.MOV.U32 R7, RZ, RZ, R22 ;  /* 0x000000ffff077224 */ /* 0x008fe200078e0016 */
[----:B------:R-:W-:Y:S01]  /*a0f0*/  MOV R3, R20 ;  /* 0x0000001400037202 */ /* 0x000fe20000000f00 */
[----:B------:R-:W-:Y:S02]  /*a100*/  IMAD.MOV.U32 R6, RZ, RZ, R23 ;  /* 0x000000ffff067224 */ /* 0x000fe400078e0017 */
[----:B------:R-:W-:Y:S01]  /*a110*/  IMAD.MOV.U32 R0, RZ, RZ, R21 ;  /* 0x000000ffff007224 */ /* 0x000fe200078e0015 */
[----:B------:R-:W-:Y:S02]  /*a120*/  PRMT R68, R7, 0x7610, R68 ;  /* 0x0000761007447816 */ /* 0x000fe40000000044 */
[----:B------:R-:W-:-:S02]  /*a130*/  PRMT R42, R42, 0x5410, R6 ;  /* 0x000054102a2a7816 */ /* 0x000fc40000000006 */
[----:B------:R-:W-:Y:S01]  /*a140*/  PRMT R38, R0, 0x5410, R3 ;  /* 0x0000541000267816 */ /* 0x000fe20000000003 */
[----:B----4-:R-:W-:Y:S01]  /*a150*/  IMAD.MOV.U32 R7, RZ, RZ, R18 ;  /* 0x000000ffff077224 */ /* 0x010fe200078e0012 */
[----:B------:R-:W-:Y:S01]  /*a160*/  MOV R3, R16 ;  /* 0x0000001000037202 */ /* 0x000fe20000000f00 */
[----:B------:R-:W-:Y:S02]  /*a170*/  IMAD.MOV.U32 R6, RZ, RZ, R19 ;  /* 0x000000ffff067224 */ /* 0x000fe400078e0013 */
[----:B------:R-:W-:Y:S01]  /*a180*/  IMAD.MOV.U32 R0, RZ, RZ, R17 ;  /* 0x000000ffff007224 */ /* 0x000fe200078e0011 */
[----:B------:R-:W-:Y:S02]  /*a190*/  PRMT R40, R7, 0x7610, R40 ;  /* 0x0000761007287816 */ /* 0x000fe40000000028 */
[----:B------:R-:W-:Y:S02]  /*a1a0*/  PRMT R42, R6, 0x7610, R42 ;  /* 0x00007610062a7816 */ /* 0x000fe4000000002a */
[----:B------:R-:W-:Y:S01]  /*a1b0*/  PRMT R37, R0, 0x5410, R3 ;  /* 0x0000541000257816 */ /* 0x000fe20000000003 */
[----:B------:R-:W-:Y:S05]  /*a1c0*/  @P1 BRA `(.L_x_389) ;  /* 0x000000c000001947 */ /* 0x000fea0003800000 */
[----:B-12---:R-:W-:Y:S01]  /*a1d0*/  CS2R R32, SRZ ;  /* 0x0000000000207805 */ /* 0x006fe2000001ff00 */
[----:B------:R-:W-:Y:S01]  /*a1e0*/  CS2R R30, SRZ ;  /* 0x00000000001e7805 */ /* 0x000fe2000001ff00 */
[----:B------:R-:W-:Y:S01]  /*a1f0*/  CS2R R28, SRZ ;  /* 0x00000000001c7805 */ /* 0x000fe2000001ff00 */
[----:B------:R-:W-:Y:S05]  /*a200*/  @P2 BRA `(.L_x_389) ;  /* 0x0000008000002947 */ /* 0x000fea0003800000 */
[C---:B------:R-:W-:Y:S01]  /*a210*/  IMAD.SHL.U32 R6, R224.reuse, 0x2, RZ ;  /* 0x00000002e0067824 */ /* 0x040fe200078e00ff */
[----:B------:R-:W-:-:S04]  /*a220*/  SHF.L.U64.HI R0, R224, 0x1, R26 ;  /* 0x00000001e0007819 */ /* 0x000fc8000001021a */
[----:B------:R-:W-:-:S05]  /*a230*/  IADD3 R8, P0, R8, R6, RZ ;  /* 0x0000000608087210 */ /* 0x000fca0007f1e0ff */
[----:B------:R-:W-:Y:S01]  /*a240*/  IMAD.X R9, R9, 0x1, R0, P0 ;  /* 0x0000000109097824 */ /* 0x000fe200000e0600 */
[----:B------:R-:W-:-:S04]  /*a250*/  IADD3 R6, P0, R10, R6, RZ ;  /* 0x000000060a067210 */ /* 0x000fc80007f1e0ff */
[----:B------:R1:W5:Y:S01]  /*a260*/  LD.E.128 R32, [R8.64] ;  /* 0x0000001208207980 */ /* 0x000362000c101d00 */
[----:B------:R-:W-:-:S05]  /*a270*/  IMAD.X R7, R13, 0x1, R0, P0 ;  /* 0x000000010d077824 */ /* 0x000fca00000e0600 */
[----:B------:R1:W5:Y:S03]  /*a280*/  LD.E.128 R28, [R6.64] ;  /* 0x00000012061c7980 */ /* 0x000366000c101d00 */
.L_x_389:
[----:B-12---:R-:W-:Y:S05]  /*a290*/  BSYNC B0 ;  /* 0x0000000000007941 */ /* 0x006fea0003800000 */
.L_x_388:
[----:B------:R-:W1:Y:S01]  /*a2a0*/  SHFL.IDX PT, R3, R15, 0x2, 0x181f ;  /* 0x00581f000f037f89 */ /* 0x000e6200000e0000 */
[C---:B------:R-:W-:Y:S01]  /*a2b0*/  ISETP.GE.OR P0, PT, R224.reuse, c[0x0][0x27c], P5 ;  /* 0x00009f00e0007a0c */ /* 0x040fe20002f06670 */
[----:B------:R-:W-:Y:S01]  /*a2c0*/  CS2R R54, SRZ ;  /* 0x0000000000367805 */ /* 0x000fe2000001ff00 */
[----:B------:R-:W-:Y:S01]  /*a2d0*/  CS2R R52, SRZ ;  /* 0x0000000000347805 */ /* 0x000fe2000001ff00 */
[----:B------:R-:W2:Y:S04]  /*a2e0*/  SHFL.IDX PT, R6, R14, 0x2, 0x181f ;  /* 0x00581f000e067f89 */ /* 0x000ea800000e0000 */
[----:B------:R-:W-:Y:S06]  /*a2f0*/  SHFL.IDX PT, R10, R11, 0x2, 0x181f ;  /* 0x00581f000b0a7f89 */ /* 0x000fec00000e0000 */
[C---:B------:R-:W-:Y:S01]  /*a300*/  @!P0 IMAD.SHL.U32 R0, R224.reuse, 0x2, RZ ;  /* 0x00000002e0008824 */ /* 0x040fe200078e00ff */
[----:B------:R-:W-:-:S04]  /*a310*/  @!P0 SHF.L.U64.HI R7, R224, 0x1, R26 ;  /* 0x00000001e0078819 */ /* 0x000fc8000001021a */
[----:B-1----:R-:W-:Y:S02]  /*a320*/  @!P0 IADD3 R8, P1, R3, R0, RZ ;  /* 0x0000000003088210 */ /* 0x002fe40007f3e0ff */
[----:B------:R-:W1:Y:S03]  /*a330*/  SHFL.IDX PT, R3, R12, 0x2, 0x181f ;  /* 0x00581f000c037f89 */ /* 0x000e6600000e0000 */
[----:B--2---:R-:W-:Y:S01]  /*a340*/  @!P0 IMAD.X R9, R6, 0x1, R7, P1 ;  /* 0x0000000106098824 */ /* 0x004fe200008e0607 */
[----:B------:R-:W-:Y:S01]  /*a350*/  CS2R R58, SRZ ;  /* 0x00000000003a7805 */ /* 0x000fe2000001ff00 */
[----:B------:R-:W-:-:S03]  /*a360*/  CS2R R56, SRZ ;  /* 0x0000000000387805 */ /* 0x000fc6000001ff00 */
[----:B------:R2:W3:Y:S01]  /*a370*/  @!P0 LD.E.128 R52, [R8.64] ;  /* 0x0000001208348980 */ /* 0x0004e2000c101d00 */
[----:B-1----:R-:W-:-:S05]  /*a380*/  @!P0 IADD3 R6, P1, R3, R0, RZ ;  /* 0x0000000003068210 */ /* 0x002fca0007f3e0ff */
[----:B------:R-:W-:-:S05]  /*a390*/  @!P0 IMAD.X R7, R10, 0x1, R7, P1 ;  /* 0x000000010a078824 */ /* 0x000fca00008e0607 */
[----:B------:R1:W4:Y:S01]  /*a3a0*/  @!P0 LD.E.128 R56, [R6.64] ;  /* 0x0000001206388980 */ /* 0x000322000c101d00 */
[----:B-----5:R-:W-:Y:S02]  /*a3b0*/  IMAD.MOV.U32 R3, RZ, RZ, R32 ;  /* 0x000000ffff037224 */ /* 0x020fe400078e0020 */
[----:B------:R-:W-:-:S03]  /*a3c0*/  IMAD.MOV.U32 R0, RZ, RZ, R33 ;  /* 0x000000ffff007224 */ /* 0x000fc600078e0021 */
[----:B------:R-:W-:Y:S01]  /*a3d0*/  PRMT R73, R73, 0x5410, R3 ;  /* 0x0000541049497816 */ /* 0x000fe20000000003 */
[----:B------:R-:W-:Y:S01]  /*a3e0*/  IMAD.MOV.U32 R3, RZ, RZ, R28 ;  /* 0x000000ffff037224 */ /* 0x000fe200078e001c */
[----:B------:R-:W-:Y:S01]  /*a3f0*/  PRMT R71, R71, 0x5410, R0 ;  /* 0x0000541047477816 */ /* 0x000fe20000000000 */
[----:B------:R-:W-:-:S03]  /*a400*/  IMAD.MOV.U32 R0, RZ, RZ, R29 ;  /* 0x000000ffff007224 */ /* 0x000fc600078e001d */
[----:B------:R-:W-:Y:S02]  /*a410*/  PRMT R73, R3, 0x7610, R73 ;  /* 0x0000761003497816 */ /* 0x000fe40000000049 */
[----:B------:R-:W-:Y:S01]  /*a420*/  PRMT R71, R0, 0x7610, R71 ;  /* 0x0000761000477816 */ /* 0x000fe20000000047 */
[----:B-1----:R-:W-:Y:S02]  /*a430*/  IMAD.MOV.U32 R7, RZ, RZ, R34 ;  /* 0x000000ffff077224 */ /* 0x002fe400078e0022 */
[----:B------:R-:W-:-:S03]  /*a440*/  IMAD.MOV.U32 R6, RZ, RZ, R35 ;  /* 0x000000ffff067224 */ /* 0x000fc600078e0023 */
[----:B------:R-:W-:Y:S01]  /*a450*/  PRMT R74, R74, 0x5410, R7 ;  /* 0x000054104a4a7816 */ /* 0x000fe20000000007 */
[----:B------:R-:W-:Y:S01]  /*a460*/  IMAD.MOV.U32 R7, RZ, RZ, R30 ;  /* 0x000000ffff077224 */ /* 0x000fe200078e001e */
[----:B------:R-:W-:Y:S01]  /*a470*/  PRMT R72, R72, 0x5410, R6 ;  /* 0x0000541048487816 */ /* 0x000fe20000000006 */
[----:B------:R-:W-:-:S03]  /*a480*/  IMAD.MOV.U32 R6, RZ, RZ, R31 ;  /* 0x000000ffff067224 */ /* 0x000fc600078e001f */
[----:B------:R-:W-:Y:S02]  /*a490*/  PRMT R74, R7, 0x7610, R74 ;  /* 0x00007610074a7816 */ /* 0x000fe4000000004a */
[----:B------:R-:W-:Y:S01]  /*a4a0*/  PRMT R72, R6, 0x7610, R72 ;  /* 0x0000761006487816 */ /* 0x000fe20000000048 */
[----:B--2---:R1:W2:Y:S01]  /*a4b0*/  SHFL.IDX PT, R9, R14, 0x3, 0x181f ;  /* 0x00781f000e097f89 */ /* 0x0042a200000e0000 */
[----:B------:R-:W-:Y:S03]  /*a4c0*/  BSSY B0, `(.L_x_390) ;  /* 0x0000024000007945 */ /* 0x000fe60003800000 */
[----:B------:R1:W1:Y:S01]  /*a4d0*/  SHFL.IDX PT, R8, R15, 0x3, 0x181f ;  /* 0x00781f000f087f89 */ /* 0x00026200000e0000 */
[----:B------:R-:W-:-:S03]  /*a4e0*/  CS2R R66, SRZ ;  /* 0x0000000000427805 */ /* 0x000fc6000001ff00 */
[----:B------:R1:W1:Y:S01]  /*a4f0*/  SHFL.IDX PT, R10, R12, 0x3, 0x181f ;  /* 0x00781f000c0a7f89 */ /* 0x00026200000e0000 */
[----:B------:R-:W-:-:S03]  /*a500*/  CS2R R64, SRZ ;  /* 0x0000000000407805 */ /* 0x000fc6000001ff00 */
[----:B------:R-:W1:Y:S01]  /*a510*/  SHFL.IDX PT, R11, R11, 0x3, 0x181f ;  /* 0x00781f000b0b7f89 */ /* 0x000e6200000e0000 */
[----:B------:R-:W-:Y:S01]  /*a520*/  CS2R R62, SRZ ;  /* 0x00000000003e7805 */ /* 0x000fe2000001ff00 */
[----:B------:R-:W-:Y:S01]  /*a530*/  CS2R R60, SRZ ;  /* 0x00000000003c7805 */ /* 0x000fe2000001ff00 */
[----:B---3--:R-:W-:Y:S02]  /*a540*/  IMAD.MOV.U32 R7, RZ, RZ, R54 ;  /* 0x000000ffff077224 */ /* 0x008fe400078e0036 */
[----:B------:R-:W-:Y:S02]  /*a550*/  IMAD.MOV.U32 R6, RZ, RZ, R55 ;  /* 0x000000ffff067224 */ /* 0x000fe400078e0037 */
[----:B------:R-:W-:Y:S02]  /*a560*/  IMAD.MOV.U32 R3, RZ, RZ, R52 ;  /* 0x000000ffff037224 */ /* 0x000fe400078e0034 */
[----:B------:R-:W-:Y:S01]  /*a570*/  IMAD.MOV.U32 R0, RZ, RZ, R53 ;  /* 0x000000ffff007224 */ /* 0x000fe200078e0035 */
[----:B------:R-:W-:-:S02]  /*a580*/  PRMT R80, R80, 0x5410, R7 ;  /* 0x0000541050507816 */ /* 0x000fc40000000007 */
[----:B------:R-:W-:Y:S02]  /*a590*/  PRMT R78, R78, 0x5410, R6 ;  /* 0x000054104e4e7816 */ /* 0x000fe40000000006 */
[----:B------:R-:W-:Y:S02]  /*a5a0*/  PRMT R79, R79, 0x5410, R3 ;  /* 0x000054104f4f7816 */ /* 0x000fe40000000003 */
[----:B------:R-:W-:Y:S01]  /*a5b0*/  PRMT R75, R75, 0x5410, R0 ;  /* 0x000054104b4b7816 */ /* 0x000fe20000000000 */
[----:B----4-:R-:W-:Y:S02]  /*a5c0*/  IMAD.MOV.U32 R7, RZ, RZ, R58 ;  /* 0x000000ffff077224 */ /* 0x010fe400078e003a */
[----:B------:R-:W-:Y:S02]  /*a5d0*/  IMAD.MOV.U32 R6, RZ, RZ, R59 ;  /* 0x000000ffff067224 */ /* 0x000fe400078e003b */
[----:B------:R-:W-:Y:S02]  /*a5e0*/  IMAD.MOV.U32 R3, RZ, RZ, R56 ;  /* 0x000000ffff037224 */ /* 0x000fe400078e0038 */
[----:B------:R-:W-:Y:S01]  /*a5f0*/  IMAD.MOV.U32 R0, RZ, RZ, R57 ;  /* 0x000000ffff007224 */ /* 0x000fe200078e0039 */
[----:B------:R-:W-:-:S02]  /*a600*/  PRMT R80, R7, 0x7610, R80 ;  /* 0x0000761007507816 */ /* 0x000fc40000000050 */
[----:B------:R-:W-:Y:S02]  /*a610*/  PRMT R78, R6, 0x7610, R78 ;  /* 0x00007610064e7816 */ /* 0x000fe4000000004e */
[----:B------:R-:W-:Y:S02]  /*a620*/  PRMT R79, R3, 0x7610, R79 ;  /* 0x00007610034f7816 */ /* 0x000fe4000000004f */
[----:B------:R-:W-:Y:S01]  /*a630*/  PRMT R75, R0, 0x7610, R75 ;  /* 0x00007610004b7816 */ /* 0x000fe2000000004b */
[----:B------:R-:W-:Y:S05]  /*a640*/  @P6 BRA `(.L_x_391) ;  /* 0x000000b000006947 */ /* 0x000fea0003800000 */
[C---:B-12---:R-:W-:Y:S01]  /*a650*/  IMAD.SHL.U32 R3, R224.reuse, 0x2, RZ ;  /* 0x00000002e0037824 */ /* 0x046fe200078e00ff */
[----:B------:R-:W-:Y:S01]  /*a660*/  SHF.L.U64.HI R0, R224, 0x1, R26 ;  /* 0x00000001e0007819 */ /* 0x000fe2000001021a */
[----:B------:R-:W-:Y:S01]  /*a670*/  CS2R R64, SRZ ;  /* 0x0000000000407805 */ /* 0x000fe2000001ff00 */
[----:B------:R-:W-:Y:S01]  /*a680*/  CS2R R62, SRZ ;  /* 0x00000000003e7805 */ /* 0x000fe2000001ff00 */
[----:B------:R-:W-:Y:S01]  /*a690*/  CS2R R60, SRZ ;  /* 0x00000000003c7805 */ /* 0x000fe2000001ff00 */
[----:B------:R-:W-:-:S05]  /*a6a0*/  IADD3 R8, P0, R8, R3, RZ ;  /* 0x0000000308087210 */ /* 0x000fca0007f1e0ff */
[----:B------:R-:W-:Y:S01]  /*a6b0*/  IMAD.X R9, R9, 0x1, R0, P0 ;  /* 0x0000000109097824 */ /* 0x000fe200000e0600 */
[----:B------:R-:W-:-:S04]  /*a6c0*/  IADD3 R6, P0, R10, R3, RZ ;  /* 0x000000030a067210 */ /* 0x000fc80007f1e0ff */
[----:B------:R1:W5:Y:S01]  /*a6d0*/  @!P2 LD.E.128 R64, [R8.64] ;  /* 0x000000120840a980 */ /* 0x000362000c101d00 */
[----:B------:R-:W-:-:S05]  /*a6e0*/  IMAD.X R7, R11, 0x1, R0, P0 ;  /* 0x000000010b077824 */ /* 0x000fca00000e0600 */
[----:B------:R1:W5:Y:S03]  /*a6f0*/  @!P2 LD.E.128 R60, [R6.64] ;  /* 0x00000012063ca980 */ /* 0x000366000c101d00 */
.L_x_391:
[----:B-12---:R-:W-:Y:S05]  /*a700*/  BSYNC B0 ;  /* 0x0000000000007941 */ /* 0x006fea0003800000 */
.L_x_390:
[----:B------:R-:W-:Y:S01]  /*a710*/  IMAD.IADD R7, R39, 0x1, -R218 ;  /* 0x0000000127077824 */ /* 0x000fe200078e0ada */
[----:B------:R-:W-:-:S04]  /*a720*/  DEPBAR.LE SB0, 0x1 ;  /* 0x000080400000791a */ /* 0x000fc80000000000 */
[----:B------:R-:W-:Y:S01]  /*a730*/  IMNMX R69, R7, 0x80, PT ;  /* 0x0000008007457817 */ /* 0x000fe20003800200 */
[----:B-----5:R-:W-:Y:S01]  /*a740*/  IMAD.MOV.U32 R3, RZ, RZ, R67 ;  /* 0x000000ffff037224 */ /* 0x020fe200078e0043 */
[----:B------:R-:W-:Y:S01]  /*a750*/  BSSY B0, `(.L_x_392) ;  /* 0x0000070000007945 */ /* 0x000fe20003800000 */
[----:B------:R-:W-:Y:S01]  /*a760*/  IMAD.MOV.U32 R0, RZ, RZ, R64 ;  /* 0x000000ffff007224 */ /* 0x000fe200078e0040 */
[----:B------:R-:W-:Y:S01]  /*a770*/  BAR.SYNC.DEFER_BLOCKING 0x0 ;  /* 0x0000000000007b1d */ /* 0x000fe20000010000 */
[----:B------:R-:W-:Y:S01]  /*a780*/  IMAD.MOV.U32 R6, RZ, RZ, R66 ;  /* 0x000000ffff067224 */ /* 0x000fe200078e0042 */
[----:B------:R-:W-:Y:S02]  /*a790*/  ISETP.GE.OR P0, PT, R51, R69, P2 ;  /* 0x000000453300720c */ /* 0x000fe40001706670 */
[----:B------:R-:W-:Y:S01]  /*a7a0*/  PRMT R83, R3, 0x5410, R0 ;  /* 0x0000541003537816 */ /* 0x000fe20000000000 */
[----:B------:R-:W-:Y:S01]  /*a7b0*/  IMAD.MOV.U32 R3, RZ, RZ, R65 ;  /* 0x000000ffff037224 */ /* 0x000fe200078e0041 */
[----:B------:R-:W-:Y:S01]  /*a7c0*/  PRMT R84, R84, 0x5410, R6 ;  /* 0x0000541054547816 */ /* 0x000fe20000000006 */
[----:B------:R-:W-:Y:S01]  /*a7d0*/  IMAD.MOV.U32 R6, RZ, RZ, R63 ;  /* 0x000000ffff067224 */ /* 0x000fe200078e003f */
[----:B------:R-:W-:-:S02]  /*a7e0*/  MOV R0, R62 ;  /* 0x0000003e00007202 */ /* 0x000fc40000000f00 */
[----:B------:R-:W-:Y:S02]  /*a7f0*/  PRMT R82, R3, 0x7610, R82 ;  /* 0x0000761003527816 */ /* 0x000fe40000000052 */
[----:B------:R-:W-:Y:S01]  /*a800*/  PRMT R84, R0, 0x7610, R84 ;  /* 0x0000761000547816 */ /* 0x000fe20000000054 */
[----:B------:R-:W-:Y:S01]  /*a810*/  IMAD.MOV.U32 R0, RZ, RZ, R61 ;  /* 0x000000ffff007224 */ /* 0x000fe200078e003d */
[----:B------:R-:W-:-:S04]  /*a820*/  MOV R3, R60 ;  /* 0x0000003c00037202 */ /* 0x000fc80000000f00 */
[----:B------:R-:W-:Y:S02]  /*a830*/  PRMT R81, R0, 0x5410, R6 ;  /* 0x0000541000517816 */ /* 0x000fe40000000006 */
[----:B------:R-:W-:Y:S01]  /*a840*/  PRMT R82, R82, 0x5410, R3 ;  /* 0x0000541052527816 */ /* 0x000fe20000000003 */
[----:B------:R-:W-:Y:S05]  /*a850*/  @P0 BRA `(.L_x_393) ;  /* 0x000005f000000947 */ /* 0x000fea0003800000 */
[----:B------:R-:W-:Y:S01]  /*a860*/  MOV R0, c[0x0][0x27c] ;  /* 0x00009f0000007a02 */ /* 0x000fe20000000f00 */
[----:B------:R-:W1:Y:S01]  /*a870*/  LDS.128 R8, [R45+0x100] ;  /* 0x000100002d087984 */ /* 0x000e620000000c00 */
[----:B------:R-:W-:Y:S02]  /*a880*/  SHF.R.U32.HI R7, RZ, 0x10, R17 ;  /* 0x00000010ff077819 */ /* 0x000fe40000011611 */
[----:B------:R-:W-:Y:S02]  /*a890*/  LEA.HI R0, R0, R50, RZ, 0x1d ;  /* 0x0000003200007211 */ /* 0x000fe400078fe8ff */
[----:B------:R-:W-:Y:S02]  /*a8a0*/  SHF.R.U64 R49, R20, 0x10, R21 ;  /* 0x0000001014317819 */ /* 0x000fe40000001215 */
[----:B------:R-:W-:-:S02]  /*a8b0*/  SHF.R.S32.HI R6, RZ, 0x1f, R0 ;  /* 0x0000001fff067819 */ /* 0x000fc40000011400 */
[----:B------:R-:W-:Y:S01]  /*a8c0*/  SHF.L.U32 R3, R0, 0x3, RZ ;  /* 0x0000000300037819 */ /* 0x000fe200000006ff */
[----:B------:R-:W-:Y:S01]  /*a8d0*/  HADD2.F32 R49, -RZ, R49.H0_H0 ;  /* 0x20000031ff317230 */ /* 0x000fe20000004100 */
[----:B------:R-:W-:Y:S02]  /*a8e0*/  LEA.HI R0, R6, R0, RZ, 0x3 ;  /* 0x0000000006007211 */ /* 0x000fe400078f18ff */
[----:B------:R-:W-:Y:S02]  /*a8f0*/  LOP3.LUT R3, R24, 0x38, R3, 0xf8, !PT ;  /* 0x0000003818037812 */ /* 0x000fe400078ef803 */
[----:B------:R-:W-:Y:S02]  /*a900*/  SHF.L.U32 R0, R0, 0xa, RZ ;  /* 0x0000000a00007819 */ /* 0x000fe400000006ff */
[----:B------:R-:W-:Y:S02]  /*a910*/  LOP3.LUT R3, R3, R27, RZ, 0x3c, !PT ;  /* 0x0000001b03037212 */ /* 0x000fe400078e3cff */
[----:B------:R-:W-:-:S02]  /*a920*/  LOP3.LUT R0, R0, 0x7fffe000, RZ, 0xc0, !PT ;  /* 0x7fffe00000007812 */ /* 0x000fc400078ec0ff */
[----:B------:R-:W-:Y:S02]  /*a930*/  SHF.R.U32.HI R27, RZ, 0x10, R21 ;  /* 0x00000010ff1b7819 */ /* 0x000fe40000011615 */
[----:B------:R-:W-:Y:S02]  /*a940*/  IADD3 R0, R3, R0, R25 ;  /* 0x0000000003007210 */ /* 0x000fe40007ffe019 */
[--C-:B------:R-:W-:Y:S01]  /*a950*/  SHF.R.U64 R48, R22, 0x10, R23.reuse ;  /* 0x0000001016307819 */ /* 0x100fe20000001217 */
[----:B------:R-:W-:Y:S01]  /*a960*/  HADD2.F32 R70, -RZ, R27.H0_H0 ;  /* 0x2000001bff467230 */ /* 0x000fe20000004100 */
[----:B------:R-:W-:Y:S01]  /*a970*/  SHF.L.U32 R41, R0, 0x1, RZ ;  /* 0x0000000100297819 */ /* 0x000fe200000006ff */
[----:B------:R-:W-:Y:S01]  /*a980*/  HADD2.F32 R0, -RZ, R37.H0_H0 ;  /* 0x20000025ff007230 */ /* 0x000fe20000004100 */
[----:B------:R-:W-:Y:S01]  /*a990*/  SHF.R.U32.HI R36, RZ, 0x10, R23 ;  /* 0x00000010ff247819 */ /* 0x000fe20000011617 */
[----:B------:R-:W-:Y:S01]  /*a9a0*/  HADD2.F32 R48, -RZ, R48.H0_H0 ;  /* 0x20000030ff307230 */ /* 0x000fe20000004100 */
[----:B------:R-:W-:Y:S01]  /*a9b0*/  SHF.R.U64 R43, R18, 0x10, R19 ;  /* 0x00000010122b7819 */ /* 0x000fe20000001213 */
[----:B------:R-:W2:Y:S01]  /*a9c0*/  LDS.128 R12, [R41+0x100] ;  /* 0x00010000290c7984 */ /* 0x000ea20000000c00 */
[----:B------:R-:W-:-:S02]  /*a9d0*/  SHF.R.U64 R47, R16, 0x10, R17 ;  /* 0x00000010102f7819 */ /* 0x000fc40000001211 */
[----:B------:R-:W-:Y:S01]  /*a9e0*/  SHF.R.U32.HI R19, RZ, 0x10, R19 ;  /* 0x00000010ff137819 */ /* 0x000fe20000011613 */
[--C-:B-1----:R-:W-:Y:S02]  /*a9f0*/  HADD2.F32 R23, -RZ, R10.reuse.H0_H0 ;  /* 0x2000000aff177230 */ /* 0x102fe40000004100 */
[----:B------:R-:W-:Y:S02]  /*aa00*/  HADD2.F32 R25, -RZ, R10.H1_H1 ;  /* 0x3000000aff197230 */ /* 0x000fe40000004100 */
[--C-:B------:R-:W-:Y:S02]  /*aa10*/  HADD2.F32 R22, -RZ, R11.reuse.H0_H0 ;  /* 0x2000000bff167230 */ /* 0x100fe40000004100 */
[----:B------:R-:W-:Y:S02]  /*aa20*/  HADD2.F32 R21, -RZ, R11.H1_H1 ;  /* 0x3000000bff157230 */ /* 0x000fe40000004100 */
[--C-:B------:R-:W-:Y:S02]  /*aa30*/  HADD2.F32 R20, -RZ, R9.reuse.H0_H0 ;  /* 0x20000009ff147230 */ /* 0x100fe40000004100 */
[----:B------:R-:W-:-:S02]  /*aa40*/  HADD2.F32 R18, -RZ, R9.H1_H1 ;  /* 0x30000009ff127230 */ /* 0x000fc40000004100 */
[--C-:B------:R-:W-:Y:S02]  /*aa50*/  HADD2.F32 R24, -RZ, R8.reuse.H0_H0 ;  /* 0x20000008ff187230 */ /* 0x100fe40000004100 */
[----:B------:R-:W-:Y:S01]  /*aa60*/  HADD2.F32 R26, -RZ, R8.H1_H1 ;  /* 0x30000008ff1a7230 */ /* 0x000fe20000004100 */
[-C--:B------:R-:W-:Y:S01]  /*aa70*/  FMUL.FTZ R8, R20, R0.reuse ;  /* 0x0000000014087220 */ /* 0x080fe20000410000 */
[----:B------:R-:W-:Y:S02]  /*aa80*/  HADD2.F32 R19, -RZ, R19.H0_H0 ;  /* 0x20000013ff137230 */ /* 0x000fe40000004100 */
[----:B--2---:R-:W-:Y:S02]  /*aa90*/  HADD2.F32 R6, -RZ, R13.H0_H0 ;  /* 0x2000000dff067230 */ /* 0x004fe40000004100 */
[--C-:B------:R-:W-:Y:S02]  /*aaa0*/  HADD2.F32 R10, -RZ, R15.reuse.H0_H0 ;  /* 0x2000000fff0a7230 */ /* 0x100fe40000004100 */
[----:B------:R-:W-:Y:S01]  /*aab0*/  HADD2.F32 R11, -RZ, R15.H1_H1 ;  /* 0x3000000fff0b7230 */ /* 0x000fe20000004100 */
[----:B------:R-:W-:Y:S01]  /*aac0*/  FMUL.FTZ R39, R6, R0 ;  /* 0x0000000006277220 */ /* 0x000fe20000410000 */
[----:B------:R-:W-:-:S02]  /*aad0*/  HADD2.F32 R15, -RZ, R7.H0_H0 ;  /* 0x20000007ff0f7230 */ /* 0x000fc40000004100 */
[--C-:B------:R-:W-:Y:S02]  /*aae0*/  HADD2.F32 R9, -RZ, R12.reuse.H0_H0 ;  /* 0x2000000cff097230 */ /* 0x100fe40000004100 */
[----:B------:R-:W-:Y:S01]  /*aaf0*/  HADD2.F32 R17, -RZ, R12.H1_H1 ;  /* 0x3000000cff117230 */ /* 0x000fe20000004100 */
[----:B------:R-:W-:Y:S01]  /*ab00*/  FMUL.FTZ R0, R18, R15 ;  /* 0x0000000f12007220 */ /* 0x000fe20000410000 */
[--C-:B------:R-:W-:Y:S02]  /*ab10*/  HADD2.F32 R12, -RZ, R14.reuse.H0_H0 ;  /* 0x2000000eff0c7230 */ /* 0x100fe40000004100 */
[----:B------:R-:W-:Y:S02]  /*ab20*/  HADD2.F32 R16, -RZ, R14.H1_H1 ;  /* 0x3000000eff107230 */ /* 0x000fe40000004100 */
[----:B------:R-:W-:Y:S02]  /*ab30*/  HADD2.F32 R3, -RZ, R13.H1_H1 ;  /* 0x3000000dff037230 */ /* 0x000fe40000004100 */
[----:B------:R-:W-:-:S02]  /*ab40*/  HADD2.F32 R14, -RZ, R38.H0_H0 ;  /* 0x20000026ff0e7230 */ /* 0x000fc40000004100 */
[----:B------:R-:W-:Y:S01]  /*ab50*/  HADD2.F32 R7, -RZ, R37.H1_H1 ;  /* 0x30000025ff077230 */ /* 0x000fe20000004100 */
[C---:B------:R-:W-:Y:S01]  /*ab60*/  FFMA.FTZ R44, R3.reuse, R70, R0 ;  /* 0x00000046032c7223 */ /* 0x040fe20000010000 */
[----:B------:R-:W-:Y:S01]  /*ab70*/  HADD2.F32 R13, -RZ, R38.H1_H1 ;  /* 0x30000026ff0d7230 */ /* 0x000fe20000004100 */
[----:B------:R-:W-:Y:S01]  /*ab80*/  FFMA.FTZ R46, R6, R14, R8 ;  /* 0x0000000e062e7223 */ /* 0x000fe20000010008 */
[----:B------:R-:W-:Y:S01]  /*ab90*/  HADD2.F32 R0, -RZ, R42.H0_H0 ;  /* 0x2000002aff007230 */ /* 0x000fe20000004100 */
[----:B------:R-:W-:Y:S01]  /*aba0*/  FMUL.FTZ R38, R3, R15 ;  /* 0x0000000f03267220 */ /* 0x000fe20000410000 */
[----:B------:R-:W-:Y:S01]  /*abb0*/  HADD2.F32 R3, -RZ, R40.H0_H0 ;  /* 0x20000028ff037230 */ /* 0x000fe20000004100 */
[-C--:B------:R-:W-:Y:S02]  /*abc0*/  FMUL.FTZ R6, R24, R7.reuse ;  /* 0x0000000718067220 */ /* 0x080fe40000410000 */
[C---:B------:R-:W-:Y:S01]  /*abd0*/  FMUL.FTZ R37, R9.reuse, R7 ;  /* 0x0000000709257220 */ /* 0x040fe20000410000 */
[----:B------:R-:W-:Y:S01]  /*abe0*/  HADD2.F32 R7, -RZ, R68.H0_H0 ;  /* 0x20000044ff077230 */ /* 0x000fe20000004100 */
[----:B------:R-:W-:Y:S01]  /*abf0*/  FFMA.FTZ R40, R9, R13, R6 ;  /* 0x0000000d09287223 */ /* 0x000fe20000010006 */
[----:B------:R-:W-:Y:S01]  /*ac00*/  HADD2.F32 R6, -RZ, R42.H1_H1 ;  /* 0x3000002aff067230 */ /* 0x000fe20000004100 */
[----:B------:R-:W-:Y:S01]  /*ac10*/  FMUL.FTZ R9, R23, R3 ;  /* 0x0000000317097220 */ /* 0x000fe20000410000 */
[----:B------:R-:W-:Y:S01]  /*ac20*/  HADD2.F32 R68, -RZ, R36.H0_H0 ;  /* 0x20000024ff447230 */ /* 0x000fe20000004100 */
[----:B------:R-:W-:-:S02]  /*ac30*/  FMUL.FTZ R8, R22, R0 ;  /* 0x0000000016087220 */ /* 0x000fc40000410000 */
[C---:B------:R-:W-:Y:S02]  /*ac40*/  FMUL.FTZ R27, R12.reuse, R3 ;  /* 0x000000030c1b7220 */ /* 0x040fe40000410000 */
[----:B------:R-:W-:Y:S02]  /*ac50*/  FFMA.FTZ R42, R12, R7, R9 ;  /* 0x000000070c2a7223 */ /* 0x000fe40000010009 */
[C---:B------:R-:W-:Y:S02]  /*ac60*/  FMUL.FTZ R12, R10.reuse, R0 ;  /* 0x000000000a0c7220 */ /* 0x040fe40000410000 */
[----:B------:R-:W-:Y:S01]  /*ac70*/  FFMA.FTZ R15, R10, R6, R8 ;  /* 0x000000060a0f7223 */ /* 0x000fe20000010008 */
[----:B------:R-:W-:Y:S01]  /*ac80*/  HADD2.F32 R10, -RZ, R47.H0_H0 ;  /* 0x2000002fff0a7230 */ /* 0x000fe20000004100 */
[-C--:B------:R-:W-:Y:S01]  /*ac90*/  FMUL.FTZ R0, R21, R19.reuse ;  /* 0x0000001315007220 */ /* 0x080fe20000410000 */
[----:B------:R-:W-:Y:S01]  /*aca0*/  HADD2.F32 R8, -RZ, R43.H0_H0 ;  /* 0x2000002bff087230 */ /* 0x000fe20000004100 */
[----:B------:R-:W-:-:S02]  /*acb0*/  FMUL.FTZ R9, R11, R19 ;  /* 0x000000130b097220 */ /* 0x000fc40000410000 */
[----:B------:R-:W-:Y:S02]  /*acc0*/  FFMA.FTZ R11, R11, R68, R0 ;  /* 0x000000440b0b7223 */ /* 0x000fe40000010000 */
[----:B------:R-:W-:Y:S02]  /*acd0*/  FMUL.FTZ R3, R26, R10 ;  /* 0x0000000a1a037220 */ /* 0x000fe40000410000 */
[----:B------:R-:W-:Y:S01]  /*ace0*/  FMUL.FTZ R0, R25, R8 ;  /* 0x0000000819007220 */ /* 0x000fe20000410000 */
[----:B------:R-:W-:Y:S01]  /*acf0*/  F2FP.PACK_AB R15, R11, R15 ;  /* 0x0000000f0b0f723e */ /* 0x000fe200000000ff */
[C---:B------:R-:W-:Y:S02]  /*ad00*/  FMUL.FTZ R10, R17.reuse, R10 ;  /* 0x0000000a110a7220 */ /* 0x040fe40000410000 */
[----:B------:R-:W-:Y:S02]  /*ad10*/  FMUL.FTZ R8, R16, R8 ;  /* 0x0000000810087220 */ /* 0x000fe40000410000 */
[----:B------:R-:W-:-:S02]  /*ad20*/  FFMA.FTZ R19, R17, R49, R3 ;  /* 0x0000003111137223 */ /* 0x000fc40000010003 */
[----:B------:R-:W-:Y:S02]  /*ad30*/  FFMA.FTZ R36, R16, R48, R0 ;  /* 0x0000003010247223 */ /* 0x000fe40000010000 */
[----:B------:R-:W-:Y:S02]  /*ad40*/  FFMA.FTZ R17, R20, R14, -R39 ;  /* 0x0000000e14117223 */ /* 0x000fe40000010827 */
        /* <DEDUP_REMOVED lines=8> */
[----:B------:R-:W-:-:S02]  /*add0*/  FFMA.FTZ R7, R26, R49, -R10 ;  /* 0x000000311a077223 */ /* 0x000fc4000001080a */
[----:B------:R-:W-:Y:S01]  /*ade0*/  FFMA.FTZ R6, R25, R48, -R8 ;  /* 0x0000003019067223 */ /* 0x000fe20000010808 */
[----:B------:R-:W-:Y:S02]  /*adf0*/  F2FP.PACK_AB R11, R0, R3 ;  /* 0x00000003000b723e */ /* 0x000fe400000000ff */
[----:B------:R-:W-:Y:S02]  /*ae00*/  F2FP.PACK_AB R8, R7, R18 ;  /* 0x000000120708723e */ /* 0x000fe400000000ff */
[----:B------:R-:W-:Y:S02]  /*ae10*/  F2FP.PACK_AB R10, R6, R14 ;  /* 0x0000000e060a723e */ /* 0x000fe400000000ff */
[----:B------:R-:W-:-:S03]  /*ae20*/  F2FP.PACK_AB R14, R36, R42 ;  /* 0x0000002a240e723e */ /* 0x000fc600000000ff */
[----:B------:R1:W-:Y:S04]  /*ae30*/  STS.128 [R45+0x100], R8 ;  /* 0x000100082d007388 */ /* 0x0003e80000000c00 */
[----:B------:R1:W-:Y:S02]  /*ae40*/  STS.128 [R41+0x100], R12 ;  /* 0x0001000c29007388 */ /* 0x0003e40000000c00 */
.L_x_393:
[----:B------:R-:W-:Y:S05]  /*ae50*/  BSYNC B0 ;  /* 0x0000000000007941 */ /* 0x000fea0003800000 */
.L_x_392:
[----:B------:R-:W-:Y:S01]  /*ae60*/  IADD3 R3, R51, 0x20, RZ ;  /* 0x0000002033037810 */ /* 0x000fe20007ffe0ff */
[----:B------:R-:W-:Y:S03]  /*ae70*/  BSSY B0, `(.L_x_394) ;  /* 0x000006c000007945 */ /* 0x000fe60003800000 */
[----:B------:R-:W-:-:S13]  /*ae80*/  ISETP.GE.OR P0, PT, R3, R69, P2 ;  /* 0x000000450300720c */ /* 0x000fda0001706670 */
[----:B------:R-:W-:Y:S05]  /*ae90*/  @P0 BRA `(.L_x_395) ;  /* 0x0000069000000947 */ /* 0x000fea0003800000 */
[----:B------:R-:W-:Y:S02]  /*aea0*/  MOV R7, c[0x0][0x27c] ;  /* 0x00009f0000077a02 */ /* 0x000fe40000000f00 */
[----:B------:R-:W-:Y:S02]  /*aeb0*/  SHF.R.S32.HI R0, RZ, 0x1f, R3 ;  /* 0x0000001fff007819 */ /* 0x000fe40000011403 */
[----:B------:R-:W-:Y:S02]  /*aec0*/  LEA.HI R7, R7, R50, RZ, 0x1d ;  /* 0x0000003207077211 */ /* 0x000fe400078fe8ff */
[----:B------:R-:W-:Y:S02]  /*aed0*/  SHF.L.U32 R6, R3, 0x6, RZ ;  /* 0x0000000603067819 */ /* 0x000fe400000006ff */
[----:B------:R-:W-:Y:S02]  /*aee0*/  LEA.HI R3, R0, R3, RZ, 0x3 ;  /* 0x0000000300037211 */ /* 0x000fe400078f18ff */
[----:B-1----:R-:W-:-:S02]  /*aef0*/  SHF.R.S32.HI R10, RZ, 0x1f, R7 ;  /* 0x0000001fff0a7819 */ /* 0x002fc40000011407 */
[----:B------:R-:W-:Y:S01]  /*af00*/  LOP3.LUT R0, R6, 0x1c0, RZ, 0xc0, !PT ;  /* 0x000001c006007812 */ /* 0x000fe200078ec0ff */
[----:B------:R-:W-:Y:S01]  /*af10*/  IMAD.SHL.U32 R6, R3, 0x40, RZ ;  /* 0x0000004003067824 */ /* 0x000fe200078e00ff */
[----:B------:R-:W-:Y:S02]  /*af20*/  SHF.L.U32 R8, R7, 0x3, RZ ;  /* 0x0000000307087819 */ /* 0x000fe400000006ff */
[----:B------:R-:W-:Y:S02]  /*af30*/  LEA.HI R7, R10, R7, RZ, 0x3 ;  /* 0x000000070a077211 */ /* 0x000fe400078f18ff */
[C---:B------:R-:W-:Y:S02]  /*af40*/  LOP3.LUT R9, R0.reuse, 0x38, R224, 0xf8, !PT ;  /* 0x0000003800097812 */ /* 0x040fe400078ef8e0 */
[----:B------:R-:W-:Y:S02]  /*af50*/  SHF.R.U32.HI R3, RZ, 0x3, R0 ;  /* 0x00000003ff037819 */ /* 0x000fe40000011600 */
[----:B------:R-:W-:Y:S01]  /*af60*/  LOP3.LUT R8, R0, 0x38, R8, 0xf8, !PT ;  /* 0x0000003800087812 */ /* 0x000fe200078ef808 */
[----:B------:R-:W-:Y:S01]  /*af70*/  IMAD.SHL.U32 R0, R7, 0x400, RZ ;  /* 0x0000040007007824 */ /* 0x000fe200078e00ff */
[----:B------:R-:W-:-:S02]  /*af80*/  LOP3.LUT R6, R6, 0xfffffe00, RZ, 0xc0, !PT ;  /* 0xfffffe0006067812 */ /* 0x000fc400078ec0ff */
[----:B------:R-:W-:Y:S02]  /*af90*/  SHF.R.U32.HI R16, RZ, 0x10, R33 ;  /* 0x00000010ff107819 */ /* 0x000fe40000011621 */
[----:B------:R-:W-:Y:S02]  /*afa0*/  LOP3.LUT R9, R6, R9, R3, 0xf6, !PT ;  /* 0x0000000906097212 */ /* 0x000fe400078ef603 */
[----:B------:R-:W-:Y:S01]  /*afb0*/  LOP3.LUT R3, R8, R3, RZ, 0x3c, !PT ;  /* 0x0000000308037212 */ /* 0x000fe200078e3cff */
[----:B------:R-:W-:Y:S01]  /*afc0*/  HADD2.F32 R42, -RZ, R16.H0_H0 ;  /* 0x20000010ff2a7230 */ /* 0x000fe20000004100 */
[----:B------:R-:W-:Y:S02]  /*afd0*/  LOP3.LUT R0, R0, 0x7fffe000, RZ, 0xc0, !PT ;  /* 0x7fffe00000007812 */ /* 0x000fe400078ec0ff */
[----:B------:R-:W-:Y:S02]  /*afe0*/  SHF.L.U32 R37, R9, 0x1, RZ ;  /* 0x0000000109257819 */ /* 0x000fe400000006ff */
[----:B------:R-:W-:Y:S01]  /*aff0*/  IADD3 R0, R3, R0, R6 ;  /* 0x0000000003007210 */ /* 0x000fe20007ffe006 */
[----:B------:R-:W-:Y:S01]  /*b000*/  HADD2.F32 R3, -RZ, R71.H0_H0 ;  /* 0x20000047ff037230 */ /* 0x000fe20000004100 */
[----:B------:R-:W-:Y:S01]  /*b010*/  SHF.R.U64 R40, R32, 0x10, R33 ;  /* 0x0000001020287819 */ /* 0x000fe20000001221 */
[----:B------:R-:W1:Y:S01]  /*b020*/  LDS.128 R8, [R37+0x100] ;  /* 0x0001000025087984 */ /* 0x000e620000000c00 */
[----:B------:R-:W-:-:S02]  /*b030*/  SHF.L.U32 R36, R0, 0x1, RZ ;  /* 0x0000000100247819 */ /* 0x000fc400000006ff */
[----:B------:R-:W-:Y:S02]  /*b040*/  SHF.R.U32.HI R0, RZ, 0x10, R29 ;  /* 0x00000010ff007819 */ /* 0x000fe4000001161d */
[--C-:B------:R-:W-:Y:S01]  /*b050*/  SHF.R.U64 R39, R34, 0x10, R35.reuse ;  /* 0x0000001022277819 */ /* 0x100fe20000001223 */
[----:B------:R-:W2:Y:S01]  /*b060*/  LDS.128 R12, [R36+0x100] ;  /* 0x00010000240c7984 */ /* 0x000ea20000000c00 */
[----:B------:R-:W-:Y:S01]  /*b070*/  SHF.R.U32.HI R26, RZ, 0x10, R35 ;  /* 0x00000010ff1a7819 */ /* 0x000fe20000011623 */
[----:B------:R-:W-:Y:S01]  /*b080*/  HADD2.F32 R27, -RZ, R0.H0_H0 ;  /* 0x20000000ff1b7230 */ /* 0x000fe20000004100 */
[--C-:B------:R-:W-:Y:S01]  /*b090*/  SHF.R.U64 R30, R30, 0x10, R31.reuse ;  /* 0x000000101e1e7819 */ /* 0x100fe2000000121f */
[----:B------:R-:W-:Y:S01]  /*b0a0*/  HADD2.F32 R0, -RZ, R72.H0_H0 ;  /* 0x20000048ff007230 */ /* 0x000fe20000004100 */
[----:B------:R-:W-:Y:S01]  /*b0b0*/  SHF.R.U32.HI R25, RZ, 0x10, R31 ;  /* 0x00000010ff197819 */ /* 0x000fe2000001161f */
[----:B------:R-:W-:Y:S01]  /*b0c0*/  HADD2.F32 R41, -RZ, R26.H0_H0 ;  /* 0x2000001aff297230 */ /* 0x000fe20000004100 */
[----:B------:R-:W-:Y:S01]  /*b0d0*/  SHF.R.U64 R38, R28, 0x10, R29 ;  /* 0x000000101c267819 */ /* 0x000fe2000000121d */
[----:B------:R-:W-:-:S02]  /*b0e0*/  HADD2.F32 R39, -RZ, R39.H0_H0 ;  /* 0x20000027ff277230 */ /* 0x000fc40000004100 */
[----:B------:R-:W-:Y:S02]  /*b0f0*/  HADD2.F32 R16, -RZ, R25.H0_H0 ;  /* 0x20000019ff107230 */ /* 0x000fe40000004100 */
[----:B-1----:R-:W-:Y:S02]  /*b100*/  HADD2.F32 R18, -RZ, R9.H0_H0 ;  /* 0x20000009ff127230 */ /* 0x002fe40000004100 */
[--C-:B------:R-:W-:Y:S02]  /*b110*/  HADD2.F32 R22, -RZ, R8.reuse.H0_H0 ;  /* 0x20000008ff167230 */ /* 0x100fe40000004100 */
[----:B------:R-:W-:Y:S02]  /*b120*/  HADD2.F32 R24, -RZ, R8.H1_H1 ;  /* 0x30000008ff187230 */ /* 0x000fe40000004100 */
[--C-:B--2---:R-:W-:Y:S02]  /*b130*/  HADD2.F32 R8, -RZ, R13.reuse.H0_H0 ;  /* 0x2000000dff087230 */ /* 0x104fe40000004100 */
[----:B------:R-:W-:-:S02]  /*b140*/  HADD2.F32 R7, -RZ, R13.H1_H1 ;  /* 0x3000000dff077230 */ /* 0x000fc40000004100 */
[----:B------:R-:W-:Y:S01]  /*b150*/  HADD2.F32 R17, -RZ, R9.H1_H1 ;  /* 0x30000009ff117230 */ /* 0x000fe20000004100 */
[-C--:B------:R-:W-:Y:S01]  /*b160*/  FMUL.FTZ R9, R18, R3.reuse ;  /* 0x0000000312097220 */ /* 0x080fe20000410000 */
[----:B------:R-:W-:Y:S01]  /*b170*/  HADD2.F32 R13, -RZ, R71.H1_H1 ;  /* 0x30000047ff0d7230 */ /* 0x000fe20000004100 */
[C---:B------:R-:W-:Y:S01]  /*b180*/  FMUL.FTZ R33, R8.reuse, R3 ;  /* 0x0000000308217220 */ /* 0x040fe20000410000 */
[----:B------:R-:W-:Y:S01]  /*b190*/  HADD2.F32 R20, -RZ, R11.H0_H0 ;  /* 0x2000000bff147230 */ /* 0x000fe20000004100 */
[----:B------:R-:W-:Y:S01]  /*b1a0*/  FMUL.FTZ R31, R7, R27 ;  /* 0x0000001b071f7220 */ /* 0x000fe20000410000 */
[----:B------:R-:W-:Y:S01]  /*b1b0*/  HADD2.F32 R6, -RZ, R15.H0_H0 ;  /* 0x2000000fff067230 */ /* 0x000fe20000004100 */
[----:B------:R-:W-:Y:S01]  /*b1c0*/  FFMA.FTZ R35, R8, R13, R9 ;  /* 0x0000000d08237223 */ /* 0x000fe20000010009 */
[----:B------:R-:W-:Y:S01]  /*b1d0*/  HADD2.F32 R9, -RZ, R72.H1_H1 ;  /* 0x30000048ff097230 */ /* 0x000fe20000004100 */
[----:B------:R-:W-:Y:S01]  /*b1e0*/  FMUL.FTZ R8, R17, R27 ;  /* 0x0000001b11087220 */ /* 0x000fe20000410000 */
[----:B------:R-:W-:Y:S01]  /*b1f0*/  HADD2.F32 R19, -RZ, R11.H1_H1 ;  /* 0x3000000bff137230 */ /* 0x000fe20000004100 */
[-C--:B------:R-:W-:Y:S01]  /*b200*/  FMUL.FTZ R3, R20, R0.reuse ;  /* 0x0000000014037220 */ /* 0x080fe20000410000 */
[--C-:B------:R-:W-:Y:S01]  /*b210*/  HADD2.F32 R21, -RZ, R10.reuse.H0_H0 ;  /* 0x2000000aff157230 */ /* 0x100fe20000004100 */
[C---:B------:R-:W-:Y:S01]  /*b220*/  FMUL.FTZ R27, R6.reuse, R0 ;  /* 0x00000000061b7220 */ /* 0x040fe20000410000 */
[--C-:B------:R-:W-:Y:S01]  /*b230*/  HADD2.F32 R0, -RZ, R73.reuse.H0_H0 ;  /* 0x20000049ff007230 */ /* 0x100fe20000004100 */
[----:B------:R-:W-:Y:S01]  /*b240*/  FFMA.FTZ R34, R7, R42, R8 ;  /* 0x0000002a07227223 */ /* 0x000fe20000010008 */
[----:B------:R-:W-:Y:S01]  /*b250*/  HADD2.F32 R23, -RZ, R10.H1_H1 ;  /* 0x3000000aff177230 */ /* 0x000fe20000004100 */
[----:B------:R-:W-:Y:S01]  /*b260*/  FFMA.FTZ R32, R6, R9, R3 ;  /* 0x0000000906207223 */ /* 0x000fe20000010003 */
[----:B------:R-:W-:Y:S01]  /*b270*/  HADD2.F32 R11, -RZ, R12.H0_H0 ;  /* 0x2000000cff0b7230 */ /* 0x000fe20000004100 */
[----:B------:R-:W-:Y:S01]  /*b280*/  FMUL.FTZ R7, R22, R0 ;  /* 0x0000000016077220 */ /* 0x000fe20000410000 */
[----:B------:R-:W-:Y:S01]  /*b290*/  HADD2.F32 R8, -RZ, R73.H1_H1 ;  /* 0x30000049ff087230 */ /* 0x000fe20000004100 */
[----:B------:R-:W-:Y:S01]  /*b2a0*/  FMUL.FTZ R6, R19, R16 ;  /* 0x0000001013067220 */ /* 0x000fe20000410000 */
[----:B------:R-:W-:-:S02]  /*b2b0*/  HADD2.F32 R10, -RZ, R15.H1_H1 ;  /* 0x3000000fff0a7230 */ /* 0x000fc40000004100 */
[----:B------:R-:W-:Y:S01]  /*b2c0*/  HADD2.F32 R15, -RZ, R12.H1_H1 ;  /* 0x3000000cff0f7230 */ /* 0x000fe20000004100 */
[C---:B------:R-:W-:Y:S01]  /*b2d0*/  FFMA.FTZ R28, R11.reuse, R8, R7 ;  /* 0x000000080b1c7223 */ /* 0x040fe20000010007 */
[----:B------:R-:W-:Y:S01]  /*b2e0*/  HADD2.F32 R3, -RZ, R74.H0_H0 ;  /* 0x2000004aff037230 */ /* 0x000fe20000004100 */
[C---:B------:R-:W-:Y:S01]  /*b2f0*/  FMUL.FTZ R25, R10.reuse, R16 ;  /* 0x000000100a197220 */ /* 0x040fe20000410000 */
[----:B------:R-:W-:Y:S01]  /*b300*/  HADD2.F32 R12, -RZ, R14.H0_H0 ;  /* 0x2000000eff0c7230 */ /* 0x000fe20000004100 */
[----:B------:R-:W-:Y:S01]  /*b310*/  FMUL.FTZ R16, R11, R0 ;  /* 0x000000000b107220 */ /* 0x000fe20000410000 */
[----:B------:R-:W-:Y:S01]  /*b320*/  HADD2.F32 R7, -RZ, R38.H0_H0 ;  /* 0x20000026ff077230 */ /* 0x000fe20000004100 */
[----:B------:R-:W-:Y:S01]  /*b330*/  FFMA.FTZ R29, R10, R41, R6 ;  /* 0x000000290a1d7223 */ /* 0x000fe20000010006 */
[----:B------:R-:W-:Y:S01]  /*b340*/  HADD2.F32 R0, -RZ, R74.H1_H1 ;  /* 0x3000004aff007230 */ /* 0x000fe20000004100 */
[-C--:B------:R-:W-:Y:S01]  /*b350*/  FMUL.FTZ R6, R21, R3.reuse ;  /* 0x0000000315067220 */ /* 0x080fe20000410000 */
[----:B------:R-:W-:Y:S01]  /*b360*/  HADD2.F32 R10, -RZ, R30.H0_H0 ;  /* 0x2000001eff0a7230 */ /* 0x000fe20000004100 */
[----:B------:R-:W-:Y:S01]  /*b370*/  FMUL.FTZ R11, R12, R3 ;  /* 0x000000030c0b7220 */ /* 0x000fe20000410000 */
[----:B------:R-:W-:Y:S01]  /*b380*/  HADD2.F32 R38, -RZ, R40.H0_H0 ;  /* 0x20000028ff267230 */ /* 0x000fe20000004100 */
[----:B------:R-:W-:Y:S01]  /*b390*/  FMUL.FTZ R3, R24, R7 ;  /* 0x0000000718037220 */ /* 0x000fe20000410000 */
[----:B------:R-:W-:Y:S01]  /*b3a0*/  HADD2.F32 R14, -RZ, R14.H1_H1 ;  /* 0x3000000eff0e7230 */ /* 0x000fe20000004100 */
[----:B------:R-:W-:-:S02]  /*b3b0*/  FFMA.FTZ R30, R12, R0, R6 ;  /* 0x000000000c1e7223 */ /* 0x000fc40000010006 */
[----:B------:R-:W-:Y:S02]  /*b3c0*/  FMUL.FTZ R6, R23, R10 ;  /* 0x0000000a17067220 */ /* 0x000fe40000410000 */
[C---:B------:R-:W-:Y:S02]  /*b3d0*/  FMUL.FTZ R7, R15.reuse, R7 ;  /* 0x000000070f077220 */ /* 0x040fe40000410000 */
[----:B------:R-:W-:Y:S02]  /*b3e0*/  FFMA.FTZ R15, R15, R38, R3 ;  /* 0x000000260f0f7223 */ /* 0x000fe40000010003 */
[C---:B------:R-:W-:Y:S02]  /*b3f0*/  FMUL.FTZ R3, R14.reuse, R10 ;  /* 0x0000000a0e037220 */ /* 0x040fe40000410000 */
[----:B------:R-:W-:Y:S02]  /*b400*/  FFMA.FTZ R26, R14, R39, R6 ;  /* 0x000000270e1a7223 */ /* 0x000fe40000010006 */
[----:B------:R-:W-:-:S02]  /*b410*/  FFMA.FTZ R12, R18, R13, -R33 ;  /* 0x0000000d120c7223 */ /* 0x000fc40000010821 */
        /* <DEDUP_REMOVED lines=12> */
[----:B------:R-:W-:-:S02]  /*b4e0*/  F2FP.PACK_AB R10, R26, R30 ;  /* 0x0000001e1a0a723e */ /* 0x000fc400000000ff */
[----:B------:R-:W-:Y:S02]  /*b4f0*/  F2FP.PACK_AB R12, R0, R16 ;  /* 0x00000010000c723e */ /* 0x000fe400000000ff */
[----:B------:R-:W-:-:S05]  /*b500*/  F2FP.PACK_AB R14, R3, R14 ;  /* 0x0000000e030e723e */ /* 0x000fca00000000ff */
[----:B------:R1:W-:Y:S04]  /*b510*/  STS.128 [R37+0x100], R12 ;  /* 0x0001000c25007388 */ /* 0x0003e80000000c00 */
[----:B------:R1:W-:Y:S02]  /*b520*/  STS.128 [R36+0x100], R8 ;  /* 0x0001000824007388 */ /* 0x0003e40000000c00 */
.L_x_395:
[----:B------:R-:W-:Y:S05]  /*b530*/  BSYNC B0 ;  /* 0x0000000000007941 */ /* 0x000fea0003800000 */
.L_x_394:
        /* <DEDUP_REMOVED lines=27> */
[----:B------:R-:W-:Y:S01]  /*b6f0*/  SHF.R.U32.HI R25, RZ, 0x10, R59 ;  /* 0x00000010ff197819 */ /* 0x000fe2000001163b */
[----:B------:R-:W1:Y:S01]  /*b700*/  LDS.128 R8, [R35+0x100] ;  /* 0x0001000023087984 */ /* 0x000e620000000c00 */
[----:B------:R-:W-:-:S02]  /*b710*/  SHF.L.U32 R32, R0, 0x1, RZ ;  /* 0x0000000100207819 */ /* 0x000fc400000006ff */
[----:B------:R-:W-:Y:S01]  /*b720*/  SHF.R.U32.HI R0, RZ, 0x10, R57 ;  /* 0x00000010ff007819 */ /* 0x000fe20000011639 */
[----:B------:R-:W-:Y:S01]  /*b730*/  HADD2.F32 R16, -RZ, R25.H0_H0 ;  /* 0x20000019ff107230 */ /* 0x000fe20000004100 */
[----:B------:R-:W-:Y:S01]  /*b740*/  SHF.R.U32.HI R26, RZ, 0x10, R55 ;  /* 0x00000010ff1a7819 */ /* 0x000fe20000011637 */
[----:B------:R-:W2:Y:S01]  /*b750*/  LDS.128 R12, [R32+0x100] ;  /* 0x00010000200c7984 */ /* 0x000ea20000000c00 */
[----:B------:R-:W-:Y:S01]  /*b760*/  SHF.R.U64 R30, R56, 0x10, R57 ;  /* 0x00000010381e7819 */ /* 0x000fe20000001239 */
[----:B------:R-:W-:Y:S01]  /*b770*/  HADD2.F32 R27, -RZ, R0.H0_H0 ;  /* 0x20000000ff1b7230 */ /* 0x000fe20000004100 */
[----:B------:R-:W-:Y:S01]  /*b780*/  SHF.R.U64 R36, R58, 0x10, R59 ;  /* 0x000000103a247819 */ /* 0x000fe2000000123b */
[----:B------:R-:W-:Y:S01]  /*b790*/  HADD2.F32 R0, -RZ, R78.H0_H0 ;  /* 0x2000004eff007230 */ /* 0x000fe20000004100 */
[----:B------:R-:W-:Y:S01]  /*b7a0*/  SHF.R.U64 R38, R52, 0x10, R53 ;  /* 0x0000001034267819 */ /* 0x000fe20000001235 */
[----:B------:R-:W-:Y:S01]  /*b7b0*/  HADD2.F32 R41, -RZ, R26.H0_H0 ;  /* 0x2000001aff297230 */ /* 0x000fe20000004100 */
[----:B------:R-:W-:-:S03]  /*b7c0*/  SHF.R.U64 R39, R54, 0x10, R55 ;  /* 0x0000001036277819 */ /* 0x000fc60000001237 */
[----:B------:R-:W-:Y:S02]  /*b7d0*/  HADD2.F32 R38, -RZ, R38.H0_H0 ;  /* 0x20000026ff267230 */ /* 0x000fe40000004100 */
[----:B------:R-:W-:Y:S02]  /*b7e0*/  HADD2.F32 R39, -RZ, R39.H0_H0 ;  /* 0x20000027ff277230 */ /* 0x000fe40000004100 */
[----:B-1----:R-:W-:Y:S02]  /*b7f0*/  HADD2.F32 R18, -RZ, R9.H0_H0 ;  /* 0x20000009ff127230 */ /* 0x002fe40000004100 */
[--C-:B------:R-:W-:Y:S02]  /*b800*/  HADD2.F32 R22, -RZ, R8.reuse.H0_H0 ;  /* 0x20000008ff167230 */ /* 0x100fe40000004100 */
[----:B------:R-:W-:Y:S02]  /*b810*/  HADD2.F32 R24, -RZ, R8.H1_H1 ;  /* 0x30000008ff187230 */ /* 0x000fe40000004100 */
[----:B--2---:R-:W-:-:S02]  /*b820*/  HADD2.F32 R8, -RZ, R13.H0_H0 ;  /* 0x2000000dff087230 */ /* 0x004fc40000004100 */
[----:B------:R-:W-:Y:S02]  /*b830*/  HADD2.F32 R7, -RZ, R13.H1_H1 ;  /* 0x3000000dff077230 */ /* 0x000fe40000004100 */
        /* <DEDUP_REMOVED lines=35> */
[----:B------:R-:W-:Y:S01]  /*ba70*/  HADD2.F32 R14, -RZ, R14.H1_H1 ;  /* 0x3000000eff0e7230 */ /* 0x000fe20000004100 */
[----:B------:R-:W-:-:S02]  /*ba80*/  FMUL.FTZ R3, R24, R7 ;  /* 0x0000000718037220 */ /* 0x000fc40000410000 */
[----:B------:R-:W-:Y:S02]  /*ba90*/  FFMA.FTZ R30, R12, R0, R6 ;  /* 0x000000000c1e7223 */ /* 0x000fe40000010006 */
[----:B------:R-:W-:Y:S02]  /*baa0*/  FMUL.FTZ R6, R23, R10 ;  /* 0x0000000a17067220 */ /* 0x000fe40000410000 */
[C---:B------:R-:W-:Y:S02]  /*bab0*/  FMUL.FTZ R7, R15.reuse, R7 ;  /* 0x000000070f077220 */ /* 0x040fe40000410000 */
[----:B------:R-:W-:Y:S02]  /*bac0*/  FFMA.FTZ R15, R15, R38, R3 ;  /* 0x000000260f0f7223 */ /* 0x000fe40000010003 */
[C---:B------:R-:W-:Y:S02]  /*bad0*/  FMUL.FTZ R3, R14.reuse, R10 ;  /* 0x0000000a0e037220 */ /* 0x040fe40000410000 */
[----:B------:R-:W-:-:S02]  /*bae0*/  FFMA.FTZ R26, R14, R39, R6 ;  /* 0x000000270e1a7223 */ /* 0x000fc40000010006 */
        /* <DEDUP_REMOVED lines=18> */
.L_x_397:
[----:B------:R-:W-:Y:S05]  /*bc10*/  BSYNC B0 ;  /* 0x0000000000007941 */ /* 0x000fea0003800000 */
.L_x_396:
[----:B------:R-:W-:-:S04]  /*bc20*/  IADD3 R3, R51, 0x60, RZ ;  /* 0x0000006033037810 */ /* 0x000fc80007ffe0ff */
        /* <DEDUP_REMOVED lines=35> */
[----:B------:R-:W-:Y:S01]  /*be60*/  HADD2.F32 R0, -RZ, R81.H1_H1 ;  /* 0x30000051ff007230 */ /* 0x000fe20000004100 */
[----:B------:R-:W-:Y:S01]  /*be70*/  SHF.R.U64 R32, R62, 0x10, R63 ;  /* 0x000000103e207819 */ /* 0x000fe2000000123f */
[----:B------:R-:W-:Y:S01]  /*be80*/  HADD2.F32 R42, -RZ, R18.H0_H0 ;  /* 0x20000012ff2a7230 */ /* 0x000fe20000004100 */
[----:B------:R-:W-:Y:S01]  /*be90*/  SHF.R.U64 R40, R66, 0x10, R67 ;  /* 0x0000001042287819 */ /* 0x000fe20000001243 */
[----:B------:R-:W-:-:S04]  /*bea0*/  HADD2.F32 R39, -RZ, R39.H0_H0 ;  /* 0x20000027ff277230 */ /* 0x000fc80000004100 */
[----:B------:R-:W-:Y:S02]  /*beb0*/  HADD2.F32 R40, -RZ, R40.H0_H0 ;  /* 0x20000028ff287230 */ /* 0x000fe40000004100 */
[----:B-1----:R-:W-:Y:S02]  /*bec0*/  HADD2.F32 R20, -RZ, R9.H0_H0 ;  /* 0x20000009ff147230 */ /* 0x002fe40000004100 */
[--C-:B------:R-:W-:Y:S02]  /*bed0*/  HADD2.F32 R24, -RZ, R8.reuse.H0_H0 ;  /* 0x20000008ff187230 */ /* 0x100fe40000004100 */
[----:B------:R-:W-:Y:S02]  /*bee0*/  HADD2.F32 R26, -RZ, R8.H1_H1 ;  /* 0x30000008ff1a7230 */ /* 0x000fe40000004100 */
[--C-:B------:R-:W-:Y:S02]  /*bef0*/  HADD2.F32 R23, -RZ, R10.reuse.H0_H0 ;  /* 0x2000000aff177230 */ /* 0x100fe40000004100 */
[----:B------:R-:W-:-:S02]  /*bf00*/  HADD2.F32 R25, -RZ, R10.H1_H1 ;  /* 0x3000000aff197230 */ /* 0x000fc40000004100 */
[--C-:B--2---:R-:W-:Y:S02]  /*bf10*/  HADD2.F32 R8, -RZ, R13.reuse.H0_H0 ;  /* 0x2000000dff087230 */ /* 0x104fe40000004100 */
[----:B------:R-:W-:Y:S02]  /*bf20*/  HADD2.F32 R7, -RZ, R13.H1_H1 ;  /* 0x3000000dff077230 */ /* 0x000fe40000004100 */
[--C-:B------:R-:W-:Y:S01]  /*bf30*/  HADD2.F32 R10, -RZ, R12.reuse.H0_H0 ;  /* 0x2000000cff0a7230 */ /* 0x100fe20000004100 */
[-C--:B------:R-:W-:Y:S01]  /*bf40*/  FMUL.FTZ R36, R8, R3.reuse ;  /* 0x0000000308247220 */ /* 0x080fe20000410000 */
[----:B------:R-:W-:Y:S02]  /*bf50*/  HADD2.F32 R13, -RZ, R12.H1_H1 ;  /* 0x3000000cff0d7230 */ /* 0x000fe40000004100 */
[----:B------:R-:W-:Y:S01]  /*bf60*/  HADD2.F32 R19, -RZ, R9.H1_H1 ;  /* 0x30000009ff137230 */ /* 0x000fe20000004100 */
[----:B------:R-:W-:Y:S01]  /*bf70*/  FMUL.FTZ R9, R20, R3 ;  /* 0x0000000314097220 */ /* 0x000fe20000410000 */
[----:B------:R-:W-:-:S02]  /*bf80*/  HADD2.F32 R12, -RZ, R82.H0_H0 ;  /* 0x20000052ff0c7230 */ /* 0x000fc40000004100 */
[----:B------:R-:W-:Y:S02]  /*bf90*/  HADD2.F32 R22, -RZ, R11.H0_H0 ;  /* 0x2000000bff167230 */ /* 0x000fe40000004100 */
[----:B------:R-:W-:Y:S01]  /*bfa0*/  HADD2.F32 R6, -RZ, R15.H0_H0 ;  /* 0x2000000fff067230 */ /* 0x000fe20000004100 */
[----:B------:R-:W-:Y:S01]  /*bfb0*/  FFMA.FTZ R41, R8, R12, R9 ;  /* 0x0000000c08297223 */ /* 0x000fe20000010009 */
[----:B------:R-:W-:Y:S01]  /*bfc0*/  HADD2.F32 R9, -RZ, R83.H0_H0 ;  /* 0x20000053ff097230 */ /* 0x000fe20000004100 */
[----:B------:R-:W-:Y:S01]  /*bfd0*/  FMUL.FTZ R8, R19, R33 ;  /* 0x0000002113087220 */ /* 0x000fe20000410000 */
[----:B------:R-:W-:Y:S01]  /*bfe0*/  HADD2.F32 R21, -RZ, R11.H1_H1 ;  /* 0x3000000bff157230 */ /* 0x000fe20000004100 */
[-C--:B------:R-:W-:Y:S01]  /*bff0*/  FMUL.FTZ R3, R22, R0.reuse ;  /* 0x0000000016037220 */ /* 0x080fe20000410000 */
[----:B------:R-:W-:Y:S01]  /*c000*/  HADD2.F32 R15, -RZ, R15.H1_H1 ;  /* 0x3000000fff0f7230 */ /* 0x000fe20000004100 */
[----:B------:R-:W-:Y:S01]  /*c010*/  FMUL.FTZ R29, R6, R0 ;  /* 0x00000000061d7220 */ /* 0x000fe20000410000 */
[----:B------:R-:W-:Y:S01]  /*c020*/  HADD2.F32 R0, -RZ, R82.H1_H1 ;  /* 0x30000052ff007230 */ /* 0x000fe20000004100 */
[C---:B------:R-:W-:Y:S01]  /*c030*/  FFMA.FTZ R38, R7.reuse, R43, R8 ;  /* 0x0000002b07267223 */ /* 0x040fe20000010008 */
[----:B------:R-:W-:Y:S01]  /*c040*/  HADD2.F32 R8, -RZ, R83.H1_H1 ;  /* 0x30000053ff087230 */ /* 0x000fe20000004100 */
[----:B------:R-:W-:Y:S01]  /*c050*/  FMUL.FTZ R33, R7, R33 ;  /* 0x0000002107217220 */ /* 0x000fe20000410000 */
[--C-:B------:R-:W-:Y:S01]  /*c060*/  HADD2.F32 R11, -RZ, R14.reuse.H0_H0 ;  /* 0x2000000eff0b7230 */ /* 0x100fe20000004100 */
[----:B------:R-:W-:Y:S01]  /*c070*/  FMUL.FTZ R7, R24, R0 ;  /* 0x0000000018077220 */ /* 0x000fe20000410000 */
[----:B------:R-:W-:Y:S01]  /*c080*/  HADD2.F32 R14, -RZ, R14.H1_H1 ;  /* 0x3000000eff0e7230 */ /* 0x000fe20000004100 */
[----:B------:R-:W-:Y:S01]  /*c090*/  FFMA.FTZ R35, R6, R9, R3 ;  /* 0x0000000906237223 */ /* 0x000fe20000010003 */
[----:B------:R-:W-:Y:S01]  /*c0a0*/  HADD2.F32 R3, -RZ, R84.H0_H0 ;  /* 0x20000054ff037230 */ /* 0x000fe20000004100 */
[----:B------:R-:W-:-:S02]  /*c0b0*/  FMUL.FTZ R6, R21, R17 ;  /* 0x0000001115067220 */ /* 0x000fc40000410000 */
[C---:B------:R-:W-:Y:S01]  /*c0c0*/  FFMA.FTZ R30, R10.reuse, R8, R7 ;  /* 0x000000080a1e7223 */ /* 0x040fe20000010007 */
[----:B------:R-:W-:Y:S01]  /*c0d0*/  HADD2.F32 R7, -RZ, R28.H0_H0 ;  /* 0x2000001cff077230 */ /* 0x000fe20000004100 */
[----:B------:R-:W-:Y:S01]  /*c0e0*/  FMUL.FTZ R18, R10, R0 ;  /* 0x000000000a127220 */ /* 0x000fe20000410000 */
[----:B------:R-:W-:Y:S01]  /*c0f0*/  HADD2.F32 R0, -RZ, R84.H1_H1 ;  /* 0x30000054ff007230 */ /* 0x000fe20000004100 */
[----:B------:R-:W-:Y:S01]  /*c100*/  FFMA.FTZ R31, R15, R42, R6 ;  /* 0x0000002a0f1f7223 */ /* 0x000fe20000010006 */
[----:B------:R-:W-:Y:S01]  /*c110*/  HADD2.F32 R10, -RZ, R32.H0_H0 ;  /* 0x20000020ff0a7230 */ /* 0x000fe20000004100 */
[-C--:B------:R-:W-:Y:S02]  /*c120*/  FMUL.FTZ R6, R23, R3.reuse ;  /* 0x0000000317067220 */ /* 0x080fe40000410000 */
[----:B------:R-:W-:Y:S02]  /*c130*/  FMUL.FTZ R16, R11, R3 ;  /* 0x000000030b107220 */ /* 0x000fe40000410000 */
[----:B------:R-:W-:-:S02]  /*c140*/  FMUL.FTZ R3, R26, R7 ;  /* 0x000000071a037220 */ /* 0x000fc40000410000 */
[----:B------:R-:W-:Y:S02]  /*c150*/  FMUL.FTZ R27, R15, R17 ;  /* 0x000000110f1b7220 */ /* 0x000fe40000410000 */
[----:B------:R-:W-:Y:S01]  /*c160*/  FFMA.FTZ R32, R11, R0, R6 ;  /* 0x000000000b207223 */ /* 0x000fe20000010006 */
[----:B------:R-:W-:Y:S01]  /*c170*/  F2FP.PACK_AB R11, R31, R35 ;  /* 0x000000231f0b723e */ /* 0x000fe200000000ff */
[-C--:B------:R-:W-:Y:S02]  /*c180*/  FMUL.FTZ R6, R25, R10.reuse ;  /* 0x0000000a19067220 */ /* 0x080fe40000410000 */
[C---:B------:R-:W-:Y:S02]  /*c190*/  FFMA.FTZ R17, R13.reuse, R39, R3 ;  /* 0x000000270d117223 */ /* 0x040fe40000010003 */
[----:B------:R-:W-:Y:S02]  /*c1a0*/  FMUL.FTZ R7, R13, R7 ;  /* 0x000000070d077220 */ /* 0x000fe40000410000 */
[----:B------:R-:W-:-:S02]  /*c1b0*/  FMUL.FTZ R3, R14, R10 ;  /* 0x0000000a0e037220 */ /* 0x000fc40000410000 */
[----:B------:R-:W-:Y:S02]  /*c1c0*/  FFMA.FTZ R28, R14, R40, R6 ;  /* 0x000000280e1c7223 */ /* 0x000fe40000010006 */
        /* <DEDUP_REMOVED lines=10> */
[----:B------:R-:W-:-:S02]  /*c270*/  FFMA.FTZ R7, R26, R39, -R7 ;  /* 0x000000271a077223 */ /* 0x000fc40000010807 */
[----:B------:R-:W-:-:S03]  /*c280*/  FFMA.FTZ R3, R25, R40, -R3 ;  /* 0x0000002819037223 */ /* 0x000fc60000010803 */
[----:B------:R-:W-:Y:S02]  /*c290*/  F2FP.PACK_AB R12, R7, R10 ;  /* 0x0000000a070c723e */ /* 0x000fe400000000ff */
[----:B------:R-:W-:Y:S02]  /*c2a0*/  F2FP.PACK_AB R14, R3, R14 ;  /* 0x0000000e030e723e */ /* 0x000fe400000000ff */
[----:B------:R-:W-:-:S03]  /*c2b0*/  F2FP.PACK_AB R10, R28, R32 ;  /* 0x000000201c0a723e */ /* 0x000fc600000000ff */
[----:B------:R1:W-:Y:S04]  /*c2c0*/  STS.128 [R37+0x100], R12 ;  /* 0x0001000c25007388 */ /* 0x0003e80000000c00 */
[----:B------:R1:W-:Y:S02]  /*c2d0*/  STS.128 [R34+0x100], R8 ;  /* 0x0001000822007388 */ /* 0x0003e40000000c00 */
.L_x_385:
[----:B------:R-:W-:Y:S05]  /*c2e0*/  BSYNC B2 ;  /* 0x0000000000027941 */ /* 0x000fea0003800000 */
.L_x_363:
[----:B------:R-:W-:Y:S01]  /*c2f0*/  IMAD R0, R87, c[0x0][0x208], RZ ;  /* 0x0000820057007a24 */ /* 0x000fe200078e02ff */
[----:B------:R-:W-:Y:S01]  /*c300*/  LEA.HI R79, R168, R167, RZ, 0x5 ;  /* 0x000000a7a84f7211 */ /* 0x000fe200078f28ff */
[----:B------:R-:W-:Y:S01]  /*c310*/  IMAD.WIDE.U32 R6, R220, c[0x0][0x208], RZ ;  /* 0x00008200dc067a25 */ /* 0x000fe200078e00ff */
[----:B------:R-:W-:Y:S01]  /*c320*/  BAR.SYNC.DEFER_BLOCKING 0x0 ;  /* 0x0000000000007b1d */ /* 0x000fe20000010000 */
[----:B------:R-:W-:Y:S02]  /*c330*/  ISETP.GE.AND P1, PT, R224, c[0x0][0x1d4], PT ;  /* 0x00007500e0007a0c */ /* 0x000fe40003f26270 */
[----:B------:R-:W-:Y:S01]  /*c340*/  IMAD R0, R220, c[0x0][0x20c], R0 ;  /* 0x00008300dc007a24 */ /* 0x000fe200078e0200 */
[----:B------:R-:W-:Y:S01]  /*c350*/  SHF.R.S32.HI R78, RZ, 0x5, R79 ;  /* 0x00000005ff4e7819 */ /* 0x000fe2000001144f */
[----:B------:R-:W-:Y:S01]  /*c360*/  IMAD R3, R86, c[0x0][0x218], RZ ;  /* 0x0000860056037a24 */ /* 0x000fe200078e02ff */
[----:B------:R-:W-:Y:S01]  /*c370*/  SHF.R.S32.HI R189, RZ, 0x1f, R224 ;  /* 0x0000001fffbd7819 */ /* 0x000fe200000114e0 */
[----:B------:R-:W-:-:S02]  /*c380*/  IMAD.IADD R7, R7, 0x1, R0 ;  /* 0x0000000107077824 */ /* 0x000fc400078e0200 */
[C---:B------:R-:W-:Y:S02]  /*c390*/  IMAD R3, R217.reuse, c[0x0][0x21c], R3 ;  /* 0x00008700d9037a24 */ /* 0x040fe400078e0203 */
[----:B------:R-:W-:-:S04]  /*c3a0*/  IMAD.WIDE.U32 R6, R217, c[0x0][0x218], R6 ;  /* 0x00008600d9067a25 */ /* 0x000fc800078e0006 */
[----:B------:R-:W-:Y:S01]  /*c3b0*/  IMAD.SHL.U32 R0, R50, 0x40, RZ ;  /* 0x0000004032007824 */ /* 0x000fe200078e00ff */
[----:B------:R-:W-:Y:S01]  /*c3c0*/  IADD3 R6, P0, R90, R6, RZ ;  /* 0x000000065a067210 */ /* 0x000fe20007f1e0ff */
[----:B-1----:R-:W-:Y:S02]  /*c3d0*/  IMAD.SHL.U32 R8, R51, 0x8, RZ ;  /* 0x0000000833087824 */ /* 0x002fe400078e00ff */
[----:B------:R-:W-:Y:S01]  /*c3e0*/  IMAD R176, R78, 0x400, R4 ;  /* 0x000004004eb07824 */ /* 0x000fe200078e0204 */
[----:B------:R-:W-:Y:S01]  /*c3f0*/  IADD3.X R7, R88, R7, R3, P0, !PT ;  /* 0x0000000758077210 */ /* 0x000fe200007fe403 */
[----:B------:R-:W-:Y:S01]  /*c400*/  IMAD.WIDE R14, R224, 0x2, RZ ;  /* 0x00000002e00e7825 */ /* 0x000fe200078e02ff */
[----:B------:R-:W-:Y:S02]  /*c410*/  LEA R3, P0, R6, c[0x0][0x1f8], 0x1 ;  /* 0x00007e0006037a11 */ /* 0x000fe400078008ff */
[----:B------:R-:W-:Y:S01]  /*c420*/  LOP3.LUT R0, R0, 0x1c0, RZ, 0xc0, !PT ;  /* 0x000001c000007812 */ /* 0x000fe200078ec0ff */
[----:B------:R-:W-:Y:S01]  /*c430*/  IMAD.SHL.U32 R219, R219, 0x2, RZ ;  /* 0x00000002dbdb7824 */ /* 0x000fe200078e00ff */
[----:B------:R-:W-:Y:S01]  /*c440*/  LEA.HI.X R6, R6, c[0x0][0x1fc], R7, 0x1, P0 ;  /* 0x00007f0006067a11 */ /* 0x000fe200000f0c07 */
[----:B------:R-:W1:Y:S01]  /*c450*/  SHFL.IDX PT, R12, R3, RZ, 0x181f ;  /* 0x00181fff030c7589 */ /* 0x000e6200000e0000 */
[----:B------:R-:W-:-:S02]  /*c460*/  LOP3.LUT R8, R0, 0x8, R8, 0xf8, !PT ;  /* 0x0000000800087812 */ /* 0x000fc400078ef808 */
[----:B------:R-:W-:Y:S01]  /*c470*/  SHF.R.U32.HI R0, RZ, 0x3, R0 ;  /* 0x00000003ff007819 */ /* 0x000fe20000011600 */
[----:B------:R-:W2:Y:S01]  /*c480*/  SHFL.IDX PT, R11, R6, RZ, 0x181f ;  /* 0x00181fff060b7589 */ /* 0x000ea200000e0000 */
[C---:B------:R-:W-:Y:S01]  /*c490*/  LEA R184, R176.reuse, 0x100, 0x1 ;  /* 0x00000100b0b87811 */ /* 0x040fe200078e08ff */
[----:B------:R-:W-:Y:S01]  /*c4a0*/  IMAD.SHL.U32 R176, R176, 0x2, RZ ;  /* 0x00000002b0b07824 */ /* 0x000fe200078e00ff */
[----:B------:R-:W-:Y:S01]  /*c4b0*/  LOP3.LUT R0, R8, R0, RZ, 0x3c, !PT ;  /* 0x0000000008007212 */ /* 0x000fe200078e3cff */
[----:B------:R-:W4:Y:S01]  /*c4c0*/  SHFL.IDX PT, R10, R3, 0x1, 0x181f ;  /* 0x00381f00030a7f89 */ /* 0x000f2200000e0000 */
[----:B------:R-:W-:Y:S01]  /*c4d0*/  LOP3.LUT P0, RZ, R50, 0x2, RZ, 0xc0, !PT ;  /* 0x0000000232ff7812 */ /* 0x000fe2000780c0ff */
[----:B------:R-:W-:Y:S01]  /*c4e0*/  IMAD R180, R5, 0x2, R184 ;  /* 0x0000000205b47824 */ /* 0x000fe200078e02b8 */
[----:B------:R-:W-:Y:S01]  /*c4f0*/  IADD3 R231, R219, 0x100, RZ ;  /* 0x00000100dbe77810 */ /* 0x000fe20007ffe0ff */
[----:B------:R-:W-:Y:S01]  /*c500*/  IMAD R0, R85, 0x200, R0 ;  /* 0x0000020055007824 */ /* 0x000fe200078e0200 */
[----:B---3--:R-:W3:Y:S01]  /*c510*/  SHFL.IDX PT, R9, R6, 0x1, 0x181f ;  /* 0x00381f0006097f89 */ /* 0x008ee200000e0000 */
[----:B------:R-:W-:-:S02]  /*c520*/  IMAD R184, R2, 0x2, R184 ;  /* 0x0000000202b87824 */ /* 0x000fc400078e02b8 */
[----:B------:R-:W-:Y:S01]  /*c530*/  IMAD.SHL.U32 R196, R0, 0x2, RZ ;  /* 0x0000000200c47824 */ /* 0x000fe200078e00ff */
[----:B------:R1:W2:Y:S01]  /*c540*/  SHFL.IDX PT, R8, R3, 0x2, 0x181f ;  /* 0x00581f0003087f89 */ /* 0x0002a200000e0000 */
[----:B------:R-:W-:-:S03]  /*c550*/  IMAD R192, R2, 0x2, R180 ;  /* 0x0000000202c07824 */ /* 0x000fc600078e02b4 */
[----:B------:R2:W2:Y:S01]  /*c560*/  SHFL.IDX PT, R0, R6, 0x2, 0x181f ;  /* 0x00581f0006007f89 */ /* 0x0004a200000e0000 */
[----:B------:R-:W-:-:S03]  /*c570*/  IADD3 R203, R196, 0x8120, RZ ;  /* 0x00008120c4cb7810 */ /* 0x000fc60007ffe0ff */
[----:B------:R-:W-:Y:S04]  /*c580*/  LDSM.16.M88.4 R124, [R176+0x100] ;  /* 0x00010000b07c783b */ /* 0x000fe80000000200 */
[----:B------:R-:W-:Y:S04]  /*c590*/  LDSM.16.M88.4 R128, [R180] ;  /* 0x00000000b480783b */ /* 0x000fe80000000200 */
[----:B------:R-:W-:Y:S04]  /*c5a0*/  LDSM.16.M88.4 R152, [R184] ;  /* 0x00000000b898783b */ /* 0x000fe80000000200 */
[----:B------:R-:W-:Y:S01]  /*c5b0*/  LDSM.16.M88.4 R172, [R192] ;  /* 0x00000000c0ac783b */ /* 0x000fe20000000200 */
[----:B-1----:R-:W-:-:S03]  /*c5c0*/  IADD3 R3, R196, 0x8100, RZ ;  /* 0x00008100c4037810 */ /* 0x002fc60007ffe0ff */
[----:B------:R-:W-:Y:S01]  /*c5d0*/  LDSM.16.M88.4 R176, [R176+0x4100] ;  /* 0x00410000b0b0783b */ /* 0x000fe20000000200 */
[----:B------:R-:W-:-:S03]  /*c5e0*/  @P0 IADD3 R203, R3, -0x20, RZ ;  /* 0xffffffe003cb0810 */ /* 0x000fc60007ffe0ff */
[----:B------:R-:W-:Y:S01]  /*c5f0*/  LDSM.16.M88.4 R180, [R180+0x4000] ;  /* 0x00400000b4b4783b */ /* 0x000fe20000000200 */
[----:B--2---:R-:W-:Y:S02]  /*c600*/  SHF.R.S32.HI R6, RZ, 0x1f, R188 ;  /* 0x0000001fff067819 */ /* 0x004fe400000114bc */
[----:B------:R-:W-:Y:S01]  /*c610*/  IADD3 R18, P0, R12, R14, RZ ;  /* 0x0000000e0c127210 */ /* 0x000fe20007f1e0ff */
[----:B------:R-:W-:Y:S01]  /*c620*/  LDSM.16.M88.4 R184, [R184+0x4000] ;  /* 0x00400000b8b8783b */ /* 0x000fe20000000200 */
[----:B------:R-:W-:Y:S02]  /*c630*/  LEA.HI R3, R6, R188, RZ, 0x3 ;  /* 0x000000bc06037211 */ /* 0x000fe400078f18ff */
[----:B------:R-:W-:Y:S01]  /*c640*/  IADD3 R214, R203, 0x800, RZ ;  /* 0x00000800cbd67810 */ /* 0x000fe20007ffe0ff */
[----:B------:R-:W-:Y:S01]  /*c650*/  LDSM.16.M88.4 R192, [R192+0x4000] ;  /* 0x00400000c0c0783b */ /* 0x000fe20000000200 */
[----:B------:R-:W-:Y:S01]  /*c660*/  IMAD.X R19, R11, 0x1, R15, P0 ;  /* 0x000000010b137824 */ /* 0x000fe200000e060f */
[----:B----4-:R-:W-:-:S02]  /*c670*/  IADD3 R16, P0, R14, R10, RZ ;  /* 0x0000000a0e107210 */ /* 0x010fc40007f1e0ff */
[----:B------:R-:W-:Y:S01]  /*c680*/  BAR.SYNC.DEFER_BLOCKING 0x0 ;  /* 0x0000000000007b1d */ /* 0x000fe20000010000 */
[----:B------:R-:W-:Y:S02]  /*c690*/  LOP3.LUT R230, R3, 0xfffffff8, RZ, 0xc0, !PT ;  /* 0xfffffff803e67812 */ /* 0x000fe400078ec0ff */
[----:B---3--:R-:W-:Y:S01]  /*c6a0*/  IMAD.X R17, R15, 0x1, R9, P0 ;  /* 0x000000010f117824 */ /* 0x008fe200000e0609 */
[----:B------:R-:W-:Y:S02]  /*c6b0*/  IADD3 R14, P0, R14, R8, RZ ;  /* 0x000000080e0e7210 */ /* 0x000fe40007f1e0ff */
[----:B------:R-:W-:Y:S01]  /*c6c0*/  IMAD.WIDE R6, R230, 0x2, RZ ;  /* 0x00000002e6067825 */ /* 0x000fe200078e02ff */
[----:B------:R-:W-:Y:S02]  /*c6d0*/  IADD3 R3, R219, 0x1100, RZ ;  /* 0x00001100db037810 */ /* 0x000fe40007ffe0ff */
[----:B------:R-:W-:Y:S01]  /*c6e0*/  SHF.R.S32.HI R251, RZ, 0x1f, R230 ;  /* 0x0000001ffffb7819 */ /* 0x000fe200000114e6 */
[----:B------:R-:W-:Y:S01]  /*c6f0*/  IMAD.X R15, R15, 0x1, R0, P0 ;  /* 0x000000010f0f7824 */ /* 0x000fe200000e0600 */
[----:B------:R-:W-:-:S02]  /*c700*/  IADD3 R12, P0, R12, R6, RZ ;  /* 0x000000060c0c7210 */ /* 0x000fc40007f1e0ff */
[C---:B------:R-:W-:Y:S02]  /*c710*/  IADD3 R213, R203.reuse, 0x1000, RZ ;  /* 0x00001000cbd57810 */ /* 0x040fe40007ffe0ff */
[----:B------:R-:W-:Y:S01]  /*c720*/  IADD3 R212, R203, 0x1800, RZ ;  /* 0x00001800cbd47810 */ /* 0x000fe20007ffe0ff */
[----:B------:R-:W-:Y:S01]  /*c730*/  IMAD.X R13, R11, 0x1, R7, P0 ;  /* 0x000000010b0d7824 */ /* 0x000fe200000e0607 */
[C---:B------:R-:W-:Y:S02]  /*c740*/  IADD3 R10, P0, R6.reuse, R10, RZ ;  /* 0x0000000a060a7210 */ /* 0x040fe40007f1e0ff */
[C---:B------:R-:W-:Y:S02]  /*c750*/  IADD3 R211, R203.reuse, 0x2000, RZ ;  /* 0x00002000cbd37810 */ /* 0x040fe40007ffe0ff */
[----:B------:R-:W-:Y:S01]  /*c760*/  IADD3 R210, R203, 0x2800, RZ ;  /* 0x00002800cbd27810 */ /* 0x000fe20007ffe0ff */
[----:B------:R-:W-:Y:S01]  /*c770*/  IMAD.X R11, R7, 0x1, R9, P0 ;  /* 0x00000001070b7824 */ /* 0x000fe200000e0609 */
[----:B------:R-:W-:Y:S01]  /*c780*/  IADD3 R6, P0, R6, R8, RZ ;  /* 0x0000000806067210 */ /* 0x000fe20007f1e0ff */
[----:B------:R-:W-:-:S04]  /*c790*/  DEPBAR.LE SB0, 0x0 ;  /* 0x000080000000791a */ /* 0x000fc80000000000 */
[----:B------:R-:W-:Y:S01]  /*c7a0*/  BAR.SYNC.DEFER_BLOCKING 0x0 ;  /* 0x0000000000007b1d */ /* 0x000fe20000010000 */
[----:B------:R-:W-:Y:S01]  /*c7b0*/  IMAD.X R7, R7, 0x1, R0, P0 ;  /* 0x0000000107077824 */ /* 0x000fe200000e0600 */
[----:B------:R-:W-:Y:S01]  /*c7c0*/  ISETP.LT.OR P0, PT, R77, 0x1, P1 ;  /* 0x000000014d00780c */ /* 0x000fe20000f01670 */
[----:B------:R-:W-:Y:S01]  /*c7d0*/  IMAD.MOV.U32 R0, RZ, RZ, 0x40 ;  /* 0x00000040ff007424 */ /* 0x000fe200078e00ff */
[C---:B------:R-:W-:Y:S02]  /*c7e0*/  IADD3 R209, R203.reuse, 0x3000, RZ ;  /* 0x00003000cbd17810 */ /* 0x040fe40007ffe0ff */
[C---:B------:R-:W-:Y:S02]  /*c7f0*/  IADD3 R208, R203.reuse, 0x3800, RZ ;  /* 0x00003800cbd07810 */ /* 0x040fe40007ffe0ff */
[C---:B------:R-:W-:Y:S02]  /*c800*/  IADD3 R207, R203.reuse, 0x4000, RZ ;  /* 0x00004000cbcf7810 */ /* 0x040fe40007ffe0ff */
[----:B------:R-:W-:-:S02]  /*c810*/  IADD3 R206, R203, 0x4800, RZ ;  /* 0x00004800cbce7810 */ /* 0x000fc40007ffe0ff */
[C---:B------:R-:W-:Y:S02]  /*c820*/  IADD3 R205, R203.reuse, 0x5000, RZ ;  /* 0x00005000cbcd7810 */ /* 0x040fe40007ffe0ff */
[----:B------:R-:W-:Y:S01]  /*c830*/  IADD3 R204, R203, 0x5800, RZ ;  /* 0x00005800cbcc7810 */ /* 0x000fe20007ffe0ff */
[----:B------:R-:W1:Y:S04]  /*c840*/  LDSM.16.M88.4 R24, [R196+0x8100] ;  /* 0x00810000c418783b */ /* 0x000e680000000200 */
[----:B------:R-:W2:Y:S04]  /*c850*/  LDSM.16.M88.4 R20, [R196+0x8900] ;  /* 0x00890000c414783b */ /* 0x000ea80000000200 */
[----:B------:R-:W3:Y:S04]  /*c860*/  LDSM.16.M88.4 R36, [R196+0x9100] ;  /* 0x00910000c424783b */ /* 0x000ee80000000200 */
[----:B------:R-:W-:Y:S04]  /*c870*/  LDSM.16.M88.4 R44, [R196+0x9900] ;  /* 0x00990000c42c783b */ /* 0x000fe80000000200 */
[----:B------:R-:W-:Y:S04]  /*c880*/  LDSM.16.M88.4 R68, [R196+0xa100] ;  /* 0x00a10000c444783b */ /* 0x000fe80000000200 */
[----:B------:R-:W-:Y:S04]  /*c890*/  LDSM.16.M88.4 R72, [R196+0xa900] ;  /* 0x00a90000c448783b */ /* 0x000fe80000000200 */
[----:B------:R-:W4:Y:S04]  /*c8a0*/  LDSM.16.M88.4 R64, [R203] ;  /* 0x00000000cb40783b */ /* 0x000f280000000200 */
[----:B------:R-:W3:Y:S04]  /*c8b0*/  LDSM.16.M88.4 R60, [R203+0x800] ;  /* 0x00080000cb3c783b */ /* 0x000ee80000000200 */
[----:B------:R-:W3:Y:S04]  /*c8c0*/  LDSM.16.M88.4 R56, [R203+0x1000] ;  /* 0x00100000cb38783b */ /* 0x000ee80000000200 */
[----:B------:R-:W3:Y:S04]  /*c8d0*/  LDSM.16.M88.4 R52, [R203+0x1800] ;  /* 0x00180000cb34783b */ /* 0x000ee80000000200 */
[----:B------:R-:W4:Y:S01]  /*c8e0*/  LDSM.16.M88.4 R88, [R203+0x2000] ;  /* 0x00200000cb58783b */ /* 0x000f220000000200 */
[C---:B-1----:R-:W-:Y:S03]  /*c8f0*/  HMMA.16816.F32 R40, R124.reuse, R24, RZ ;  /* 0x000000187c28723c */ /* 0x042fe600000018ff */
[----:B------:R-:W1:Y:S04]  /*c900*/  LDSM.16.M88.4 R104, [R203+0x2800] ;  /* 0x00280000cb68783b */ /* 0x000e680000000200 */
[----:B------:R-:W-:Y:S01]  /*c910*/  @!PT LDS RZ, [RZ] ;  /* 0x00000000fffff984 */ /* 0x000fe20000000800 */
[----:B------:R-:W-:Y:S01]  /*c920*/  @!PT LDS RZ, [RZ] ;  /* 0x00000000fffff984 */ /* 0x000fe20000000800 */
[----:B------:R-:W-:Y:S01]  /*c930*/  @!PT LDS RZ, [RZ] ;  /* 0x00000000fffff984 */ /* 0x000fe20000000800 */
[----:B------:R1:W-:Y:S01]  /*c940*/  LDGSTS.E.BYPASS.LTC128B.128 [R219+0x100], [R18.64], !P0 ;  /* 0x0010000012db7fae */ /* 0x0003e2000c101d52 */
[----:B------:R-:W-:Y:S01]  /*c950*/  ISETP.GE.AND P0, PT, R188, c[0x0][0x1d4], PT ;  /* 0x00007500bc007a0c */ /* 0x000fe20003f06270 */
[----:B------:R-:W-:Y:S03]  /*c960*/  HMMA.16816.F32 R32, R124, R26, RZ ;  /* 0x0000001a7c20723c */ /* 0x000fe600000018ff */
[----:B------:R-:W-:-:S05]  /*c970*/  ISETP.LT.OR P2, PT, R77, 0x1, P0 ;  /* 0x000000014d00780c */ /* 0x000fca0000741670 */
[C---:B--2---:R-:W-:Y:S08]  /*c980*/  HMMA.16816.F32 R28, R124.reuse, R20, RZ ;  /* 0x000000147c1c723c */ /* 0x044ff000000018ff */
[----:B------:R2:W-:Y:S01]  /*c990*/  LDGSTS.E.BYPASS.LTC128B.128 [R219+0x3100], [R12.64], !P2 ;  /* 0x031000000cdb7fae */ /* 0x0005e2000d101d52 */
[C---:B------:R-:W-:Y:S01]  /*c9a0*/  ISETP.LT.OR P2, PT, R77.reuse, 0x21, P1 ;  /* 0x000000214d00780c */ /* 0x040fe20000f41670 */
[----:B------:R-:W-:Y:S01]  /*c9b0*/  HMMA.16816.F32 R24, R124, R22, RZ ;  /* 0x000000167c18723c */ /* 0x000fe200000018ff */
[----:B------:R-:W-:-:S07]  /*c9c0*/  ISETP.LT.OR P1, PT, R77, 0x41, P1 ;  /* 0x000000414d00780c */ /* 0x000fce0000f21670 */
[----:B---3--:R-:W-:Y:S04]  /*c9d0*/  HMMA.16816.F32 R20, R124, R36, RZ ;  /* 0x000000247c14723c */ /* 0x008fe800000018ff */
[----:B------:R1:W-:Y:S01]  /*c9e0*/  LDGSTS.E.BYPASS.LTC128B.128 [R219+0x1100], [R16.64], !P2 ;  /* 0x0110000010db7fae */ /* 0x0003e2000d101d52 */
[C---:B------:R-:W-:Y:S02]  /*c9f0*/  ISETP.LT.OR P2, PT, R77.reuse, 0x21, P0 ;  /* 0x000000214d00780c */ /* 0x040fe40000741670 */
[----:B------:R-:W-:Y:S01]  /*ca00*/  ISETP.LT.OR P0, PT, R77, 0x41, P0 ;  /* 0x000000414d00780c */ /* 0x000fe20000701670 */
[C---:B----4-:R-:W-:Y:S08]  /*ca10*/  HMMA.16816.F32 R84, R128.reuse, R66, R32 ;  /* 0x000000428054723c */ /* 0x050ff00000001820 */
[----:B------:R-:W-:Y:S02]  /*ca20*/  HMMA.16816.F32 R100, R128, R60, R28 ;  /* 0x0000003c8064723c */ /* 0x000fe4000000181c */
[----:B------:R3:W-:Y:S01]  /*ca30*/  LDGSTS.E.BYPASS.LTC128B.128 [R219+0x4100], [R10.64], !P2 ;  /* 0x041000000adb7fae */ /* 0x0007e2000d101d52 */
[----:B------:R-:W-:-:S03]  /*ca40*/  LOP3.LUT P2, RZ, R50, 0x4, RZ, 0xc0, !PT ;  /* 0x0000000432ff7812 */ /* 0x000fc6000784c0ff */
[----:B------:R2:W-:Y:S01]  /*ca50*/  LDGSTS.E.BYPASS.LTC128B.128 [R219+0x2100], [R14.64], !P1 ;  /* 0x021000000edb7fae */ /* 0x0005e2000c901d52 */
[----:B------:R-:W-:Y:S01]  /*ca60*/  SEL R0, R0, 0xffffffc0, !P2 ;  /* 0xffffffc000007807 */ /* 0x000fe20005000000 */
[----:B------:R-:W-:Y:S02]  /*ca70*/  HMMA.16816.F32 R96, R128, R56, R20 ;  /* 0x000000388060723c */ /* 0x000fe40000001814 */
[----:B------:R4:W-:Y:S01]  /*ca80*/  LDGSTS.E.BYPASS.LTC128B.128 [R219+0x5100], [R6.64], !P0 ;  /* 0x0510000006db7fae */ /* 0x0009e2000c101d52 */
[----:B------:R-:W-:Y:S01]  /*ca90*/  ISETP.GT.AND P0, PT, R166, R252, PT ;  /* 0x000000fca600720c */ /* 0x000fe20003f04270 */
[----:B------:R-:W-:Y:S02]  /*caa0*/  IMAD.IADD R202, R196, 0x1, R0 ;  /* 0x00000001c4ca7824 */ /* 0x000fe400078e0200 */
[----:B------:R-:W-:Y:S01]  /*cab0*/  IMAD.IADD R199, R0, 0x1, R203 ;  /* 0x0000000100c77824 */ /* 0x000fe200078e02cb */
[----:B------:R-:W-:Y:S01]  /*cac0*/  LDSM.16.M88.4 R112, [R196+0xc100] ;  /* 0x00c10000c470783b */ /* 0x000fe20000000200 */
[----:B-1----:R-:W-:Y:S01]  /*cad0*/  HMMA.16816.F32 R16, R124, R38, RZ ;  /* 0x000000267c10723c */ /* 0x002fe200000018ff */
[----:B------:R-:W-:-:S02]  /*cae0*/  IADD3 R0, R219, 0x3100, RZ ;  /* 0x00003100db007810 */ /* 0x000fc40007ffe0ff */
[----:B------:R-:W1:Y:S01]  /*caf0*/  LDSM.16.M88.4 R48, [R202+0x8100] ;  /* 0x00810000ca30783b */ /* 0x000e620000000200 */
[----:B------:R-:W-:-:S03]  /*cb00*/  IADD3 R0, R219, 0x4100, RZ ;  /* 0x00004100db007810 */ /* 0x000fc60007ffe0ff */
[----:B------:R-:W-:Y:S01]  /*cb10*/  LDSM.16.M88.4 R32, [R202+0x9100] ;  /* 0x00910000ca20783b */ /* 0x000fe20000000200 */
[C---:B------:R-:W-:Y:S03]  /*cb20*/  HMMA.16816.F32 R36, R124.reuse, R74, RZ ;  /* 0x0000004a7c24723c */ /* 0x040fe600000018ff */
[----:B------:R-:W-:Y:S04]  /*cb30*/  LDSM.16.M88.4 R28, [R202+0x9900] ;  /* 0x00990000ca1c783b */ /* 0x000fe80000000200 */
[----:B------:R-:W-:Y:S01]  /*cb40*/  LDSM.16.M88.4 R108, [R199+0x1000] ;  /* 0x00100000c76c783b */ /* 0x000fe20000000200 */
[C---:B---3--:R-:W-:Y:S03]  /*cb50*/  HMMA.16816.F32 R8, R124.reuse, R46, RZ ;  /* 0x0000002e7c08723c */ /* 0x048fe600000018ff */
[----:B------:R-:W-:Y:S04]  /*cb60*/  LDSM.16.M88.4 R116, [R199+0x1800] ;  /* 0x00180000c774783b */ /* 0x000fe80000000200 */
[----:B------:R-:W-:Y:S01]  /*cb70*/  LDSM.16.M88.4 R136, [R199+0x2000] ;  /* 0x00200000c788783b */ /* 0x000fe20000000200 */
[----:B--2---:R-:W-:Y:S03]  /*cb80*/  HMMA.16816.F32 R12, R124, R44, RZ ;  /* 0x0000002c7c0c723c */ /* 0x004fe600000018ff */
[----:B------:R-:W-:Y:S04]  /*cb90*/  LDSM.16.M88.4 R120, [R196+0xc900] ;  /* 0x00c90000c478783b */ /* 0x000fe80000000200 */
[----:B-----5:R-:W-:Y:S01]  /*cba0*/  LDSM.16.M88.4 R132, [R203+0x3800] ;  /* 0x00380000cb84783b */ /* 0x020fe20000000200 */
[----:B------:R-:W-:Y:S03]  /*cbb0*/  HMMA.16816.F32 R80, R128, R58, R16 ;  /* 0x0000003a8050723c */ /* 0x000fe60000001810 */
[----:B------:R-:W-:Y:S04]  /*cbc0*/  LDSM.16.M88.4 R160, [R202+0xb100] ;  /* 0x00b10000caa0783b */ /* 0x000fe80000000200 */
[----:B------:R-:W-:Y:S01]  /*cbd0*/  LDSM.16.M88.4 R140, [R202+0xc100] ;  /* 0x00c10000ca8c783b */ /* 0x000fe20000000200 */
[----:B------:R-:W-:Y:S03]  /*cbe0*/  HMMA.16816.F32 R16, R124, R68, RZ ;  /* 0x000000447c10723c */ /* 0x000fe600000018ff */
[----:B------:R-:W-:Y:S04]  /*cbf0*/  LDSM.16.M88.4 R148, [R202+0xd100] ;  /* 0x00d10000ca94783b */ /* 0x000fe80000000200 */
[----:B------:R-:W-:Y:S01]  /*cc00*/  LDSM.16.M88.4 R156, [R202+0xd900] ;  /* 0x00d90000ca9c783b */ /* 0x000fe20000000200 */
[C---:B------:R-:W-:Y:S03]  /*cc10*/  HMMA.16816.F32 R44, R128.reuse, R64, R40 ;  /* 0x00000040802c723c */ /* 0x040fe60000001828 */
[----:B------:R-:W-:Y:S04]  /*cc20*/  LDSM.16.M88.4 R144, [R202+0xc900] ;  /* 0x00c90000ca90783b */ /* 0x000fe80000000200 */
[----:B------:R-:W0:Y:S01]  /*cc30*/  LDGDEPBAR ;  /* 0x00000000000079af */ /* 0x000e220000000000 */
[C---:B------:R-:W-:Y:S08]  /*cc40*/  HMMA.16816.F32 R64, R128.reuse, R52, R12 ;  /* 0x000000348040723c */ /* 0x040ff0000000180c */
[----:B------:R-:W-:Y:S01]  /*cc50*/  HMMA.16816.F32 R56, R128, R54, R8 ;  /* 0x000000368038723c */ /* 0x000fe20000001808 */
[----:B------:R-:W2:Y:S07]  /*cc60*/  LDSM.16.M88.4 R52, [R202+0x8900] ;  /* 0x00890000ca34783b */ /* 0x000eae0000000200 */
[C---:B------:R-:W-:Y:S08]  /*cc70*/  HMMA.16816.F32 R12, R124.reuse, R70, RZ ;  /* 0x000000467c0c723c */ /* 0x040ff000000018ff */
[----:B------:R-:W-:Y:S01]  /*cc80*/  HMMA.16816.F32 R8, R124, R72, RZ ;  /* 0x000000487c08723c */ /* 0x000fe200000018ff */
[----:B------:R-:W-:Y:S07]  /*cc90*/  LDSM.16.M88.4 R72, [R199] ;  /* 0x00000000c748783b */ /* 0x000fee0000000200 */
[C---:B------:R-:W-:Y:S01]  /*cca0*/  HMMA.16816.F32 R92, R128.reuse, R62, R24 ;  /* 0x0000003e805c723c */ /* 0x040fe20000001818 */
[----:B------:R-:W3:Y:S07]  /*ccb0*/  LDSM.16.M88.4 R24, [R202+0xa100] ;  /* 0x00a10000ca18783b */ /* 0x000eee0000000200 */
[C---:B------:R-:W-:Y:S01]  /*ccc0*/  HMMA.16816.F32 R40, R128.reuse, R88, R16 ;  /* 0x000000588028723c */ /* 0x040fe20000001810 */
[----:B------:R-:W2:Y:S07]  /*ccd0*/  LDSM.16.M88.4 R16, [R202+0xa900] ;  /* 0x00a90000ca10783b */ /* 0x000eae0000000200 */
[C---:B------:R-:W-:Y:S08]  /*cce0*/  HMMA.16816.F32 R20, R128.reuse, R90, R12 ;  /* 0x0000005a8014723c */ /* 0x040ff0000000180c */
[C---:B------:R-:W-:Y:S08]  /*ccf0*/  HMMA.16816.F32 R12, R128.reuse, R104, R8 ;  /* 0x00000068800c723c */ /* 0x040ff00000001808 */
[----:B------:R-:W-:Y:S01]  /*cd00*/  HMMA.16816.F32 R8, R128, R106, R36 ;  /* 0x0000006a8008723c */ /* 0x000fe20000001824 */
[----:B------:R-:W3:Y:S04]  /*cd10*/  LDSM.16.M88.4 R104, [R199+0x800] ;  /* 0x00080000c768783b */ /* 0x000ee80000000200 */
[----:B------:R-:W-:Y:S03]  /*cd20*/  LDSM.16.M88.4 R36, [R196+0xb100] ;  /* 0x00b10000c424783b */ /* 0x000fe60000000200 */
[C---:B-1----:R-:W-:Y:S08]  /*cd30*/  HMMA.16816.F32 R44, R152.reuse, R48, R44 ;  /* 0x00000030982c723c */ /* 0x042ff0000000182c */
[C---:B------:R-:W-:Y:S01]  /*cd40*/  HMMA.16816.F32 R60, R152.reuse, R50, R84 ;  /* 0x00000032983c723c */ /* 0x040fe20000001854 */
[----:B------:R-:W1:Y:S07]  /*cd50*/  LDSM.16.M88.4 R48, [R199+0x2800] ;  /* 0x00280000c730783b */ /* 0x000e6e0000000200 */
[C---:B--2---:R-:W-:Y:S01]  /*cd60*/  HMMA.16816.F32 R68, R152.reuse, R52, R100 ;  /* 0x000000349844723c */ /* 0x044fe20000001864 */
[----:B------:R-:W2:Y:S07]  /*cd70*/  LDSM.16.M88.4 R100, [R196+0xb900] ;  /* 0x00b90000c464783b */ /* 0x000eae0000000200 */
[C---:B------:R-:W-:Y:S08]  /*cd80*/  HMMA.16816.F32 R92, R152.reuse, R54, R92 ;  /* 0x00000036985c723c */ /* 0x040ff0000000185c */
[C---:B------:R-:W-:Y:S08]  /*cd90*/  HMMA.16816.F32 R96, R152.reuse, R32, R96 ;  /* 0x000000209860723c */ /* 0x040ff00000001860 */
[C---:B------:R-:W-:Y:S08]  /*cda0*/  HMMA.16816.F32 R88, R152.reuse, R34, R80 ;  /* 0x000000229858723c */ /* 0x040ff00000001850 */
[C---:B------:R-:W-:Y:S08]  /*cdb0*/  HMMA.16816.F32 R84, R152.reuse, R28, R64 ;  /* 0x0000001c9854723c */ /* 0x040ff00000001840 */
[C---:B------:R-:W-:Y:S08]  /*cdc0*/  HMMA.16816.F32 R80, R152.reuse, R30, R56 ;  /* 0x0000001e9850723c */ /* 0x040ff00000001838 */
[C---:B---3--:R-:W-:Y:S08]  /*cdd0*/  HMMA.16816.F32 R64, R152.reuse, R24, R40 ;  /* 0x000000189840723c */ /* 0x048ff00000001828 */
[C---:B------:R-:W-:Y:S08]  /*cde0*/  HMMA.16816.F32 R52, R152.reuse, R16, R12 ;  /* 0x000000109834723c */ /* 0x040ff0000000180c */
[C---:B------:R-:W-:Y:S08]  /*cdf0*/  HMMA.16816.F32 R56, R152.reuse, R26, R20 ;  /* 0x0000001a9838723c */ /* 0x040ff00000001814 */
[----:B------:R-:W-:Y:S08]  /*ce00*/  HMMA.16816.F32 R40, R152, R18, R8 ;  /* 0x000000129828723c */ /* 0x000ff00000001808 */
[C---:B------:R-:W-:Y:S08]  /*ce10*/  HMMA.16816.F32 R32, R172.reuse, R72, R44 ;  /* 0x00000048ac20723c */ /* 0x040ff0000000182c */
[C---:B------:R-:W-:Y:S08]  /*ce20*/  HMMA.16816.F32 R28, R172.reuse, R74, R60 ;  /* 0x0000004aac1c723c */ /* 0x040ff0000000183c */
[C---:B------:R-:W-:Y:S08]  /*ce30*/  HMMA.16816.F32 R24, R172.reuse, R104, R68 ;  /* 0x00000068ac18723c */ /* 0x040ff00000001844 */
[C---:B------:R-:W-:Y:S01]  /*ce40*/  HMMA.16816.F32 R20, R172.reuse, R106, R92 ;  /* 0x0000006aac14723c */ /* 0x040fe2000000185c */
[----:B------:R-:W3:Y:S07]  /*ce50*/  LDSM.16.M88.4 R92, [R196+0xd100] ;  /* 0x00d10000c45c783b */ /* 0x000eee0000000200 */
[C---:B------:R-:W-:Y:S01]  /*ce60*/  HMMA.16816.F32 R16, R172.reuse, R108, R96 ;  /* 0x0000006cac10723c */ /* 0x040fe20000001860 */
[----:B------:R-:W2:Y:S07]  /*ce70*/  LDSM.16.M88.4 R96, [R196+0xd900] ;  /* 0x00d90000c460783b */ /* 0x000eae0000000200 */
[C---:B------:R-:W-:Y:S01]  /*ce80*/  HMMA.16816.F32 R12, R172.reuse, R110, R88 ;  /* 0x0000006eac0c723c */ /* 0x040fe20000001858 */
[----:B------:R-:W2:Y:S07]  /*ce90*/  LDSM.16.M88.4 R108, [R203+0x3000] ;  /* 0x00300000cb6c783b */ /* 0x000eae0000000200 */
[C---:B------:R-:W-:Y:S08]  /*cea0*/  HMMA.16816.F32 R8, R172.reuse, R116, R84 ;  /* 0x00000074ac08723c */ /* 0x040ff00000001854 */
[C---:B------:R-:W-:Y:S01]  /*ceb0*/  HMMA.16816.F32 R88, R172.reuse, R118, R80 ;  /* 0x00000076ac58723c */ /* 0x040fe20000001850 */
[----:B------:R-:W2:Y:S07]  /*cec0*/  LDSM.16.M88.4 R116, [R203+0x4000] ;  /* 0x00400000cb74783b */ /* 0x000eae0000000200 */
[C---:B------:R-:W-:Y:S08]  /*ced0*/  HMMA.16816.F32 R84, R172.reuse, R136, R64 ;  /* 0x00000088ac54723c */ /* 0x040ff00000001840 */
[C---:B-1----:R-:W-:Y:S08]  /*cee0*/  HMMA.16816.F32 R72, R172.reuse, R48, R52 ;  /* 0x00000030ac48723c */ /* 0x042ff00000001834 */
[C---:B------:R-:W-:Y:S08]  /*cef0*/  HMMA.16816.F32 R80, R172.reuse, R138, R56 ;  /* 0x0000008aac50723c */ /* 0x040ff00000001838 */
[----:B------:R-:W-:Y:S01]  /*cf00*/  HMMA.16816.F32 R68, R172, R50, R40 ;  /* 0x00000032ac44723c */ /* 0x000fe20000001828 */
[----:B------:R-:W-:Y:S07]  /*cf10*/  LDSM.16.M88.4 R40, [R203+0x4800] ;  /* 0x00480000cb28783b */ /* 0x000fee0000000200 */
[C---:B------:R-:W-:Y:S08]  /*cf20*/  HMMA.16816.F32 R64, R176.reuse, R36, R32 ;  /* 0x00000024b040723c */ /* 0x040ff00000001820 */
[C---:B------:R-:W-:Y:S01]  /*cf30*/  HMMA.16816.F32 R60, R176.reuse, R38, R28 ;  /* 0x00000026b03c723c */ /* 0x040fe2000000181c */
[----:B------:R-:W1:Y:S07]  /*cf40*/  LDSM.16.M88.4 R36, [R203+0x5000] ;  /* 0x00500000cb24783b */ /* 0x000e6e0000000200 */
[C---:B--2---:R-:W-:Y:S08]  /*cf50*/  HMMA.16816.F32 R56, R176.reuse, R100, R24 ;  /* 0x00000064b038723c */ /* 0x044ff00000001818 */
[C---:B------:R-:W-:Y:S01]  /*cf60*/  HMMA.16816.F32 R52, R176.reuse, R102, R20 ;  /* 0x00000066b034723c */ /* 0x040fe20000001814 */
[----:B------:R-:W2:Y:S07]  /*cf70*/  LDSM.16.M88.4 R100, [R203+0x5800] ;  /* 0x00580000cb64783b */ /* 0x000eae0000000200 */
[C---:B------:R-:W-:Y:S08]  /*cf80*/  HMMA.16816.F32 R48, R176.reuse, R112, R16 ;  /* 0x00000070b030723c */ /* 0x040ff00000001810 */
[C---:B------:R-:W-:Y:S08]  /*cf90*/  HMMA.16816.F32 R44, R176.reuse, R114, R12 ;  /* 0x00000072b02c723c */ /* 0x040ff0000000180c */
[C---:B---3--:R-:W-:Y:S08]  /*cfa0*/  HMMA.16816.F32 R24, R176.reuse, R92, R84 ;  /* 0x0000005cb018723c */ /* 0x048ff00000001854 */
[C---:B------:R-:W-:Y:S01]  /*cfb0*/  HMMA.16816.F32 R16, R176.reuse, R96, R72 ;  /* 0x00000060b010723c */ /* 0x040fe20000001848 */
[----:B------:R-:W-:Y:S07]  /*cfc0*/  LDSM.16.M88.4 R72, [R199+0x3800] ;  /* 0x00380000c748783b */ /* 0x000fee0000000200 */
[C---:B------:R-:W-:Y:S08]  /*cfd0*/  HMMA.16816.F32 R32, R176.reuse, R120, R8 ;  /* 0x00000078b020723c */ /* 0x040ff00000001808 */
[C---:B------:R-:W-:Y:S08]  /*cfe0*/  HMMA.16816.F32 R28, R176.reuse, R122, R88 ;  /* 0x0000007ab01c723c */ /* 0x040ff00000001858 */
[C---:B------:R-:W-:Y:S08]  /*cff0*/  HMMA.16816.F32 R20, R176.reuse, R94, R80 ;  /* 0x0000005eb014723c */ /* 0x040ff00000001850 */
[----:B------:R-:W-:Y:S01]  /*d000*/  HMMA.16816.F32 R12, R176, R98, R68 ;  /* 0x00000062b00c723c */ /* 0x000fe20000001844 */
[----:B------:R-:W3:Y:S04]  /*d010*/  LDSM.16.M88.4 R96, [R202+0xb900] ;  /* 0x00b90000ca60783b */ /* 0x000ee80000000200 */
[----:B------:R-:W-:Y:S03]  /*d020*/  LDSM.16.M88.4 R68, [R199+0x4000] ;  /* 0x00400000c744783b */ /* 0x000fe60000000200 */
[C---:B------:R-:W-:Y:S01]  /*d030*/  HMMA.16816.F32 R8, R180.reuse, R108, R64 ;  /* 0x0000006cb408723c */ /* 0x040fe20000001840 */
[----:B------:R-:W-:Y:S07]  /*d040*/  LDSM.16.M88.4 R64, [R199+0x4800] ;  /* 0x00480000c740783b */ /* 0x000fee0000000200 */
[C---:B------:R-:W-:Y:S01]  /*d050*/  HMMA.16816.F32 R108, R180.reuse, R110, R60 ;  /* 0x0000006eb46c723c */ /* 0x040fe2000000183c */
[----:B------:R-:W-:Y:S07]  /*d060*/  LDSM.16.M88.4 R60, [R199+0x5000] ;  /* 0x00500000c73c783b */ /* 0x000fee0000000200 */
[C---:B------:R-:W-:Y:S01]  /*d070*/  HMMA.16816.F32 R136, R180.reuse, R132, R56 ;  /* 0x00000084b488723c */ /* 0x040fe20000001838 */
[----:B------:R-:W-:Y:S07]  /*d080*/  LDSM.16.M88.4 R56, [R199+0x5800] ;  /* 0x00580000c738783b */ /* 0x000fee0000000200 */
[C---:B------:R-:W-:Y:S08]  /*d090*/  HMMA.16816.F32 R120, R180.reuse, R116, R48 ;  /* 0x00000074b478723c */ /* 0x040ff00000001830 */
[C---:B------:R-:W-:Y:S08]  /*d0a0*/  HMMA.16816.F32 R132, R180.reuse, R134, R52 ;  /* 0x00000086b484723c */ /* 0x040ff00000001834 */
[C---:B------:R-:W-:Y:S08]  /*d0b0*/  HMMA.16816.F32 R116, R180.reuse, R118, R44 ;  /* 0x00000076b474723c */ /* 0x040ff0000000182c */
[C---:B-1----:R-:W-:Y:S08]  /*d0c0*/  HMMA.16816.F32 R92, R180.reuse, R36, R24 ;  /* 0x00000024b45c723c */ /* 0x042ff00000001818 */
[C---:B--2---:R-:W-:Y:S08]  /*d0d0*/  HMMA.16816.F32 R84, R180.reuse, R100, R16 ;  /* 0x00000064b454723c */ /* 0x044ff00000001810 */
[C---:B------:R-:W-:Y:S08]  /*d0e0*/  HMMA.16816.F32 R112, R180.reuse, R40, R32 ;  /* 0x00000028b470723c */ /* 0x040ff00000001820 */
[C---:B------:R-:W-:Y:S08]  /*d0f0*/  HMMA.16816.F32 R104, R180.reuse, R42, R28 ;  /* 0x0000002ab468723c */ /* 0x040ff0000000181c */
[C---:B------:R-:W-:Y:S08]  /*d100*/  HMMA.16816.F32 R88, R180.reuse, R38, R20 ;  /* 0x00000026b458723c */ /* 0x040ff00000001814 */
[----:B------:R-:W-:Y:S01]  /*d110*/  HMMA.16816.F32 R80, R180, R102, R12 ;  /* 0x00000066b450723c */ /* 0x000fe2000000180c */
[----:B------:R-:W1:Y:S01]  /*d120*/  LDSM.16.M88.4 R100, [R199+0x3000] ;  /* 0x00300000c764783b */ /* 0x000e620000000200 */
[----:B------:R-:W-:-:S06]  /*d130*/  DEPBAR.LE SB0, 0x0 ;  /* 0x000080000000791a */ /* 0x000fcc0000000000 */
[C---:B------:R-:W-:Y:S08]  /*d140*/  HMMA.16816.F32 R52, R184.reuse, R160, R8 ;  /* 0x000000a0b834723c */ /* 0x040ff00000001808 */
[C---:B------:R-:W-:Y:S08]  /*d150*/  HMMA.16816.F32 R48, R184.reuse, R162, R108 ;  /* 0x000000a2b830723c */ /* 0x040ff0000000186c */
[C---:B---3--:R-:W-:Y:S08]  /*d160*/  HMMA.16816.F32 R44, R184.reuse, R96, R136 ;  /* 0x00000060b82c723c */ /* 0x048ff00000001888 */
        /* <DEDUP_REMOVED lines=9> */
[C---:B-1----:R-:W-:Y:S08]  /*d200*/  HMMA.16816.F32 R112, R192.reuse, R100, R52 ;  /* 0x00000064c070723c */ /* 0x042ff00000001834 */
        /* <DEDUP_REMOVED lines=13> */
[----:B----4-:R-:W-:Y:S01]  /*d2e0*/  ISETP.NE.AND P5, PT, R221, 0x1, PT ;  /* 0x00000001dd00780c */ /* 0x010fe20003fa5270 */
[----:B------:R-:W-:Y:S01]  /*d2f0*/  IMAD.MOV.U32 R217, RZ, RZ, RZ ;  /* 0x000000ffffd97224 */ /* 0x000fe200078e00ff */
[----:B------:R-:W-:-:S02]  /*d300*/  IADD3 R3, R197, R164, R216 ;  /* 0x000000a4c5037210 */ /* 0x000fc40007ffe0d8 */
[----:B------:R-:W-:Y:S02]  /*d310*/  ISETP.GT.AND P4, PT, R197, 0x5f, PT ;  /* 0x0000005fc500780c */ /* 0x000fe40003f84270 */
[----:B------:R-:W-:-:S05]  /*d320*/  IADD3 R3, R3, -0x60, RZ ;  /* 0xffffffa003037810 */ /* 0x000fca0007ffe0ff */
[----:B------:R-:W-:Y:S02]  /*d330*/  IMAD.MOV.U32 R0, RZ, RZ, R3 ;  /* 0x000000ffff007224 */ /* 0x000fe400078e0003 */
[----:B------:R-:W-:-:S05]  /*d340*/  @P5 IMAD.HI.U32 R6, R3, c[0x0][0x2bc], RZ ;  /* 0x0000af0003065a27 */ /* 0x000fca00078e00ff */
        /* <DEDUP_REMOVED lines=8> */
[----:B------:R-:W-:Y:S01]  /*d3d0*/  IMAD.SHL.U32 R20, R224, 0x2, RZ ;  /* 0x00000002e0147824 */ /* 0x000fe200078e00ff */
[----:B------:R-:W-:Y:S01]  /*d3e0*/  ISETP.GE.AND P4, PT, R188, c[0x0][0x1d4], PT ;  /* 0x00007500bc007a0c */ /* 0x000fe20003f86270 */
[----:B------:R-:W-:Y:S01]  /*d3f0*/  IMAD R220, R0, c[0x0][0x2b8], R3 ;  /* 0x0000ae0000dc7a24 */ /* 0x000fe200078e0203 */
[----:B------:R-:W-:-:S04]  /*d400*/  SEL R19, RZ, 0x10, P5 ;  /* 0x00000010ff137807 */ /* 0x000fc80002800000 */
[----:B------:R-:W-:-:S05]  /*d410*/  SHF.R.S32.HI R0, RZ, 0x1f, R220 ;  /* 0x0000001fff007819 */ /* 0x000fca00000114dc */
[----:B------:R-:W-:-:S04]  /*d420*/  IMAD R0, R0, c[0x0][0x1e0], RZ ;  /* 0x0000780000007a24 */ /* 0x000fc800078e02ff */
[C---:B------:R-:W-:Y:S02]  /*d430*/  IMAD R0, R220.reuse, c[0x0][0x1e4], R0 ;  /* 0x00007900dc007a24 */ /* 0x040fe400078e0200 */
[----:B-1----:R-:W-:-:S04]  /*d440*/  IMAD.WIDE.U32 R6, R220, c[0x0][0x1e0], RZ ;  /* 0x00007800dc067a25 */ /* 0x002fc800078e00ff */
[----:B------:R-:W-:Y:S01]  /*d450*/  IMAD.IADD R7, R7, 0x1, R0 ;  /* 0x0000000107077824 */ /* 0x000fe200078e0200 */
[----:B--2---:R-:W-:-:S03]  /*d460*/  SHF.R.S32.HI R0, RZ, 0x1f, R217 ;  /* 0x0000001fff007819 */ /* 0x004fc600000114d9 */
[----:B------:R-:W-:-:S04]  /*d470*/  IMAD.WIDE.U32 R6, R217, c[0x0][0x1f0], R6 ;  /* 0x00007c00d9067a25 */ /* 0x000fc800078e0006 */
[----:B------:R-:W-:-:S04]  /*d480*/  IMAD R0, R0, c[0x0][0x1f0], RZ ;  /* 0x00007c0000007a24 */ /* 0x000fc800078e02ff */
[----:B------:R-:W-:Y:S01]  /*d490*/  IMAD R3, R217, c[0x0][0x1f4], R0 ;  /* 0x00007d00d9037a24 */ /* 0x000fe200078e0200 */
[----:B------:R-:W-:Y:S02]  /*d4a0*/  IADD3 R0, P0, R200, R6, RZ ;  /* 0x00000006c8007210 */ /* 0x000fe40007f1e0ff */
[----:B------:R-:W-:Y:S02]  /*d4b0*/  SHF.L.U64.HI R6, R224, 0x1, R189 ;  /* 0x00000001e0067819 */ /* 0x000fe400000102bd */
[----:B------:R-:W-:Y:S02]  /*d4c0*/  IADD3.X R3, R190, R7, R3, P0, !PT ;  /* 0x00000007be037210 */ /* 0x000fe400007fe403 */
[----:B------:R-:W-:-:S04]  /*d4d0*/  LEA R8, P0, R0, c[0x0][0x1c8], 0x1 ;  /* 0x0000720000087a11 */ /* 0x000fc800078008ff */
[----:B------:R-:W-:Y:S01]  /*d4e0*/  LEA.HI.X R7, R0, c[0x0][0x1cc], R3, 0x1, P0 ;  /* 0x0000730000077a11 */ /* 0x000fe200000f0c03 */
[----:B------:R-:W1:Y:S01]  /*d4f0*/  SHFL.IDX PT, R9, R8, 0x2, 0x181f ;  /* 0x00581f0008097f89 */ /* 0x000e6200000e0000 */
[----:B------:R-:W-:Y:S02]  /*d500*/  IADD3 R0, -R19, 0x10, RZ ;  /* 0x0000001013007810 */ /* 0x000fe40007ffe1ff */
[----:B------:R-:W-:Y:S01]  /*d510*/  IADD3 R3, -R229, 0x10, RZ ;  /* 0x00000010e5037810 */ /* 0x000fe20007ffe1ff */
[----:B------:R-:W2:Y:S01]  /*d520*/  SHFL.IDX PT, R10, R7, 0x2, 0x181f ;  /* 0x00581f00070a7f89 */ /* 0x000ea200000e0000 */
[----:B------:R-:W-:Y:S02]  /*d530*/  LOP3.LUT R0, R0, 0xf, RZ, 0xc0, !PT ;  /* 0x0000000f00007812 */ /* 0x000fe400078ec0ff */
[----:B------:R-:W-:Y:S01]  /*d540*/  LOP3.LUT R11, R3, 0xf, RZ, 0xc0, !PT ;  /* 0x0000000f030b7812 */ /* 0x000fe200078ec0ff */
[----:B------:R-:W-:Y:S01]  /*d550*/  SHFL.IDX PT, R18, R8, 0x1, 0x181f ;  /* 0x00381f0008127f89 */ /* 0x000fe200000e0000 */
[----:B------:R-:W-:-:S02]  /*d560*/  SHF.L.U64.HI R3, R230, 0x1, R251 ;  /* 0x00000001e6037819 */ /* 0x000fc400000102fb */
[----:B-1----:R-:W-:Y:S01]  /*d570*/  IADD3 R16, P1, P0, R0, R9, R20 ;  /* 0x0000000900107210 */ /* 0x002fe2000783e014 */
[----:B------:R-:W-:-:S03]  /*d580*/  IMAD.SHL.U32 R0, R230, 0x2, RZ ;  /* 0x00000002e6007824 */ /* 0x000fc600078e00ff */
[-C--:B--2---:R-:W-:Y:S02]  /*d590*/  IADD3.X R17, RZ, R10.reuse, R6, P1, P0 ;  /* 0x0000000aff117210 */ /* 0x084fe40000fe0406 */
[----:B------:R-:W-:Y:S02]  /*d5a0*/  IADD3 R14, P1, P0, R11, R9, R0 ;  /* 0x000000090b0e7210 */ /* 0x000fe4000783e000 */
[----:B------:R-:W-:Y:S02]  /*d5b0*/  SHFL.IDX PT, R9, R7, RZ, 0x181f ;  /* 0x00181fff07097589 */ /* 0x000fe400000e0000 */
[----:B------:R-:W-:Y:S02]  /*d5c0*/  IADD3.X R15, RZ, R10, R3, P1, P0 ;  /* 0x0000000aff0f7210 */ /* 0x000fe40000fe0403 */
[----:B------:R-:W1:Y:S04]  /*d5d0*/  SHFL.IDX PT, R10, R8, RZ, 0x181f ;  /* 0x00181fff080a7589 */ /* 0x000e6800000e0000 */
[----:B------:R-:W2:Y:S01]  /*d5e0*/  SHFL.IDX PT, R7, R7, 0x1, 0x181f ;  /* 0x00381f0007077f89 */ /* 0x000ea200000e0000 */
[----:B-1----:R-:W-:-:S05]  /*d5f0*/  IADD3 R12, P0, R10, R20, RZ ;  /* 0x000000140a0c7210 */ /* 0x002fca0007f1e0ff */
[----:B------:R-:W-:Y:S01]  /*d600*/  IMAD.X R13, R9, 0x1, R6, P0 ;  /* 0x00000001090d7824 */ /* 0x000fe200000e0606 */
[----:B------:R-:W-:-:S04]  /*d610*/  IADD3 R10, P0, R10, R0, RZ ;  /* 0x000000000a0a7210 */ /* 0x000fc80007f1e0ff */
[----:B------:R1:W-:Y:S01]  /*d620*/  LDGSTS.E.BYPASS.LTC128B.128 [R219+0x8100], [R12.64], !P5 ;  /* 0x081000000cdb7fae */ /* 0x0003e2000e901d52 */
[----:B------:R-:W-:Y:S01]  /*d630*/  IMAD.X R11, R9, 0x1, R3, P0 ;  /* 0x00000001090b7824 */ /* 0x000fe200000e0603 */
[----:B------:R-:W-:-:S04]  /*d640*/  IADD3 R8, P0, R18, R20, RZ ;  /* 0x0000001412087210 */ /* 0x000fc80007f1e0ff */
[----:B------:R1:W-:Y:S01]  /*d650*/  LDGSTS.E.BYPASS.LTC128B.128 [R219+0xb100], [R10.64], !P4 ;  /* 0x0b1000000adb7fae */ /* 0x0003e2000e101d52 */
[----:B--2---:R-:W-:Y:S01]  /*d660*/  IMAD.X R9, R7, 0x1, R6, P0 ;  /* 0x0000000107097824 */ /* 0x004fe200000e0606 */
        /* <DEDUP_REMOVED lines=8> */
.L_x_398:
[----:B----4-:R-:W-:Y:S01]  /*d6f0*/  FMUL.FTZ R0, R96, c[0x0][0x320] ;  /* 0x0000c80060007a20 */ /* 0x010fe20000410000 */
[----:B------:R-:W-:Y:S01]  /*d700*/  LOP3.LUT R3, R79, 0xffffffe0, RZ, 0xc0, !PT ;  /* 0xffffffe04f037812 */ /* 0x000fe200078ec0ff */
[----:B------:R-:W-:Y:S01]  /*d710*/  ULDC UR4, c[0x0][0x324] ;  /* 0x0000c90000047ab9 */ /* 0x000fe20000000800 */
[----:B-1----:R-:W-:Y:S01]  /*d720*/  LEA.HI R6, R168, R167, RZ, 0x2 ;  /* 0x000000a7a8067211 */ /* 0x002fe200078f10ff */
[----:B------:R1:W2:Y:S01]  /*d730*/  MUFU.TANH R36, R0 ;  /* 0x0000000000247308 */ /* 0x0002a20000002400 */
[----:B------:R-:W-:Y:S01]  /*d740*/  SHF.R.S32.HI R7, RZ, 0x1f, R78 ;  /* 0x0000001fff077819 */ /* 0x000fe2000001144e */
[----:B------:R-:W-:Y:S01]  /*d750*/  ULOP3.LUT UR4, URZ, UR4, URZ, 0x33, !UPT ;  /* 0x000000043f047292 */ /* 0x000fe2000f8e333f */
[----:B------:R-:W-:Y:S01]  /*d760*/  LOP3.LUT R6, R6, 0xfffffffc, RZ, 0xc0, !PT ;  /* 0xfffffffc06067812 */ /* 0x000fe200078ec0ff */
[----:B------:R-:W0:Y:S01]  /*d770*/  LDGDEPBAR ;  /* 0x00000000000079af */ /* 0x000e220000000000 */
[----:B------:R-:W-:Y:S02]  /*d780*/  LEA.HI R7, R7, R78, RZ, 0x3 ;  /* 0x0000004e07077211 */ /* 0x000fe400078f18ff */
[----:B------:R-:W-:-:S02]  /*d790*/  ISETP.GE.AND P0, PT, R171, 0x1, PT ;  /* 0x00000001ab00780c */ /* 0x000fc40003f06270 */
        /* <DEDUP_REMOVED lines=65> */
[----:B------:R-:W-:Y:S02]  /*dbb0*/  IADD3 R10, -R250, R170, R76 ;  /* 0x000000aafa0a7210 */ /* 0x000fe40007ffe14c */
        /* <DEDUP_REMOVED lines=21> */
.L_x_401:
[----:B------:R-:W-:-:S04]  /*dd10*/  MOV R9, c[0x0][0x32c] ;  /* 0x0000cb0000097a02 */ /* 0x000fc80000000f00 */
[----:B------:R-:W-:-:S13]  /*dd20*/  ISETP.NE.AND P0, PT, R9, 0x1, PT ;  /* 0x000000010900780c */ /* 0x000fda0003f05270 */
[----:B------:R-:W-:-:S05]  /*dd30*/  @P0 IMAD.HI.U32 R9, R6, c[0x0][0x330], RZ ;  /* 0x0000cc0006090a27 */ /* 0x000fca00078e00ff */
[----:B------:R-:W-:Y:S02]  /*dd40*/  @P0 SHF.R.U32.HI R6, RZ, c[0x0][0x334], R9 ;  /* 0x0000cd00ff060a19 */ /* 0x000fe40000011609 */
.L_x_402:
[----:B------:R-:W-:Y:S05]  /*dd50*/  BSYNC B0 ;  /* 0x0000000000007941 */ /* 0x000fea0003800000 */
.L_x_400:
[----:B------:R-:W-:-:S05]  /*dd60*/  IMAD R6, R6, c[0x0][0x32c], R12 ;  /* 0x0000cb0006067a24 */ /* 0x000fca00078e020c */
[----:B------:R-:W-:Y:S02]  /*dd70*/  IADD3 R9, R6, c[0x0][0x32c], RZ ;  /* 0x0000cb0006097a10 */ /* 0x000fe40007ffe0ff */
[----:B------:R-:W-:Y:S02]  /*dd80*/  IMNMX R0, R0, R6, !PT ;  /* 0x0000000600007217 */ /* 0x000fe40007800200 */
[----:B------:R-:W-:Y:S02]  /*dd90*/  IMNMX R3, R3, R9, PT ;  /* 0x0000000903037217 */ /* 0x000fe40003800200 */
.L_x_399:
[C---:B---34-:R-:W-:Y:S01]  /*dda0*/  ISETP.GE.AND P0, PT, R76.reuse, 0x2, PT ;  /* 0x000000024c00780c */ /* 0x058fe20003f06270 */
[----:B------:R-:W1:Y:S01]  /*ddb0*/  SHFL.IDX PT, R6, R7, 0x1, 0x1c1f ;  /* 0x003c1f0007067f89 */ /* 0x000e6200000e0000 */
[----:B------:R-:W-:Y:S02]  /*ddc0*/  ISETP.GE.AND P1, PT, R76, 0x9, PT ;  /* 0x000000094c00780c */ /* 0x000fe40003f26270 */
[----:B------:R-:W-:Y:S02]  /*ddd0*/  P2R R56, PR, RZ, 0x1 ;  /* 0x00000001ff387803 */ /* 0x000fe40000000000 */
[----:B------:R-:W-:-:S02]  /*dde0*/  ISETP.GT.AND P0, PT, R0, 0x1, !P0 ;  /* 0x000000010000780c */ /* 0x000fc40004704270 */
[----:B------:R-:W-:Y:S02]  /*ddf0*/  P2R R55, PR, RZ, 0x2 ;  /* 0x00000002ff377803 */ /* 0x000fe40000000000 */
[----:B------:R-:W-:Y:S02]  /*de00*/  ISETP.LT.OR P0, PT, R3, 0x2, P0 ;  /* 0x000000020300780c */ /* 0x000fe40000701670 */
[----:B------:R-:W-:Y:S02]  /*de10*/  ISETP.GE.AND P6, PT, R76, 0x42, PT ;  /* 0x000000424c00780c */ /* 0x000fe40003fc6270 */
        /* <DEDUP_REMOVED lines=33> */
[C---:B------:R-:W-:Y:S02]  /*e030*/  ISETP.LT.OR P0, PT, R3.reuse, 0x21, P0 ;  /* 0x000000210300780c */ /* 0x040fe40000701670 */
        /* <DEDUP_REMOVED lines=35> */
[----:B------:R-:W-:Y:S02]  /*e270*/  ISETP.GE.AND P5, PT, R76, 0x49, PT ;  /* 0x000000494c00780c */ /* 0x000fe40003fa6270 */
[----:B------:R-:W-:Y:S02]  /*e280*/  FSEL R159, R25, -INF , !P0 ;  /* 0xff800000199f7808 */ /* 0x000fe40004000000 */
[----:B------:R-:W-:Y:S02]  /*e290*/  ISETP.GT.AND P0, PT, R0, 0x40, !P1 ;  /* 0x000000400000780c */ /* 0x000fe40004f04270 */
[C---:B------:R-:W-:Y:S02]  /*e2a0*/  ISETP.GE.AND P4, PT, R76.reuse, 0x4a, PT ;  /* 0x0000004a4c00780c */ /* 0x040fe40003f86270 */
[----:B------:R-:W-:Y:S02]  /*e2b0*/  ISETP.LT.OR P0, PT, R3, 0x41, P0 ;  /* 0x000000410300780c */ /* 0x000fe40000701670 */
[----:B------:R-:W-:-:S02]  /*e2c0*/  ISETP.GE.AND P3, PT, R76, 0x51, PT ;  /* 0x000000514c00780c */ /* 0x000fc40003f66270 */
        /* <DEDUP_REMOVED lines=8> */
[----:B------:R-:W-:-:S04]  /*e350*/  ISETP.LT.OR P0, PT, R3, 0x49, P0 ;  /* 0x000000490300780c */ /* 0x000fc80000701670 */
[----:B------:R-:W-:Y:S02]  /*e360*/  FSEL R166, R22, -INF , !P0 ;  /* 0xff80000016a67808 */ /* 0x000fe40004000000 */
[----:B------:R-:W-:-:S04]  /*e370*/  ISETP.GT.AND P0, PT, R0, 0x49, !P4 ;  /* 0x000000490000780c */ /* 0x000fc80006704270 */
        /* <DEDUP_REMOVED lines=11> */
[----:B------:R-:W-:-:S04]  /*e430*/  ISETP.GE.AND P0, PT, R76, 0x1, PT ;  /* 0x000000014c00780c */ /* 0x000fc80003f06270 */
[----:B------:R-:W-:Y:S02]  /*e440*/  P2R R37, PR, RZ, 0x1 ;  /* 0x00000001ff257803 */ /* 0x000fe40000000000 */
[----:B------:R-:W-:-:S04]  /*e450*/  ISETP.GT.AND P0, PT, R0, RZ, !P0 ;  /* 0x000000ff0000720c */ /* 0x000fc80004704270 */
[----:B------:R-:W-:-:S04]  /*e460*/  ISETP.LT.OR P0, PT, R3, 0x1, P0 ;  /* 0x000000010300780c */ /* 0x000fc80000701670 */
[----:B------:R-:W-:Y:S02]  /*e470*/  FSEL R32, R16, -INF , !P0 ;  /* 0xff80000010207808 */ /* 0x000fe40004000000 */
[----:B------:R-:W-:-:S04]  /*e480*/  ISETP.GE.AND P0, PT, R76, 0x5a, PT ;  /* 0x0000005a4c00780c */ /* 0x000fc80003f06270 */
[----:B------:R-:W-:Y:S02]  /*e490*/  P2R R36, PR, RZ, 0x1 ;  /* 0x00000001ff247803 */ /* 0x000fe40000000000 */
[----:B------:R-:W-:Y:S01]  /*e4a0*/  ISETP.GT.AND P0, PT, R0, 0x59, !P0 ;  /* 0x000000590000780c */ /* 0x000fe20004704270 */
[----:B------:R-:W-:-:S03]  /*e4b0*/  FMUL.FTZ R0, R98, c[0x0][0x320] ;  /* 0x0000c80062007a20 */ /* 0x000fc60000410000 */
[----:B------:R-:W-:Y:S01]  /*e4c0*/  ISETP.LT.OR P0, PT, R3, 0x5a, P0 ;  /* 0x0000005a0300780c */ /* 0x000fe20000701670 */
[----:B------:R2:W3:Y:S01]  /*e4d0*/  MUFU.TANH R35, R0 ;  /* 0x0000000000237308 */ /* 0x0004e20000002400 */
[----:B-1----:R-:W-:Y:S02]  /*e4e0*/  IMAD.IADD R3, R8, 0x1, R6 ;  /* 0x0000000108037824 */ /* 0x002fe400078e0206 */
[----:B------:R-:W-:Y:S02]  /*e4f0*/  FSEL R216, R17, -INF , !P0 ;  /* 0xff80000011d87808 */ /* 0x000fe40004000000 */
[----:B------:R-:W-:Y:S02]  /*e500*/  ISETP.GE.AND P0, PT, R171, 0x1, PT ;  /* 0x00000001ab00780c */ /* 0x000fe40003f06270 */
        /* <DEDUP_REMOVED lines=60> */
.L_x_405:
[----:B------:R-:W-:-:S04]  /*e8d0*/  MOV R7, c[0x0][0x32c] ;  /* 0x0000cb0000077a02 */ /* 0x000fc80000000f00 */
[----:B------:R-:W-:-:S13]  /*e8e0*/  ISETP.NE.AND P0, PT, R7, 0x1, PT ;  /* 0x000000010700780c */ /* 0x000fda0003f05270 */
[----:B------:R-:W-:-:S05]  /*e8f0*/  @P0 IMAD.HI.U32 R7, R6, c[0x0][0x330], RZ ;  /* 0x0000cc0006070a27 */ /* 0x000fca00078e00ff */
[----:B------:R-:W-:Y:S02]  /*e900*/  @P0 SHF.R.U32.HI R6, RZ, c[0x0][0x334], R7 ;  /* 0x0000cd00ff060a19 */ /* 0x000fe40000011607 */
.L_x_406:
[----:B------:R-:W-:Y:S05]  /*e910*/  BSYNC B0 ;  /* 0x0000000000007941 */ /* 0x000fea0003800000 */
.L_x_404:
[----:B------:R-:W-:-:S05]  /*e920*/  IMAD R6, R6, c[0x0][0x32c], R12 ;  /* 0x0000cb0006067a24 */ /* 0x000fca00078e020c */
[----:B------:R-:W-:Y:S02]  /*e930*/  IADD3 R7, R6, c[0x0][0x32c], RZ ;  /* 0x0000cb0006077a10 */ /* 0x000fe40007ffe0ff */
[----:B------:R-:W-:Y:S02]  /*e940*/  IMNMX R0, R0, R6, !PT ;  /* 0x0000000600007217 */ /* 0x000fe40007800200 */
[----:B------:R-:W-:Y:S02]  /*e950*/  IMNMX R3, R3, R7, PT ;  /* 0x0000000703037217 */ /* 0x000fe40003800200 */
.L_x_403:
[----:B--234-:R-:W-:Y:S01]  /*e960*/  ISETP.NE.AND P0, PT, R56, RZ, PT ;  /* 0x000000ff3800720c */ /* 0x01cfe20003f05270 */
[----:B------:R-:W-:Y:S01]  /*e970*/  IMAD.SHL.U32 R197, R4, 0x2, RZ ;  /* 0x0000000204c57824 */ /* 0x000fe200078e00ff */
[----:B------:R-:W-:Y:S02]  /*e980*/  FMNMX.FTZ R68, R32, R38, !PT ;  /* 0x0000002620447209 */ /* 0x000fe40007810000 */
[----:B------:R-:W-:Y:S01]  /*e990*/  ISETP.GT.AND P0, PT, R0, 0x1, !P0 ;  /* 0x000000010000780c */ /* 0x000fe20004704270 */
[----:B------:R-:W-:Y:S01]  /*e9a0*/  IMAD R201, R2, 0x2, R197 ;  /* 0x0000000202c97824 */ /* 0x000fe200078e02c5 */
        /* <DEDUP_REMOVED lines=84> */
[----:B------:R-:W-:Y:S02]  /*eef0*/  ISETP.GT.AND P0, PT, R0, 0x41, !P6 ;  /* 0x000000410000780c */ /* 0x000fe40007704270 */
[----:B------:R-:W-:Y:S02]  /*ef00*/  ISETP.NE.AND P6, PT, R37, RZ, PT ;  /* 0x000000ff2500720c */ /* 0x000fe40003fc5270 */
        /* <DEDUP_REMOVED lines=17> */
[----:B------:R-:W-:Y:S01]  /*f020*/  ISETP.GT.AND P0, PT, R0, RZ, !P6 ;  /* 0x000000ff0000720c */ /* 0x000fe20007704270 */
[----:B------:R-:W-:Y:S01]  /*f030*/  LDSM.16.MT88.4 R20, [R197+0x100] ;  /* 0x00010000c514783b */ /* 0x000fe20000004200 */
[----:B------:R-:W-:Y:S02]  /*f040*/  ISETP.NE.AND P6, PT, R36, RZ, PT ;  /* 0x000000ff2400720c */ /* 0x000fe40003fc5270 */
[----:B------:R-:W-:-:S04]  /*f050*/  ISETP.LT.OR P0, PT, R3, 0x1, P0 ;  /* 0x000000010300780c */ /* 0x000fc80000701670 */
[----:B------:R-:W-:Y:S02]  /*f060*/  FSEL R8, R17, -INF , !P0 ;  /* 0xff80000011087808 */ /* 0x000fe40004000000 */
[----:B------:R-:W-:Y:S01]  /*f070*/  ISETP.GT.AND P0, PT, R0, 0x59, !P6 ;  /* 0x000000590000780c */ /* 0x000fe20007704270 */
[----:B------:R-:W-:Y:S01]  /*f080*/  LDSM.16.MT88.4 R16, [R201+0x100] ;  /* 0x00010000c910783b */ /* 0x000fe20000004200 */
[----:B------:R-:W-:Y:S02]  /*f090*/  FMNMX.FTZ R6, R8, R15, !PT ;  /* 0x0000000f08067209 */ /* 0x000fe40007810000 */
[----:B------:R-:W-:Y:S02]  /*f0a0*/  ISETP.LT.OR P0, PT, R3, 0x5a, P0 ;  /* 0x0000005a0300780c */ /* 0x000fe40000701670 */
[----:B------:R-:W-:Y:S02]  /*f0b0*/  FMNMX.FTZ R6, R10, R6, !PT ;  /* 0x000000060a067209 */ /* 0x000fe40007810000 */
[----:B------:R-:W-:-:S02]  /*f0c0*/  FSEL R165, R57, -INF , !P0 ;  /* 0xff80000039a57808 */ /* 0x000fc40004000000 */
        /* <DEDUP_REMOVED lines=14> */
[----:B------:R-:W-:Y:S02]  /*f1b0*/  FMNMX.FTZ R7, R160, R6, !PT ;  /* 0x00000006a0077209 */ /* 0x000fe40007810000 */
[----:B------:R-:W1:Y:S02]  /*f1c0*/  SHFL.BFLY PT, R6, R68, 0x2, 0x1f ;  /* 0x0c401f0044067f89 */ /* 0x000e6400000e0000 */
[----:B------:R-:W-:-:S04]  /*f1d0*/  FMNMX.FTZ R7, R162, R7, !PT ;  /* 0x00000007a2077209 */ /* 0x000fc80007810000 */
[----:B------:R-:W-:-:S04]  /*f1e0*/  FMNMX.FTZ R7, R163, R7, !PT ;  /* 0x00000007a3077209 */ /* 0x000fc80007810000 */
[----:B------:R-:W-:-:S04]  /*f1f0*/  FMNMX.FTZ R0, R169, R7, !PT ;  /* 0x00000007a9007209 */ /* 0x000fc80007810000 */
[----:B------:R-:W-:-:S04]  /*f200*/  FMNMX.FTZ R0, R170, R0, !PT ;  /* 0x00000000aa007209 */ /* 0x000fc80007810000 */
        /* <DEDUP_REMOVED lines=12> */
[----:B------:R-:W-:Y:S02]  /*f2d0*/  LDSM.16.MT88.4 R32, [R201+0x3100] ;  /* 0x00310000c920783b */ /* 0x000fe40000004200 */
[----:B------:R2:W-:Y:S02]  /*f2e0*/  MUFU.EX2 R248, R3 ;  /* 0x0000000300f87308 */ /* 0x0005e40000000800 */
[----:B--2---:R-:W-:-:S06]  /*f2f0*/  FFMA.FTZ R3, R38, c[0x0][0x2d0], -R6 ;  /* 0x0000b40026037a23 */ /* 0x004fcc0000010806 */
[----:B------:R1:W2:Y:S02]  /*f300*/  MUFU.EX2 R246, R3 ;  /* 0x0000000300f67308 */ /* 0x0002a40000000800 */
[----:B-1----:R-:W-:Y:S01]  /*f310*/  FMNMX.FTZ R3, R7, R0, !PT ;  /* 0x0000000007037209 */ /* 0x002fe20007810000 */
[--C-:B------:R-:W-:Y:S02]  /*f320*/  FFMA.FTZ R0, R39, c[0x0][0x2d0], -R6.reuse ;  /* 0x0000b40027007a23 */ /* 0x100fe40000010806 */
[----:B------:R-:W-:Y:S01]  /*f330*/  FFMA.FTZ R7, R40, c[0x0][0x2d0], -R6 ;  /* 0x0000b40028077a23 */ /* 0x000fe20000010806 */
[C---:B------:R-:W-:Y:S02]  /*f340*/  FSETP.NEU.FTZ.AND P0, PT, R3.reuse, -INF , PT ;  /* 0xff8000000300780b */ /* 0x040fe40003f1d000 */
[----:B------:R1:W-:Y:S01]  /*f350*/  MUFU.EX2 R249, R0 ;  /* 0x0000000000f97308 */ /* 0x0003e20000000800 */
[----:B------:R-:W-:Y:S07]  /*f360*/  LDSM.16.MT88.4 R36, [R197+0x900] ;  /* 0x00090000c524783b */ /* 0x000fee0000004200 */
[----:B------:R3:W4:Y:S01]  /*f370*/  MUFU.EX2 R247, R7 ;  /* 0x0000000700f77308 */ /* 0x0007220000000800 */
[----:B-1----:R-:W-:-:S05]  /*f380*/  FMUL.FTZ R0, R3, c[0x0][0x2d0] ;  /* 0x0000b40003007a20 */ /* 0x002fca0000410000 */
[----:B------:R-:W-:-:S05]  /*f390*/  FSEL R0, R0, RZ, P0 ;  /* 0x000000ff00007208 */ /* 0x000fca0000000000 */
[--C-:B---3--:R-:W-:Y:S01]  /*f3a0*/  FFMA.FTZ R7, R8, c[0x0][0x2d0], -R0.reuse ;  /* 0x0000b40008077a23 */ /* 0x108fe20000010800 */
[----:B--2---:R-:W-:Y:S01]  /*f3b0*/  F2FP.PACK_AB R8, R246, R248 ;  /* 0x000000f8f608723e */ /* 0x004fe200000000ff */
[----:B------:R-:W-:Y:S02]  /*f3c0*/  FFMA.FTZ R4, R15, c[0x0][0x2d0], -R0 ;  /* 0x0000b4000f047a23 */ /* 0x000fe40000010800 */
[----:B------:R1:W-:Y:S08]  /*f3d0*/  MUFU.EX2 R171, R7 ;  /* 0x0000000700ab7308 */ /* 0x0003f00000000800 */
[----:B------:R2:W3:Y:S01]  /*f3e0*/  MUFU.EX2 R239, R4 ;  /* 0x0000000400ef7308 */ /* 0x0004e20000000800 */
[----:B-1----:R-:W-:-:S02]  /*f3f0*/  IMAD.MOV.U32 R7, RZ, RZ, R198 ;  /* 0x000000ffff077224 */ /* 0x002fc400078e00c6 */
[----:B------:R-:W-:-:S04]  /*f400*/  IMAD R198, R5, 0x2, R197 ;  /* 0x0000000205c67824 */ /* 0x000fc800078e02c5 */
[----:B------:R-:W-:Y:S01]  /*f410*/  IMAD R200, R2, 0x2, R198 ;  /* 0x0000000202c87824 */ /* 0x000fe200078e02c6 */
[----:B------:R-:W1:Y:S01]  /*f420*/  LDSM.16.MT88.4 R12, [R198+0x100] ;  /* 0x00010000c60c783b */ /* 0x000e620000004200 */
[----:B--2---:R-:W-:Y:S01]  /*f430*/  FFMA.FTZ R4, R10, c[0x0][0x2d0], -R0 ;  /* 0x0000b4000a047a23 */ /* 0x004fe20000010800 */
[----:B----4-:R-:W-:Y:S01]  /*f440*/  F2FP.PACK_AB R10, R247, R249 ;  /* 0x000000f9f70a723e */ /* 0x010fe200000000ff */
[----:B------:R-:W-:Y:S01]  /*f450*/  FFMA.FTZ R2, R64, c[0x0][0x2d0], -R6 ;  /* 0x0000b40040027a23 */ /* 0x000fe20000010806 */
[----:B---3--:R-:W-:Y:S01]  /*f460*/  F2FP.PACK_AB R9, R239, R171 ;  /* 0x000000abef09723e */ /* 0x008fe200000000ff */
[----:B------:R2:W-:Y:S01]  /*f470*/  MUFU.EX2 R245, R4 ;  /* 0x0000000400f57308 */ /* 0x0005e20000000800 */
[----:B------:R-:W3:Y:S04]  /*f480*/  LDSM.16.MT88.4 R24, [R200+0x100] ;  /* 0x00010000c818783b */ /* 0x000ee80000004200 */
[----:B------:R-:W-:Y:S03]  /*f490*/  LDSM.16.MT88.4 R40, [R198+0x3100] ;  /* 0x00310000c628783b */ /* 0x000fe60000004200 */
[----:B------:R4:W-:Y:S01]  /*f4a0*/  MUFU.EX2 R243, R2 ;  /* 0x0000000200f37308 */ /* 0x0009e20000000800 */
[----:B------:R-:W-:Y:S01]  /*f4b0*/  LDSM.16.MT88.4 R28, [R198+0x900] ;  /* 0x00090000c61c783b */ /* 0x000fe20000004200 */
[----:B--2---:R-:W-:-:S06]  /*f4c0*/  FFMA.FTZ R4, R11, c[0x0][0x2d0], -R0 ;  /* 0x0000b4000b047a23 */ /* 0x004fcc0000010800 */
[----:B------:R-:W2:Y:S01]  /*f4d0*/  MUFU.EX2 R244, R4 ;  /* 0x0000000400f47308 */ /* 0x000ea20000000800 */
[----:B----4-:R-:W-:-:S07]  /*f4e0*/  FFMA.FTZ R2, R65, c[0x0][0x2d0], -R6 ;  /* 0x0000b40041027a23 */ /* 0x010fce0000010806 */
[----:B------:R4:W5:Y:S01]  /*f4f0*/  MUFU.EX2 R241, R2 ;  /* 0x0000000200f17308 */ /* 0x0009620000000800 */
[----:B--2---:R-:W-:-:S07]  /*f500*/  F2FP.PACK_AB R11, R244, R245 ;  /* 0x000000f5f40b723e */ /* 0x004fce00000000ff */
[----:B------:R-:W-:Y:S01]  /*f510*/  HMMA.16816.F32 R76, R8, R20, RZ ;  /* 0x00000014084c723c */ /* 0x000fe200000018ff */
[----:B----4-:R-:W-:-:S04]  /*f520*/  FFMA.FTZ R2, R66, c[0x0][0x2d0], -R6 ;  /* 0x0000b40042027a23 */ /* 0x010fc80000010806 */
[----:B------:R2:W-:Y:S03]  /*f530*/  MUFU.EX2 R242, R2 ;  /* 0x0000000200f27308 */ /* 0x0005e60000000800 */
[C---:B------:R-:W-:Y:S01]  /*f540*/  HMMA.16816.F32 R72, R8.reuse, R22, RZ ;  /* 0x000000160848723c */ /* 0x040fe200000018ff */
[----:B------:R-:W4:Y:S07]  /*f550*/  LDSM.16.MT88.4 R20, [R197+0x3100] ;  /* 0x00310000c514783b */ /* 0x000f2e0000004200 */
[----:B-1----:R-:W-:Y:S01]  /*f560*/  HMMA.16816.F32 R56, R8, R12, RZ ;  /* 0x0000000c0838723c */ /* 0x002fe200000018ff */
[----:B--2---:R-:W-:-:S07]  /*f570*/  FFMA.FTZ R2, R69, c[0x0][0x2d0], -R6 ;  /* 0x0000b40045027a23 */ /* 0x004fce0000010806 */
[C---:B------:R-:W-:Y:S01]  /*f580*/  HMMA.16816.F32 R52, R8.reuse, R14, RZ ;  /* 0x0000000e0834723c */ /* 0x040fe200000018ff */
[----:B------:R-:W1:Y:S01]  /*f590*/  LDSM.16.MT88.4 R12, [R200+0x3100] ;  /* 0x00310000c80c783b */ /* 0x000e620000004200 */
[----:B------:R2:W1:Y:S06]  /*f5a0*/  MUFU.EX2 R240, R2 ;  /* 0x0000000200f07308 */ /* 0x00046c0000000800 */
[C---:B------:R-:W-:Y:S08]  /*f5b0*/  HMMA.16816.F32 R48, R8.reuse, R16, RZ ;  /* 0x000000100830723c */ /* 0x040ff000000018ff */
[----:B------:R-:W-:Y:S01]  /*f5c0*/  HMMA.16816.F32 R44, R8, R18, RZ ;  /* 0x00000012082c723c */ /* 0x000fe200000018ff */
[----:B------:R-:W1:Y:S01]  /*f5d0*/  LDSM.16.MT88.4 R16, [R201+0x900] ;  /* 0x00090000c910783b */ /* 0x000e620000004200 */
[----:B--2---:R-:W-:-:S04]  /*f5e0*/  FFMA.FTZ R2, R61, c[0x0][0x2d0], -R0 ;  /* 0x0000b4003d027a23 */ /* 0x004fc80000010800 */
[----:B------:R2:W-:Y:S02]  /*f5f0*/  MUFU.EX2 R238, R2 ;  /* 0x0000000200ee7308 */ /* 0x0005e40000000800 */
[C---:B---3--:R-:W-:Y:S08]  /*f600*/  HMMA.16816.F32 R64, R8.reuse, R24, RZ ;  /* 0x000000180840723c */ /* 0x048ff000000018ff */
[----:B------:R-:W-:Y:S01]  /*f610*/  HMMA.16816.F32 R80, R8, R26, RZ ;  /* 0x0000001a0850723c */ /* 0x000fe200000018ff */
[----:B------:R-:W3:Y:S01]  /*f620*/  LDSM.16.MT88.4 R24, [R197+0x3900] ;  /* 0x00390000c518783b */ /* 0x000ee20000004200 */
[----:B--2---:R-:W-:-:S06]  /*f630*/  FFMA.FTZ R2, R60, c[0x0][0x2d0], -R0 ;  /* 0x0000b4003c027a23 */ /* 0x004fcc0000010800 */
[C---:B----4-:R-:W-:Y:S01]  /*f640*/  HMMA.16816.F32 R84, R8.reuse, R20, RZ ;  /* 0x000000140854723c */ /* 0x050fe200000018ff */
[----:B------:R2:W4:Y:S07]  /*f650*/  MUFU.EX2 R236, R2 ;  /* 0x0000000200ec7308 */ /* 0x00052e0000000800 */
[C---:B------:R-:W-:Y:S01]  /*f660*/  HMMA.16816.F32 R88, R8.reuse, R22, RZ ;  /* 0x000000160858723c */ /* 0x040fe200000018ff */
[----:B------:R-:W3:Y:S07]  /*f670*/  LDSM.16.MT88.4 R20, [R200+0x900] ;  /* 0x00090000c814783b */ /* 0x000eee0000004200 */
[----:B------:R-:W-:Y:S01]  /*f680*/  HMMA.16816.F32 R104, R8, R42, RZ ;  /* 0x0000002a0868723c */ /* 0x000fe200000018ff */
[----:B--2---:R-:W-:-:S04]  /*f690*/  FFMA.FTZ R2, R62, c[0x0][0x2d0], -R0 ;  /* 0x0000b4003e027a23 */ /* 0x004fc80000010800 */
[----:B------:R2:W-:Y:S03]  /*f6a0*/  MUFU.EX2 R237, R2 ;  /* 0x0000000200ed7308 */ /* 0x0005e60000000800 */
[C---:B------:R-:W-:Y:S08]  /*f6b0*/  HMMA.16816.F32 R92, R8.reuse, R32, RZ ;  /* 0x00000020085c723c */ /* 0x040ff000000018ff */
[----:B------:R-:W-:Y:S01]  /*f6c0*/  HMMA.16816.F32 R100, R8, R34, RZ ;  /* 0x000000220864723c */ /* 0x000fe200000018ff */
[----:B------:R-:W-:Y:S01]  /*f6d0*/  LDSM.16.MT88.4 R32, [R198+0x1100] ;  /* 0x00110000c620783b */ /* 0x000fe20000004200 */
[----:B--2---:R-:W-:-:S06]  /*f6e0*/  FFMA.FTZ R2, R63, c[0x0][0x2d0], -R0 ;  /* 0x0000b4003f027a23 */ /* 0x004fcc0000010800 */
[C---:B------:R-:W-:Y:S01]  /*f6f0*/  HMMA.16816.F32 R60, R8.reuse, R40, RZ ;  /* 0x00000028083c723c */ /* 0x040fe200000018ff */
[----:B------:R-:W2:Y:S01]  /*f700*/  LDSM.16.MT88.4 R40, [R198+0x3900] ;  /* 0x00390000c628783b */ /* 0x000ea20000004200 */
[----:B------:R3:W3:Y:S06]  /*f710*/  MUFU.EX2 R235, R2 ;  /* 0x0000000200eb7308 */ /* 0x0006ec0000000800 */
[C---:B-1----:R-:W-:Y:S08]  /*f720*/  HMMA.16816.F32 R116, R8.reuse, R12, RZ ;  /* 0x0000000c0874723c */ /* 0x042ff000000018ff */
[----:B------:R-:W-:Y:S01]  /*f730*/  HMMA.16816.F32 R96, R8, R14, RZ ;  /* 0x0000000e0860723c */ /* 0x000fe200000018ff */
[----:B------:R-:W-:Y:S01]  /*f740*/  LDSM.16.MT88.4 R12, [R200+0x3900] ;  /* 0x00390000c80c783b */ /* 0x000fe20000004200 */
[----:B---3--:R-:W-:-:S04]  /*f750*/  FFMA.FTZ R2, R108, c[0x0][0x2d0], -R6 ;  /* 0x0000b4006c027a23 */ /* 0x008fc80000010806 */
[----:B------:R1:W-:Y:S01]  /*f760*/  MUFU.EX2 R234, R2 ;  /* 0x0000000200ea7308 */ /* 0x0003e20000000800 */
[----:B-----5:R-:W-:Y:S02]  /*f770*/  F2FP.PACK_AB R8, R241, R243 ;  /* 0x000000f3f108723e */ /* 0x020fe400000000ff */
[----:B------:R-:W-:Y:S02]  /*f780*/  F2FP.PACK_AB R10, R240, R242 ;  /* 0x000000f2f00a723e */ /* 0x000fe400000000ff */
[----:B----4-:R-:W-:Y:S02]  /*f790*/  F2FP.PACK_AB R9, R236, R238 ;  /* 0x000000eeec09723e */ /* 0x010fe400000000ff */
[----:B------:R-:W-:-:S07]  /*f7a0*/  F2FP.PACK_AB R11, R235, R237 ;  /* 0x000000edeb0b723e */ /* 0x000fce00000000ff */
[----:B------:R-:W-:Y:S01]  /*f7b0*/  HMMA.16816.F32 R112, R8, R28, R56 ;  /* 0x0000001c0870723c */ /* 0x000fe20000001838 */
[----:B-1----:R-:W-:-:S04]  /*f7c0*/  FFMA.FTZ R2, R110, c[0x0][0x2d0], -R6 ;  /* 0x0000b4006e027a23 */ /* 0x002fc80000010806 */
[----:B------:R1:W3:Y:S03]  /*f7d0*/  MUFU.EX2 R233, R2 ;  /* 0x0000000200e97308 */ /* 0x0002e60000000800 */
[C---:B------:R-:W-:Y:S08]  /*f7e0*/  HMMA.16816.F32 R56, R8.reuse, R16, R48 ;  /* 0x000000100838723c */ /* 0x040ff00000001830 */
[----:B------:R-:W-:Y:S01]  /*f7f0*/  HMMA.16816.F32 R44, R8, R18, R44 ;  /* 0x00000012082c723c */ /* 0x000fe2000000182c */
[----:B------:R-:W4:Y:S01]  /*f800*/  LDSM.16.MT88.4 R16, [R201+0x3900] ;  /* 0x00390000c910783b */ /* 0x000f220000004200 */
[----:B-1----:R-:W-:-:S06]  /*f810*/  FFMA.FTZ R2, R109, c[0x0][0x2d0], -R6 ;  /* 0x0000b4006d027a23 */ /* 0x002fcc0000010806 */
[C---:B------:R-:W-:Y:S01]  /*f820*/  HMMA.16816.F32 R140, R8.reuse, R36, R76 ;  /* 0x00000024088c723c */ /* 0x040fe2000000184c */
[----:B------:R1:W-:Y:S07]  /*f830*/  MUFU.EX2 R232, R2 ;  /* 0x0000000200e87308 */ /* 0x0003ee0000000800 */
[C---:B------:R-:W-:Y:S01]  /*f840*/  HMMA.16816.F32 R132, R8.reuse, R38, R72 ;  /* 0x000000260884723c */ /* 0x040fe20000001848 */
[----:B------:R-:W5:Y:S07]  /*f850*/  LDSM.16.MT88.4 R36, [R197+0x1100] ;  /* 0x00110000c524783b */ /* 0x000f6e0000004200 */
[----:B------:R-:W-:Y:S01]  /*f860*/  HMMA.16816.F32 R120, R8, R26, R88 ;  /* 0x0000001a0878723c */ /* 0x000fe20000001858 */
[----:B-1----:R-:W-:-:S04]  /*f870*/  FFMA.FTZ R2, R111, c[0x0][0x2d0], -R6 ;  /* 0x0000b4006f027a23 */ /* 0x002fc80000010806 */
[----:B------:R1:W1:Y:S03]  /*f880*/  MUFU.EX2 R228, R2 ;  /* 0x0000000200e47308 */ /* 0x0002660000000800 */
[C---:B------:R-:W-:Y:S01]  /*f890*/  HMMA.16816.F32 R108, R8.reuse, R24, R84 ;  /* 0x00000018086c723c */ /* 0x040fe20000001854 */
[----:B------:R-:W3:Y:S07]  /*f8a0*/  LDSM.16.MT88.4 R24, [R201+0x1100] ;  /* 0x00110000c918783b */ /* 0x000eee0000004200 */
[----:B------:R-:W-:Y:S01]  /*f8b0*/  HMMA.16816.F32 R76, R8, R30, R52 ;  /* 0x0000001e084c723c */ /* 0x000fe20000001834 */
[----:B------:R-:W3:Y:S01]  /*f8c0*/  LDSM.16.MT88.4 R28, [R200+0x1100] ;  /* 0x00110000c81c783b */ /* 0x000ee20000004200 */
[----:B-1----:R-:W-:-:S06]  /*f8d0*/  FFMA.FTZ R2, R71, c[0x0][0x2d0], -R0 ;  /* 0x0000b40047027a23 */ /* 0x002fcc0000010800 */
[C---:B------:R-:W-:Y:S01]  /*f8e0*/  HMMA.16816.F32 R52, R8.reuse, R20, R64 ;  /* 0x000000140834723c */ /* 0x040fe20000001840 */
[----:B------:R1:W-:Y:S07]  /*f8f0*/  MUFU.EX2 R227, R2 ;  /* 0x0000000200e37308 */ /* 0x0003ee0000000800 */
[C---:B--2---:R-:W-:Y:S08]  /*f900*/  HMMA.16816.F32 R144, R8.reuse, R40, R60 ;  /* 0x000000280890723c */ /* 0x044ff0000000183c */
[----:B------:R-:W-:Y:S01]  /*f910*/  HMMA.16816.F32 R48, R8, R22, R80 ;  /* 0x000000160830723c */ /* 0x000fe20000001850 */
[----:B------:R-:W2:Y:S01]  /*f920*/  LDSM.16.MT88.4 R20, [R197+0x4100] ;  /* 0x00410000c514783b */ /* 0x000ea20000004200 */
[----:B-1----:R-:W-:-:S04]  /*f930*/  FFMA.FTZ R2, R70, c[0x0][0x2d0], -R0 ;  /* 0x0000b40046027a23 */ /* 0x002fc80000010800 */
[----:B------:R1:W1:Y:S02]  /*f940*/  MUFU.EX2 R225, R2 ;  /* 0x0000000200e17308 */ /* 0x0002640000000800 */
[C---:B----4-:R-:W-:Y:S08]  /*f950*/  HMMA.16816.F32 R92, R8.reuse, R16, R92 ;  /* 0x00000010085c723c */ /* 0x050ff0000000185c */
[----:B------:R-:W-:Y:S01]  /*f960*/  HMMA.16816.F32 R72, R8, R18, R100 ;  /* 0x000000120848723c */ /* 0x000fe20000001864 */
[----:B------:R-:W-:Y:S01]  /*f970*/  LDSM.16.MT88.4 R16, [R201+0x4100] ;  /* 0x00410000c910783b */ /* 0x000fe20000004200 */
[----:B-1----:R-:W-:-:S06]  /*f980*/  FFMA.FTZ R2, R136, c[0x0][0x2d0], -R0 ;  /* 0x0000b40088027a23 */ /* 0x002fcc0000010800 */
[C---:B------:R-:W-:Y:S01]  /*f990*/  HMMA.16816.F32 R64, R8.reuse, R12, R116 ;  /* 0x0000000c0840723c */ /* 0x040fe20000001874 */
[----:B------:R1:W-:Y:S07]  /*f9a0*/  MUFU.EX2 R223, R2 ;  /* 0x0000000200df7308 */ /* 0x0003ee0000000800 */
[----:B------:R-:W-:Y:S01]  /*f9b0*/  HMMA.16816.F32 R60, R8, R14, R96 ;  /* 0x0000000e083c723c */ /* 0x000fe20000001860 */
[----:B------:R-:W-:Y:S01]  /*f9c0*/  LDSM.16.MT88.4 R12, [R200+0x4100] ;  /* 0x00410000c80c783b */ /* 0x000fe20000004200 */
[----:B-1----:R-:W-:-:S06]  /*f9d0*/  FFMA.FTZ R2, R137, c[0x0][0x2d0], -R0 ;  /* 0x0000b40089027a23 */ /* 0x002fcc0000010800 */
[----:B------:R-:W-:Y:S01]  /*f9e0*/  HMMA.16816.F32 R136, R8, R42, R104 ;  /* 0x0000002a0888723c */ /* 0x000fe20000001868 */
[----:B------:R-:W1:Y:S06]  /*f9f0*/  MUFU.EX2 R222, R2 ;  /* 0x0000000200de7308 */ /* 0x000e6c0000000800 */
[----:B---3--:R-:W-:Y:S02]  /*fa00*/  F2FP.PACK_AB R8, R233, R234 ;  /* 0x000000eae908723e */ /* 0x008fe400000000ff */
[----:B------:R-:W-:Y:S02]  /*fa10*/  F2FP.PACK_AB R10, R228, R232 ;  /* 0x000000e8e40a723e */ /* 0x000fe400000000ff */
[----:B------:R-:W-:-:S02]  /*fa20*/  F2FP.PACK_AB R9, R225, R227 ;  /* 0x000000e3e109723e */ /* 0x000fc400000000ff */
[----:B-1----:R-:W-:Y:S01]  /*fa30*/  F2FP.PACK_AB R11, R222, R223 ;  /* 0x000000dfde0b723e */ /* 0x002fe200000000ff */
[----:B------:R-:W-:-:S04]  /*fa40*/  FFMA.FTZ R2, R156, c[0x0][0x2d0], -R6 ;  /* 0x0000b4009c027a23 */ /* 0x000fc80000010806 */
[----:B------:R1:W-:Y:S02]  /*fa50*/  MUFU.EX2 R221, R2 ;  /* 0x0000000200dd7308 */ /* 0x0003e40000000800 */
[C---:B-----5:R-:W-:Y:S08]  /*fa60*/  HMMA.16816.F32 R88, R8.reuse, R36, R140 ;  /* 0x000000240858723c */ /* 0x060ff0000000188c */
[----:B------:R-:W-:Y:S01]  /*fa70*/  HMMA.16816.F32 R100, R8, R38, R132 ;  /* 0x000000260864723c */ /* 0x000fe20000001884 */
[----:B------:R-:W3:Y:S01]  /*fa80*/  LDSM.16.MT88.4 R36, [R198+0x4100] ;  /* 0x00410000c624783b */ /* 0x000ee20000004200 */
[----:B-1----:R-:W-:-:S06]  /*fa90*/  FFMA.FTZ R2, R158, c[0x0][0x2d0], -R6 ;  /* 0x0000b4009e027a23 */ /* 0x002fcc0000010806 */
[C---:B------:R-:W-:Y:S01]  /*faa0*/  HMMA.16816.F32 R84, R8.reuse, R24, R56 ;  /* 0x000000180854723c */ /* 0x040fe20000001838 */
[----:B------:R1:W4:Y:S07]  /*fab0*/  MUFU.EX2 R158, R2 ;  /* 0x00000002009e7308 */ /* 0x00032e0000000800 */
[C---:B------:R-:W-:Y:S01]  /*fac0*/  HMMA.16816.F32 R40, R8.reuse, R26, R44 ;  /* 0x0000001a0828723c */ /* 0x040fe2000000182c */
[----:B------:R-:W5:Y:S07]  /*fad0*/  LDSM.16.MT88.4 R24, [R200+0x1900] ;  /* 0x00190000c818783b */ /* 0x000f6e0000004200 */
[----:B------:R-:W-:Y:S01]  /*fae0*/  HMMA.16816.F32 R80, R8, R28, R52 ;  /* 0x0000001c0850723c */ /* 0x000fe20000001834 */
[----:B-1----:R-:W-:-:S04]  /*faf0*/  FFMA.FTZ R2, R157, c[0x0][0x2d0], -R6 ;  /* 0x0000b4009d027a23 */ /* 0x002fc80000010806 */
[----:B------:R1:W-:Y:S03]  /*fb00*/  MUFU.EX2 R157, R2 ;  /* 0x00000002009d7308 */ /* 0x0003e60000000800 */
[C---:B------:R-:W-:Y:S01]  /*fb10*/  HMMA.16816.F32 R44, R8.reuse, R30, R48 ;  /* 0x0000001e082c723c */ /* 0x040fe20000001830 */
[----:B------:R-:W-:Y:S07]  /*fb20*/  LDSM.16.MT88.4 R28, [R198+0x1900] ;  /* 0x00190000c61c783b */ /* 0x000fee0000004200 */
[----:B--2---:R-:W-:Y:S01]  /*fb30*/  HMMA.16816.F32 R116, R8, R22, R120 ;  /* 0x000000160874723c */ /* 0x004fe20000001878 */
[----:B-1----:R-:W-:-:S07]  /*fb40*/  FFMA.FTZ R2, R159, c[0x0][0x2d0], -R6 ;  /* 0x0000b4009f027a23 */ /* 0x002fce0000010806 */
[C---:B---3--:R-:W-:Y:S01]  /*fb50*/  HMMA.16816.F32 R132, R8.reuse, R36, R144 ;  /* 0x000000240884723c */ /* 0x048fe20000001890 */
[----:B------:R-:W-:Y:S01]  /*fb60*/  IMAD.MOV.U32 R159, RZ, RZ, R7 ;  /* 0x000000ffff9f7224 */ /* 0x000fe200078e0007 */
[----:B------:R1:W2:Y:S06]  /*fb70*/  MUFU.EX2 R156, R2 ;  /* 0x00000002009c7308 */ /* 0x0002ac0000000800 */
[C---:B------:R-:W-:Y:S08]  /*fb80*/  HMMA.16816.F32 R104, R8.reuse, R32, R112 ;  /* 0x000000200868723c */ /* 0x040ff00000001870 */
[----:B------:R-:W-:Y:S01]  /*fb90*/  HMMA.16816.F32 R120, R8, R16, R92 ;  /* 0x000000100878723c */ /* 0x000fe2000000185c */
[----:B-1----:R-:W-:-:S04]  /*fba0*/  FFMA.FTZ R2, R149, c[0x0][0x2d0], -R0 ;  /* 0x0000b40095027a23 */ /* 0x002fc80000010800 */
[----:B------:R1:W-:Y:S03]  /*fbb0*/  MUFU.EX2 R149, R2 ;  /* 0x0000000200957308 */ /* 0x0003e60000000800 */
[C---:B------:R-:W-:Y:S01]  /*fbc0*/  HMMA.16816.F32 R96, R8.reuse, R34, R76 ;  /* 0x000000220860723c */ /* 0x040fe2000000184c */
[----:B------:R-:W-:Y:S07]  /*fbd0*/  LDSM.16.MT88.4 R32, [R197+0x1900] ;  /* 0x00190000c520783b */ /* 0x000fee0000004200 */
[----:B------:R-:W-:Y:S01]  /*fbe0*/  HMMA.16816.F32 R108, R8, R20, R108 ;  /* 0x00000014086c723c */ /* 0x000fe2000000186c */
[----:B------:R-:W3:Y:S01]  /*fbf0*/  LDSM.16.MT88.4 R20, [R201+0x1900] ;  /* 0x00190000c914783b */ /* 0x000ee20000004200 */
[----:B-1----:R-:W-:-:S06]  /*fc00*/  FFMA.FTZ R2, R148, c[0x0][0x2d0], -R0 ;  /* 0x0000b40094027a23 */ /* 0x002fcc0000010800 */
[C---:B------:R-:W-:Y:S01]  /*fc10*/  HMMA.16816.F32 R136, R8.reuse, R38, R136 ;  /* 0x000000260888723c */ /* 0x040fe20000001888 */
[----:B------:R-:W-:Y:S01]  /*fc20*/  LDSM.16.MT88.4 R36, [R198+0x4900] ;  /* 0x00490000c624783b */ /* 0x000fe20000004200 */
[----:B------:R1:W1:Y:S06]  /*fc30*/  MUFU.EX2 R148, R2 ;  /* 0x0000000200947308 */ /* 0x00026c0000000800 */
[C---:B------:R-:W-:Y:S01]  /*fc40*/  HMMA.16816.F32 R112, R8.reuse, R18, R72 ;  /* 0x000000120870723c */ /* 0x040fe20000001848 */
[----:B------:R-:W-:Y:S07]  /*fc50*/  LDSM.16.MT88.4 R16, [R198+0x2100] ;  /* 0x00210000c610783b */ /* 0x000fee0000004200 */
[----:B------:R-:W-:Y:S01]  /*fc60*/  HMMA.16816.F32 R92, R8, R12, R64 ;  /* 0x0000000c085c723c */ /* 0x000fe20000001840 */
[----:B-1----:R-:W-:-:S02]  /*fc70*/  FFMA.FTZ R2, R150, c[0x0][0x2d0], -R0 ;  /* 0x0000b40096027a23 */ /* 0x002fc40000010800 */
[----:B------:R-:W-:Y:S02]  /*fc80*/  IMAD.MOV.U32 R150, RZ, RZ, R248 ;  /* 0x000000ffff967224 */ /* 0x000fe400078e00f8 */
[----:B------:R1:W-:Y:S03]  /*fc90*/  MUFU.EX2 R144, R2 ;  /* 0x0000000200907308 */ /* 0x0003e60000000800 */
[----:B------:R-:W-:Y:S01]  /*fca0*/  HMMA.16816.F32 R60, R8, R14, R60 ;  /* 0x0000000e083c723c */ /* 0x000fe2000000183c */
[----:B------:R-:W3:Y:S06]  /*fcb0*/  LDSM.16.MT88.4 R12, [R197+0x4900] ;  /* 0x00490000c50c783b */ /* 0x000eec0000004200 */
[----:B----4-:R-:W-:-:S02]  /*fcc0*/  F2FP.PACK_AB R8, R158, R221 ;  /* 0x000000dd9e08723e */ /* 0x010fc400000000ff */
[----:B--2---:R-:W-:Y:S02]  /*fcd0*/  F2FP.PACK_AB R10, R156, R157 ;  /* 0x0000009d9c0a723e */ /* 0x004fe400000000ff */
[----:B------:R-:W-:Y:S01]  /*fce0*/  F2FP.PACK_AB R9, R148, R149 ;  /* 0x000000959409723e */ /* 0x000fe200000000ff */
[----:B-1----:R-:W-:-:S04]  /*fcf0*/  FFMA.FTZ R2, R151, c[0x0][0x2d0], -R0 ;  /* 0x0000b40097027a23 */ /* 0x002fc80000010800 */
[----:B------:R-:W1:Y:S02]  /*fd00*/  MUFU.EX2 R143, R2 ;  /* 0x00000002008f7308 */ /* 0x000e640000000800 */
[----:B-1----:R-:W-:Y:S01]  /*fd10*/  F2FP.PACK_AB R11, R143, R144 ;  /* 0x000000908f0b723e */ /* 0x002fe200000000ff */
[----:B------:R-:W-:-:S05]  /*fd20*/  FFMA.FTZ R2, R164, c[0x0][0x2d0], -R6 ;  /* 0x0000b400a4027a23 */ /* 0x000fca0000010806 */
[----:B------:R1:W-:Y:S01]  /*fd30*/  MUFU.EX2 R142, R2 ;  /* 0x00000002008e7308 */ /* 0x0003e20000000800 */
[C---:B-----5:R-:W-:Y:S08]  /*fd40*/  HMMA.16816.F32 R48, R8.reuse, R24, R80 ;  /* 0x000000180830723c */ /* 0x060ff00000001850 */
[----:B------:R-:W-:Y:S01]  /*fd50*/  HMMA.16816.F32 R44, R8, R26, R44 ;  /* 0x0000001a082c723c */ /* 0x000fe2000000182c */
[----:B------:R-:W2:Y:S01]  /*fd60*/  LDSM.16.MT88.4 R24, [R201+0x4900] ;  /* 0x00490000c918783b */ /* 0x000ea20000004200 */
[----:B-1----:R-:W-:-:S06]  /*fd70*/  FFMA.FTZ R2, R167, c[0x0][0x2d0], -R6 ;  /* 0x0000b400a7027a23 */ /* 0x002fcc0000010806 */
[C---:B---3--:R-:W-:Y:S01]  /*fd80*/  HMMA.16816.F32 R52, R8.reuse, R20, R84 ;  /* 0x000000140834723c */ /* 0x048fe20000001854 */
[----:B------:R1:W3:Y:S07]  /*fd90*/  MUFU.EX2 R141, R2 ;  /* 0x00000002008d7308 */ /* 0x0002ee0000000800 */
[C---:B------:R-:W-:Y:S01]  /*fda0*/  HMMA.16816.F32 R40, R8.reuse, R22, R40 ;  /* 0x000000160828723c */ /* 0x040fe20000001828 */
[----:B------:R-:W4:Y:S07]  /*fdb0*/  LDSM.16.MT88.4 R20, [R200+0x4900] ;  /* 0x00490000c814783b */ /* 0x000f2e0000004200 */
[----:B------:R-:W-:Y:S01]  /*fdc0*/  HMMA.16816.F32 R76, R8, R32, R88 ;  /* 0x00000020084c723c */ /* 0x000fe20000001858 */
[----:B-1----:R-:W-:-:S04]  /*fdd0*/  FFMA.FTZ R2, R166, c[0x0][0x2d0], -R6 ;  /* 0x0000b400a6027a23 */ /* 0x002fc80000010806 */
[----:B------:R1:W-:Y:S03]  /*fde0*/  MUFU.EX2 R140, R2 ;  /* 0x00000002008c7308 */ /* 0x0003e60000000800 */
[C---:B------:R-:W-:Y:S08]  /*fdf0*/  HMMA.16816.F32 R88, R8.reuse, R14, R116 ;  /* 0x0000000e0858723c */ /* 0x040ff00000001874 */
[----:B------:R-:W-:Y:S01]  /*fe00*/  HMMA.16816.F32 R116, R8, R36, R132 ;  /* 0x000000240874723c */ /* 0x000fe20000001884 */
[----:B-1----:R-:W-:-:S07]  /*fe10*/  FFMA.FTZ R2, R168, c[0x0][0x2d0], -R6 ;  /* 0x0000b400a8027a23 */ /* 0x002fce0000010806 */
[C---:B--2---:R-:W-:Y:S01]  /*fe20*/  HMMA.16816.F32 R120, R8.reuse, R24, R120 ;  /* 0x000000180878723c */ /* 0x044fe20000001878 */
[----:B------:R1:W2:Y:S07]  /*fe30*/  MUFU.EX2 R71, R2 ;  /* 0x0000000200477308 */ /* 0x0002ae0000000800 */
[C---:B------:R-:W-:Y:S01]  /*fe40*/  HMMA.16816.F32 R112, R8.reuse, R26, R112 ;  /* 0x0000001a0870723c */ /* 0x040fe20000001870 */
[----:B------:R-:W5:Y:S07]  /*fe50*/  LDSM.16.MT88.4 R24, [R197+0x5100] ;  /* 0x00510000c518783b */ /* 0x000f6e0000004200 */
[----:B------:R-:W-:Y:S01]  /*fe60*/  HMMA.16816.F32 R136, R8, R38, R136 ;  /* 0x000000260888723c */ /* 0x000fe20000001888 */
[----:B-1----:R-:W-:-:S04]  /*fe70*/  FFMA.FTZ R2, R161, c[0x0][0x2d0], -R0 ;  /* 0x0000b400a1027a23 */ /* 0x002fc80000010800 */
[----:B------:R1:W-:Y:S03]  /*fe80*/  MUFU.EX2 R70, R2 ;  /* 0x0000000200467308 */ /* 0x0003e60000000800 */
[C---:B------:R-:W-:Y:S01]  /*fe90*/  HMMA.16816.F32 R64, R8.reuse, R28, R104 ;  /* 0x0000001c0840723c */ /* 0x040fe20000001868 */
[----:B------:R-:W-:Y:S07]  /*fea0*/  LDSM.16.MT88.4 R104, [R200+0x2900] ;  /* 0x00290000c868783b */ /* 0x000fee0000004200 */
[----:B------:R-:W-:Y:S01]  /*feb0*/  HMMA.16816.F32 R56, R8, R30, R96 ;  /* 0x0000001e0838723c */ /* 0x000fe20000001860 */
[----:B------:R-:W2:Y:S04]  /*fec0*/  LDSM.16.MT88.4 R28, [R197+0x2100] ;  /* 0x00210000c51c783b */ /* 0x000ea80000004200 */
[----:B------:R-:W-:Y:S01]  /*fed0*/  LDSM.16.MT88.4 R96, [R201+0x2900] ;  /* 0x00290000c960783b */ /* 0x000fe20000004200 */
[----:B-1----:R-:W-:-:S02]  /*fee0*/  FFMA.FTZ R2, R160, c[0x0][0x2d0], -R0 ;  /* 0x0000b400a0027a23 */ /* 0x002fc40000010800 */
[C---:B------:R-:W-:Y:S01]  /*fef0*/  HMMA.16816.F32 R80, R8.reuse, R12, R108 ;  /* 0x0000000c0850723c */ /* 0x040fe2000000186c */
[----:B------:R-:W1:Y:S01]  /*ff00*/  LDSM.16.MT88.4 R12, [R201+0x2100] ;  /* 0x00210000c90c783b */ /* 0x000e620000004200 */
[----:B------:R3:W2:Y:S06]  /*ff10*/  MUFU.EX2 R69, R2 ;  /* 0x0000000200457308 */ /* 0x0006ac0000000800 */
[C---:B------:R-:W-:Y:S01]  /*ff20*/  HMMA.16816.F32 R72, R8.reuse, R34, R100 ;  /* 0x000000220848723c */ /* 0x040fe20000001864 */
[----:B------:R-:W1:Y:S07]  /*ff30*/  LDSM.16.MT88.4 R32, [R200+0x2100] ;  /* 0x00210000c820783b */ /* 0x000e6e0000004200 */
[----:B----4-:R-:W-:Y:S01]  /*ff40*/  HMMA.16816.F32 R92, R8, R20, R92 ;  /* 0x00000014085c723c */ /* 0x010fe2000000185c */
[----:B---3--:R-:W-:-:S04]  /*ff50*/  FFMA.FTZ R2, R162, c[0x0][0x2d0], -R0 ;  /* 0x0000b400a2027a23 */ /* 0x008fc80000010800 */
[----:B------:R3:W-:Y:S03]  /*ff60*/  MUFU.EX2 R4, R2 ;  /* 0x0000000200047308 */ /* 0x0007e60000000800 */
[----:B------:R-:W-:Y:S01]  /*ff70*/  HMMA.16816.F32 R60, R8, R22, R60 ;  /* 0x00000016083c723c */ /* 0x000fe2000000183c */
[----:B------:R-:W-:Y:S06]  /*ff80*/  LDSM.16.MT88.4 R20, [R198+0x5100] ;  /* 0x00510000c614783b */ /* 0x000fec0000004200 */
[----:B------:R-:W-:-:S02]  /*ff90*/  F2FP.PACK_AB R8, R141, R142 ;  /* 0x0000008e8d08723e */ /* 0x000fc400000000ff */
[----:B--2---:R-:W-:Y:S02]  /*ffa0*/  F2FP.PACK_AB R10, R71, R140 ;  /* 0x0000008c470a723e */ /* 0x004fe400000000ff */
[----:B------:R-:W-:Y:S01]  /*ffb0*/  F2FP.PACK_AB R9, R69, R70 ;  /* 0x000000464509723e */ /* 0x000fe200000000ff */
[----:B---3--:R-:W-:-:S04]  /*ffc0*/  FFMA.FTZ R2, R163, c[0x0][0x2d0], -R0 ;  /* 0x0000b400a3027a23 */ /* 0x008fc80000010800 */
[----:B------:R2:W3:Y:S02]  /*ffd0*/  MUFU.EX2 R36, R2 ;  /* 0x0000000200247308 */ /* 0x0004e40000000800 */
[----:B--2---:R-:W-:Y:S01]  /*ffe0*/  FFMA.FTZ R2, R189, c[0x0][0x2d0], -R6 ;  /* 0x0000b400bd027a23 */ /* 0x004fe20000010806 */
[----:B---3--:R-:W-:-:S05]  /*fff0*/  F2FP.PACK_AB R11, R36, R4 ;  /* 0x00000004240b723e */ /* 0x008fca00000000ff */
[----:B------:R2:W-:Y:S02]  /*10000*/  MUFU.EX2 R39, R2 ;  /* 0x0000000200277308 */ /* 0x0005e40000000800 */
[C---:B-----5:R-:W-:Y:S01]  /*10010*/  HMMA.16816.F32 R108, R8.reuse, R24, R80 ;  /* 0x00000018086c723c */ /* 0x060fe20000001850 */
[----:B------:R-:W-:Y:S07]  /*10020*/  LDSM.16.MT88.4 R80, [R197+0x2900] ;  /* 0x00290000c550783b */ /* 0x000fee0000004200 */
[----:B------:R-:W-:Y:S01]  /*10030*/  HMMA.16816.F32 R76, R8, R28, R76 ;  /* 0x0000001c084c723c */ /* 0x000fe2000000184c */
[----:B--2---:R-:W-:-:S04]  /*10040*/  FFMA.FTZ R2, R191, c[0x0][0x2d0], -R6 ;  /* 0x0000b400bf027a23 */ /* 0x004fc80000010806 */
[----:B------:R2:W3:Y:S03]  /*10050*/  MUFU.EX2 R38, R2 ;  /* 0x0000000200267308 */ /* 0x0004e60000000800 */
[C---:B------:R-:W-:Y:S08]  /*10060*/  HMMA.16816.F32 R72, R8.reuse, R30, R72 ;  /* 0x0000001e0848723c */ /* 0x040ff00000001848 */
[----:B------:R-:W-:Y:S01]  /*10070*/  HMMA.16816.F32 R84, R8, R16, R64 ;  /* 0x000000100854723c */ /* 0x000fe20000001840 */
[----:B--2---:R-:W-:-:S07]  /*10080*/  FFMA.FTZ R2, R190, c[0x0][0x2d0], -R6 ;  /* 0x0000b400be027a23 */ /* 0x004fce0000010806 */
[C---:B------:R-:W-:Y:S01]  /*10090*/  HMMA.16816.F32 R56, R8.reuse, R18, R56 ;  /* 0x000000120838723c */ /* 0x040fe20000001838 */
[----:B------:R-:W2:Y:S01]  /*100a0*/  LDSM.16.MT88.4 R16, [R201+0x5100] ;  /* 0x00510000c910783b */ /* 0x000ea20000004200 */
[----:B---3--:R-:W-:Y:S01]  /*100b0*/  F2FP.PACK_AB R64, R38, R39 ;  /* 0x000000272640723e */ /* 0x008fe200000000ff */
[----:B------:R3:W-:Y:S05]  /*100c0*/  MUFU.EX2 R37, R2 ;  /* 0x0000000200257308 */ /* 0x0007ea0000000800 */
[C---:B------:R-:W-:Y:S01]  /*100d0*/  HMMA.16816.F32 R28, R8.reuse, R26, R88 ;  /* 0x0000001a081c723c */ /* 0x040fe20000001858 */
[----:B------:R-:W-:Y:S07]  /*100e0*/  LDSM.16.MT88.4 R88, [R198+0x2900] ;  /* 0x00290000c658783b */ /* 0x000fee0000004200 */
[----:B-1----:R-:W-:Y:S01]  /*100f0*/  HMMA.16816.F32 R52, R8, R12, R52 ;  /* 0x0000000c0834723c */ /* 0x002fe20000001834 */
[----:B---3--:R-:W-:Y:S01]  /*10100*/  FFMA.FTZ R2, R216, c[0x0][0x2d0], -R6 ;  /* 0x0000b400d8027a23 */ /* 0x008fe20000010806 */
[----:B------:R-:W-:-:S03]  /*10110*/  IADD3 R216, R226, -0x2, RZ ;  /* 0xfffffffee2d87810 */ /* 0x000fc60007ffe0ff */
[----:B------:R1:W3:Y:S03]  /*10120*/  MUFU.EX2 R248, R2 ;  /* 0x0000000200f87308 */ /* 0x0002e60000000800 */
[C---:B------:R-:W-:Y:S01]  /*10130*/  HMMA.16816.F32 R40, R8.reuse, R14, R40 ;  /* 0x0000000e0828723c */ /* 0x040fe20000001828 */
[----:B------:R-:W4:Y:S07]  /*10140*/  LDSM.16.MT88.4 R12, [R200+0x5100] ;  /* 0x00510000c80c783b */ /* 0x000f2e0000004200 */
[----:B------:R-:W-:Y:S01]  /*10150*/  HMMA.16816.F32 R48, R8, R32, R48 ;  /* 0x000000200830723c */ /* 0x000fe20000001830 */
[----:B-1----:R-:W-:Y:S01]  /*10160*/  FFMA.FTZ R2, R169, c[0x0][0x2d0], -R0 ;  /* 0x0000b400a9027a23 */ /* 0x002fe20000010800 */
[----:B---3--:R-:W-:-:S06]  /*10170*/  F2FP.PACK_AB R66, R248, R37 ;  /* 0x00000025f842723e */ /* 0x008fcc00000000ff */
[C---:B------:R-:W-:Y:S01]  /*10180*/  HMMA.16816.F32 R44, R8.reuse, R34, R44 ;  /* 0x00000022082c723c */ /* 0x040fe2000000182c */
[----:B------:R1:W-:Y:S07]  /*10190*/  MUFU.EX2 R5, R2 ;  /* 0x0000000200057308 */ /* 0x0003ee0000000800 */
[C---:B--2---:R-:W-:Y:S01]  /*101a0*/  HMMA.16816.F32 R32, R8.reuse, R16, R120 ;  /* 0x000000100820723c */ /* 0x044fe20000001878 */
[----:B------:R-:W-:Y:S07]  /*101b0*/  LDSM.16.MT88.4 R120, [R198+0x5900] ;  /* 0x00590000c678783b */ /* 0x000fee0000004200 */
[----:B------:R-:W-:Y:S01]  /*101c0*/  HMMA.16816.F32 R116, R8, R20, R116 ;  /* 0x000000140874723c */ /* 0x000fe20000001874 */
[----:B-1----:R-:W-:-:S04]  /*101d0*/  FFMA.FTZ R2, R170, c[0x0][0x2d0], -R0 ;  /* 0x0000b400aa027a23 */ /* 0x002fc80000010800 */
[----:B------:R1:W2:Y:S03]  /*101e0*/  MUFU.EX2 R24, R2 ;  /* 0x0000000200187308 */ /* 0x0002a60000000800 */
[C---:B------:R-:W-:Y:S01]  /*101f0*/  HMMA.16816.F32 R16, R8.reuse, R18, R112 ;  /* 0x000000120810723c */ /* 0x040fe20000001870 */
[----:B------:R-:W3:Y:S07]  /*10200*/  LDSM.16.MT88.4 R112, [R197+0x5900] ;  /* 0x00590000c570783b */ /* 0x000eee0000004200 */
[----:B----4-:R-:W-:Y:S01]  /*10210*/  HMMA.16816.F32 R132, R8, R12, R92 ;  /* 0x0000000c0884723c */ /* 0x010fe2000000185c */
[--C-:B-1----:R-:W-:Y:S01]  /*10220*/  FFMA.FTZ R2, R188, c[0x0][0x2d0], -R0.reuse ;  /* 0x0000b400bc027a23 */ /* 0x102fe20000010800 */
[----:B--2---:R-:W-:Y:S01]  /*10230*/  F2FP.PACK_AB R65, R24, R5 ;  /* 0x000000051841723e */ /* 0x004fe200000000ff */
[----:B------:R-:W-:-:S05]  /*10240*/  FFMA.FTZ R0, R165, c[0x0][0x2d0], -R0 ;  /* 0x0000b400a5007a23 */ /* 0x000fca0000010800 */
[C---:B------:R-:W-:Y:S01]  /*10250*/  HMMA.16816.F32 R20, R8.reuse, R22, R136 ;  /* 0x000000160814723c */ /* 0x040fe20000001888 */
[----:B------:R1:W-:Y:S07]  /*10260*/  MUFU.EX2 R7, R2 ;  /* 0x0000000200077308 */ /* 0x0003ee0000000800 */
[----:B------:R-:W-:Y:S01]  /*10270*/  HMMA.16816.F32 R12, R8, R14, R60 ;  /* 0x0000000e080c723c */ /* 0x000fe2000000183c */
[----:B------:R2:W4:Y:S01]  /*10280*/  MUFU.EX2 R6, R0 ;  /* 0x0000000000067308 */ /* 0x0005220000000800 */
[----:B------:R-:W-:Y:S01]  /*10290*/  LDSM.16.MT88.4 R8, [R200+0x5900] ;  /* 0x00590000c808783b */ /* 0x000fe20000004200 */
[----:B-1----:R-:W-:-:S02]  /*102a0*/  FADD.FTZ R2, R150, R246 ;  /* 0x000000f696027221 */ /* 0x002fc40000010000 */
[----:B------:R-:W-:Y:S02]  /*102b0*/  IMAD.MOV.U32 R150, RZ, RZ, R159 ;  /* 0x000000ffff967224 */ /* 0x000fe400078e009f */
[----:B------:R-:W-:Y:S02]  /*102c0*/  FADD.FTZ R2, R249, R2 ;  /* 0x00000002f9027221 */ /* 0x000fe40000010000 */
[----:B------:R-:W-:Y:S02]  /*102d0*/  IMAD.MOV.U32 R159, RZ, RZ, c[0x0][0x2c4] ;  /* 0x0000b100ff9f7624 */ /* 0x000fe400078e00ff */
[----:B--2---:R-:W-:Y:S01]  /*102e0*/  FADD.FTZ R0, R171, R239 ;  /* 0x000000efab007221 */ /* 0x004fe20000010000 */
[----:B----4-:R-:W-:Y:S01]  /*102f0*/  F2FP.PACK_AB R67, R6, R7 ;  /* 0x000000070643723e */ /* 0x010fe200000000ff */
[----:B------:R-:W-:Y:S01]  /*10300*/  FADD.FTZ R2, R247, R2 ;  /* 0x00000002f7027221 */ /* 0x000fe20000010000 */
[----:B------:R-:W-:Y:S01]  /*10310*/  ISETP.NE.AND P6, PT, R159, 0x1, PT ;  /* 0x000000019f00780c */ /* 0x000fe20003fc5270 */
        /* <DEDUP_REMOVED lines=29> */
[C---:B---3--:R-:W-:Y:S01]  /*104f0*/  HMMA.16816.F32 R108, R64.reuse, R112, R108 ;  /* 0x00000070406c723c */ /* 0x048fe2000000186c */
        /* <DEDUP_REMOVED lines=9> */
[----:B-1----:R-:W-:Y:S01]  /*10590*/  HMMA.16816.F32 R52, R64, R56, R32 ;  /* 0x000000384034723c */ /* 0x002fe20000001820 */
[----:B------:R-:W-:Y:S02]  /*105a0*/  IMAD.MOV.U32 R159, RZ, RZ, c[0x0][0x32c] ;  /* 0x0000cb00ff9f7624 */ /* 0x000fe400078e00ff */
[----:B------:R-:W-:Y:S02]  /*105b0*/  FADD.FTZ R0, R4, R0 ;  /* 0x0000000004007221 */ /* 0x000fe40000010000 */
[----:B------:R-:W-:-:S02]  /*105c0*/  FADD.FTZ R4, R71, R2 ;  /* 0x0000000247047221 */ /* 0x000fc40000010000 */
        /* <DEDUP_REMOVED lines=8> */
[----:B------:R-:W-:Y:S01]  /*10650*/  FADD.FTZ R0, R24, R4 ;  /* 0x0000000418007221 */ /* 0x000fe20000010000 */
[----:B------:R-:W-:Y:S01]  /*10660*/  ISETP.GE.AND P6, PT, R159, 0x1, PT ;  /* 0x000000019f00780c */ /* 0x000fe20003fc6270 */
        /* <DEDUP_REMOVED lines=10> */
[C---:B------:R-:W-:Y:S08]  /*10710*/  HMMA.16816.F32 R60, R64.reuse, R8, R132 ;  /* 0x00000008403c723c */ /* 0x040ff00000001884 */
        /* <DEDUP_REMOVED lines=12> */
.L_x_408:
[----:B------:R-:W-:-:S04]  /*107e0*/  MOV R4, 0x1 ;  /* 0x0000000100047802 */ /* 0x000fc80000000f00 */
[----:B------:R-:W-:-:S13]  /*107f0*/  ISETP.NE.AND P0, PT, R4, c[0x0][0x32c], PT ;  /* 0x0000cb0004007a0c */ /* 0x000fda0003f05270 */
[----:B------:R-:W-:-:S05]  /*10800*/  @P0 IMAD.HI.U32 R4, R0, c[0x0][0x330], RZ ;  /* 0x0000cc0000040a27 */ /* 0x000fca00078e00ff */
[----:B------:R-:W-:Y:S02]  /*10810*/  @P0 SHF.R.U32.HI R0, RZ, c[0x0][0x334], R4 ;  /* 0x0000cd00ff000a19 */ /* 0x000fe40000011604 */
.L_x_409:
[----:B------:R-:W-:-:S05]  /*10820*/  MOV R4, c[0x0][0x32c] ;  /* 0x0000cb0000047a02 */ /* 0x000fca0000000f00 */
[----:B------:R-:W-:-:S05]  /*10830*/  IMAD R0, R0, R4, c[0x0][0x32c] ;  /* 0x0000cb0000007624 */ /* 0x000fca00078e0204 */
[----:B------:R-:W-:-:S05]  /*10840*/  IMNMX R2, R2, R0, PT ;  /* 0x0000000002027217 */ /* 0x000fca0003800200 */
.L_x_407:
[----:B------:R-:W-:-:S05]  /*10850*/  IMAD.HI R2, R2, 0x2aaaaaab, RZ ;  /* 0x2aaaaaab02027827 */ /* 0x000fca00078e02ff */
[----:B------:R-:W-:-:S04]  /*10860*/  SHF.R.U32.HI R0, RZ, 0x1f, R2 ;  /* 0x0000001fff007819 */ /* 0x000fc80000011602 */
[----:B------:R-:W-:-:S04]  /*10870*/  LEA.HI.SX32 R2, R2, R0, 0x1c ;  /* 0x0000000002027211 */ /* 0x000fc800078fe2ff */
[----:B------:R-:W-:-:S04]  /*10880*/  IMNMX R239, R252, R2, !PT ;  /* 0x00000002fcef7217 */ /* 0x000fc80007800200 */
[----:B------:R-:W-:-:S13]  /*10890*/  ISETP.GE.AND P0, PT, R216, R239, PT ;  /* 0x000000efd800720c */ /* 0x000fda0003f06270 */
[----:B------:R-:W-:Y:S05]  /*108a0*/  @!P0 BRA `(.L_x_410) ;  /* 0x000046a000008947 */ /* 0x000fea0003800000 */
[----:B------:R-:W-:Y:S01]  /*108b0*/  MOV R70, R3 ;  /* 0x0000000300467202 */ /* 0x000fe20000000f00 */
[----:B------:R-:W-:Y:S01]  /*108c0*/  ULDC UR4, c[0x0][0x324] ;  /* 0x0000c90000047ab9 */ /* 0x000fe20000000800 */
[----:B------:R-:W-:Y:S01]  /*108d0*/  MOV R69, R68 ;  /* 0x0000004400457202 */ /* 0x000fe20000000f00 */
[----:B------:R-:W-:Y:S01]  /*108e0*/  ULOP3.LUT UR4, URZ, UR4, URZ, 0x33, !UPT ;  /* 0x000000043f047292 */ /* 0x000fe2000f8e333f */
[----:B------:R-:W-:Y:S02]  /*108f0*/  MOV R218, R216 ;  /* 0x000000d800da7202 */ /* 0x000fe40000000f00 */
.L_x_421:
[----:B------:R-:W-:Y:S04]  /*10900*/  DEPBAR.LE SB0, 0x0 ;  /* 0x000080000000791a */ /* 0x000fe80000000000 */
[----:B------:R-:W-:Y:S01]  /*10910*/  BAR.SYNC.DEFER_BLOCKING 0x0 ;  /* 0x0000000000007b1d */ /* 0x000fe20000010000 */
[----:B------:R-:W-:Y:S02]  /*10920*/  ISETP.GT.AND P0, PT, R252, R218, PT ;  /* 0x000000dafc00720c */ /* 0x000fe40003f04270 */
[C---:B------:R-:W-:Y:S02]  /*10930*/  IADD3 R0, R224.reuse, 0x40, RZ ;  /* 0x00000040e0007810 */ /* 0x040fe40007ffe0ff */
[----:B------:R-:W-:Y:S02]  /*10940*/  ISETP.GE.AND P2, PT, R224, c[0x0][0x1d4], PT ;  /* 0x00007500e0007a0c */ /* 0x000fe40003f46270 */
[----:B------:R-:W-:Y:S02]  /*10950*/  ISETP.GE.AND P3, PT, R0, c[0x0][0x1d4], PT ;  /* 0x0000750000007a0c */ /* 0x000fe40003f66270 */
[----:B------:R-:W-:Y:S01]  /*10960*/  SHF.R.S32.HI R216, RZ, 0x1f, R224 ;  /* 0x0000001fffd87819 */ /* 0x000fe200000114e0 */
        /* <DEDUP_REMOVED lines=17> */
[C---:B------:R-:W-:Y:S01]  /*10a80*/  IADD3 R36, R219.reuse, 0x3100, RZ ;  /* 0x00003100db247810 */ /* 0x040fe20007ffe0ff */
[----:B------:R-:W-:Y:S01]  /*10a90*/  IMAD R0, R0, c[0x0][0x208], RZ ;  /* 0x0000820000007a24 */ /* 0x000fe200078e02ff */
[C---:B------:R-:W-:Y:S01]  /*10aa0*/  IADD3 R31, R219.reuse, 0x1100, RZ ;  /* 0x00001100db1f7810 */ /* 0x040fe20007ffe0ff */
[----:B------:R-:W-:Y:S01]  /*10ab0*/  IMAD R4, R4, c[0x0][0x218], RZ ;  /* 0x0000860004047a24 */ /* 0x000fe200078e02ff */
[----:B------:R-:W-:Y:S01]  /*10ac0*/  IADD3 R30, R219, 0x4100, RZ ;  /* 0x00004100db1e7810 */ /* 0x000fe20007ffe0ff */
[----:B------:R-:W-:Y:S02]  /*10ad0*/  IMAD R0, R220, c[0x0][0x20c], R0 ;  /* 0x00008300dc007a24 */ /* 0x000fe400078e0200 */
[----:B------:R-:W-:Y:S02]  /*10ae0*/  IMAD R4, R217, c[0x0][0x21c], R4 ;  /* 0x00008700d9047a24 */ /* 0x000fe400078e0204 */
[----:B------:R-:W-:Y:S02]  /*10af0*/  IMAD.IADD R3, R3, 0x1, R0 ;  /* 0x0000000103037824 */ /* 0x000fe400078e0200 */
[----:B------:R-:W-:Y:S02]  /*10b00*/  IMAD.SHL.U32 R29, R224, 0x2, RZ ;  /* 0x00000002e01d7824 */ /* 0x000fe400078e00ff */
[----:B------:R-:W-:Y:S01]  /*10b10*/  IMAD.WIDE.U32 R2, R217, c[0x0][0x218], R2 ;  /* 0x00008600d9027a25 */ /* 0x000fe200078e0002 */
[----:B--2---:R-:W-:Y:S03]  /*10b20*/  SHF.R.S32.HI R5, RZ, 0x1f, R12 ;  /* 0x0000001fff057819 */ /* 0x004fe6000001140c */
[----:B------:R-:W-:Y:S04]  /*10b30*/  IMAD.WIDE.U32 R6, R12, c[0x0][0x210], RZ ;  /* 0x000084000c067a25 */ /* 0x000fe800078e00ff */
[----:B------:R-:W-:Y:S01]  /*10b40*/  IMAD R5, R5, c[0x0][0x210], RZ ;  /* 0x0000840005057a24 */ /* 0x000fe200078e02ff */
[----:B------:R-:W-:Y:S03]  /*10b50*/  IADD3 R0, P0, R6, R2, RZ ;  /* 0x0000000206007210 */ /* 0x000fe60007f1e0ff */
[----:B------:R-:W-:Y:S04]  /*10b60*/  IMAD R5, R12, c[0x0][0x214], R5 ;  /* 0x000085000c057a24 */ /* 0x000fe800078e0205 */
[----:B------:R-:W-:Y:S05]  /*10b70*/  IMAD.IADD R5, R7, 0x1, R5 ;  /* 0x0000000107057824 */ /* 0x000fea00078e0205 */
[----:B------:R-:W-:Y:S01]  /*10b80*/  IADD3.X R3, R5, R3, R4, P0, !PT ;  /* 0x0000000305037210 */ /* 0x000fe200007fe404 */
[----:B------:R-:W-:Y:S01]  /*10b90*/  IMAD.SHL.U32 R4, R230, 0x2, RZ ;  /* 0x00000002e6047824 */ /* 0x000fe200078e00ff */
[C---:B------:R-:W-:Y:S04]  /*10ba0*/  LEA R2, P0, R0.reuse, c[0x0][0x1f8], 0x1 ;  /* 0x00007e0000027a11 */ /* 0x040fe800078008ff */
[----:B------:R-:W-:Y:S01]  /*10bb0*/  LEA.HI.X R0, R0, c[0x0][0x1fc], R3, 0x1, P0 ;  /* 0x00007f0000007a11 */ /* 0x000fe200000f0c03 */
[----:B------:R-:W2:Y:S01]  /*10bc0*/  SHFL.IDX PT, R23, R2, 0x2, 0x181f ;  /* 0x00581f0002177f89 */ /* 0x000ea200000e0000 */
[----:B------:R-:W-:Y:S03]  /*10bd0*/  IADD3 R3, -R229, 0x10, RZ ;  /* 0x00000010e5037810 */ /* 0x000fe60007ffe1ff */
[----:B------:R-:W3:Y:S01]  /*10be0*/  SHFL.IDX PT, R28, R0, 0x2, 0x181f ;  /* 0x00581f00001c7f89 */ /* 0x000ee200000e0000 */
[----:B------:R-:W-:Y:S02]  /*10bf0*/  LOP3.LUT R20, R3, 0xf, RZ, 0xc0, !PT ;  /* 0x0000000f03147812 */ /* 0x000fe400078ec0ff */
[----:B------:R-:W-:Y:S01]  /*10c00*/  SHF.L.U64.HI R3, R230, 0x1, R251 ;  /* 0x00000001e6037819 */ /* 0x000fe200000102fb */
[----:B------:R-:W5:Y:S04]  /*10c10*/  SHFL.IDX PT, R5, R2, RZ, 0x181f ;  /* 0x00181fff02057589 */ /* 0x000f6800000e0000 */
[----:B------:R-:W4:Y:S04]  /*10c20*/  SHFL.IDX PT, R6, R0, RZ, 0x181f ;  /* 0x00181fff00067589 */ /* 0x000f2800000e0000 */
[----:B------:R1:W-:Y:S04]  /*10c30*/  SHFL.IDX PT, R22, R0, 0x1, 0x181f ;  /* 0x00381f0000167f89 */ /* 0x0003e800000e0000 */
[----:B------:R-:W4:Y:S01]  /*10c40*/  SHFL.IDX PT, R2, R2, 0x1, 0x181f ;  /* 0x00381f0002027f89 */ /* 0x000f2200000e0000 */
[----:B--2---:R-:W-:Y:S04]  /*10c50*/  IADD3 R20, P1, P0, R20, R23, R4 ;  /* 0x0000001714147210 */ /* 0x004fe8000783e004 */
[--C-:B---3--:R-:W-:Y:S02]  /*10c60*/  IADD3.X R21, RZ, R28, R3.reuse, P1, P0 ;  /* 0x0000001cff157210 */ /* 0x108fe40000fe0403 */
[CC--:B-----5:R-:W-:Y:S02]  /*10c70*/  IADD3 R14, P0, R5.reuse, R29.reuse, RZ ;  /* 0x0000001d050e7210 */ /* 0x0e0fe40007f1e0ff */
[----:B-1----:R-:W-:Y:S05]  /*10c80*/  SHF.L.U64.HI R0, R224, 0x1, R216 ;  /* 0x00000001e0007819 */ /* 0x002fea00000102d8 */
[C-C-:B----4-:R-:W-:Y:S01]  /*10c90*/  IMAD.X R15, R6.reuse, 0x1, R0.reuse, P0 ;  /* 0x00000001060f7824 */ /* 0x150fe200000e0600 */
[-C--:B------:R-:W-:Y:S04]  /*10ca0*/  IADD3 R12, P0, R5, R4.reuse, RZ ;  /* 0x00000004050c7210 */ /* 0x080fe80007f1e0ff */
[----:B------:R1:W-:Y:S01]  /*10cb0*/  LDGSTS.E.BYPASS.LTC128B.128 [R231], [R14.64], !P2 ;  /* 0x000000000ee77fae */ /* 0x0003e2000d101d52 */
[--C-:B------:R-:W-:Y:S01]  /*10cc0*/  IMAD.X R13, R6, 0x1, R3.reuse, P0 ;  /* 0x00000001060d7824 */ /* 0x100fe200000e0603 */
[----:B------:R-:W-:Y:S04]  /*10cd0*/  IADD3 R6, P0, R2, R4, RZ ;  /* 0x0000000402067210 */ /* 0x000fe80007f1e0ff */
[----:B------:R1:W-:Y:S01]  /*10ce0*/  LDGSTS.E.BYPASS.LTC128B.128 [R36], [R12.64], !P3 ;  /* 0x000000000c247fae */ /* 0x0003e2000d901d52 */
[----:B------:R-:W-:Y:S01]  /*10cf0*/  IMAD.X R7, R22, 0x1, R3, P0 ;  /* 0x0000000116077824 */ /* 0x000fe200000e0603 */
[-C--:B------:R-:W-:Y:S05]  /*10d00*/  IADD3 R4, P0, R2, R29.reuse, RZ ;  /* 0x0000001d02047210 */ /* 0x080fea0007f1e0ff */
[--C-:B------:R-:W-:Y:S01]  /*10d10*/  IMAD.X R5, R22, 0x1, R0.reuse, P0 ;  /* 0x0000000116057824 */ /* 0x100fe200000e0600 */
[----:B------:R-:W-:Y:S04]  /*10d20*/  IADD3 R2, P0, R23, R29, RZ ;  /* 0x0000001d17027210 */ /* 0x000fe80007f1e0ff */
[----:B------:R1:W-:Y:S01]  /*10d30*/  LDGSTS.E.BYPASS.LTC128B.128 [R31], [R4.64], !P2 ;  /* 0x00000000041f7fae */ /* 0x0003e2000d101d52 */
[----:B------:R-:W-:Y:S01]  /*10d40*/  IMAD.X R3, R28, 0x1, R0, P0 ;  /* 0x000000011c037824 */ /* 0x000fe200000e0600 */
[----:B------:R-:W-:Y:S02]  /*10d50*/  ISETP.NE.U32.AND P0, PT, R229, RZ, PT ;  /* 0x000000ffe500720c */ /* 0x000fe40003f05070 */
[----:B------:R1:W-:Y:S04]  /*10d60*/  LDGSTS.E.BYPASS.LTC128B.128 [R30], [R6.64], !P3 ;  /* 0x00000000061e7fae */ /* 0x0003e8000d901d52 */
[----:B------:R1:W-:Y:S07]  /*10d70*/  LDGSTS.E.BYPASS.LTC128B.128 [R231+0x2000], [R2.64], !P2 ;  /* 0x0200000002e77fae */ /* 0x0003ee000d101d52 */
[----:B------:R1:W-:Y:S02]  /*10d80*/  LDGSTS.E.BYPASS.LTC128B.128.ZFILL [R231+0x5000], [R20.64], P0 ;  /* 0x0500000014e77fae */ /* 0x0003e40008141d52 */
.L_x_411:
[C---:B-123--:R-:W-:Y:S01]  /*10d90*/  HMMA.16816.F32 R4, R124.reuse, R8, RZ ;  /* 0x000000087c04723c */ /* 0x04efe200000018ff */
[----:B------:R-:W1:Y:S02]  /*10da0*/  LDSM.16.M88.4 R156, [R202+0x8100] ;  /* 0x00810000ca9c783b */ /* 0x000e640000000200 */
[----:B------:R-:W-:Y:S05]  /*10db0*/  ISETP.GT.AND P0, PT, R218, R252, PT ;  /* 0x000000fcda00720c */ /* 0x000fea0003f04270 */
        /* <DEDUP_REMOVED lines=10> */
[C---:B------:R-:W-:Y:S08]  /*10e60*/  HMMA.16816.F32 R28, R124.reuse, R32, RZ ;  /* 0x000000207c1c723c */ /* 0x040ff000000018ff */
[C---:B------:R-:W-:Y:S08]  /*10e70*/  HMMA.16816.F32 R32, R124.reuse, R34, RZ ;  /* 0x000000227c20723c */ /* 0x040ff000000018ff */
[C---:B------:R-:W-:Y:S08]  /*10e80*/  HMMA.16816.F32 R36, R124.reuse, R40, RZ ;  /* 0x000000287c24723c */ /* 0x040ff000000018ff */
[C---:B------:R-:W-:Y:S08]  /*10e90*/  HMMA.16816.F32 R40, R124.reuse, R42, RZ ;  /* 0x0000002a7c28723c */ /* 0x040ff000000018ff */
[C---:B------:R-:W-:Y:S08]  /*10ea0*/  HMMA.16816.F32 R44, R124.reuse, R48, RZ ;  /* 0x000000307c2c723c */ /* 0x040ff000000018ff */
[----:B------:R-:W-:Y:S08]  /*10eb0*/  HMMA.16816.F32 R48, R124, R50, RZ ;  /* 0x000000327c30723c */ /* 0x000ff000000018ff */
[C---:B------:R-:W-:Y:S08]  /*10ec0*/  HMMA.16816.F32 R4, R128.reuse, R72, R4 ;  /* 0x000000488004723c */ /* 0x040ff00000001804 */
[C---:B------:R-:W-:Y:S01]  /*10ed0*/  HMMA.16816.F32 R8, R128.reuse, R74, R8 ;  /* 0x0000004a8008723c */ /* 0x040fe20000001808 */
[----:B------:R-:W3:Y:S07]  /*10ee0*/  LDSM.16.M88.4 R72, [R202+0x9100] ;  /* 0x00910000ca48783b */ /* 0x000eee0000000200 */
        /* <DEDUP_REMOVED lines=8> */
[----:B------:R-:W2:Y:S07]  /*10f70*/  LDSM.16.M88.4 R140, [R199+0x800] ;  /* 0x00080000c78c783b */ /* 0x000eae0000000200 */
[C---:B------:R-:W-:Y:S08]  /*10f80*/  HMMA.16816.F32 R36, R128.reuse, R144, R36 ;  /* 0x000000908024723c */ /* 0x040ff00000001824 */
[C---:B------:R-:W-:Y:S01]  /*10f90*/  HMMA.16816.F32 R40, R128.reuse, R146, R40 ;  /* 0x000000928028723c */ /* 0x040fe20000001828 */
[----:B------:R-:W3:Y:S07]  /*10fa0*/  LDSM.16.M88.4 R144, [R199+0x1000] ;  /* 0x00100000c790783b */ /* 0x000eee0000000200 */
[C---:B------:R-:W-:Y:S08]  /*10fb0*/  HMMA.16816.F32 R44, R128.reuse, R148, R44 ;  /* 0x00000094802c723c */ /* 0x040ff0000000182c */
[----:B------:R-:W-:Y:S01]  /*10fc0*/  HMMA.16816.F32 R48, R128, R150, R48 ;  /* 0x000000968030723c */ /* 0x000fe20000001830 */
[----:B------:R-:W4:Y:S07]  /*10fd0*/  LDSM.16.M88.4 R148, [R199+0x1800] ;  /* 0x00180000c794783b */ /* 0x000f2e0000000200 */
        /* <DEDUP_REMOVED lines=8> */
[----:B------:R-:W2:Y:S07]  /*11060*/  LDSM.16.M88.4 R72, [R199+0x2800] ;  /* 0x00280000c748783b */ /* 0x000eae0000000200 */
        /* <DEDUP_REMOVED lines=14> */
[----:B------:R-:W2:Y:S07]  /*11150*/  LDSM.16.M88.4 R140, [R196+0xd900] ;  /* 0x00d90000c48c783b */ /* 0x000eae0000000200 */
[C---:B------:R-:W-:Y:S08]  /*11160*/  HMMA.16816.F32 R20, R172.reuse, R144, R20 ;  /* 0x00000090ac14723c */ /* 0x040ff00000001814 */
[C---:B------:R-:W-:Y:S01]  /*11170*/  HMMA.16816.F32 R24, R172.reuse, R146, R24 ;  /* 0x00000092ac18723c */ /* 0x040fe20000001818 */
[----:B------:R-:W3:Y:S07]  /*11180*/  LDSM.16.M88.4 R144, [R209] ;  /* 0x00000000d190783b */ /* 0x000eee0000000200 */
[C---:B------:R-:W-:Y:S08]  /*11190*/  HMMA.16816.F32 R28, R172.reuse, R148, R28 ;  /* 0x00000094ac1c723c */ /* 0x040ff0000000181c */
[C---:B------:R-:W-:Y:S01]  /*111a0*/  HMMA.16816.F32 R32, R172.reuse, R150, R32 ;  /* 0x00000096ac20723c */ /* 0x040fe20000001820 */
[----:B------:R-:W4:Y:S07]  /*111b0*/  LDSM.16.M88.4 R148, [R208] ;  /* 0x00000000d094783b */ /* 0x000f2e0000000200 */
[C---:B-1----:R-:W-:Y:S08]  /*111c0*/  HMMA.16816.F32 R36, R172.reuse, R156, R36 ;  /* 0x0000009cac24723c */ /* 0x042ff00000001824 */
[C---:B------:R-:W-:Y:S01]  /*111d0*/  HMMA.16816.F32 R40, R172.reuse, R158, R40 ;  /* 0x0000009eac28723c */ /* 0x040fe20000001828 */
[----:B------:R-:W-:Y:S07]  /*111e0*/  LDSM.16.M88.4 R156, [R205] ;  /* 0x00000000cd9c783b */ /* 0x000fee0000000200 */
[C---:B--2---:R-:W-:Y:S08]  /*111f0*/  HMMA.16816.F32 R44, R172.reuse, R72, R44 ;  /* 0x00000048ac2c723c */ /* 0x044ff0000000182c */
        /* <DEDUP_REMOVED lines=118> */
[----:B------:R3:W3:Y:S01]  /*11960*/  MUFU.TANH R143, R14 ;  /* 0x0000000e008f7308 */ /* 0x0006e20000002400 */
[----:B------:R-:W-:Y:S03]  /*11970*/  HMMA.16816.F32 R48, R192, R10, R48 ;  /* 0x0000000ac030723c */ /* 0x000fe60000001830 */
[----:B------:R-:W-:Y:S02]  /*11980*/  FMUL.FTZ R39, R39, c[0x0][0x320] ;  /* 0x0000c80027277a20 */ /* 0x000fe40000410000 */
[----:B-1----:R-:W-:Y:S02]  /*11990*/  FMUL.FTZ R23, R40, c[0x0][0x320] ;  /* 0x0000c80028177a20 */ /* 0x002fe40000410000 */
[----:B------:R-:W-:Y:S02]  /*119a0*/  FMUL.FTZ R22, R41, c[0x0][0x320] ;  /* 0x0000c80029167a20 */ /* 0x000fe40000410000 */
[----:B------:R1:W1:Y:S03]  /*119b0*/  MUFU.TANH R141, R15 ;  /* 0x0000000f008d7308 */ /* 0x0002660000002400 */
[----:B------:R-:W-:Y:S02]  /*119c0*/  FMUL.FTZ R42, R42, c[0x0][0x320] ;  /* 0x0000c8002a2a7a20 */ /* 0x000fe40000410000 */
[----:B------:R-:W-:Y:S02]  /*119d0*/  FMUL.FTZ R43, R43, c[0x0][0x320] ;  /* 0x0000c8002b2b7a20 */ /* 0x000fe40000410000 */
[----:B------:R-:W-:Y:S02]  /*119e0*/  FMUL.FTZ R20, R44, c[0x0][0x320] ;  /* 0x0000c8002c147a20 */ /* 0x000fe40000410000 */
[----:B------:R-:W-:Y:S01]  /*119f0*/  FMUL.FTZ R19, R45, c[0x0][0x320] ;  /* 0x0000c8002d137a20 */ /* 0x000fe20000410000 */
[----:B------:R1:W1:Y:S01]  /*11a00*/  MUFU.TANH R75, R16 ;  /* 0x00000010004b7308 */ /* 0x0002620000002400 */
[----:B--2---:R-:W-:Y:S02]  /*11a10*/  FMUL.FTZ R25, R46, c[0x0][0x320] ;  /* 0x0000c8002e197a20 */ /* 0x004fe40000410000 */
[----:B------:R-:W-:Y:S02]  /*11a20*/  FMUL.FTZ R24, R47, c[0x0][0x320] ;  /* 0x0000c8002f187a20 */ /* 0x000fe40000410000 */
[----:B------:R-:W-:Y:S02]  /*11a30*/  FMUL.FTZ R18, R48, c[0x0][0x320] ;  /* 0x0000c80030127a20 */ /* 0x000fe40000410000 */
[----:B------:R-:W-:Y:S02]  /*11a40*/  FMUL.FTZ R17, R49, c[0x0][0x320] ;  /* 0x0000c80031117a20 */ /* 0x000fe40000410000 */
[----:B------:R-:W-:Y:S01]  /*11a50*/  FMUL.FTZ R21, R50, c[0x0][0x320] ;  /* 0x0000c80032157a20 */ /* 0x000fe20000410000 */
[----:B------:R2:W1:Y:S01]  /*11a60*/  MUFU.TANH R73, R26 ;  /* 0x0000001a00497308 */ /* 0x0004620000002400 */
        /* <DEDUP_REMOVED lines=28> */
[----:B------:R-:W-:Y:S02]  /*11c30*/  IMAD.MOV.U32 R217, RZ, RZ, RZ ;  /* 0x000000ffffd97224 */ /* 0x000fe400078e00ff */
[----:B------:R-:W-:Y:S01]  /*11c40*/  IMAD.SHL.U32 R26, R224, 0x2, RZ ;  /* 0x00000002e01a7824 */ /* 0x000fe200078e00ff */
[----:B------:R-:W3:Y:S01]  /*11c50*/  LDL R0, [R1] ;  /* 0x0000000001007983 */ /* 0x000ee20000100800 */
[----:B------:R-:W-:Y:S03]  /*11c60*/  IMAD.MOV.U32 R3, RZ, RZ, c[0x0][0x2b8] ;  /* 0x0000ae00ff037624 */ /* 0x000fe600078e00ff */
[----:B------:R-:W4:Y:S02]  /*11c70*/  LDL.64 R222, [R1+0x18] ;  /* 0x0000180001de7983 */ /* 0x000f240000100a00 */
[----:B------:R-:W-:Y:S02]  /*11c80*/  ISETP.NE.AND P4, PT, R3, 0x1, PT ;  /* 0x000000010300780c */ /* 0x000fe40003f85270 */
[----:B------:R-:W5:Y:S04]  /*11c90*/  LDL R221, [R1+0x20] ;  /* 0x0000200001dd7983 */ /* 0x000f680000100800 */
[----:B------:R-:W1:Y:S01]  /*11ca0*/  S2R R225, SR_CTAID.Y ;  /* 0x0000000000e17919 */ /* 0x000e620000002600 */
[----:B--2---:R-:W-:Y:S01]  /*11cb0*/  IMAD R2, R218, 0x60, R2 ;  /* 0x00000060da027824 */ /* 0x004fe200078e0202 */
[----:B---3--:R-:W-:Y:S04]  /*11cc0*/  ISETP.GT.AND P1, PT, R0, 0x5f, PT ;  /* 0x0000005f0000780c */ /* 0x008fe80003f24270 */
[----:B------:R-:W-:Y:S05]  /*11cd0*/  IADD3 R2, R2, -0x60, R0 ;  /* 0xffffffa002027810 */ /* 0x000fea0007ffe000 */
[----:B------:R-:W-:Y:S04]  /*11ce0*/  @P4 IMAD.HI.U32 R3, R2, c[0x0][0x2bc], RZ ;  /* 0x0000af0002034a27 */ /* 0x000fe800078e00ff */
[----:B------:R-:W-:Y:S01]  /*11cf0*/  IMAD.MOV.U32 R0, RZ, RZ, R2 ;  /* 0x000000ffff007224 */ /* 0x000fe200078e0002 */
[----:B------:R-:W-:Y:S04]  /*11d00*/  @P4 SHF.R.U32.HI R0, RZ, c[0x0][0x2c0], R3 ;  /* 0x0000b000ff004a19 */ /* 0x000fe80000011603 */
[C---:B----4-:R-:W-:Y:S01]  /*11d10*/  @!P1 IADD3 R3, P0, R0.reuse, R222, RZ ;  /* 0x000000de00039210 */ /* 0x050fe20007f1e0ff */
[----:B-1----:R-:W-:Y:S03]  /*11d20*/  IMAD.WIDE.U32 R222, R225, c[0x0][0x1e8], RZ ;  /* 0x00007a00e1de7a25 */ /* 0x002fe600078e00ff */
        /* <DEDUP_REMOVED lines=16> */
[C---:B------:R-:W-:Y:S04]  /*11e30*/  IMAD.WIDE.U32 R2, R217.reuse, c[0x0][0x1f0], R2 ;  /* 0x00007c00d9027a25 */ /* 0x040fe800078e0002 */
[----:B------:R-:W-:Y:S01]  /*11e40*/  IMAD R4, R4, c[0x0][0x1f0], RZ ;  /* 0x00007c0004047a24 */ /* 0x000fe200078e02ff */
[----:B------:R-:W-:Y:S03]  /*11e50*/  IADD3 R0, P0, R222, R2, RZ ;  /* 0x00000002de007210 */ /* 0x000fe60007f1e0ff */
[----:B------:R-:W-:Y:S05]  /*11e60*/  IMAD R4, R217, c[0x0][0x1f4], R4 ;  /* 0x00007d00d9047a24 */ /* 0x000fea00078e0204 */
[----:B------:R-:W-:Y:S02]  /*11e70*/  IADD3.X R3, R221, R3, R4, P0, !PT ;  /* 0x00000003dd037210 */ /* 0x000fe400007fe404 */
[C---:B------:R-:W-:Y:S02]  /*11e80*/  LEA R2, P0, R0.reuse, c[0x0][0x1c8], 0x1 ;  /* 0x0000720000027a11 */ /* 0x040fe400078008ff */
[----:B------:R-:W-:Y:S02]  /*11e90*/  IADD3 R4, -R229, 0x10, RZ ;  /* 0x00000010e5047810 */ /* 0x000fe40007ffe1ff */
[----:B------:R-:W-:Y:S01]  /*11ea0*/  LEA.HI.X R0, R0, c[0x0][0x1cc], R3, 0x1, P0 ;  /* 0x0000730000007a11 */ /* 0x000fe200000f0c03 */
[----:B------:R-:W1:Y:S01]  /*11eb0*/  SHFL.IDX PT, R15, R2, 0x2, 0x181f ;  /* 0x00581f00020f7f89 */ /* 0x000e6200000e0000 */
[----:B------:R-:W-:Y:S01]  /*11ec0*/  IMAD.SHL.U32 R3, R230, 0x2, RZ ;  /* 0x00000002e6037824 */ /* 0x000fe200078e00ff */
[----:B------:R-:W-:Y:S02]  /*11ed0*/  LOP3.LUT R12, R4, 0xf, RZ, 0xc0, !PT ;  /* 0x0000000f040c7812 */ /* 0x000fe400078ec0ff */
[----:B------:R-:W2:Y:S01]  /*11ee0*/  SHFL.IDX PT, R16, R0, 0x2, 0x181f ;  /* 0x00581f0000107f89 */ /* 0x000ea200000e0000 */
[----:B------:R-:W-:Y:S03]  /*11ef0*/  SHF.L.U64.HI R4, R230, 0x1, R251 ;  /* 0x00000001e6047819 */ /* 0x000fe600000102fb */
[----:B------:R-:W3:Y:S04]  /*11f00*/  SHFL.IDX PT, R5, R2, RZ, 0x181f ;  /* 0x00181fff02057589 */ /* 0x000ee800000e0000 */
[----:B------:R-:W4:Y:S04]  /*11f10*/  SHFL.IDX PT, R6, R0, RZ, 0x181f ;  /* 0x00181fff00067589 */ /* 0x000f2800000e0000 */
[----:B------:R5:W-:Y:S04]  /*11f20*/  SHFL.IDX PT, R14, R0, 0x1, 0x181f ;  /* 0x00381f00000e7f89 */ /* 0x000be800000e0000 */
[----:B------:R-:W4:Y:S01]  /*11f30*/  SHFL.IDX PT, R2, R2, 0x1, 0x181f ;  /* 0x00381f0002027f89 */ /* 0x000f2200000e0000 */
[----:B-1----:R-:W-:Y:S04]  /*11f40*/  IADD3 R12, P1, P0, R12, R15, R3 ;  /* 0x0000000f0c0c7210 */ /* 0x002fe8000783e003 */
[----:B--2---:R-:W-:Y:S02]  /*11f50*/  IADD3.X R13, RZ, R16, R4, P1, P0 ;  /* 0x00000010ff0d7210 */ /* 0x004fe40000fe0404 */
[CC--:B---3--:R-:W-:Y:S02]  /*11f60*/  IADD3 R10, P0, R5.reuse, R26.reuse, RZ ;  /* 0x0000001a050a7210 */ /* 0x0c8fe40007f1e0ff */
[----:B-----5:R-:W-:Y:S05]  /*11f70*/  SHF.L.U64.HI R0, R224, 0x1, R216 ;  /* 0x00000001e0007819 */ /* 0x020fea00000102d8 */
[C---:B----4-:R-:W-:Y:S01]  /*11f80*/  IMAD.X R11, R6.reuse, 0x1, R0, P0 ;  /* 0x00000001060b7824 */ /* 0x050fe200000e0600 */
[-C--:B------:R-:W-:Y:S04]  /*11f90*/  IADD3 R8, P0, R5, R3.reuse, RZ ;  /* 0x0000000305087210 */ /* 0x080fe80007f1e0ff */
[----:B------:R1:W-:Y:S01]  /*11fa0*/  LDGSTS.E.BYPASS.LTC128B.128 [R219+0x8100], [R10.64], !P2 ;  /* 0x081000000adb7fae */ /* 0x0003e2000d101d52 */
[--C-:B------:R-:W-:Y:S01]  /*11fb0*/  IMAD.X R9, R6, 0x1, R4.reuse, P0 ;  /* 0x0000000106097824 */ /* 0x100fe200000e0604 */
[----:B------:R-:W-:Y:S04]  /*11fc0*/  IADD3 R6, P0, R2, R3, RZ ;  /* 0x0000000302067210 */ /* 0x000fe80007f1e0ff */
[----:B------:R1:W-:Y:S01]  /*11fd0*/  LDGSTS.E.BYPASS.LTC128B.128 [R219+0xb100], [R8.64], !P3 ;  /* 0x0b10000008db7fae */ /* 0x0003e2000d901d52 */
[----:B------:R-:W-:Y:S01]  /*11fe0*/  IMAD.X R7, R14, 0x1, R4, P0 ;  /* 0x000000010e077824 */ /* 0x000fe200000e0604 */
[-C--:B------:R-:W-:Y:S05]  /*11ff0*/  IADD3 R4, P0, R2, R26.reuse, RZ ;  /* 0x0000001a02047210 */ /* 0x080fea0007f1e0ff */
[--C-:B------:R-:W-:Y:S01]  /*12000*/  IMAD.X R5, R14, 0x1, R0.reuse, P0 ;  /* 0x000000010e057824 */ /* 0x100fe200000e0600 */
[----:B------:R-:W-:Y:S04]  /*12010*/  IADD3 R2, P0, R15, R26, RZ ;  /* 0x0000001a0f027210 */ /* 0x000fe80007f1e0ff */
[----:B------:R1:W-:Y:S01]  /*12020*/  LDGSTS.E.BYPASS.LTC128B.128 [R219+0x9100], [R4.64], !P2 ;  /* 0x0910000004db7fae */ /* 0x0003e2000d101d52 */
[----:B------:R-:W-:Y:S01]  /*12030*/  IMAD.X R3, R16, 0x1, R0, P0 ;  /* 0x0000000110037824 */ /* 0x000fe200000e0600 */
[----:B------:R-:W-:Y:S02]  /*12040*/  ISETP.NE.U32.AND P0, PT, R229, RZ, PT ;  /* 0x000000ffe500720c */ /* 0x000fe40003f05070 */
[----:B------:R1:W-:Y:S04]  /*12050*/  LDGSTS.E.BYPASS.LTC128B.128 [R219+0xc100], [R6.64], !P3 ;  /* 0x0c10000006db7fae */ /* 0x0003e8000d901d52 */
[----:B------:R1:W-:Y:S07]  /*12060*/  LDGSTS.E.BYPASS.LTC128B.128 [R219+0xa100], [R2.64], !P2 ;  /* 0x0a10000002db7fae */ /* 0x0003ee000d101d52 */
[----:B------:R1:W-:Y:S02]  /*12070*/  LDGSTS.E.BYPASS.LTC128B.128.ZFILL [R219+0xd100], [R12.64], P0 ;  /* 0x0d1000000cdb7fae */ /* 0x0003e40008141d52 */
.L_x_412:
[----:B-1234-:R-:W2:Y:S01]  /*12080*/  LDL R2, [R1+0x4] ;  /* 0x0000040001027983 */ /* 0x01eea20000100800 */
[----:B------:R-:W-:Y:S02]  /*12090*/  IMAD.MOV.U32 R0, RZ, RZ, c[0x0][0x2c4] ;  /* 0x0000b100ff007624 */ /* 0x000fe400078e00ff */
[----:B------:R-:W-:Y:S01]  /*120a0*/  IMAD.MOV.U32 R14, RZ, RZ, c[0x0][0x32c] ;  /* 0x0000cb00ff0e7624 */ /* 0x000fe200078e00ff */
[----:B------:R-:W3:Y:S02]  /*120b0*/  LDL R13, [R1+0x8] ;  /* 0x00000800010d7983 */ /* 0x000ee40000100800 */
[----:B------:R-:W-:Y:S02]  /*120c0*/  ISETP.NE.AND P0, PT, R0, 0x1, PT ;  /* 0x000000010000780c */ /* 0x000fe40003f05270 */
[----:B------:R-:W3:Y:S04]  /*120d0*/  LDL R11, [R1+0xc] ;  /* 0x00000c00010b7983 */ /* 0x000ee80000100800 */
[----:B------:R-:W0:Y:S07]  /*120e0*/  LDGDEPBAR ;  /* 0x00000000000079af */ /* 0x000e2e0000000000 */
[----:B--2---:R-:W-:Y:S04]  /*120f0*/  @P0 IMAD.HI.U32 R0, R2, c[0x0][0x2c8], RZ ;  /* 0x0000b20002000a27 */ /* 0x004fe800078e00ff */
[----:B------:R-:W-:Y:S01]  /*12100*/  IMAD.MOV.U32 R5, RZ, RZ, R2 ;  /* 0x000000ffff057224 */ /* 0x000fe200078e0002 */
[----:B------:R-:W-:Y:S01]  /*12110*/  @P0 SHF.R.U32.HI R5, RZ, c[0x0][0x2cc], R0 ;  /* 0x0000b300ff050a19 */ /* 0x000fe20000011600 */
[----:B------:R-:W-:Y:S01]  /*12120*/  IMAD R0, R218, -0x60, RZ ;  /* 0xffffffa0da007824 */ /* 0x000fe200078e02ff */
[----:B------:R-:W-:Y:S03]  /*12130*/  ISETP.GE.AND P0, PT, R14, 0x1, PT ;  /* 0x000000010e00780c */ /* 0x000fe60003f06270 */
[----:B------:R-:W1:Y:S01]  /*12140*/  SHFL.IDX PT, R4, R5, RZ, 0x1c1f ;  /* 0x001c1fff05047589 */ /* 0x000e6200000e0000 */
[----:B------:R-:W-:Y:S04]  /*12150*/  IADD3 R2, -R250, 0x1, R0 ;  /* 0x00000001fa027810 */ /* 0x000fe80007ffe100 */
[----:B---3--:R-:W-:Y:S04]  /*12160*/  IADD3 R2, -R11, R2, R13 ;  /* 0x000000020b027210 */ /* 0x008fe80007ffe10d */
[C---:B------:R-:W-:Y:S02]  /*12170*/  IADD3 R7, R2.reuse, c[0x0][0x328], RZ ;  /* 0x0000ca0002077a10 */ /* 0x040fe40007ffe0ff */
[----:B------:R-:W-:Y:S03]  /*12180*/  IADD3 R6, R2, UR4, RZ ;  /* 0x0000000402067c10 */ /* 0x000fe6000fffe0ff */
        /* <DEDUP_REMOVED lines=16> */
.L_x_415:
[----:B------:R-:W-:Y:S04]  /*12290*/  MOV R8, c[0x0][0x32c] ;  /* 0x0000cb0000087a02 */ /* 0x000fe80000000f00 */
[----:B------:R-:W-:Y:S11]  /*122a0*/  ISETP.NE.AND P0, PT, R8, 0x1, PT ;  /* 0x000000010800780c */ /* 0x000ff60003f05270 */
[----:B------:R-:W-:Y:S02]  /*122b0*/  @!UPT UIADD3 URZ, URZ, URZ, URZ ;  /* 0x0000003f3f3ff290 */ /* 0x000fe4000fffe03f */
[----:B------:R-:W-:Y:S05]  /*122c0*/  @P0 IMAD.HI.U32 R8, R4, c[0x0][0x330], RZ ;  /* 0x0000cc0004080a27 */ /* 0x000fea00078e00ff */
[----:B------:R-:W-:Y:S02]  /*122d0*/  @P0 SHF.R.U32.HI R4, RZ, c[0x0][0x334], R8 ;  /* 0x0000cd00ff040a19 */ /* 0x000fe40000011608 */
.L_x_416:
[----:B------:R-:W-:Y:S05]  /*122e0*/  BSYNC B0 ;  /* 0x0000000000007941 */ /* 0x000fea0003800000 */
.L_x_414:
[----:B------:R-:W-:Y:S04]  /*122f0*/  IMAD.IADD R8, R0, 0x1, -R250 ;  /* 0x0000000100087824 */ /* 0x000fe800078e0afa */
[----:B------:R-:W-:Y:S05]  /*12300*/  IMAD R4, R4, c[0x0][0x32c], R8 ;  /* 0x0000cb0004047a24 */ /* 0x000fea00078e0208 */
[----:B------:R-:W-:Y:S02]  /*12310*/  IADD3 R8, R4, c[0x0][0x32c], RZ ;  /* 0x0000cb0004087a10 */ /* 0x000fe40007ffe0ff */
[----:B------:R-:W-:Y:S02]  /*12320*/  IMNMX R2, R2, R4, !PT ;  /* 0x0000000402027217 */ /* 0x000fe40007800200 */
[----:B------:R-:W-:Y:S02]  /*12330*/  IMNMX R3, R3, R8, PT ;  /* 0x0000000803037217 */ /* 0x000fe40003800200 */
.L_x_413:
[C---:B------:R-:W-:Y:S01]  /*12340*/  ISETP.GE.AND P0, PT, R0.reuse, 0x1, PT ;  /* 0x000000010000780c */ /* 0x040fe20003f06270 */
[----:B------:R-:W1:Y:S01]  /*12350*/  SHFL.IDX PT, R4, R5, 0x1, 0x1c1f ;  /* 0x003c1f0005047f89 */ /* 0x000e6200000e0000 */
[C---:B------:R-:W-:Y:S02]  /*12360*/  ISETP.GE.AND P1, PT, R0.reuse, 0x2, PT ;  /* 0x000000020000780c */ /* 0x040fe40003f26270 */
[----:B------:R-:W-:Y:S02]  /*12370*/  LOP3.LUT R215, R215, 0xfffeffff, RZ, 0xc0, !PT ;  /* 0xfffeffffd7d77812 */ /* 0x000fe400078ec0ff */
[C---:B------:R-:W-:Y:S02]  /*12380*/  ISETP.GE.AND P6, PT, R0.reuse, 0x42, PT ;  /* 0x000000420000780c */ /* 0x040fe40003fc6270 */
[C---:B------:R-:W-:Y:S02]  /*12390*/  ISETP.GE.AND P5, PT, R0.reuse, 0x49, PT ;  /* 0x000000490000780c */ /* 0x040fe40003fa6270 */
[C---:B------:R-:W-:Y:S02]  /*123a0*/  ISETP.GE.AND P4, PT, R0.reuse, 0x4a, PT ;  /* 0x0000004a0000780c */ /* 0x040fe40003f86270 */
[----:B------:R-:W-:Y:S02]  /*123b0*/  ISETP.GE.AND P3, PT, R0, 0x51, PT ;  /* 0x000000510000780c */ /* 0x000fe40003f66270 */
[----:B------:R-:W-:Y:S02]  /*123c0*/  @P0 LOP3.LUT R215, R215, 0x10000, RZ, 0xfc, !PT ;  /* 0x00010000d7d70812 */ /* 0x000fe400078efcff */
[----:B------:R-:W-:Y:S02]  /*123d0*/  ISETP.GT.AND P0, PT, R2, RZ, !P0 ;  /* 0x000000ff0200720c */ /* 0x000fe40004704270 */
        /* <DEDUP_REMOVED lines=9> */
[----:B------:R-:W-:Y:S02]  /*12470*/  ISETP.GT.AND P0, PT, R2, 0x8, !P1 ;  /* 0x000000080200780c */ /* 0x000fe40004f04270 */
[C---:B------:R-:W-:Y:S02]  /*12480*/  ISETP.GE.AND P2, PT, R0.reuse, 0x52, PT ;  /* 0x000000520000780c */ /* 0x040fe40003f46270 */
        /* <DEDUP_REMOVED lines=91> */
[C---:B------:R-:W-:Y:S02]  /*12a40*/  ISETP.GT.AND P0, PT, R2.reuse, 0x48, !P5 ;  /* 0x000000480200780c */ /* 0x040fe40006f04270 */
[----:B------:R-:W-:Y:S02]  /*12a50*/  LOP3.LUT R215, R215, 0xfffdffff, RZ, 0xc0, !PT ;  /* 0xfffdffffd7d77812 */ /* 0x000fe400078ec0ff */
[----:B------:R-:W-:Y:S04]  /*12a60*/  ISETP.LT.OR P0, PT, R3, 0x49, P0 ;  /* 0x000000490300780c */ /* 0x000fe80000701670 */
[----:B------:R-:W-:Y:S02]  /*12a70*/  FSEL R162, R23, -INF , !P0 ;  /* 0xff80000017a27808 */ /* 0x000fe40004000000 */
[----:B------:R-:W-:Y:S04]  /*12a80*/  ISETP.GT.AND P0, PT, R2, 0x49, !P4 ;  /* 0x000000490200780c */ /* 0x000fe80006704270 */
[C---:B------:R-:W-:Y:S04]  /*12a90*/  ISETP.LT.OR P0, PT, R3.reuse, 0x4a, P0 ;  /* 0x0000004a0300780c */ /* 0x040fe80000701670 */
[----:B------:R-:W-:Y:S02]  /*12aa0*/  FSEL R163, R22, -INF , !P0 ;  /* 0xff80000016a37808 */ /* 0x000fe40004000000 */
[----:B------:R-:W-:Y:S04]  /*12ab0*/  ISETP.GT.AND P0, PT, R2, 0x50, !P3 ;  /* 0x000000500200780c */ /* 0x000fe80005f04270 */
[C---:B------:R-:W-:Y:S04]  /*12ac0*/  ISETP.LT.OR P0, PT, R3.reuse, 0x51, P0 ;  /* 0x000000510300780c */ /* 0x040fe80000701670 */
[----:B------:R-:W-:Y:S02]  /*12ad0*/  FSEL R166, R20, -INF , !P0 ;  /* 0xff80000014a67808 */ /* 0x000fe40004000000 */
[C---:B------:R-:W-:Y:S04]  /*12ae0*/  ISETP.GT.AND P0, PT, R2.reuse, 0x51, !P2 ;  /* 0x000000510200780c */ /* 0x040fe80005704270 */
[----:B------:R-:W-:Y:S04]  /*12af0*/  ISETP.LT.OR P0, PT, R3, 0x52, P0 ;  /* 0x000000520300780c */ /* 0x000fe80000701670 */
[----:B------:R-:W-:Y:S02]  /*12b00*/  FSEL R168, R19, -INF , !P0 ;  /* 0xff80000013a87808 */ /* 0x000fe40004000000 */
[----:B------:R-:W-:Y:S04]  /*12b10*/  ISETP.GT.AND P0, PT, R2, 0x58, !P1 ;  /* 0x000000580200780c */ /* 0x000fe80004f04270 */
[----:B------:R-:W-:Y:S04]  /*12b20*/  ISETP.LT.OR P0, PT, R3, 0x59, P0 ;  /* 0x000000590300780c */ /* 0x000fe80000701670 */
[----:B------:R-:W-:Y:S02]  /*12b30*/  FSEL R170, R18, -INF , !P0 ;  /* 0xff80000012aa7808 */ /* 0x000fe40004000000 */
[----:B------:R-:W-:Y:S11]  /*12b40*/  ISETP.GE.AND P0, PT, R0, 0x5a, PT ;  /* 0x0000005a0000780c */ /* 0x000ff60003f06270 */
[----:B------:R-:W-:Y:S02]  /*12b50*/  @!UPT UIADD3 URZ, URZ, URZ, URZ ;  /* 0x0000003f3f3ff290 */ /* 0x000fe4000fffe03f */
[----:B------:R-:W-:Y:S02]  /*12b60*/  @P0 LOP3.LUT R215, R215, 0x20000, RZ, 0xfc, !PT ;  /* 0x00020000d7d70812 */ /* 0x000fe400078efcff */
[----:B------:R-:W-:Y:S01]  /*12b70*/  ISETP.GT.AND P0, PT, R2, 0x59, !P0 ;  /* 0x000000590200780c */ /* 0x000fe20004704270 */
[--C-:B-1----:R-:W-:Y:S03]  /*12b80*/  IMAD.IADD R2, R6, 0x1, R4.reuse ;  /* 0x0000000106027824 */ /* 0x102fe600078e0204 */
[----:B------:R-:W-:Y:S01]  /*12b90*/  ISETP.LT.OR P0, PT, R3, 0x5a, P0 ;  /* 0x0000005a0300780c */ /* 0x000fe20000701670 */
[----:B------:R-:W-:Y:S03]  /*12ba0*/  IMAD.IADD R3, R7, 0x1, R4 ;  /* 0x0000000107037824 */ /* 0x000fe600078e0204 */
[----:B------:R-:W-:Y:S02]  /*12bb0*/  FSEL R171, R17, -INF , !P0 ;  /* 0xff80000011ab7808 */ /* 0x000fe40004000000 */
[----:B------:R-:W-:Y:S11]  /*12bc0*/  ISETP.GE.AND P0, PT, R14, 0x1, PT ;  /* 0x000000010e00780c */ /* 0x000ff60003f06270 */
[----:B------:R-:W-:Y:S02]  /*12bd0*/  @!UPT UIADD3 URZ, URZ, URZ, URZ ;  /* 0x0000003f3f3ff290 */ /* 0x000fe4000fffe03f */
        /* <DEDUP_REMOVED lines=14> */
.L_x_419:
[----:B------:R-:W-:Y:S04]  /*12cc0*/  MOV R5, c[0x0][0x32c] ;  /* 0x0000cb0000057a02 */ /* 0x000fe80000000f00 */
[----:B------:R-:W-:Y:S11]  /*12cd0*/  ISETP.NE.AND P0, PT, R5, 0x1, PT ;  /* 0x000000010500780c */ /* 0x000ff60003f05270 */
[----:B------:R-:W-:Y:S02]  /*12ce0*/  @!UPT UIADD3 URZ, URZ, URZ, URZ ;  /* 0x0000003f3f3ff290 */ /* 0x000fe4000fffe03f */
[----:B------:R-:W-:Y:S05]  /*12cf0*/  @P0 IMAD.HI.U32 R5, R4, c[0x0][0x330], RZ ;  /* 0x0000cc0004050a27 */ /* 0x000fea00078e00ff */
[----:B------:R-:W-:Y:S02]  /*12d00*/  @P0 SHF.R.U32.HI R4, RZ, c[0x0][0x334], R5 ;  /* 0x0000cd00ff040a19 */ /* 0x000fe40000011605 */
.L_x_420:
[----:B------:R-:W-:Y:S05]  /*12d10*/  BSYNC B0 ;  /* 0x0000000000007941 */ /* 0x000fea0003800000 */
.L_x_418:
[----:B------:R-:W-:Y:S04]  /*12d20*/  IMAD.IADD R0, R0, 0x1, -R250 ;  /* 0x0000000100007824 */ /* 0x000fe800078e0afa */
[----:B------:R-:W-:Y:S05]  /*12d30*/  IMAD R4, R4, c[0x0][0x32c], R0 ;  /* 0x0000cb0004047a24 */ /* 0x000fea00078e0200 */
[----:B------:R-:W-:Y:S02]  /*12d40*/  IADD3 R0, R4, c[0x0][0x32c], RZ ;  /* 0x0000cb0004007a10 */ /* 0x000fe40007ffe0ff */
[----:B------:R-:W-:Y:S02]  /*12d50*/  IMNMX R2, R2, R4, !PT ;  /* 0x0000000402027217 */ /* 0x000fe40007800200 */
[----:B------:R-:W-:Y:S02]  /*12d60*/  IMNMX R3, R3, R0, PT ;  /* 0x0000000003037217 */ /* 0x000fe40003800200 */
.L_x_417:
[----:B------:R-:W-:Y:S01]  /*12d70*/  LOP3.LUT P0, RZ, R215, 0x10000, RZ, 0xc0, !PT ;  /* 0x00010000d7ff7812 */ /* 0x000fe2000780c0ff */
[----:B------:R-:W-:Y:S01]  /*12d80*/  LDSM.16.MT88.4 R44, [R197+0x3100] ;  /* 0x00310000c52c783b */ /* 0x000fe20000004200 */
[----:B------:R-:W-:Y:S02]  /*12d90*/  FMNMX.FTZ R0, R8, R69, !PT ;  /* 0x0000004508007209 */ /* 0x000fe40007810000 */
[----:B------:R-:W-:Y:S02]  /*12da0*/  ISETP.GT.AND P0, PT, R2, RZ, !P0 ;  /* 0x000000ff0200720c */ /* 0x000fe40004704270 */
        /* <DEDUP_REMOVED lines=34> */
[C---:B------:R-:W-:Y:S02]  /*12fd0*/  ISETP.GT.AND P0, PT, R2.reuse, 0x11, !P0 ;  /* 0x000000110200780c */ /* 0x040fe40004704270 */
        /* <DEDUP_REMOVED lines=43> */
[----:B------:R-:W-:Y:S03]  /*13290*/  ISETP.LT.OR P0, PT, R3, 0x2a, P0 ;  /* 0x0000002a0300780c */ /* 0x000fe60000701670 */
[----:B------:R-:W1:Y:S01]  /*132a0*/  SHFL.BFLY PT, R68, R0, 0x2, 0x1f ;  /* 0x0c401f0000447f89 */ /* 0x000e6200000e0000 */
        /* <DEDUP_REMOVED lines=10> */
[----:B------:R-:W-:Y:S04]  /*13350*/  ISETP.LT.OR P0, PT, R3, 0x32, P0 ;  /* 0x000000320300780c */ /* 0x000fe80000701670 */
[----:B------:R-:W-:Y:S02]  /*13360*/  FSEL R148, R31, -INF , !P0 ;  /* 0xff8000001f947808 */ /* 0x000fe40004000000 */
[----:B------:R-:W-:Y:S01]  /*13370*/  LOP3.LUT P0, RZ, R215, 0x4, RZ, 0xc0, !PT ;  /* 0x00000004d7ff7812 */ /* 0x000fe2000780c0ff */
[----:B------:R-:W-:Y:S01]  /*13380*/  LDSM.16.MT88.4 R28, [R201+0x100] ;  /* 0x00010000c91c783b */ /* 0x000fe20000004200 */
        /* <DEDUP_REMOVED lines=14> */
[C---:B------:R-:W-:Y:S02]  /*13470*/  ISETP.GT.AND P0, PT, R2.reuse, 0x41, !P6 ;  /* 0x000000410200780c */ /* 0x040fe40007704270 */
[----:B------:R-:W-:Y:S02]  /*13480*/  FMNMX.FTZ R11, R157, R11, !PT ;  /* 0x0000000b9d0b7209 */ /* 0x000fe40007810000 */
[----:B------:R-:W-:Y:S02]  /*13490*/  ISETP.LT.OR P0, PT, R3, 0x42, P0 ;  /* 0x000000420300780c */ /* 0x000fe40000701670 */
[----:B------:R-:W-:Y:S02]  /*134a0*/  LOP3.LUT P6, RZ, R215, 0x20000, RZ, 0xc0, !PT ;  /* 0x00020000d7ff7812 */ /* 0x000fe400078cc0ff */
[----:B------:R-:W-:Y:S02]  /*134b0*/  FSEL R159, R39, -INF , !P0 ;  /* 0xff800000279f7808 */ /* 0x000fe40004000000 */
[----:B------:R-:W-:Y:S01]  /*134c0*/  ISETP.GT.AND P0, PT, R2, 0x48, !P5 ;  /* 0x000000480200780c */ /* 0x000fe20006f04270 */
[----:B------:R-:W-:Y:S01]  /*134d0*/  LDSM.16.MT88.4 R36, [R200+0x100] ;  /* 0x00010000c824783b */ /* 0x000fe20000004200 */
[----:B------:R-:W-:Y:S02]  /*134e0*/  FMNMX.FTZ R11, R159, R11, !PT ;  /* 0x0000000b9f0b7209 */ /* 0x000fe40007810000 */
[----:B------:R-:W-:Y:S04]  /*134f0*/  ISETP.LT.OR P0, PT, R3, 0x49, P0 ;  /* 0x000000490300780c */ /* 0x000fe80000701670 */
[----:B------:R-:W-:Y:S02]  /*13500*/  FSEL R161, R42, -INF , !P0 ;  /* 0xff8000002aa17808 */ /* 0x000fe40004000000 */
[C---:B------:R-:W-:Y:S02]  /*13510*/  ISETP.GT.AND P0, PT, R2.reuse, 0x49, !P4 ;  /* 0x000000490200780c */ /* 0x040fe40006704270 */
[----:B------:R-:W-:Y:S02]  /*13520*/  FMNMX.FTZ R11, R161, R11, !PT ;  /* 0x0000000ba10b7209 */ /* 0x000fe40007810000 */
[----:B------:R-:W-:Y:S04]  /*13530*/  ISETP.LT.OR P0, PT, R3, 0x4a, P0 ;  /* 0x0000004a0300780c */ /* 0x000fe80000701670 */
[----:B------:R-:W-:Y:S02]  /*13540*/  FSEL R164, R43, -INF , !P0 ;  /* 0xff8000002ba47808 */ /* 0x000fe40004000000 */
[----:B------:R-:W-:Y:S02]  /*13550*/  ISETP.GT.AND P0, PT, R2, 0x50, !P3 ;  /* 0x000000500200780c */ /* 0x000fe40005f04270 */
[----:B------:R-:W-:Y:S02]  /*13560*/  FMNMX.FTZ R11, R164, R11, !PT ;  /* 0x0000000ba40b7209 */ /* 0x000fe40007810000 */
[----:B------:R-:W-:Y:S04]  /*13570*/  ISETP.LT.OR P0, PT, R3, 0x51, P0 ;  /* 0x000000510300780c */ /* 0x000fe80000701670 */
[----:B------:R-:W-:Y:S02]  /*13580*/  FSEL R165, R25, -INF , !P0 ;  /* 0xff80000019a57808 */ /* 0x000fe40004000000 */
[----:B------:R-:W-:Y:S04]  /*13590*/  ISETP.GT.AND P0, PT, R2, 0x51, !P2 ;  /* 0x000000510200780c */ /* 0x000fe80005704270 */
[C---:B------:R-:W-:Y:S04]  /*135a0*/  ISETP.LT.OR P0, PT, R3.reuse, 0x52, P0 ;  /* 0x000000520300780c */ /* 0x040fe80000701670 */
[----:B------:R-:W-:Y:S02]  /*135b0*/  FSEL R167, R24, -INF , !P0 ;  /* 0xff80000018a77808 */ /* 0x000fe40004000000 */
[C---:B------:R-:W-:Y:S04]  /*135c0*/  ISETP.GT.AND P0, PT, R2.reuse, 0x58, !P1 ;  /* 0x000000580200780c */ /* 0x040fe80004f04270 */
[----:B------:R-:W-:Y:S04]  /*135d0*/  ISETP.LT.OR P0, PT, R3, 0x59, P0 ;  /* 0x000000590300780c */ /* 0x000fe80000701670 */
[----:B------:R-:W-:Y:S02]  /*135e0*/  FSEL R169, R21, -INF , !P0 ;  /* 0xff80000015a97808 */ /* 0x000fe40004000000 */
[----:B------:R-:W-:Y:S01]  /*135f0*/  ISETP.GT.AND P0, PT, R2, 0x59, !P6 ;  /* 0x000000590200780c */ /* 0x000fe20007704270 */
[----:B------:R-:W-:Y:S01]  /*13600*/  LDSM.16.MT88.4 R20, [R198+0x100] ;  /* 0x00010000c614783b */ /* 0x000fe20000004200 */
[----:B------:R-:W-:Y:S02]  /*13610*/  FMNMX.FTZ R2, R165, R11, !PT ;  /* 0x0000000ba5027209 */ /* 0x000fe40007810000 */
[----:B------:R-:W-:Y:S02]  /*13620*/  ISETP.LT.OR P0, PT, R3, 0x5a, P0 ;  /* 0x0000005a0300780c */ /* 0x000fe40000701670 */
[----:B------:R-:W-:Y:S02]  /*13630*/  FMNMX.FTZ R0, R167, R2, !PT ;  /* 0x00000002a7007209 */ /* 0x000fe40007810000 */
[----:B------:R-:W-:Y:S01]  /*13640*/  FSEL R71, R51, -INF , !P0 ;  /* 0xff80000033477808 */ /* 0x000fe20004000000 */
[----:B------:R-:W1:Y:S01]  /*13650*/  SHFL.BFLY PT, R3, R68, 0x1, 0x1f ;  /* 0x0c201f0044037f89 */ /* 0x000e6200000e0000 */
[----:B------:R-:W-:Y:S04]  /*13660*/  FMNMX.FTZ R0, R169, R0, !PT ;  /* 0x00000000a9007209 */ /* 0x000fe80007810000 */
[----:B------:R-:W-:Y:S05]  /*13670*/  FMNMX.FTZ R0, R71, R0, !PT ;  /* 0x0000000047007209 */ /* 0x000fea0007810000 */
[----:B------:R-:W2:Y:S01]  /*13680*/  SHFL.BFLY PT, R2, R0, 0x2, 0x1f ;  /* 0x0c401f0000027f89 */ /* 0x000ea200000e0000 */
[----:B-1----:R-:W-:Y:S04]  /*13690*/  FMNMX.FTZ R68, R68, R3, !PT ;  /* 0x0000000344447209 */ /* 0x002fe80007810000 */
[C---:B------:R-:W-:Y:S01]  /*136a0*/  FSETP.NEU.FTZ.AND P0, PT, R68.reuse, -INF , PT ;  /* 0xff8000004400780b */ /* 0x040fe20003f1d000 */
[----:B------:R-:W-:Y:S01]  /*136b0*/  FMUL.FTZ R132, R68, c[0x0][0x2d0] ;  /* 0x0000b40044847a20 */ /* 0x000fe20000410000 */
[----:B--2---:R-:W-:Y:S02]  /*136c0*/  FMNMX.FTZ R2, R0, R2, !PT ;  /* 0x0000000200027209 */ /* 0x004fe40007810000 */
[----:B------:R-:W-:Y:S02]  /*136d0*/  FSEL R0, R68, RZ, P0 ;  /* 0x000000ff44007208 */ /* 0x000fe40000000000 */
[----:B------:R-:W-:Y:S01]  /*136e0*/  FSEL R132, R132, RZ, P0 ;  /* 0x000000ff84847208 */ /* 0x000fe20000000000 */
[----:B------:R-:W1:Y:S02]  /*136f0*/  SHFL.BFLY PT, R3, R2, 0x1, 0x1f ;  /* 0x0c201f0002037f89 */ /* 0x000e6400000e0000 */
[----:B------:R-:W-:Y:S02]  /*13700*/  FADD.FTZ R0, -R0, R69 ;  /* 0x0000004500007221 */ /* 0x000fe40000010100 */
[--C-:B------:R-:W-:Y:S02]  /*13710*/  FFMA.FTZ R8, R8, c[0x0][0x2d0], -R132.reuse ;  /* 0x0000b40008087a23 */ /* 0x100fe40000010884 */
[----:B------:R-:W-:Y:S02]  /*13720*/  FMUL.FTZ R0, R0, c[0x0][0x2d0] ;  /* 0x0000b40000007a20 */ /* 0x000fe40000410000 */
[----:B------:R2:W-:Y:S01]  /*13730*/  MUFU.EX2 R235, R8 ;  /* 0x0000000800eb7308 */ /* 0x0005e20000000800 */
[--C-:B------:R-:W-:Y:S02]  /*13740*/  FFMA.FTZ R10, R10, c[0x0][0x2d0], -R132.reuse ;  /* 0x0000b4000a0a7a23 */ /* 0x100fe40000010884 */
[--C-:B------:R-:W-:Y:S07]  /*13750*/  FFMA.FTZ R9, R9, c[0x0][0x2d0], -R132.reuse ;  /* 0x0000b40009097a23 */ /* 0x100fee0000010884 */
[----:B------:R-:W3:Y:S01]  /*13760*/  MUFU.EX2 R238, R10 ;  /* 0x0000000a00ee7308 */ /* 0x000ee20000000800 */
[----:B-1----:R-:W-:Y:S09]  /*13770*/  FMNMX.FTZ R3, R3, R2, !PT ;  /* 0x0000000203037209 */ /* 0x002ff20007810000 */
[----:B------:R1:W4:Y:S01]  /*13780*/  MUFU.EX2 R2, R0 ;  /* 0x0000000000027308 */ /* 0x0003220000000800 */
[C---:B------:R-:W-:Y:S01]  /*13790*/  FSETP.NEU.FTZ.AND P0, PT, R3.reuse, -INF , PT ;  /* 0xff8000000300780b */ /* 0x040fe20003f1d000 */
[----:B------:R-:W-:Y:S02]  /*137a0*/  FMUL.FTZ R69, R3, c[0x0][0x2d0] ;  /* 0x0000b40003457a20 */ /* 0x000fe40000410000 */
[----:B--2---:R-:W-:Y:S02]  /*137b0*/  FFMA.FTZ R8, R12, c[0x0][0x2d0], -R132 ;  /* 0x0000b4000c087a23 */ /* 0x004fe40000010884 */
[----:B------:R-:W2:Y:S01]  /*137c0*/  LDSM.16.MT88.4 R12, [R197+0x100] ;  /* 0x00010000c50c783b */ /* 0x000ea20000004200 */
[----:B------:R-:W-:Y:S03]  /*137d0*/  FSEL R69, R69, RZ, P0 ;  /* 0x000000ff45457208 */ /* 0x000fe60000000000 */
[----:B------:R5:W-:Y:S02]  /*137e0*/  MUFU.EX2 R237, R9 ;  /* 0x0000000900ed7308 */ /* 0x000be40000000800 */
[--C-:B------:R-:W-:Y:S02]  /*137f0*/  FFMA.FTZ R4, R4, c[0x0][0x2d0], -R69.reuse ;  /* 0x0000b40004047a23 */ /* 0x100fe40000010845 */
[--C-:B------:R-:W-:Y:S01]  /*13800*/  FFMA.FTZ R6, R6, c[0x0][0x2d0], -R69.reuse ;  /* 0x0000b40006067a23 */ /* 0x100fe20000010845 */
[----:B---3--:R-:W-:Y:S01]  /*13810*/  F2FP.PACK_AB R72, R238, R235 ;  /* 0x000000ebee48723e */ /* 0x008fe200000000ff */
[--C-:B------:R-:W-:Y:S02]  /*13820*/  FFMA.FTZ R5, R5, c[0x0][0x2d0], -R69.reuse ;  /* 0x0000b40005057a23 */ /* 0x100fe40000010845 */
[--C-:B------:R-:W-:Y:S02]  /*13830*/  FFMA.FTZ R7, R7, c[0x0][0x2d0], -R69.reuse ;  /* 0x0000b40007077a23 */ /* 0x100fe40000010845 */
[----:B------:R-:W3:Y:S01]  /*13840*/  MUFU.EX2 R236, R8 ;  /* 0x0000000800ec7308 */ /* 0x000ee20000000800 */
[----:B-1----:R-:W-:Y:S01]  /*13850*/  FSEL R0, R3, RZ, P0 ;  /* 0x000000ff03007208 */ /* 0x002fe20000000000 */
[----:B----4-:R-:W-:Y:S01]  /*13860*/  FMUL.FTZ R16, R2, R88 ;  /* 0x0000005802107220 */ /* 0x010fe20000410000 */
[----:B------:R-:W-:Y:S01]  /*13870*/  ISETP.GT.AND P0, PT, R218, R239, PT ;  /* 0x000000efda00720c */ /* 0x000fe20003f04270 */
[----:B------:R-:W-:Y:S02]  /*13880*/  FMUL.FTZ R17, R2, R89 ;  /* 0x0000005902117220 */ /* 0x000fe40000410000 */
[----:B------:R-:W-:Y:S04]  /*13890*/  FADD.FTZ R0, -R0, R70 ;  /* 0x0000004600007221 */ /* 0x000fe80000010100 */
[----:B------:R1:W-:Y:S01]  /*138a0*/  MUFU.EX2 R234, R4 ;  /* 0x0000000400ea7308 */ /* 0x0003e20000000800 */
[----:B------:R-:W-:Y:S02]  /*138b0*/  FMUL.FTZ R24, R2, R96 ;  /* 0x0000006002187220 */ /* 0x000fe40000410000 */
[----:B------:R-:W-:Y:S02]  /*138c0*/  FMUL.FTZ R0, R0, c[0x0][0x2d0] ;  /* 0x0000b40000007a20 */ /* 0x000fe40000410000 */
[C---:B-----5:R-:W-:Y:S02]  /*138d0*/  FMUL.FTZ R9, R2.reuse, R81 ;  /* 0x0000005102097220 */ /* 0x060fe40000410000 */
[C---:B------:R-:W-:Y:S02]  /*138e0*/  FMUL.FTZ R25, R2.reuse, R97 ;  /* 0x0000006102197220 */ /* 0x040fe40000410000 */
[--C-:B------:R-:W-:Y:S01]  /*138f0*/  FFMA.FTZ R70, R133, c[0x0][0x2d0], -R69.reuse ;  /* 0x0000b40085467a23 */ /* 0x100fe20000010845 */
[----:B------:R-:W4:Y:S01]  /*13900*/  MUFU.EX2 R233, R6 ;  /* 0x0000000600e97308 */ /* 0x000f220000000800 */
[C---:B------:R-:W-:Y:S02]  /*13910*/  FMUL.FTZ R32, R2.reuse, R104 ;  /* 0x0000006802207220 */ /* 0x040fe40000410000 */
[----:B------:R-:W-:Y:S01]  /*13920*/  FMUL.FTZ R33, R2, R105 ;  /* 0x0000006902217220 */ /* 0x000fe20000410000 */
[----:B---3--:R-:W-:Y:S01]  /*13930*/  F2FP.PACK_AB R74, R236, R237 ;  /* 0x000000edec4a723e */ /* 0x008fe200000000ff */
[C---:B------:R-:W-:Y:S02]  /*13940*/  FMUL.FTZ R8, R2.reuse, R80 ;  /* 0x0000005002087220 */ /* 0x040fe40000410000 */
[C---:B------:R-:W-:Y:S02]  /*13950*/  FMUL.FTZ R52, R2.reuse, R52 ;  /* 0x0000003402347220 */ /* 0x040fe40000410000 */
[C---:B------:R-:W-:Y:S01]  /*13960*/  FMUL.FTZ R53, R2.reuse, R53 ;  /* 0x0000003502357220 */ /* 0x040fe20000410000 */
[----:B------:R3:W-:Y:S01]  /*13970*/  MUFU.EX2 R232, R5 ;  /* 0x0000000500e87308 */ /* 0x0007e20000000800 */
[C---:B------:R-:W-:Y:S02]  /*13980*/  FMUL.FTZ R56, R2.reuse, R56 ;  /* 0x0000003802387220 */ /* 0x040fe40000410000 */
[C---:B------:R-:W-:Y:S02]  /*13990*/  FMUL.FTZ R57, R2.reuse, R57 ;  /* 0x0000003902397220 */ /* 0x040fe40000410000 */
[C---:B-1----:R-:W-:Y:S02]  /*139a0*/  FMUL.FTZ R4, R2.reuse, R76 ;  /* 0x0000004c02047220 */ /* 0x042fe40000410000 */
[C---:B------:R-:W-:Y:S02]  /*139b0*/  FMUL.FTZ R60, R2.reuse, R60 ;  /* 0x0000003c023c7220 */ /* 0x040fe40000410000 */
[C---:B------:R-:W-:Y:S01]  /*139c0*/  FMUL.FTZ R61, R2.reuse, R61 ;  /* 0x0000003d023d7220 */ /* 0x040fe20000410000 */
[----:B------:R-:W1:Y:S01]  /*139d0*/  MUFU.EX2 R228, R7 ;  /* 0x0000000700e47308 */ /* 0x000e620000000800 */
[C---:B------:R-:W-:Y:S02]  /*139e0*/  FMUL.FTZ R64, R2.reuse, R64 ;  /* 0x0000004002407220 */ /* 0x040fe40000410000 */
[C---:B------:R-:W-:Y:S01]  /*139f0*/  FMUL.FTZ R65, R2.reuse, R65 ;  /* 0x0000004102417220 */ /* 0x040fe20000410000 */
[----:B----4-:R-:W-:Y:S06]  /*13a00*/  F2FP.PACK_AB R73, R233, R234 ;  /* 0x000000eae949723e */ /* 0x010fec00000000ff */
[----:B------:R-:W4:Y:S01]  /*13a10*/  MUFU.EX2 R0, R0 ;  /* 0x0000000000007308 */ /* 0x000f220000000800 */
[----:B---3--:R-:W-:Y:S01]  /*13a20*/  FMUL.FTZ R5, R2, R77 ;  /* 0x0000004d02057220 */ /* 0x008fe20000410000 */
[----:B-1----:R-:W-:Y:S01]  /*13a30*/  F2FP.PACK_AB R75, R228, R232 ;  /* 0x000000e8e44b723e */ /* 0x002fe200000000ff */
[C---:B----4-:R-:W-:Y:S02]  /*13a40*/  FMUL.FTZ R6, R0.reuse, R78 ;  /* 0x0000004e00067220 */ /* 0x050fe40000410000 */
[C---:B------:R-:W-:Y:S02]  /*13a50*/  FMUL.FTZ R7, R0.reuse, R79 ;  /* 0x0000004f00077220 */ /* 0x040fe40000410000 */
[----:B------:R-:W1:Y:S01]  /*13a60*/  LDSM.16.MT88.4 R76, [R198+0x3100] ;  /* 0x00310000c64c783b */ /* 0x000e620000004200 */
[C---:B------:R-:W-:Y:S02]  /*13a70*/  FMUL.FTZ R10, R0.reuse, R82 ;  /* 0x00000052000a7220 */ /* 0x040fe40000410000 */
[C---:B------:R-:W-:Y:S02]  /*13a80*/  FMUL.FTZ R11, R0.reuse, R83 ;  /* 0x00000053000b7220 */ /* 0x040fe40000410000 */
[C---:B--2---:R-:W-:Y:S03]  /*13a90*/  HMMA.16816.F32 R4, R72.reuse, R12, R4 ;  /* 0x0000000c4804723c */ /* 0x044fe60000001804 */
        /* <DEDUP_REMOVED lines=331> */
.L_x_410:
[----:B------:R-:W2:Y:S04]  /*14f50*/  LDL R4, [R1+0xc] ;  /* 0x00000c0001047983 */ /* 0x000ea80000100800 */
[----:B------:R-:W3:Y:S01]  /*14f60*/  LDL R2, [R1+0x8] ;  /* 0x0000080001027983 */ /* 0x000ee20000100800 */
[----:B------:R-:W-:-:S02]  /*14f70*/  IMAD.MOV.U32 R0, RZ, RZ, c[0x0][0x2c4] ;  /* 0x0000b100ff007624 */ /* 0x000fc400078e00ff */
[----:B------:R-:W-:-:S03]  /*14f80*/  IMAD.MOV.U32 R5, RZ, RZ, c[0x0][0x32c] ;  /* 0x0000cb00ff057624 */ /* 0x000fc600078e00ff */
[----:B------:R-:W-:Y:S02]  /*14f90*/  ISETP.NE.AND P1, PT, R0, 0x1, PT ;  /* 0x000000010000780c */ /* 0x000fe40003f25270 */
[----:B------:R-:W1:Y:S01]  /*14fa0*/  S2R R0, SR_CTAID.X ;  /* 0x0000000000007919 */ /* 0x000e620000002500 */
[----:B------:R-:W-:Y:S02]  /*14fb0*/  ISETP.GE.AND P0, PT, R5, 0x1, PT ;  /* 0x000000010500780c */ /* 0x000fe40003f06270 */
[----:B-1----:R-:W-:Y:S01]  /*14fc0*/  LEA R0, R0, 0x7f, 0x7 ;  /* 0x0000007f00007811 */ /* 0x002fe200078e38ff */
[----:B--2---:R-:W-:-:S07]  /*14fd0*/  IMAD.MOV.U32 R6, RZ, RZ, R4 ;  /* 0x000000ffff067224 */ /* 0x004fce00078e0004 */
[----:B------:R-:W-:Y:S01]  /*14fe0*/  @P1 IMAD.HI.U32 R4, R0, c[0x0][0x2c8], RZ ;  /* 0x0000b20000041a27 */ /* 0x000fe200078e00ff */
[----:B---3--:R-:W-:-:S04]  /*14ff0*/  IADD3 R2, R2, 0x1, -R6 ;  /* 0x0000000102027810 */ /* 0x008fc80007ffe806 */
[----:B------:R-:W-:-:S05]  /*15000*/  @P1 SHF.R.U32.HI R0, RZ, c[0x0][0x2cc], R4 ;  /* 0x0000b300ff001a19 */ /* 0x000fca0000011604 */
        /* <DEDUP_REMOVED lines=12> */
.L_x_423:
[----:B------:R-:W-:-:S04]  /*150d0*/  MOV R4, 0x1 ;  /* 0x0000000100047802 */ /* 0x000fc80000000f00 */
[----:B------:R-:W-:-:S13]  /*150e0*/  ISETP.NE.AND P0, PT, R4, c[0x0][0x32c], PT ;  /* 0x0000cb0004007a0c */ /* 0x000fda0003f05270 */
[----:B------:R-:W-:-:S05]  /*150f0*/  @P0 IMAD.HI.U32 R4, R0, c[0x0][0x330], RZ ;  /* 0x0000cc0000040a27 */ /* 0x000fca00078e00ff */
[----:B------:R-:W-:-:S05]  /*15100*/  @P0 SHF.R.U32.HI R0, RZ, c[0x0][0x334], R4 ;  /* 0x0000cd00ff000a19 */ /* 0x000fca0000011604 */
.L_x_424:
[----:B------:R-:W-:-:S05]  /*15110*/  IMAD R0, R0, c[0x0][0x32c], RZ ;  /* 0x0000cb0000007a24 */ /* 0x000fca00078e02ff */
[----:B------:R-:W-:-:S04]  /*15120*/  IMNMX R2, R2, R0, !PT ;  /* 0x0000000002027217 */ /* 0x000fc80007800200 */
.L_x_422:
        /* <DEDUP_REMOVED lines=8> */
[----:B------:R-:W-:Y:S02]  /*151b0*/  MOV R70, R3 ;  /* 0x0000000300467202 */ /* 0x000fe40000000f00 */
[----:B------:R-:W-:Y:S02]  /*151c0*/  MOV R69, R68 ;  /* 0x0000004400457202 */ /* 0x000fe40000000f00 */
[----:B------:R-:W-:Y:S02]  /*151d0*/  MOV R218, R216 ;  /* 0x000000d800da7202 */ /* 0x000fe40000000f00 */
.L_x_428:
[----:B------:R-:W-:Y:S04]  /*151e0*/  DEPBAR.LE SB0, 0x0 ;  /* 0x000080000000791a */ /* 0x000fe80000000000 */
[----:B------:R-:W-:Y:S01]  /*151f0*/  BAR.SYNC.DEFER_BLOCKING 0x0 ;  /* 0x0000000000007b1d */ /* 0x000fe20000010000 */
[----:B------:R-:W-:Y:S02]  /*15200*/  ISETP.GT.AND P0, PT, R252, R218, PT ;  /* 0x000000dafc00720c */ /* 0x000fe40003f04270 */
[C---:B------:R-:W-:Y:S02]  /*15210*/  IADD3 R0, R224.reuse, 0x40, RZ ;  /* 0x00000040e0007810 */ /* 0x040fe40007ffe0ff */
[----:B------:R-:W-:Y:S02]  /*15220*/  ISETP.GE.AND P2, PT, R224, c[0x0][0x1d4], PT ;  /* 0x00007500e0007a0c */ /* 0x000fe40003f46270 */
[----:B------:R-:W-:Y:S02]  /*15230*/  ISETP.GE.AND P3, PT, R0, c[0x0][0x1d4], PT ;  /* 0x0000750000007a0c */ /* 0x000fe40003f66270 */
[----:B------:R-:W-:Y:S01]  /*15240*/  SHF.R.S32.HI R68, RZ, 0x1f, R224 ;  /* 0x0000001fff447819 */ /* 0x000fe200000114e0 */
[----:B------:R2:W3:Y:S04]  /*15250*/  LDSM.16.M88.4 R8, [R196+0x8100] ;  /* 0x00810000c408783b */ /* 0x0004e80000000200 */
[----:B------:R2:W4:Y:S04]  /*15260*/  LDSM.16.M88.4 R16, [R196+0x8900] ;  /* 0x00890000c410783b */ /* 0x0005280000000200 */
[----:B------:R2:W1:Y:S04]  /*15270*/  LDSM.16.M88.4 R24, [R196+0x9100] ;  /* 0x00910000c418783b */ /* 0x0004680000000200 */
        /* <DEDUP_REMOVED lines=10> */
[----:B---34-:R-:W3:Y:S01]  /*15320*/  S2R R12, SR_CTAID.Y ;  /* 0x00000000000c7919 */ /* 0x018ee20000002600 */
[----:B------:R-:W-:Y:S01]  /*15330*/  SHF.R.S32.HI R0, RZ, 0x1f, R220 ;  /* 0x0000001fff007819 */ /* 0x000fe200000114dc */
[----:B------:R-:W-:Y:S01]  /*15340*/  IMAD.WIDE.U32 R2, R220, c[0x0][0x208], RZ ;  /* 0x00008200dc027a25 */ /* 0x000fe200078e00ff */
[----:B-1----:R-:W-:Y:S02]  /*15350*/  SHF.R.S32.HI R4, RZ, 0x1f, R217 ;  /* 0x0000001fff047819 */ /* 0x002fe400000114d9 */
        /* <DEDUP_REMOVED lines=10> */
[----:B---3--:R-:W-:Y:S03]  /*15400*/  SHF.R.S32.HI R5, RZ, 0x1f, R12 ;  /* 0x0000001fff057819 */ /* 0x008fe6000001140c */
[----:B------:R-:W-:Y:S04]  /*15410*/  IMAD.WIDE.U32 R6, R12, c[0x0][0x210], RZ ;  /* 0x000084000c067a25 */ /* 0x000fe800078e00ff */
[----:B------:R-:W-:Y:S01]  /*15420*/  IMAD R5, R5, c[0x0][0x210], RZ ;  /* 0x0000840005057a24 */ /* 0x000fe200078e02ff */
[----:B------:R-:W-:Y:S03]  /*15430*/  IADD3 R0, P0, R6, R2, RZ ;  /* 0x0000000206007210 */ /* 0x000fe60007f1e0ff */
[----:B------:R-:W-:Y:S04]  /*15440*/  IMAD R5, R12, c[0x0][0x214], R5 ;  /* 0x000085000c057a24 */ /* 0x000fe800078e0205 */
[----:B------:R-:W-:Y:S05]  /*15450*/  IMAD.IADD R5, R7, 0x1, R5 ;  /* 0x0000000107057824 */ /* 0x000fea00078e0205 */
[----:B------:R-:W-:Y:S02]  /*15460*/  IADD3.X R3, R5, R3, R4, P0, !PT ;  /* 0x0000000305037210 */ /* 0x000fe400007fe404 */
[C---:B------:R-:W-:Y:S02]  /*15470*/  LEA R2, P0, R0.reuse, c[0x0][0x1f8], 0x1 ;  /* 0x00007e0000027a11 */ /* 0x040fe400078008ff */
[----:B------:R-:W-:Y:S02]  /*15480*/  IADD3 R4, -R229, 0x10, RZ ;  /* 0x00000010e5047810 */ /* 0x000fe40007ffe1ff */
[----:B------:R-:W-:Y:S01]  /*15490*/  LEA.HI.X R0, R0, c[0x0][0x1fc], R3, 0x1, P0 ;  /* 0x00007f0000007a11 */ /* 0x000fe200000f0c03 */
[----:B------:R-:W1:Y:S01]  /*154a0*/  SHFL.IDX PT, R23, R2, 0x2, 0x181f ;  /* 0x00581f0002177f89 */ /* 0x000e6200000e0000 */
[----:B------:R-:W-:Y:S01]  /*154b0*/  IMAD.SHL.U32 R3, R230, 0x2, RZ ;  /* 0x00000002e6037824 */ /* 0x000fe200078e00ff */
[----:B------:R-:W-:Y:S02]  /*154c0*/  LOP3.LUT R20, R4, 0xf, RZ, 0xc0, !PT ;  /* 0x0000000f04147812 */ /* 0x000fe400078ec0ff */
[----:B------:R-:W3:Y:S01]  /*154d0*/  SHFL.IDX PT, R28, R0, 0x2, 0x181f ;  /* 0x00581f00001c7f89 */ /* 0x000ee200000e0000 */
[----:B------:R-:W-:Y:S03]  /*154e0*/  SHF.L.U64.HI R4, R230, 0x1, R251 ;  /* 0x00000001e6047819 */ /* 0x000fe600000102fb */
[----:B------:R-:W4:Y:S04]  /*154f0*/  SHFL.IDX PT, R5, R2, RZ, 0x181f ;  /* 0x00181fff02057589 */ /* 0x000f2800000e0000 */
[----:B------:R-:W5:Y:S04]  /*15500*/  SHFL.IDX PT, R6, R0, RZ, 0x181f ;  /* 0x00181fff00067589 */ /* 0x000f6800000e0000 */
[----:B------:R2:W-:Y:S04]  /*15510*/  SHFL.IDX PT, R22, R0, 0x1, 0x181f ;  /* 0x00381f0000167f89 */ /* 0x0005e800000e0000 */
[----:B------:R-:W5:Y:S01]  /*15520*/  SHFL.IDX PT, R2, R2, 0x1, 0x181f ;  /* 0x00381f0002027f89 */ /* 0x000f6200000e0000 */
[----:B-1----:R-:W-:Y:S04]  /*15530*/  IADD3 R20, P1, P0, R20, R23, R3 ;  /* 0x0000001714147210 */ /* 0x002fe8000783e003 */
[----:B---3--:R-:W-:Y:S02]  /*15540*/  IADD3.X R21, RZ, R28, R4, P1, P0 ;  /* 0x0000001cff157210 */ /* 0x008fe40000fe0404 */
[C---:B----4-:R-:W-:Y:S02]  /*15550*/  IADD3 R14, P0, R5.reuse, R29, RZ ;  /* 0x0000001d050e7210 */ /* 0x050fe40007f1e0ff */
[----:B--2---:R-:W-:Y:S05]  /*15560*/  SHF.L.U64.HI R0, R224, 0x1, R68 ;  /* 0x00000001e0007819 */ /* 0x004fea0000010244 */
[C---:B-----5:R-:W-:Y:S01]  /*15570*/  IMAD.X R15, R6.reuse, 0x1, R0, P0 ;  /* 0x00000001060f7824 */ /* 0x060fe200000e0600 */
        /* <DEDUP_REMOVED lines=15> */
.L_x_426:
[C---:B-1-34-:R-:W-:Y:S01]  /*15670*/  HMMA.16816.F32 R4, R124.reuse, R8, RZ ;  /* 0x000000087c04723c */ /* 0x05afe200000018ff */
[----:B------:R-:W1:Y:S02]  /*15680*/  LDSM.16.M88.4 R156, [R202+0x8100] ;  /* 0x00810000ca9c783b */ /* 0x000e640000000200 */
[----:B------:R-:W-:Y:S05]  /*15690*/  ISETP.GT.AND P0, PT, R218, R252, PT ;  /* 0x000000fcda00720c */ /* 0x000fea0003f04270 */
[C---:B------:R-:W-:Y:S01]  /*156a0*/  HMMA.16816.F32 R8, R124.reuse, R10, RZ ;  /* 0x0000000a7c08723c */ /* 0x040fe200000018ff */
[----:B------:R-:W0:Y:S07]  /*156b0*/  LDGDEPBAR ;  /* 0x00000000000079af */ /* 0x000e2e0000000000 */
[C---:B------:R-:W-:Y:S01]  /*156c0*/  HMMA.16816.F32 R12, R124.reuse, R16, RZ ;  /* 0x000000107c0c723c */ /* 0x040fe200000018ff */
[----:B------:R-:W3:Y:S07]  /*156d0*/  LDSM.16.M88.4 R160, [R202+0x8900] ;  /* 0x00890000caa0783b */ /* 0x000eee0000000200 */
[C---:B------:R-:W-:Y:S01]  /*156e0*/  HMMA.16816.F32 R16, R124.reuse, R18, RZ ;  /* 0x000000127c10723c */ /* 0x040fe200000018ff */
[----:B------:R-:W-:Y:S07]  /*156f0*/  LDSM.16.M88.4 R164, [R202+0xa100] ;  /* 0x00a10000caa4783b */ /* 0x000fee0000000200 */
[C---:B------:R-:W-:Y:S01]  /*15700*/  HMMA.16816.F32 R20, R124.reuse, R24, RZ ;  /* 0x000000187c14723c */ /* 0x040fe200000018ff */
        /* <DEDUP_REMOVED lines=11> */
[----:B------:R-:W4:Y:S07]  /*157c0*/  LDSM.16.M88.4 R72, [R202+0x9100] ;  /* 0x00910000ca48783b */ /* 0x000f2e0000000200 */
[C---:B------:R-:W-:Y:S08]  /*157d0*/  HMMA.16816.F32 R12, R128.reuse, R132, R12 ;  /* 0x00000084800c723c */ /* 0x040ff0000000180c */
[C---:B------:R-:W-:Y:S01]  /*157e0*/  HMMA.16816.F32 R16, R128.reuse, R134, R16 ;  /* 0x000000868010723c */ /* 0x040fe20000001810 */
[----:B------:R-:W5:Y:S07]  /*157f0*/  LDSM.16.M88.4 R132, [R202+0x9900] ;  /* 0x00990000ca84783b */ /* 0x000f6e0000000200 */
[C---:B------:R-:W-:Y:S08]  /*15800*/  HMMA.16816.F32 R20, R128.reuse, R136, R20 ;  /* 0x000000888014723c */ /* 0x040ff00000001814 */
[C---:B------:R-:W-:Y:S01]  /*15810*/  HMMA.16816.F32 R24, R128.reuse, R138, R24 ;  /* 0x0000008a8018723c */ /* 0x040fe20000001818 */
[----:B------:R-:W2:Y:S07]  /*15820*/  LDSM.16.M88.4 R136, [R199] ;  /* 0x00000000c788783b */ /* 0x000eae0000000200 */
[C---:B------:R-:W-:Y:S08]  /*15830*/  HMMA.16816.F32 R28, R128.reuse, R140, R28 ;  /* 0x0000008c801c723c */ /* 0x040ff0000000181c */
[C---:B------:R-:W-:Y:S01]  /*15840*/  HMMA.16816.F32 R32, R128.reuse, R142, R32 ;  /* 0x0000008e8020723c */ /* 0x040fe20000001820 */
[----:B------:R-:W2:Y:S07]  /*15850*/  LDSM.16.M88.4 R140, [R199+0x800] ;  /* 0x00080000c78c783b */ /* 0x000eae0000000200 */
[C---:B------:R-:W-:Y:S08]  /*15860*/  HMMA.16816.F32 R36, R128.reuse, R144, R36 ;  /* 0x000000908024723c */ /* 0x040ff00000001824 */
[C---:B------:R-:W-:Y:S01]  /*15870*/  HMMA.16816.F32 R40, R128.reuse, R146, R40 ;  /* 0x000000928028723c */ /* 0x040fe20000001828 */
[----:B------:R-:W2:Y:S07]  /*15880*/  LDSM.16.M88.4 R144, [R199+0x1000] ;  /* 0x00100000c790783b */ /* 0x000eae0000000200 */
[C---:B------:R-:W-:Y:S08]  /*15890*/  HMMA.16816.F32 R44, R128.reuse, R148, R44 ;  /* 0x00000094802c723c */ /* 0x040ff0000000182c */
[----:B------:R-:W-:Y:S01]  /*158a0*/  HMMA.16816.F32 R48, R128, R150, R48 ;  /* 0x000000968030723c */ /* 0x000fe20000001830 */
[----:B------:R-:W2:Y:S07]  /*158b0*/  LDSM.16.M88.4 R148, [R199+0x1800] ;  /* 0x00180000c794783b */ /* 0x000eae0000000200 */
[C---:B-1----:R-:W-:Y:S08]  /*158c0*/  HMMA.16816.F32 R4, R152.reuse, R156, R4 ;  /* 0x0000009c9804723c */ /* 0x042ff00000001804 */
[C---:B------:R-:W-:Y:S01]  /*158d0*/  HMMA.16816.F32 R8, R152.reuse, R158, R8 ;  /* 0x0000009e9808723c */ /* 0x040fe20000001808 */
[----:B------:R-:W1:Y:S07]  /*158e0*/  LDSM.16.M88.4 R156, [R199+0x2000] ;  /* 0x00200000c79c783b */ /* 0x000e6e0000000200 */
[C---:B---3--:R-:W-:Y:S08]  /*158f0*/  HMMA.16816.F32 R12, R152.reuse, R160, R12 ;  /* 0x000000a0980c723c */ /* 0x048ff0000000180c */
[C---:B------:R-:W-:Y:S01]  /*15900*/  HMMA.16816.F32 R16, R152.reuse, R162, R16 ;  /* 0x000000a29810723c */ /* 0x040fe20000001810 */
[----:B------:R-:W-:Y:S07]  /*15910*/  LDSM.16.M88.4 R160, [R196+0xb900] ;  /* 0x00b90000c4a0783b */ /* 0x000fee0000000200 */
[C---:B----4-:R-:W-:Y:S08]  /*15920*/  HMMA.16816.F32 R20, R152.reuse, R72, R20 ;  /* 0x000000489814723c */ /* 0x050ff00000001814 */
[C---:B------:R-:W-:Y:S01]  /*15930*/  HMMA.16816.F32 R24, R152.reuse, R74, R24 ;  /* 0x0000004a9818723c */ /* 0x040fe20000001818 */
[----:B------:R-:W3:Y:S07]  /*15940*/  LDSM.16.M88.4 R72, [R199+0x2800] ;  /* 0x00280000c748783b */ /* 0x000eee0000000200 */
[C---:B-----5:R-:W-:Y:S08]  /*15950*/  HMMA.16816.F32 R28, R152.reuse, R132, R28 ;  /* 0x00000084981c723c */ /* 0x060ff0000000181c */
[C---:B------:R-:W-:Y:S01]  /*15960*/  HMMA.16816.F32 R32, R152.reuse, R134, R32 ;  /* 0x000000869820723c */ /* 0x040fe20000001820 */
[----:B------:R-:W4:Y:S07]  /*15970*/  LDSM.16.M88.4 R132, [R196+0xb100] ;  /* 0x00b10000c484783b */ /* 0x000f2e0000000200 */
[C---:B------:R-:W-:Y:S08]  /*15980*/  HMMA.16816.F32 R36, R152.reuse, R164, R36 ;  /* 0x000000a49824723c */ /* 0x040ff00000001824 */
        /* <DEDUP_REMOVED lines=10> */
[----:B------:R-:W2:Y:S07]  /*15a30*/  LDSM.16.M88.4 R140, [R196+0xd900] ;  /* 0x00d90000c48c783b */ /* 0x000eae0000000200 */
[C---:B------:R-:W-:Y:S08]  /*15a40*/  HMMA.16816.F32 R20, R172.reuse, R144, R20 ;  /* 0x00000090ac14723c */ /* 0x040ff00000001814 */
[C---:B------:R-:W-:Y:S01]  /*15a50*/  HMMA.16816.F32 R24, R172.reuse, R146, R24 ;  /* 0x00000092ac18723c */ /* 0x040fe20000001818 */
[----:B------:R-:W2:Y:S07]  /*15a60*/  LDSM.16.M88.4 R144, [R209] ;  /* 0x00000000d190783b */ /* 0x000eae0000000200 */
[C---:B------:R-:W-:Y:S08]  /*15a70*/  HMMA.16816.F32 R28, R172.reuse, R148, R28 ;  /* 0x00000094ac1c723c */ /* 0x040ff0000000181c */
[C---:B------:R-:W-:Y:S01]  /*15a80*/  HMMA.16816.F32 R32, R172.reuse, R150, R32 ;  /* 0x00000096ac20723c */ /* 0x040fe20000001820 */
[----:B------:R-:W2:Y:S07]  /*15a90*/  LDSM.16.M88.4 R148, [R208] ;  /* 0x00000000d094783b */ /* 0x000eae0000000200 */
[C---:B-1----:R-:W-:Y:S08]  /*15aa0*/  HMMA.16816.F32 R36, R172.reuse, R156, R36 ;  /* 0x0000009cac24723c */ /* 0x042ff00000001824 */
[C---:B------:R-:W-:Y:S01]  /*15ab0*/  HMMA.16816.F32 R40, R172.reuse, R158, R40 ;  /* 0x0000009eac28723c */ /* 0x040fe20000001828 */
[----:B------:R-:W-:Y:S07]  /*15ac0*/  LDSM.16.M88.4 R156, [R205] ;  /* 0x00000000cd9c783b */ /* 0x000fee0000000200 */
[C---:B---3--:R-:W-:Y:S08]  /*15ad0*/  HMMA.16816.F32 R44, R172.reuse, R72, R44 ;  /* 0x00000048ac2c723c */ /* 0x048ff0000000182c */
[----:B------:R-:W-:Y:S01]  /*15ae0*/  HMMA.16816.F32 R48, R172, R74, R48 ;  /* 0x0000004aac30723c */ /* 0x000fe20000001830 */
[----:B------:R-:W1:Y:S07]  /*15af0*/  LDSM.16.M88.4 R72, [R207] ;  /* 0x00000000cf48783b */ /* 0x000e6e0000000200 */
[C---:B----4-:R-:W-:Y:S08]  /*15b00*/  HMMA.16816.F32 R4, R176.reuse, R132, R4 ;  /* 0x00000084b004723c */ /* 0x050ff00000001804 */
[C---:B------:R-:W-:Y:S01]  /*15b10*/  HMMA.16816.F32 R8, R176.reuse, R134, R8 ;  /* 0x00000086b008723c */ /* 0x040fe20000001808 */
[----:B------:R-:W3:Y:S07]  /*15b20*/  LDSM.16.M88.4 R132, [R206] ;  /* 0x00000000ce84783b */ /* 0x000eee0000000200 */
[C---:B------:R-:W-:Y:S08]  /*15b30*/  HMMA.16816.F32 R12, R176.reuse, R160, R12 ;  /* 0x000000a0b00c723c */ /* 0x040ff0000000180c */
[C---:B------:R-:W-:Y:S01]  /*15b40*/  HMMA.16816.F32 R16, R176.reuse, R162, R16 ;  /* 0x000000a2b010723c */ /* 0x040fe20000001810 */
[----:B------:R-:W4:Y:S07]  /*15b50*/  LDSM.16.M88.4 R160, [R204] ;  /* 0x00000000cca0783b */ /* 0x000f2e0000000200 */
[C---:B-----5:R-:W-:Y:S08]  /*15b60*/  HMMA.16816.F32 R20, R176.reuse, R164, R20 ;  /* 0x000000a4b014723c */ /* 0x060ff00000001814 */
[C---:B------:R-:W-:Y:S01]  /*15b70*/  HMMA.16816.F32 R24, R176.reuse, R166, R24 ;  /* 0x000000a6b018723c */ /* 0x040fe20000001818 */
[----:B------:R-:W5:Y:S07]  /*15b80*/  LDSM.16.M88.4 R164, [R202+0xb100] ;  /* 0x00b10000caa4783b */ /* 0x000f6e0000000200 */
[C---:B------:R-:W-:Y:S08]  /*15b90*/  HMMA.16816.F32 R28, R176.reuse, R168, R28 ;  /* 0x000000a8b01c723c */ /* 0x040ff0000000181c */
[C---:B------:R-:W-:Y:S01]  /*15ba0*/  HMMA.16816.F32 R32, R176.reuse, R170, R32 ;  /* 0x000000aab020723c */ /* 0x040fe20000001820 */
[----:B------:R-:W-:Y:S07]  /*15bb0*/  LDSM.16.M88.4 R168, [R202+0xd100] ;  /* 0x00d10000caa8783b */ /* 0x000fee0000000200 */
[C---:B--2---:R-:W-:Y:S08]  /*15bc0*/  HMMA.16816.F32 R36, R176.reuse, R136, R36 ;  /* 0x00000088b024723c */ /* 0x044ff00000001824 */
[C---:B------:R-:W-:Y:S01]  /*15bd0*/  HMMA.16816.F32 R40, R176.reuse, R138, R40 ;  /* 0x0000008ab028723c */ /* 0x040fe20000001828 */
[----:B------:R-:W2:Y:S07]  /*15be0*/  LDSM.16.M88.4 R136, [R202+0xb900] ;  /* 0x00b90000ca88783b */ /* 0x000eae0000000200 */
[C---:B------:R-:W-:Y:S08]  /*15bf0*/  HMMA.16816.F32 R44, R176.reuse, R140, R44 ;  /* 0x0000008cb02c723c */ /* 0x040ff0000000182c */
        /* <DEDUP_REMOVED lines=10> */
[----:B------:R-:W1:Y:S07]  /*15ca0*/  LDSM.16.M88.4 R72, [R199+0x3800] ;  /* 0x00380000c748783b */ /* 0x000e6e0000000200 */
[C---:B---3--:R-:W-:Y:S08]  /*15cb0*/  HMMA.16816.F32 R28, R180.reuse, R132, R28 ;  /* 0x00000084b41c723c */ /* 0x048ff0000000181c */
[C---:B------:R-:W-:Y:S08]  /*15cc0*/  HMMA.16816.F32 R32, R180.reuse, R134, R32 ;  /* 0x00000086b420723c */ /* 0x040ff00000001820 */
[C---:B------:R-:W-:Y:S08]  /*15cd0*/  HMMA.16816.F32 R36, R180.reuse, R156, R36 ;  /* 0x0000009cb424723c */ /* 0x040ff00000001824 */
[C---:B------:R-:W-:Y:S08]  /*15ce0*/  HMMA.16816.F32 R40, R180.reuse, R158, R40 ;  /* 0x0000009eb428723c */ /* 0x040ff00000001828 */
[C---:B----4-:R-:W-:Y:S08]  /*15cf0*/  HMMA.16816.F32 R44, R180.reuse, R160, R44 ;  /* 0x000000a0b42c723c */ /* 0x050ff0000000182c */
[----:B------:R-:W-:Y:S08]  /*15d00*/  HMMA.16816.F32 R48, R180, R162, R48 ;  /* 0x000000a2b430723c */ /* 0x000ff00000001830 */
[C---:B-----5:R-:W-:Y:S08]  /*15d10*/  HMMA.16816.F32 R4, R184.reuse, R164, R4 ;  /* 0x000000a4b804723c */ /* 0x060ff00000001804 */
        /* <DEDUP_REMOVED lines=127> */
[----:B------:R-:W-:Y:S02]  /*16510*/  IMAD.MOV.U32 R217, RZ, RZ, RZ ;  /* 0x000000ffffd97224 */ /* 0x000fe400078e00ff */
[----:B----4-:R-:W-:Y:S01]  /*16520*/  IMAD.SHL.U32 R17, R224, 0x2, RZ ;  /* 0x00000002e0117824 */ /* 0x010fe200078e00ff */
        /* <DEDUP_REMOVED lines=12> */
[----:B----4-:R-:W-:Y:S01]  /*165f0*/  @!P1 IADD3 R3, P0, R0, R226, RZ ;  /* 0x000000e200039210 */ /* 0x010fe20007f1e0ff */
        /* <DEDUP_REMOVED lines=36> */
[C---:B---3--:R-:W-:Y:S02]  /*16840*/  IADD3 R10, P0, R5.reuse, R17, RZ ;  /* 0x00000011050a7210 */ /* 0x048fe40007f1e0ff */
        /* <DEDUP_REMOVED lines=17> */
.L_x_427:
[----:B--234-:R-:W-:Y:S01]  /*16960*/  FMNMX.FTZ R0, R132, R69, !PT ;  /* 0x0000004584007209 */ /* 0x01cfe20007810000 */
[----:B-1----:R-:W-:Y:S01]  /*16970*/  LDSM.16.MT88.4 R12, [R197+0x100] ;  /* 0x00010000c50c783b */ /* 0x002fe20000004200 */
        /* <DEDUP_REMOVED lines=66> */
[----:B------:R-:W-:Y:S02]  /*16da0*/  FFMA.FTZ R32, R74, c[0x0][0x2d0], -R143 ;  /* 0x0000b4004a207a23 */ /* 0x000fe4000001088f */
[--C-:B------:R-:W-:Y:S02]  /*16db0*/  FFMA.FTZ R8, R138, c[0x0][0x2d0], -R69.reuse ;  /* 0x0000b4008a087a23 */ /* 0x100fe40000010845 */
[--C-:B------:R-:W-:Y:S02]  /*16dc0*/  FFMA.FTZ R6, R134, c[0x0][0x2d0], -R69.reuse ;  /* 0x0000b40086067a23 */ /* 0x100fe40000010845 */
[----:B------:R-:W-:Y:S01]  /*16dd0*/  FFMA.FTZ R40, R139, c[0x0][0x2d0], -R69 ;  /* 0x0000b4008b287a23 */ /* 0x000fe20000010845 */
[----:B------:R2:W3:Y:S01]  /*16de0*/  MUFU.EX2 R2, R0 ;  /* 0x0000000000027308 */ /* 0x0004e20000000800 */
[----:B------:R-:W-:Y:S02]  /*16df0*/  FFMA.FTZ R48, R141, c[0x0][0x2d0], -R143 ;  /* 0x0000b4008d307a23 */ /* 0x000fe4000001088f */
[----:B------:R-:W-:Y:S07]  /*16e00*/  FFMA.FTZ R71, R71, c[0x0][0x2d0], -R69 ;  /* 0x0000b40047477a23 */ /* 0x000fee0000010845 */
[----:B------:R4:W-:Y:S01]  /*16e10*/  MUFU.EX2 R242, R8 ;  /* 0x0000000800f27308 */ /* 0x0009e20000000800 */
[--C-:B-1----:R-:W-:Y:S09]  /*16e20*/  FFMA.FTZ R4, R137, c[0x0][0x2d0], -R143.reuse ;  /* 0x0000b40089047a23 */ /* 0x102ff2000001088f */
        /* <DEDUP_REMOVED lines=18> */
[----:B------:R-:W-:Y:S01]  /*16f50*/  FMUL.FTZ R52, R2, R52 ;  /* 0x0000003402347220 */ /* 0x000fe20000410000 */
        /* <DEDUP_REMOVED lines=14> */
[----:B-1----:R-:W-:Y:S02]  /*17040*/  FFMA.FTZ R4, R73, c[0x0][0x2d0], -R143 ;  /* 0x0000b40049047a23 */ /* 0x002fe4000001088f */
[C---:B------:R-:W-:Y:S02]  /*17050*/  FMUL.FTZ R19, R0.reuse, R91 ;  /* 0x0000005b00137220 */ /* 0x040fe40000410000 */
[C---:B------:R-:W-:Y:S01]  /*17060*/  FMUL.FTZ R26, R0.reuse, R98 ;  /* 0x00000062001a7220 */ /* 0x040fe20000410000 */
[----:B------:R1:W5:Y:S01]  /*17070*/  MUFU.EX2 R245, R4 ;  /* 0x0000000400f57308 */ /* 0x0003620000000800 */
[C---:B------:R-:W-:Y:S01]  /*17080*/  FMUL.FTZ R27, R0.reuse, R99 ;  /* 0x00000063001b7220 */ /* 0x040fe20000410000 */
[----:B------:R-:W-:Y:S01]  /*17090*/  LDSM.16.MT88.4 R88, [R200+0x3100] ;  /* 0x00310000c858783b */ /* 0x000fe20000004200 */
[----:B------:R-:W-:Y:S02]  /*170a0*/  FMUL.FTZ R34, R0, R106 ;  /* 0x0000006a00227220 */ /* 0x000fe40000410000 */
        /* <DEDUP_REMOVED lines=12> */
[C---:B------:R-:W-:Y:S02]  /*17170*/  FMUL.FTZ R55, R0.reuse, R55 ;  /* 0x0000003700377220 */ /* 0x040fe40000410000 */
        /* <DEDUP_REMOVED lines=16> */
[----:B-1----:R-:W-:Y:S09]  /*17280*/  FFMA.FTZ R4, R136, c[0x0][0x2d0], -R69 ;  /* 0x0000b40088047a23 */ /* 0x002ff20000010845 */
[----:B------:R-:W1:Y:S01]  /*17290*/  MUFU.EX2 R240, R4 ;  /* 0x0000000400f07308 */ /* 0x000e620000000800 */
[--C-:B--2---:R-:W-:Y:S09]  /*172a0*/  FFMA.FTZ R70, R146, c[0x0][0x2d0], -R143.reuse ;  /* 0x0000b40092467a23 */ /* 0x104ff2000001088f */
[----:B------:R-:W-:Y:S01]  /*172b0*/  MUFU.EX2 R71, R71 ;  /* 0x0000004700477308 */ /* 0x000fe20000000800 */
[----:B---3--:R-:W-:Y:S02]  /*172c0*/  FMUL.FTZ R48, R2, R120 ;  /* 0x0000007802307220 */ /* 0x008fe40000410000 */
[----:B------:R-:W-:Y:S01]  /*172d0*/  LDSM.16.MT88.4 R120, [R198+0x5900] ;  /* 0x00590000c678783b */ /* 0x000fe20000004200 */
[----:B-1----:R-:W-:Y:S01]  /*172e0*/  F2FP.PACK_AB R79, R240, R241 ;  /* 0x000000f1f04f723e */ /* 0x002fe200000000ff */
[C---:B------:R-:W-:Y:S01]  /*172f0*/  FMUL.FTZ R4, R2.reuse, R76 ;  /* 0x0000004c02047220 */ /* 0x040fe20000410000 */
        /* <DEDUP_REMOVED lines=47> */
[----:B-1----:R-:W-:Y:S04]  /*175f0*/  FFMA.FTZ R70, R147, c[0x0][0x2d0], -R143 ;  /* 0x0000b40093467a23 */ /* 0x002fe8000001088f */
        /* <DEDUP_REMOVED lines=15> */
[----:B-1----:R-:W-:Y:S06]  /*176f0*/  FFMA.FTZ R70, R149, c[0x0][0x2d0], -R69 ;  /* 0x0000b40095467a23 */ /* 0x002fec0000010845 */
        /* <DEDUP_REMOVED lines=15> */
[----:B-1----:R-:W-:Y:S04]  /*177f0*/  FFMA.FTZ R70, R150, c[0x0][0x2d0], -R143 ;  /* 0x0000b40096467a23 */ /* 0x002fe8000001088f */
        /* <DEDUP_REMOVED lines=15> */
[----:B-1----:R-:W-:Y:S03]  /*178f0*/  FFMA.FTZ R70, R157, c[0x0][0x2d0], -R69 ;  /* 0x0000b4009d467a23 */ /* 0x002fe60000010845 */
        /* <DEDUP_REMOVED lines=12> */
[----:B-1----:R-:W-:Y:S04]  /*179c0*/  FFMA.FTZ R70, R159, c[0x0][0x2d0], -R143 ;  /* 0x0000b4009f467a23 */ /* 0x002fe8000001088f */
        /* <DEDUP_REMOVED lines=15> */
[----:B-1----:R-:W-:Y:S04]  /*17ac0*/  FFMA.FTZ R70, R161, c[0x0][0x2d0], -R69 ;  /* 0x0000b400a1467a23 */ /* 0x002fe80000010845 */
        /* <DEDUP_REMOVED lines=13> */
[----:B-1----:R-:W-:Y:S04]  /*17ba0*/  FFMA.FTZ R70, R163, c[0x0][0x2d0], -R143 ;  /* 0x0000b400a3467a23 */ /* 0x002fe8000001088f */
[----:B------:R1:W1:Y:S02]  /*17bb0*/  MUFU.EX2 R148, R70 ;  /* 0x0000004600947308 */ /* 0x0002640000000800 */
[--C-:B-1----:R-:W-:Y:S01]  /*17bc0*/  FFMA.FTZ R70, R164, c[0x0][0x2d0], -R69.reuse ;  /* 0x0000b400a4467a23 */ /* 0x102fe20000010845 */
[----:B------:R-:W-:Y:S07]  /*17bd0*/  F2FP.PACK_AB R78, R148, R149 ;  /* 0x00000095944e723e */ /* 0x000fee00000000ff */
[----:B------:R1:W-:Y:S02]  /*17be0*/  MUFU.EX2 R147, R70 ;  /* 0x0000004600937308 */ /* 0x0003e40000000800 */
[----:B-1----:R-:W-:Y:S08]  /*17bf0*/  FFMA.FTZ R70, R165, c[0x0][0x2d0], -R69 ;  /* 0x0000b400a5467a23 */ /* 0x002ff00000010845 */
        /* <DEDUP_REMOVED lines=8> */
[----:B-1----:R-:W-:Y:S04]  /*17c80*/  FFMA.FTZ R70, R167, c[0x0][0x2d0], -R143 ;  /* 0x0000b400a7467a23 */ /* 0x002fe8000001088f */
        /* <DEDUP_REMOVED lines=16> */
[----:B-1----:R-:W-:Y:S04]  /*17d90*/  FFMA.FTZ R70, R170, c[0x0][0x2d0], -R69 ;  /* 0x0000b400aa467a23 */ /* 0x002fe80000010845 */
        /* <DEDUP_REMOVED lines=13> */
[----:B-1----:R-:W-:Y:S04]  /*17e70*/  FFMA.FTZ R70, R171, c[0x0][0x2d0], -R143 ;  /* 0x0000b400ab467a23 */ /* 0x002fe8000001088f */
[----:B------:R1:W3:Y:S02]  /*17e80*/  MUFU.EX2 R139, R70 ;  /* 0x00000046008b7308 */ /* 0x0002e40000000800 */
[--C-:B-1----:R-:W-:Y:S01]  /*17e90*/  FFMA.FTZ R70, R188, c[0x0][0x2d0], -R69.reuse ;  /* 0x0000b400bc467a23 */ /* 0x102fe20000010845 */
[----:B---3--:R-:W-:Y:S07]  /*17ea0*/  F2FP.PACK_AB R78, R139, R140 ;  /* 0x0000008c8b4e723e */ /* 0x008fee00000000ff */
[----:B------:R1:W-:Y:S02]  /*17eb0*/  MUFU.EX2 R138, R70 ;  /* 0x00000046008a7308 */ /* 0x0003e40000000800 */
[----:B-1----:R-:W-:Y:S08]  /*17ec0*/  FFMA.FTZ R70, R189, c[0x0][0x2d0], -R69 ;  /* 0x0000b400bd467a23 */ /* 0x002ff00000010845 */
        /* <DEDUP_REMOVED lines=8> */
[----:B-1----:R-:W-:Y:S04]  /*17f50*/  FFMA.FTZ R70, R190, c[0x0][0x2d0], -R143 ;  /* 0x0000b400be467a23 */ /* 0x002fe8000001088f */
        /* <DEDUP_REMOVED lines=96> */
.L_x_425:
[----:B------:R-:W-:-:S13]  /*18560*/  ISETP.GE.AND P0, PT, R216, R252, PT ;  /* 0x000000fcd800720c */ /* 0x000fda0003f06270 */
[----:B------:R-:W-:Y:S05]  /*18570*/  @!P0 BRA `(.L_x_429) ;  /* 0x000045f000008947 */ /* 0x000fea0003800000 */
[----:B------:R-:W-:Y:S01]  /*18580*/  SHF.R.S32.HI R0, RZ, 0x1f, R224 ;  /* 0x0000001fff007819 */ /* 0x000fe200000114e0 */
[C---:B------:R-:W-:Y:S01]  /*18590*/  IMAD.SHL.U32 R241, R224.reuse, 0x2, RZ ;  /* 0x00000002e0f17824 */ /* 0x040fe200078e00ff */
[----:B------:R-:W-:Y:S01]  /*185a0*/  MOV R69, R68 ;  /* 0x0000004400457202 */ /* 0x000fe20000000f00 */
[----:B------:R-:W-:Y:S01]  /*185b0*/  IMAD.MOV.U32 R70, RZ, RZ, R3 ;  /* 0x000000ffff467224 */ /* 0x000fe200078e0003 */
[----:B------:R-:W-:Y:S01]  /*185c0*/  SHF.L.U64.HI R221, R224, 0x1, R0 ;  /* 0x00000001e0dd7819 */ /* 0x000fe20000010200 */
[C---:B------:R-:W-:Y:S01]  /*185d0*/  IMAD.SHL.U32 R218, R230.reuse, 0x2, RZ ;  /* 0x00000002e6da7824 */ /* 0x040fe200078e00ff */
[----:B------:R-:W-:Y:S01]  /*185e0*/  SHF.L.U64.HI R228, R230, 0x1, R251 ;  /* 0x00000001e6e47819 */ /* 0x000fe200000102fb */
[----:B------:R-:W-:Y:S02]  /*185f0*/  ULDC UR4, c[0x0][0x324] ;  /* 0x0000c90000047ab9 */ /* 0x000fe40000000800 */
[----:B------:R-:W-:Y:S02]  /*18600*/  ULOP3.LUT UR4, URZ, UR4, URZ, 0x33, !UPT ;  /* 0x000000043f047292 */ /* 0x000fe4000f8e333f */
.L_x_439:
[----:B------:R-:W-:Y:S04]  /*18610*/  DEPBAR.LE SB0, 0x0 ;  /* 0x000080000000791a */ /* 0x000fe80000000000 */
[----:B------:R-:W-:Y:S01]  /*18620*/  BAR.SYNC.DEFER_BLOCKING 0x0 ;  /* 0x0000000000007b1d */ /* 0x000fe20000010000 */
[----:B------:R-:W-:Y:S01]  /*18630*/  SHF.R.S32.HI R0, RZ, 0x1f, R220 ;  /* 0x0000001fff007819 */ /* 0x000fe200000114dc */
[----:B------:R-:W-:Y:S01]  /*18640*/  IMAD.WIDE.U32 R2, R220, c[0x0][0x208], RZ ;  /* 0x00008200dc027a25 */ /* 0x000fe200078e00ff */
[C---:B------:R-:W-:Y:S02]  /*18650*/  ISETP.GE.AND P2, PT, R224.reuse, c[0x0][0x1d4], PT ;  /* 0x00007500e0007a0c */ /* 0x040fe40003f46270 */
[----:B------:R-:W-:Y:S01]  /*18660*/  IADD3 R166, R224, 0x40, RZ ;  /* 0x00000040e0a67810 */ /* 0x000fe20007ffe0ff */
[----:B------:R-:W-:Y:S01]  /*18670*/  IMAD R0, R0, c[0x0][0x208], RZ ;  /* 0x0000820000007a24 */ /* 0x000fe200078e02ff */
[C---:B------:R-:W-:Y:S02]  /*18680*/  IADD3 R167, R219.reuse, 0x1100, RZ ;  /* 0x00001100dba77810 */ /* 0x040fe40007ffe0ff */
[----:B------:R-:W-:Y:S01]  /*18690*/  ISETP.GE.AND P1, PT, R166, c[0x0][0x1d4], PT ;  /* 0x00007500a6007a0c */ /* 0x000fe20003f26270 */
[----:B------:R-:W-:Y:S01]  /*186a0*/  IMAD R0, R220, c[0x0][0x20c], R0 ;  /* 0x00008300dc007a24 */ /* 0x000fe200078e0200 */
[----:B------:R-:W-:Y:S04]  /*186b0*/  IADD3 R166, R219, 0x3100, RZ ;  /* 0x00003100dba67810 */ /* 0x000fe80007ffe0ff */
[----:B------:R-:W-:Y:S02]  /*186c0*/  IADD3 R3, R3, R0, RZ ;  /* 0x0000000003037210 */ /* 0x000fe40007ffe0ff */
[----:B------:R-:W-:Y:S03]  /*186d0*/  SHF.R.S32.HI R0, RZ, 0x1f, R217 ;  /* 0x0000001fff007819 */ /* 0x000fe600000114d9 */
[C---:B------:R-:W-:Y:S01]  /*186e0*/  IMAD.WIDE.U32 R2, R217.reuse, c[0x0][0x218], R2 ;  /* 0x00008600d9027a25 */ /* 0x040fe200078e0002 */
[----:B------:R-:W2:Y:S03]  /*186f0*/  LDSM.16.M88.4 R8, [R196+0x8100] ;  /* 0x00810000c408783b */ /* 0x000ea60000000200 */
[----:B------:R-:W-:Y:S04]  /*18700*/  IMAD R0, R0, c[0x0][0x218], RZ ;  /* 0x0000860000007a24 */ /* 0x000fe800078e02ff */
[----:B------:R-:W-:Y:S01]  /*18710*/  IMAD R0, R217, c[0x0][0x21c], R0 ;  /* 0x00008700d9007a24 */ /* 0x000fe200078e0200 */
[----:B------:R-:W3:Y:S08]  /*18720*/  LDSM.16.M88.4 R16, [R196+0x8900] ;  /* 0x00890000c410783b */ /* 0x000ef00000000200 */
[----:B------:R-:W4:Y:S08]  /*18730*/  S2R R12, SR_CTAID.Y ;  /* 0x00000000000c7919 */ /* 0x000f300000002600 */
[----:B------:R-:W5:Y:S08]  /*18740*/  LDSM.16.M88.4 R24, [R196+0x9100] ;  /* 0x00910000c418783b */ /* 0x000f700000000200 */
[----:B------:R-:W1:Y:S02]  /*18750*/  LDSM.16.M88.4 R32, [R196+0x9900] ;  /* 0x00990000c420783b */ /* 0x000e640000000200 */
[C---:B-12---:R-:W-:Y:S06]  /*18760*/  HMMA.16816.F32 R4, R124.reuse, R8, RZ ;  /* 0x000000087c04723c */ /* 0x046fec00000018ff */
[----:B------:R-:W1:Y:S01]  /*18770*/  LDSM.16.M88.4 R40, [R196+0xa100] ;  /* 0x00a10000c428783b */ /* 0x000e620000000200 */
[----:B----4-:R-:W-:Y:S01]  /*18780*/  SHF.R.S32.HI R20, RZ, 0x1f, R12 ;  /* 0x0000001fff147819 */ /* 0x010fe2000001140c */
[----:B------:R-:W-:Y:S01]  /*18790*/  IMAD.WIDE.U32 R22, R12, c[0x0][0x210], RZ ;  /* 0x000084000c167a25 */ /* 0x000fe200078e00ff */
[C---:B------:R-:W-:Y:S03]  /*187a0*/  HMMA.16816.F32 R8, R124.reuse, R10, RZ ;  /* 0x0000000a7c08723c */ /* 0x040fe600000018ff */
[----:B------:R-:W-:Y:S02]  /*187b0*/  IMAD R20, R20, c[0x0][0x210], RZ ;  /* 0x0000840014147a24 */ /* 0x000fe400078e02ff */
[----:B------:R-:W-:Y:S01]  /*187c0*/  LDSM.16.M88.4 R48, [R196+0xa900] ;  /* 0x00a90000c430783b */ /* 0x000fe20000000200 */
[----:B------:R-:W-:Y:S01]  /*187d0*/  IADD3 R2, P0, R22, R2, RZ ;  /* 0x0000000216027210 */ /* 0x000fe20007f1e0ff */
[----:B------:R-:W-:Y:S02]  /*187e0*/  IMAD R20, R12, c[0x0][0x214], R20 ;  /* 0x000085000c147a24 */ /* 0x000fe400078e0214 */
[C---:B---3--:R-:W-:Y:S04]  /*187f0*/  HMMA.16816.F32 R12, R124.reuse, R16, RZ ;  /* 0x000000107c0c723c */ /* 0x048fe800000018ff */
[----:B------:R-:W-:Y:S01]  /*18800*/  LDSM.16.M88.4 R72, [R203] ;  /* 0x00000000cb48783b */ /* 0x000fe20000000200 */
[----:B------:R-:W-:Y:S03]  /*18810*/  IADD3 R20, R23, R20, RZ ;  /* 0x0000001417147210 */ /* 0x000fe60007ffe0ff */
[C---:B------:R-:W-:Y:S01]  /*18820*/  HMMA.16816.F32 R16, R124.reuse, R18, RZ ;  /* 0x000000127c10723c */ /* 0x040fe200000018ff */
[----:B------:R-:W-:Y:S03]  /*18830*/  IADD3.X R3, R20, R3, R0, P0, !PT ;  /* 0x0000000314037210 */ /* 0x000fe600007fe400 */
[----:B------:R-:W-:Y:S01]  /*18840*/  LDSM.16.M88.4 R132, [R214] ;  /* 0x00000000d684783b */ /* 0x000fe20000000200 */
[C---:B------:R-:W-:Y:S03]  /*18850*/  LEA R0, P0, R2.reuse, c[0x0][0x1f8], 0x1 ;  /* 0x00007e0002007a11 */ /* 0x040fe600078008ff */
[C---:B-----5:R-:W-:Y:S01]  /*18860*/  HMMA.16816.F32 R20, R124.reuse, R24, RZ ;  /* 0x000000187c14723c */ /* 0x060fe200000018ff */
[----:B------:R-:W-:Y:S03]  /*18870*/  LEA.HI.X R2, R2, c[0x0][0x1fc], R3, 0x1, P0 ;  /* 0x00007f0002027a11 */ /* 0x000fe600000f0c03 */
[----:B------:R-:W-:Y:S04]  /*18880*/  LDSM.16.M88.4 R136, [R213] ;  /* 0x00000000d588783b */ /* 0x000fe80000000200 */
[C---:B------:R-:W-:Y:S04]  /*18890*/  HMMA.16816.F32 R24, R124.reuse, R26, RZ ;  /* 0x0000001a7c18723c */ /* 0x040fe800000018ff */
[----:B------:R-:W2:Y:S04]  /*188a0*/  SHFL.IDX PT, R3, R0, RZ, 0x181f ;  /* 0x00181fff00037589 */ /* 0x000ea800000e0000 */
[C---:B------:R-:W-:Y:S04]  /*188b0*/  HMMA.16816.F32 R28, R124.reuse, R32, RZ ;  /* 0x000000207c1c723c */ /* 0x040fe800000018ff */
        /* <DEDUP_REMOVED lines=8> */
[C---:B---3--:R-:W-:Y:S02]  /*18940*/  IADD3.X R161, R44.reuse, R221, RZ, P0, !PT ;  /* 0x000000dd2ca17210 */ /* 0x048fe400007fe4ff */
[----:B------:R-:W-:Y:S05]  /*18950*/  IADD3 R164, P0, R3, R218, RZ ;  /* 0x000000da03a47210 */ /* 0x000fea0007f1e0ff */
[----:B------:R-:W-:Y:S01]  /*18960*/  LDSM.16.M88.4 R144, [R211] ;  /* 0x00000000d390783b */ /* 0x000fe20000000200 */
[----:B------:R-:W-:Y:S02]  /*18970*/  IADD3.X R165, R44, R228, RZ, P0, !PT ;  /* 0x000000e42ca57210 */ /* 0x000fe400007fe4ff */
[C---:B----4-:R-:W-:Y:S05]  /*18980*/  IADD3 R156, P0, R45.reuse, R241, RZ ;  /* 0x000000f12d9c7210 */ /* 0x050fea0007f1e0ff */
[----:B------:R-:W-:Y:S01]  /*18990*/  LDSM.16.M88.4 R148, [R210] ;  /* 0x00000000d294783b */ /* 0x000fe20000000200 */
[C---:B-1----:R-:W-:Y:S02]  /*189a0*/  IADD3.X R157, R68.reuse, R221, RZ, P0, !PT ;  /* 0x000000dd449d7210 */ /* 0x042fe400007fe4ff */
        /* <DEDUP_REMOVED lines=174> */
[----:B------:R5:W2:Y:S02]  /*19490*/  MUFU.TANH R72, R21 ;  /* 0x0000001500487308 */ /* 0x000aa40000002400 */
[C---:B------:R-:W-:Y:S01]  /*194a0*/  HMMA.16816.F32 R32, R192.reuse, R10, R32 ;  /* 0x0000000ac020723c */ /* 0x040fe20000001820 */
[----:B------:R-:W2:Y:S01]  /*194b0*/  LDSM.16.M88.4 R8, [R199+0x5800] ;  /* 0x00580000c708783b */ /* 0x000ea20000000200 */
        /* <DEDUP_REMOVED lines=15> */
[----:B------:R3:W3:Y:S01]  /*195b0*/  MUFU.TANH R68, R25 ;  /* 0x0000001900447308 */ /* 0x0006e20000002400 */
[----:B------:R-:W-:Y:S01]  /*195c0*/  FMUL.FTZ R38, R38, c[0x0][0x320] ;  /* 0x0000c80026267a20 */ /* 0x000fe20000410000 */
[C---:B--2---:R-:W-:Y:S03]  /*195d0*/  HMMA.16816.F32 R44, R192.reuse, R8, R44 ;  /* 0x00000008c02c723c */ /* 0x044fe6000000182c */
[----:B------:R-:W-:Y:S02]  /*195e0*/  FMUL.FTZ R39, R39, c[0x0][0x320] ;  /* 0x0000c80027277a20 */ /* 0x000fe40000410000 */
[----:B-----5:R-:W-:Y:S03]  /*195f0*/  FMUL.FTZ R21, R40, c[0x0][0x320] ;  /* 0x0000c80028157a20 */ /* 0x020fe60000410000 */
[----:B------:R2:W2:Y:S01]  /*19600*/  MUFU.TANH R133, R12 ;  /* 0x0000000c00857308 */ /* 0x0004a20000002400 */
[----:B------:R-:W-:Y:S03]  /*19610*/  HMMA.16816.F32 R48, R192, R10, R48 ;  /* 0x0000000ac030723c */ /* 0x000fe60000001830 */
[----:B-1----:R-:W-:Y:S02]  /*19620*/  FMUL.FTZ R24, R37, c[0x0][0x320] ;  /* 0x0000c80025187a20 */ /* 0x002fe40000410000 */
[----:B------:R-:W-:Y:S02]  /*19630*/  FMUL.FTZ R20, R41, c[0x0][0x320] ;  /* 0x0000c80029147a20 */ /* 0x000fe40000410000 */
[----:B------:R-:W-:Y:S02]  /*19640*/  FMUL.FTZ R42, R42, c[0x0][0x320] ;  /* 0x0000c8002a2a7a20 */ /* 0x000fe40000410000 */
[----:B------:R1:W1:Y:S03]  /*19650*/  MUFU.TANH R132, R13 ;  /* 0x0000000d00847308 */ /* 0x0002660000002400 */
[----:B------:R-:W-:Y:S02]  /*19660*/  FMUL.FTZ R43, R43, c[0x0][0x320] ;  /* 0x0000c8002b2b7a20 */ /* 0x000fe40000410000 */
[----:B---3--:R-:W-:Y:S02]  /*19670*/  FMUL.FTZ R25, R36, c[0x0][0x320] ;  /* 0x0000c80024197a20 */ /* 0x008fe40000410000 */
        /* <DEDUP_REMOVED lines=38> */
[----:B------:R-:W-:Y:S01]  /*198e0*/  IMAD.MOV.U32 R225, RZ, RZ, c[0x0][0x2b8] ;  /* 0x0000ae00ffe17624 */ /* 0x000fe200078e00ff */
[----:B------:R-:W3:Y:S04]  /*198f0*/  LDL R0, [R1] ;  /* 0x0000000001007983 */ /* 0x000ee80000100800 */
[----:B------:R-:W4:Y:S01]  /*19900*/  LDL.64 R226, [R1+0x18] ;  /* 0x0000180001e27983 */ /* 0x000f220000100a00 */
[----:B------:R-:W-:Y:S03]  /*19910*/  ISETP.NE.AND P4, PT, R225, 0x1, PT ;  /* 0x00000001e100780c */ /* 0x000fe60003f85270 */
[----:B------:R-:W5:Y:S01]  /*19920*/  LDL R222, [R1+0x20] ;  /* 0x0000200001de7983 */ /* 0x000f620000100800 */
[----:B--2---:R-:W-:Y:S03]  /*19930*/  IMAD R2, R216, 0x60, R223 ;  /* 0x00000060d8027824 */ /* 0x004fe600078e02df */
[----:B------:R-:W2:Y:S01]  /*19940*/  S2R R223, SR_CTAID.Y ;  /* 0x0000000000df7919 */ /* 0x000ea20000002600 */
[----:B---3--:R-:W-:Y:S02]  /*19950*/  ISETP.GT.AND P3, PT, R0, 0x5f, PT ;  /* 0x0000005f0000780c */ /* 0x008fe40003f64270 */
[----:B------:R-:W-:Y:S05]  /*19960*/  IADD3 R2, R2, -0x60, R0 ;  /* 0xffffffa002027810 */ /* 0x000fea0007ffe000 */
[----:B------:R-:W-:Y:S04]  /*19970*/  @P4 IMAD.HI.U32 R3, R2, c[0x0][0x2bc], RZ ;  /* 0x0000af0002034a27 */ /* 0x000fe800078e00ff */
[----:B------:R-:W-:Y:S01]  /*19980*/  IMAD.MOV.U32 R0, RZ, RZ, R2 ;  /* 0x000000ffff007224 */ /* 0x000fe200078e0002 */
[----:B------:R-:W-:Y:S04]  /*19990*/  @P4 SHF.R.U32.HI R0, RZ, c[0x0][0x2c0], R3 ;  /* 0x0000b000ff004a19 */ /* 0x000fe80000011603 */
[C---:B----4-:R-:W-:Y:S04]  /*199a0*/  @!P3 IADD3 R3, P0, R0.reuse, R226, RZ ;  /* 0x000000e20003b210 */ /* 0x050fe80007f1e0ff */
[----:B-----5:R-:W-:Y:S01]  /*199b0*/  @!P3 LEA.HI.X.SX32 R5, R0, R222, 0x1, P0 ;  /* 0x000000de0005b211 */ /* 0x020fe200000f0eff */
[----:B------:R-:W-:Y:S01]  /*199c0*/  IMAD.MOV R0, RZ, RZ, -R0 ;  /* 0x000000ffff007224 */ /* 0x000fe200078e0a00 */
[----:B------:R-:W-:Y:S01]  /*199d0*/  @!P3 LEA R4, P0, R3, c[0x0][0x2a0], 0x2 ;  /* 0x0000a8000304ba11 */ /* 0x000fe200078010ff */
[----:B--2---:R-:W-:Y:S01]  /*199e0*/  IMAD.WIDE.U32 R226, R223, c[0x0][0x1e8], RZ ;  /* 0x00007a00dfe27a25 */ /* 0x004fe200078e00ff */
[----:B------:R-:W-:Y:S02]  /*199f0*/  SHF.R.S32.HI R222, RZ, 0x1f, R223 ;  /* 0x0000001fffde7819 */ /* 0x000fe400000114df */
[----:B------:R-:W-:Y:S01]  /*19a00*/  @!P3 LEA.HI.X R5, R3, c[0x0][0x2a4], R5, 0x2, P0 ;  /* 0x0000a9000305ba11 */ /* 0x000fe200000f1405 */
[----:B------:R-:W-:Y:S02]  /*19a10*/  IMAD R220, R0, c[0x0][0x2b8], R2 ;  /* 0x0000ae0000dc7a24 */ /* 0x000fe400078e0202 */
[----:B------:R-:W-:Y:S02]  /*19a20*/  IMAD R222, R222, c[0x0][0x1e8], RZ ;  /* 0x00007a00dede7a24 */ /* 0x000fe400078e02ff */
[----:B------:R-:W2:Y:S01]  /*19a30*/  @!P3 LDG.E R217, [R4.64] ;  /* 0x0000001204d9b981 */ /* 0x000ea2000c1e1900 */
[----:B------:R-:W-:Y:S01]  /*19a40*/  SHF.R.S32.HI R0, RZ, 0x1f, R220 ;  /* 0x0000001fff007819 */ /* 0x000fe200000114dc */
[----:B------:R-:W-:Y:S04]  /*19a50*/  IMAD.WIDE.U32 R2, R220, c[0x0][0x1e0], RZ ;  /* 0x00007800dc027a25 */ /* 0x000fe800078e00ff */
        /* <DEDUP_REMOVED lines=17> */
[----:B------:R5:W-:Y:S04]  /*19b70*/  SHFL.IDX PT, R14, R0, 0x2, 0x181f ;  /* 0x00581f00000e7f89 */ /* 0x000be800000e0000 */
[----:B------:R-:W1:Y:S01]  /*19b80*/  SHFL.IDX PT, R2, R2, 0x2, 0x181f ;  /* 0x00581f0002027f89 */ /* 0x000e6200000e0000 */
[C---:B--2---:R-:W-:Y:S04]  /*19b90*/  IADD3 R12, P0, R3.reuse, R241, RZ ;  /* 0x000000f1030c7210 */ /* 0x044fe80007f1e0ff */
[----:B-1-3--:R-:W-:Y:S02]  /*19ba0*/  IADD3.X R13, R4, R221, RZ, P0, !PT ;  /* 0x000000dd040d7210 */ /* 0x00afe400007fe4ff */
[-C--:B------:R-:W-:Y:S03]  /*19bb0*/  IADD3 R10, P0, R3, R218.reuse, RZ ;  /* 0x000000da030a7210 */ /* 0x080fe60007f1e0ff */
[----:B------:R1:W-:Y:S01]  /*19bc0*/  LDGSTS.E.BYPASS.LTC128B.128 [R219+0x8100], [R12.64], !P2 ;  /* 0x081000000cdb7fae */ /* 0x0003e2000d101d52 */
[----:B-----5:R-:W-:Y:S05]  /*19bd0*/  SHF.L.U64.HI R0, R230, 0x1, R251 ;  /* 0x00000001e6007819 */ /* 0x020fea00000102fb */
[--C-:B------:R-:W-:Y:S01]  /*19be0*/  IMAD.X R11, R4, 0x1, R0.reuse, P0 ;  /* 0x00000001040b7824 */ /* 0x100fe200000e0600 */
[CC--:B------:R-:W-:Y:S04]  /*19bf0*/  IADD3 R8, P0, R6.reuse, R241.reuse, RZ ;  /* 0x000000f106087210 */ /* 0x0c0fe80007f1e0ff */
[----:B------:R1:W-:Y:S01]  /*19c00*/  LDGSTS.E.BYPASS.LTC128B.128 [R219+0xb100], [R10.64], !P1 ;  /* 0x0b1000000adb7fae */ /* 0x0003e2000c901d52 */
[C-C-:B----4-:R-:W-:Y:S01]  /*19c10*/  IMAD.X R9, R5.reuse, 0x1, R221.reuse, P0 ;  /* 0x0000000105097824 */ /* 0x150fe200000e06dd */
[-C--:B------:R-:W-:Y:S04]  /*19c20*/  IADD3 R6, P0, R6, R218.reuse, RZ ;  /* 0x000000da06067210 */ /* 0x080fe80007f1e0ff */
[----:B------:R1:W-:Y:S01]  /*19c30*/  LDGSTS.E.BYPASS.LTC128B.128 [R219+0x9100], [R8.64], !P2 ;  /* 0x0910000008db7fae */ /* 0x0003e2000d101d52 */
[----:B------:R-:W-:Y:S01]  /*19c40*/  IMAD.X R7, R5, 0x1, R0, P0 ;  /* 0x0000000105077824 */ /* 0x000fe200000e0600 */
[----:B------:R-:W-:Y:S04]  /*19c50*/  IADD3 R4, P0, R2, R218, RZ ;  /* 0x000000da02047210 */ /* 0x000fe80007f1e0ff */
[----:B------:R1:W-:Y:S01]  /*19c60*/  LDGSTS.E.BYPASS.LTC128B.128 [R219+0xc100], [R6.64], !P1 ;  /* 0x0c10000006db7fae */ /* 0x0003e2000c901d52 */
[----:B------:R-:W-:Y:S02]  /*19c70*/  IADD3.X R5, R14, R0, RZ, P0, !PT ;  /* 0x000000000e057210 */ /* 0x000fe400007fe4ff */
[----:B------:R-:W-:Y:S05]  /*19c80*/  IADD3 R2, P0, R2, R241, RZ ;  /* 0x000000f102027210 */ /* 0x000fea0007f1e0ff */
[----:B------:R-:W-:Y:S05]  /*19c90*/  IMAD.X R3, R14, 0x1, R221, P0 ;  /* 0x000000010e037824 */ /* 0x000fea00000e06dd */
[----:B------:R1:W-:Y:S04]  /*19ca0*/  LDGSTS.E.BYPASS.LTC128B.128 [R219+0xa100], [R2.64], !P2 ;  /* 0x0a10000002db7fae */ /* 0x0003e8000d101d52 */
[----:B------:R1:W-:Y:S02]  /*19cb0*/  LDGSTS.E.BYPASS.LTC128B.128 [R219+0xd100], [R4.64], !P1 ;  /* 0x0d10000004db7fae */ /* 0x0003e4000c901d52 */
.L_x_430:
        /* <DEDUP_REMOVED lines=13> */
[C---:B------:R-:W-:Y:S02]  /*19d90*/  IADD3 R2, -R250.reuse, 0x1, R0 ;  /* 0x00000001fa027810 */ /* 0x040fe40007ffe100 */
[----:B------:R-:W-:Y:S02]  /*19da0*/  IADD3 R8, -R250, R0, RZ ;  /* 0x00000000fa087210 */ /* 0x000fe40007ffe1ff */
[----:B---3--:R-:W-:Y:S04]  /*19db0*/  IADD3 R2, -R13, R2, R14 ;  /* 0x000000020d027210 */ /* 0x008fe80007ffe10e */
[C---:B------:R-:W-:Y:S02]  /*19dc0*/  IADD3 R7, R2.reuse, c[0x0][0x328], RZ ;  /* 0x0000ca0002077a10 */ /* 0x040fe40007ffe0ff */
[----:B------:R-:W-:Y:S04]  /*19dd0*/  IADD3 R6, R2, UR4, RZ ;  /* 0x0000000402067c10 */ /* 0x000fe8000fffe0ff */
[----:B-1----:R-:W-:Y:S01]  /*19de0*/  IADD3 R2, R6, R4, RZ ;  /* 0x0000000406027210 */ /* 0x002fe20007ffe0ff */
        /* <DEDUP_REMOVED lines=15> */
.L_x_433:
[----:B------:R-:W-:Y:S04]  /*19ee0*/  MOV R9, c[0x0][0x32c] ;  /* 0x0000cb0000097a02 */ /* 0x000fe80000000f00 */
[----:B------:R-:W-:Y:S11]  /*19ef0*/  ISETP.NE.AND P0, PT, R9, 0x1, PT ;  /* 0x000000010900780c */ /* 0x000ff60003f05270 */
[----:B------:R-:W-:Y:S02]  /*19f00*/  @!UPT UIADD3 URZ, URZ, URZ, URZ ;  /* 0x0000003f3f3ff290 */ /* 0x000fe4000fffe03f */
[----:B------:R-:W-:Y:S05]  /*19f10*/  @P0 IMAD.HI.U32 R9, R4, c[0x0][0x330], RZ ;  /* 0x0000cc0004090a27 */ /* 0x000fea00078e00ff */
[----:B------:R-:W-:Y:S02]  /*19f20*/  @P0 SHF.R.U32.HI R4, RZ, c[0x0][0x334], R9 ;  /* 0x0000cd00ff040a19 */ /* 0x000fe40000011609 */
.L_x_434:
[----:B------:R-:W-:Y:S05]  /*19f30*/  BSYNC B0 ;  /* 0x0000000000007941 */ /* 0x000fea0003800000 */
.L_x_432:
[----:B------:R-:W-:Y:S05]  /*19f40*/  IMAD R4, R4, c[0x0][0x32c], R8 ;  /* 0x0000cb0004047a24 */ /* 0x000fea00078e0208 */
[----:B------:R-:W-:Y:S02]  /*19f50*/  IADD3 R9, R4, c[0x0][0x32c], RZ ;  /* 0x0000cb0004097a10 */ /* 0x000fe40007ffe0ff */
[----:B------:R-:W-:Y:S02]  /*19f60*/  IMNMX R2, R2, R4, !PT ;  /* 0x0000000402027217 */ /* 0x000fe40007800200 */
[----:B------:R-:W-:Y:S02]  /*19f70*/  IMNMX R3, R3, R9, PT ;  /* 0x0000000903037217 */ /* 0x000fe40003800200 */
.L_x_431:
[C---:B------:R-:W-:Y:S02]  /*19f80*/  ISETP.GE.AND P0, PT, R0.reuse, 0x2, PT ;  /* 0x000000020000780c */ /* 0x040fe40003f06270 */
[C---:B------:R-:W-:Y:S02]  /*19f90*/  ISETP.GE.AND P1, PT, R0.reuse, 0x9, PT ;  /* 0x000000090000780c */ /* 0x040fe40003f26270 */
[----:B------:R-:W-:Y:S02]  /*19fa0*/  LOP3.LUT R215, R215, 0xfffeffff, RZ, 0xc0, !PT ;  /* 0xfffeffffd7d77812 */ /* 0x000fe400078ec0ff */
[C---:B------:R-:W-:Y:S02]  /*19fb0*/  ISETP.GE.AND P6, PT, R0.reuse, 0x49, PT ;  /* 0x000000490000780c */ /* 0x040fe40003fc6270 */
[C---:B------:R-:W-:Y:S02]  /*19fc0*/  ISETP.GE.AND P5, PT, R0.reuse, 0x4a, PT ;  /* 0x0000004a0000780c */ /* 0x040fe40003fa6270 */
[C---:B------:R-:W-:Y:S02]  /*19fd0*/  ISETP.GE.AND P4, PT, R0.reuse, 0x51, PT ;  /* 0x000000510000780c */ /* 0x040fe40003f86270 */
[----:B------:R-:W-:Y:S02]  /*19fe0*/  ISETP.GE.AND P3, PT, R0, 0x52, PT ;  /* 0x000000520000780c */ /* 0x000fe40003f66270 */
        /* <DEDUP_REMOVED lines=104> */
[----:B------:R-:W-:Y:S02]  /*1a670*/  ISETP.GT.AND P0, PT, R2, 0x49, !P5 ;  /* 0x000000490200780c */ /* 0x000fe40006f04270 */
[----:B------:R-:W-:Y:S02]  /*1a680*/  LOP3.LUT R215, R215, 0xfffdffff, RZ, 0xc0, !PT ;  /* 0xfffdffffd7d77812 */ /* 0x000fe400078ec0ff */
        /* <DEDUP_REMOVED lines=9> */
[C---:B------:R-:W-:Y:S04]  /*1a720*/  ISETP.LT.OR P0, PT, R3.reuse, 0x59, P0 ;  /* 0x000000590300780c */ /* 0x040fe80000701670 */
[----:B------:R-:W-:Y:S02]  /*1a730*/  FSEL R188, R16, -INF , !P0 ;  /* 0xff80000010bc7808 */ /* 0x000fe40004000000 */
[----:B------:R-:W-:Y:S04]  /*1a740*/  ISETP.GT.AND P0, PT, R2, RZ, !P1 ;  /* 0x000000ff0200720c */ /* 0x000fe80004f04270 */
[----:B------:R-:W-:Y:S04]  /*1a750*/  ISETP.LT.OR P0, PT, R3, 0x1, P0 ;  /* 0x000000010300780c */ /* 0x000fe80000701670 */
[----:B------:R-:W-:Y:S02]  /*1a760*/  FSEL R9, R149, -INF , !P0 ;  /* 0xff80000095097808 */ /* 0x000fe40004000000 */
[----:B------:R-:W-:Y:S11]  /*1a770*/  ISETP.GE.AND P0, PT, R0, 0x5a, PT ;  /* 0x0000005a0000780c */ /* 0x000ff60003f06270 */
[----:B------:R-:W-:Y:S02]  /*1a780*/  @!UPT UIADD3 URZ, URZ, URZ, URZ ;  /* 0x0000003f3f3ff290 */ /* 0x000fe4000fffe03f */
[----:B------:R-:W-:Y:S02]  /*1a790*/  @P0 LOP3.LUT R215, R215, 0x20000, RZ, 0xfc, !PT ;  /* 0x00020000d7d70812 */ /* 0x000fe400078efcff */
[----:B------:R-:W-:Y:S04]  /*1a7a0*/  ISETP.GT.AND P0, PT, R2, 0x59, !P0 ;  /* 0x000000590200780c */ /* 0x000fe80004704270 */
[----:B------:R-:W-:Y:S02]  /*1a7b0*/  ISETP.LT.OR P0, PT, R3, 0x5a, P0 ;  /* 0x0000005a0300780c */ /* 0x000fe40000701670 */
[----:B------:R-:W1:Y:S02]  /*1a7c0*/  SHFL.IDX PT, R3, R5, 0x1, 0x1c1f ;  /* 0x003c1f0005037f89 */ /* 0x000e6400000e0000 */
[----:B------:R-:W-:Y:S02]  /*1a7d0*/  FSEL R171, R15, -INF , !P0 ;  /* 0xff8000000fab7808 */ /* 0x000fe40004000000 */
[----:B------:R-:W-:Y:S01]  /*1a7e0*/  ISETP.GE.AND P0, PT, R36, 0x1, PT ;  /* 0x000000012400780c */ /* 0x000fe20003f06270 */
[--C-:B-1----:R-:W-:Y:S02]  /*1a7f0*/  IMAD.IADD R2, R7, 0x1, R3.reuse ;  /* 0x0000000107027824 */ /* 0x102fe400078e0203 */
[----:B------:R-:W-:Y:S10]  /*1a800*/  IMAD.IADD R0, R6, 0x1, R3 ;  /* 0x0000000106007824 */ /* 0x000ff400078e0203 */
        /* <DEDUP_REMOVED lines=14> */
.L_x_437:
[----:B------:R-:W-:Y:S04]  /*1a8f0*/  MOV R4, c[0x0][0x32c] ;  /* 0x0000cb0000047a02 */ /* 0x000fe80000000f00 */
[----:B------:R-:W-:Y:S11]  /*1a900*/  ISETP.NE.AND P0, PT, R4, 0x1, PT ;  /* 0x000000010400780c */ /* 0x000ff60003f05270 */
[----:B------:R-:W-:Y:S02]  /*1a910*/  @!UPT UIADD3 URZ, URZ, URZ, URZ ;  /* 0x0000003f3f3ff290 */ /* 0x000fe4000fffe03f */
[----:B------:R-:W-:Y:S05]  /*1a920*/  @P0 IMAD.HI.U32 R4, R3, c[0x0][0x330], RZ ;  /* 0x0000cc0003040a27 */ /* 0x000fea00078e00ff */
[----:B------:R-:W-:Y:S02]  /*1a930*/  @P0 SHF.R.U32.HI R3, RZ, c[0x0][0x334], R4 ;  /* 0x0000cd00ff030a19 */ /* 0x000fe40000011604 */
.L_x_438:
[----:B------:R-:W-:Y:S05]  /*1a940*/  BSYNC B0 ;  /* 0x0000000000007941 */ /* 0x000fea0003800000 */
.L_x_436:
[----:B------:R-:W-:Y:S05]  /*1a950*/  IMAD R3, R3, c[0x0][0x32c], R8 ;  /* 0x0000cb0003037a24 */ /* 0x000fea00078e0208 */
[----:B------:R-:W-:Y:S02]  /*1a960*/  IADD3 R4, R3, c[0x0][0x32c], RZ ;  /* 0x0000cb0003047a10 */ /* 0x000fe40007ffe0ff */
[----:B------:R-:W-:Y:S02]  /*1a970*/  IMNMX R0, R0, R3, !PT ;  /* 0x0000000300007217 */ /* 0x000fe40007800200 */
[----:B------:R-:W-:Y:S02]  /*1a980*/  IMNMX R2, R2, R4, PT ;  /* 0x0000000402027217 */ /* 0x000fe40003800200 */
.L_x_435:
[----:B------:R-:W-:Y:S01]  /*1a990*/  ISETP.GT.AND P0, PT, R0, RZ, !P1 ;  /* 0x000000ff0000720c */ /* 0x000fe20004f04270 */
[----:B------:R-:W-:Y:S01]  /*1a9a0*/  LDSM.16.MT88.4 R44, [R197+0x3100] ;  /* 0x00310000c52c783b */ /* 0x000fe20000004200 */
[----:B------:R-:W-:Y:S02]  /*1a9b0*/  LOP3.LUT P1, RZ, R215, 0x800, RZ, 0xc0, !PT ;  /* 0x00000800d7ff7812 */ /* 0x000fe4000782c0ff */
        /* <DEDUP_REMOVED lines=50> */
[C---:B------:R-:W-:Y:S02]  /*1ace0*/  LOP3.LUT P0, RZ, R215.reuse, 0x200, RZ, 0xc0, !PT ;  /* 0x00000200d7ff7812 */ /* 0x040fe4000780c0ff */
[----:B------:R-:W-:Y:S02]  /*1acf0*/  LOP3.LUT P1, RZ, R215, 0x1, RZ, 0xc0, !PT ;  /* 0x00000001d7ff7812 */ /* 0x000fe4000782c0ff */
        /* <DEDUP_REMOVED lines=37> */
[----:B------:R-:W-:Y:S03]  /*1af50*/  ISETP.LT.OR P0, PT, R2, 0x32, P0 ;  /* 0x000000320200780c */ /* 0x000fe60000701670 */
[----:B------:R-:W-:Y:S01]  /*1af60*/  SHFL.BFLY PT, R13, R3, 0x2, 0x1f ;  /* 0x0c401f00030d7f89 */ /* 0x000fe200000e0000 */
[----:B------:R-:W-:Y:S02]  /*1af70*/  FSEL R148, R31, -INF , !P0 ;  /* 0xff8000001f947808 */ /* 0x000fe40004000000 */
[C---:B------:R-:W-:Y:S02]  /*1af80*/  LOP3.LUT P0, RZ, R215.reuse, 0x8, RZ, 0xc0, !PT ;  /* 0x00000008d7ff7812 */ /* 0x040fe4000780c0ff */
[----:B------:R-:W-:Y:S02]  /*1af90*/  FMNMX.FTZ R8, R148, R8, !PT ;  /* 0x0000000894087209 */ /* 0x000fe40007810000 */
[----:B------:R-:W-:Y:S01]  /*1afa0*/  ISETP.GT.AND P0, PT, R0, 0x38, !P0 ;  /* 0x000000380000780c */ /* 0x000fe20004704270 */
[----:B------:R-:W-:Y:S03]  /*1afb0*/  LDSM.16.MT88.4 R28, [R201+0x100] ;  /* 0x00010000c91c783b */ /* 0x000fe60000004200 */
        /* <DEDUP_REMOVED lines=12> */
[----:B------:R-:W-:Y:S02]  /*1b080*/  ISETP.GT.AND P0, PT, R0, 0x41, !P1 ;  /* 0x000000410000780c */ /* 0x000fe40004f04270 */
        /* <DEDUP_REMOVED lines=9> */
[----:B------:R-:W-:Y:S02]  /*1b120*/  ISETP.GT.AND P0, PT, R0, 0x49, !P5 ;  /* 0x000000490000780c */ /* 0x000fe40006f04270 */
        /* <DEDUP_REMOVED lines=8> */
[----:B------:R-:W-:Y:S04]  /*1b1b0*/  ISETP.LT.OR P0, PT, R2, 0x52, P0 ;  /* 0x000000520200780c */ /* 0x000fe80000701670 */
[----:B------:R-:W-:Y:S02]  /*1b1c0*/  FSEL R167, R22, -INF , !P0 ;  /* 0xff80000016a77808 */ /* 0x000fe40004000000 */
[----:B------:R-:W-:Y:S01]  /*1b1d0*/  ISETP.GT.AND P0, PT, R0, 0x58, !P2 ;  /* 0x000000580000780c */ /* 0x000fe20005704270 */
[----:B------:R-:W-:Y:S03]  /*1b1e0*/  LDSM.16.MT88.4 R20, [R198+0x100] ;  /* 0x00010000c614783b */ /* 0x000fe60000004200 */
[----:B------:R-:W-:Y:S04]  /*1b1f0*/  ISETP.LT.OR P0, PT, R2, 0x59, P0 ;  /* 0x000000590200780c */ /* 0x000fe80000701670 */
[----:B------:R-:W-:Y:S02]  /*1b200*/  FSEL R170, R19, -INF , !P0 ;  /* 0xff80000013aa7808 */ /* 0x000fe40004000000 */
[----:B------:R-:W-:Y:S02]  /*1b210*/  ISETP.GT.AND P0, PT, R0, 0x59, !P1 ;  /* 0x000000590000780c */ /* 0x000fe40004f04270 */
[----:B------:R-:W-:Y:S02]  /*1b220*/  FMNMX.FTZ R0, R165, R8, !PT ;  /* 0x00000008a5007209 */ /* 0x000fe40007810000 */
[----:B------:R-:W-:Y:S02]  /*1b230*/  ISETP.LT.OR P0, PT, R2, 0x5a, P0 ;  /* 0x0000005a0200780c */ /* 0x000fe40000701670 */
[----:B------:R-:W-:Y:S02]  /*1b240*/  FMNMX.FTZ R0, R167, R0, !PT ;  /* 0x00000000a7007209 */ /* 0x000fe40007810000 */
[----:B------:R-:W-:Y:S02]  /*1b250*/  FSEL R71, R51, -INF , !P0 ;  /* 0xff80000033477808 */ /* 0x000fe40004000000 */
[----:B------:R-:W-:Y:S04]  /*1b260*/  FMNMX.FTZ R0, R170, R0, !PT ;  /* 0x00000000aa007209 */ /* 0x000fe80007810000 */
[----:B------:R-:W-:Y:S05]  /*1b270*/  FMNMX.FTZ R0, R71, R0, !PT ;  /* 0x0000000047007209 */ /* 0x000fea0007810000 */
[----:B------:R-:W1:Y:S02]  /*1b280*/  SHFL.BFLY PT, R2, R0, 0x2, 0x1f ;  /* 0x0c401f0000027f89 */ /* 0x000e6400000e0000 */
[----:B-1----:R-:W-:Y:S02]  /*1b290*/  FMNMX.FTZ R2, R0, R2, !PT ;  /* 0x0000000200027209 */ /* 0x002fe40007810000 */
[----:B------:R-:W-:Y:S05]  /*1b2a0*/  FMNMX.FTZ R3, R3, R13, !PT ;  /* 0x0000000d03037209 */ /* 0x000fea0007810000 */
[----:B------:R-:W1:Y:S02]  /*1b2b0*/  SHFL.BFLY PT, R68, R3, 0x1, 0x1f ;  /* 0x0c201f0003447f89 */ /* 0x000e6400000e0000 */
[----:B-1----:R-:W-:Y:S06]  /*1b2c0*/  FMNMX.FTZ R68, R3, R68, !PT ;  /* 0x0000004403447209 */ /* 0x002fec0007810000 */
[----:B------:R-:W1:Y:S01]  /*1b2d0*/  SHFL.BFLY PT, R3, R2, 0x1, 0x1f ;  /* 0x0c201f0002037f89 */ /* 0x000e6200000e0000 */
[C---:B------:R-:W-:Y:S01]  /*1b2e0*/  FSETP.NEU.FTZ.AND P0, PT, R68.reuse, -INF , PT ;  /* 0xff8000004400780b */ /* 0x040fe20003f1d000 */
[C---:B------:R-:W-:Y:S03]  /*1b2f0*/  FMUL.FTZ R132, R68.reuse, c[0x0][0x2d0] ;  /* 0x0000b40044847a20 */ /* 0x040fe60000410000 */
[----:B------:R-:W-:Y:S02]  /*1b300*/  FSEL R0, R68, RZ, P0 ;  /* 0x000000ff44007208 */ /* 0x000fe40000000000 */
[----:B------:R-:W-:Y:S03]  /*1b310*/  FSEL R132, R132, RZ, P0 ;  /* 0x000000ff84847208 */ /* 0x000fe60000000000 */
[----:B------:R-:W-:Y:S02]  /*1b320*/  FADD.FTZ R0, -R0, R69 ;  /* 0x0000004500007221 */ /* 0x000fe40000010100 */
[--C-:B------:R-:W-:Y:S02]  /*1b330*/  FFMA.FTZ R12, R12, c[0x0][0x2d0], -R132.reuse ;  /* 0x0000b4000c0c7a23 */ /* 0x100fe40000010884 */
[----:B------:R-:W-:Y:S02]  /*1b340*/  FMUL.FTZ R0, R0, c[0x0][0x2d0] ;  /* 0x0000b40000007a20 */ /* 0x000fe40000410000 */
[----:B------:R2:W-:Y:S01]  /*1b350*/  MUFU.EX2 R238, R12 ;  /* 0x0000000c00ee7308 */ /* 0x0005e20000000800 */
[--C-:B------:R-:W-:Y:S02]  /*1b360*/  FFMA.FTZ R9, R9, c[0x0][0x2d0], -R132.reuse ;  /* 0x0000b40009097a23 */ /* 0x100fe40000010884 */
[--C-:B------:R-:W-:Y:S02]  /*1b370*/  FFMA.FTZ R11, R11, c[0x0][0x2d0], -R132.reuse ;  /* 0x0000b4000b0b7a23 */ /* 0x100fe40000010884 */
[----:B------:R-:W-:Y:S01]  /*1b380*/  FFMA.FTZ R10, R10, c[0x0][0x2d0], -R132 ;  /* 0x0000b4000a0a7a23 */ /* 0x000fe20000010884 */
[----:B-1----:R-:W-:Y:S04]  /*1b390*/  FMNMX.FTZ R3, R3, R2, !PT ;  /* 0x0000000203037209 */ /* 0x002fe80007810000 */
[----:B------:R1:W3:Y:S01]  /*1b3a0*/  MUFU.EX2 R2, R0 ;  /* 0x0000000000027308 */ /* 0x0002e20000000800 */
[C---:B------:R-:W-:Y:S01]  /*1b3b0*/  FSETP.NEU.FTZ.AND P0, PT, R3.reuse, -INF , PT ;  /* 0xff8000000300780b */ /* 0x040fe20003f1d000 */
[----:B------:R-:W-:Y:S05]  /*1b3c0*/  FMUL.FTZ R69, R3, c[0x0][0x2d0] ;  /* 0x0000b40003457a20 */ /* 0x000fea0000410000 */
[----:B------:R-:W-:Y:S03]  /*1b3d0*/  FSEL R69, R69, RZ, P0 ;  /* 0x000000ff45457208 */ /* 0x000fe60000000000 */
[----:B------:R4:W-:Y:S02]  /*1b3e0*/  MUFU.EX2 R237, R9 ;  /* 0x0000000900ed7308 */ /* 0x0009e40000000800 */
[--C-:B------:R-:W-:Y:S01]  /*1b3f0*/  FFMA.FTZ R4, R4, c[0x0][0x2d0], -R69.reuse ;  /* 0x0000b40004047a23 */ /* 0x100fe20000010845 */
[----:B--2---:R-:W2:Y:S01]  /*1b400*/  LDSM.16.MT88.4 R12, [R197+0x100] ;  /* 0x00010000c50c783b */ /* 0x004ea20000004200 */
[--C-:B------:R-:W-:Y:S02]  /*1b410*/  FFMA.FTZ R6, R6, c[0x0][0x2d0], -R69.reuse ;  /* 0x0000b40006067a23 */ /* 0x100fe40000010845 */
[--C-:B------:R-:W-:Y:S02]  /*1b420*/  FFMA.FTZ R5, R5, c[0x0][0x2d0], -R69.reuse ;  /* 0x0000b40005057a23 */ /* 0x100fe40000010845 */
[--C-:B------:R-:W-:Y:S02]  /*1b430*/  FFMA.FTZ R7, R7, c[0x0][0x2d0], -R69.reuse ;  /* 0x0000b40007077a23 */ /* 0x100fe40000010845 */
[----:B------:R-:W5:Y:S01]  /*1b440*/  MUFU.EX2 R240, R11 ;  /* 0x0000000b00f07308 */ /* 0x000f620000000800 */
[----:B-1----:R-:W-:Y:S01]  /*1b450*/  FSEL R0, R3, RZ, P0 ;  /* 0x000000ff03007208 */ /* 0x002fe20000000000 */
[----:B---3--:R-:W-:Y:S01]  /*1b460*/  FMUL.FTZ R8, R2, R80 ;  /* 0x0000005002087220 */ /* 0x008fe20000410000 */
[----:B------:R-:W-:Y:S01]  /*1b470*/  ISETP.GT.AND P0, PT, R216, R252, PT ;  /* 0x000000fcd800720c */ /* 0x000fe20003f04270 */
[----:B------:R-:W-:Y:S02]  /*1b480*/  FMUL.FTZ R16, R2, R88 ;  /* 0x0000005802107220 */ /* 0x000fe40000410000 */
[----:B------:R-:W-:Y:S04]  /*1b490*/  FADD.FTZ R0, -R0, R70 ;  /* 0x0000004600007221 */ /* 0x000fe80000010100 */
[----:B------:R-:W1:Y:S01]  /*1b4a0*/  MUFU.EX2 R239, R10 ;  /* 0x0000000a00ef7308 */ /* 0x000e620000000800 */
[----:B------:R-:W-:Y:S02]  /*1b4b0*/  FMUL.FTZ R17, R2, R89 ;  /* 0x0000005902117220 */ /* 0x000fe40000410000 */
[----:B------:R-:W-:Y:S02]  /*1b4c0*/  FMUL.FTZ R0, R0, c[0x0][0x2d0] ;  /* 0x0000b40000007a20 */ /* 0x000fe40000410000 */
[C---:B----4-:R-:W-:Y:S02]  /*1b4d0*/  FMUL.FTZ R9, R2.reuse, R81 ;  /* 0x0000005102097220 */ /* 0x050fe40000410000 */
[C---:B------:R-:W-:Y:S02]  /*1b4e0*/  FMUL.FTZ R24, R2.reuse, R96 ;  /* 0x0000006002187220 */ /* 0x040fe40000410000 */
[C---:B------:R-:W-:Y:S01]  /*1b4f0*/  FMUL.FTZ R25, R2.reuse, R97 ;  /* 0x0000006102197220 */ /* 0x040fe20000410000 */
[----:B------:R3:W-:Y:S01]  /*1b500*/  MUFU.EX2 R168, R4 ;  /* 0x0000000400a87308 */ /* 0x0007e20000000800 */
[--C-:B------:R-:W-:Y:S02]  /*1b510*/  FFMA.FTZ R70, R133, c[0x0][0x2d0], -R69.reuse ;  /* 0x0000b40085467a23 */ /* 0x100fe40000010845 */
[----:B------:R-:W-:Y:S01]  /*1b520*/  FMUL.FTZ R32, R2, R104 ;  /* 0x0000006802207220 */ /* 0x000fe20000410000 */
[----:B-----5:R-:W-:Y:S01]  /*1b530*/  F2FP.PACK_AB R72, R240, R237 ;  /* 0x000000edf048723e */ /* 0x020fe200000000ff */
[C---:B------:R-:W-:Y:S02]  /*1b540*/  FMUL.FTZ R33, R2.reuse, R105 ;  /* 0x0000006902217220 */ /* 0x040fe40000410000 */
[C---:B------:R-:W-:Y:S02]  /*1b550*/  FMUL.FTZ R52, R2.reuse, R52 ;  /* 0x0000003402347220 */ /* 0x040fe40000410000 */
[C---:B------:R-:W-:Y:S01]  /*1b560*/  FMUL.FTZ R53, R2.reuse, R53 ;  /* 0x0000003502357220 */ /* 0x040fe20000410000 */
[----:B------:R-:W4:Y:S01]  /*1b570*/  MUFU.EX2 R236, R6 ;  /* 0x0000000600ec7308 */ /* 0x000f220000000800 */
[C---:B------:R-:W-:Y:S02]  /*1b580*/  FMUL.FTZ R56, R2.reuse, R56 ;  /* 0x0000003802387220 */ /* 0x040fe40000410000 */
[----:B------:R-:W-:Y:S01]  /*1b590*/  FMUL.FTZ R57, R2, R57 ;  /* 0x0000003902397220 */ /* 0x000fe20000410000 */
[----:B-1----:R-:W-:Y:S01]  /*1b5a0*/  F2FP.PACK_AB R74, R238, R239 ;  /* 0x000000efee4a723e */ /* 0x002fe200000000ff */
[C---:B------:R-:W-:Y:S02]  /*1b5b0*/  FMUL.FTZ R60, R2.reuse, R60 ;  /* 0x0000003c023c7220 */ /* 0x040fe40000410000 */
[C---:B------:R-:W-:Y:S02]  /*1b5c0*/  FMUL.FTZ R61, R2.reuse, R61 ;  /* 0x0000003d023d7220 */ /* 0x040fe40000410000 */
[C---:B------:R-:W-:Y:S01]  /*1b5d0*/  FMUL.FTZ R64, R2.reuse, R64 ;  /* 0x0000004002407220 */ /* 0x040fe20000410000 */
[----:B------:R1:W-:Y:S01]  /*1b5e0*/  MUFU.EX2 R235, R5 ;  /* 0x0000000500eb7308 */ /* 0x0003e20000000800 */
[C---:B------:R-:W-:Y:S02]  /*1b5f0*/  FMUL.FTZ R65, R2.reuse, R65 ;  /* 0x0000004102417220 */ /* 0x040fe40000410000 */
[----:B---3--:R-:W-:Y:S07]  /*1b600*/  FMUL.FTZ R4, R2, R76 ;  /* 0x0000004c02047220 */ /* 0x008fee0000410000 */
[----:B------:R-:W3:Y:S01]  /*1b610*/  MUFU.EX2 R234, R7 ;  /* 0x0000000700ea7308 */ /* 0x000ee20000000800 */
[----:B----4-:R-:W-:Y:S09]  /*1b620*/  F2FP.PACK_AB R73, R236, R168 ;  /* 0x000000a8ec49723e */ /* 0x010ff200000000ff */
[----:B------:R-:W4:Y:S01]  /*1b630*/  MUFU.EX2 R0, R0 ;  /* 0x0000000000007308 */ /* 0x000f220000000800 */
[----:B-1----:R-:W-:Y:S01]  /*1b640*/  FMUL.FTZ R5, R2, R77 ;  /* 0x0000004d02057220 */ /* 0x002fe20000410000 */
[----:B---3--:R-:W-:Y:S01]  /*1b650*/  F2FP.PACK_AB R75, R234, R235 ;  /* 0x000000ebea4b723e */ /* 0x008fe200000000ff */
        /* <DEDUP_REMOVED lines=62> */
[--C-:B------:R-:W-:Y:S01]  /*1ba40*/  FFMA.FTZ R44, R48, c[0x0][0x2d0], -R132.reuse ;  /* 0x0000b400302c7a23 */ /* 0x100fe20000010884 */
[----:B------:R4:W-:Y:S01]  /*1ba50*/  MUFU.EX2 R108, R70 ;  /* 0x00000046006c7308 */ /* 0x0009e20000000800 */
[C---:B------:R-:W-:Y:S03]  /*1ba60*/  FMUL.FTZ R45, R2.reuse, R117 ;  /* 0x00000075022d7220 */ /* 0x040fe60000410000 */
[--C-:B------:R-:W-:Y:S02]  /*1ba70*/  FFMA.FTZ R48, R49, c[0x0][0x2d0], -R132.reuse ;  /* 0x0000b40031307a23 */ /* 0x100fe40000010884 */
[C---:B-1----:R-:W-:Y:S02]  /*1ba80*/  FMUL.FTZ R40, R2.reuse, R112 ;  /* 0x0000007002287220 */ /* 0x042fe40000410000 */
[----:B------:R-:W-:Y:S01]  /*1ba90*/  LDSM.16.MT88.4 R112, [R197+0x5900] ;  /* 0x00590000c570783b */ /* 0x000fe20000004200 */
[----:B------:R-:W-:Y:S01]  /*1baa0*/  FMUL.FTZ R49, R2, R121 ;  /* 0x0000007902317220 */ /* 0x000fe20000410000 */
[----:B------:R1:W-:Y:S03]  /*1bab0*/  MUFU.EX2 R110, R44 ;  /* 0x0000002c006e7308 */ /* 0x0003e60000000800 */
[C---:B------:R-:W-:Y:S07]  /*1bac0*/  HMMA.16816.F32 R40, R72.reuse, R46, R40 ;  /* 0x0000002e4828723c */ /* 0x040fee0000001828 */
[C---:B------:R-:W-:Y:S01]  /*1bad0*/  FMUL.FTZ R47, R0.reuse, R119 ;  /* 0x00000077002f7220 */ /* 0x040fe20000410000 */
[----:B------:R5:W2:Y:S01]  /*1bae0*/  MUFU.EX2 R232, R48 ;  /* 0x0000003000e87308 */ /* 0x000aa20000000800 */
[----:B------:R-:W-:Y:S03]  /*1baf0*/  FMUL.FTZ R46, R0, R118 ;  /* 0x00000076002e7220 */ /* 0x000fe60000410000 */
[--C-:B----4-:R-:W-:Y:S02]  /*1bb00*/  FFMA.FTZ R70, R135, c[0x0][0x2d0], -R69.reuse ;  /* 0x0000b40087467a23 */ /* 0x110fe40000010845 */
[C---:B-1----:R-:W-:Y:S04]  /*1bb10*/  FMUL.FTZ R44, R2.reuse, R116 ;  /* 0x00000074022c7220 */ /* 0x042fe80000410000 */
[----:B------:R1:W-:Y:S03]  /*1bb20*/  MUFU.EX2 R116, R70 ;  /* 0x0000004600747308 */ /* 0x0003e60000000800 */
[C---:B------:R-:W-:Y:S03]  /*1bb30*/  HMMA.16816.F32 R44, R72.reuse, R76, R44 ;  /* 0x0000004c482c723c */ /* 0x040fe6000000182c */
[----:B-----5:R-:W-:Y:S02]  /*1bb40*/  FMUL.FTZ R48, R2, R120 ;  /* 0x0000007802307220 */ /* 0x020fe40000410000 */
[----:B------:R-:W-:Y:S05]  /*1bb50*/  LDSM.16.MT88.4 R120, [R198+0x5900] ;  /* 0x00590000c678783b */ /* 0x000fea0000004200 */
[C---:B------:R-:W-:Y:S03]  /*1bb60*/  HMMA.16816.F32 R48, R72.reuse, R78, R48 ;  /* 0x0000004e4830723c */ /* 0x040fe60000001830 */
[----:B------:R-:W4:Y:S05]  /*1bb70*/  LDSM.16.MT88.4 R76, [R197+0x900] ;  /* 0x00090000c54c783b */ /* 0x000f2a0000004200 */
[C---:B--2---:R-:W-:Y:S04]  /*1bb80*/  HMMA.16816.F32 R52, R72.reuse, R80, R52 ;  /* 0x000000504834723c */ /* 0x044fe80000001834 */
[--C-:B-1----:R-:W-:Y:S04]  /*1bb90*/  FFMA.FTZ R70, R136, c[0x0][0x2d0], -R69.reuse ;  /* 0x0000b40088467a23 */ /* 0x102fe80000010845 */
[C---:B------:R-:W-:Y:S01]  /*1bba0*/  HMMA.16816.F32 R56, R72.reuse, R82, R56 ;  /* 0x000000524838723c */ /* 0x040fe20000001838 */
[----:B------:R1:W2:Y:S01]  /*1bbb0*/  MUFU.EX2 R229, R70 ;  /* 0x0000004600e57308 */ /* 0x0002a20000000800 */
[----:B------:R-:W5:Y:S06]  /*1bbc0*/  LDSM.16.MT88.4 R80, [R198+0x900] ;  /* 0x00090000c650783b */ /* 0x000f6c0000004200 */
[C---:B---3--:R-:W-:Y:S08]  /*1bbd0*/  HMMA.16816.F32 R60, R72.reuse, R84, R60 ;  /* 0x00000054483c723c */ /* 0x048ff0000000183c */
[----:B------:R-:W-:Y:S01]  /*1bbe0*/  HMMA.16816.F32 R64, R72, R86, R64 ;  /* 0x000000564840723c */ /* 0x000fe20000001840 */
[----:B------:R-:W3:Y:S06]  /*1bbf0*/  LDSM.16.MT88.4 R84, [R197+0x3900] ;  /* 0x00390000c554783b */ /* 0x000eec0000004200 */
[----:B------:R-:W-:Y:S01]  /*1bc00*/  F2FP.PACK_AB R72, R111, R233 ;  /* 0x000000e96f48723e */ /* 0x000fe200000000ff */
[--C-:B-1----:R-:W-:Y:S01]  /*1bc10*/  FFMA.FTZ R70, R138, c[0x0][0x2d0], -R132.reuse ;  /* 0x0000b4008a467a23 */ /* 0x102fe20000010884 */
[----:B------:R-:W-:Y:S03]  /*1bc20*/  F2FP.PACK_AB R74, R232, R110 ;  /* 0x0000006ee84a723e */ /* 0x000fe600000000ff */
[----:B------:R1:W-:Y:S01]  /*1bc30*/  MUFU.EX2 R226, R70 ;  /* 0x0000004600e27308 */ /* 0x0003e20000000800 */
[----:B------:R-:W-:Y:S02]  /*1bc40*/  F2FP.PACK_AB R73, R108, R109 ;  /* 0x0000006d6c49723e */ /* 0x000fe400000000ff */
[----:B--2---:R-:W-:Y:S07]  /*1bc50*/  F2FP.PACK_AB R75, R229, R116 ;  /* 0x00000074e54b723e */ /* 0x004fee00000000ff */
[C---:B----4-:R-:W-:Y:S08]  /*1bc60*/  HMMA.16816.F32 R4, R72.reuse, R76, R4 ;  /* 0x0000004c4804723c */ /* 0x050ff00000001804 */
[C---:B------:R-:W-:Y:S01]  /*1bc70*/  HMMA.16816.F32 R8, R72.reuse, R78, R8 ;  /* 0x0000004e4808723c */ /* 0x040fe20000001808 */
[----:B------:R-:W2:Y:S03]  /*1bc80*/  LDSM.16.MT88.4 R76, [R198+0x3900] ;  /* 0x00390000c64c783b */ /* 0x000ea60000004200 */
[--C-:B-1----:R-:W-:Y:S04]  /*1bc90*/  FFMA.FTZ R70, R140, c[0x0][0x2d0], -R132.reuse ;  /* 0x0000b4008c467a23 */ /* 0x102fe80000010884 */
[C---:B-----5:R-:W-:Y:S01]  /*1bca0*/  HMMA.16816.F32 R12, R72.reuse, R80, R12 ;  /* 0x00000050480c723c */ /* 0x060fe2000000180c */
[----:B------:R1:W4:Y:S07]  /*1bcb0*/  MUFU.EX2 R227, R70 ;  /* 0x0000004600e37308 */ /* 0x00032e0000000800 */
[C---:B------:R-:W-:Y:S01]  /*1bcc0*/  HMMA.16816.F32 R16, R72.reuse, R82, R16 ;  /* 0x000000524810723c */ /* 0x040fe20000001810 */
[----:B------:R-:W5:Y:S07]  /*1bcd0*/  LDSM.16.MT88.4 R80, [R201+0x3900] ;  /* 0x00390000c950783b */ /* 0x000f6e0000004200 */
[C---:B------:R-:W-:Y:S08]  /*1bce0*/  HMMA.16816.F32 R20, R72.reuse, R88, R20 ;  /* 0x000000584814723c */ /* 0x040ff00000001814 */
[C---:B------:R-:W-:Y:S01]  /*1bcf0*/  HMMA.16816.F32 R24, R72.reuse, R90, R24 ;  /* 0x0000005a4818723c */ /* 0x040fe20000001818 */
[----:B------:R-:W4:Y:S03]  /*1bd00*/  LDSM.16.MT88.4 R88, [R200+0x3900] ;  /* 0x00390000c858783b */ /* 0x000f260000004200 */
[--C-:B-1----:R-:W-:Y:S04]  /*1bd10*/  FFMA.FTZ R70, R142, c[0x0][0x2d0], -R132.reuse ;  /* 0x0000b4008e467a23 */ /* 0x102fe80000010884 */
[C---:B------:R-:W-:Y:S01]  /*1bd20*/  HMMA.16816.F32 R28, R72.reuse, R92, R28 ;  /* 0x0000005c481c723c */ /* 0x040fe2000000181c */
[----:B------:R1:W-:Y:S07]  /*1bd30*/  MUFU.EX2 R119, R70 ;  /* 0x0000004600777308 */ /* 0x0003ee0000000800 */
[C---:B------:R-:W-:Y:S01]  /*1bd40*/  HMMA.16816.F32 R32, R72.reuse, R94, R32 ;  /* 0x0000005e4820723c */ /* 0x040fe20000001820 */
[----:B------:R-:W-:Y:S07]  /*1bd50*/  LDSM.16.MT88.4 R92, [R200+0x4100] ;  /* 0x00410000c85c783b */ /* 0x000fee0000004200 */
[C---:B---3--:R-:W-:Y:S08]  /*1bd60*/  HMMA.16816.F32 R36, R72.reuse, R84, R36 ;  /* 0x000000544824723c */ /* 0x048ff00000001824 */
[C---:B------:R-:W-:Y:S01]  /*1bd70*/  HMMA.16816.F32 R40, R72.reuse, R86, R40 ;  /* 0x000000564828723c */ /* 0x040fe20000001828 */
[----:B------:R-:W-:Y:S03]  /*1bd80*/  LDSM.16.MT88.4 R84, [R198+0x1100] ;  /* 0x00110000c654783b */ /* 0x000fe60000004200 */
[--C-:B-1----:R-:W-:Y:S04]  /*1bd90*/  FFMA.FTZ R70, R144, c[0x0][0x2d0], -R132.reuse ;  /* 0x0000b40090467a23 */ /* 0x102fe80000010884 */
[C---:B--2---:R-:W-:Y:S01]  /*1bda0*/  HMMA.16816.F32 R44, R72.reuse, R76, R44 ;  /* 0x0000004c482c723c */ /* 0x044fe2000000182c */
[----:B------:R1:W2:Y:S07]  /*1bdb0*/  MUFU.EX2 R225, R70 ;  /* 0x0000004600e17308 */ /* 0x0002ae0000000800 */
[C---:B------:R-:W-:Y:S01]  /*1bdc0*/  HMMA.16816.F32 R48, R72.reuse, R78, R48 ;  /* 0x0000004e4830723c */ /* 0x040fe20000001830 */
[----:B------:R-:W3:Y:S07]  /*1bdd0*/  LDSM.16.MT88.4 R76, [R197+0x1100] ;  /* 0x00110000c54c783b */ /* 0x000eee0000004200 */
[C---:B-----5:R-:W-:Y:S08]  /*1bde0*/  HMMA.16816.F32 R52, R72.reuse, R80, R52 ;  /* 0x000000504834723c */ /* 0x060ff00000001834 */
[C---:B------:R-:W-:Y:S01]  /*1bdf0*/  HMMA.16816.F32 R56, R72.reuse, R82, R56 ;  /* 0x000000524838723c */ /* 0x040fe20000001838 */
[----:B------:R-:W5:Y:S03]  /*1be00*/  LDSM.16.MT88.4 R80, [R201+0x1100] ;  /* 0x00110000c950783b */ /* 0x000f660000004200 */
[--C-:B-1----:R-:W-:Y:S04]  /*1be10*/  FFMA.FTZ R70, R137, c[0x0][0x2d0], -R69.reuse ;  /* 0x0000b40089467a23 */ /* 0x102fe80000010845 */
[C---:B----4-:R-:W-:Y:S01]  /*1be20*/  HMMA.16816.F32 R60, R72.reuse, R88, R60 ;  /* 0x00000058483c723c */ /* 0x050fe2000000183c */
[----:B------:R1:W-:Y:S07]  /*1be30*/  MUFU.EX2 R118, R70 ;  /* 0x0000004600767308 */ /* 0x0003ee0000000800 */
[----:B------:R-:W-:Y:S01]  /*1be40*/  HMMA.16816.F32 R64, R72, R90, R64 ;  /* 0x0000005a4840723c */ /* 0x000fe20000001840 */
[----:B------:R-:W4:Y:S06]  /*1be50*/  LDSM.16.MT88.4 R88, [R200+0x1100] ;  /* 0x00110000c858783b */ /* 0x000f2c0000004200 */
[----:B------:R-:W-:Y:S02]  /*1be60*/  F2FP.PACK_AB R72, R227, R226 ;  /* 0x000000e2e348723e */ /* 0x000fe400000000ff */
[----:B--2---:R-:W-:Y:S03]  /*1be70*/  F2FP.PACK_AB R74, R225, R119 ;  /* 0x00000077e14a723e */ /* 0x004fe600000000ff */
        /* <DEDUP_REMOVED lines=18> */
[C---:B-----5:R-:W-:Y:S08]  /*1bfa0*/  HMMA.16816.F32 R20, R72.reuse, R80, R20 ;  /* 0x000000504814723c */ /* 0x060ff00000001814 */
[C---:B------:R-:W-:Y:S01]  /*1bfb0*/  HMMA.16816.F32 R24, R72.reuse, R82, R24 ;  /* 0x000000524818723c */ /* 0x040fe20000001818 */
[----:B------:R-:W5:Y:S07]  /*1bfc0*/  LDSM.16.MT88.4 R80, [R201+0x4100] ;  /* 0x00410000c950783b */ /* 0x000f6e0000004200 */
[C---:B----4-:R-:W-:Y:S04]  /*1bfd0*/  HMMA.16816.F32 R28, R72.reuse, R88, R28 ;  /* 0x00000058481c723c */ /* 0x050fe8000000181c */
[--C-:B-1----:R-:W-:Y:S04]  /*1bfe0*/  FFMA.FTZ R70, R150, c[0x0][0x2d0], -R132.reuse ;  /* 0x0000b40096467a23 */ /* 0x102fe80000010884 */
[C---:B------:R-:W-:Y:S01]  /*1bff0*/  HMMA.16816.F32 R32, R72.reuse, R90, R32 ;  /* 0x0000005a4820723c */ /* 0x040fe20000001820 */
[----:B------:R1:W-:Y:S01]  /*1c000*/  MUFU.EX2 R189, R70 ;  /* 0x0000004600bd7308 */ /* 0x0003e20000000800 */
[----:B------:R-:W4:Y:S06]  /*1c010*/  LDSM.16.MT88.4 R88, [R197+0x1900] ;  /* 0x00190000c558783b */ /* 0x000f2c0000004200 */
[C---:B--2---:R-:W-:Y:S08]  /*1c020*/  HMMA.16816.F32 R36, R72.reuse, R76, R36 ;  /* 0x0000004c4824723c */ /* 0x044ff00000001824 */
[C---:B------:R-:W-:Y:S01]  /*1c030*/  HMMA.16816.F32 R40, R72.reuse, R78, R40 ;  /* 0x0000004e4828723c */ /* 0x040fe20000001828 */
[----:B------:R-:W2:Y:S07]  /*1c040*/  LDSM.16.MT88.4 R76, [R198+0x1900] ;  /* 0x00190000c64c783b */ /* 0x000eae0000004200 */
[C---:B---3--:R-:W-:Y:S04]  /*1c050*/  HMMA.16816.F32 R44, R72.reuse, R84, R44 ;  /* 0x00000054482c723c */ /* 0x048fe8000000182c */
[--C-:B-1----:R-:W-:Y:S04]  /*1c060*/  FFMA.FTZ R70, R151, c[0x0][0x2d0], -R132.reuse ;  /* 0x0000b40097467a23 */ /* 0x102fe80000010884 */
[C---:B------:R-:W-:Y:S01]  /*1c070*/  HMMA.16816.F32 R48, R72.reuse, R86, R48 ;  /* 0x000000564830723c */ /* 0x040fe20000001830 */
[----:B------:R1:W3:Y:S01]  /*1c080*/  MUFU.EX2 R151, R70 ;  /* 0x0000004600977308 */ /* 0x0002e20000000800 */
[----:B------:R-:W-:Y:S06]  /*1c090*/  LDSM.16.MT88.4 R84, [R200+0x1900] ;  /* 0x00190000c854783b */ /* 0x000fec0000004200 */
[C---:B-----5:R-:W-:Y:S08]  /*1c0a0*/  HMMA.16816.F32 R52, R72.reuse, R80, R52 ;  /* 0x000000504834723c */ /* 0x060ff00000001834 */
[C---:B------:R-:W-:Y:S01]  /*1c0b0*/  HMMA.16816.F32 R56, R72.reuse, R82, R56 ;  /* 0x000000524838723c */ /* 0x040fe20000001838 */
[----:B------:R-:W5:Y:S07]  /*1c0c0*/  LDSM.16.MT88.4 R80, [R201+0x1900] ;  /* 0x00190000c950783b */ /* 0x000f6e0000004200 */
        /* <DEDUP_REMOVED lines=17> */
[C---:B----4-:R-:W-:Y:S08]  /*1c1e0*/  HMMA.16816.F32 R4, R72.reuse, R88, R4 ;  /* 0x000000584804723c */ /* 0x050ff00000001804 */
[C---:B------:R-:W-:Y:S01]  /*1c1f0*/  HMMA.16816.F32 R8, R72.reuse, R90, R8 ;  /* 0x0000005a4808723c */ /* 0x040fe20000001808 */
[----:B------:R-:W3:Y:S07]  /*1c200*/  LDSM.16.MT88.4 R88, [R197+0x4900] ;  /* 0x00490000c558783b */ /* 0x000eee0000004200 */
[C---:B--2---:R-:W-:Y:S04]  /*1c210*/  HMMA.16816.F32 R12, R72.reuse, R76, R12 ;  /* 0x0000004c480c723c */ /* 0x044fe8000000180c */
[--C-:B-1----:R-:W-:Y:S04]  /*1c220*/  FFMA.FTZ R70, R160, c[0x0][0x2d0], -R132.reuse ;  /* 0x0000b400a0467a23 */ /* 0x102fe80000010884 */
[C---:B------:R-:W-:Y:S01]  /*1c230*/  HMMA.16816.F32 R16, R72.reuse, R78, R16 ;  /* 0x0000004e4810723c */ /* 0x040fe20000001810 */
[----:B------:R1:W2:Y:S01]  /*1c240*/  MUFU.EX2 R144, R70 ;  /* 0x0000004600907308 */ /* 0x0002a20000000800 */
[----:B------:R-:W4:Y:S06]  /*1c250*/  LDSM.16.MT88.4 R76, [R198+0x4900] ;  /* 0x00490000c64c783b */ /* 0x000f2c0000004200 */
[C---:B-----5:R-:W-:Y:S08]  /*1c260*/  HMMA.16816.F32 R20, R72.reuse, R80, R20 ;  /* 0x000000504814723c */ /* 0x060ff00000001814 */
[C---:B------:R-:W-:Y:S01]  /*1c270*/  HMMA.16816.F32 R24, R72.reuse, R82, R24 ;  /* 0x000000524818723c */ /* 0x040fe20000001818 */
[----:B------:R-:W5:Y:S07]  /*1c280*/  LDSM.16.MT88.4 R80, [R197+0x2100] ;  /* 0x00210000c550783b */ /* 0x000f6e0000004200 */
[C---:B------:R-:W-:Y:S04]  /*1c290*/  HMMA.16816.F32 R28, R72.reuse, R84, R28 ;  /* 0x00000054481c723c */ /* 0x040fe8000000181c */
[--C-:B-1----:R-:W-:Y:S04]  /*1c2a0*/  FFMA.FTZ R70, R162, c[0x0][0x2d0], -R132.reuse ;  /* 0x0000b400a2467a23 */ /* 0x102fe80000010884 */
[C---:B------:R-:W-:Y:S01]  /*1c2b0*/  HMMA.16816.F32 R32, R72.reuse, R86, R32 ;  /* 0x000000564820723c */ /* 0x040fe20000001820 */
[----:B------:R1:W-:Y:S01]  /*1c2c0*/  MUFU.EX2 R143, R70 ;  /* 0x00000046008f7308 */ /* 0x0003e20000000800 */
[----:B------:R-:W2:Y:S06]  /*1c2d0*/  LDSM.16.MT88.4 R84, [R198+0x2100] ;  /* 0x00210000c654783b */ /* 0x000eac0000004200 */
[C---:B---3--:R-:W-:Y:S08]  /*1c2e0*/  HMMA.16816.F32 R36, R72.reuse, R88, R36 ;  /* 0x000000584824723c */ /* 0x048ff00000001824 */
        /* <DEDUP_REMOVED lines=16> */
[----:B---3--:R-:W-:Y:S03]  /*1c3f0*/  F2FP.PACK_AB R74, R142, R143 ;  /* 0x0000008f8e4a723e */ /* 0x008fe600000000ff */
        /* <DEDUP_REMOVED lines=10> */
[C---:B-----5:R-:W-:Y:S08]  /*1c4a0*/  HMMA.16816.F32 R4, R72.reuse, R80, R4 ;  /* 0x000000504804723c */ /* 0x060ff00000001804 */
        /* <DEDUP_REMOVED lines=19> */
[C---:B-----5:R-:W-:Y:S04]  /*1c5e0*/  HMMA.16816.F32 R44, R72.reuse, R84, R44 ;  /* 0x00000054482c723c */ /* 0x060fe8000000182c */
[--C-:B-1----:R-:W-:Y:S04]  /*1c5f0*/  FFMA.FTZ R70, R165, c[0x0][0x2d0], -R69.reuse ;  /* 0x0000b400a5467a23 */ /* 0x102fe80000010845 */
[C---:B------:R-:W-:Y:S01]  /*1c600*/  HMMA.16816.F32 R48, R72.reuse, R86, R48 ;  /* 0x000000564830723c */ /* 0x040fe20000001830 */
[----:B------:R1:W-:Y:S07]  /*1c610*/  MUFU.EX2 R133, R70 ;  /* 0x0000004600857308 */ /* 0x0003ee0000000800 */
[C---:B------:R-:W-:Y:S08]  /*1c620*/  HMMA.16816.F32 R52, R72.reuse, R92, R52 ;  /* 0x0000005c4834723c */ /* 0x040ff00000001834 */
[C---:B------:R-:W-:Y:S08]  /*1c630*/  HMMA.16816.F32 R56, R72.reuse, R94, R56 ;  /* 0x0000005e4838723c */ /* 0x040ff00000001838 */
[C---:B----4-:R-:W-:Y:S04]  /*1c640*/  HMMA.16816.F32 R60, R72.reuse, R76, R60 ;  /* 0x0000004c483c723c */ /* 0x050fe8000000183c */
        /* <DEDUP_REMOVED lines=82> */
.L_x_429:
        /* <DEDUP_REMOVED lines=91> */
.L_x_361:
        /* <DEDUP_REMOVED lines=122> */
.L_x_441:
        /* <DEDUP_REMOVED lines=103> */
[----:B------:R-:W-:Y:S01]  /*1df30*/  IADD3 R6, R12, 0x40, RZ ;  /* 0x000000400c067810 */ /* 0x000fe20007ffe0ff */
[----:B---3--:R1:W-:Y:S01]  /*1df40*/  @!P0 ST.E [R8.64], R33 ;  /* 0x0000002108008985 */ /* 0x0083e2000c101912 */
[----:B------:R-:W-:Y:S01]  /*1df50*/  IMAD.IADD R3, R3, 0x1, R4 ;  /* 0x0000000103037824 */ /* 0x000fe200078e0204 */
[C---:B------:R-:W-:Y:S02]  /*1df60*/  LEA R14, P0, R2.reuse, c[0x0][0x380], 0x1 ;  /* 0x0000e000020e7a11 */ /* 0x040fe400078008ff */
        /* <DEDUP_REMOVED lines=22> */
.L_x_443:
[----:B------:R-:W-:Y:S05]  /*1e0d0*/  BSYNC B0 ;  /* 0x0000000000007941 */ /* 0x000fea0003800000 */
.L_x_442:
        /* <DEDUP_REMOVED lines=15> */
.L_x_445:
[----:B------:R-:W-:Y:S05]  /*1e1d0*/  BSYNC B0 ;  /* 0x0000000000007941 */ /* 0x000fea0003800000 */
.L_x_444:
        /* <DEDUP_REMOVED lines=15> */
.L_x_447:
[----:B------:R-:W-:Y:S05]  /*1e2d0*/  BSYNC B0 ;  /* 0x0000000000007941 */ /* 0x000fea0003800000 */
.L_x_446:
        /* <DEDUP_REMOVED lines=16> */
.L_x_440:
        /* <DEDUP_REMOVED lines=19> */
.L_x_448:
        /* <DEDUP_REMOVED lines=40> */
.L_x_450:
[----:B------:R-:W-:Y:S05]  /*1e790*/  BSYNC B0 ;  /* 0x0000000000007941 */ /* 0x000fea0003800000 */
.L_x_449:
        /* <DEDUP_REMOVED lines=57> */
.L_x_452:
[----:B------:R-:W-:Y:S05]  /*1eb30*/  BSYNC B0 ;  /* 0x0000000000007941 */ /* 0x000fea0003800000 */
.L_x_451:
        /* <DEDUP_REMOVED lines=15> */
.L_x_454:
[----:B------:R-:W-:Y:S05]  /*1ec30*/  BSYNC B0 ;  /* 0x0000000000007941 */ /* 0x000fea0003800000 */
.L_x_453:
        /* <DEDUP_REMOVED lines=15> */
.L_x_456:
[----:B------:R-:W-:Y:S05]  /*1ed30*/  BSYNC B0 ;  /* 0x0000000000007941 */ /* 0x000fea0003800000 */
.L_x_455:
        /* <DEDUP_REMOVED lines=16> */
.L_x_457:
        /* <DEDUP_REMOVED lines=12> */
.L_x_2170:


//--------------------- .text._ZN7cutlass13device_kernelIN5flash19enable_sm80_to_sm89INS1_16FlashAttnFwdSm80INS1_25CollectiveMainloopFwdSm80ILi8ELi1ELb1EN4cute5tupleIJNS5_1CILi128EEES8_S8_EEELi128ENS_6half_tEfNS_4arch4Sm80ELb1ELb0ELb1ELb0ELb1ELb0ELb1ELb0EEENS1_21CollectiveEpilogueFwdIS9_NS6_IJNS7_ILi1EEESF_SF_EEESA_SC_Li256ELb0ELb1ELb0ELb0EEENS1_30DynamicPersistentTileSchedulerILi256ELi256ELb0ELb1ELb0EEEEEEEEEvNT_6ParamsE --------------------------
	.section	.text._ZN7cutlass13device_kernelIN5flash19enable_sm80_to_sm89INS1_16FlashAttnFwdSm80INS1_25CollectiveMainloopFwdSm80ILi8ELi1ELb1EN4cute5tupleIJNS5_1CILi128EEES8_S8_EEELi128ENS_6half_tEfNS_4arch4Sm80ELb1ELb0ELb1ELb0ELb1ELb0ELb1ELb0EEENS1_21CollectiveEpilogueFwdIS9_NS6_IJNS7_ILi1EEESF_SF_EEESA_SC_Li256ELb0ELb1ELb0ELb0EEENS1_30DynamicPersistentTileSchedulerILi256ELi256ELb0ELb1ELb0EEEEEEEEEvNT_6ParamsE,"ax",@progbits
	.sectioninfo	@"SHI_REGISTERS=255"
	.align	128
.text._ZN7cutlass13device_kernelIN5flash19enable_sm80_to_sm89INS1_16FlashAttnFwdSm80INS1_25CollectiveMainloopFwdSm80ILi8ELi1ELb1EN4cute5tupleIJNS5_1CILi128EEES8_S8_EEELi128ENS_6half_tEfNS_4arch4Sm80ELb1ELb0ELb1ELb0ELb1ELb0ELb1ELb0EEENS1_21CollectiveEpilogueFwdIS9_NS6_IJNS7_ILi1EEESF_SF_EEESA_SC_Li256ELb0ELb1ELb0ELb0EEENS1_30DynamicPersistentTileSchedulerILi256ELi256ELb0ELb1ELb0EEEEEEEEEvNT_6ParamsE:
        .type           _ZN7cutlass13device_kernelIN5flash19enable_sm80_to_sm89INS1_16FlashAttnFwdSm80INS1_25CollectiveMainloopFwdSm80ILi8ELi1ELb1EN4cute5tupleIJNS5_1CILi128EEES8_S8_EEELi128ENS_6half_tEfNS_4arch4Sm80ELb1ELb0ELb1ELb0ELb1ELb0ELb1ELb0EEENS1_21CollectiveEpilogueFwdIS9_NS6_IJNS7_ILi1EEESF_SF_EEESA_SC_Li256ELb0ELb1ELb0ELb0EEENS1_30DynamicPersistentTileSchedulerILi256ELi256ELb0ELb1ELb0EEEEEEEEEvNT_6ParamsE,@function
        .size           _ZN7cutlass13device_kernelIN5flash19enable_sm80_to_sm89INS1_16FlashAttnFwdSm80INS1_25CollectiveMainloopFwdSm80ILi8ELi1ELb1EN4cute5tupleIJNS5_1CILi128EEES8_S8_EEELi128ENS_6half_tEfNS_4arch4Sm80ELb1ELb0ELb1ELb0ELb1ELb0ELb1ELb0EEENS1_21CollectiveEpilogueFwdIS9_NS6_IJNS7_ILi1EEESF_SF_EEESA_SC_Li256ELb0ELb1ELb0ELb0EEENS1_30DynamicPersistentTileSchedulerILi256ELi256ELb0ELb1ELb0EEEEEEEEEvNT_6ParamsE,(.L_x_2171 - _ZN7cutlass13device_kernelIN5flash19enable_sm80_to_sm89INS1_16FlashAttnFwdSm80INS1_25CollectiveMainloopFwdSm80ILi8ELi1ELb1EN4cute5tupleIJNS5_1CILi128EEES8_S8_EEELi128ENS_6half_tEfNS_4arch4Sm80ELb1ELb0ELb1ELb0ELb1ELb0ELb1ELb0EEENS1_21CollectiveEpilogueFwdIS9_NS6_IJNS7_ILi1EEESF_SF_EEESA_SC_Li256ELb0ELb1ELb0ELb0EEENS1_30DynamicPersistentTileSchedulerILi256ELi256ELb0ELb1ELb0EEEEEEEEEvNT_6ParamsE)
        .other          _ZN7cutlass13device_kernelIN5flash19enable_sm80_to_sm89INS1_16FlashAttnFwdSm80INS1_25CollectiveMainloopFwdSm80ILi8ELi1ELb1EN4cute5tupleIJNS5_1CILi128EEES8_S8_EEELi128ENS_6half_tEfNS_4arch4Sm80ELb1ELb0ELb1ELb0ELb1ELb0ELb1ELb0EEENS1_21CollectiveEpilogueFwdIS9_NS6_IJNS7_ILi1EEESF_SF_EEESA_SC_Li256ELb0ELb1ELb0ELb0EEENS1_30DynamicPersistentTileSchedulerILi256ELi256ELb0ELb1ELb0EEEEEEEEEvNT_6ParamsE,@"STO_CUDA_ENTRY STV_DEFAULT"
_ZN7cutlass13device_kernelIN5flash19enable_sm80_to_sm89INS1_16FlashAttnFwdSm80INS1_25CollectiveMainloopFwdSm80ILi8ELi1ELb1EN4cute5tupleIJNS5_1CILi128EEES8_S8_EEELi128ENS_6half_tEfNS_4arch4Sm80ELb1ELb0ELb1ELb0ELb1ELb0ELb1ELb0EEENS1_21CollectiveEpilogueFwdIS9_NS6_IJNS7_ILi1EEESF_SF_EEESA_SC_Li256ELb0ELb1ELb0ELb0EEENS1_30DynamicPersistentTileSchedulerILi256ELi256ELb0ELb1ELb0EEEEEEEEEvNT_6ParamsE:
[----:B------:R-:W-:-:S03]  /*0000*/  MOV R1, c[0x0][0x28] ;  /* 0x00000a0000017a02 */ /* 0x000fc60000000f00 */
[----:B------:R-:W1:Y:S01]  /*0010*/  S2R R20, SR_TID.X ;  /* 0x0000000000147919 */ /* 0x000e620000002100 */
[----:B------:R-:W-:-:S03]  /*0020*/  IADD3 R1, R1, -0x80, RZ ;  /* 0xffffff8001017810 */ /* 0x000fc60007ffe0ff */
[----:B------:R-:W2:Y:S01]  /*0030*/  S2R R15, SR_CTAID.X ;  /* 0x00000000000f7919 */ /* 0x000ea20000002500 */
[----:B-1----:R-:W-:-:S05]  /*0040*/  SHF.R.U32.HI R2, RZ, 0x5, R20 ;  /* 0x00000005ff027819 */ /* 0x002fca0000011614 */
[----:B------:R-:W1:Y:S02]  /*0050*/  SHFL.IDX PT, R0, R2, RZ, 0x1f ;  /* 0x00001fff02007589 */ /* 0x000e6400000e0000 */
[----:B-1----:R-:W-:Y:S02]  /*0060*/  ISETP.GE.AND P0, PT, R0, 0x1, PT ;  /* 0x000000010000780c */ /* 0x002fe40003f06270 */
[----:B------:R1:W-:Y:S11]  /*0070*/  STL [R1+0x74], R0 ;  /* 0x0000740001007387 */ /* 0x0003f60000100800 */
[----:B------:R-:W-:Y:S06]  /*0080*/  @P0 BAR.ARV 0x4, 0x100 ;  /* 0x0104000000000b1d */ /* 0x000fec0000002000 */
[----:B--2---:R-:W-:-:S13]  /*0090*/  ISETP.GE.AND P0, PT, R15, c[0x0][0x538], PT ;  /* 0x00014e000f007a0c */ /* 0x004fda0003f06270 */
[----:B------:R-:W-:Y:S05]  /*00a0*/  @P0 EXIT ;  /* 0x000000000000094d */ /* 0x000fea0003800000 */
[----:B-1----:R-:W-:Y:S01]  /*00b0*/  SHF.R.S32.HI R13, RZ, 0x1f, R20 ;  /* 0x0000001fff0d7819 */ /* 0x002fe20000011414 */
[----:B------:R-:W-:Y:S01]  /*00c0*/  IMAD.MOV.U32 R14, RZ, RZ, 0x10 ;  /* 0x00000010ff0e7424 */ /* 0x000fe200078e00ff */
[----:B------:R-:W-:Y:S02]  /*00d0*/  ULDC.64 UR6, c[0x0][0x118] ;  /* 0x0000460000067ab9 */ /* 0x000fe40000000a00 */
[CC--:B------:R-:W-:Y:S02]  /*00e0*/  LEA.HI R2, R13.reuse, R20.reuse, RZ, 0x4 ;  /* 0x000000140d027211 */ /* 0x0c0fe400078f20ff */
[----:B------:R-:W-:Y:S02]  /*00f0*/  LEA.HI R12, R13, R20, RZ, 0x2 ;  /* 0x000000140d0c7211 */ /* 0x000fe400078f10ff */
[----:B------:R-:W-:Y:S02]  /*0100*/  SHF.R.S32.HI R3, RZ, 0x4, R2 ;  /* 0x00000004ff037819 */ /* 0x000fe40000011402 */
[----:B------:R-:W-:-:S02]  /*0110*/  SHF.R.S32.HI R8, RZ, 0x2, R12 ;  /* 0x00000002ff087819 */ /* 0x000fc4000001140c */
[----:B------:R-:W-:Y:S02]  /*0120*/  LEA.HI R0, R2, R3, RZ, 0x1 ;  /* 0x0000000302007211 */ /* 0x000fe400078f08ff */
[----:B------:R-:W-:Y:S02]  /*0130*/  SHF.R.S32.HI R4, RZ, 0x1f, R12 ;  /* 0x0000001fff047819 */ /* 0x000fe4000001140c */
[----:B------:R-:W-:Y:S02]  /*0140*/  LOP3.LUT R0, R0, 0xfffffffe, RZ, 0xc0, !PT ;  /* 0xfffffffe00007812 */ /* 0x000fe400078ec0ff */
[CC--:B------:R-:W-:Y:S02]  /*0150*/  LEA.HI R9, R13.reuse, R20.reuse, RZ, 0x3 ;  /* 0x000000140d097211 */ /* 0x0c0fe400078f18ff */
[----:B------:R-:W-:Y:S01]  /*0160*/  LEA.HI R7, R13, R20, RZ, 0x5 ;  /* 0x000000140d077211 */ /* 0x000fe200078f28ff */
[----:B------:R-:W-:Y:S01]  /*0170*/  IMAD.IADD R11, R3, 0x1, -R0 ;  /* 0x00000001030b7824 */ /* 0x000fe200078e0a00 */
[----:B------:R-:W-:-:S02]  /*0180*/  LOP3.LUT R0, R2, 0xfffffff0, RZ, 0xc0, !PT ;  /* 0xfffffff002007812 */ /* 0x000fc400078ec0ff */
[----:B------:R-:W-:Y:S02]  /*0190*/  LEA.HI R3, R4, R8, RZ, 0x3 ;  /* 0x0000000804037211 */ /* 0x000fe400078f18ff */
[----:B------:R-:W-:Y:S01]  /*01a0*/  SHF.R.S32.HI R19, RZ, 0x3, R9 ;  /* 0x00000003ff137819 */ /* 0x000fe20000011409 */
[C---:B------:R-:W-:Y:S01]  /*01b0*/  IMAD.IADD R2, R20.reuse, 0x1, -R0 ;  /* 0x0000000114027824 */ /* 0x040fe200078e0a00 */
[----:B------:R-:W-:Y:S02]  /*01c0*/  LOP3.LUT R4, R9, 0xfffffff8, RZ, 0xc0, !PT ;  /* 0xfffffff809047812 */ /* 0x000fe400078ec0ff */
[----:B------:R-:W-:Y:S01]  /*01d0*/  LOP3.LUT R0, R3, 0xfffffff8, RZ, 0xc0, !PT ;  /* 0xfffffff803007812 */ /* 0x000fe200078ec0ff */
[----:B------:R-:W-:Y:S01]  /*01e0*/  IMAD.SHL.U32 R3, R19, 0x40, RZ ;  /* 0x0000004013037824 */ /* 0x000fe200078e00ff */
[----:B------:R-:W-:Y:S01]  /*01f0*/  SHF.R.S32.HI R214, RZ, 0x5, R7 ;  /* 0x00000005ffd67819 */ /* 0x000fe20000011407 */
[----:B------:R-:W-:Y:S01]  /*0200*/  IMAD.IADD R18, R20, 0x1, -R4 ;  /* 0x0000000114127824 */ /* 0x000fe200078e0a04 */
[----:B------:R-:W-:Y:S01]  /*0210*/  SHF.R.S32.HI R4, RZ, 0x1f, R2 ;  /* 0x0000001fff047819 */ /* 0x000fe20000011402 */
[----:B------:R-:W-:Y:S01]  /*0220*/  IMAD.IADD R8, R8, 0x1, -R0 ;  /* 0x0000000108087824 */ /* 0x000fe200078e0a00 */
[----:B------:R-:W-:Y:S01]  /*0230*/  LOP3.LUT R0, R3, 0x1c0, RZ, 0xc0, !PT ;  /* 0x000001c003007812 */ /* 0x000fe200078ec0ff */
[----:B------:R-:W-:Y:S01]  /*0240*/  IMAD.SHL.U32 R228, R18, 0x8, RZ ;  /* 0x0000000812e47824 */ /* 0x000fe200078e00ff */
[----:B------:R-:W-:Y:S01]  /*0250*/  LEA.HI R207, R4, R2, RZ, 0x3 ;  /* 0x0000000204cf7211 */ /* 0x000fe200078f18ff */
[----:B------:R-:W-:Y:S01]  /*0260*/  IMAD.SHL.U32 R6, R18, 0x40, RZ ;  /* 0x0000004012067824 */ /* 0x000fe200078e00ff */
[----:B------:R-:W-:-:S02]  /*0270*/  SHF.R.U32.HI R5, RZ, 0x3, R0 ;  /* 0x00000003ff057819 */ /* 0x000fc40000011600 */
[----:B------:R-:W-:Y:S02]  /*0280*/  LOP3.LUT R3, R0, 0x38, R228, 0xf8, !PT ;  /* 0x0000003800037812 */ /* 0x000fe400078ef8e4 */
[C---:B------:R-:W-:Y:S01]  /*0290*/  LOP3.LUT R4, R207.reuse, 0xfffffff8, RZ, 0xc0, !PT ;  /* 0xfffffff8cf047812 */ /* 0x040fe200078ec0ff */
[----:B------:R-:W-:Y:S01]  /*02a0*/  IMAD.SHL.U32 R207, R207, 0x40, RZ ;  /* 0x00000040cfcf7824 */ /* 0x000fe200078e00ff */
[----:B------:R-:W-:Y:S02]  /*02b0*/  LOP3.LUT R10, R3, R5, RZ, 0x3c, !PT ;  /* 0x00000005030a7212 */ /* 0x000fe400078e3cff */
[----:B------:R-:W-:Y:S02]  /*02c0*/  LOP3.LUT R3, R7, 0xffffffe0, RZ, 0xc0, !PT ;  /* 0xffffffe007037812 */ /* 0x000fe400078ec0ff */
[----:B------:R-:W-:Y:S01]  /*02d0*/  LOP3.LUT R0, R6, 0x1c0, RZ, 0xc0, !PT ;  /* 0x000001c006007812 */ /* 0x000fe200078ec0ff */
[----:B------:R-:W-:Y:S01]  /*02e0*/  IMAD.IADD R6, R2, 0x1, -R4 ;  /* 0x0000000102067824 */ /* 0x000fe200078e0a04 */
[----:B------:R-:W-:Y:S01]  /*02f0*/  LOP3.LUT R5, R8, 0x1, RZ, 0xc0, !PT ;  /* 0x0000000108057812 */ /* 0x000fe200078ec0ff */
[----:B------:R-:W-:Y:S01]  /*0300*/  IMAD.IADD R17, R20, 0x1, -R3 ;  /* 0x0000000114117824 */ /* 0x000fe200078e0a03 */
[----:B------:R-:W-:-:S02]  /*0310*/  LOP3.LUT R4, R0, 0x8, R9, 0xf8, !PT ;  /* 0x0000000800047812 */ /* 0x000fc400078ef809 */
[----:B------:R-:W-:Y:S02]  /*0320*/  SHF.R.U32.HI R2, RZ, 0x3, R0 ;  /* 0x00000003ff027819 */ /* 0x000fe40000011600 */
[----:B------:R-:W-:Y:S02]  /*0330*/  SHF.R.S32.HI R0, RZ, 0x1f, R7 ;  /* 0x0000001fff007819 */ /* 0x000fe40000011407 */
[----:B------:R-:W-:Y:S02]  /*0340*/  LOP3.LUT R204, R4, R2, RZ, 0x3c, !PT ;  /* 0x0000000204cc7212 */ /* 0x000fe400078e3cff */
[----:B------:R-:W-:Y:S02]  /*0350*/  LEA.HI R0, R0, R214, RZ, 0x3 ;  /* 0x000000d600007211 */ /* 0x000fe400078f18ff */
[----:B------:R-:W-:Y:S01]  /*0360*/  SHF.R.S32.HI R9, RZ, 0x1f, R17 ;  /* 0x0000001fff097819 */ /* 0x000fe20000011411 */
[----:B------:R-:W-:Y:S01]  /*0370*/  IMAD R204, R11, 0x200, R204 ;  /* 0x000002000bcc7824 */ /* 0x000fe200078e02cc */
[----:B------:R-:W-:Y:S01]  /*0380*/  LOP3.LUT R2, R12, 0xfffffffc, RZ, 0xc0, !PT ;  /* 0xfffffffc0c027812 */ /* 0x000fe200078ec0ff */
[----:B------:R-:W-:Y:S01]  /*0390*/  IMAD.MOV.U32 R12, RZ, RZ, 0x20 ;  /* 0x00000020ff0c7424 */ /* 0x000fe200078e00ff */
[----:B------:R-:W-:-:S02]  /*03a0*/  LOP3.LUT R0, R0, 0xffffff8, RZ, 0xc0, !PT ;  /* 0x0ffffff800007812 */ /* 0x000fc400078ec0ff */
[----:B------:R-:W-:Y:S01]  /*03b0*/  LEA.HI R9, R9, R17, RZ, 0x2 ;  /* 0x0000001109097211 */ /* 0x000fe200078f10ff */
[----:B------:R-:W-:Y:S01]  /*03c0*/  IMAD.IADD R2, R20, 0x1, -R2 ;  /* 0x0000000114027824 */ /* 0x000fe200078e0a02 */
[----:B------:R-:W-:Y:S01]  /*03d0*/  LEA.HI R7, R13, R20, RZ, 0x6 ;  /* 0x000000140d077211 */ /* 0x000fe200078f30ff */
[----:B------:R-:W-:Y:S01]  /*03e0*/  IMAD.IADD R4, R214, 0x1, -R0 ;  /* 0x00000001d6047824 */ /* 0x000fe200078e0a00 */
[----:B------:R-:W-:Y:S02]  /*03f0*/  SHF.R.S32.HI R3, RZ, 0x2, R9 ;  /* 0x00000002ff037819 */ /* 0x000fe40000011409 */
[----:B------:R-:W-:Y:S01]  /*0400*/  LEA.HI R0, R2, R2, RZ, 0x1 ;  /* 0x0000000202007211 */ /* 0x000fe200078f08ff */
[----:B------:R-:W-:Y:S01]  /*0410*/  IMAD.SHL.U32 R7, R7, 0x8, RZ ;  /* 0x0000000807077824 */ /* 0x000fe200078e00ff */
[----:B------:R-:W-:Y:S01]  /*0420*/  ISETP.NE.U32.AND P0, PT, R5, 0x1, PT ;  /* 0x000000010500780c */ /* 0x000fe20003f05070 */
[----:B------:R-:W-:Y:S01]  /*0430*/  IMAD R16, R4, 0x10, R3 ;  /* 0x0000001004107824 */ /* 0x000fe200078e0203 */
[----:B------:R-:W-:Y:S01]  /*0440*/  LOP3.LUT R3, R0, 0x1ffffffe, RZ, 0xc0, !PT ;  /* 0x1ffffffe00037812 */ /* 0x000fe200078ec0ff */
[----:B------:R-:W-:Y:S01]  /*0450*/  IMAD.SHL.U32 R0, R6, 0x40, RZ ;  /* 0x0000004006007824 */ /* 0x000fe200078e00ff */
[----:B------:R-:W-:Y:S01]  /*0460*/  LOP3.LUT R10, R10, 0x7ffffe00, R7, 0xf8, !PT ;  /* 0x7ffffe000a0a7812 */ /* 0x000fe200078ef807 */
[C---:B------:R-:W-:Y:S01]  /*0470*/  IMAD.SHL.U32 R4, R8.reuse, 0x40, RZ ;  /* 0x0000004008047824 */ /* 0x040fe200078e00ff */
[----:B------:R-:W-:Y:S01]  /*0480*/  R2P PR, R8, 0x6 ;  /* 0x0000000608007804 */ /* 0x000fe20000000000 */
[----:B------:R-:W-:Y:S01]  /*0490*/  IMAD.SHL.U32 R5, R11, 0x8, RZ ;  /* 0x000000080b057824 */ /* 0x000fe200078e00ff */
[----:B------:R-:W-:Y:S01]  /*04a0*/  LOP3.LUT R0, R0, 0x1c0, RZ, 0xc0, !PT ;  /* 0x000001c000007812 */ /* 0x000fe200078ec0ff */
[----:B------:R-:W-:Y:S01]  /*04b0*/  IMAD.IADD R7, R2, 0x1, -R3 ;  /* 0x0000000102077824 */ /* 0x000fe200078e0a03 */
[----:B------:R-:W-:Y:S01]  /*04c0*/  LOP3.LUT R3, R4, 0x1c0, RZ, 0xc0, !PT ;  /* 0x000001c004037812 */ /* 0x000fe200078ec0ff */
[----:B------:R-:W-:Y:S01]  /*04d0*/  IMAD.MOV.U32 R8, RZ, RZ, 0x40 ;  /* 0x00000040ff087424 */ /* 0x000fe200078e00ff */
[C---:B------:R-:W-:Y:S01]  /*04e0*/  LOP3.LUT P4, RZ, R6.reuse, 0x2, RZ, 0xc0, !PT ;  /* 0x0000000206ff7812 */ /* 0x040fe2000788c0ff */
[----:B------:R-:W-:Y:S01]  /*04f0*/  STL [R1+0x78], R16 ;  /* 0x0000781001007387 */ /* 0x000fe20000100800 */
[----:B------:R-:W-:Y:S01]  /*0500*/  LOP3.LUT P3, RZ, R6, 0x4, RZ, 0xc0, !PT ;  /* 0x0000000406ff7812 */ /* 0x000fe2000786c0ff */
[----:B------:R-:W-:Y:S01]  /*0510*/  IMAD R6, R214, 0x200, R2 ;  /* 0x00000200d6067824 */ /* 0x000fe200078e0202 */
[----:B------:R-:W-:Y:S01]  /*0520*/  LOP3.LUT R5, R0, 0x8, R5, 0xf8, !PT ;  /* 0x0000000800057812 */ /* 0x000fe200078ef805 */
[----:B------:R-:W-:Y:S01]  /*0530*/  STL [R1+0x50], R15 ;  /* 0x0000500f01007387 */ /* 0x000fe20000100800 */
[----:B------:R-:W-:Y:S01]  /*0540*/  SHF.R.U32.HI R2, RZ, 0x3, R0 ;  /* 0x00000003ff027819 */ /* 0x000fe20000011600 */
[----:B------:R-:W-:Y:S01]  /*0550*/  IMAD.SHL.U32 R219, R10, 0x2, RZ ;  /* 0x000000020adb7824 */ /* 0x000fe200078e00ff */
[----:B------:R-:W-:-:S02]  /*0560*/  LEA.HI R0, R3, R3, RZ, 0x1d ;  /* 0x0000000303007211 */ /* 0x000fc400078fe8ff */
[----:B------:R-:W-:Y:S01]  /*0570*/  LOP3.LUT R2, R5, R2, RZ, 0x3c, !PT ;  /* 0x0000000205027212 */ /* 0x000fe200078e3cff */
[----:B------:R-:W-:Y:S01]  /*0580*/  IMAD R5, R18, 0x20, R19 ;  /* 0x0000002012057824 */ /* 0x000fe200078e0213 */
[----:B------:R-:W-:Y:S01]  /*0590*/  SEL R4, R14, 0xfffffff0, !P4 ;  /* 0xfffffff00e047807 */ /* 0x000fe20006000000 */
[----:B------:R-:W-:Y:S01]  /*05a0*/  IMAD.U32 R6, R6, 0x2, R0 ;  /* 0x0000000206067824 */ /* 0x000fe200078e0000 */
[----:B------:R-:W-:Y:S02]  /*05b0*/  LEA.HI R0, R13, R20, RZ, 0x7 ;  /* 0x000000140d007211 */ /* 0x000fe400078f38ff */
[----:B------:R-:W-:Y:S01]  /*05c0*/  LOP3.LUT R207, R2, 0x7ffffe00, R207, 0xf8, !PT ;  /* 0x7ffffe0002cf7812 */ /* 0x000fe200078ef8cf */
[----:B------:R1:W-:Y:S01]  /*05d0*/  STL [R1+0x10], R5 ;  /* 0x0000100501007387 */ /* 0x0003e20000100800 */
[----:B------:R-:W-:Y:S02]  /*05e0*/  SHF.R.S32.HI R2, RZ, 0x7, R0 ;  /* 0x00000007ff027819 */ /* 0x000fe40000011400 */
[----:B------:R-:W-:-:S02]  /*05f0*/  SEL R3, R12, 0xffffffe0, !P3 ;  /* 0xffffffe00c037807 */ /* 0x000fc40005800000 */
[----:B------:R-:W-:Y:S02]  /*0600*/  LOP3.LUT R0, R9, 0x7ffffffc, RZ, 0xc0, !PT ;  /* 0x7ffffffc09007812 */ /* 0x000fe400078ec0ff */
[----:B------:R-:W-:Y:S01]  /*0610*/  IADD3 R241, R228, 0x40, RZ ;  /* 0x00000040e4f17810 */ /* 0x000fe20007ffe0ff */
[----:B------:R-:W-:Y:S01]  /*0620*/  IMAD.IADD R3, R4, 0x1, R3 ;  /* 0x0000000104037824 */ /* 0x000fe200078e0203 */
[----:B------:R-:W-:Y:S01]  /*0630*/  SHF.R.S32.HI R4, RZ, 0x1f, R228 ;  /* 0x0000001fff047819 */ /* 0x000fe200000114e4 */
[----:B------:R-:W-:Y:S01]  /*0640*/  IMAD.IADD R0, R17, 0x1, -R0 ;  /* 0x0000000111007824 */ /* 0x000fe200078e0a00 */
[----:B------:R-:W-:Y:S02]  /*0650*/  SEL R4, R12, 0xffffffe0, !P1 ;  /* 0xffffffe00c047807 */ /* 0x000fe40004800000 */
[----:B------:R-:W-:Y:S02]  /*0660*/  LEA R11, R6, 0x80, 0x1 ;  /* 0x00000080060b7811 */ /* 0x000fe400078e08ff */
[----:B------:R-:W-:Y:S01]  /*0670*/  SHF.R.S32.HI R2, RZ, 0x1f, R241 ;  /* 0x0000001fff027819 */ /* 0x000fe200000114f1 */
[----:B------:R-:W-:Y:S01]  /*0680*/  IMAD.SHL.U32 R2, R0, 0x2, RZ ;  /* 0x0000000200027824 */ /* 0x000fe200078e00ff */
[----:B------:R-:W-:Y:S01]  /*0690*/  IADD3 R6, R11, -0x10, RZ ;  /* 0xfffffff00b067810 */ /* 0x000fe20007ffe0ff */
[----:B------:R-:W-:Y:S01]  /*06a0*/  IMAD R0, R7, 0x8, R16 ;  /* 0x0000000807007824 */ /* 0x000fe200078e0210 */
[----:B------:R-:W-:Y:S01]  /*06b0*/  LEA R207, R207, 0x100, 0x1 ;  /* 0x00000100cfcf7811 */ /* 0x000fe200078e08ff */
[C---:B------:R-:W-:Y:S01]  /*06c0*/  IMAD.IADD R9, R11.reuse, 0x1, R4 ;  /* 0x000000010b097824 */ /* 0x040fe200078e0204 */
[----:B------:R-:W-:Y:S01]  /*06d0*/  @P0 IADD3 R6, R11, 0x10, RZ ;  /* 0x000000100b060810 */ /* 0x000fe20007ffe0ff */
[----:B------:R2:W-:Y:S01]  /*06e0*/  STL [R1+0x4c], R2 ;  /* 0x00004c0201007387 */ /* 0x0005e20000100800 */
[----:B------:R-:W-:Y:S01]  /*06f0*/  LEA R204, R204, 0x8100, 0x1 ;  /* 0x00008100cccc7811 */ /* 0x000fe200078e08ff */
[----:B------:R-:W-:Y:S01]  /*0700*/  IMAD R214, R214, 0x800, R207 ;  /* 0x00000800d6d67824 */ /* 0x000fe200078e02cf */
[----:B-1----:R-:W-:Y:S01]  /*0710*/  SEL R5, R8, 0xffffffc0, !P2 ;  /* 0xffffffc008057807 */ /* 0x002fe20005000000 */
[----:B------:R-:W-:Y:S01]  /*0720*/  STL [R1+0x54], R11 ;  /* 0x0000540b01007387 */ /* 0x000fe20000100800 */
[----:B------:R-:W-:-:S02]  /*0730*/  IMAD.IADD R4, R4, 0x1, R6 ;  /* 0x0000000104047824 */ /* 0x000fc400078e0206 */
[----:B------:R-:W-:Y:S01]  /*0740*/  IMAD R213, R3, 0x2, R207 ;  /* 0x0000000203d57824 */ /* 0x000fe200078e02cf */
[----:B------:R1:W-:Y:S01]  /*0750*/  STL [R1+0x48], R0 ;  /* 0x0000480001007387 */ /* 0x0003e20000100800 */
[----:B------:R-:W-:-:S03]  /*0760*/  IMAD.IADD R7, R11, 0x1, R5 ;  /* 0x000000010b077824 */ /* 0x000fc600078e0205 */
[----:B------:R-:W-:Y:S04]  /*0770*/  STL [R1+0x60], R9 ;  /* 0x0000600901007387 */ /* 0x000fe80000100800 */
[----:B------:R3:W-:Y:S04]  /*0780*/  STL [R1+0x70], R7 ;  /* 0x0000700701007387 */ /* 0x0007e80000100800 */
[----:B------:R4:W-:Y:S01]  /*0790*/  STL [R1+0x58], R6 ;  /* 0x0000580601007387 */ /* 0x0009e20000100800 */
[----:B--2---:R-:W-:-:S05]  /*07a0*/  SEL R2, R12, 0xffffffe0, !P4 ;  /* 0xffffffe00c027807 */ /* 0x004fca0006000000 */
[----:B------:R-:W-:Y:S02]  /*07b0*/  IMAD.IADD R209, R207, 0x1, R2 ;  /* 0x00000001cfd17824 */ /* 0x000fe400078e0202 */
[----:B------:R-:W-:Y:S01]  /*07c0*/  IMAD.IADD R215, R2, 0x1, R214 ;  /* 0x0000000102d77824 */ /* 0x000fe200078e02d6 */
[----:B-1----:R-:W-:-:S04]  /*07d0*/  SEL R0, R8, 0xffffffc0, !P3 ;  /* 0xffffffc008007807 */ /* 0x002fc80005800000 */
[----:B------:R-:W-:Y:S01]  /*07e0*/  IADD3 R210, R0, R207, R2 ;  /* 0x000000cf00d27210 */ /* 0x000fe20007ffe002 */
[--C-:B------:R-:W-:Y:S02]  /*07f0*/  IMAD.IADD R2, R4, 0x1, R5.reuse ;  /* 0x0000000104027824 */ /* 0x100fe400078e0205 */
[----:B------:R-:W-:Y:S02]  /*0800*/  IMAD.IADD R208, R207, 0x1, R0 ;  /* 0x00000001cfd07824 */ /* 0x000fe400078e0200 */
[----:B---3--:R-:W-:Y:S02]  /*0810*/  IMAD.IADD R7, R9, 0x1, R5 ;  /* 0x0000000109077824 */ /* 0x008fe400078e0205 */
[C---:B------:R-:W-:Y:S02]  /*0820*/  IMAD.IADD R217, R0.reuse, 0x1, R214 ;  /* 0x0000000100d97824 */ /* 0x040fe400078e02d6 */
[----:B----4-:R-:W-:Y:S01]  /*0830*/  IMAD.IADD R6, R5, 0x1, R6 ;  /* 0x0000000105067824 */ /* 0x010fe200078e0206 */
[----:B------:R1:W-:Y:S01]  /*0840*/  STL [R1+0x6c], R7 ;  /* 0x00006c0701007387 */ /* 0x0003e20000100800 */
[----:B------:R-:W-:-:S03]  /*0850*/  IMAD.IADD R216, R0, 0x1, R215 ;  /* 0x0000000100d87824 */ /* 0x000fc600078e02d7 */
[----:B------:R1:W-:Y:S04]  /*0860*/  STL [R1+0x68], R6 ;  /* 0x0000680601007387 */ /* 0x0003e80000100800 */
[----:B------:R1:W-:Y:S04]  /*0870*/  STL [R1+0x5c], R4 ;  /* 0x00005c0401007387 */ /* 0x0003e80000100800 */
[----:B------:R1:W-:Y:S02]  /*0880*/  STL [R1+0x64], R2 ;  /* 0x0000640201007387 */ /* 0x0003e40000100800 */
.L_x_519:
[----:B-1----:R-:W2:Y:S01]  /*0890*/  LDL R2, [R1+0x50] ;  /* 0x0000500001027983 */ /* 0x002ea20000100800 */
[----:B------:R-:W-:Y:S01]  /*08a0*/  IMAD.MOV.U32 R0, RZ, RZ, c[0x0][0x560] ;  /* 0x00015800ff007624 */ /* 0x000fe200078e00ff */
[----:B------:R-:W-:Y:S01]  /*08b0*/  YIELD ;  /* 0x0000000000007946 */ /* 0x000fe20003800000 */
[----:B------:R-:W-:Y:S03]  /*08c0*/  BSSY B0, `(.L_x_458) ;  /* 0x0000016000007945 */ /* 0x000fe60003800000 */
[----:B------:R-:W-:-:S13]  /*08d0*/  ISETP.NE.AND P0, PT, R0, 0x1, PT ;  /* 0x000000010000780c */ /* 0x000fda0003f05270 */
[----:B--2---:R-:W-:Y:S01]  /*08e0*/  @P0 IMAD.HI.U32 R0, R2, c[0x0][0x564], RZ ;  /* 0x0001590002000a27 */ /* 0x004fe200078e00ff */
[----:B------:R-:W-:-:S04]  /*08f0*/  MOV R3, R2 ;  /* 0x0000000200037202 */ /* 0x000fc80000000f00 */
[----:B------:R-:W-:-:S04]  /*0900*/  @P0 SHF.R.U32.HI R3, RZ, c[0x0][0x568], R0 ;  /* 0x00015a00ff030a19 */ /* 0x000fc80000011600 */
[----:B------:R-:W-:Y:S01]  /*0910*/  ISETP.GE.AND P0, PT, R3, c[0x0][0x578], PT ;  /* 0x00015e0003007a0c */ /* 0x000fe20003f06270 */
[----:B------:R-:W-:-:S04]  /*0920*/  IMAD.MOV R0, RZ, RZ, -R3 ;  /* 0x000000ffff007224 */ /* 0x000fc800078e0a03 */
[----:B------:R-:W-:-:S08]  /*0930*/  IMAD R0, R0, c[0x0][0x560], R2 ;  /* 0x0001580000007a24 */ /* 0x000fd000078e0202 */
[----:B------:R-:W-:Y:S05]  /*0940*/  @!P0 BRA `(.L_x_459) ;  /* 0x0000007000008947 */ /* 0x000fea0003800000 */
[----:B------:R-:W-:-:S04]  /*0950*/  MOV R2, c[0x0][0x56c] ;  /* 0x00015b0000027a02 */ /* 0x000fc80000000f00 */
[----:B------:R-:W-:Y:S02]  /*0960*/  ISETP.NE.AND P0, PT, R2, 0x1, PT ;  /* 0x000000010200780c */ /* 0x000fe40003f05270 */
[----:B------:R-:W-:-:S11]  /*0970*/  MOV R2, R0 ;  /* 0x0000000000027202 */ /* 0x000fd60000000f00 */
[----:B------:R-:W-:-:S05]  /*0980*/  @P0 IMAD.HI.U32 R4, R0, c[0x0][0x570], RZ ;  /* 0x00015c0000040a27 */ /* 0x000fca00078e00ff */
[----:B------:R-:W-:-:S05]  /*0990*/  @P0 SHF.R.U32.HI R2, RZ, c[0x0][0x574], R4 ;  /* 0x00015d00ff020a19 */ /* 0x000fca0000011604 */
[----:B------:R-:W-:Y:S01]  /*09a0*/  IMAD R4, R2, c[0x0][0x56c], RZ ;  /* 0x00015b0002047a24 */ /* 0x000fe200078e02ff */
[----:B------:R-:W-:Y:S05]  /*09b0*/  BRA `(.L_x_460) ;  /* 0x0000006000007947 */ /* 0x000fea0003800000 */
.L_x_459:
[----:B------:R-:W-:-:S04]  /*09c0*/  MOV R2, c[0x0][0x554] ;  /* 0x0001550000027a02 */ /* 0x000fc80000000f00 */
[----:B------:R-:W-:Y:S02]  /*09d0*/  ISETP.NE.AND P0, PT, R2, 0x1, PT ;  /* 0x000000010200780c */ /* 0x000fe40003f05270 */
[----:B------:R-:W-:-:S11]  /*09e0*/  MOV R2, R0 ;  /* 0x0000000000027202 */ /* 0x000fd60000000f00 */
[----:B------:R-:W-:-:S05]  /*09f0*/  @P0 IMAD.HI.U32 R4, R0, c[0x0][0x558], RZ ;  /* 0x0001560000040a27 */ /* 0x000fca00078e00ff */
[----:B------:R-:W-:-:S05]  /*0a00*/  @P0 SHF.R.U32.HI R2, RZ, c[0x0][0x55c], R4 ;  /* 0x00015700ff020a19 */ /* 0x000fca0000011604 */
[----:B------:R-:W-:Y:S02]  /*0a10*/  IMAD R4, R2, c[0x0][0x554], RZ ;  /* 0x0001550002047a24 */ /* 0x000fe400078e02ff */
.L_x_460:
[----:B------:R-:W-:Y:S05]  /*0a20*/  BSYNC B0 ;  /* 0x0000000000007941 */ /* 0x000fea0003800000 */
.L_x_458:
[----:B------:R-:W-:Y:S01]  /*0a30*/  IMAD.MOV.U32 R5, RZ, RZ, c[0x0][0x548] ;  /* 0x00015200ff057624 */ /* 0x000fe200078e00ff */
[----:B------:R-:W-:Y:S01]  /*0a40*/  ISETP.NE.U32.AND P0, PT, RZ, c[0x0][0x370], PT ;  /* 0x0000dc00ff007a0c */ /* 0x000fe20003f05070 */
[----:B------:R-:W-:Y:S02]  /*0a50*/  IMAD.IADD R4, R0, 0x1, -R4 ;  /* 0x0000000100047824 */ /* 0x000fe400078e0a04 */
[----:B------:R-:W-:Y:S01]  /*0a60*/  IMAD.MOV.U32 R145, RZ, RZ, RZ ;  /* 0x000000ffff917224 */ /* 0x000fe200078e00ff */
[----:B------:R-:W-:Y:S01]  /*0a70*/  ISETP.NE.AND P1, PT, R5, 0x1, PT ;  /* 0x000000010500780c */ /* 0x000fe20003f25270 */
[----:B------:R-:W-:Y:S01]  /*0a80*/  IMAD R6, R3, c[0x0][0x554], R4 ;  /* 0x0001550003067a24 */ /* 0x000fe200078e0204 */
[----:B------:R-:W-:-:S04]  /*0a90*/  ISETP.NE.AND.EX P0, PT, RZ, c[0x0][0x374], PT, P0 ;  /* 0x0000dd00ff007a0c */ /* 0x000fc80003f05300 */
[----:B------:R-:W-:-:S07]  /*0aa0*/  MOV R8, R6 ;  /* 0x0000000600087202 */ /* 0x000fce0000000f00 */
[----:B------:R-:W-:-:S04]  /*0ab0*/  @P1 IMAD.HI.U32 R0, R6, c[0x0][0x54c], RZ ;  /* 0x0001530006001a27 */ /* 0x000fc800078e00ff */
[----:B------:R-:W-:Y:S01]  /*0ac0*/  @P0 IMAD.MOV.U32 R4, RZ, RZ, 0x4 ;  /* 0x00000004ff040424 */ /* 0x000fe200078e00ff */
[----:B------:R-:W-:-:S05]  /*0ad0*/  @P1 SHF.R.U32.HI R8, RZ, c[0x0][0x550], R0 ;  /* 0x00015400ff081a19 */ /* 0x000fca0000011600 */
[----:B------:R-:W-:Y:S01]  /*0ae0*/  @P0 IMAD.WIDE R4, R8, R4, c[0x0][0x370] ;  /* 0x0000dc0008040625 */ /* 0x000fe200078e0204 */
[----:B------:R-:W-:Y:S01]  /*0af0*/  LOP3.LUT R2, R2, 0x1ffffff, RZ, 0x3c, !PT ;  /* 0x01ffffff02027812 */ /* 0x000fe200078e3cff */
[----:B------:R1:W-:Y:S04]  /*0b00*/  STL [R1+0x40], R8 ;  /* 0x0000400801007387 */ /* 0x0003e80000100800 */
[----:B------:R2:W3:Y:S01]  /*0b10*/  @P0 LDG.E R145, [R4.64] ;  /* 0x0000000604910981 */ /* 0x0004e2000c1e1900 */
[----:B------:R-:W-:Y:S01]  /*0b20*/  MOV R35, c[0x0][0x2c4] ;  /* 0x0000b10000237a02 */ /* 0x000fe20000000f00 */
[----:B------:R-:W-:Y:S01]  /*0b30*/  CS2R R134, SRZ ;  /* 0x0000000000867805 */ /* 0x000fe2000001ff00 */
[----:B------:R-:W-:Y:S01]  /*0b40*/  IADD3 R2, R2, c[0x0][0x53c], RZ ;  /* 0x00014f0002027a10 */ /* 0x000fe20007ffe0ff */
[----:B------:R-:W-:Y:S01]  /*0b50*/  CS2R R132, SRZ ;  /* 0x0000000000847805 */ /* 0x000fe2000001ff00 */
[----:B------:R-:W-:Y:S01]  /*0b60*/  ISETP.NE.AND P4, PT, R35, 0x1, PT ;  /* 0x000000012300780c */ /* 0x000fe20003f85270 */
[----:B------:R-:W-:Y:S01]  /*0b70*/  CS2R R130, SRZ ;  /* 0x0000000000827805 */ /* 0x000fe2000001ff00 */
[----:B------:R-:W-:Y:S01]  /*0b80*/  MOV R128, RZ ;  /* 0x000000ff00807202 */ /* 0x000fe20000000f00 */
[----:B------:R-:W-:Y:S01]  /*0b90*/  IMAD.SHL.U32 R36, R2, 0x80, RZ ;  /* 0x0000008002247824 */ /* 0x000fe200078e00ff */
[----:B------:R-:W-:Y:S01]  /*0ba0*/  MOV R2, c[0x0][0x2ac] ;  /* 0x0000ab0000027a02 */ /* 0x000fe20000000f00 */
[----:B------:R-:W-:Y:S01]  /*0bb0*/  IMAD.MOV.U32 R126, RZ, RZ, RZ ;  /* 0x000000ffff7e7224 */ /* 0x000fe200078e00ff */
[----:B------:R-:W-:Y:S01]  /*0bc0*/  MOV R122, RZ ;  /* 0x000000ff007a7202 */ /* 0x000fe20000000f00 */
[----:B------:R-:W-:Y:S01]  /*0bd0*/  IMAD.MOV.U32 R124, RZ, RZ, RZ ;  /* 0x000000ffff7c7224 */ /* 0x000fe200078e00ff */
[----:B------:R-:W-:Y:S01]  /*0be0*/  IADD3 R0, R36, 0x7f, RZ ;  /* 0x0000007f24007810 */ /* 0x000fe20007ffe0ff */
[----:B------:R-:W-:Y:S01]  /*0bf0*/  IMAD R41, R2, c[0x0][0x1d0], RZ ;  /* 0x0000740002297a24 */ /* 0x000fe200078e02ff */
[----:B------:R1:W-:Y:S01]  /*0c00*/  STL [R1+0x3c], R36 ;  /* 0x00003c2401007387 */ /* 0x0003e20000100800 */
[----:B------:R-:W-:Y:S01]  /*0c10*/  CS2R R120, SRZ ;  /* 0x0000000000787805 */ /* 0x000fe2000001ff00 */
[----:B------:R-:W-:Y:S01]  /*0c20*/  IMAD.MOV.U32 R9, RZ, RZ, RZ ;  /* 0x000000ffff097224 */ /* 0x000fe200078e00ff */
[----:B------:R-:W-:Y:S01]  /*0c30*/  CS2R R10, SRZ ;  /* 0x00000000000a7805 */ /* 0x000fe2000001ff00 */
[----:B------:R-:W-:Y:S01]  /*0c40*/  @P4 IMAD.HI.U32 R3, R0, c[0x0][0x2c8], RZ ;  /* 0x0000b20000034a27 */ /* 0x000fe200078e00ff */
[----:B------:R-:W-:Y:S01]  /*0c50*/  MOV R116, RZ ;  /* 0x000000ff00747202 */ /* 0x000fe20000000f00 */
[----:B------:R-:W-:Y:S01]  /*0c60*/  CS2R R12, SRZ ;  /* 0x00000000000c7805 */ /* 0x000fe2000001ff00 */
[----:B------:R-:W-:Y:S01]  /*0c70*/  MOV R110, RZ ;  /* 0x000000ff006e7202 */ /* 0x000fe20000000f00 */
[----:B------:R-:W-:Y:S01]  /*0c80*/  IMAD.MOV.U32 R118, RZ, RZ, RZ ;  /* 0x000000ffff767224 */ /* 0x000fe200078e00ff */
[----:B------:R-:W-:Y:S01]  /*0c90*/  @P4 SHF.R.U32.HI R0, RZ, c[0x0][0x2cc], R3 ;  /* 0x0000b300ff004a19 */ /* 0x000fe20000011603 */
[----:B--2---:R-:W-:Y:S01]  /*0ca0*/  IMAD.MOV.U32 R4, RZ, RZ, 0x80 ;  /* 0x00000080ff047424 */ /* 0x004fe200078e00ff */
[----:B------:R-:W-:Y:S01]  /*0cb0*/  IADD3 R3, R41, 0x7f, RZ ;  /* 0x0000007f29037810 */ /* 0x000fe20007ffe0ff */
[----:B------:R-:W-:Y:S01]  /*0cc0*/  IMAD.MOV.U32 R114, RZ, RZ, RZ ;  /* 0x000000ffff727224 */ /* 0x000fe200078e00ff */
[----:B------:R-:W-:Y:S01]  /*0cd0*/  CS2R R14, SRZ ;  /* 0x00000000000e7805 */ /* 0x000fe2000001ff00 */
[----:B------:R-:W-:Y:S01]  /*0ce0*/  IMAD.MOV.U32 R112, RZ, RZ, RZ ;  /* 0x000000ffff707224 */ /* 0x000fe200078e00ff */
[----:B------:R-:W-:Y:S01]  /*0cf0*/  IADD3 R4, R4, -c[0x0][0x168], RZ ;  /* 0x80005a0004047a10 */ /* 0x000fe20007ffe0ff */
[----:B------:R-:W-:Y:S01]  /*0d00*/  IMAD.MOV.U32 R108, RZ, RZ, RZ ;  /* 0x000000ffff6c7224 */ /* 0x000fe200078e00ff */
[----:B------:R-:W-:Y:S01]  /*0d10*/  CS2R R16, SRZ ;  /* 0x0000000000107805 */ /* 0x000fe2000001ff00 */
[----:B------:R-:W-:Y:S01]  /*0d20*/  IMAD.MOV.U32 R106, RZ, RZ, RZ ;  /* 0x000000ffff6a7224 */ /* 0x000fe200078e00ff */
[----:B------:R-:W-:Y:S01]  /*0d30*/  MOV R104, RZ ;  /* 0x000000ff00687202 */ /* 0x000fe20000000f00 */
[----:B------:R-:W-:Y:S01]  /*0d40*/  IMAD R2, R2, c[0x0][0x1d0], R4 ;  /* 0x0000740002027a24 */ /* 0x000fe200078e0204 */
[----:B------:R-:W-:Y:S01]  /*0d50*/  CS2R R18, SRZ ;  /* 0x0000000000127805 */ /* 0x000fe2000001ff00 */
[----:B------:R-:W-:Y:S01]  /*0d60*/  IMAD.MOV.U32 R102, RZ, RZ, RZ ;  /* 0x000000ffff667224 */ /* 0x000fe200078e00ff */
[----:B------:R-:W-:Y:S01]  /*0d70*/  MOV R98, RZ ;  /* 0x000000ff00627202 */ /* 0x000fe20000000f00 */
[----:B------:R-:W-:Y:S01]  /*0d80*/  IMAD.IADD R0, R2, 0x1, R0 ;  /* 0x0000000102007824 */ /* 0x000fe200078e0200 */
[----:B------:R-:W-:Y:S01]  /*0d90*/  SHF.R.S32.HI R2, RZ, 0x1f, R3 ;  /* 0x0000001fff027819 */ /* 0x000fe20000011403 */
[----:B------:R-:W-:Y:S01]  /*0da0*/  IMAD.MOV.U32 R100, RZ, RZ, RZ ;  /* 0x000000ffff647224 */ /* 0x000fe200078e00ff */
[----:B------:R-:W-:Y:S01]  /*0db0*/  CS2R R20, SRZ ;  /* 0x0000000000147805 */ /* 0x000fe2000001ff00 */
[----:B------:R-:W-:Y:S01]  /*0dc0*/  IMAD.MOV.U32 R96, RZ, RZ, RZ ;  /* 0x000000ffff607224 */ /* 0x000fe200078e00ff */
[----:B------:R-:W-:Y:S01]  /*0dd0*/  SHF.R.S32.HI R4, RZ, 0x1f, R0 ;  /* 0x0000001fff047819 */ /* 0x000fe20000011400 */
[----:B------:R-:W-:Y:S01]  /*0de0*/  IMAD.MOV.U32 R94, RZ, RZ, RZ ;  /* 0x000000ffff5e7224 */ /* 0x000fe200078e00ff */
[----:B------:R-:W-:Y:S01]  /*0df0*/  LEA.HI R2, R2, R3, RZ, 0x7 ;  /* 0x0000000302027211 */ /* 0x000fe200078f38ff */
[----:B------:R-:W-:Y:S01]  /*0e00*/  IMAD.MOV R3, RZ, RZ, -R8 ;  /* 0x000000ffff037224 */ /* 0x000fe200078e0a08 */
[----:B------:R-:W-:Y:S01]  /*0e10*/  LEA.HI R4, R4, R0, RZ, 0x7 ;  /* 0x0000000004047211 */ /* 0x000fe200078f38ff */
[----:B------:R-:W-:Y:S01]  /*0e20*/  CS2R R22, SRZ ;  /* 0x0000000000167805 */ /* 0x000fe2000001ff00 */
[----:B------:R-:W-:Y:S01]  /*0e30*/  SHF.R.S32.HI R0, RZ, 0x7, R2 ;  /* 0x00000007ff007819 */ /* 0x000fe20000011402 */
[----:B------:R-:W-:Y:S01]  /*0e40*/  IMAD R46, R3, c[0x0][0x548], R6 ;  /* 0x00015200032e7a24 */ /* 0x000fe200078e0206 */
[----:B------:R-:W-:Y:S01]  /*0e50*/  SHF.R.S32.HI R2, RZ, 0x7, R4 ;  /* 0x00000007ff027819 */ /* 0x000fe20000011404 */
[----:B------:R-:W-:Y:S01]  /*0e60*/  CS2R R6, SRZ ;  /* 0x0000000000067805 */ /* 0x000fe2000001ff00 */
[----:B------:R-:W-:Y:S01]  /*0e70*/  CS2R R4, SRZ ;  /* 0x0000000000047805 */ /* 0x000fe2000001ff00 */
[----:B------:R-:W-:Y:S01]  /*0e80*/  MOV R92, RZ ;  /* 0x000000ff005c7202 */ /* 0x000fe20000000f00 */
[----:B------:R1:W-:Y:S01]  /*0e90*/  STL [R1+0x44], R46 ;  /* 0x0000442e01007387 */ /* 0x0003e20000100800 */
[----:B------:R-:W-:Y:S01]  /*0ea0*/  IMNMX R226, R0, R2, PT ;  /* 0x0000000200e27217 */ /* 0x000fe20003800200 */
[----:B------:R-:W-:Y:S01]  /*0eb0*/  IMAD.MOV.U32 R90, RZ, RZ, RZ ;  /* 0x000000ffff5a7224 */ /* 0x000fe200078e00ff */
[----:B------:R-:W-:Y:S01]  /*0ec0*/  PRMT R0, RZ, 0x7610, R0 ;  /* 0x00007610ff007816 */ /* 0x000fe20000000000 */
[----:B------:R-:W-:Y:S01]  /*0ed0*/  CS2R R24, SRZ ;  /* 0x0000000000187805 */ /* 0x000fe2000001ff00 */
[----:B------:R-:W-:Y:S01]  /*0ee0*/  ISETP.GE.AND P0, PT, R226, 0x1, PT ;  /* 0x00000001e200780c */ /* 0x000fe20003f06270 */
        /* <DEDUP_REMOVED lines=14> */
[----:B---3--:R1:W-:Y:S01]  /*0fd0*/  STL [R1+0x14], R145 ;  /* 0x0000149101007387 */ /* 0x0083e20000100800 */
[----:B------:R-:W-:Y:S05]  /*0fe0*/  @!P0 BRA `(.L_x_461) ;  /* 0x0000ea6000008947 */ /* 0x000fea0003800000 */
[----:B------:R-:W-:-:S04]  /*0ff0*/  ISETP.NE.U32.AND P0, PT, RZ, c[0x0][0x340], PT ;  /* 0x0000d000ff007a0c */ /* 0x000fc80003f05070 */
[----:B------:R-:W-:-:S13]  /*1000*/  ISETP.NE.AND.EX P0, PT, RZ, c[0x0][0x344], PT, P0 ;  /* 0x0000d100ff007a0c */ /* 0x000fda0003f05300 */
[----:B------:R-:W-:-:S04]  /*1010*/  @P0 IMAD.MOV.U32 R2, RZ, RZ, 0x4 ;  /* 0x00000004ff020424 */ /* 0x000fc800078e00ff */
[----:B------:R-:W-:-:S05]  /*1020*/  @P0 IMAD.WIDE R2, R8, R2, c[0x0][0x340] ;  /* 0x0000d00008020625 */ /* 0x000fca00078e0202 */
[----:B------:R2:W5:Y:S01]  /*1030*/  @P0 LDG.E R0, [R2.64] ;  /* 0x0000000602000981 */ /* 0x000562000c1e1900 */
[----:B------:R-:W-:Y:S01]  /*1040*/  WARPSYNC 0xffffffff ;  /* 0xffffffff00007948 */ /* 0x000fe20003800000 */
[----:B------:R-:W-:Y:S02]  /*1050*/  @!P0 MOV R0, R8 ;  /* 0x0000000800008202 */ /* 0x000fe40000000f00 */
[----:B--2---:R-:W2:Y:S01]  /*1060*/  LDL R144, [R1+0x10] ;  /* 0x0000100001907983 */ /* 0x004ea20000100800 */
[----:B------:R-:W-:Y:S01]  /*1070*/  IMAD.MOV.U32 R3, RZ, RZ, c[0x0][0x2b8] ;  /* 0x0000ae00ff037624 */ /* 0x000fe200078e00ff */
[----:B------:R-:W-:Y:S01]  /*1080*/  MOV R221, RZ ;  /* 0x000000ff00dd7202 */ /* 0x000fe20000000f00 */
[----:B-----5:R-:W-:-:S03]  /*1090*/  IMAD.WIDE.U32 R134, R0, c[0x0][0x2b0], RZ ;  /* 0x0000ac0000867a25 */ /* 0x020fc600078e00ff */
[----:B------:R-:W-:Y:S02]  /*10a0*/  ISETP.NE.AND P3, PT, R3, 0x1, PT ;  /* 0x000000010300780c */ /* 0x000fe40003f65270 */
[----:B------:R-:W-:Y:S01]  /*10b0*/  SHF.R.S32.HI R3, RZ, 0x1f, R0 ;  /* 0x0000001fff037819 */ /* 0x000fe20000011400 */
[----:B------:R-:W-:Y:S01]  /*10c0*/  BAR.SYNC.DEFER_BLOCKING 0x0 ;  /* 0x0000000000007b1d */ /* 0x000fe20000010000 */
[----:B------:R-:W-:-:S05]  /*10d0*/  SHF.R.S32.HI R37, RZ, 0x1f, R46 ;  /* 0x0000001fff257819 */ /* 0x000fca000001142e */
[----:B------:R-:W-:Y:S01]  /*10e0*/  IMAD R5, R37, c[0x0][0x1b8], RZ ;  /* 0x00006e0025057a24 */ /* 0x000fe200078e02ff */
[----:B------:R-:W-:Y:S01]  /*10f0*/  SHF.R.S32.HI R6, RZ, 0x1f, R8 ;  /* 0x0000001fff067819 */ /* 0x000fe20000011408 */
[----:B------:R-:W3:Y:S02]  /*1100*/  S2R R38, SR_TID.X ;  /* 0x0000000000267919 */ /* 0x000ee40000002100 */
[----:B------:R-:W-:Y:S02]  /*1110*/  IMAD R5, R46, c[0x0][0x1bc], R5 ;  /* 0x00006f002e057a24 */ /* 0x000fe400078e0205 */
[----:B------:R-:W-:Y:S01]  /*1120*/  IMAD R16, R35, c[0x0][0x168], RZ ;  /* 0x00005a0023107a24 */ /* 0x000fe200078e02ff */
[----:B------:R-:W-:Y:S02]  /*1130*/  SHF.R.S32.HI R39, RZ, 0x1f, R228 ;  /* 0x0000001fff277819 */ /* 0x000fe400000114e4 */
[----:B------:R-:W-:Y:S02]  /*1140*/  ISETP.GE.AND P2, PT, R228, c[0x0][0x198], PT ;  /* 0x00006600e4007a0c */ /* 0x000fe40003f46270 */
[----:B------:R-:W-:Y:S01]  /*1150*/  ISETP.GE.AND P6, PT, R241, c[0x0][0x198], PT ;  /* 0x00006600f1007a0c */ /* 0x000fe20003fc6270 */
[----:B------:R-:W-:Y:S01]  /*1160*/  IMAD.WIDE.U32 R132, R46, c[0x0][0x1e8], RZ ;  /* 0x00007a002e847a25 */ /* 0x000fe200078e00ff */
[----:B------:R-:W-:Y:S01]  /*1170*/  IADD3 R71, R204, 0x20, RZ ;  /* 0x00000020cc477810 */ /* 0x000fe20007ffe0ff */
[----:B------:R-:W-:Y:S02]  /*1180*/  STL.64 [R1+0x20], R134 ;  /* 0x0000208601007387 */ /* 0x000fe40000100a00 */
[----:B--2---:R-:W-:-:S05]  /*1190*/  IMAD R2, R226, 0x80, R144 ;  /* 0x00000080e2027824 */ /* 0x004fca00078e0290 */
[----:B------:R-:W-:-:S04]  /*11a0*/  IADD3 R2, R2, -0x80, RZ ;  /* 0xffffff8002027810 */ /* 0x000fc80007ffe0ff */
[C---:B------:R-:W-:Y:S02]  /*11b0*/  ISETP.GE.AND P1, PT, R2.reuse, R41, PT ;  /* 0x000000290200720c */ /* 0x040fe40003f26270 */
[----:B------:R-:W-:Y:S01]  /*11c0*/  IADD3 R13, R2, R145, RZ ;  /* 0x00000091020d7210 */ /* 0x000fe20007ffe0ff */
[----:B------:R-:W-:Y:S01]  /*11d0*/  IMAD R2, R3, c[0x0][0x2b0], RZ ;  /* 0x0000ac0003027a24 */ /* 0x000fe200078e02ff */
[----:B------:R-:W-:-:S03]  /*11e0*/  ISETP.GT.OR P1, PT, R144, 0x7f, P1 ;  /* 0x0000007f9000780c */ /* 0x000fc60000f24670 */
[----:B------:R-:W-:-:S04]  /*11f0*/  @P3 IMAD.HI.U32 R3, R13, c[0x0][0x2bc], RZ ;  /* 0x0000af000d033a27 */ /* 0x000fc800078e00ff */
[----:B------:R-:W-:Y:S01]  /*1200*/  IMAD.MOV.U32 R12, RZ, RZ, R13 ;  /* 0x000000ffff0c7224 */ /* 0x000fe200078e000d */
[----:B------:R-:W-:Y:S01]  /*1210*/  @P3 SHF.R.U32.HI R12, RZ, c[0x0][0x2c0], R3 ;  /* 0x0000b000ff0c3a19 */ /* 0x000fe20000011603 */
[----:B------:R-:W-:-:S04]  /*1220*/  IMAD R2, R0, c[0x0][0x2b4], R2 ;  /* 0x0000ad0000027a24 */ /* 0x000fc800078e0202 */
[----:B------:R-:W-:Y:S01]  /*1230*/  IMAD.IADD R131, R135, 0x1, R2 ;  /* 0x0000000187837824 */ /* 0x000fe200078e0202 */
[----:B------:R-:W-:-:S04]  /*1240*/  @!P1 IADD3 R0, P0, R12, R134, RZ ;  /* 0x000000860c009210 */ /* 0x000fc80007f1e0ff */
[----:B------:R-:W-:Y:S01]  /*1250*/  @!P1 LEA.HI.X.SX32 R3, R12, R131, 0x1, P0 ;  /* 0x000000830c039211 */ /* 0x000fe200000f0eff */
[----:B------:R-:W-:Y:S01]  /*1260*/  IMAD.IADD R4, R144, 0x1, R36 ;  /* 0x0000000190047824 */ /* 0x000fe200078e0224 */
[----:B------:R-:W-:Y:S01]  /*1270*/  @!P1 LEA R2, P0, R0, c[0x0][0x2a0], 0x2 ;  /* 0x0000a80000029a11 */ /* 0x000fe200078010ff */
[----:B------:R-:W-:Y:S01]  /*1280*/  IMAD.WIDE.U32 R44, R46, c[0x0][0x210], RZ ;  /* 0x000084002e2c7a25 */ /* 0x000fe200078e00ff */
[----:B---3--:R-:W-:Y:S01]  /*1290*/  SHF.R.S32.HI R40, RZ, 0x1f, R38 ;  /* 0x0000001fff287819 */ /* 0x008fe20000011426 */
[----:B------:R-:W-:Y:S01]  /*12a0*/  STL [R1+0x34], R131 ;  /* 0x0000348301007387 */ /* 0x000fe20000100800 */
[----:B------:R-:W-:-:S05]  /*12b0*/  @!P1 LEA.HI.X R3, R0, c[0x0][0x2a4], R3, 0x2, P0 ;  /* 0x0000a90000039a11 */ /* 0x000fca00000f1403 */
[----:B------:R2:W3:Y:S01]  /*12c0*/  @!P1 LDG.E R221, [R2.64] ;  /* 0x0000000602dd9981 */ /* 0x0004e2000c1e1900 */
[----:B------:R-:W-:Y:S01]  /*12d0*/  @P4 IMAD.HI.U32 R7, R4, c[0x0][0x2c8], RZ ;  /* 0x0000b20004074a27 */ /* 0x000fe200078e00ff */
[----:B------:R-:W-:Y:S01]  /*12e0*/  LEA.HI R40, R40, R38, RZ, 0x3 ;  /* 0x0000002628287211 */ /* 0x000fe200078f18ff */
[----:B------:R-:W-:Y:S01]  /*12f0*/  BSSY B0, `(.L_x_462) ;  /* 0x0000271000007945 */ /* 0x000fe20003800000 */
[----:B------:R-:W-:Y:S01]  /*1300*/  SHF.R.S32.HI R38, RZ, 0x1f, R241 ;  /* 0x0000001fff267819 */ /* 0x000fe200000114f1 */
[----:B------:R-:W-:Y:S01]  /*1310*/  IMAD.MOV.U32 R0, RZ, RZ, R4 ;  /* 0x000000ffff007224 */ /* 0x000fe200078e0004 */
[----:B------:R-:W-:Y:S01]  /*1320*/  @P4 SHF.R.U32.HI R0, RZ, c[0x0][0x2cc], R7 ;  /* 0x0000b300ff004a19 */ /* 0x000fe20000011607 */
[----:B------:R-:W-:Y:S01]  /*1330*/  STL.64 [R1+0x18], R132 ;  /* 0x0000188401007387 */ /* 0x000fe20000100a00 */
[----:B------:R-:W-:Y:S01]  /*1340*/  SHF.R.S32.HI R40, RZ, 0x3, R40 ;  /* 0x00000003ff287819 */ /* 0x000fe20000011428 */
[----:B------:R-:W-:Y:S01]  /*1350*/  IMAD.SHL.U32 R128, R228, 0x2, RZ ;  /* 0x00000002e4807824 */ /* 0x000fe200078e00ff */
[----:B------:R-:W-:-:S02]  /*1360*/  SHF.R.S32.HI R7, RZ, 0x1f, R0 ;  /* 0x0000001fff077819 */ /* 0x000fc40000011400 */
[C---:B------:R-:W-:Y:S01]  /*1370*/  SHF.L.U32 R129, R241.reuse, 0x1, RZ ;  /* 0x00000001f1817819 */ /* 0x040fe200000006ff */
[----:B------:R-:W-:Y:S01]  /*1380*/  IMAD.IADD R11, R40, 0x1, R36 ;  /* 0x00000001280b7824 */ /* 0x000fe200078e0224 */
[----:B------:R-:W-:Y:S02]  /*1390*/  SHF.L.U64.HI R69, R241, 0x1, R38 ;  /* 0x00000001f1457819 */ /* 0x000fe40000010226 */
[----:B------:R-:W-:Y:S02]  /*13a0*/  SHF.L.U64.HI R68, R228, 0x1, R39 ;  /* 0x00000001e4447819 */ /* 0x000fe40000010227 */
[C---:B------:R-:W-:Y:S02]  /*13b0*/  ISETP.GE.AND P1, PT, R11.reuse, R16, PT ;  /* 0x000000100b00720c */ /* 0x040fe40003f26270 */
[----:B------:R-:W-:Y:S01]  /*13c0*/  IADD3 R14, R11, 0x40, RZ ;  /* 0x000000400b0e7810 */ /* 0x000fe20007ffe0ff */
[----:B--2---:R-:W-:-:S05]  /*13d0*/  IMAD.WIDE.U32 R2, R46, c[0x0][0x1b8], RZ ;  /* 0x00006e002e027a25 */ /* 0x004fca00078e00ff */
[----:B------:R-:W-:Y:S01]  /*13e0*/  IADD3 R3, R3, R5, RZ ;  /* 0x0000000503037210 */ /* 0x000fe20007ffe0ff */
[----:B------:R-:W-:-:S04]  /*13f0*/  IMAD R5, R6, c[0x0][0x1c0], RZ ;  /* 0x0000700006057a24 */ /* 0x000fc800078e02ff */
[C---:B------:R-:W-:Y:S02]  /*1400*/  IMAD R6, R8.reuse, c[0x0][0x1c4], R5 ;  /* 0x0000710008067a24 */ /* 0x040fe400078e0205 */
[----:B------:R-:W-:Y:S02]  /*1410*/  IMAD.MOV R5, RZ, RZ, -R0 ;  /* 0x000000ffff057224 */ /* 0x000fe400078e0a00 */
[----:B------:R-:W-:-:S04]  /*1420*/  IMAD.WIDE.U32 R2, R8, c[0x0][0x1c0], R2 ;  /* 0x0000700008027a25 */ /* 0x000fc800078e0002 */
[----:B------:R-:W-:Y:S02]  /*1430*/  IMAD R4, R5, c[0x0][0x2c4], R4 ;  /* 0x0000b10005047a24 */ /* 0x000fe400078e0204 */
[----:B------:R-:W-:Y:S02]  /*1440*/  IMAD.IADD R3, R3, 0x1, R6 ;  /* 0x0000000103037824 */ /* 0x000fe400078e0206 */
[----:B------:R-:W-:Y:S01]  /*1450*/  IMAD R5, R7, c[0x0][0x1b0], RZ ;  /* 0x00006c0007057a24 */ /* 0x000fe200078e02ff */
[C---:B------:R-:W-:Y:S01]  /*1460*/  IADD3 R7, R11.reuse, 0x20, RZ ;  /* 0x000000200b077810 */ /* 0x040fe20007ffe0ff */
[----:B------:R-:W-:Y:S01]  /*1470*/  IMAD.WIDE.U32 R2, R0, c[0x0][0x1b0], R2 ;  /* 0x00006c0000027a25 */ /* 0x000fe200078e0002 */
[----:B------:R-:W-:-:S03]  /*1480*/  IADD3 R11, R11, 0x60, RZ ;  /* 0x000000600b0b7810 */ /* 0x000fc60007ffe0ff */
[----:B------:R-:W-:Y:S01]  /*1490*/  IMAD R6, R0, c[0x0][0x1b4], R5 ;  /* 0x00006d0000067a24 */ /* 0x000fe200078e0205 */
[----:B------:R-:W-:-:S04]  /*14a0*/  SHF.R.S32.HI R5, RZ, 0x1f, R4 ;  /* 0x0000001fff057819 */ /* 0x000fc80000011404 */
[----:B------:R-:W-:Y:S01]  /*14b0*/  IADD3 R3, R3, R6, RZ ;  /* 0x0000000603037210 */ /* 0x000fe20007ffe0ff */
[----:B------:R-:W-:Y:S01]  /*14c0*/  IMAD R0, R5, c[0x0][0x1a8], RZ ;  /* 0x00006a0005007a24 */ /* 0x000fe200078e02ff */
[----:B------:R-:W-:-:S03]  /*14d0*/  IADD3 R6, -R12, RZ, RZ ;  /* 0x000000ff0c067210 */ /* 0x000fc60007ffe1ff */
[C---:B------:R-:W-:Y:S02]  /*14e0*/  IMAD R0, R4.reuse, c[0x0][0x1ac], R0 ;  /* 0x00006b0004007a24 */ /* 0x040fe400078e0200 */
[----:B------:R-:W-:-:S04]  /*14f0*/  IMAD.WIDE.U32 R2, R4, c[0x0][0x1a8], R2 ;  /* 0x00006a0004027a25 */ /* 0x000fc800078e0002 */
[----:B------:R-:W-:Y:S01]  /*1500*/  IMAD.IADD R9, R3, 0x1, R0 ;  /* 0x0000000103097824 */ /* 0x000fe200078e0200 */
[----:B-1----:R-:W-:Y:S01]  /*1510*/  LEA R8, P0, R2, c[0x0][0x160], 0x1 ;  /* 0x0000580002087a11 */ /* 0x002fe200078008ff */
[----:B------:R-:W-:-:S03]  /*1520*/  IMAD R222, R6, c[0x0][0x2b8], R13 ;  /* 0x0000ae0006de7a24 */ /* 0x000fc600078e020d */
[----:B------:R-:W-:Y:S01]  /*1530*/  LEA.HI.X R9, R2, c[0x0][0x164], R9, 0x1, P0 ;  /* 0x0000590002097a11 */ /* 0x000fe200000f0c09 */
[----:B------:R-:W1:Y:S01]  /*1540*/  SHFL.IDX PT, R0, R8, RZ, 0x181f ;  /* 0x00181fff08007589 */ /* 0x000e6200000e0000 */
[----:B------:R-:W-:-:S03]  /*1550*/  SHF.R.S32.HI R15, RZ, 0x1f, R222 ;  /* 0x0000001fff0f7819 */ /* 0x000fc600000114de */
[----:B------:R-:W2:Y:S04]  /*1560*/  SHFL.IDX PT, R3, R9, RZ, 0x181f ;  /* 0x00181fff09037589 */ /* 0x000ea800000e0000 */
[----:B------:R-:W4:Y:S04]  /*1570*/  SHFL.IDX PT, R10, R8, 0x1, 0x181f ;  /* 0x00381f00080a7f89 */ /* 0x000f2800000e0000 */
[----:B------:R-:W4:Y:S04]  /*1580*/  SHFL.IDX PT, R12, R9, 0x1, 0x181f ;  /* 0x00381f00090c7f89 */ /* 0x000f2800000e0000 */
[----:B------:R-:W-:Y:S04]  /*1590*/  SHFL.IDX PT, R13, R9, 0x2, 0x181f ;  /* 0x00581f00090d7f89 */ /* 0x000fe800000e0000 */
[----:B------:R-:W-:Y:S01]  /*15a0*/  SHFL.IDX PT, R9, R9, 0x3, 0x181f ;  /* 0x00781f0009097f89 */ /* 0x000fe200000e0000 */
[----:B-1----:R-:W-:-:S02]  /*15b0*/  @!P1 LEA R4, P5, R228, R0, 0x1 ;  /* 0x00000000e4049211 */ /* 0x002fc400078a08ff */
[C---:B------:R-:W-:Y:S02]  /*15c0*/  @!P1 LEA R2, P0, R241.reuse, R0, 0x1 ;  /* 0x00000000f1029211 */ /* 0x040fe400078008ff */
[-C--:B--2---:R-:W-:Y:S01]  /*15d0*/  @!P1 LEA.HI.X R5, R228, R3.reuse, R39, 0x1, P5 ;  /* 0x00000003e4059211 */ /* 0x084fe200028f0c27 */
[----:B------:R-:W1:Y:S01]  /*15e0*/  SHFL.IDX PT, R0, R8, 0x2, 0x181f ;  /* 0x00581f0008007f89 */ /* 0x000e6200000e0000 */
[----:B------:R-:W-:Y:S02]  /*15f0*/  @!P1 LEA.HI.X R3, R241, R3, R38, 0x1, P0 ;  /* 0x00000003f1039211 */ /* 0x000fe400000f0c26 */
[-C--:B------:R-:W-:Y:S01]  /*1600*/  ISETP.GE.AND P0, PT, R7, R16.reuse, PT ;  /* 0x000000100700720c */ /* 0x080fe20003f06270 */
[----:B------:R2:W-:Y:S01]  /*1610*/  @!P1 LDGSTS.E.BYPASS.LTC128B.128 [R219+0x100], [R4.64], !P2 ;  /* 0x0010000004db9fae */ /* 0x0005e2000d101d46 */
[----:B------:R-:W-:-:S03]  /*1620*/  ISETP.GE.AND P5, PT, R14, R16, PT ;  /* 0x000000100e00720c */ /* 0x000fc60003fa6270 */
[----:B------:R1:W-:Y:S04]  /*1630*/  @!P1 LDGSTS.E.BYPASS.LTC128B.128 [R219+0x4100], [R2.64], !P6 ;  /* 0x0410000002db9fae */ /* 0x0003e8000f101d46 */
[----:B------:R-:W3:Y:S04]  /*1640*/  SHFL.IDX PT, R8, R8, 0x3, 0x181f ;  /* 0x00781f0008087f89 */ /* 0x000ee800000e0000 */
[----:B----4-:R-:W-:-:S04]  /*1650*/  @!P0 LEA R6, P1, R228, R10, 0x1 ;  /* 0x0000000ae4068211 */ /* 0x010fc800078208ff */
[----:B------:R-:W-:-:S05]  /*1660*/  @!P0 LEA.HI.X R7, R228, R12, R39, 0x1, P1 ;  /* 0x0000000ce4078211 */ /* 0x000fca00008f0c27 */
[----:B------:R4:W-:Y:S01]  /*1670*/  @!P0 LDGSTS.E.BYPASS.LTC128B.128 [R219+0x1100], [R6.64], !P2 ;  /* 0x0110000006db8fae */ /* 0x0009e2000d101d46 */
[----:B--2---:R-:W-:Y:S02]  /*1680*/  IMAD R4, R15, c[0x0][0x1e0], RZ ;  /* 0x000078000f047a24 */ /* 0x004fe400078e02ff */
[----:B-1----:R-:W-:-:S04]  /*1690*/  IMAD.WIDE.U32 R2, R222, c[0x0][0x1e0], RZ ;  /* 0x00007800de027a25 */ /* 0x002fc800078e00ff */
[----:B------:R-:W-:Y:S01]  /*16a0*/  IMAD R5, R222, c[0x0][0x1e4], R4 ;  /* 0x00007900de057a24 */ /* 0x000fe200078e0204 */
[----:B------:R-:W-:Y:S01]  /*16b0*/  @!P0 LEA R4, P1, R241, R10, 0x1 ;  /* 0x0000000af1048211 */ /* 0x000fe200078208ff */
[----:B------:R-:W-:Y:S02]  /*16c0*/  IMAD R10, R37, c[0x0][0x1e8], RZ ;  /* 0x00007a00250a7a24 */ /* 0x000fe400078e02ff */
[----:B------:R-:W-:Y:S01]  /*16d0*/  IMAD.IADD R3, R3, 0x1, R5 ;  /* 0x0000000103037824 */ /* 0x000fe200078e0205 */
[----:B------:R-:W-:-:S05]  /*16e0*/  @!P0 LEA.HI.X R5, R241, R12, R38, 0x1, P1 ;  /* 0x0000000cf1058211 */ /* 0x000fca00008f0c26 */
[----:B------:R1:W-:Y:S01]  /*16f0*/  @!P0 LDGSTS.E.BYPASS.LTC128B.128 [R219+0x5100], [R4.64], !P6 ;  /* 0x0510000004db8fae */ /* 0x0003e2000f101d46 */
[----:B----4-:R-:W-:Y:S01]  /*1700*/  IMAD R6, R46, c[0x0][0x1ec], R10 ;  /* 0x00007b002e067a24 */ /* 0x010fe200078e020a */
[----:B------:R-:W-:-:S03]  /*1710*/  LEA R10, R226, 0xffffff80, 0x7 ;  /* 0xffffff80e20a7811 */ /* 0x000fc600078e38ff */
[----:B------:R-:W-:Y:S01]  /*1720*/  IMAD.IADD R130, R133, 0x1, R6 ;  /* 0x0000000185827824 */ /* 0x000fe200078e0206 */
[----:B------:R-:W-:-:S04]  /*1730*/  IADD3 R127, R41, -R10, RZ ;  /* 0x8000000a297f7210 */ /* 0x000fc80007ffe0ff */
[----:B------:R-:W-:Y:S04]  /*1740*/  STL [R1+0x30], R130 ;  /* 0x0000308201007387 */ /* 0x000fe80000100800 */
[----:B------:R-:W-:Y:S01]  /*1750*/  STL.64 [R1+0x28], R44 ;  /* 0x0000282c01007387 */ /* 0x000fe20000100a00 */
[----:B-1----:R-:W-:Y:S02]  /*1760*/  @!P5 LEA R4, P1, R228, R0, 0x1 ;  /* 0x00000000e404d211 */ /* 0x002fe400078208ff */
[----:B---3--:R-:W-:Y:S01]  /*1770*/  SHF.R.S32.HI R36, RZ, 0x1f, R221 ;  /* 0x0000001fff247819 */ /* 0x008fe200000114dd */
[----:B------:R-:W-:-:S04]  /*1780*/  IMAD.WIDE.U32 R2, R221, c[0x0][0x1f0], R2 ;  /* 0x00007c00dd027a25 */ /* 0x000fc800078e0002 */
[----:B------:R-:W-:Y:S01]  /*1790*/  IMAD R5, R36, c[0x0][0x1f0], RZ ;  /* 0x00007c0024057a24 */ /* 0x000fe200078e02ff */
[----:B------:R-:W-:-:S03]  /*17a0*/  IADD3 R6, P0, R2, R132, RZ ;  /* 0x0000008402067210 */ /* 0x000fc60007f1e0ff */
[----:B------:R-:W-:Y:S01]  /*17b0*/  IMAD R7, R221, c[0x0][0x1f4], R5 ;  /* 0x00007d00dd077a24 */ /* 0x000fe200078e0205 */
[----:B------:R-:W-:Y:S02]  /*17c0*/  @!P5 LEA.HI.X R5, R228, R13, R39, 0x1, P1 ;  /* 0x0000000de405d211 */ /* 0x000fe400008f0c27 */
[C---:B------:R-:W-:Y:S02]  /*17d0*/  @!P5 LEA R2, P1, R241.reuse, R0, 0x1 ;  /* 0x00000000f102d211 */ /* 0x040fe400078208ff */
[----:B------:R-:W-:Y:S01]  /*17e0*/  IADD3.X R7, R130, R3, R7, P0, !PT ;  /* 0x0000000382077210 */ /* 0x000fe200007fe407 */
[----:B------:R1:W-:Y:S01]  /*17f0*/  @!P5 LDGSTS.E.BYPASS.LTC128B.128 [R219+0x2100], [R4.64], !P2 ;  /* 0x0210000004dbdfae */ /* 0x0003e2000d101d46 */
[C---:B------:R-:W-:Y:S02]  /*1800*/  LEA R0, P0, R6.reuse, c[0x0][0x1c8], 0x1 ;  /* 0x0000720006007a11 */ /* 0x040fe400078008ff */
[----:B------:R-:W-:Y:S01]  /*1810*/  @!P5 LEA.HI.X R3, R241, R13, R38, 0x1, P1 ;  /* 0x0000000df103d211 */ /* 0x000fe200008f0c26 */
[----:B------:R-:W-:Y:S01]  /*1820*/  IMAD.IADD R13, R127, 0x1, -R40 ;  /* 0x000000017f0d7824 */ /* 0x000fe200078e0a28 */
[----:B------:R-:W-:Y:S01]  /*1830*/  LEA.HI.X R14, R6, c[0x0][0x1cc], R7, 0x1, P0 ;  /* 0x00007300060e7a11 */ /* 0x000fe200000f0c07 */
[----:B------:R-:W-:Y:S01]  /*1840*/  SHFL.IDX PT, R10, R0, 0x1, 0x181f ;  /* 0x00381f00000a7f89 */ /* 0x000fe200000e0000 */
[----:B------:R-:W-:-:S03]  /*1850*/  ISETP.GE.AND P1, PT, R11, R16, PT ;  /* 0x000000100b00720c */ /* 0x000fc60003f26270 */
[----:B------:R-:W2:Y:S04]  /*1860*/  SHFL.IDX PT, R6, R0, RZ, 0x181f ;  /* 0x00181fff00067589 */ /* 0x000ea800000e0000 */
[----:B------:R-:W3:Y:S04]  /*1870*/  SHFL.IDX PT, R7, R14, RZ, 0x181f ;  /* 0x00181fff0e077589 */ /* 0x000ee800000e0000 */
[----:B------:R4:W-:Y:S01]  /*1880*/  @!P5 LDGSTS.E.BYPASS.LTC128B.128 [R219+0x6100], [R2.64], !P6 ;  /* 0x0610000002dbdfae */ /* 0x0009e2000f101d46 */
[----:B------:R-:W-:-:S03]  /*1890*/  ISETP.GE.AND P5, PT, R13, 0x1, PT ;  /* 0x000000010d00780c */ /* 0x000fc60003fa6270 */
[----:B------:R-:W1:Y:S04]  /*18a0*/  SHFL.IDX PT, R12, R14, 0x1, 0x181f ;  /* 0x00381f000e0c7f89 */ /* 0x000e6800000e0000 */
[----:B------:R-:W-:Y:S04]  /*18b0*/  SHFL.IDX PT, R11, R14, 0x2, 0x181f ;  /* 0x00581f000e0b7f89 */ /* 0x000fe800000e0000 */
[----:B------:R-:W2:Y:S01]  /*18c0*/  S2R R40, SR_TID.X ;  /* 0x0000000000287919 */ /* 0x000ea20000002100 */
[----:B----4-:R-:W-:-:S04]  /*18d0*/  @!P1 LEA R2, P0, R228, R8, 0x1 ;  /* 0x00000008e4029211 */ /* 0x010fc800078008ff */
[CC--:B------:R-:W-:Y:S02]  /*18e0*/  @!P1 LEA.HI.X R3, R228.reuse, R9.reuse, R39, 0x1, P0 ;  /* 0x00000009e4039211 */ /* 0x0c0fe400000f0c27 */
[C---:B-1----:R-:W-:Y:S02]  /*18f0*/  @!P1 LEA R4, P0, R241.reuse, R8, 0x1 ;  /* 0x00000008f1049211 */ /* 0x042fe400078008ff */
[----:B------:R-:W-:Y:S01]  /*1900*/  SHFL.IDX PT, R8, R14, 0x3, 0x181f ;  /* 0x00781f000e087f89 */ /* 0x000fe200000e0000 */
[----:B--2---:R-:W-:Y:S02]  /*1910*/  SHF.R.S32.HI R16, RZ, 0x1f, R40 ;  /* 0x0000001fff107819 */ /* 0x004fe40000011428 */
[----:B------:R-:W-:Y:S01]  /*1920*/  @!P1 LEA.HI.X R5, R241, R9, R38, 0x1, P0 ;  /* 0x00000009f1059211 */ /* 0x000fe200000f0c26 */
[----:B------:R1:W-:Y:S01]  /*1930*/  @!P1 LDGSTS.E.BYPASS.LTC128B.128 [R219+0x3100], [R2.64], !P2 ;  /* 0x0310000002db9fae */ /* 0x0003e2000d101d46 */
[----:B------:R-:W-:Y:S02]  /*1940*/  @P5 ISETP.GE.AND P0, PT, R228, c[0x0][0x1d4], PT ;  /* 0x00007500e4005a0c */ /* 0x000fe40003f06270 */
[----:B------:R-:W-:Y:S01]  /*1950*/  LEA.HI R16, R16, R40, RZ, 0x3 ;  /* 0x0000002810107211 */ /* 0x000fe200078f18ff */
[----:B------:R-:W2:Y:S03]  /*1960*/  SHFL.IDX PT, R9, R0, 0x2, 0x181f ;  /* 0x00581f0000097f89 */ /* 0x000ea600000e0000 */
[----:B------:R-:W-:Y:S01]  /*1970*/  LOP3.LUT R16, R16, 0xfffffff8, RZ, 0xc0, !PT ;  /* 0xfffffff810107812 */ /* 0x000fe200078ec0ff */
[----:B------:R4:W-:Y:S04]  /*1980*/  @!P1 LDGSTS.E.BYPASS.LTC128B.128 [R219+0x7100], [R4.64], !P6 ;  /* 0x0710000004db9fae */ /* 0x0009e8000f101d46 */
[----:B------:R-:W0:Y:S01]  /*1990*/  LDGDEPBAR ;  /* 0x00000000000079af */ /* 0x000e220000000000 */
[----:B------:R-:W-:-:S03]  /*19a0*/  IMAD.IADD R16, R40, 0x1, -R16 ;  /* 0x0000000128107824 */ /* 0x000fc600078e0a10 */
[----:B------:R-:W2:Y:S01]  /*19b0*/  SHFL.IDX PT, R0, R0, 0x3, 0x181f ;  /* 0x00781f0000007f89 */ /* 0x000ea200000e0000 */
[----:B-1----:R-:W-:-:S04]  /*19c0*/  @P5 LEA R2, P2, R228, R6, 0x1 ;  /* 0x00000006e4025211 */ /* 0x002fc800078408ff */
[----:B---3--:R-:W-:Y:S02]  /*19d0*/  @P5 LEA.HI.X R3, R228, R7, R39, 0x1, P2 ;  /* 0x00000007e4035211 */ /* 0x008fe400010f0c27 */
[----:B------:R-:W-:-:S03]  /*19e0*/  ISETP.GE.AND P2, PT, R13, 0x21, PT ;  /* 0x000000210d00780c */ /* 0x000fc60003f46270 */
[----:B------:R1:W-:Y:S01]  /*19f0*/  @P5 LDGSTS.E.BYPASS.LTC128B.128 [R219+0x8100], [R2.64], !P0 ;  /* 0x0810000002db5fae */ /* 0x0003e2000c101d46 */
[C---:B------:R-:W-:Y:S02]  /*1a00*/  @P5 ISETP.GE.AND P0, PT, R241.reuse, c[0x0][0x1d4], PT ;  /* 0x00007500f1005a0c */ /* 0x040fe40003f06270 */
[----:B-1----:R-:W-:-:S07]  /*1a10*/  @P5 LEA R2, P1, R241, R6, 0x1 ;  /* 0x00000006f1025211 */ /* 0x002fce00078208ff */
[C---:B------:R-:W-:Y:S02]  /*1a20*/  @P2 LEA R6, P6, R228.reuse, R10, 0x1 ;  /* 0x0000000ae4062211 */ /* 0x040fe400078c08ff */
[----:B------:R-:W-:Y:S02]  /*1a30*/  @P5 LEA.HI.X R3, R241, R7, R38, 0x1, P1 ;  /* 0x00000007f1035211 */ /* 0x000fe400008f0c26 */
[C---:B------:R-:W-:Y:S02]  /*1a40*/  @P2 LEA.HI.X R7, R228.reuse, R12, R39, 0x1, P6 ;  /* 0x0000000ce4072211 */ /* 0x040fe400030f0c27 */
[----:B------:R-:W-:Y:S01]  /*1a50*/  ISETP.GE.AND P6, PT, R13, 0x41, PT ;  /* 0x000000410d00780c */ /* 0x000fe20003fc6270 */
[----:B------:R2:W-:Y:S01]  /*1a60*/  @P5 LDGSTS.E.BYPASS.LTC128B.128 [R219+0xc100], [R2.64], !P0 ;  /* 0x0c10000002db5fae */ /* 0x0005e2000c101d46 */
[----:B------:R-:W-:Y:S02]  /*1a70*/  @P2 ISETP.GE.AND P1, PT, R228, c[0x0][0x1d4], PT ;  /* 0x00007500e4002a0c */ /* 0x000fe40003f26270 */
[----:B----4-:R-:W-:-:S04]  /*1a80*/  @P2 LEA R4, P0, R241, R10, 0x1 ;  /* 0x0000000af1042211 */ /* 0x010fc800078008ff */
[----:B------:R-:W-:-:S05]  /*1a90*/  @P2 LEA.HI.X R5, R241, R12, R38, 0x1, P0 ;  /* 0x0000000cf1052211 */ /* 0x000fca00000f0c26 */
[C---:B------:R-:W-:Y:S02]  /*1aa0*/  @P6 ISETP.GE.AND P0, PT, R228.reuse, c[0x0][0x1d4], PT ;  /* 0x00007500e4006a0c */ /* 0x040fe40003f06270 */
[----:B------:R1:W-:Y:S01]  /*1ab0*/  @P2 LDGSTS.E.BYPASS.LTC128B.128 [R219+0x9100], [R6.64], !P1 ;  /* 0x0910000006db2fae */ /* 0x0003e2000c901d46 */
[----:B------:R-:W-:Y:S02]  /*1ac0*/  @P2 ISETP.GE.AND P1, PT, R241, c[0x0][0x1d4], PT ;  /* 0x00007500f1002a0c */ /* 0x000fe40003f26270 */
[----:B--2---:R-:W-:-:S11]  /*1ad0*/  @P6 LEA R2, P5, R228, R9, 0x1 ;  /* 0x00000009e4026211 */ /* 0x004fd600078a08ff */
[----:B------:R2:W-:Y:S01]  /*1ae0*/  @P2 LDGSTS.E.BYPASS.LTC128B.128 [R219+0xd100], [R4.64], !P1 ;  /* 0x0d10000004db2fae */ /* 0x0005e2000c901d46 */
[----:B------:R-:W-:Y:S02]  /*1af0*/  @P6 LEA.HI.X R3, R228, R11, R39, 0x1, P5 ;  /* 0x0000000be4036211 */ /* 0x000fe400028f0c27 */
[----:B------:R-:W-:-:S03]  /*1b00*/  ISETP.GE.AND P5, PT, R13, 0x61, PT ;  /* 0x000000610d00780c */ /* 0x000fc60003fa6270 */
[----:B------:R3:W-:Y:S01]  /*1b10*/  @P6 LDGSTS.E.BYPASS.LTC128B.128 [R219+0xa100], [R2.64], !P0 ;  /* 0x0a10000002db6fae */ /* 0x0007e2000c101d46 */
[----:B-1----:R-:W-:-:S04]  /*1b20*/  @P6 LEA R6, P2, R241, R9, 0x1 ;  /* 0x00000009f1066211 */ /* 0x002fc800078408ff */
[C---:B------:R-:W-:Y:S02]  /*1b30*/  @P6 LEA.HI.X R7, R241.reuse, R11, R38, 0x1, P2 ;  /* 0x0000000bf1076211 */ /* 0x040fe400010f0c26 */
[----:B------:R-:W-:-:S03]  /*1b40*/  @P6 ISETP.GE.AND P2, PT, R241, c[0x0][0x1d4], PT ;  /* 0x00007500f1006a0c */ /* 0x000fc60003f46270 */
[----:B--2---:R-:W-:-:S04]  /*1b50*/  @P5 LEA R4, P1, R228, R0, 0x1 ;  /* 0x00000000e4045211 */ /* 0x004fc800078208ff */
[----:B------:R-:W-:-:S06]  /*1b60*/  @P5 LEA.HI.X R5, R228, R8, R39, 0x1, P1 ;  /* 0x00000008e4055211 */ /* 0x000fcc00008f0c27 */
[----:B------:R1:W-:Y:S01]  /*1b70*/  @P6 LDGSTS.E.BYPASS.LTC128B.128 [R219+0xe100], [R6.64], !P2 ;  /* 0x0e10000006db6fae */ /* 0x0003e2000d101d46 */
[----:B------:R-:W-:Y:S02]  /*1b80*/  @P5 ISETP.GE.AND P1, PT, R228, c[0x0][0x1d4], PT ;  /* 0x00007500e4005a0c */ /* 0x000fe40003f26270 */
[----:B---3--:R-:W-:Y:S01]  /*1b90*/  @P5 LEA R2, P0, R241, R0, 0x1 ;  /* 0x00000000f1025211 */ /* 0x008fe200078008ff */
[----:B------:R-:W-:-:S03]  /*1ba0*/  IMAD R0, R15, c[0x0][0x208], RZ ;  /* 0x000082000f007a24 */ /* 0x000fc600078e02ff */
[C---:B------:R-:W-:Y:S01]  /*1bb0*/  @P5 LEA.HI.X R3, R241.reuse, R8, R38, 0x1, P0 ;  /* 0x00000008f1035211 */ /* 0x040fe200000f0c26 */
[----:B------:R-:W-:Y:S01]  /*1bc0*/  IMAD R0, R222, c[0x0][0x20c], R0 ;  /* 0x00008300de007a24 */ /* 0x000fe200078e0200 */
[----:B------:R-:W-:-:S05]  /*1bd0*/  @P5 ISETP.GE.AND P0, PT, R241, c[0x0][0x1d4], PT ;  /* 0x00007500f1005a0c */ /* 0x000fca0003f06270 */
[----:B------:R1:W-:Y:S08]  /*1be0*/  @P5 LDGSTS.E.BYPASS.LTC128B.128 [R219+0xb100], [R4.64], !P1 ;  /* 0x0b10000004db5fae */ /* 0x0003f0000c901d46 */
[----:B------:R2:W-:Y:S01]  /*1bf0*/  @P5 LDGSTS.E.BYPASS.LTC128B.128 [R219+0xf100], [R2.64], !P0 ;  /* 0x0f10000002db5fae */ /* 0x0005e2000c101d46 */
[----:B------:R-:W-:Y:S02]  /*1c00*/  R2P PR, R16, 0x6 ;  /* 0x0000000610007804 */ /* 0x000fe40000000000 */
[----:B------:R-:W-:Y:S01]  /*1c10*/  ISETP.GE.AND P6, PT, R228, c[0x0][0x1d4], PT ;  /* 0x00007500e4007a0c */ /* 0x000fe20003fc6270 */
[----:B------:R-:W0:Y:S10]  /*1c20*/  LDGDEPBAR ;  /* 0x00000000000079af */ /* 0x000e340000000000 */
[----:B------:R-:W-:Y:S01]  /*1c30*/  @P1 IADD3 R71, R204, -0x20, RZ ;  /* 0xffffffe0cc471810 */ /* 0x000fe20007ffe0ff */
[----:B--2---:R-:W-:Y:S01]  /*1c40*/  IMAD.WIDE.U32 R2, R222, c[0x0][0x208], RZ ;  /* 0x00008200de027a25 */ /* 0x004fe200078e00ff */
[----:B------:R-:W-:-:S04]  /*1c50*/  DEPBAR.LE SB0, 0x1 ;  /* 0x000080400000791a */ /* 0x000fc80000000000 */
[----:B------:R-:W-:Y:S01]  /*1c60*/  BAR.SYNC.DEFER_BLOCKING 0x0 ;  /* 0x0000000000007b1d */ /* 0x000fe20000010000 */
[----:B------:R-:W-:Y:S01]  /*1c70*/  IADD3 R3, R3, R0, RZ ;  /* 0x0000000003037210 */ /* 0x000fe20007ffe0ff */
[----:B------:R-:W-:-:S04]  /*1c80*/  IMAD R0, R37, c[0x0][0x210], RZ ;  /* 0x0000840025007a24 */ /* 0x000fc800078e02ff */
[----:B------:R-:W-:Y:S02]  /*1c90*/  IMAD R0, R46, c[0x0][0x214], R0 ;  /* 0x000085002e007a24 */ /* 0x000fe400078e0200 */
[----:B------:R-:W-:-:S05]  /*1ca0*/  IMAD.WIDE.U32 R2, R221, c[0x0][0x218], R2 ;  /* 0x00008600dd027a25 */ /* 0x000fca00078e0002 */
[----:B------:R-:W-:Y:S01]  /*1cb0*/  IADD3 R2, P0, R2, R44, RZ ;  /* 0x0000002c02027210 */ /* 0x000fe20007f1e0ff */
[----:B------:R-:W-:Y:S04]  /*1cc0*/  LDSM.16.M88.4 R136, [R214] ;  /* 0x00000000d688783b */ /* 0x000fe80000000200 */
        /* <DEDUP_REMOVED lines=10> */
[----:B-1----:R-:W1:Y:S04]  /*1d70*/  LDSM.16.M88.4 R4, [R204] ;  /* 0x00000000cc04783b */ /* 0x002e680000000200 */
[----:B------:R-:W2:Y:S04]  /*1d80*/  LDSM.16.M88.4 R20, [R204+0x800] ;  /* 0x00080000cc14783b */ /* 0x000ea80000000200 */
[----:B------:R-:W3:Y:S04]  /*1d90*/  LDSM.16.M88.4 R24, [R71] ;  /* 0x000000004718783b */ /* 0x000ee80000000200 */
[----:B------:R-:W4:Y:S04]  /*1da0*/  LDSM.16.M88.4 R32, [R71+0x800] ;  /* 0x000800004720783b */ /* 0x000f280000000200 */
[----:B------:R-:W2:Y:S04]  /*1db0*/  LDSM.16.M88.4 R28, [R204+0x1000] ;  /* 0x00100000cc1c783b */ /* 0x000ea80000000200 */
[----:B------:R-:W-:Y:S04]  /*1dc0*/  LDSM.16.M88.4 R40, [R204+0x1800] ;  /* 0x00180000cc28783b */ /* 0x000fe80000000200 */
[----:B------:R-:W-:Y:S04]  /*1dd0*/  LDSM.16.M88.4 R48, [R71+0x1800] ;  /* 0x001800004730783b */ /* 0x000fe80000000200 */
[----:B------:R-:W-:Y:S04]  /*1de0*/  LDSM.16.M88.4 R60, [R71+0x2000] ;  /* 0x00200000473c783b */ /* 0x000fe80000000200 */
[----:B------:R-:W-:Y:S04]  /*1df0*/  LDSM.16.M88.4 R56, [R71+0x2800] ;  /* 0x002800004738783b */ /* 0x000fe80000000200 */
[----:B------:R-:W-:Y:S01]  /*1e00*/  LDSM.16.M88.4 R64, [R71+0x3000] ;  /* 0x003000004740783b */ /* 0x000fe20000000200 */
[C---:B-1----:R-:W-:Y:S03]  /*1e10*/  HMMA.16816.F32 R16, R136.reuse, R4, RZ ;  /* 0x000000048810723c */ /* 0x042fe600000018ff */
[----:B------:R-:W-:Y:S05]  /*1e20*/  LDSM.16.M88.4 R72, [R71+0x3800] ;  /* 0x003800004748783b */ /* 0x000fea0000000200 */
[C---:B------:R-:W-:Y:S08]  /*1e30*/  HMMA.16816.F32 R8, R136.reuse, R6, RZ ;  /* 0x000000068808723c */ /* 0x040ff000000018ff */
[----:B--2---:R-:W-:Y:S08]  /*1e40*/  HMMA.16816.F32 R4, R136, R20, RZ ;  /* 0x000000148804723c */ /* 0x004ff000000018ff */
[C---:B---3--:R-:W-:Y:S08]  /*1e50*/  HMMA.16816.F32 R120, R140.reuse, R24, R16 ;  /* 0x000000188c78723c */ /* 0x048ff00000001810 */
[C---:B------:R-:W-:Y:S01]  /*1e60*/  HMMA.16816.F32 R100, R140.reuse, R26, R8 ;  /* 0x0000001a8c64723c */ /* 0x040fe20000001808 */
[----:B------:R-:W1:Y:S07]  /*1e70*/  LDSM.16.M88.4 R24, [R71+0x1000] ;  /* 0x001000004718783b */ /* 0x000e6e0000000200 */
[----:B----4-:R-:W-:Y:S07]  /*1e80*/  HMMA.16816.F32 R108, R140, R32, R4 ;  /* 0x000000208c6c723c */ /* 0x010fee0000001804 */
[----:B------:R-:W-:Y:S01]  /*1e90*/  IMAD R4, R36, c[0x0][0x218], RZ ;  /* 0x0000860024047a24 */ /* 0x000fe200078e02ff */
[----:B------:R-:W-:Y:S01]  /*1ea0*/  HMMA.16816.F32 R8, R136, R22, RZ ;  /* 0x000000168808723c */ /* 0x000fe200000018ff */
[----:B------:R-:W-:-:S02]  /*1eb0*/  IMAD.IADD R5, R45, 0x1, R0 ;  /* 0x000000012d057824 */ /* 0x000fc400078e0200 */
[----:B------:R-:W-:Y:S01]  /*1ec0*/  IMAD R0, R221, c[0x0][0x21c], R4 ;  /* 0x00008700dd007a24 */ /* 0x000fe200078e0204 */
[----:B------:R-:W-:Y:S04]  /*1ed0*/  LDSM.16.M88.4 R44, [R204+0x3800] ;  /* 0x00380000cc2c783b */ /* 0x000fe80000000200 */
[----:B------:R-:W-:Y:S01]  /*1ee0*/  IADD3.X R3, R5, R3, R0, P0, !PT ;  /* 0x0000000305037210 */ /* 0x000fe200007fe400 */
[C---:B------:R-:W-:Y:S01]  /*1ef0*/  HMMA.16816.F32 R20, R136.reuse, R28, RZ ;  /* 0x0000001c8814723c */ /* 0x040fe200000018ff */
[C---:B------:R-:W-:Y:S01]  /*1f00*/  LEA R0, P0, R2.reuse, c[0x0][0x1f8], 0x1 ;  /* 0x00007e0002007a11 */ /* 0x040fe200078008ff */
[----:B------:R-:W-:Y:S03]  /*1f10*/  STL [R1+0x38], R5 ;  /* 0x0000380501007387 */ /* 0x000fe60000100800 */
[----:B------:R-:W-:Y:S01]  /*1f20*/  LEA.HI.X R4, R2, c[0x0][0x1fc], R3, 0x1, P0 ;  /* 0x00007f0002047a11 */ /* 0x000fe200000f0c03 */
[----:B------:R-:W-:Y:S02]  /*1f30*/  SHFL.IDX PT, R14, R0, 0x2, 0x181f ;  /* 0x00581f00000e7f89 */ /* 0x000fe400000e0000 */
[----:B------:R-:W-:Y:S02]  /*1f40*/  HMMA.16816.F32 R16, R136, R30, RZ ;  /* 0x0000001e8810723c */ /* 0x000fe400000018ff */
[----:B------:R-:W2:Y:S04]  /*1f50*/  SHFL.IDX PT, R2, R0, RZ, 0x181f ;  /* 0x00181fff00027589 */ /* 0x000ea800000e0000 */
[----:B------:R-:W3:Y:S02]  /*1f60*/  SHFL.IDX PT, R3, R0, 0x1, 0x181f ;  /* 0x00381f0000037f89 */ /* 0x000ee400000e0000 */
[C---:B------:R-:W-:Y:S02]  /*1f70*/  HMMA.16816.F32 R80, R140.reuse, R34, R8 ;  /* 0x000000228c50723c */ /* 0x040fe40000001808 */
[----:B------:R-:W4:Y:S04]  /*1f80*/  SHFL.IDX PT, R5, R4, RZ, 0x181f ;  /* 0x00181fff04057589 */ /* 0x000f2800000e0000 */
[----:B------:R-:W4:Y:S02]  /*1f90*/  SHFL.IDX PT, R12, R4, 0x1, 0x181f ;  /* 0x00381f00040c7f89 */ /* 0x000f2400000e0000 */
[C---:B-1----:R-:W-:Y:S02]  /*1fa0*/  HMMA.16816.F32 R96, R140.reuse, R24, R20 ;  /* 0x000000188c60723c */ /* 0x042fe40000001814 */
[----:B------:R-:W1:Y:S04]  /*1fb0*/  SHFL.IDX PT, R15, R4, 0x2, 0x181f ;  /* 0x00581f00040f7f89 */ /* 0x000e6800000e0000 */
[----:B------:R-:W1:Y:S02]  /*1fc0*/  SHFL.IDX PT, R0, R0, 0x3, 0x181f ;  /* 0x00781f0000007f89 */ /* 0x000e6400000e0000 */
[----:B------:R-:W-:Y:S02]  /*1fd0*/  HMMA.16816.F32 R112, R140, R26, R16 ;  /* 0x0000001a8c70723c */ /* 0x000fe40000001810 */
[----:B------:R1:W1:Y:S01]  /*1fe0*/  SHFL.IDX PT, R18, R4, 0x3, 0x181f ;  /* 0x00781f0004127f89 */ /* 0x00026200000e0000 */
[----:B--2---:R-:W-:-:S02]  /*1ff0*/  IADD3 R8, P5, R2, R129, RZ ;  /* 0x0000008102087210 */ /* 0x004fc40007fbe0ff */
[-C--:B------:R-:W-:Y:S01]  /*2000*/  IADD3 R10, P1, R2, R128.reuse, RZ ;  /* 0x00000080020a7210 */ /* 0x080fe20007f3e0ff */
[----:B------:R-:W2:Y:S01]  /*2010*/  LDSM.16.M88.4 R28, [R204+0x2000] ;  /* 0x00200000cc1c783b */ /* 0x000ea20000000200 */
[-C--:B---3--:R-:W-:Y:S01]  /*2020*/  IADD3 R6, P0, R3, R128.reuse, RZ ;  /* 0x0000008003067210 */ /* 0x088fe20007f1e0ff */
[C---:B------:R-:W-:Y:S01]  /*2030*/  HMMA.16816.F32 R20, R136.reuse, R40, RZ ;  /* 0x000000288814723c */ /* 0x040fe200000018ff */
[C---:B----4-:R-:W-:Y:S01]  /*2040*/  IMAD.X R9, R5.reuse, 0x1, R69, P5 ;  /* 0x0000000105097824 */ /* 0x050fe200028e0645 */
[----:B------:R-:W-:Y:S01]  /*2050*/  IADD3 R2, P5, R14, R128, RZ ;  /* 0x000000800e027210 */ /* 0x000fe20007fbe0ff */
[--C-:B------:R-:W-:Y:S01]  /*2060*/  IMAD.X R11, R5, 0x1, R68.reuse, P1 ;  /* 0x00000001050b7824 */ /* 0x100fe200008e0644 */
[----:B------:R-:W3:Y:S01]  /*2070*/  LDSM.16.M88.4 R24, [R204+0x2800] ;  /* 0x00280000cc18783b */ /* 0x000ee20000000200 */
[----:B------:R-:W-:Y:S02]  /*2080*/  IADD3.X R7, R12, R68, RZ, P0, !PT ;  /* 0x000000440c077210 */ /* 0x000fe400007fe4ff */
[-C--:B------:R-:W-:Y:S01]  /*2090*/  IADD3 R14, P0, R14, R129.reuse, RZ ;  /* 0x000000810e0e7210 */ /* 0x080fe20007f1e0ff */
[----:B------:R-:W-:Y:S01]  /*20a0*/  HMMA.16816.F32 R52, R136, R42, RZ ;  /* 0x0000002a8834723c */ /* 0x000fe200000018ff */
[----:B-1----:R-:W-:Y:S01]  /*20b0*/  IADD3 R4, P1, R3, R129, RZ ;  /* 0x0000008103047210 */ /* 0x002fe20007f3e0ff */
[C---:B------:R-:W-:Y:S01]  /*20c0*/  IMAD.X R3, R15.reuse, 0x1, R68, P5 ;  /* 0x000000010f037824 */ /* 0x040fe200028e0644 */
[----:B------:R-:W-:-:S02]  /*20d0*/  IADD3.X R15, R15, R69, RZ, P0, !PT ;  /* 0x000000450f0f7210 */ /* 0x000fc400007fe4ff */
[----:B------:R-:W-:Y:S01]  /*20e0*/  ISETP.LT.OR P0, PT, R13, 0x1, P6 ;  /* 0x000000010d00780c */ /* 0x000fe20003701670 */
[----:B------:R-:W-:Y:S01]  /*20f0*/  IMAD.X R5, R12, 0x1, R69, P1 ;  /* 0x000000010c057824 */ /* 0x000fe200008e0645 */
[----:B------:R-:W-:-:S09]  /*2100*/  IADD3 R16, P5, R0, R128, RZ ;  /* 0x0000008000107210 */ /* 0x000fd20007fbe0ff */
[----:B------:R-:W-:Y:S01]  /*2110*/  HMMA.16816.F32 R116, R140, R48, R20 ;  /* 0x000000308c74723c */ /* 0x000fe20000001814 */
[----:B------:R-:W-:Y:S01]  /*2120*/  ISETP.GE.AND P1, PT, R241, c[0x0][0x1d4], PT ;  /* 0x00007500f1007a0c */ /* 0x000fe20003f26270 */
[----:B------:R-:W1:Y:S01]  /*2130*/  LDSM.16.M88.4 R20, [R204+0x3000] ;  /* 0x00300000cc14783b */ /* 0x000e620000000200 */
[----:B------:R-:W-:Y:S02]  /*2140*/  IMAD.X R17, R18, 0x1, R68, P5 ;  /* 0x0000000112117824 */ /* 0x000fe400028e0644 */
[----:B------:R-:W-:-:S03]  /*2150*/  ISETP.LT.OR P5, PT, R13, 0x1, P1 ;  /* 0x000000010d00780c */ /* 0x000fc60000fa1670 */
[----:B------:R-:W-:Y:S01]  /*2160*/  HMMA.16816.F32 R88, R140, R50, R52 ;  /* 0x000000328c58723c */ /* 0x000fe20000001834 */
[----:B------:R-:W-:Y:S01]  /*2170*/  @!PT LDS RZ, [RZ] ;  /* 0x00000000fffff984 */ /* 0x000fe20000000800 */
[----:B------:R-:W-:Y:S01]  /*2180*/  @!PT LDS RZ, [RZ] ;  /* 0x00000000fffff984 */ /* 0x000fe20000000800 */
[----:B------:R-:W-:Y:S01]  /*2190*/  @!PT LDS RZ, [RZ] ;  /* 0x00000000fffff984 */ /* 0x000fe20000000800 */
[----:B------:R4:W-:Y:S01]  /*21a0*/  LDGSTS.E.BYPASS.LTC128B.128 [R219+0x100], [R10.64], !P0 ;  /* 0x001000000adb7fae */ /* 0x0009e2000c101d46 */
[----:B------:R-:W-:-:S06]  /*21b0*/  ISETP.LT.OR P0, PT, R13, 0x21, P6 ;  /* 0x000000210d00780c */ /* 0x000fcc0003701670 */
[----:B--2---:R-:W-:Y:S02]  /*21c0*/  HMMA.16816.F32 R40, R136, R28, RZ ;  /* 0x0000001c8828723c */ /* 0x004fe400000018ff */
[----:B------:R4:W-:Y:S01]  /*21d0*/  LDGSTS.E.BYPASS.LTC128B.128 [R219+0x4100], [R8.64], !P5 ;  /* 0x0410000008db7fae */ /* 0x0009e2000e901d46 */
[----:B------:R-:W-:-:S04]  /*21e0*/  ISETP.LT.OR P5, PT, R13, 0x21, P1 ;  /* 0x000000210d00780c */ /* 0x000fc80000fa1670 */
[----:B------:R2:W-:Y:S01]  /*21f0*/  LDGSTS.E.BYPASS.LTC128B.128 [R219+0x1100], [R6.64], !P0 ;  /* 0x0110000006db7fae */ /* 0x0005e2000c101d46 */
[C---:B------:R-:W-:Y:S01]  /*2200*/  ISETP.LT.OR P0, PT, R13.reuse, 0x41, P6 ;  /* 0x000000410d00780c */ /* 0x040fe20003701670 */
[C---:B------:R-:W-:Y:S07]  /*2210*/  HMMA.16816.F32 R36, R136.reuse, R30, RZ ;  /* 0x0000001e8824723c */ /* 0x040fee00000018ff */
[----:B------:R2:W-:Y:S01]  /*2220*/  LDGSTS.E.BYPASS.LTC128B.128 [R219+0x5100], [R4.64], !P5 ;  /* 0x0510000004db7fae */ /* 0x0005e2000e901d46 */
[C---:B------:R-:W-:Y:S01]  /*2230*/  ISETP.LT.OR P5, PT, R13.reuse, 0x61, P6 ;  /* 0x000000610d00780c */ /* 0x040fe200037a1670 */
[----:B---3--:R-:W-:Y:S01]  /*2240*/  HMMA.16816.F32 R32, R136, R24, RZ ;  /* 0x000000188820723c */ /* 0x008fe200000018ff */
[----:B------:R-:W-:-:S02]  /*2250*/  ISETP.LT.OR P6, PT, R13, 0x41, P1 ;  /* 0x000000410d00780c */ /* 0x000fc40000fc1670 */
[----:B------:R-:W-:Y:S01]  /*2260*/  ISETP.LT.OR P1, PT, R13, 0x61, P1 ;  /* 0x000000610d00780c */ /* 0x000fe20000f21670 */
[----:B------:R3:W-:Y:S04]  /*2270*/  LDGSTS.E.BYPASS.LTC128B.128 [R219+0x2100], [R2.64], !P0 ;  /* 0x0210000002db7fae */ /* 0x0007e8000c101d46 */
[C---:B------:R-:W-:Y:S06]  /*2280*/  HMMA.16816.F32 R28, R136.reuse, R26, RZ ;  /* 0x0000001a881c723c */ /* 0x040fec00000018ff */
[----:B------:R2:W-:Y:S02]  /*2290*/  LDGSTS.E.BYPASS.LTC128B.128 [R219+0x6100], [R14.64], !P6 ;  /* 0x061000000edb7fae */ /* 0x0005e4000f101d46 */
[C---:B-1----:R-:W-:Y:S02]  /*22a0*/  HMMA.16816.F32 R24, R136.reuse, R20, RZ ;  /* 0x000000148818723c */ /* 0x042fe400000018ff */
[----:B------:R1:W-:Y:S06]  /*22b0*/  LDGSTS.E.BYPASS.LTC128B.128 [R219+0x3100], [R16.64], !P5 ;  /* 0x0310000010db7fae */ /* 0x0003ec000e901d46 */
[----:B------:R-:W-:Y:S01]  /*22c0*/  HMMA.16816.F32 R20, R136, R22, RZ ;  /* 0x000000168814723c */ /* 0x000fe200000018ff */
[----:B---3--:R-:W-:Y:S01]  /*22d0*/  IMAD.MOV.U32 R3, RZ, RZ, 0x40 ;  /* 0x00000040ff037424 */ /* 0x008fe200078e00ff */
[----:B------:R-:W-:-:S06]  /*22e0*/  IADD3 R2, P0, R0, R129, RZ ;  /* 0x0000008100027210 */ /* 0x000fcc0007f1e0ff */
[----:B------:R-:W-:Y:S01]  /*22f0*/  HMMA.16816.F32 R92, R140, R60, R40 ;  /* 0x0000003c8c5c723c */ /* 0x000fe20000001828 */
[----:B------:R-:W-:Y:S02]  /*2300*/  SEL R0, R3, 0xffffffc0, !P2 ;  /* 0xffffffc003007807 */ /* 0x000fe40005000000 */
[----:B------:R-:W-:Y:S02]  /*2310*/  IADD3.X R3, R18, R69, RZ, P0, !PT ;  /* 0x0000004512037210 */ /* 0x000fe400007fe4ff */
[----:B------:R-:W-:Y:S01]  /*2320*/  ISETP.GE.AND P0, PT, R226, 0x2, PT ;  /* 0x00000002e200780c */ /* 0x000fe20003f06270 */
[----:B------:R-:W-:Y:S02]  /*2330*/  IMAD.IADD R206, R204, 0x1, R0 ;  /* 0x00000001ccce7824 */ /* 0x000fe400078e0200 */
[----:B--2---:R-:W-:Y:S01]  /*2340*/  HMMA.16816.F32 R12, R136, R46, RZ ;  /* 0x0000002e880c723c */ /* 0x004fe200000018ff */
[----:B------:R2:W-:Y:S01]  /*2350*/  LDGSTS.E.BYPASS.LTC128B.128 [R219+0x7100], [R2.64], !P1 ;  /* 0x0710000002db7fae */ /* 0x0005e2000c901d46 */
[----:B------:R-:W-:-:S03]  /*2360*/  ISETP.GT.AND P1, PT, R144, 0x7f, PT ;  /* 0x0000007f9000780c */ /* 0x000fc60003f24270 */
[----:B----4-:R-:W3:Y:S03]  /*2370*/  LDSM.16.M88.4 R8, [R206] ;  /* 0x00000000ce08783b */ /* 0x010ee60000000200 */
[----:B-1----:R-:W-:Y:S01]  /*2380*/  HMMA.16816.F32 R16, R136, R44, RZ ;  /* 0x0000002c8810723c */ /* 0x002fe200000018ff */
[----:B------:R-:W1:Y:S04]  /*2390*/  LDSM.16.M88.4 R4, [R206+0x800] ;  /* 0x00080000ce04783b */ /* 0x000e680000000200 */
[----:B------:R-:W-:Y:S03]  /*23a0*/  LDSM.16.M88.4 R44, [R206+0x1000] ;  /* 0x00100000ce2c783b */ /* 0x000fe60000000200 */
[C---:B------:R-:W-:Y:S01]  /*23b0*/  HMMA.16816.F32 R104, R140.reuse, R62, R36 ;  /* 0x0000003e8c68723c */ /* 0x040fe20000001824 */
[----:B------:R-:W0:Y:S07]  /*23c0*/  LDGDEPBAR ;  /* 0x00000000000079af */ /* 0x000e2e0000000000 */
[----:B------:R-:W-:Y:S01]  /*23d0*/  HMMA.16816.F32 R48, R140, R64, R24 ;  /* 0x000000408c30723c */ /* 0x000fe20000001818 */
[----:B------:R-:W4:Y:S01]  /*23e0*/  LDSM.16.M88.4 R24, [R206+0x1800] ;  /* 0x00180000ce18783b */ /* 0x000f220000000200 */
[----:B--2---:R-:W-:-:S06]  /*23f0*/  IADD3 R2, R71, 0x4000, RZ ;  /* 0x0000400047027810 */ /* 0x004fcc0007ffe0ff */
[----:B------:R-:W-:Y:S01]  /*2400*/  HMMA.16816.F32 R84, R140, R56, R32 ;  /* 0x000000388c54723c */ /* 0x000fe20000001820 */
[----:B------:R-:W-:-:S05]  /*2410*/  IADD3 R205, R2, R0, RZ ;  /* 0x0000000002cd7210 */ /* 0x000fca0007ffe0ff */
[----:B------:R-:W-:Y:S02]  /*2420*/  LDSM.16.M88.4 R52, [R205+-0x3800] ;  /* 0xffc80000cd34783b */ /* 0x000fe40000000200 */
[----:B------:R-:W-:Y:S02]  /*2430*/  HMMA.16816.F32 R60, R140, R66, R20 ;  /* 0x000000428c3c723c */ /* 0x000fe40000001814 */
[----:B------:R-:W2:Y:S06]  /*2440*/  LDSM.16.M88.4 R20, [R206+0x2000] ;  /* 0x00200000ce14783b */ /* 0x000eac0000000200 */
[C---:B---3--:R-:W-:Y:S01]  /*2450*/  HMMA.16816.F32 R32, R176.reuse, R8, R120 ;  /* 0x00000008b020723c */ /* 0x048fe20000001878 */
[----:B------:R-:W-:Y:S07]  /*2460*/  LDSM.16.M88.4 R120, [R205+-0x2000] ;  /* 0xffe00000cd78783b */ /* 0x000fee0000000200 */
[----:B------:R-:W-:Y:S01]  /*2470*/  HMMA.16816.F32 R36, R176, R10, R100 ;  /* 0x0000000ab024723c */ /* 0x000fe20000001864 */
[----:B------:R-:W3:Y:S04]  /*2480*/  LDSM.16.M88.4 R8, [R206+0x3000] ;  /* 0x00300000ce08783b */ /* 0x000ee80000000200 */
[----:B------:R-:W-:Y:S03]  /*2490*/  LDSM.16.M88.4 R100, [R205+-0x2800] ;  /* 0xffd80000cd64783b */ /* 0x000fe60000000200 */
[C---:B------:R-:W-:Y:S08]  /*24a0*/  HMMA.16816.F32 R76, R140.reuse, R58, R28 ;  /* 0x0000003a8c4c723c */ /* 0x040ff0000000181c */
[C---:B------:R-:W-:Y:S01]  /*24b0*/  HMMA.16816.F32 R56, R140.reuse, R72, R16 ;  /* 0x000000488c38723c */ /* 0x040fe20000001810 */
[----:B------:R-:W3:Y:S07]  /*24c0*/  LDSM.16.M88.4 R16, [R206+0x2800] ;  /* 0x00280000ce10783b */ /* 0x000eee0000000200 */
[----:B------:R-:W-:Y:S01]  /*24d0*/  HMMA.16816.F32 R40, R140, R74, R12 ;  /* 0x0000004a8c28723c */ /* 0x000fe2000000180c */
[----:B------:R-:W-:Y:S07]  /*24e0*/  LDSM.16.M88.4 R12, [R205+-0x4000] ;  /* 0xffc00000cd0c783b */ /* 0x000fee0000000200 */
[C---:B-1----:R-:W-:Y:S08]  /*24f0*/  HMMA.16816.F32 R64, R176.reuse, R4, R108 ;  /* 0x00000004b040723c */ /* 0x042ff0000000186c */
[C---:B------:R-:W-:Y:S01]  /*2500*/  HMMA.16816.F32 R72, R176.reuse, R6, R80 ;  /* 0x00000006b048723c */ /* 0x040fe20000001850 */
[----:B------:R-:W1:Y:S07]  /*2510*/  LDSM.16.M88.4 R4, [R206+0x3800] ;  /* 0x00380000ce04783b */ /* 0x000e6e0000000200 */
[C---:B----4-:R-:W-:Y:S08]  /*2520*/  HMMA.16816.F32 R108, R176.reuse, R26, R88 ;  /* 0x0000001ab06c723c */ /* 0x050ff00000001858 */
[C---:B--2---:R-:W-:Y:S08]  /*2530*/  HMMA.16816.F32 R92, R176.reuse, R20, R92 ;  /* 0x00000014b05c723c */ /* 0x044ff0000000185c */
[C---:B------:R-:W-:Y:S08]  /*2540*/  HMMA.16816.F32 R88, R176.reuse, R22, R104 ;  /* 0x00000016b058723c */ /* 0x040ff00000001868 */
[C---:B---3--:R-:W-:Y:S08]  /*2550*/  HMMA.16816.F32 R48, R176.reuse, R8, R48 ;  /* 0x00000008b030723c */ /* 0x048ff00000001830 */
[C---:B------:R-:W-:Y:S01]  /*2560*/  HMMA.16816.F32 R20, R176.reuse, R10, R60 ;  /* 0x0000000ab014723c */ /* 0x040fe2000000183c */
[----:B------:R-:W-:Y:S07]  /*2570*/  LDSM.16.M88.4 R8, [R204+0x4000] ;  /* 0x00400000cc08783b */ /* 0x000fee0000000200 */
[C---:B------:R-:W-:Y:S01]  /*2580*/  HMMA.16816.F32 R80, R176.reuse, R44, R96 ;  /* 0x0000002cb050723c */ /* 0x040fe20000001860 */
[----:B------:R-:W-:Y:S07]  /*2590*/  LDSM.16.M88.4 R96, [R205+-0x1800] ;  /* 0xffe80000cd60783b */ /* 0x000fee0000000200 */
[C---:B------:R-:W-:Y:S01]  /*25a0*/  HMMA.16816.F32 R112, R176.reuse, R46, R112 ;  /* 0x0000002eb070723c */ /* 0x040fe20000001870 */
[----:B------:R-:W2:Y:S07]  /*25b0*/  LDSM.16.M88.4 R44, [R205+-0x3000] ;  /* 0xffd00000cd2c783b */ /* 0x000eae0000000200 */
[C---:B------:R-:W-:Y:S08]  /*25c0*/  HMMA.16816.F32 R116, R176.reuse, R24, R116 ;  /* 0x00000018b074723c */ /* 0x040ff00000001874 */
[C---:B------:R-:W-:Y:S08]  /*25d0*/  HMMA.16816.F32 R28, R176.reuse, R16, R84 ;  /* 0x00000010b01c723c */ /* 0x040ff00000001854 */
[C---:B------:R-:W-:Y:S01]  /*25e0*/  HMMA.16816.F32 R24, R176.reuse, R18, R76 ;  /* 0x00000012b018723c */ /* 0x040fe2000000184c */
[----:B------:R-:W-:Y:S07]  /*25f0*/  LDSM.16.M88.4 R16, [R205+-0x1000] ;  /* 0xfff00000cd10783b */ /* 0x000fee0000000200 */
[C---:B-1----:R-:W-:Y:S08]  /*2600*/  HMMA.16816.F32 R76, R176.reuse, R4, R56 ;  /* 0x00000004b04c723c */ /* 0x042ff00000001838 */
[----:B------:R-:W-:Y:S01]  /*2610*/  HMMA.16816.F32 R84, R176, R6, R40 ;  /* 0x00000006b054723c */ /* 0x000fe20000001828 */
[----:B------:R-:W-:Y:S07]  /*2620*/  LDSM.16.M88.4 R40, [R205+-0x800] ;  /* 0xfff80000cd28783b */ /* 0x000fee0000000200 */
[C---:B------:R-:W-:Y:S01]  /*2630*/  HMMA.16816.F32 R4, R180.reuse, R12, R32 ;  /* 0x0000000cb404723c */ /* 0x040fe20000001820 */
[----:B------:R-:W-:Y:S07]  /*2640*/  LDSM.16.M88.4 R32, [R204+0x5800] ;  /* 0x00580000cc20783b */ /* 0x000fee0000000200 */
[C---:B------:R-:W-:Y:S01]  /*2650*/  HMMA.16816.F32 R12, R180.reuse, R14, R36 ;  /* 0x0000000eb40c723c */ /* 0x040fe20000001824 */
[----:B------:R-:W1:Y:S07]  /*2660*/  LDSM.16.M88.4 R36, [R71+0x4000] ;  /* 0x004000004724783b */ /* 0x000e6e0000000200 */
[----:B--2---:R-:W-:Y:S08]  /*2670*/  HMMA.16816.F32 R56, R180, R44, R80 ;  /* 0x0000002cb438723c */ /* 0x004ff00000001850 */
[----:B------:R-:W-:Y:S08]  /*2680*/  HMMA.16816.F32 R4, R184, R8, R4 ;  /* 0x00000008b804723c */ /* 0x000ff00000001804 */
[C---:B------:R-:W-:Y:S08]  /*2690*/  HMMA.16816.F32 R80, R180.reuse, R120, R92 ;  /* 0x00000078b450723c */ /* 0x040ff0000000185c */
[C---:B------:R-:W-:Y:S01]  /*26a0*/  HMMA.16816.F32 R92, R180.reuse, R96, R28 ;  /* 0x00000060b45c723c */ /* 0x040fe2000000181c */
[----:B------:R-:W-:Y:S07]  /*26b0*/  LDSM.16.M88.4 R28, [R204+0x5000] ;  /* 0x00500000cc1c783b */ /* 0x000fee0000000200 */
[----:B------:R-:W-:Y:S01]  /*26c0*/  HMMA.16816.F32 R96, R180, R98, R24 ;  /* 0x00000062b460723c */ /* 0x000fe20000001818 */
[----:B------:R-:W2:Y:S07]  /*26d0*/  LDSM.16.M88.4 R24, [R206+0x4000] ;  /* 0x00400000ce18783b */ /* 0x000eae0000000200 */
[----:B------:R-:W-:Y:S01]  /*26e0*/  HMMA.16816.F32 R8, R184, R10, R12 ;  /* 0x0000000ab808723c */ /* 0x000fe2000000180c */
[----:B------:R-:W3:Y:S07]  /*26f0*/  LDSM.16.M88.4 R12, [R204+0x4800] ;  /* 0x00480000cc0c783b */ /* 0x000eee0000000200 */
[----:B-1----:R-:W-:Y:S08]  /*2700*/  HMMA.16816.F32 R4, R188, R36, R4 ;  /* 0x00000024bc04723c */ /* 0x002ff00000001804 */
[C---:B------:R-:W-:Y:S08]  /*2710*/  HMMA.16816.F32 R64, R180.reuse, R52, R64 ;  /* 0x00000034b440723c */ /* 0x040ff00000001840 */
[C---:B------:R-:W-:Y:S01]  /*2720*/  HMMA.16816.F32 R60, R180.reuse, R46, R112 ;  /* 0x0000002eb43c723c */ /* 0x040fe20000001870 */
[----:B------:R-:W1:Y:S07]  /*2730*/  LDSM.16.M88.4 R44, [R205] ;  /* 0x00000000cd2c783b */ /* 0x000e6e0000000200 */
[----:B------:R-:W-:Y:S08]  /*2740*/  HMMA.16816.F32 R52, R180, R54, R72 ;  /* 0x00000036b434723c */ /* 0x000ff00000001848 */
[----:B------:R-:W-:Y:S01]  /*2750*/  HMMA.16816.F32 R8, R188, R38, R8 ;  /* 0x00000026bc08723c */ /* 0x000fe20000001808 */
[----:B------:R-:W4:Y:S07]  /*2760*/  LDSM.16.M88.4 R36, [R71+0x4800] ;  /* 0x004800004724783b */ /* 0x000f2e0000000200 */
[C---:B------:R-:W-:Y:S08]  /*2770*/  HMMA.16816.F32 R72, R180.reuse, R100, R116 ;  /* 0x00000064b448723c */ /* 0x040ff00000001874 */
[C---:B------:R-:W-:Y:S08]  /*2780*/  HMMA.16816.F32 R108, R180.reuse, R102, R108 ;  /* 0x00000066b46c723c */ /* 0x040ff0000000186c */
[C---:B------:R-:W-:Y:S01]  /*2790*/  HMMA.16816.F32 R100, R180.reuse, R16, R48 ;  /* 0x00000010b464723c */ /* 0x040fe20000001830 */
[----:B------:R-:W-:Y:S07]  /*27a0*/  LDSM.16.M88.4 R48, [R206+0x5000] ;  /* 0x00500000ce30783b */ /* 0x000fee0000000200 */
[----:B------:R-:W-:Y:S08]  /*27b0*/  HMMA.16816.F32 R104, R180, R18, R20 ;  /* 0x00000012b468723c */ /* 0x000ff00000001814 */
[----:B--2---:R-:W-:Y:S08]  /*27c0*/  HMMA.16816.F32 R4, R192, R24, R4 ;  /* 0x00000018c004723c */ /* 0x004ff00000001804 */
[C---:B---3--:R-:W-:Y:S08]  /*27d0*/  HMMA.16816.F32 R16, R184.reuse, R12, R64 ;  /* 0x0000000cb810723c */ /* 0x048ff00000001840 */
[----:B------:R-:W-:Y:S08]  /*27e0*/  HMMA.16816.F32 R20, R184, R14, R52 ;  /* 0x0000000eb814723c */ /* 0x000ff00000001834 */
[----:B------:R-:W-:Y:S01]  /*27f0*/  HMMA.16816.F32 R8, R192, R26, R8 ;  /* 0x0000001ac008723c */ /* 0x000fe20000001808 */
[----:B------:R-:W2:Y:S07]  /*2800*/  LDSM.16.M88.4 R24, [R206+0x4800] ;  /* 0x00480000ce18783b */ /* 0x000eae0000000200 */
[C---:B------:R-:W-:Y:S08]  /*2810*/  HMMA.16816.F32 R112, R180.reuse, R40, R76 ;  /* 0x00000028b470723c */ /* 0x040ff0000000184c */
[----:B------:R-:W-:Y:S01]  /*2820*/  HMMA.16816.F32 R116, R180, R42, R84 ;  /* 0x0000002ab474723c */ /* 0x000fe20000001854 */
[----:B------:R-:W3:Y:S07]  /*2830*/  LDSM.16.M88.4 R40, [R71+0x5000] ;  /* 0x005000004728783b */ /* 0x000eee0000000200 */
[----:B-1----:R-:W-:Y:S08]  /*2840*/  HMMA.16816.F32 R12, R196, R44, R4 ;  /* 0x0000002cc40c723c */ /* 0x002ff00000001804 */
[C---:B----4-:R-:W-:Y:S08]  /*2850*/  HMMA.16816.F32 R4, R188.reuse, R36, R16 ;  /* 0x00000024bc04723c */ /* 0x050ff00000001810 */
[----:B------:R-:W-:Y:S01]  /*2860*/  HMMA.16816.F32 R16, R188, R38, R20 ;  /* 0x00000026bc10723c */ /* 0x000fe20000001814 */
[----:B------:R-:W-:Y:S04]  /*2870*/  LDSM.16.M88.4 R36, [R205+0x800] ;  /* 0x00080000cd24783b */ /* 0x000fe80000000200 */
[----:B------:R-:W-:Y:S03]  /*2880*/  LDSM.16.M88.4 R20, [R71+0x5800] ;  /* 0x005800004714783b */ /* 0x000fe60000000200 */
[----:B------:R-:W-:Y:S01]  /*2890*/  HMMA.16816.F32 R52, R184, R28, R56 ;  /* 0x0000001cb834723c */ /* 0x000fe20000001838 */
[----:B------:R-:W-:Y:S01]  /*28a0*/  FMUL.FTZ R0, R12, c[0x0][0x320] ;  /* 0x0000c8000c007a20 */ /* 0x000fe20000410000 */
[----:B------:R-:W1:Y:S03]  /*28b0*/  LDSM.16.M88.4 R56, [R204+0x6000] ;  /* 0x00600000cc38783b */ /* 0x000e660000000200 */
[----:B------:R4:W1:Y:S03]  /*28c0*/  MUFU.TANH R124, R0 ;  /* 0x00000000007c7308 */ /* 0x0008660000002400 */
[----:B--2---:R-:W-:Y:S08]  /*28d0*/  HMMA.16816.F32 R4, R192, R24, R4 ;  /* 0x00000018c004723c */ /* 0x004ff00000001804 */
[----:B------:R-:W-:Y:S01]  /*28e0*/  HMMA.16816.F32 R60, R184, R30, R60 ;  /* 0x0000001eb83c723c */ /* 0x000fe2000000183c */
[----:B----4-:R-:W-:-:S07]  /*28f0*/  FMUL.FTZ R0, R13, c[0x0][0x320] ;  /* 0x0000c8000d007a20 */ /* 0x010fce0000410000 */
[----:B------:R-:W-:Y:S01]  /*2900*/  HMMA.16816.F32 R28, R196, R46, R8 ;  /* 0x0000002ec41c723c */ /* 0x000fe20000001808 */
[----:B------:R-:W2:Y:S07]  /*2910*/  LDSM.16.M88.4 R44, [R204+0x6800] ;  /* 0x00680000cc2c783b */ /* 0x000eae0000000200 */
[----:B------:R-:W-:Y:S01]  /*2920*/  HMMA.16816.F32 R88, R180, R122, R88 ;  /* 0x0000007ab458723c */ /* 0x000fe20000001858 */
[----:B------:R4:W1:Y:S07]  /*2930*/  MUFU.TANH R123, R0 ;  /* 0x00000000007b7308 */ /* 0x00086e0000002400 */
[----:B---3--:R-:W-:Y:S01]  /*2940*/  HMMA.16816.F32 R8, R188, R40, R52 ;  /* 0x00000028bc08723c */ /* 0x008fe20000001834 */
[----:B------:R-:W-:Y:S07]  /*2950*/  LDSM.16.M88.4 R52, [R206+0x5800] ;  /* 0x00580000ce34783b */ /* 0x000fee0000000200 */
[----:B------:R-:W-:Y:S01]  /*2960*/  HMMA.16816.F32 R64, R184, R32, R72 ;  /* 0x00000020b840723c */ /* 0x000fe20000001848 */
[----:B----4-:R-:W-:-:S04]  /*2970*/  FMUL.FTZ R0, R14, c[0x0][0x320] ;  /* 0x0000c8000e007a20 */ /* 0x010fc80000410000 */
[----:B------:R3:W4:Y:S03]  /*2980*/  MUFU.TANH R126, R0 ;  /* 0x00000000007e7308 */ /* 0x0007260000002400 */
[C---:B------:R-:W-:Y:S01]  /*2990*/  HMMA.16816.F32 R76, R184.reuse, R34, R108 ;  /* 0x00000022b84c723c */ /* 0x040fe2000000186c */
[----:B------:R-:W-:Y:S07]  /*29a0*/  LDSM.16.M88.4 R32, [R205+0x1000] ;  /* 0x00100000cd20783b */ /* 0x000fee0000000200 */
[----:B-1----:R-:W-:Y:S01]  /*29b0*/  HMMA.16816.F32 R80, R184, R56, R80 ;  /* 0x00000038b850723c */ /* 0x002fe20000001850 */
[----:B---3--:R-:W-:-:S07]  /*29c0*/  FMUL.FTZ R0, R15, c[0x0][0x320] ;  /* 0x0000c8000f007a20 */ /* 0x008fce0000410000 */
[----:B------:R-:W-:Y:S01]  /*29d0*/  HMMA.16816.F32 R12, R192, R26, R16 ;  /* 0x0000001ac00c723c */ /* 0x000fe20000001810 */
[----:B------:R1:W3:Y:S07]  /*29e0*/  MUFU.TANH R125, R0 ;  /* 0x00000000007d7308 */ /* 0x0002ee0000002400 */
[----:B------:R-:W-:Y:S08]  /*29f0*/  HMMA.16816.F32 R16, R196, R36, R4 ;  /* 0x00000024c410723c */ /* 0x000ff00000001804 */
[----:B------:R-:W-:Y:S01]  /*2a00*/  HMMA.16816.F32 R4, R192, R48, R8 ;  /* 0x00000030c004723c */ /* 0x000fe20000001808 */
[----:B-1----:R-:W-:-:S04]  /*2a10*/  FMUL.FTZ R0, R28, c[0x0][0x320] ;  /* 0x0000c8001c007a20 */ /* 0x002fc80000410000 */
[----:B------:R1:W1:Y:S03]  /*2a20*/  MUFU.TANH R120, R0 ;  /* 0x0000000000787308 */ /* 0x0002660000002400 */
[----:B------:R-:W-:Y:S01]  /*2a30*/  HMMA.16816.F32 R24, R188, R42, R60 ;  /* 0x0000002abc18723c */ /* 0x000fe2000000183c */
[----:B------:R-:W-:Y:S07]  /*2a40*/  LDSM.16.M88.4 R40, [R205+0x1800] ;  /* 0x00180000cd28783b */ /* 0x000fee0000000200 */
[----:B------:R-:W-:Y:S01]  /*2a50*/  HMMA.16816.F32 R8, R196, R38, R12 ;  /* 0x00000026c408723c */ /* 0x000fe2000000180c */
[----:B------:R-:W-:Y:S01]  /*2a60*/  LDSM.16.M88.4 R36, [R71+0x6800] ;  /* 0x006800004724783b */ /* 0x000fe20000000200 */
[----:B-1----:R-:W-:-:S06]  /*2a70*/  FMUL.FTZ R0, R29, c[0x0][0x320] ;  /* 0x0000c8001d007a20 */ /* 0x002fcc0000410000 */
[----:B------:R-:W-:Y:S01]  /*2a80*/  HMMA.16816.F32 R12, R188, R20, R64 ;  /* 0x00000014bc0c723c */ /* 0x000fe20000001840 */
[----:B------:R1:W1:Y:S07]  /*2a90*/  MUFU.TANH R111, R0 ;  /* 0x00000000006f7308 */ /* 0x00026e0000002400 */
[----:B--2---:R-:W-:Y:S08]  /*2aa0*/  HMMA.16816.F32 R60, R184, R44, R92 ;  /* 0x0000002cb83c723c */ /* 0x004ff0000000185c */
[----:B------:R-:W-:Y:S01]  /*2ab0*/  HMMA.16816.F32 R20, R188, R22, R76 ;  /* 0x00000016bc14723c */ /* 0x000fe2000000184c */
[----:B-1----:R-:W-:-:S04]  /*2ac0*/  FMUL.FTZ R0, R30, c[0x0][0x320] ;  /* 0x0000c8001e007a20 */ /* 0x002fc80000410000 */
[----:B------:R1:W2:Y:S03]  /*2ad0*/  MUFU.TANH R122, R0 ;  /* 0x00000000007a7308 */ /* 0x0002a60000002400 */
[C---:B------:R-:W-:Y:S01]  /*2ae0*/  HMMA.16816.F32 R72, R184.reuse, R58, R88 ;  /* 0x0000003ab848723c */ /* 0x040fe20000001858 */
[----:B------:R-:W2:Y:S07]  /*2af0*/  LDSM.16.M88.4 R56, [R204+0x7000] ;  /* 0x00700000cc38783b */ /* 0x000eae0000000200 */
[----:B------:R-:W-:Y:S01]  /*2b00*/  HMMA.16816.F32 R64, R184, R46, R96 ;  /* 0x0000002eb840723c */ /* 0x000fe20000001860 */
[----:B------:R-:W-:Y:S01]  /*2b10*/  LDSM.16.M88.4 R44, [R206+0x6800] ;  /* 0x00680000ce2c783b */ /* 0x000fe20000000200 */
[----:B-1----:R-:W-:-:S03]  /*2b20*/  FMUL.FTZ R0, R31, c[0x0][0x320] ;  /* 0x0000c8001f007a20 */ /* 0x002fc60000410000 */
[----:B------:R-:W1:Y:S01]  /*2b30*/  LDSM.16.M88.4 R28, [R71+0x6000] ;  /* 0x00600000471c783b */ /* 0x000e620000000200 */
[----:B------:R3:W1:Y:S02]  /*2b40*/  MUFU.TANH R121, R0 ;  /* 0x0000000000797308 */ /* 0x0006640000002400 */
[----:B---3--:R-:W-:-:S06]  /*2b50*/  FMUL.FTZ R0, R16, c[0x0][0x320] ;  /* 0x0000c80010007a20 */ /* 0x008fcc0000410000 */
[----:B------:R3:W1:Y:S01]  /*2b60*/  MUFU.TANH R108, R0 ;  /* 0x00000000006c7308 */ /* 0x0006620000002400 */
[----:B--2---:R-:W-:Y:S01]  /*2b70*/  HMMA.16816.F32 R76, R184, R56, R100 ;  /* 0x00000038b84c723c */ /* 0x004fe20000001864 */
[----:B---3--:R-:W-:-:S06]  /*2b80*/  FMUL.FTZ R0, R17, c[0x0][0x320] ;  /* 0x0000c80011007a20 */ /* 0x008fcc0000410000 */
[----:B------:R2:W3:Y:S02]  /*2b90*/  MUFU.TANH R70, R0 ;  /* 0x0000000000467308 */ /* 0x0004e40000002400 */
[----:B--2---:R-:W-:-:S06]  /*2ba0*/  FMUL.FTZ R0, R18, c[0x0][0x320] ;  /* 0x0000c80012007a20 */ /* 0x004fcc0000410000 */
[----:B------:R2:W1:Y:S02]  /*2bb0*/  MUFU.TANH R110, R0 ;  /* 0x00000000006e7308 */ /* 0x0004640000002400 */
[----:B--2---:R-:W-:Y:S02]  /*2bc0*/  FMUL.FTZ R0, R19, c[0x0][0x320] ;  /* 0x0000c80013007a20 */ /* 0x004fe40000410000 */
[----:B------:R-:W-:Y:S04]  /*2bd0*/  HMMA.16816.F32 R16, R196, R32, R4 ;  /* 0x00000020c410723c */ /* 0x000fe80000001804 */
[----:B------:R2:W1:Y:S04]  /*2be0*/  MUFU.TANH R109, R0 ;  /* 0x00000000006d7308 */ /* 0x0004680000002400 */
[----:B------:R-:W-:Y:S01]  /*2bf0*/  HMMA.16816.F32 R4, R192, R50, R24 ;  /* 0x00000032c004723c */ /* 0x000fe20000001818 */
[----:B------:R-:W-:Y:S01]  /*2c00*/  LDSM.16.M88.4 R48, [R205+0x2000] ;  /* 0x00200000cd30783b */ /* 0x000fe20000000200 */
[----:B--2---:R-:W-:-:S04]  /*2c10*/  FMUL.FTZ R0, R8, c[0x0][0x320] ;  /* 0x0000c80008007a20 */ /* 0x004fc80000410000 */
[----:B------:R2:W1:Y:S11]  /*2c20*/  MUFU.TANH R84, R0 ;  /* 0x0000000000547308 */ /* 0x0004760000002400 */
[----:B------:R-:W-:Y:S07]  /*2c30*/  @!UPT UIADD3 URZ, URZ, URZ, URZ ;  /* 0x0000003f3f3ff290 */ /* 0x000fee000fffe03f */
[----:B------:R-:W-:Y:S01]  /*2c40*/  HMMA.16816.F32 R4, R196, R34, R4 ;  /* 0x00000022c404723c */ /* 0x000fe20000001804 */
[----:B------:R-:W1:Y:S01]  /*2c50*/  LDSM.16.M88.4 R32, [R206+0x6000] ;  /* 0x00600000ce20783b */ /* 0x000e620000000200 */
[----:B--2---:R-:W-:-:S04]  /*2c60*/  FMUL.FTZ R0, R9, c[0x0][0x320] ;  /* 0x0000c80009007a20 */ /* 0x004fc80000410000 */
[----:B------:R2:W1:Y:S02]  /*2c70*/  MUFU.TANH R85, R0 ;  /* 0x0000000000557308 */ /* 0x0004640000002400 */
[----:B--2---:R-:W-:-:S06]  /*2c80*/  FMUL.FTZ R0, R10, c[0x0][0x320] ;  /* 0x0000c8000a007a20 */ /* 0x004fcc0000410000 */
[----:B------:R2:W1:Y:S02]  /*2c90*/  MUFU.TANH R94, R0 ;  /* 0x00000000005e7308 */ /* 0x0004640000002400 */
[----:B--2---:R-:W-:Y:S02]  /*2ca0*/  FMUL.FTZ R0, R11, c[0x0][0x320] ;  /* 0x0000c8000b007a20 */ /* 0x004fe40000410000 */
[----:B------:R-:W-:Y:S04]  /*2cb0*/  HMMA.16816.F32 R8, R192, R52, R12 ;  /* 0x00000034c008723c */ /* 0x000fe8000000180c */
[----:B------:R2:W2:Y:S04]  /*2cc0*/  MUFU.TANH R93, R0 ;  /* 0x00000000005d7308 */ /* 0x0004a80000002400 */
[----:B-1----:R-:W-:Y:S01]  /*2cd0*/  HMMA.16816.F32 R12, R188, R28, R80 ;  /* 0x0000001cbc0c723c */ /* 0x002fe20000001850 */
[----:B--2---:R-:W-:-:S04]  /*2ce0*/  FMUL.FTZ R0, R16, c[0x0][0x320] ;  /* 0x0000c80010007a20 */ /* 0x004fc80000410000 */
[----:B------:R1:W2:Y:S11]  /*2cf0*/  MUFU.TANH R90, R0 ;  /* 0x00000000005a7308 */ /* 0x0002b60000002400 */
        /* <DEDUP_REMOVED lines=9> */
[----:B------:R-:W-:Y:S04]  /*2d90*/  HMMA.16816.F32 R16, R192, R32, R12 ;  /* 0x00000020c010723c */ /* 0x000fe8000000180c */
[----:B------:R1:W1:Y:S04]  /*2da0*/  MUFU.TANH R91, R0 ;  /* 0x00000000005b7308 */ /* 0x0002680000002400 */
[----:B------:R-:W-:Y:S01]  /*2db0*/  HMMA.16816.F32 R12, R188, R36, R60 ;  /* 0x00000024bc0c723c */ /* 0x000fe2000000183c */
[----:B------:R-:W2:Y:S01]  /*2dc0*/  LDSM.16.M88.4 R60, [R204+0x7800] ;  /* 0x00780000cc3c783b */ /* 0x000ea20000000200 */
[----:B-1----:R-:W-:-:S04]  /*2dd0*/  FMUL.FTZ R0, R4, c[0x0][0x320] ;  /* 0x0000c80004007a20 */ /* 0x002fc80000410000 */
[----:B------:R1:W1:Y:S02]  /*2de0*/  MUFU.TANH R86, R0 ;  /* 0x0000000000567308 */ /* 0x0002640000002400 */
[----:B-1----:R-:W-:-:S06]  /*2df0*/  FMUL.FTZ R0, R5, c[0x0][0x320] ;  /* 0x0000c80005007a20 */ /* 0x002fcc0000410000 */
[----:B------:R1:W1:Y:S01]  /*2e00*/  MUFU.TANH R82, R0 ;  /* 0x0000000000527308 */ /* 0x0002620000002400 */
[----:B--2---:R-:W-:Y:S01]  /*2e10*/  HMMA.16816.F32 R52, R184, R60, R112 ;  /* 0x0000003cb834723c */ /* 0x004fe20000001870 */
[----:B-1----:R-:W-:-:S06]  /*2e20*/  FMUL.FTZ R0, R6, c[0x0][0x320] ;  /* 0x0000c80006007a20 */ /* 0x002fcc0000410000 */
[----:B------:R1:W2:Y:S02]  /*2e30*/  MUFU.TANH R89, R0 ;  /* 0x0000000000597308 */ /* 0x0002a40000002400 */
[----:B-1----:R-:W-:Y:S02]  /*2e40*/  FMUL.FTZ R0, R7, c[0x0][0x320] ;  /* 0x0000c80007007a20 */ /* 0x002fe40000410000 */
[----:B------:R-:W-:Y:S04]  /*2e50*/  HMMA.16816.F32 R4, R196, R42, R8 ;  /* 0x0000002ac404723c */ /* 0x000fe80000001808 */
[----:B------:R1:W1:Y:S04]  /*2e60*/  MUFU.TANH R87, R0 ;  /* 0x0000000000577308 */ /* 0x0002680000002400 */
[----:B------:R-:W-:Y:S01]  /*2e70*/  HMMA.16816.F32 R8, R192, R34, R20 ;  /* 0x00000022c008723c */ /* 0x000fe20000001814 */
[----:B------:R-:W2:Y:S07]  /*2e80*/  LDSM.16.M88.4 R32, [R205+0x2800] ;  /* 0x00280000cd20783b */ /* 0x000eae0000000200 */
        /* <DEDUP_REMOVED lines=25> */
[----:B------:R-:W4:Y:S07]  /*3020*/  LDSM.16.M88.4 R44, [R71+0x7800] ;  /* 0x00780000472c783b */ /* 0x000f2e0000000200 */
[----:B--2---:R-:W-:Y:S01]  /*3030*/  HMMA.16816.F32 R20, R196, R32, R16 ;  /* 0x00000020c414723c */ /* 0x004fe20000001810 */
[----:B---3--:R-:W-:-:S04]  /*3040*/  FMUL.FTZ R0, R24, c[0x0][0x320] ;  /* 0x0000c80018007a20 */ /* 0x008fc80000410000 */
[----:B------:R2:W3:Y:S11]  /*3050*/  MUFU.TANH R59, R0 ;  /* 0x00000000003b7308 */ /* 0x0004f60000002400 */
[----:B------:R-:W-:Y:S01]  /*3060*/  HMMA.16816.F32 R8, R196, R34, R8 ;  /* 0x00000022c408723c */ /* 0x000fe20000001808 */
[----:B------:R-:W3:Y:S01]  /*3070*/  LDSM.16.M88.4 R32, [R206+0x7800] ;  /* 0x00780000ce20783b */ /* 0x000ee20000000200 */
[----:B--2---:R-:W-:-:S06]  /*3080*/  FMUL.FTZ R0, R25, c[0x0][0x320] ;  /* 0x0000c80019007a20 */ /* 0x004fcc0000410000 */
[----:B------:R-:W-:Y:S01]  /*3090*/  FMUL.FTZ R21, R21, c[0x0][0x320] ;  /* 0x0000c80015157a20 */ /* 0x000fe20000410000 */
[----:B-1----:R-:W-:Y:S01]  /*30a0*/  HMMA.16816.F32 R16, R192, R48, R12 ;  /* 0x00000030c010723c */ /* 0x002fe2000000180c */
[----:B------:R1:W2:Y:S01]  /*30b0*/  MUFU.TANH R58, R0 ;  /* 0x00000000003a7308 */ /* 0x0002a20000002400 */
[----:B------:R-:W-:Y:S02]  /*30c0*/  FMUL.FTZ R22, R22, c[0x0][0x320] ;  /* 0x0000c80016167a20 */ /* 0x000fe40000410000 */
[----:B------:R-:W-:-:S04]  /*30d0*/  FMUL.FTZ R23, R23, c[0x0][0x320] ;  /* 0x0000c80017177a20 */ /* 0x000fc80000410000 */
[----:B----4-:R-:W-:Y:S01]  /*30e0*/  HMMA.16816.F32 R12, R188, R44, R52 ;  /* 0x0000002cbc0c723c */ /* 0x010fe20000001834 */
[----:B------:R-:W4:Y:S06]  /*30f0*/  MUFU.TANH R48, R22 ;  /* 0x0000001600307308 */ /* 0x000f2c0000002400 */
[----:B------:R-:W-:Y:S02]  /*3100*/  FMUL.FTZ R8, R8, c[0x0][0x320] ;  /* 0x0000c80008087a20 */ /* 0x000fe40000410000 */
[----:B-1----:R-:W-:Y:S01]  /*3110*/  FMUL.FTZ R0, R26, c[0x0][0x320] ;  /* 0x0000c8001a007a20 */ /* 0x002fe20000410000 */
[----:B------:R-:W1:Y:S01]  /*3120*/  MUFU.TANH R45, R23 ;  /* 0x00000017002d7308 */ /* 0x000e620000002400 */
[----:B------:R-:W-:-:S02]  /*3130*/  FMUL.FTZ R9, R9, c[0x0][0x320] ;  /* 0x0000c80009097a20 */ /* 0x000fc40000410000 */
[----:B------:R-:W-:Y:S02]  /*3140*/  FMUL.FTZ R10, R10, c[0x0][0x320] ;  /* 0x0000c8000a0a7a20 */ /* 0x000fe40000410000 */
[----:B------:R-:W-:-:S03]  /*3150*/  FMUL.FTZ R11, R11, c[0x0][0x320] ;  /* 0x0000c8000b0b7a20 */ /* 0x000fc60000410000 */
[----:B------:R1:W1:Y:S06]  /*3160*/  MUFU.TANH R66, R0 ;  /* 0x0000000000427308 */ /* 0x00026c0000002400 */
[----:B---3--:R-:W-:Y:S02]  /*3170*/  HMMA.16816.F32 R12, R192, R32, R12 ;  /* 0x00000020c00c723c */ /* 0x008fe4000000180c */
[----:B------:R-:W3:Y:S01]  /*3180*/  MUFU.TANH R44, R10 ;  /* 0x0000000a002c7308 */ /* 0x000ee20000002400 */
[----:B-1----:R-:W-:-:S05]  /*3190*/  FMUL.FTZ R0, R27, c[0x0][0x320] ;  /* 0x0000c8001b007a20 */ /* 0x002fca0000410000 */
[----:B------:R-:W-:Y:S01]  /*31a0*/  HMMA.16816.F32 R24, R188, R30, R40 ;  /* 0x0000001ebc18723c */ /* 0x000fe20000001828 */
[----:B------:R-:W1:Y:S01]  /*31b0*/  LDSM.16.M88.4 R28, [R205+0x3800] ;  /* 0x00380000cd1c783b */ /* 0x000e620000000200 */
[----:B------:R2:W1:Y:S01]  /*31c0*/  MUFU.TANH R65, R0 ;  /* 0x0000000000417308 */ /* 0x0004620000002400 */
[----:B------:R-:W-:-:S07]  /*31d0*/  DEPBAR.LE SB0, 0x0 ;  /* 0x000080000000791a */ /* 0x000fce0000000000 */
[----:B------:R-:W1:Y:S01]  /*31e0*/  MUFU.TANH R41, R21 ;  /* 0x0000001500297308 */ /* 0x000e620000002400 */
[----:B--2---:R-:W-:-:S07]  /*31f0*/  FMUL.FTZ R0, R4, c[0x0][0x320] ;  /* 0x0000c80004007a20 */ /* 0x004fce0000410000 */
[----:B------:R-:W2:Y:S06]  /*3200*/  MUFU.TANH R40, R8 ;  /* 0x0000000800287308 */ /* 0x000eac0000002400 */
[----:B------:R-:W-:Y:S02]  /*3210*/  HMMA.16816.F32 R24, R192, R50, R24 ;  /* 0x00000032c018723c */ /* 0x000fe40000001818 */
[----:B------:R1:W1:Y:S08]  /*3220*/  MUFU.TANH R57, R0 ;  /* 0x0000000000397308 */ /* 0x0002700000002400 */
[----:B------:R-:W2:Y:S01]  /*3230*/  MUFU.TANH R43, R11 ;  /* 0x0000000b002b7308 */ /* 0x000ea20000002400 */
[----:B-1----:R-:W-:-:S07]  /*3240*/  FMUL.FTZ R0, R5, c[0x0][0x320] ;  /* 0x0000c80005007a20 */ /* 0x002fce0000410000 */
        /* <DEDUP_REMOVED lines=8> */
[----:B------:R1:W1:Y:S11]  /*32d0*/  MUFU.TANH R37, R9 ;  /* 0x0000000900257308 */ /* 0x0002760000002400 */
[----:B------:R-:W-:Y:S01]  /*32e0*/  @!UPT UIADD3 URZ, URZ, URZ, URZ ;  /* 0x0000003f3f3ff290 */ /* 0x000fe2000fffe03f */
[----:B------:R-:W-:Y:S01]  /*32f0*/  HMMA.16816.F32 R4, R188, R46, R4 ;  /* 0x0000002ebc04723c */ /* 0x000fe20000001804 */
[----:B------:R2:W2:Y:S07]  /*3300*/  MUFU.TANH R42, R0 ;  /* 0x00000000002a7308 */ /* 0x0004ae0000002400 */
[C---:B------:R-:W-:Y:S08]  /*3310*/  HMMA.16816.F32 R16, R196.reuse, R38, R24 ;  /* 0x00000026c410723c */ /* 0x040ff00000001818 */
[----:B-1----:R-:W-:Y:S01]  /*3320*/  HMMA.16816.F32 R8, R196, R28, R12 ;  /* 0x0000001cc408723c */ /* 0x002fe2000000180c */
[----:B------:R-:W-:-:S02]  /*3330*/  FMUL.FTZ R20, R20, c[0x0][0x320] ;  /* 0x0000c80014147a20 */ /* 0x000fc40000410000 */
[----:B------:R-:W-:Y:S02]  /*3340*/  FMUL.FTZ R21, R21, c[0x0][0x320] ;  /* 0x0000c80015157a20 */ /* 0x000fe40000410000 */
[----:B------:R-:W-:Y:S01]  /*3350*/  FMUL.FTZ R22, R22, c[0x0][0x320] ;  /* 0x0000c80016167a20 */ /* 0x000fe20000410000 */
[----:B------:R1:W1:Y:S01]  /*3360*/  MUFU.TANH R25, R20 ;  /* 0x0000001400197308 */ /* 0x0002620000002400 */
[----:B------:R-:W-:Y:S01]  /*3370*/  FMUL.FTZ R23, R23, c[0x0][0x320] ;  /* 0x0000c80017177a20 */ /* 0x000fe20000410000 */
[----:B------:R-:W-:Y:S06]  /*3380*/  HMMA.16816.F32 R4, R192, R34, R4 ;  /* 0x00000022c004723c */ /* 0x000fec0000001804 */
[----:B------:R1:W1:Y:S02]  /*3390*/  MUFU.TANH R24, R21 ;  /* 0x0000001500187308 */ /* 0x0002640000002400 */
        /* <DEDUP_REMOVED lines=10> */
[----:B------:R-:W-:Y:S07]  /*3440*/  HMMA.16816.F32 R4, R196, R30, R4 ;  /* 0x0000001ec404723c */ /* 0x000fee0000001804 */
[----:B------:R1:W1:Y:S08]  /*3450*/  MUFU.TANH R21, R16 ;  /* 0x0000001000157308 */ /* 0x0002700000002400 */
[----:B------:R1:W1:Y:S08]  /*3460*/  MUFU.TANH R20, R17 ;  /* 0x0000001100147308 */ /* 0x0002700000002400 */
[----:B------:R1:W1:Y:S01]  /*3470*/  MUFU.TANH R27, R18 ;  /* 0x00000012001b7308 */ /* 0x0002620000002400 */
[----:B------:R-:W-:-:S02]  /*3480*/  FMUL.FTZ R4, R4, c[0x0][0x320] ;  /* 0x0000c80004047a20 */ /* 0x000fc40000410000 */
[----:B------:R-:W-:Y:S02]  /*3490*/  FMUL.FTZ R5, R5, c[0x0][0x320] ;  /* 0x0000c80005057a20 */ /* 0x000fe40000410000 */
[----:B------:R-:W-:Y:S02]  /*34a0*/  FMUL.FTZ R6, R6, c[0x0][0x320] ;  /* 0x0000c80006067a20 */ /* 0x000fe40000410000 */
[----:B------:R-:W-:Y:S01]  /*34b0*/  FMUL.FTZ R7, R7, c[0x0][0x320] ;  /* 0x0000c80007077a20 */ /* 0x000fe20000410000 */
        /* <DEDUP_REMOVED lines=10> */
[----:B------:R-:W-:Y:S05]  /*3560*/  @!P0 BRA `(.L_x_463) ;  /* 0x0000049000008947 */ /* 0x000fea0003800000 */
[----:B--234-:R-:W-:Y:S01]  /*3570*/  IMAD R2, R226, 0x80, R145 ;  /* 0x00000080e2027824 */ /* 0x01cfe200078e0291 */
[----:B------:R-:W-:-:S04]  /*3580*/  MOV R221, RZ ;  /* 0x000000ff00dd7202 */ /* 0x000fc80000000f00 */
[----:B------:R-:W-:-:S05]  /*3590*/  IADD3 R2, R2, -0x100, R144 ;  /* 0xffffff0002027810 */ /* 0x000fca0007ffe090 */
[----:B------:R-:W-:-:S04]  /*35a0*/  @P3 IMAD.HI.U32 R3, R2, c[0x0][0x2bc], RZ ;  /* 0x0000af0002033a27 */ /* 0x000fc800078e00ff */
[----:B------:R-:W-:Y:S01]  /*35b0*/  IMAD.MOV.U32 R0, RZ, RZ, R2 ;  /* 0x000000ffff007224 */ /* 0x000fe200078e0002 */
[----:B------:R-:W-:-:S04]  /*35c0*/  @P3 SHF.R.U32.HI R0, RZ, c[0x0][0x2c0], R3 ;  /* 0x0000b000ff003a19 */ /* 0x000fc80000011603 */
[----:B------:R-:W-:-:S04]  /*35d0*/  @!P1 IADD3 R3, P0, R0, R134, RZ ;  /* 0x0000008600039210 */ /* 0x000fc80007f1e0ff */
[----:B-1----:R-:W-:Y:S02]  /*35e0*/  @!P1 LEA.HI.X.SX32 R5, R0, R131, 0x1, P0 ;  /* 0x0000008300059211 */ /* 0x002fe400000f0eff */
[----:B------:R-:W-:-:S04]  /*35f0*/  @!P1 LEA R4, P0, R3, c[0x0][0x2a0], 0x2 ;  /* 0x0000a80003049a11 */ /* 0x000fc800078010ff */
[----:B------:R-:W-:-:S05]  /*3600*/  @!P1 LEA.HI.X R5, R3, c[0x0][0x2a4], R5, 0x2, P0 ;  /* 0x0000a90003059a11 */ /* 0x000fca00000f1405 */
[----:B------:R-:W2:Y:S01]  /*3610*/  @!P1 LDG.E R221, [R4.64] ;  /* 0x0000000604dd9981 */ /* 0x000ea2000c1e1900 */
[----:B------:R-:W-:-:S04]  /*3620*/  IMAD.MOV R222, RZ, RZ, -R0 ;  /* 0x000000ffffde7224 */ /* 0x000fc800078e0a00 */
[----:B------:R-:W-:-:S04]  /*3630*/  IMAD R222, R222, c[0x0][0x2b8], R2 ;  /* 0x0000ae00dede7a24 */ /* 0x000fc800078e0202 */
[----:B------:R-:W-:Y:S01]  /*3640*/  IMAD.WIDE.U32 R2, R222, c[0x0][0x1e0], RZ ;  /* 0x00007800de027a25 */ /* 0x000fe200078e00ff */
[----:B------:R-:W-:-:S05]  /*3650*/  SHF.R.S32.HI R0, RZ, 0x1f, R222 ;  /* 0x0000001fff007819 */ /* 0x000fca00000114de */
[----:B------:R-:W-:-:S04]  /*3660*/  IMAD R0, R0, c[0x0][0x1e0], RZ ;  /* 0x0000780000007a24 */ /* 0x000fc800078e02ff */
[----:B------:R-:W-:-:S05]  /*3670*/  IMAD R0, R222, c[0x0][0x1e4], R0 ;  /* 0x00007900de007a24 */ /* 0x000fca00078e0200 */
[----:B------:R-:W-:Y:S02]  /*3680*/  IADD3 R3, R3, R0, RZ ;  /* 0x0000000003037210 */ /* 0x000fe40007ffe0ff */
[----:B--2---:R-:W-:-:S03]  /*3690*/  SHF.R.S32.HI R4, RZ, 0x1f, R221 ;  /* 0x0000001fff047819 */ /* 0x004fc600000114dd */
[----:B------:R-:W-:-:S04]  /*36a0*/  IMAD.WIDE.U32 R2, R221, c[0x0][0x1f0], R2 ;  /* 0x00007c00dd027a25 */ /* 0x000fc800078e0002 */
[----:B------:R-:W-:Y:S01]  /*36b0*/  IMAD R4, R4, c[0x0][0x1f0], RZ ;  /* 0x00007c0004047a24 */ /* 0x000fe200078e02ff */
[----:B------:R-:W-:-:S03]  /*36c0*/  IADD3 R0, P2, R132, R2, RZ ;  /* 0x0000000284007210 */ /* 0x000fc60007f5e0ff */
[----:B------:R-:W-:Y:S01]  /*36d0*/  IMAD R2, R221, c[0x0][0x1f4], R4 ;  /* 0x00007d00dd027a24 */ /* 0x000fe200078e0204 */
[----:B------:R-:W-:-:S04]  /*36e0*/  LEA R4, P0, R0, c[0x0][0x1c8], 0x1 ;  /* 0x0000720000047a11 */ /* 0x000fc800078008ff */
[----:B------:R-:W-:-:S04]  /*36f0*/  IADD3.X R2, R130, R3, R2, P2, !PT ;  /* 0x0000000382027210 */ /* 0x000fc800017fe402 */
[----:B------:R-:W-:Y:S01]  /*3700*/  LEA.HI.X R0, R0, c[0x0][0x1cc], R2, 0x1, P0 ;  /* 0x0000730000007a11 */ /* 0x000fe200000f0c02 */
[----:B------:R-:W-:Y:S05]  /*3710*/  BRA.DIV ~URZ, `(.L_x_464) ;  /* 0x0000de527f007947 */ /* 0x000fea000b800000 */
[----:B------:R1:W2:Y:S02]  /*3720*/  SHFL.IDX PT, R5, R0, RZ, 0x181f ;  /* 0x00181fff00057589 */ /* 0x0002a400000e0000 */
.L_x_520:
[----:B------:R-:W-:Y:S05]  /*3730*/  BRA.DIV ~URZ, `(.L_x_465) ;  /* 0x0000dea27f007947 */ /* 0x000fea000b800000 */
[----:B------:R-:W3:Y:S01]  /*3740*/  SHFL.IDX PT, R2, R4, RZ, 0x181f ;  /* 0x00181fff04027589 */ /* 0x000ee200000e0000 */
[----:B------:R-:W-:Y:S02]  /*3750*/  ISETP.GE.AND P2, PT, R228, c[0x0][0x1d4], PT ;  /* 0x00007500e4007a0c */ /* 0x000fe40003f46270 */
[----:B------:R-:W-:Y:S01]  /*3760*/  ISETP.GE.AND P0, PT, R241, c[0x0][0x1d4], PT ;  /* 0x00007500f1007a0c */ /* 0x000fe20003f06270 */
[----:B------:R-:W4:Y:S04]  /*3770*/  SHFL.IDX PT, R8, R4, 0x1, 0x181f ;  /* 0x00381f0004087f89 */ /* 0x000f2800000e0000 */
[----:B------:R-:W5:Y:S04]  /*3780*/  SHFL.IDX PT, R9, R0, 0x1, 0x181f ;  /* 0x00381f0000097f89 */ /* 0x000f6800000e0000 */
[----:B------:R-:W1:Y:S04]  /*3790*/  SHFL.IDX PT, R12, R4, 0x2, 0x181f ;  /* 0x00581f00040c7f89 */ /* 0x000e6800000e0000 */
[----:B------:R-:W2:Y:S04]  /*37a0*/  SHFL.IDX PT, R13, R0, 0x2, 0x181f ;  /* 0x00581f00000d7f89 */ /* 0x000ea800000e0000 */
[----:B-1----:R-:W1:Y:S01]  /*37b0*/  SHFL.IDX PT, R0, R0, 0x3, 0x181f ;  /* 0x00781f0000007f89 */ /* 0x002e6200000e0000 */
[----:B---3--:R-:W-:-:S03]  /*37c0*/  IADD3 R6, P6, R2, R128, RZ ;  /* 0x0000008002067210 */ /* 0x008fc60007fde0ff */
[----:B------:R-:W3:Y:S01]  /*37d0*/  SHFL.IDX PT, R4, R4, 0x3, 0x181f ;  /* 0x00781f0004047f89 */ /* 0x000ee200000e0000 */
[----:B------:R-:W-:Y:S01]  /*37e0*/  IADD3 R2, P5, R2, R129, RZ ;  /* 0x0000008102027210 */ /* 0x000fe20007fbe0ff */
[----:B--2---:R-:W-:Y:S01]  /*37f0*/  IMAD.X R7, R5, 0x1, R68, P6 ;  /* 0x0000000105077824 */ /* 0x004fe200030e0644 */
[----:B----4-:R-:W-:-:S03]  /*3800*/  IADD3 R10, P6, R8, R128, RZ ;  /* 0x00000080080a7210 */ /* 0x010fc60007fde0ff */
[--C-:B------:R-:W-:Y:S01]  /*3810*/  IMAD.X R3, R5, 0x1, R69.reuse, P5 ;  /* 0x0000000105037824 */ /* 0x100fe200028e0645 */
[-C--:B------:R-:W-:Y:S01]  /*3820*/  IADD3 R8, P5, R8, R129.reuse, RZ ;  /* 0x0000008108087210 */ /* 0x080fe20007fbe0ff */
[----:B------:R2:W-:Y:S01]  /*3830*/  LDGSTS.E.BYPASS.LTC128B.128 [R219+0x8100], [R6.64], !P2 ;  /* 0x0810000006db7fae */ /* 0x0005e2000d101d46 */
[C---:B-----5:R-:W-:Y:S01]  /*3840*/  IMAD.X R11, R9.reuse, 0x1, R68, P6 ;  /* 0x00000001090b7824 */ /* 0x060fe200030e0644 */
[----:B------:R-:W-:Y:S02]  /*3850*/  SEL R5, RZ, 0x10, P0 ;  /* 0x00000010ff057807 */ /* 0x000fe40000000000 */
[----:B------:R-:W-:Y:S01]  /*3860*/  IMAD.X R9, R9, 0x1, R69, P5 ;  /* 0x0000000109097824 */ /* 0x000fe200028e0645 */
[----:B------:R4:W-:Y:S04]  /*3870*/  LDGSTS.E.BYPASS.LTC128B.128 [R219+0xc100], [R2.64], !P0 ;  /* 0x0c10000002db7fae */ /* 0x0009e8000c101d46 */
[----:B------:R1:W-:Y:S04]  /*3880*/  LDGSTS.E.BYPASS.LTC128B.128 [R219+0x9100], [R10.64], !P2 ;  /* 0x091000000adb7fae */ /* 0x0003e8000d101d46 */
[----:B------:R1:W-:Y:S01]  /*3890*/  LDGSTS.E.BYPASS.LTC128B.128 [R219+0xd100], [R8.64], !P0 ;  /* 0x0d10000008db7fae */ /* 0x0003e2000c101d46 */
[----:B--2---:R-:W-:-:S02]  /*38a0*/  IADD3 R6, P5, R12, R129, RZ ;  /* 0x000000810c067210 */ /* 0x004fc40007fbe0ff */
[----:B----4-:R-:W-:-:S03]  /*38b0*/  IADD3 R2, P6, R12, R128, RZ ;  /* 0x000000800c027210 */ /* 0x010fc60007fde0ff */
[C---:B------:R-:W-:Y:S02]  /*38c0*/  IMAD.X R7, R13.reuse, 0x1, R69, P5 ;  /* 0x000000010d077824 */ /* 0x040fe400028e0645 */
[----:B------:R-:W-:-:S05]  /*38d0*/  IMAD.X R3, R13, 0x1, R68, P6 ;  /* 0x000000010d037824 */ /* 0x000fca00030e0644 */
[----:B------:R2:W-:Y:S04]  /*38e0*/  LDGSTS.E.BYPASS.LTC128B.128 [R219+0xa100], [R2.64], !P2 ;  /* 0x0a10000002db7fae */ /* 0x0005e8000d101d46 */
[----:B------:R4:W-:Y:S02]  /*38f0*/  LDGSTS.E.BYPASS.LTC128B.128 [R219+0xe100], [R6.64], !P0 ;  /* 0x0e10000006db7fae */ /* 0x0009e4000c101d46 */
[----:B----4-:R-:W-:-:S04]  /*3900*/  SEL R6, RZ, 0x10, P2 ;  /* 0x00000010ff067807 */ /* 0x010fc80001000000 */
.L_x_521:
[----:B-123--:R-:W-:Y:S02]  /*3910*/  IADD3 R2, -R6, 0x10, RZ ;  /* 0x0000001006027810 */ /* 0x00efe40007ffe1ff */
[----:B------:R-:W-:Y:S02]  /*3920*/  IADD3 R7, -R5, 0x10, RZ ;  /* 0x0000001005077810 */ /* 0x000fe40007ffe1ff */
[----:B------:R-:W-:-:S02]  /*3930*/  LOP3.LUT R2, R2, 0xf, RZ, 0xc0, !PT ;  /* 0x0000000f02027812 */ /* 0x000fc400078ec0ff */
[----:B------:R-:W-:Y:S02]  /*3940*/  ISETP.NE.U32.AND P6, PT, R6, RZ, PT ;  /* 0x000000ff0600720c */ /* 0x000fe40003fc5070 */
[----:B------:R-:W-:Y:S02]  /*3950*/  IADD3 R2, P2, P0, R2, R4, R128 ;  /* 0x0000000402027210 */ /* 0x000fe4000785e080 */
[----:B------:R-:W-:Y:S02]  /*3960*/  LOP3.LUT R7, R7, 0xf, RZ, 0xc0, !PT ;  /* 0x0000000f07077812 */ /* 0x000fe400078ec0ff */
[----:B------:R-:W-:Y:S02]  /*3970*/  ISETP.NE.U32.AND P5, PT, R5, RZ, PT ;  /* 0x000000ff0500720c */ /* 0x000fe40003fa5070 */
[----:B------:R-:W-:Y:S02]  /*3980*/  IADD3.X R3, RZ, R0, R68, P2, P0 ;  /* 0x00000000ff037210 */ /* 0x000fe400017e0444 */
[----:B------:R-:W-:-:S03]  /*3990*/  IADD3 R4, P2, P0, R7, R4, R129 ;  /* 0x0000000407047210 */ /* 0x000fc6000785e081 */
[----:B------:R-:W-:Y:S01]  /*39a0*/  @!PT LDS RZ, [RZ] ;  /* 0x00000000fffff984 */ /* 0x000fe20000000800 */
[----:B------:R-:W-:Y:S01]  /*39b0*/  @!PT LDS RZ, [RZ] ;  /* 0x00000000fffff984 */ /* 0x000fe20000000800 */
[----:B------:R-:W-:Y:S01]  /*39c0*/  @!PT LDS RZ, [RZ] ;  /* 0x00000000fffff984 */ /* 0x000fe20000000800 */
[----:B------:R1:W-:Y:S01]  /*39d0*/  LDGSTS.E.BYPASS.LTC128B.128.ZFILL [R219+0xb100], [R2.64], P6 ;  /* 0x0b10000002db7fae */ /* 0x0003e2000b141d46 */
[----:B------:R-:W-:-:S05]  /*39e0*/  IADD3.X R5, RZ, R0, R69, P2, P0 ;  /* 0x00000000ff057210 */ /* 0x000fca00017e0445 */
[----:B------:R1:W-:Y:S04]  /*39f0*/  LDGSTS.E.BYPASS.LTC128B.128.ZFILL [R219+0xf100], [R4.64], P5 ;  /* 0x0f10000004db7fae */ /* 0x0003e8000a941d46 */
.L_x_463:
[----:B--234-:R-:W-:Y:S05]  /*3a00*/  BSYNC B0 ;  /* 0x0000000000007941 */ /* 0x01cfea0003800000 */
.L_x_462:
[----:B-1----:R-:W2:Y:S04]  /*3a10*/  LDL R3, [R1+0x3c] ;  /* 0x00003c0001037983 */ /* 0x002ea80000100800 */
[----:B------:R-:W2:Y:S04]  /*3a20*/  LDL R2, [R1+0x48] ;  /* 0x0000480001027983 */ /* 0x000ea80000100800 */
[----:B------:R-:W3:Y:S01]  /*3a30*/  LDL R4, [R1+0x4c] ;  /* 0x00004c0001047983 */ /* 0x000ee20000100800 */
[----:B------:R-:W-:-:S03]  /*3a40*/  MOV R0, 0xffffff80 ;  /* 0xffffff8000007802 */ /* 0x000fc60000000f00 */
[----:B------:R-:W0:Y:S02]  /*3a50*/  LDGDEPBAR ;  /* 0x00000000000079af */ /* 0x000e240000000000 */
[----:B------:R-:W-:Y:S01]  /*3a60*/  IMAD R0, R226, R0, 0x81 ;  /* 0x00000081e2007424 */ /* 0x000fe200078e0200 */
[----:B--2---:R-:W-:Y:S02]  /*3a70*/  IADD3 R36, R2, R3, RZ ;  /* 0x0000000302247210 */ /* 0x004fe40007ffe0ff */
[----:B------:R-:W-:Y:S02]  /*3a80*/  MOV R3, c[0x0][0x2ac] ;  /* 0x0000ab0000037a02 */ /* 0x000fe40000000f00 */
[----:B---3--:R-:W-:Y:S01]  /*3a90*/  IADD3 R5, -R4, R127, RZ ;  /* 0x0000007f04057210 */ /* 0x008fe20007ffe1ff */
[----:B------:R-:W-:-:S04]  /*3aa0*/  @P4 IMAD.HI.U32 R2, R36, c[0x0][0x2c8], RZ ;  /* 0x0000b20024024a27 */ /* 0x000fc800078e00ff */
[----:B------:R-:W-:Y:S01]  /*3ab0*/  IMAD R0, R3, c[0x0][0x1d0], R0 ;  /* 0x0000740003007a24 */ /* 0x000fe200078e0200 */
[----:B------:R-:W-:-:S04]  /*3ac0*/  @P4 SHF.R.U32.HI R36, RZ, c[0x0][0x2cc], R2 ;  /* 0x0000b300ff244a19 */ /* 0x000fc80000011602 */
[----:B------:R-:W-:Y:S01]  /*3ad0*/  IADD3 R4, R0, -c[0x0][0x168], -R4 ;  /* 0x80005a0000047a10 */ /* 0x000fe20007ffe804 */
[----:B------:R-:W-:Y:S05]  /*3ae0*/  BRA.DIV ~URZ, `(.L_x_466) ;  /* 0x0000e0227f007947 */ /* 0x000fea000b800000 */
[----:B------:R1:W2:Y:S02]  /*3af0*/  SHFL.IDX PT, R29, R36, RZ, 0x1c1f ;  /* 0x001c1fff241d7589 */ /* 0x0002a400000e0000 */
.L_x_522:
[----:B--2---:R-:W-:-:S05]  /*3b00*/  IMAD.IADD R0, R4, 0x1, R29 ;  /* 0x0000000104007824 */ /* 0x004fca00078e021d */
[----:B------:R-:W-:-:S04]  /*3b10*/  IMNMX R0, R5, R0, PT ;  /* 0x0000000005007217 */ /* 0x000fc80003800200 */
[C---:B------:R-:W-:Y:S02]  /*3b20*/  ISETP.GT.AND P6, PT, R0.reuse, RZ, PT ;  /* 0x000000ff0000720c */ /* 0x040fe40003fc4270 */
[C---:B------:R-:W-:Y:S02]  /*3b30*/  ISETP.GT.AND P5, PT, R0.reuse, 0x1, PT ;  /* 0x000000010000780c */ /* 0x040fe40003fa4270 */
[C---:B------:R-:W-:Y:S02]  /*3b40*/  ISETP.GT.AND P2, PT, R0.reuse, 0x8, PT ;  /* 0x000000080000780c */ /* 0x040fe40003f44270 */
[----:B------:R-:W-:Y:S02]  /*3b50*/  ISETP.GT.AND P0, PT, R0, 0x9, PT ;  /* 0x000000090000780c */ /* 0x000fe40003f04270 */
[----:B------:R-:W-:Y:S02]  /*3b60*/  FSEL R7, R124, -INF , P6 ;  /* 0xff8000007c077808 */ /* 0x000fe40003000000 */
[----:B------:R-:W-:-:S02]  /*3b70*/  FSEL R10, R123, -INF , P5 ;  /* 0xff8000007b0a7808 */ /* 0x000fc40002800000 */
[----:B------:R-:W-:Y:S02]  /*3b80*/  FSEL R11, R120, -INF , P2 ;  /* 0xff800000780b7808 */ /* 0x000fe40001000000 */
[----:B------:R-:W-:Y:S02]  /*3b90*/  FSEL R12, R111, -INF , P0 ;  /* 0xff8000006f0c7808 */ /* 0x000fe40000000000 */
[C---:B------:R-:W-:Y:S02]  /*3ba0*/  ISETP.GT.AND P6, PT, R0.reuse, 0x10, PT ;  /* 0x000000100000780c */ /* 0x040fe40003fc4270 */
[C---:B------:R-:W-:Y:S02]  /*3bb0*/  ISETP.GT.AND P5, PT, R0.reuse, 0x11, PT ;  /* 0x000000110000780c */ /* 0x040fe40003fa4270 */
[C---:B------:R-:W-:Y:S02]  /*3bc0*/  ISETP.GT.AND P2, PT, R0.reuse, 0x18, PT ;  /* 0x000000180000780c */ /* 0x040fe40003f44270 */
[----:B------:R-:W-:-:S02]  /*3bd0*/  ISETP.GT.AND P0, PT, R0, 0x19, PT ;  /* 0x000000190000780c */ /* 0x000fc40003f04270 */
[----:B------:R-:W-:Y:S02]  /*3be0*/  FSEL R69, R108, -INF , P6 ;  /* 0xff8000006c457808 */ /* 0x000fe40003000000 */
[----:B------:R-:W-:Y:S02]  /*3bf0*/  FSEL R70, R70, -INF , P5 ;  /* 0xff80000046467808 */ /* 0x000fe40002800000 */
[----:B------:R-:W-:Y:S02]  /*3c00*/  FSEL R84, R84, -INF , P2 ;  /* 0xff80000054547808 */ /* 0x000fe40001000000 */
[----:B------:R-:W-:Y:S02]  /*3c10*/  FSEL R85, R85, -INF , P0 ;  /* 0xff80000055557808 */ /* 0x000fe40000000000 */
[C---:B------:R-:W-:Y:S02]  /*3c20*/  ISETP.GT.AND P6, PT, R0.reuse, 0x20, PT ;  /* 0x000000200000780c */ /* 0x040fe40003fc4270 */
[----:B------:R-:W-:-:S02]  /*3c30*/  ISETP.GT.AND P5, PT, R0, 0x21, PT ;  /* 0x000000210000780c */ /* 0x000fc40003fa4270 */
[C---:B------:R-:W-:Y:S02]  /*3c40*/  ISETP.GT.AND P2, PT, R0.reuse, 0x28, PT ;  /* 0x000000280000780c */ /* 0x040fe40003f44270 */
[----:B------:R-:W-:Y:S02]  /*3c50*/  ISETP.GT.AND P0, PT, R0, 0x29, PT ;  /* 0x000000290000780c */ /* 0x000fe40003f04270 */
[----:B------:R-:W-:Y:S02]  /*3c60*/  FSEL R128, R90, -INF , P6 ;  /* 0xff8000005a807808 */ /* 0x000fe40003000000 */
[----:B------:R-:W-:Y:S02]  /*3c70*/  FSEL R129, R88, -INF , P5 ;  /* 0xff80000058817808 */ /* 0x000fe40002800000 */
[----:B------:R-:W-:Y:S02]  /*3c80*/  FSEL R130, R86, -INF , P2 ;  /* 0xff80000056827808 */ /* 0x000fe40001000000 */
[----:B------:R-:W-:-:S02]  /*3c90*/  FSEL R131, R82, -INF , P0 ;  /* 0xff80000052837808 */ /* 0x000fc40000000000 */
[C---:B------:R-:W-:Y:S02]  /*3ca0*/  ISETP.GT.AND P6, PT, R0.reuse, 0x30, PT ;  /* 0x000000300000780c */ /* 0x040fe40003fc4270 */
        /* <DEDUP_REMOVED lines=38> */
[----:B------:R-:W-:Y:S01]  /*3f10*/  FSEL R203, R14, -INF , P0 ;  /* 0xff8000000ecb7808 */ /* 0x000fe20000000000 */
[----:B------:R-:W-:Y:S05]  /*3f20*/  BRA.DIV ~URZ, `(.L_x_467) ;  /* 0x0000dc327f007947 */ /* 0x000fea000b800000 */
[----:B------:R-:W2:Y:S01]  /*3f30*/  SHFL.IDX PT, R0, R36, 0x1, 0x1c1f ;  /* 0x003c1f0024007f89 */ /* 0x000ea200000e0000 */
[----:B------:R-:W-:-:S04]  /*3f40*/  FMNMX.FTZ R2, R7, R10, !PT ;  /* 0x0000000a07027209 */ /* 0x000fc80007810000 */
[----:B------:R-:W-:-:S04]  /*3f50*/  FMNMX.FTZ R2, R11, R2, !PT ;  /* 0x000000020b027209 */ /* 0x000fc80007810000 */
[----:B------:R-:W-:-:S04]  /*3f60*/  FMNMX.FTZ R2, R12, R2, !PT ;  /* 0x000000020c027209 */ /* 0x000fc80007810000 */
[----:B------:R-:W-:-:S04]  /*3f70*/  FMNMX.FTZ R2, R69, R2, !PT ;  /* 0x0000000245027209 */ /* 0x000fc80007810000 */
[----:B------:R-:W-:-:S04]  /*3f80*/  FMNMX.FTZ R2, R70, R2, !PT ;  /* 0x0000000246027209 */ /* 0x000fc80007810000 */
[----:B------:R-:W-:Y:S01]  /*3f90*/  FMNMX.FTZ R2, R84, R2, !PT ;  /* 0x0000000254027209 */ /* 0x000fe20007810000 */
[----:B--2---:R-:W-:-:S03]  /*3fa0*/  IMAD.IADD R0, R4, 0x1, R0 ;  /* 0x0000000104007824 */ /* 0x004fc600078e0200 */
[----:B------:R-:W-:Y:S02]  /*3fb0*/  FMNMX.FTZ R2, R85, R2, !PT ;  /* 0x0000000255027209 */ /* 0x000fe40007810000 */
[----:B------:R-:W-:Y:S02]  /*3fc0*/  IMNMX R0, R5, R0, PT ;  /* 0x0000000005007217 */ /* 0x000fe40003800200 */
[----:B------:R-:W-:Y:S02]  /*3fd0*/  FMNMX.FTZ R2, R128, R2, !PT ;  /* 0x0000000280027209 */ /* 0x000fe40007810000 */
[C---:B------:R-:W-:Y:S02]  /*3fe0*/  ISETP.GT.AND P5, PT, R0.reuse, RZ, PT ;  /* 0x000000ff0000720c */ /* 0x040fe40003fa4270 */
[C---:B------:R-:W-:Y:S02]  /*3ff0*/  ISETP.GT.AND P2, PT, R0.reuse, 0x1, PT ;  /* 0x000000010000780c */ /* 0x040fe40003f44270 */
[----:B------:R-:W-:-:S02]  /*4000*/  ISETP.GT.AND P0, PT, R0, 0x8, PT ;  /* 0x000000080000780c */ /* 0x000fc40003f04270 */
[----:B------:R-:W-:Y:S02]  /*4010*/  FSEL R5, R126, -INF , P5 ;  /* 0xff8000007e057808 */ /* 0x000fe40002800000 */
[----:B------:R-:W-:Y:S02]  /*4020*/  FSEL R6, R125, -INF , P2 ;  /* 0xff8000007d067808 */ /* 0x000fe40001000000 */
[----:B------:R-:W-:Y:S02]  /*4030*/  ISETP.GT.AND P2, PT, R0, 0x9, PT ;  /* 0x000000090000780c */ /* 0x000fe40003f44270 */
[----:B------:R-:W-:Y:S02]  /*4040*/  FSEL R9, R122, -INF , P0 ;  /* 0xff8000007a097808 */ /* 0x000fe40000000000 */
[----:B------:R-:W-:Y:S02]  /*4050*/  FMNMX.FTZ R3, R5, R6, !PT ;  /* 0x0000000605037209 */ /* 0x000fe40007810000 */
[----:B------:R-:W-:-:S02]  /*4060*/  ISETP.GT.AND P0, PT, R0, 0x10, PT ;  /* 0x000000100000780c */ /* 0x000fc40003f04270 */
[----:B------:R-:W-:Y:S02]  /*4070*/  FSEL R24, R121, -INF , P2 ;  /* 0xff80000079187808 */ /* 0x000fe40001000000 */
[----:B------:R-:W-:Y:S02]  /*4080*/  FMNMX.FTZ R3, R9, R3, !PT ;  /* 0x0000000309037209 */ /* 0x000fe40007810000 */
        /* <DEDUP_REMOVED lines=15> */
[----:B------:R-:W-:-:S02]  /*4180*/  FMNMX.FTZ R2, R129, R2, !PT ;  /* 0x0000000281027209 */ /* 0x000fc40007810000 */
[----:B------:R-:W-:Y:S02]  /*4190*/  ISETP.GT.AND P0, PT, R0, 0x28, PT ;  /* 0x000000280000780c */ /* 0x000fe40003f04270 */
[----:B------:R-:W-:Y:S02]  /*41a0*/  FSEL R117, R91, -INF , P2 ;  /* 0xff8000005b757808 */ /* 0x000fe40001000000 */
[----:B------:R-:W-:Y:S02]  /*41b0*/  FMNMX.FTZ R3, R116, R3, !PT ;  /* 0x0000000374037209 */ /* 0x000fe40007810000 */
[----:B------:R-:W-:Y:S02]  /*41c0*/  FMNMX.FTZ R2, R130, R2, !PT ;  /* 0x0000000282027209 */ /* 0x000fe40007810000 */
[----:B------:R-:W-:Y:S02]  /*41d0*/  ISETP.GT.AND P2, PT, R0, 0x29, PT ;  /* 0x000000290000780c */ /* 0x000fe40003f44270 */
[----:B------:R-:W-:-:S02]  /*41e0*/  FSEL R118, R89, -INF , P0 ;  /* 0xff80000059767808 */ /* 0x000fc40000000000 */
[----:B------:R-:W-:Y:S02]  /*41f0*/  FMNMX.FTZ R3, R117, R3, !PT ;  /* 0x0000000375037209 */ /* 0x000fe40007810000 */
[----:B------:R-:W-:Y:S02]  /*4200*/  FMNMX.FTZ R2, R131, R2, !PT ;  /* 0x0000000283027209 */ /* 0x000fe40007810000 */
[----:B------:R-:W-:Y:S02]  /*4210*/  ISETP.GT.AND P0, PT, R0, 0x30, PT ;  /* 0x000000300000780c */ /* 0x000fe40003f04270 */
[----:B------:R-:W-:Y:S02]  /*4220*/  FSEL R119, R87, -INF , P2 ;  /* 0xff80000057777808 */ /* 0x000fe40001000000 */
[----:B------:R-:W-:Y:S02]  /*4230*/  FMNMX.FTZ R3, R118, R3, !PT ;  /* 0x0000000376037209 */ /* 0x000fe40007810000 */
[----:B------:R-:W-:-:S02]  /*4240*/  FMNMX.FTZ R2, R144, R2, !PT ;  /* 0x0000000290027209 */ /* 0x000fc40007810000 */
[C---:B------:R-:W-:Y:S02]  /*4250*/  ISETP.GT.AND P2, PT, R0.reuse, 0x31, PT ;  /* 0x000000310000780c */ /* 0x040fe40003f44270 */
        /* <DEDUP_REMOVED lines=75> */
[----:B------:R-:W-:Y:S02]  /*4710*/  FSEL R174, R18, -INF , P2 ;  /* 0xff80000012ae7808 */ /* 0x000fe40001000000 */
[----:B------:R-:W-:-:S02]  /*4720*/  FMNMX.FTZ R2, R175, R3, !PT ;  /* 0x00000003af027209 */ /* 0x000fc40007810000 */
[----:B------:R-:W2:Y:S02]  /*4730*/  SHFL.BFLY PT, R3, R0, 0x2, 0x1f ;  /* 0x0c401f0000037f89 */ /* 0x000ea400000e0000 */
[----:B------:R-:W-:-:S05]  /*4740*/  FMNMX.FTZ R2, R174, R2, !PT ;  /* 0x00000002ae027209 */ /* 0x000fca0007810000 */
[----:B------:R-:W3:Y:S01]  /*4750*/  SHFL.BFLY PT, R8, R2, 0x2, 0x1f ;  /* 0x0c401f0002087f89 */ /* 0x000ee200000e0000 */
[----:B--2---:R-:W-:-:S05]  /*4760*/  FMNMX.FTZ R0, R3, R0, !PT ;  /* 0x0000000003007209 */ /* 0x004fca0007810000 */
[----:B------:R-:W2:Y:S01]  /*4770*/  SHFL.BFLY PT, R68, R0, 0x1, 0x1f ;  /* 0x0c201f0000447f89 */ /* 0x000ea200000e0000 */
[----:B---3--:R-:W-:-:S05]  /*4780*/  FMNMX.FTZ R8, R2, R8, !PT ;  /* 0x0000000802087209 */ /* 0x008fca0007810000 */
[----:B------:R3:W4:Y:S01]  /*4790*/  SHFL.BFLY PT, R3, R8, 0x1, 0x1f ;  /* 0x0c201f0008037f89 */ /* 0x00072200000e0000 */
[----:B--2---:R-:W-:-:S05]  /*47a0*/  FMNMX.FTZ R68, R0, R68, !PT ;  /* 0x0000004400447209 */ /* 0x004fca0007810000 */
.L_x_523:
[C---:B------:R-:W-:Y:S01]  /*47b0*/  FMUL.FTZ R2, R68.reuse, c[0x0][0x2d0] ;  /* 0x0000b40044027a20 */ /* 0x040fe20000410000 */
[----:B------:R-:W-:Y:S01]  /*47c0*/  FSETP.NEU.FTZ.AND P0, PT, R68, -INF , PT ;  /* 0xff8000004400780b */ /* 0x000fe20003f1d000 */
[----:B------:R-:W-:Y:S01]  /*47d0*/  WARPSYNC 0xffffffff ;  /* 0xffffffff00007948 */ /* 0x000fe20003800000 */
[----:B---34-:R-:W-:Y:S01]  /*47e0*/  FMNMX.FTZ R8, R3, R8, !PT ;  /* 0x0000000803087209 */ /* 0x018fe20007810000 */
[----:B------:R-:W-:Y:S01]  /*47f0*/  LDSM.16.MT88.4 R20, [R207] ;  /* 0x00000000cf14783b */ /* 0x000fe20000004200 */
[----:B------:R-:W-:Y:S02]  /*4800*/  FSEL R2, R2, RZ, P0 ;  /* 0x000000ff02027208 */ /* 0x000fe40000000000 */
[----:B------:R-:W-:Y:S01]  /*4810*/  FSETP.NEU.FTZ.AND P0, PT, R8, -INF , PT ;  /* 0xff8000000800780b */ /* 0x000fe20003f1d000 */
[----:B------:R-:W-:Y:S02]  /*4820*/  LDSM.16.MT88.4 R16, [R209] ;  /* 0x00000000d110783b */ /* 0x000fe40000004200 */
[----:B------:R-:W-:-:S02]  /*4830*/  FFMA.FTZ R0, R7, c[0x0][0x2d0], -R2 ;  /* 0x0000b40007007a23 */ /* 0x000fc40000010802 */
[--C-:B------:R-:W-:Y:S01]  /*4840*/  FFMA.FTZ R3, R11, c[0x0][0x2d0], -R2.reuse ;  /* 0x0000b4000b037a23 */ /* 0x100fe20000010802 */
[----:B-1----:R-:W-:Y:S01]  /*4850*/  LDSM.16.MT88.4 R36, [R209+0x4000] ;  /* 0x00400000d124783b */ /* 0x002fe20000004200 */
[----:B------:R1:W-:Y:S03]  /*4860*/  MUFU.EX2 R248, R0 ;  /* 0x0000000000f87308 */ /* 0x0003e60000000800 */
[----:B------:R-:W-:Y:S04]  /*4870*/  LDSM.16.MT88.4 R28, [R213] ;  /* 0x00000000d51c783b */ /* 0x000fe80000004200 */
[----:B------:R-:W-:Y:S01]  /*4880*/  LDSM.16.MT88.4 R32, [R208+0x4000] ;  /* 0x00400000d020783b */ /* 0x000fe20000004200 */
[----:B------:R2:W-:Y:S01]  /*4890*/  MUFU.EX2 R251, R3 ;  /* 0x0000000300fb7308 */ /* 0x0005e20000000800 */
[----:B-1----:R-:W-:-:S07]  /*48a0*/  FFMA.FTZ R0, R10, c[0x0][0x2d0], -R2 ;  /* 0x0000b4000a007a23 */ /* 0x002fce0000010802 */
[----:B------:R1:W3:Y:S01]  /*48b0*/  MUFU.EX2 R247, R0 ;  /* 0x0000000000f77308 */ /* 0x0002e20000000800 */
[----:B--2---:R-:W-:Y:S02]  /*48c0*/  FFMA.FTZ R3, R12, c[0x0][0x2d0], -R2 ;  /* 0x0000b4000c037a23 */ /* 0x004fe40000010802 */
[----:B------:R-:W2:Y:S05]  /*48d0*/  LDSM.16.MT88.4 R12, [R208] ;  /* 0x00000000d00c783b */ /* 0x000eaa0000004200 */
[----:B------:R4:W5:Y:S01]  /*48e0*/  MUFU.EX2 R218, R3 ;  /* 0x0000000300da7308 */ /* 0x0009620000000800 */
[----:B-1----:R-:W-:Y:S01]  /*48f0*/  FMUL.FTZ R0, R8, c[0x0][0x2d0] ;  /* 0x0000b40008007a20 */ /* 0x002fe20000410000 */
[----:B---3--:R-:W-:-:S04]  /*4900*/  F2FP.PACK_AB R4, R247, R248 ;  /* 0x000000f8f704723e */ /* 0x008fc800000000ff */
[----:B------:R-:W-:-:S05]  /*4910*/  FSEL R0, R0, RZ, P0 ;  /* 0x000000ff00007208 */ /* 0x000fca0000000000 */
[----:B----4-:R-:W-:-:S04]  /*4920*/  FFMA.FTZ R3, R5, c[0x0][0x2d0], -R0 ;  /* 0x0000b40005037a23 */ /* 0x010fc80000010800 */
[----:B------:R1:W-:Y:S02]  /*4930*/  MUFU.EX2 R212, R3 ;  /* 0x0000000300d47308 */ /* 0x0003e40000000800 */
[----:B-1----:R-:W-:Y:S01]  /*4940*/  FFMA.FTZ R3, R6, c[0x0][0x2d0], -R0 ;  /* 0x0000b40006037a23 */ /* 0x002fe20000010800 */
[----:B-----5:R-:W-:-:S05]  /*4950*/  F2FP.PACK_AB R6, R218, R251 ;  /* 0x000000fbda06723e */ /* 0x020fca00000000ff */
[----:B------:R1:W3:Y:S02]  /*4960*/  MUFU.EX2 R211, R3 ;  /* 0x0000000300d37308 */ /* 0x0002e40000000800 */
[----:B-1----:R-:W-:Y:S01]  /*4970*/  FFMA.FTZ R3, R9, c[0x0][0x2d0], -R0 ;  /* 0x0000b40009037a23 */ /* 0x002fe20000010800 */
[----:B---3--:R-:W-:-:S05]  /*4980*/  F2FP.PACK_AB R5, R211, R212 ;  /* 0x000000d4d305723e */ /* 0x008fca00000000ff */
[----:B------:R1:W-:Y:S02]  /*4990*/  MUFU.EX2 R220, R3 ;  /* 0x0000000300dc7308 */ /* 0x0003e40000000800 */
[----:B-1----:R-:W-:Y:S02]  /*49a0*/  FFMA.FTZ R3, R24, c[0x0][0x2d0], -R0 ;  /* 0x0000b40018037a23 */ /* 0x002fe40000010800 */
[----:B------:R-:W1:Y:S04]  /*49b0*/  LDSM.16.MT88.4 R24, [R207+0x4000] ;  /* 0x00400000cf18783b */ /* 0x000e680000004200 */
[----:B------:R-:W3:Y:S02]  /*49c0*/  MUFU.EX2 R223, R3 ;  /* 0x0000000300df7308 */ /* 0x000ee40000000800 */
[----:B---3--:R-:W-:Y:S01]  /*49d0*/  F2FP.PACK_AB R7, R223, R220 ;  /* 0x000000dcdf07723e */ /* 0x008fe200000000ff */
[----:B------:R-:W-:-:S05]  /*49e0*/  FFMA.FTZ R3, R69, c[0x0][0x2d0], -R2 ;  /* 0x0000b40045037a23 */ /* 0x000fca0000010802 */
[----:B------:R3:W-:Y:S01]  /*49f0*/  MUFU.EX2 R250, R3 ;  /* 0x0000000300fa7308 */ /* 0x0007e20000000800 */
[C---:B--2---:R-:W-:Y:S08]  /*4a00*/  HMMA.16816.F32 R64, R4.reuse, R12, RZ ;  /* 0x0000000c0440723c */ /* 0x044ff000000018ff */
[----:B------:R-:W-:Y:S01]  /*4a10*/  HMMA.16816.F32 R56, R4, R14, RZ ;  /* 0x0000000e0438723c */ /* 0x000fe200000018ff */
[----:B------:R-:W2:Y:S01]  /*4a20*/  LDSM.16.MT88.4 R12, [R210+0x4000] ;  /* 0x00400000d20c783b */ /* 0x000ea20000004200 */
[----:B---3--:R-:W-:-:S06]  /*4a30*/  FFMA.FTZ R3, R70, c[0x0][0x2d0], -R2 ;  /* 0x0000b40046037a23 */ /* 0x008fcc0000010802 */
[C---:B------:R-:W-:Y:S01]  /*4a40*/  HMMA.16816.F32 R88, R4.reuse, R20, RZ ;  /* 0x000000140458723c */ /* 0x040fe200000018ff */
[----:B------:R3:W-:Y:S07]  /*4a50*/  MUFU.EX2 R224, R3 ;  /* 0x0000000300e07308 */ /* 0x0007ee0000000800 */
[C---:B------:R-:W-:Y:S01]  /*4a60*/  HMMA.16816.F32 R80, R4.reuse, R22, RZ ;  /* 0x000000160450723c */ /* 0x040fe200000018ff */
[----:B------:R-:W-:Y:S07]  /*4a70*/  LDSM.16.MT88.4 R20, [R208+0x800] ;  /* 0x00080000d014783b */ /* 0x000fee0000004200 */
[----:B-1----:R-:W-:Y:S01]  /*4a80*/  HMMA.16816.F32 R44, R4, R24, RZ ;  /* 0x00000018042c723c */ /* 0x002fe200000018ff */
[----:B---3--:R-:W-:-:S04]  /*4a90*/  FFMA.FTZ R3, R84, c[0x0][0x2d0], -R2 ;  /* 0x0000b40054037a23 */ /* 0x008fc80000010802 */
[----:B------:R1:W-:Y:S03]  /*4aa0*/  MUFU.EX2 R249, R3 ;  /* 0x0000000300f97308 */ /* 0x0003e60000000800 */
[C---:B------:R-:W-:Y:S01]  /*4ab0*/  HMMA.16816.F32 R40, R4.reuse, R26, RZ ;  /* 0x0000001a0428723c */ /* 0x040fe200000018ff */
[----:B------:R-:W3:Y:S07]  /*4ac0*/  LDSM.16.MT88.4 R24, [R209+0x800] ;  /* 0x00080000d118783b */ /* 0x000eee0000004200 */
[----:B------:R-:W-:Y:S01]  /*4ad0*/  HMMA.16816.F32 R76, R4, R16, RZ ;  /* 0x00000010044c723c */ /* 0x000fe200000018ff */
[----:B-1----:R-:W-:-:S07]  /*4ae0*/  FFMA.FTZ R3, R85, c[0x0][0x2d0], -R2 ;  /* 0x0000b40055037a23 */ /* 0x002fce0000010802 */
[C---:B------:R-:W-:Y:S01]  /*4af0*/  HMMA.16816.F32 R72, R4.reuse, R18, RZ ;  /* 0x000000120448723c */ /* 0x040fe200000018ff */
[----:B------:R-:W1:Y:S01]  /*4b00*/  LDSM.16.MT88.4 R16, [R210+0x800] ;  /* 0x00080000d210783b */ /* 0x000e620000004200 */
[----:B------:R4:W5:Y:S06]  /*4b10*/  MUFU.EX2 R252, R3 ;  /* 0x0000000300fc7308 */ /* 0x00096c0000000800 */
[C---:B--2---:R-:W-:Y:S08]  /*4b20*/  HMMA.16816.F32 R108, R4.reuse, R12, RZ ;  /* 0x0000000c046c723c */ /* 0x044ff000000018ff */
[----:B------:R-:W-:Y:S01]  /*4b30*/  HMMA.16816.F32 R96, R4, R14, RZ ;  /* 0x0000000e0460723c */ /* 0x000fe200000018ff */
[----:B------:R-:W2:Y:S01]  /*4b40*/  LDSM.16.MT88.4 R12, [R207+0x4800] ;  /* 0x00480000cf0c783b */ /* 0x000ea20000004200 */
[----:B----4-:R-:W-:-:S04]  /*4b50*/  FFMA.FTZ R3, R61, c[0x0][0x2d0], -R0 ;  /* 0x0000b4003d037a23 */ /* 0x010fc80000010800 */
[----:B------:R4:W-:Y:S02]  /*4b60*/  MUFU.EX2 R246, R3 ;  /* 0x0000000300f67308 */ /* 0x0009e40000000800 */
[C---:B------:R-:W-:Y:S08]  /*4b70*/  HMMA.16816.F32 R92, R4.reuse, R36, RZ ;  /* 0x00000024045c723c */ /* 0x040ff000000018ff */
[----:B------:R-:W-:Y:S01]  /*4b80*/  HMMA.16816.F32 R52, R4, R28, RZ ;  /* 0x0000001c0434723c */ /* 0x000fe200000018ff */
[----:B----4-:R-:W-:-:S07]  /*4b90*/  FFMA.FTZ R3, R60, c[0x0][0x2d0], -R0 ;  /* 0x0000b4003c037a23 */ /* 0x010fce0000010800 */
[C---:B------:R-:W-:Y:S01]  /*4ba0*/  HMMA.16816.F32 R48, R4.reuse, R30, RZ ;  /* 0x0000001e0430723c */ /* 0x040fe200000018ff */
[----:B------:R-:W4:Y:S01]  /*4bb0*/  LDSM.16.MT88.4 R28, [R207+0x800] ;  /* 0x00080000cf1c783b */ /* 0x000f220000004200 */
[----:B------:R1:W1:Y:S06]  /*4bc0*/  MUFU.EX2 R244, R3 ;  /* 0x0000000300f47308 */ /* 0x00026c0000000800 */
[C---:B------:R-:W-:Y:S08]  /*4bd0*/  HMMA.16816.F32 R36, R4.reuse, R38, RZ ;  /* 0x000000260424723c */ /* 0x040ff000000018ff */
[----:B------:R-:W-:Y:S01]  /*4be0*/  HMMA.16816.F32 R100, R4, R32, RZ ;  /* 0x000000200464723c */ /* 0x000fe200000018ff */
[----:B-1----:R-:W-:-:S04]  /*4bf0*/  FFMA.FTZ R3, R63, c[0x0][0x2d0], -R0 ;  /* 0x0000b4003f037a23 */ /* 0x002fc80000010800 */
[----:B------:R1:W-:Y:S03]  /*4c00*/  MUFU.EX2 R245, R3 ;  /* 0x0000000300f57308 */ /* 0x0003e60000000800 */
[----:B------:R-:W-:Y:S01]  /*4c10*/  HMMA.16816.F32 R104, R4, R34, RZ ;  /* 0x000000220468723c */ /* 0x000fe200000018ff */
[----:B------:R-:W2:Y:S06]  /*4c20*/  LDSM.16.MT88.4 R32, [R209+0x4800] ;  /* 0x00480000d120783b */ /* 0x000eac0000004200 */
[----:B------:R-:W-:Y:S01]  /*4c30*/  FFMA.FTZ R4, R62, c[0x0][0x2d0], -R0 ;  /* 0x0000b4003e047a23 */ /* 0x000fe20000010800 */
[----:B-----5:R-:W-:-:S02]  /*4c40*/  F2FP.PACK_AB R6, R252, R249 ;  /* 0x000000f9fc06723e */ /* 0x020fc400000000ff */
[----:B------:R-:W-:Y:S01]  /*4c50*/  F2FP.PACK_AB R5, R244, R246 ;  /* 0x000000f6f405723e */ /* 0x000fe200000000ff */
[----:B------:R5:W3:Y:S01]  /*4c60*/  MUFU.EX2 R243, R4 ;  /* 0x0000000400f37308 */ /* 0x000ae20000000800 */
[----:B-1----:R-:W-:-:S07]  /*4c70*/  FFMA.FTZ R3, R128, c[0x0][0x2d0], -R2 ;  /* 0x0000b40080037a23 */ /* 0x002fce0000010802 */
[----:B------:R1:W-:Y:S01]  /*4c80*/  MUFU.EX2 R238, R3 ;  /* 0x0000000300ee7308 */ /* 0x0003e20000000800 */
[----:B-----5:R-:W-:Y:S02]  /*4c90*/  F2FP.PACK_AB R4, R224, R250 ;  /* 0x000000fae004723e */ /* 0x020fe400000000ff */
[----:B---3--:R-:W-:Y:S01]  /*4ca0*/  F2FP.PACK_AB R7, R245, R243 ;  /* 0x000000f3f507723e */ /* 0x008fe200000000ff */
[----:B-1----:R-:W-:-:S06]  /*4cb0*/  FFMA.FTZ R3, R129, c[0x0][0x2d0], -R2 ;  /* 0x0000b40081037a23 */ /* 0x002fcc0000010802 */
[C---:B------:R-:W-:Y:S01]  /*4cc0*/  HMMA.16816.F32 R112, R4.reuse, R24, R76 ;  /* 0x000000180470723c */ /* 0x040fe2000000184c */
[----:B------:R1:W-:Y:S07]  /*4cd0*/  MUFU.EX2 R242, R3 ;  /* 0x0000000300f27308 */ /* 0x0003ee0000000800 */
[C---:B------:R-:W-:Y:S08]  /*4ce0*/  HMMA.16816.F32 R84, R4.reuse, R20, R64 ;  /* 0x000000140454723c */ /* 0x040ff00000001840 */
[----:B------:R-:W-:Y:S01]  /*4cf0*/  HMMA.16816.F32 R76, R4, R16, R52 ;  /* 0x00000010044c723c */ /* 0x000fe20000001834 */
[----:B-1----:R-:W-:-:S04]  /*4d00*/  FFMA.FTZ R3, R130, c[0x0][0x2d0], -R2 ;  /* 0x0000b40082037a23 */ /* 0x002fc80000010802 */
[----:B------:R1:W-:Y:S03]  /*4d10*/  MUFU.EX2 R240, R3 ;  /* 0x0000000300f07308 */ /* 0x0003e60000000800 */
[C---:B------:R-:W-:Y:S01]  /*4d20*/  HMMA.16816.F32 R64, R4.reuse, R18, R48 ;  /* 0x000000120440723c */ /* 0x040fe20000001830 */
[----:B------:R-:W3:Y:S07]  /*4d30*/  LDSM.16.MT88.4 R16, [R210+0x4800] ;  /* 0x00480000d210783b */ /* 0x000eee0000004200 */
[----:B--2---:R-:W-:Y:S01]  /*4d40*/  HMMA.16816.F32 R60, R4, R12, R44 ;  /* 0x0000000c043c723c */ /* 0x004fe2000000182c */
[----:B-1----:R-:W-:-:S07]  /*4d50*/  FFMA.FTZ R3, R131, c[0x0][0x2d0], -R2 ;  /* 0x0000b40083037a23 */ /* 0x002fce0000010802 */
[C---:B------:R-:W-:Y:S01]  /*4d60*/  HMMA.16816.F32 R44, R4.reuse, R14, R40 ;  /* 0x0000000e042c723c */ /* 0x040fe20000001828 */
[----:B------:R-:W1:Y:S01]  /*4d70*/  LDSM.16.MT88.4 R12, [R208+0x4800] ;  /* 0x00480000d00c783b */ /* 0x000e620000004200 */
[----:B------:R2:W5:Y:S06]  /*4d80*/  MUFU.EX2 R239, R3 ;  /* 0x0000000300ef7308 */ /* 0x00056c0000000800 */
[C---:B----4-:R-:W-:Y:S08]  /*4d90*/  HMMA.16816.F32 R124, R4.reuse, R28, R88 ;  /* 0x0000001c047c723c */ /* 0x050ff00000001858 */
[----:B------:R-:W-:Y:S01]  /*4da0*/  HMMA.16816.F32 R120, R4, R30, R80 ;  /* 0x0000001e0478723c */ /* 0x000fe20000001850 */
[----:B------:R-:W-:Y:S01]  /*4db0*/  LDSM.16.MT88.4 R28, [R207+0x1000] ;  /* 0x00100000cf1c783b */ /* 0x000fe20000004200 */
[----:B--2---:R-:W-:Y:S01]  /*4dc0*/  FFMA.FTZ R3, R116, c[0x0][0x2d0], -R0 ;  /* 0x0000b40074037a23 */ /* 0x004fe20000010800 */
[----:B------:R-:W-:-:S03]  /*4dd0*/  MOV R116, R224 ;  /* 0x000000e000747202 */ /* 0x000fc60000000f00 */
[----:B------:R2:W-:Y:S02]  /*4de0*/  MUFU.EX2 R237, R3 ;  /* 0x0000000300ed7308 */ /* 0x0005e40000000800 */
[C---:B------:R-:W-:Y:S01]  /*4df0*/  HMMA.16816.F32 R88, R4.reuse, R26, R72 ;  /* 0x0000001a0458723c */ /* 0x040fe20000001848 */
[----:B------:R-:W4:Y:S07]  /*4e00*/  LDSM.16.MT88.4 R24, [R209+0x1000] ;  /* 0x00100000d118783b */ /* 0x000f2e0000004200 */
[----:B------:R-:W-:Y:S01]  /*4e10*/  HMMA.16816.F32 R80, R4, R22, R56 ;  /* 0x000000160450723c */ /* 0x000fe20000001838 */
[----:B------:R-:W4:Y:S01]  /*4e20*/  LDSM.16.MT88.4 R20, [R208+0x1000] ;  /* 0x00100000d014783b */ /* 0x000f220000004200 */
[----:B--2---:R-:W-:-:S06]  /*4e30*/  FFMA.FTZ R3, R117, c[0x0][0x2d0], -R0 ;  /* 0x0000b40075037a23 */ /* 0x004fcc0000010800 */
[C---:B------:R-:W-:Y:S01]  /*4e40*/  HMMA.16816.F32 R56, R4.reuse, R34, R36 ;  /* 0x000000220438723c */ /* 0x040fe20000001824 */
[----:B------:R-:W-:Y:S01]  /*4e50*/  MOV R117, R223 ;  /* 0x000000df00757202 */ /* 0x000fe20000000f00 */
[----:B------:R2:W1:Y:S06]  /*4e60*/  MUFU.EX2 R236, R3 ;  /* 0x0000000300ec7308 */ /* 0x00046c0000000800 */
[C---:B---3--:R-:W-:Y:S08]  /*4e70*/  HMMA.16816.F32 R72, R4.reuse, R16, R108 ;  /* 0x000000100448723c */ /* 0x048ff0000000186c */
[----:B------:R-:W-:Y:S01]  /*4e80*/  HMMA.16816.F32 R36, R4, R18, R96 ;  /* 0x000000120424723c */ /* 0x000fe20000001860 */
[----:B------:R-:W3:Y:S01]  /*4e90*/  LDSM.16.MT88.4 R16, [R210+0x1000] ;  /* 0x00100000d210783b */ /* 0x000ee20000004200 */
[----:B--2---:R-:W-:Y:S01]  /*4ea0*/  FFMA.FTZ R3, R119, c[0x0][0x2d0], -R0 ;  /* 0x0000b40077037a23 */ /* 0x004fe20000010800 */
[----:B------:R-:W-:-:S03]  /*4eb0*/  MOV R119, R218 ;  /* 0x000000da00777202 */ /* 0x000fc60000000f00 */
[----:B------:R2:W-:Y:S02]  /*4ec0*/  MUFU.EX2 R235, R3 ;  /* 0x0000000300eb7308 */ /* 0x0005e40000000800 */
[C---:B-1----:R-:W-:Y:S08]  /*4ed0*/  HMMA.16816.F32 R48, R4.reuse, R12, R100 ;  /* 0x0000000c0430723c */ /* 0x042ff00000001864 */
[----:B------:R-:W-:Y:S01]  /*4ee0*/  HMMA.16816.F32 R40, R4, R14, R104 ;  /* 0x0000000e0428723c */ /* 0x000fe20000001868 */
[----:B------:R-:W1:Y:S01]  /*4ef0*/  LDSM.16.MT88.4 R12, [R207+0x5000] ;  /* 0x00500000cf0c783b */ /* 0x000e620000004200 */
[----:B--2---:R-:W-:-:S06]  /*4f00*/  FFMA.FTZ R3, R144, c[0x0][0x2d0], -R2 ;  /* 0x0000b40090037a23 */ /* 0x004fcc0000010802 */
[----:B------:R-:W-:Y:S01]  /*4f10*/  HMMA.16816.F32 R52, R4, R32, R92 ;  /* 0x000000200434723c */ /* 0x000fe2000000185c */
[----:B------:R-:W-:Y:S01]  /*4f20*/  LDSM.16.MT88.4 R32, [R209+0x5000] ;  /* 0x00500000d120783b */ /* 0x000fe20000004200 */
[----:B------:R2:W-:Y:S05]  /*4f30*/  MUFU.EX2 R230, R3 ;  /* 0x0000000300e67308 */ /* 0x0005ea0000000800 */
[----:B------:R-:W-:Y:S01]  /*4f40*/  FFMA.FTZ R4, R118, c[0x0][0x2d0], -R0 ;  /* 0x0000b40076047a23 */ /* 0x000fe20000010800 */
[----:B-----5:R-:W-:Y:S02]  /*4f50*/  F2FP.PACK_AB R6, R239, R240 ;  /* 0x000000f0ef06723e */ /* 0x020fe400000000ff */
[----:B------:R-:W-:Y:S01]  /*4f60*/  F2FP.PACK_AB R5, R236, R237 ;  /* 0x000000edec05723e */ /* 0x000fe200000000ff */
[----:B------:R5:W3:Y:S01]  /*4f70*/  MUFU.EX2 R234, R4 ;  /* 0x0000000400ea7308 */ /* 0x000ae20000000800 */
[----:B------:R-:W-:Y:S01]  /*4f80*/  MOV R118, R220 ;  /* 0x000000dc00767202 */ /* 0x000fe20000000f00 */
[----:B--2---:R-:W-:-:S06]  /*4f90*/  FFMA.FTZ R3, R145, c[0x0][0x2d0], -R2 ;  /* 0x0000b40091037a23 */ /* 0x004fcc0000010802 */
[----:B------:R2:W-:Y:S01]  /*4fa0*/  MUFU.EX2 R233, R3 ;  /* 0x0000000300e97308 */ /* 0x0005e20000000800 */
[----:B-----5:R-:W-:Y:S02]  /*4fb0*/  F2FP.PACK_AB R4, R242, R238 ;  /* 0x000000eef204723e */ /* 0x020fe400000000ff */
[----:B---3--:R-:W-:-:S07]  /*4fc0*/  F2FP.PACK_AB R7, R235, R234 ;  /* 0x000000eaeb07723e */ /* 0x008fce00000000ff */
[----:B----4-:R-:W-:Y:S01]  /*4fd0*/  HMMA.16816.F32 R92, R4, R26, R88 ;  /* 0x0000001a045c723c */ /* 0x010fe20000001858 */
[----:B--2---:R-:W-:-:S04]  /*4fe0*/  FFMA.FTZ R3, R146, c[0x0][0x2d0], -R2 ;  /* 0x0000b40092037a23 */ /* 0x004fc80000010802 */
[----:B------:R2:W-:Y:S03]  /*4ff0*/  MUFU.EX2 R232, R3 ;  /* 0x0000000300e87308 */ /* 0x0005e60000000800 */
[C---:B------:R-:W-:Y:S08]  /*5000*/  HMMA.16816.F32 R88, R4.reuse, R20, R84 ;  /* 0x000000140458723c */ /* 0x040ff00000001854 */
[----:B------:R-:W-:Y:S01]  /*5010*/  HMMA.16816.F32 R84, R4, R22, R80 ;  /* 0x000000160454723c */ /* 0x000fe20000001850 */
[----:B------:R-:W-:Y:S01]  /*5020*/  LDSM.16.MT88.4 R20, [R208+0x1800] ;  /* 0x00180000d014783b */ /* 0x000fe20000004200 */
[----:B--2---:R-:W-:-:S06]  /*5030*/  FFMA.FTZ R3, R147, c[0x0][0x2d0], -R2 ;  /* 0x0000b40093037a23 */ /* 0x004fcc0000010802 */
[C---:B------:R-:W-:Y:S01]  /*5040*/  HMMA.16816.F32 R80, R4.reuse, R16, R76 ;  /* 0x000000100450723c */ /* 0x040fe2000000184c */
[----:B------:R2:W3:Y:S07]  /*5050*/  MUFU.EX2 R231, R3 ;  /* 0x0000000300e77308 */ /* 0x0004ee0000000800 */
[C---:B------:R-:W-:Y:S01]  /*5060*/  HMMA.16816.F32 R76, R4.reuse, R18, R64 ;  /* 0x00000012044c723c */ /* 0x040fe20000001840 */
[----:B------:R-:W4:Y:S07]  /*5070*/  LDSM.16.MT88.4 R16, [R210+0x5000] ;  /* 0x00500000d210783b */ /* 0x000f2e0000004200 */
[----:B-1----:R-:W-:Y:S01]  /*5080*/  HMMA.16816.F32 R64, R4, R12, R60 ;  /* 0x0000000c0440723c */ /* 0x002fe2000000183c */
[----:B--2---:R-:W-:-:S04]  /*5090*/  FFMA.FTZ R3, R132, c[0x0][0x2d0], -R0 ;  /* 0x0000b40084037a23 */ /* 0x004fc80000010800 */
[----:B------:R1:W-:Y:S03]  /*50a0*/  MUFU.EX2 R229, R3 ;  /* 0x0000000300e57308 */ /* 0x0003e60000000800 */
[C---:B------:R-:W-:Y:S01]  /*50b0*/  HMMA.16816.F32 R60, R4.reuse, R14, R44 ;  /* 0x0000000e043c723c */ /* 0x040fe2000000182c */
[----:B------:R-:W2:Y:S07]  /*50c0*/  LDSM.16.MT88.4 R12, [R208+0x5000] ;  /* 0x00500000d00c783b */ /* 0x000eae0000004200 */
[----:B------:R-:W-:Y:S01]  /*50d0*/  HMMA.16816.F32 R108, R4, R28, R124 ;  /* 0x0000001c046c723c */ /* 0x000fe2000000187c */
[----:B-1----:R-:W-:-:S07]  /*50e0*/  FFMA.FTZ R3, R133, c[0x0][0x2d0], -R0 ;  /* 0x0000b40085037a23 */ /* 0x002fce0000010800 */
[----:B------:R-:W-:Y:S01]  /*50f0*/  HMMA.16816.F32 R104, R4, R30, R120 ;  /* 0x0000001e0468723c */ /* 0x000fe20000001878 */
[----:B------:R-:W-:Y:S01]  /*5100*/  LDSM.16.MT88.4 R28, [R207+0x1800] ;  /* 0x00180000cf1c783b */ /* 0x000fe20000004200 */
[----:B------:R-:W-:Y:S01]  /*5110*/  MOV R127, R212 ;  /* 0x000000d4007f7202 */ /* 0x000fe20000000f00 */
[----:B------:R1:W5:Y:S01]  /*5120*/  MUFU.EX2 R227, R3 ;  /* 0x0000000300e37308 */ /* 0x0003620000000800 */
[----:B------:R-:W-:-:S04]  /*5130*/  MOV R126, R211 ;  /* 0x000000d3007e7202 */ /* 0x000fc80000000f00 */
[C---:B------:R-:W-:Y:S01]  /*5140*/  HMMA.16816.F32 R96, R4.reuse, R24, R112 ;  /* 0x000000180460723c */ /* 0x040fe20000001870 */
[----:B------:R-:W-:Y:S07]  /*5150*/  LDSM.16.MT88.4 R24, [R209+0x1800] ;  /* 0x00180000d118783b */ /* 0x000fee0000004200 */
[----:B----4-:R-:W-:Y:S01]  /*5160*/  HMMA.16816.F32 R36, R4, R18, R36 ;  /* 0x000000120424723c */ /* 0x010fe20000001824 */
[----:B-1----:R-:W-:-:S04]  /*5170*/  FFMA.FTZ R3, R135, c[0x0][0x2d0], -R0 ;  /* 0x0000b40087037a23 */ /* 0x002fc80000010800 */
[----:B------:R1:W-:Y:S03]  /*5180*/  MUFU.EX2 R225, R3 ;  /* 0x0000000300e17308 */ /* 0x0003e60000000800 */
[C---:B------:R-:W-:Y:S08]  /*5190*/  HMMA.16816.F32 R52, R4.reuse, R32, R52 ;  /* 0x000000200434723c */ /* 0x040ff00000001834 */
[----:B--2---:R-:W-:Y:S01]  /*51a0*/  HMMA.16816.F32 R44, R4, R14, R40 ;  /* 0x0000000e042c723c */ /* 0x004fe20000001828 */
[----:B-1----:R-:W-:-:S07]  /*51b0*/  FFMA.FTZ R3, R154, c[0x0][0x2d0], -R2 ;  /* 0x0000b4009a037a23 */ /* 0x002fce0000010802 */
[C---:B------:R-:W-:Y:S01]  /*51c0*/  HMMA.16816.F32 R40, R4.reuse, R16, R72 ;  /* 0x000000100428723c */ /* 0x040fe20000001848 */
[----:B------:R-:W1:Y:S01]  /*51d0*/  LDSM.16.MT88.4 R16, [R210+0x1800] ;  /* 0x00180000d210783b */ /* 0x000e620000004200 */
[----:B------:R2:W-:Y:S06]  /*51e0*/  MUFU.EX2 R212, R3 ;  /* 0x0000000300d47308 */ /* 0x0005ec0000000800 */
[C---:B------:R-:W-:Y:S01]  /*51f0*/  HMMA.16816.F32 R48, R4.reuse, R12, R48 ;  /* 0x0000000c0430723c */ /* 0x040fe20000001830 */
[----:B------:R-:W4:Y:S07]  /*5200*/  LDSM.16.MT88.4 R12, [R207+0x5800] ;  /* 0x00580000cf0c783b */ /* 0x000f2e0000004200 */
[----:B------:R-:W-:Y:S01]  /*5210*/  HMMA.16816.F32 R56, R4, R34, R56 ;  /* 0x000000220438723c */ /* 0x000fe20000001838 */
[----:B------:R-:W-:Y:S01]  /*5220*/  LDSM.16.MT88.4 R32, [R209+0x5800] ;  /* 0x00580000d120783b */ /* 0x000fe20000004200 */
[----:B--2---:R-:W-:-:S05]  /*5230*/  FFMA.FTZ R3, R153, c[0x0][0x2d0], -R2 ;  /* 0x0000b40099037a23 */ /* 0x004fca0000010802 */
[----:B------:R-:W-:Y:S01]  /*5240*/  FFMA.FTZ R4, R134, c[0x0][0x2d0], -R0 ;  /* 0x0000b40086047a23 */ /* 0x000fe20000010800 */
[----:B---3--:R-:W-:Y:S01]  /*5250*/  F2FP.PACK_AB R6, R231, R232 ;  /* 0x000000e8e706723e */ /* 0x008fe200000000ff */
[----:B------:R2:W-:Y:S01]  /*5260*/  MUFU.EX2 R223, R3 ;  /* 0x0000000300df7308 */ /* 0x0005e20000000800 */
[----:B-----5:R-:W-:-:S07]  /*5270*/  F2FP.PACK_AB R5, R227, R229 ;  /* 0x000000e5e305723e */ /* 0x020fce00000000ff */
[----:B------:R3:W5:Y:S01]  /*5280*/  MUFU.EX2 R224, R4 ;  /* 0x0000000400e07308 */ /* 0x0007620000000800 */
[----:B--2---:R-:W-:-:S07]  /*5290*/  FFMA.FTZ R3, R152, c[0x0][0x2d0], -R2 ;  /* 0x0000b40098037a23 */ /* 0x004fce0000010802 */
[----:B------:R2:W-:Y:S01]  /*52a0*/  MUFU.EX2 R220, R3 ;  /* 0x0000000300dc7308 */ /* 0x0005e20000000800 */
[----:B---3--:R-:W-:Y:S02]  /*52b0*/  F2FP.PACK_AB R4, R233, R230 ;  /* 0x000000e6e904723e */ /* 0x008fe400000000ff */
[----:B-----5:R-:W-:-:S07]  /*52c0*/  F2FP.PACK_AB R7, R225, R224 ;  /* 0x000000e0e107723e */ /* 0x020fce00000000ff */
[----:B-1----:R-:W-:Y:S01]  /*52d0*/  HMMA.16816.F32 R80, R4, R16, R80 ;  /* 0x000000100450723c */ /* 0x002fe20000001850 */
[----:B--2---:R-:W-:-:S04]  /*52e0*/  FFMA.FTZ R3, R155, c[0x0][0x2d0], -R2 ;  /* 0x0000b4009b037a23 */ /* 0x004fc80000010802 */
[----:B------:R1:W2:Y:S03]  /*52f0*/  MUFU.EX2 R218, R3 ;  /* 0x0000000300da7308 */ /* 0x0002a60000000800 */
[C---:B------:R-:W-:Y:S01]  /*5300*/  HMMA.16816.F32 R72, R4.reuse, R18, R76 ;  /* 0x000000120448723c */ /* 0x040fe2000000184c */
[----:B------:R-:W3:Y:S07]  /*5310*/  LDSM.16.MT88.4 R16, [R210+0x5800] ;  /* 0x00580000d210783b */ /* 0x000eee0000004200 */
[----:B----4-:R-:W-:Y:S01]  /*5320*/  HMMA.16816.F32 R64, R4, R12, R64 ;  /* 0x0000000c0440723c */ /* 0x010fe20000001840 */
[----:B-1----:R-:W-:-:S07]  /*5330*/  FFMA.FTZ R3, R148, c[0x0][0x2d0], -R0 ;  /* 0x0000b40094037a23 */ /* 0x002fce0000010800 */
[C---:B------:R-:W-:Y:S01]  /*5340*/  HMMA.16816.F32 R60, R4.reuse, R14, R60 ;  /* 0x0000000e043c723c */ /* 0x040fe2000000183c */
[----:B------:R-:W1:Y:S01]  /*5350*/  LDSM.16.MT88.4 R12, [R208+0x5800] ;  /* 0x00580000d00c783b */ /* 0x000e620000004200 */
[----:B------:R4:W-:Y:S06]  /*5360*/  MUFU.EX2 R211, R3 ;  /* 0x0000000300d37308 */ /* 0x0009ec0000000800 */
[C---:B------:R-:W-:Y:S08]  /*5370*/  HMMA.16816.F32 R96, R4.reuse, R24, R96 ;  /* 0x000000180460723c */ /* 0x040ff00000001860 */
[----:B------:R-:W-:Y:S01]  /*5380*/  HMMA.16816.F32 R92, R4, R26, R92 ;  /* 0x0000001a045c723c */ /* 0x000fe2000000185c */
[----:B------:R-:W-:Y:S01]  /*5390*/  LDSM.16.MT88.4 R24, [R209+0x2000] ;  /* 0x00200000d118783b */ /* 0x000fe20000004200 */
[----:B----4-:R-:W-:-:S04]  /*53a0*/  FFMA.FTZ R3, R149, c[0x0][0x2d0], -R0 ;  /* 0x0000b40095037a23 */ /* 0x010fc80000010800 */
[----:B------:R4:W5:Y:S02]  /*53b0*/  MUFU.EX2 R155, R3 ;  /* 0x00000003009b7308 */ /* 0x0009640000000800 */
[C---:B------:R-:W-:Y:S08]  /*53c0*/  HMMA.16816.F32 R88, R4.reuse, R20, R88 ;  /* 0x000000140458723c */ /* 0x040ff00000001858 */
[----:B---3--:R-:W-:Y:S01]  /*53d0*/  HMMA.16816.F32 R40, R4, R16, R40 ;  /* 0x000000100428723c */ /* 0x008fe20000001828 */
[----:B----4-:R-:W-:-:S07]  /*53e0*/  FFMA.FTZ R3, R151, c[0x0][0x2d0], -R0 ;  /* 0x0000b40097037a23 */ /* 0x010fce0000010800 */
[C---:B------:R-:W-:Y:S01]  /*53f0*/  HMMA.16816.F32 R36, R4.reuse, R18, R36 ;  /* 0x000000120424723c */ /* 0x040fe20000001824 */
[----:B------:R-:W3:Y:S01]  /*5400*/  LDSM.16.MT88.4 R16, [R210+0x2000] ;  /* 0x00200000d210783b */ /* 0x000ee20000004200 */
[----:B------:R4:W-:Y:S06]  /*5410*/  MUFU.EX2 R123, R3 ;  /* 0x00000003007b7308 */ /* 0x0009ec0000000800 */
[C---:B-1----:R-:W-:Y:S08]  /*5420*/  HMMA.16816.F32 R48, R4.reuse, R12, R48 ;  /* 0x0000000c0430723c */ /* 0x042ff00000001830 */
[----:B------:R-:W-:Y:S01]  /*5430*/  HMMA.16816.F32 R44, R4, R14, R44 ;  /* 0x0000000e042c723c */ /* 0x000fe2000000182c */
[----:B------:R-:W1:Y:S01]  /*5440*/  LDSM.16.MT88.4 R12, [R207+0x6000] ;  /* 0x00600000cf0c783b */ /* 0x000e620000004200 */
[----:B----4-:R-:W-:-:S04]  /*5450*/  FFMA.FTZ R3, R162, c[0x0][0x2d0], -R2 ;  /* 0x0000b400a2037a23 */ /* 0x010fc80000010802 */
[----:B------:R4:W-:Y:S02]  /*5460*/  MUFU.EX2 R121, R3 ;  /* 0x0000000300797308 */ /* 0x0009e40000000800 */
[C---:B------:R-:W-:Y:S01]  /*5470*/  HMMA.16816.F32 R84, R4.reuse, R22, R84 ;  /* 0x000000160454723c */ /* 0x040fe20000001854 */
[----:B------:R-:W1:Y:S07]  /*5480*/  LDSM.16.MT88.4 R20, [R208+0x2000] ;  /* 0x00200000d014783b */ /* 0x000e6e0000004200 */
[----:B------:R-:W-:Y:S01]  /*5490*/  HMMA.16816.F32 R108, R4, R28, R108 ;  /* 0x0000001c046c723c */ /* 0x000fe2000000186c */
[----:B----4-:R-:W-:-:S07]  /*54a0*/  FFMA.FTZ R3, R161, c[0x0][0x2d0], -R2 ;  /* 0x0000b400a1037a23 */ /* 0x010fce0000010802 */
[C---:B------:R-:W-:Y:S01]  /*54b0*/  HMMA.16816.F32 R104, R4.reuse, R30, R104 ;  /* 0x0000001e0468723c */ /* 0x040fe20000001868 */
[----:B------:R-:W-:Y:S01]  /*54c0*/  LDSM.16.MT88.4 R28, [R207+0x2000] ;  /* 0x00200000cf1c783b */ /* 0x000fe20000004200 */
[----:B------:R4:W-:Y:S06]  /*54d0*/  MUFU.EX2 R154, R3 ;  /* 0x00000003009a7308 */ /* 0x0009ec0000000800 */
[C---:B------:R-:W-:Y:S08]  /*54e0*/  HMMA.16816.F32 R52, R4.reuse, R32, R52 ;  /* 0x000000200434723c */ /* 0x040ff00000001834 */
[----:B------:R-:W-:Y:S01]  /*54f0*/  HMMA.16816.F32 R56, R4, R34, R56 ;  /* 0x000000220438723c */ /* 0x000fe20000001838 */
[----:B------:R-:W1:Y:S01]  /*5500*/  LDSM.16.MT88.4 R32, [R209+0x6000] ;  /* 0x00600000d120783b */ /* 0x000e620000004200 */
[----:B----4-:R-:W-:-:S05]  /*5510*/  FFMA.FTZ R3, R160, c[0x0][0x2d0], -R2 ;  /* 0x0000b400a0037a23 */ /* 0x010fca0000010802 */
[----:B------:R-:W-:Y:S01]  /*5520*/  FFMA.FTZ R4, R150, c[0x0][0x2d0], -R0 ;  /* 0x0000b40096047a23 */ /* 0x000fe20000010800 */
[----:B--2---:R-:W-:Y:S01]  /*5530*/  F2FP.PACK_AB R6, R218, R220 ;  /* 0x000000dcda06723e */ /* 0x004fe200000000ff */
[----:B------:R2:W-:Y:S01]  /*5540*/  MUFU.EX2 R153, R3 ;  /* 0x0000000300997308 */ /* 0x0005e20000000800 */
[----:B-----5:R-:W-:-:S07]  /*5550*/  F2FP.PACK_AB R5, R155, R211 ;  /* 0x000000d39b05723e */ /* 0x020fce00000000ff */
[----:B------:R4:W5:Y:S01]  /*5560*/  MUFU.EX2 R122, R4 ;  /* 0x00000004007a7308 */ /* 0x0009620000000800 */
[----:B--2---:R-:W-:-:S07]  /*5570*/  FFMA.FTZ R3, R163, c[0x0][0x2d0], -R2 ;  /* 0x0000b400a3037a23 */ /* 0x004fce0000010802 */
[----:B------:R2:W1:Y:S01]  /*5580*/  MUFU.EX2 R152, R3 ;  /* 0x0000000300987308 */ /* 0x0004620000000800 */
[----:B----4-:R-:W-:Y:S02]  /*5590*/  F2FP.PACK_AB R4, R223, R212 ;  /* 0x000000d4df04723e */ /* 0x010fe400000000ff */
[----:B-----5:R-:W-:-:S07]  /*55a0*/  F2FP.PACK_AB R7, R123, R122 ;  /* 0x0000007a7b07723e */ /* 0x020fce00000000ff */
[----:B---3--:R-:W-:Y:S01]  /*55b0*/  HMMA.16816.F32 R76, R4, R18, R72 ;  /* 0x00000012044c723c */ /* 0x008fe20000001848 */
[----:B--2---:R-:W-:-:S04]  /*55c0*/  FFMA.FTZ R3, R156, c[0x0][0x2d0], -R0 ;  /* 0x0000b4009c037a23 */ /* 0x004fc80000010800 */
[----:B------:R2:W-:Y:S03]  /*55d0*/  MUFU.EX2 R120, R3 ;  /* 0x0000000300787308 */ /* 0x0005e60000000800 */
[C---:B-1----:R-:W-:Y:S08]  /*55e0*/  HMMA.16816.F32 R72, R4.reuse, R12, R64 ;  /* 0x0000000c0448723c */ /* 0x042ff00000001840 */
[----:B------:R-:W-:Y:S01]  /*55f0*/  HMMA.16816.F32 R64, R4, R14, R60 ;  /* 0x0000000e0440723c */ /* 0x000fe2000000183c */
[----:B------:R-:W1:Y:S01]  /*5600*/  LDSM.16.MT88.4 R12, [R208+0x6000] ;  /* 0x00600000d00c783b */ /* 0x000e620000004200 */
[----:B--2---:R-:W-:-:S06]  /*5610*/  FFMA.FTZ R3, R157, c[0x0][0x2d0], -R0 ;  /* 0x0000b4009d037a23 */ /* 0x004fcc0000010800 */
[C---:B------:R-:W-:Y:S01]  /*5620*/  HMMA.16816.F32 R100, R4.reuse, R24, R96 ;  /* 0x000000180464723c */ /* 0x040fe20000001860 */
[----:B------:R2:W3:Y:S07]  /*5630*/  MUFU.EX2 R151, R3 ;  /* 0x0000000300977308 */ /* 0x0004ee0000000800 */
[C---:B------:R-:W-:Y:S01]  /*5640*/  HMMA.16816.F32 R96, R4.reuse, R26, R92 ;  /* 0x0000001a0460723c */ /* 0x040fe2000000185c */
[----:B------:R-:W-:Y:S07]  /*5650*/  LDSM.16.MT88.4 R24, [R207+0x2800] ;  /* 0x00280000cf18783b */ /* 0x000fee0000004200 */
[----:B------:R-:W-:Y:S01]  /*5660*/  HMMA.16816.F32 R92, R4, R20, R88 ;  /* 0x00000014045c723c */ /* 0x000fe20000001858 */
[----:B--2---:R-:W-:-:S04]  /*5670*/  FFMA.FTZ R3, R158, c[0x0][0x2d0], -R0 ;  /* 0x0000b4009e037a23 */ /* 0x004fc80000010800 */
[----:B------:R2:W-:Y:S03]  /*5680*/  MUFU.EX2 R130, R3 ;  /* 0x0000000300827308 */ /* 0x0005e60000000800 */
[C---:B------:R-:W-:Y:S01]  /*5690*/  HMMA.16816.F32 R88, R4.reuse, R22, R84 ;  /* 0x000000160458723c */ /* 0x040fe20000001854 */
[----:B------:R-:W-:Y:S07]  /*56a0*/  LDSM.16.MT88.4 R20, [R209+0x2800] ;  /* 0x00280000d114783b */ /* 0x000fee0000004200 */
[----:B------:R-:W-:Y:S01]  /*56b0*/  HMMA.16816.F32 R84, R4, R16, R80 ;  /* 0x000000100454723c */ /* 0x000fe20000001850 */
[----:B------:R-:W4:Y:S01]  /*56c0*/  LDSM.16.MT88.4 R16, [R210+0x6000] ;  /* 0x00600000d210783b */ /* 0x000f220000004200 */
[----:B--2---:R-:W-:-:S06]  /*56d0*/  FFMA.FTZ R3, R159, c[0x0][0x2d0], -R0 ;  /* 0x0000b4009f037a23 */ /* 0x004fcc0000010800 */
[C---:B------:R-:W-:Y:S01]  /*56e0*/  HMMA.16816.F32 R60, R4.reuse, R32, R52 ;  /* 0x00000020043c723c */ /* 0x040fe20000001834 */
[----:B------:R2:W5:Y:S07]  /*56f0*/  MUFU.EX2 R131, R3 ;  /* 0x0000000300837308 */ /* 0x00056e0000000800 */
[C---:B-1----:R-:W-:Y:S08]  /*5700*/  HMMA.16816.F32 R52, R4.reuse, R12, R48 ;  /* 0x0000000c0434723c */ /* 0x042ff00000001830 */
[----:B------:R-:W-:Y:S01]  /*5710*/  HMMA.16816.F32 R44, R4, R14, R44 ;  /* 0x0000000e042c723c */ /* 0x000fe2000000182c */
[----:B------:R-:W1:Y:S01]  /*5720*/  LDSM.16.MT88.4 R12, [R210+0x2800] ;  /* 0x00280000d20c783b */ /* 0x000e620000004200 */
[----:B--2---:R-:W-:-:S04]  /*5730*/  FFMA.FTZ R3, R170, c[0x0][0x2d0], -R2 ;  /* 0x0000b400aa037a23 */ /* 0x004fc80000010802 */
[----:B------:R2:W-:Y:S02]  /*5740*/  MUFU.EX2 R129, R3 ;  /* 0x0000000300817308 */ /* 0x0005e40000000800 */
[C---:B------:R-:W-:Y:S08]  /*5750*/  HMMA.16816.F32 R104, R4.reuse, R30, R104 ;  /* 0x0000001e0468723c */ /* 0x040ff00000001868 */
[----:B------:R-:W-:Y:S01]  /*5760*/  HMMA.16816.F32 R108, R4, R28, R108 ;  /* 0x0000001c046c723c */ /* 0x000fe2000000186c */
[----:B------:R-:W-:Y:S01]  /*5770*/  LDSM.16.MT88.4 R28, [R207+0x6800] ;  /* 0x00680000cf1c783b */ /* 0x000fe20000004200 */
[----:B--2---:R-:W-:-:S06]  /*5780*/  FFMA.FTZ R3, R169, c[0x0][0x2d0], -R2 ;  /* 0x0000b400a9037a23 */ /* 0x004fcc0000010802 */
[C---:B----4-:R-:W-:Y:S01]  /*5790*/  HMMA.16816.F32 R48, R4.reuse, R16, R40 ;  /* 0x000000100430723c */ /* 0x050fe20000001828 */
[----:B------:R2:W4:Y:S07]  /*57a0*/  MUFU.EX2 R149, R3 ;  /* 0x0000000300957308 */ /* 0x00052e0000000800 */
[C---:B------:R-:W-:Y:S01]  /*57b0*/  HMMA.16816.F32 R36, R4.reuse, R18, R36 ;  /* 0x000000120424723c */ /* 0x040fe20000001824 */
[----:B------:R-:W1:Y:S07]  /*57c0*/  LDSM.16.MT88.4 R16, [R208+0x2800] ;  /* 0x00280000d010783b */ /* 0x000e6e0000004200 */
[----:B------:R-:W-:Y:S01]  /*57d0*/  HMMA.16816.F32 R56, R4, R34, R56 ;  /* 0x000000220438723c */ /* 0x000fe20000001838 */
[----:B--2---:R-:W-:-:S06]  /*57e0*/  FFMA.FTZ R3, R168, c[0x0][0x2d0], -R2 ;  /* 0x0000b400a8037a23 */ /* 0x004fcc0000010802 */
[----:B------:R-:W-:Y:S01]  /*57f0*/  F2FP.PACK_AB R4, R154, R121 ;  /* 0x000000799a04723e */ /* 0x000fe200000000ff */
[----:B------:R2:W-:Y:S01]  /*5800*/  MUFU.EX2 R150, R3 ;  /* 0x0000000300967308 */ /* 0x0005e20000000800 */
[----:B------:R-:W-:Y:S02]  /*5810*/  F2FP.PACK_AB R6, R152, R153 ;  /* 0x000000999806723e */ /* 0x000fe400000000ff */
[----:B---3--:R-:W-:Y:S02]  /*5820*/  F2FP.PACK_AB R5, R151, R120 ;  /* 0x000000789705723e */ /* 0x008fe400000000ff */
[----:B-----5:R-:W-:-:S07]  /*5830*/  F2FP.PACK_AB R7, R131, R130 ;  /* 0x000000828307723e */ /* 0x020fce00000000ff */
[----:B------:R-:W-:Y:S01]  /*5840*/  HMMA.16816.F32 R80, R4, R20, R100 ;  /* 0x000000140450723c */ /* 0x000fe20000001864 */
[----:B--2---:R-:W-:-:S07]  /*5850*/  FFMA.FTZ R3, R171, c[0x0][0x2d0], -R2 ;  /* 0x0000b400ab037a23 */ /* 0x004fce0000010802 */
[C---:B------:R-:W-:Y:S01]  /*5860*/  HMMA.16816.F32 R100, R4.reuse, R22, R96 ;  /* 0x000000160464723c */ /* 0x040fe20000001860 */
[----:B------:R2:W3:Y:S01]  /*5870*/  MUFU.EX2 R148, R3 ;  /* 0x0000000300947308 */ /* 0x0004e20000000800 */
[----:B------:R-:W-:Y:S06]  /*5880*/  LDSM.16.MT88.4 R20, [R207+0x7000] ;  /* 0x00700000cf14783b */ /* 0x000fec0000004200 */
[C---:B-1----:R-:W-:Y:S08]  /*5890*/  HMMA.16816.F32 R96, R4.reuse, R12, R84 ;  /* 0x0000000c0460723c */ /* 0x042ff00000001854 */
[----:B------:R-:W-:Y:S01]  /*58a0*/  HMMA.16816.F32 R84, R4, R14, R76 ;  /* 0x0000000e0454723c */ /* 0x000fe2000000184c */
[----:B------:R-:W1:Y:S01]  /*58b0*/  LDSM.16.MT88.4 R12, [R209+0x6800] ;  /* 0x00680000d10c783b */ /* 0x000e620000004200 */
[----:B--2---:R-:W-:-:S04]  /*58c0*/  FFMA.FTZ R3, R164, c[0x0][0x2d0], -R0 ;  /* 0x0000b400a4037a23 */ /* 0x004fc80000010800 */
[----:B------:R2:W-:Y:S02]  /*58d0*/  MUFU.EX2 R128, R3 ;  /* 0x0000000300807308 */ /* 0x0005e40000000800 */
[C---:B------:R-:W-:Y:S08]  /*58e0*/  HMMA.16816.F32 R40, R4.reuse, R26, R104 ;  /* 0x0000001a0428723c */ /* 0x040ff00000001868 */
[----:B------:R-:W-:Y:S01]  /*58f0*/  HMMA.16816.F32 R104, R4, R16, R92 ;  /* 0x000000100468723c */ /* 0x000fe2000000185c */
[----:B--2---:R-:W-:-:S07]  /*5900*/  FFMA.FTZ R3, R166, c[0x0][0x2d0], -R0 ;  /* 0x0000b400a6037a23 */ /* 0x004fce0000010800 */
[C---:B------:R-:W-:Y:S01]  /*5910*/  HMMA.16816.F32 R92, R4.reuse, R18, R88 ;  /* 0x00000012045c723c */ /* 0x040fe20000001858 */
[----:B------:R-:W2:Y:S01]  /*5920*/  LDSM.16.MT88.4 R16, [R208+0x6800] ;  /* 0x00680000d010783b */ /* 0x000ea20000004200 */
[----:B------:R5:W1:Y:S06]  /*5930*/  MUFU.EX2 R147, R3 ;  /* 0x0000000300937308 */ /* 0x000a6c0000000800 */
[C---:B------:R-:W-:Y:S01]  /*5940*/  HMMA.16816.F32 R32, R4.reuse, R24, R108 ;  /* 0x000000180420723c */ /* 0x040fe2000000186c */
[----:B------:R-:W-:Y:S04]  /*5950*/  LDSM.16.MT88.4 R24, [R209+0x3000] ;  /* 0x00300000d118783b */ /* 0x000fe80000004200 */
[----:B------:R-:W-:Y:S03]  /*5960*/  LDSM.16.MT88.4 R108, [R207+0x7800] ;  /* 0x00780000cf6c783b */ /* 0x000fe60000004200 */
[----:B------:R-:W-:Y:S01]  /*5970*/  HMMA.16816.F32 R76, R4, R28, R72 ;  /* 0x0000001c044c723c */ /* 0x000fe20000001848 */
[----:B-----5:R-:W-:-:S04]  /*5980*/  FFMA.FTZ R3, R165, c[0x0][0x2d0], -R0 ;  /* 0x0000b400a5037a23 */ /* 0x020fc80000010800 */
[----:B------:R5:W-:Y:S03]  /*5990*/  MUFU.EX2 R145, R3 ;  /* 0x0000000300917308 */ /* 0x000be60000000800 */
[C---:B-1----:R-:W-:Y:S08]  /*59a0*/  HMMA.16816.F32 R60, R4.reuse, R12, R60 ;  /* 0x0000000c043c723c */ /* 0x042ff0000000183c */
[----:B------:R-:W-:Y:S01]  /*59b0*/  HMMA.16816.F32 R56, R4, R14, R56 ;  /* 0x0000000e0438723c */ /* 0x000fe20000001838 */
[----:B------:R-:W1:Y:S01]  /*59c0*/  LDSM.16.MT88.4 R12, [R210+0x6800] ;  /* 0x00680000d20c783b */ /* 0x000e620000004200 */
[----:B-----5:R-:W-:-:S06]  /*59d0*/  FFMA.FTZ R3, R167, c[0x0][0x2d0], -R0 ;  /* 0x0000b400a7037a23 */ /* 0x020fcc0000010800 */
[C---:B------:R-:W-:Y:S01]  /*59e0*/  HMMA.16816.F32 R72, R4.reuse, R30, R64 ;  /* 0x0000001e0448723c */ /* 0x040fe20000001840 */
[----:B------:R5:W1:Y:S07]  /*59f0*/  MUFU.EX2 R146, R3 ;  /* 0x0000000300927308 */ /* 0x000a6e0000000800 */
[C---:B--2---:R-:W-:Y:S08]  /*5a00*/  HMMA.16816.F32 R52, R4.reuse, R16, R52 ;  /* 0x000000100434723c */ /* 0x044ff00000001834 */
[----:B------:R-:W-:Y:S01]  /*5a10*/  HMMA.16816.F32 R44, R4, R18, R44 ;  /* 0x00000012042c723c */ /* 0x000fe2000000182c */
[----:B------:R-:W2:Y:S01]  /*5a20*/  LDSM.16.MT88.4 R16, [R207+0x3000] ;  /* 0x00300000cf10783b */ /* 0x000ea20000004200 */
[----:B-----5:R-:W-:-:S04]  /*5a30*/  FFMA.FTZ R3, R200, c[0x0][0x2d0], -R2 ;  /* 0x0000b400c8037a23 */ /* 0x020fc80000010802 */
[----:B------:R5:W-:Y:S02]  /*5a40*/  MUFU.EX2 R69, R3 ;  /* 0x0000000300457308 */ /* 0x000be40000000800 */
[----:B-1----:R-:W-:Y:S01]  /*5a50*/  HMMA.16816.F32 R48, R4, R12, R48 ;  /* 0x0000000c0430723c */ /* 0x002fe20000001830 */
[----:B-----5:R-:W-:-:S07]  /*5a60*/  FFMA.FTZ R3, R201, c[0x0][0x2d0], -R2 ;  /* 0x0000b400c9037a23 */ /* 0x020fce0000010802 */
[----:B------:R-:W-:Y:S01]  /*5a70*/  HMMA.16816.F32 R28, R4, R14, R36 ;  /* 0x0000000e041c723c */ /* 0x000fe20000001824 */
[----:B------:R-:W1:Y:S01]  /*5a80*/  LDSM.16.MT88.4 R12, [R210+0x3000] ;  /* 0x00300000d20c783b */ /* 0x000e620000004200 */
[----:B------:R5:W2:Y:S05]  /*5a90*/  MUFU.EX2 R70, R3 ;  /* 0x0000000300467308 */ /* 0x000aaa0000000800 */
[----:B----4-:R-:W-:Y:S02]  /*5aa0*/  F2FP.PACK_AB R4, R149, R129 ;  /* 0x000000819504723e */ /* 0x010fe400000000ff */
[----:B---3--:R-:W-:Y:S02]  /*5ab0*/  F2FP.PACK_AB R6, R148, R150 ;  /* 0x000000969406723e */ /* 0x008fe400000000ff */
[----:B------:R-:W-:-:S02]  /*5ac0*/  F2FP.PACK_AB R5, R147, R128 ;  /* 0x000000809305723e */ /* 0x000fc400000000ff */
[----:B------:R-:W-:Y:S01]  /*5ad0*/  F2FP.PACK_AB R7, R146, R145 ;  /* 0x000000919207723e */ /* 0x000fe200000000ff */
[----:B-----5:R-:W-:Y:S01]  /*5ae0*/  FFMA.FTZ R3, R202, c[0x0][0x2d0], -R2 ;  /* 0x0000b400ca037a23 */ /* 0x020fe20000010802 */
[----:B------:R-:W-:-:S05]  /*5af0*/  IADD3 R226, R226, -0x2, RZ ;  /* 0xfffffffee2e27810 */ /* 0x000fca0007ffe0ff */
[----:B--2---:R-:W-:Y:S01]  /*5b00*/  HMMA.16816.F32 R32, R4, R16, R32 ;  /* 0x000000100420723c */ /* 0x004fe20000001820 */
[----:B------:R-:W-:Y:S01]  /*5b10*/  FFMA.FTZ R2, R203, c[0x0][0x2d0], -R2 ;  /* 0x0000b400cb027a23 */ /* 0x000fe20000010802 */
[----:B------:R-:W-:Y:S01]  /*5b20*/  MUFU.EX2 R144, R3 ;  /* 0x0000000300907308 */ /* 0x000fe20000000800 */
[----:B------:R-:W-:-:S05]  /*5b30*/  F2FP.PACK_AB R132, R70, R69 ;  /* 0x000000454684723e */ /* 0x000fca00000000ff */
[C---:B------:R-:W-:Y:S01]  /*5b40*/  HMMA.16816.F32 R40, R4.reuse, R18, R40 ;  /* 0x000000120428723c */ /* 0x040fe20000001828 */
[----:B------:R-:W2:Y:S07]  /*5b50*/  LDSM.16.MT88.4 R16, [R208+0x3000] ;  /* 0x00300000d010783b */ /* 0x000eae0000004200 */
[C---:B------:R-:W-:Y:S08]  /*5b60*/  HMMA.16816.F32 R80, R4.reuse, R24, R80 ;  /* 0x000000180450723c */ /* 0x040ff00000001850 */
[C---:B------:R-:W-:Y:S01]  /*5b70*/  HMMA.16816.F32 R36, R4.reuse, R26, R100 ;  /* 0x0000001a0424723c */ /* 0x040fe20000001864 */
[----:B------:R-:W3:Y:S04]  /*5b80*/  LDSM.16.MT88.4 R24, [R209+0x7000] ;  /* 0x00700000d118783b */ /* 0x000ee80000004200 */
[----:B------:R-:W-:Y:S03]  /*5b90*/  LDSM.16.MT88.4 R100, [R210+0x3800] ;  /* 0x00380000d264783b */ /* 0x000fe60000004200 */
[C---:B-1----:R-:W-:Y:S08]  /*5ba0*/  HMMA.16816.F32 R96, R4.reuse, R12, R96 ;  /* 0x0000000c0460723c */ /* 0x042ff00000001860 */
[C---:B------:R-:W-:Y:S01]  /*5bb0*/  HMMA.16816.F32 R112, R4.reuse, R20, R76 ;  /* 0x000000140470723c */ /* 0x040fe2000000184c */
[----:B------:R-:W-:Y:S07]  /*5bc0*/  LDSM.16.MT88.4 R76, [R207+0x3800] ;  /* 0x00380000cf4c783b */ /* 0x000fee0000004200 */
[C---:B------:R-:W-:Y:S08]  /*5bd0*/  HMMA.16816.F32 R20, R4.reuse, R22, R72 ;  /* 0x000000160414723c */ /* 0x040ff00000001848 */
[C---:B--2---:R-:W-:Y:S08]  /*5be0*/  HMMA.16816.F32 R88, R4.reuse, R16, R104 ;  /* 0x000000100458723c */ /* 0x044ff00000001868 */
[C---:B------:R-:W-:Y:S01]  /*5bf0*/  HMMA.16816.F32 R64, R4.reuse, R18, R92 ;  /* 0x000000120440723c */ /* 0x040fe2000000185c */
[----:B------:R-:W1:Y:S04]  /*5c00*/  LDSM.16.MT88.4 R16, [R210+0x7000] ;  /* 0x00700000d210783b */ /* 0x000e680000004200 */
[----:B------:R-:W-:Y:S03]  /*5c10*/  LDSM.16.MT88.4 R92, [R208+0x3800] ;  /* 0x00380000d05c783b */ /* 0x000fe60000004200 */
[C---:B------:R-:W-:Y:S01]  /*5c20*/  HMMA.16816.F32 R104, R4.reuse, R14, R84 ;  /* 0x0000000e0468723c */ /* 0x040fe20000001854 */
[----:B------:R-:W2:Y:S04]  /*5c30*/  LDSM.16.MT88.4 R12, [R208+0x7000] ;  /* 0x00700000d00c783b */ /* 0x000ea80000004200 */
[----:B------:R-:W4:Y:S03]  /*5c40*/  LDSM.16.MT88.4 R84, [R209+0x3800] ;  /* 0x00380000d154783b */ /* 0x000f260000004200 */
[C---:B---3--:R-:W-:Y:S01]  /*5c50*/  HMMA.16816.F32 R60, R4.reuse, R24, R60 ;  /* 0x00000018043c723c */ /* 0x048fe2000000183c */
[----:B------:R3:W5:Y:S07]  /*5c60*/  MUFU.EX2 R25, R2 ;  /* 0x0000000200197308 */ /* 0x00076e0000000800 */
[----:B------:R-:W-:Y:S01]  /*5c70*/  HMMA.16816.F32 R56, R4, R26, R56 ;  /* 0x0000001a0438723c */ /* 0x000fe20000001838 */
[----:B---3--:R-:W-:Y:S01]  /*5c80*/  FFMA.FTZ R2, R172, c[0x0][0x2d0], -R0 ;  /* 0x0000b400ac027a23 */ /* 0x008fe20000010800 */
[----:B-----5:R-:W-:-:S03]  /*5c90*/  F2FP.PACK_AB R134, R25, R144 ;  /* 0x000000901986723e */ /* 0x020fc600000000ff */
[----:B------:R3:W-:Y:S03]  /*5ca0*/  MUFU.EX2 R24, R2 ;  /* 0x0000000200187308 */ /* 0x0007e60000000800 */
[C---:B-1----:R-:W-:Y:S08]  /*5cb0*/  HMMA.16816.F32 R48, R4.reuse, R16, R48 ;  /* 0x000000100430723c */ /* 0x042ff00000001830 */
[----:B--2---:R-:W-:Y:S01]  /*5cc0*/  HMMA.16816.F32 R52, R4, R12, R52 ;  /* 0x0000000c0434723c */ /* 0x004fe20000001834 */
[----:B---3--:R-:W-:-:S07]  /*5cd0*/  FFMA.FTZ R2, R173, c[0x0][0x2d0], -R0 ;  /* 0x0000b400ad027a23 */ /* 0x008fce0000010800 */
[C---:B------:R-:W-:Y:S01]  /*5ce0*/  HMMA.16816.F32 R44, R4.reuse, R14, R44 ;  /* 0x0000000e042c723c */ /* 0x040fe2000000182c */
[----:B------:R1:W2:Y:S01]  /*5cf0*/  MUFU.EX2 R11, R2 ;  /* 0x00000002000b7308 */ /* 0x0002a20000000800 */
[----:B------:R-:W-:Y:S06]  /*5d00*/  LDSM.16.MT88.4 R12, [R210+0x7800] ;  /* 0x00780000d20c783b */ /* 0x000fec0000004200 */
[----:B------:R-:W-:Y:S01]  /*5d10*/  HMMA.16816.F32 R28, R4, R18, R28 ;  /* 0x00000012041c723c */ /* 0x000fe2000000181c */
[----:B------:R-:W3:Y:S01]  /*5d20*/  LDL R5, [R1+0x3c] ;  /* 0x00003c0001057983 */ /* 0x000ee20000100800 */
[--C-:B-1----:R-:W-:Y:S01]  /*5d30*/  FFMA.FTZ R2, R175, c[0x0][0x2d0], -R0.reuse ;  /* 0x0000b400af027a23 */ /* 0x102fe20000010800 */
[----:B--2---:R-:W-:Y:S01]  /*5d40*/  F2FP.PACK_AB R133, R11, R24 ;  /* 0x000000180b85723e */ /* 0x004fe200000000ff */
[----:B------:R-:W-:-:S02]  /*5d50*/  FFMA.FTZ R0, R174, c[0x0][0x2d0], -R0 ;  /* 0x0000b400ae007a23 */ /* 0x000fc40000010800 */
[----:B------:R1:W-:Y:S08]  /*5d60*/  MUFU.EX2 R10, R2 ;  /* 0x00000002000a7308 */ /* 0x0003f00000000800 */
[----:B------:R2:W5:Y:S01]  /*5d70*/  MUFU.EX2 R9, R0 ;  /* 0x0000000000097308 */ /* 0x0005620000000800 */
[----:B-1----:R-:W-:Y:S02]  /*5d80*/  FADD.FTZ R2, R127, R126 ;  /* 0x0000007e7f027221 */ /* 0x002fe40000010000 */
[----:B------:R-:W-:Y:S02]  /*5d90*/  LDSM.16.MT88.4 R124, [R208+0x7800] ;  /* 0x00780000d07c783b */ /* 0x000fe40000004200 */
[----:B------:R-:W-:-:S02]  /*5da0*/  FADD.FTZ R2, R118, R2 ;  /* 0x0000000276027221 */ /* 0x000fc40000010000 */
[----:B--2---:R-:W-:Y:S01]  /*5db0*/  FADD.FTZ R0, R248, R247 ;  /* 0x000000f7f8007221 */ /* 0x004fe20000010000 */
[----:B-----5:R-:W-:Y:S01]  /*5dc0*/  F2FP.PACK_AB R135, R9, R10 ;  /* 0x0000000a0987723e */ /* 0x020fe200000000ff */
        /* <DEDUP_REMOVED lines=9> */
[----:B------:R-:W-:Y:S01]  /*5e60*/  FADD.FTZ R2, R243, R2 ;  /* 0x00000002f3027221 */ /* 0x000fe20000010000 */
[----:B------:R-:W1:Y:S01]  /*5e70*/  LDSM.16.MT88.4 R116, [R209+0x7800] ;  /* 0x00780000d174783b */ /* 0x000e620000004200 */
        /* <DEDUP_REMOVED lines=10> */
[----:B------:R-:W-:-:S04]  /*5f20*/  FADD.FTZ R0, R240, R0 ;  /* 0x00000000f0007221 */ /* 0x000fc80000010000 */
        /* <DEDUP_REMOVED lines=16> */
[----:B------:R-:W-:Y:S01]  /*6030*/  HMMA.16816.F32 R84, R132, R86, R36 ;  /* 0x000000568454723c */ /* 0x000fe20000001824 */
[----:B------:R-:W-:Y:S02]  /*6040*/  FADD.FTZ R0, R155, R0 ;  /* 0x000000009b007221 */ /* 0x000fe40000010000 */
[----:B------:R-:W-:Y:S02]  /*6050*/  FADD.FTZ R2, R220, R2 ;  /* 0x00000002dc027221 */ /* 0x000fe40000010000 */
[----:B------:R-:W-:Y:S02]  /*6060*/  FADD.FTZ R0, R122, R0 ;  /* 0x000000007a007221 */ /* 0x000fe40000010000 */
[----:B------:R-:W-:Y:S02]  /*6070*/  FADD.FTZ R2, R218, R2 ;  /* 0x00000002da027221 */ /* 0x000fe40000010000 */
[----:B------:R-:W-:-:S02]  /*6080*/  FADD.FTZ R0, R123, R0 ;  /* 0x000000007b007221 */ /* 0x000fc40000010000 */
[----:B------:R-:W-:Y:S02]  /*6090*/  FADD.FTZ R2, R121, R2 ;  /* 0x0000000279027221 */ /* 0x000fe40000010000 */
        /* <DEDUP_REMOVED lines=10> */
[----:B------:R-:W-:Y:S01]  /*6140*/  FADD.FTZ R2, R147, R2 ;  /* 0x0000000293027221 */ /* 0x000fe20000010000 */
[C---:B-1----:R-:W-:Y:S08]  /*6150*/  HMMA.16816.F32 R112, R132.reuse, R116, R60 ;  /* 0x000000748470723c */ /* 0x042ff0000000183c */
[C---:B------:R-:W-:Y:S08]  /*6160*/  HMMA.16816.F32 R120, R132.reuse, R124, R52 ;  /* 0x0000007c8478723c */ /* 0x040ff00000001834 */
[C---:B------:R-:W-:Y:S08]  /*6170*/  HMMA.16816.F32 R92, R132.reuse, R94, R64 ;  /* 0x0000005e845c723c */ /* 0x040ff00000001840 */
[C---:B------:R-:W-:Y:S08]  /*6180*/  HMMA.16816.F32 R108, R132.reuse, R110, R20 ;  /* 0x0000006e846c723c */ /* 0x040ff00000001814 */
[C---:B------:R-:W-:Y:S08]  /*6190*/  HMMA.16816.F32 R116, R132.reuse, R118, R56 ;  /* 0x000000768474723c */ /* 0x040ff00000001838 */
[C---:B------:R-:W-:Y:S08]  /*61a0*/  HMMA.16816.F32 R124, R132.reuse, R126, R44 ;  /* 0x0000007e847c723c */ /* 0x040ff0000000182c */
[C---:B------:R-:W-:Y:S08]  /*61b0*/  HMMA.16816.F32 R128, R132.reuse, R12, R48 ;  /* 0x0000000c8480723c */ /* 0x040ff00000001830 */
[----:B------:R-:W-:Y:S01]  /*61c0*/  HMMA.16816.F32 R132, R132, R14, R28 ;  /* 0x0000000e8484723c */ /* 0x000fe2000000181c */
[----:B---3--:R-:W-:Y:S01]  /*61d0*/  @P4 IMAD.HI.U32 R4, R5, c[0x0][0x2c8], RZ ;  /* 0x0000b20005044a27 */ /* 0x008fe200078e00ff */
[----:B------:R-:W-:-:S02]  /*61e0*/  MOV R0, R5 ;  /* 0x0000000500007202 */ /* 0x000fc40000000f00 */
[----:B------:R-:W-:Y:S02]  /*61f0*/  MOV R5, c[0x0][0x2ac] ;  /* 0x0000ab0000057a02 */ /* 0x000fe40000000f00 */
[----:B------:R-:W-:-:S03]  /*6200*/  @P4 SHF.R.U32.HI R0, RZ, c[0x0][0x2cc], R4 ;  /* 0x0000b300ff004a19 */ /* 0x000fc60000011604 */
[----:B------:R-:W-:-:S05]  /*6210*/  IMAD R5, R5, c[0x0][0x1d0], RZ ;  /* 0x0000740005057a24 */ /* 0x000fca00078e02ff */
[----:B------:R-:W-:Y:S01]  /*6220*/  IADD3 R0, R0, -c[0x0][0x168], R5 ;  /* 0x80005a0000007a10 */ /* 0x000fe20007ffe005 */
[----:B------:R-:W-:Y:S02]  /*6230*/  FADD.FTZ R4, R150, R3 ;  /* 0x0000000396047221 */ /* 0x000fe40000010000 */
[----:B------:R-:W-:Y:S01]  /*6240*/  FADD.FTZ R3, R145, R2 ;  /* 0x0000000291037221 */ /* 0x000fe20000010000 */
[----:B------:R-:W-:Y:S01]  /*6250*/  SHF.R.S32.HI R5, RZ, 0x1f, R0 ;  /* 0x0000001fff057819 */ /* 0x000fe20000011400 */
[----:B------:R-:W-:-:S03]  /*6260*/  FADD.FTZ R2, R148, R4 ;  /* 0x0000000494027221 */ /* 0x000fc60000010000 */
[----:B------:R-:W-:Y:S01]  /*6270*/  LEA.HI R5, R5, R0, RZ, 0x7 ;  /* 0x0000000005057211 */ /* 0x000fe200078f38ff */
[----:B------:R-:W-:Y:S02]  /*6280*/  FADD.FTZ R0, R146, R3 ;  /* 0x0000000392007221 */ /* 0x000fe40000010000 */
[----:B------:R-:W-:Y:S02]  /*6290*/  FADD.FTZ R2, R69, R2 ;  /* 0x0000000245027221 */ /* 0x000fe40000010000 */
[----:B------:R-:W-:Y:S02]  /*62a0*/  FADD.FTZ R0, R24, R0 ;  /* 0x0000000018007221 */ /* 0x000fe40000010000 */
[----:B------:R-:W-:Y:S02]  /*62b0*/  FADD.FTZ R2, R70, R2 ;  /* 0x0000000246027221 */ /* 0x000fe40000010000 */
[----:B------:R-:W-:Y:S01]  /*62c0*/  FADD.FTZ R0, R11, R0 ;  /* 0x000000000b007221 */ /* 0x000fe20000010000 */
[----:B------:R-:W-:Y:S01]  /*62d0*/  SHF.R.S32.HI R3, RZ, 0x7, R5 ;  /* 0x00000007ff037819 */ /* 0x000fe20000011405 */
[----:B------:R-:W-:-:S02]  /*62e0*/  FADD.FTZ R2, R144, R2 ;  /* 0x0000000290027221 */ /* 0x000fc40000010000 */
[----:B------:R-:W-:Y:S01]  /*62f0*/  FADD.FTZ R0, R10, R0 ;  /* 0x000000000a007221 */ /* 0x000fe20000010000 */
[----:B------:R-:W-:Y:S01]  /*6300*/  IMNMX R6, RZ, R3, !PT ;  /* 0x00000003ff067217 */ /* 0x000fe20007800200 */
[----:B------:R-:W-:Y:S02]  /*6310*/  FADD.FTZ R2, R25, R2 ;  /* 0x0000000219027221 */ /* 0x000fe40000010000 */
[----:B------:R-:W-:Y:S02]  /*6320*/  FADD.FTZ R0, R9, R0 ;  /* 0x0000000009007221 */ /* 0x000fe40000010000 */
[----:B------:R1:W-:Y:S04]  /*6330*/  STL [R1+0x4], R6 ;  /* 0x0000040601007387 */ /* 0x0003e80000100800 */
[----:B------:R1:W-:Y:S04]  /*6340*/  STL [R1+0xc], R0 ;  /* 0x00000c0001007387 */ /* 0x0003e80000100800 */
[----:B------:R1:W-:Y:S01]  /*6350*/  STL [R1+0x8], R2 ;  /* 0x0000080201007387 */ /* 0x0003e20000100800 */
[----:B------:R-:W-:Y:S11]  /*6360*/  ISETP.GE.AND P0, PT, R226, R6, PT ;  /* 0x00000006e200720c */ /* 0x000ff60003f06270 */
[----:B------:R-:W-:Y:S02]  /*6370*/  @!UPT UIADD3 URZ, URZ, URZ, URZ ;  /* 0x0000003f3f3ff290 */ /* 0x000fe4000fffe03f */
[----:B------:R-:W-:Y:S05]  /*6380*/  @!P0 BRA `(.L_x_468) ;  /* 0x00004c8000008947 */ /* 0x000fea0003800000 */
[----:B------:R-:W-:Y:S02]  /*6390*/  MOV R70, R8 ;  /* 0x0000000800467202 */ /* 0x000fe40000000f00 */
[----:B------:R-:W-:Y:S02]  /*63a0*/  MOV R69, R68 ;  /* 0x0000004400457202 */ /* 0x000fe40000000f00 */
.L_x_479:
[----:B------:R-:W-:Y:S04]  /*63b0*/  DEPBAR.LE SB0, 0x0 ;  /* 0x000080000000791a */ /* 0x000fe80000000000 */
[----:B------:R-:W-:Y:S01]  /*63c0*/  WARPSYNC 0xffffffff ;  /* 0xffffffff00007948 */ /* 0x000fe20003800000 */
[----:B------:R-:W-:Y:S01]  /*63d0*/  BAR.SYNC.DEFER_BLOCKING 0x0 ;  /* 0x0000000000007b1d */ /* 0x000fe20000010000 */
[----:B------:R-:W-:Y:S05]  /*63e0*/  ISETP.GE.AND P0, PT, R226, RZ, PT ;  /* 0x000000ffe200720c */ /* 0x000fea0003f06270 */
[----:B------:R2:W3:Y:S01]  /*63f0*/  LDSM.16.M88.4 R8, [R204] ;  /* 0x00000000cc08783b */ /* 0x0004e20000000200 */
[----:B------:R-:W-:Y:S03]  /*6400*/  BSSY B0, `(.L_x_469) ;  /* 0x0000055000007945 */ /* 0x000fe60003800000 */
[----:B------:R2:W4:Y:S04]  /*6410*/  LDSM.16.M88.4 R16, [R204+0x800] ;  /* 0x00080000cc10783b */ /* 0x0005280000000200 */
[----:B------:R2:W1:Y:S04]  /*6420*/  LDSM.16.M88.4 R24, [R204+0x1000] ;  /* 0x00100000cc18783b */ /* 0x0004680000000200 */
[----:B------:R2:W1:Y:S04]  /*6430*/  LDSM.16.M88.4 R32, [R204+0x1800] ;  /* 0x00180000cc20783b */ /* 0x0004680000000200 */
[----:B------:R2:W1:Y:S04]  /*6440*/  LDSM.16.M88.4 R40, [R204+0x2000] ;  /* 0x00200000cc28783b */ /* 0x0004680000000200 */
        /* <DEDUP_REMOVED lines=11> */
[----:B------:R-:W-:-:S05]  /*6500*/  @!P0 BRA `(.L_x_470) ;  /* 0x0000044000008947 */ /* 0x000fca0003800000 */
[----:B-1-34-:R-:W-:Y:S01]  /*6510*/  IMAD.WIDE.U32 R2, R222, c[0x0][0x208], RZ ;  /* 0x00008200de027a25 */ /* 0x01afe200078e00ff */
[----:B------:R-:W-:Y:S01]  /*6520*/  SHF.R.S32.HI R0, RZ, 0x1f, R222 ;  /* 0x0000001fff007819 */ /* 0x000fe200000114de */
[----:B------:R-:W3:Y:S01]  /*6530*/  LDL.64 R6, [R1+0x28] ;  /* 0x0000280001067983 */ /* 0x000ee20000100a00 */
[----:B------:R-:W-:Y:S01]  /*6540*/  SHF.R.S32.HI R4, RZ, 0x1f, R221 ;  /* 0x0000001fff047819 */ /* 0x000fe200000114dd */
[----:B------:R-:W-:Y:S02]  /*6550*/  IMAD.SHL.U32 R30, R241, 0x2, RZ ;  /* 0x00000002f11e7824 */ /* 0x000fe400078e00ff */
[----:B------:R-:W-:Y:S02]  /*6560*/  IMAD R0, R0, c[0x0][0x208], RZ ;  /* 0x0000820000007a24 */ /* 0x000fe400078e02ff */
[----:B------:R-:W4:Y:S01]  /*6570*/  LDL R5, [R1+0x38] ;  /* 0x0000380001057983 */ /* 0x000f220000100800 */
[----:B------:R-:W-:Y:S02]  /*6580*/  IMAD R4, R4, c[0x0][0x218], RZ ;  /* 0x0000860004047a24 */ /* 0x000fe400078e02ff */
[----:B------:R-:W-:Y:S02]  /*6590*/  IMAD R0, R222, c[0x0][0x20c], R0 ;  /* 0x00008300de007a24 */ /* 0x000fe400078e0200 */
[----:B------:R-:W-:Y:S02]  /*65a0*/  IMAD R4, R221, c[0x0][0x21c], R4 ;  /* 0x00008700dd047a24 */ /* 0x000fe400078e0204 */
[----:B------:R-:W-:Y:S02]  /*65b0*/  IMAD.IADD R3, R3, 0x1, R0 ;  /* 0x0000000103037824 */ /* 0x000fe400078e0200 */
[----:B------:R-:W-:Y:S02]  /*65c0*/  IMAD.SHL.U32 R28, R228, 0x2, RZ ;  /* 0x00000002e41c7824 */ /* 0x000fe400078e00ff */
[----:B------:R-:W-:Y:S05]  /*65d0*/  IMAD.WIDE.U32 R2, R221, c[0x0][0x218], R2 ;  /* 0x00008600dd027a25 */ /* 0x000fea00078e0002 */
[----:B---3--:R-:W-:Y:S02]  /*65e0*/  IADD3 R0, P0, R6, R2, RZ ;  /* 0x0000000206007210 */ /* 0x008fe40007f1e0ff */
[----:B------:R-:W-:Y:S02]  /*65f0*/  SHF.R.S32.HI R6, RZ, 0x1f, R241 ;  /* 0x0000001fff067819 */ /* 0x000fe400000114f1 */
[----:B----4-:R-:W-:Y:S02]  /*6600*/  IADD3.X R2, R5, R3, R4, P0, !PT ;  /* 0x0000000305027210 */ /* 0x010fe400007fe404 */
[C---:B------:R-:W-:Y:S02]  /*6610*/  LEA R4, P0, R0.reuse, c[0x0][0x1f8], 0x1 ;  /* 0x00007e0000047a11 */ /* 0x040fe400078008ff */
[----:B------:R-:W-:Y:S02]  /*6620*/  SHF.R.S32.HI R5, RZ, 0x1f, R228 ;  /* 0x0000001fff057819 */ /* 0x000fe400000114e4 */
[----:B------:R-:W-:Y:S02]  /*6630*/  SHF.L.U64.HI R6, R241, 0x1, R6 ;  /* 0x00000001f1067819 */ /* 0x000fe40000010206 */
[----:B------:R-:W-:Y:S02]  /*6640*/  LEA.HI.X R0, R0, c[0x0][0x1fc], R2, 0x1, P0 ;  /* 0x00007f0000007a11 */ /* 0x000fe400000f0c02 */
[----:B------:R-:W-:Y:S01]  /*6650*/  SHF.L.U64.HI R5, R228, 0x1, R5 ;  /* 0x00000001e4057819 */ /* 0x000fe20000010205 */
[----:B------:R-:W-:-:S05]  /*6660*/  BRA.DIV ~URZ, `(.L_x_471) ;  /* 0x0000be827f007947 */ /* 0x000fca000b800000 */
[----:B------:R1:W3:Y:S02]  /*6670*/  SHFL.IDX PT, R7, R0, RZ, 0x181f ;  /* 0x00181fff00077589 */ /* 0x0002e400000e0000 */
.L_x_524:
[----:B------:R-:W-:-:S05]  /*6680*/  BRA.DIV ~URZ, `(.L_x_472) ;  /* 0x0000bed27f007947 */ /* 0x000fca000b800000 */
[----:B------:R-:W4:Y:S01]  /*6690*/  SHFL.IDX PT, R2, R4, RZ, 0x181f ;  /* 0x00181fff04027589 */ /* 0x000f2200000e0000 */
[----:B------:R-:W-:Y:S02]  /*66a0*/  ISETP.GE.AND P2, PT, R228, c[0x0][0x1d4], PT ;  /* 0x00007500e4007a0c */ /* 0x000fe40003f46270 */
[----:B------:R-:W-:Y:S01]  /*66b0*/  ISETP.GE.AND P0, PT, R241, c[0x0][0x1d4], PT ;  /* 0x00007500f1007a0c */ /* 0x000fe20003f06270 */
[----:B------:R-:W5:Y:S04]  /*66c0*/  SHFL.IDX PT, R14, R4, 0x1, 0x181f ;  /* 0x00381f00040e7f89 */ /* 0x000f6800000e0000 */
[----:B------:R-:W1:Y:S04]  /*66d0*/  SHFL.IDX PT, R15, R0, 0x1, 0x181f ;  /* 0x00381f00000f7f89 */ /* 0x000e6800000e0000 */
[----:B------:R-:W2:Y:S04]  /*66e0*/  SHFL.IDX PT, R22, R4, 0x2, 0x181f ;  /* 0x00581f0004167f89 */ /* 0x000ea800000e0000 */
[----:B------:R-:W3:Y:S01]  /*66f0*/  SHFL.IDX PT, R23, R0, 0x2, 0x181f ;  /* 0x00581f0000177f89 */ /* 0x000ee200000e0000 */
[C---:B----4-:R-:W-:Y:S02]  /*6700*/  IADD3 R12, P6, R2.reuse, R28, RZ ;  /* 0x0000001c020c7210 */ /* 0x050fe40007fde0ff */
[----:B------:R-:W-:Y:S03]  /*6710*/  IADD3 R2, P5, R2, R30, RZ ;  /* 0x0000001e02027210 */ /* 0x000fe60007fbe0ff */
[C-C-:B---3--:R-:W-:Y:S01]  /*6720*/  IMAD.X R13, R7.reuse, 0x1, R5.reuse, P6 ;  /* 0x00000001070d7824 */ /* 0x148fe200030e0605 */
[C---:B-----5:R-:W-:Y:S01]  /*6730*/  IADD3 R20, P6, R14.reuse, R28, RZ ;  /* 0x0000001c0e147210 */ /* 0x060fe20007fde0ff */
[--C-:B------:R-:W-:Y:S01]  /*6740*/  IMAD.X R3, R7, 0x1, R6.reuse, P5 ;  /* 0x0000000107037824 */ /* 0x100fe200028e0606 */
[----:B------:R-:W-:Y:S02]  /*6750*/  IADD3 R14, P5, R14, R30, RZ ;  /* 0x0000001e0e0e7210 */ /* 0x000fe40007fbe0ff */
[----:B------:R2:W-:Y:S01]  /*6760*/  LDGSTS.E.BYPASS.LTC128B.128 [R219+0x100], [R12.64], !P2 ;  /* 0x001000000cdb7fae */ /* 0x0005e2000d101d46 */
[C-C-:B-1----:R-:W-:Y:S01]  /*6770*/  IMAD.X R21, R15.reuse, 0x1, R5.reuse, P6 ;  /* 0x000000010f157824 */ /* 0x142fe200030e0605 */
[----:B------:R-:W-:Y:S01]  /*6780*/  SEL R7, RZ, 0x10, P0 ;  /* 0x00000010ff077807 */ /* 0x000fe20000000000 */
[--C-:B------:R-:W-:Y:S01]  /*6790*/  IMAD.X R15, R15, 0x1, R6.reuse, P5 ;  /* 0x000000010f0f7824 */ /* 0x100fe200028e0606 */
[----:B------:R1:W-:Y:S04]  /*67a0*/  LDGSTS.E.BYPASS.LTC128B.128 [R219+0x4100], [R2.64], !P0 ;  /* 0x0410000002db7fae */ /* 0x0003e8000c101d46 */
[----:B------:R3:W-:Y:S04]  /*67b0*/  LDGSTS.E.BYPASS.LTC128B.128 [R219+0x1100], [R20.64], !P2 ;  /* 0x0110000014db7fae */ /* 0x0007e8000d101d46 */
[----:B------:R4:W-:Y:S01]  /*67c0*/  LDGSTS.E.BYPASS.LTC128B.128 [R219+0x5100], [R14.64], !P0 ;  /* 0x051000000edb7fae */ /* 0x0009e2000c101d46 */
[C---:B--2---:R-:W-:Y:S02]  /*67d0*/  IADD3 R12, P6, R22.reuse, R28, RZ ;  /* 0x0000001c160c7210 */ /* 0x044fe40007fde0ff */
[----:B-1----:R-:W-:Y:S03]  /*67e0*/  IADD3 R2, P5, R22, R30, RZ ;  /* 0x0000001e16027210 */ /* 0x002fe60007fbe0ff */
[C---:B------:R-:W-:Y:S02]  /*67f0*/  IMAD.X R13, R23.reuse, 0x1, R5, P6 ;  /* 0x00000001170d7824 */ /* 0x040fe400030e0605 */
[----:B------:R-:W-:Y:S03]  /*6800*/  IMAD.X R3, R23, 0x1, R6, P5 ;  /* 0x0000000117037824 */ /* 0x000fe600028e0606 */
[----:B------:R1:W-:Y:S04]  /*6810*/  LDGSTS.E.BYPASS.LTC128B.128 [R219+0x2100], [R12.64], !P2 ;  /* 0x021000000cdb7fae */ /* 0x0003e8000d101d46 */
[----:B----4-:R3:W2:Y:S04]  /*6820*/  SHFL.IDX PT, R14, R0, 0x3, 0x181f ;  /* 0x00781f00000e7f89 */ /* 0x0106a800000e0000 */
[----:B------:R3:W4:Y:S04]  /*6830*/  SHFL.IDX PT, R0, R4, 0x3, 0x181f ;  /* 0x00781f0004007f89 */ /* 0x00072800000e0000 */
[----:B------:R3:W-:Y:S01]  /*6840*/  LDGSTS.E.BYPASS.LTC128B.128 [R219+0x6100], [R2.64], !P0 ;  /* 0x0610000002db7fae */ /* 0x0007e2000c101d46 */
[----:B-1----:R-:W-:Y:S04]  /*6850*/  SEL R12, RZ, 0x10, P2 ;  /* 0x00000010ff0c7807 */ /* 0x002fe80001000000 */
.L_x_525:
[----:B---3--:R-:W-:Y:S02]  /*6860*/  IADD3 R4, -R12, 0x10, RZ ;  /* 0x000000100c047810 */ /* 0x008fe40007ffe1ff */
[C---:B------:R-:W-:Y:S02]  /*6870*/  IADD3 R2, -R7.reuse, 0x10, RZ ;  /* 0x0000001007027810 */ /* 0x040fe40007ffe1ff */
[----:B------:R-:W-:Y:S02]  /*6880*/  LOP3.LUT R4, R4, 0xf, RZ, 0xc0, !PT ;  /* 0x0000000f04047812 */ /* 0x000fe400078ec0ff */
[----:B------:R-:W-:Y:S02]  /*6890*/  ISETP.NE.U32.AND P6, PT, R12, RZ, PT ;  /* 0x000000ff0c00720c */ /* 0x000fe40003fc5070 */
[----:B----4-:R-:W-:Y:S02]  /*68a0*/  IADD3 R4, P2, P0, R4, R0, R28 ;  /* 0x0000000004047210 */ /* 0x010fe4000785e01c */
[----:B------:R-:W-:Y:S02]  /*68b0*/  LOP3.LUT R2, R2, 0xf, RZ, 0xc0, !PT ;  /* 0x0000000f02027812 */ /* 0x000fe400078ec0ff */
[----:B------:R-:W-:Y:S02]  /*68c0*/  ISETP.NE.U32.AND P5, PT, R7, RZ, PT ;  /* 0x000000ff0700720c */ /* 0x000fe40003fa5070 */
[----:B--2---:R-:W-:Y:S02]  /*68d0*/  IADD3.X R5, RZ, R14, R5, P2, P0 ;  /* 0x0000000eff057210 */ /* 0x004fe400017e0405 */
[----:B------:R-:W-:Y:S03]  /*68e0*/  IADD3 R2, P2, P0, R2, R0, R30 ;  /* 0x0000000002027210 */ /* 0x000fe6000785e01e */
[----:B------:R-:W-:Y:S01]  /*68f0*/  @!PT LDS RZ, [RZ] ;  /* 0x00000000fffff984 */ /* 0x000fe20000000800 */
[----:B------:R-:W-:Y:S01]  /*6900*/  @!PT LDS RZ, [RZ] ;  /* 0x00000000fffff984 */ /* 0x000fe20000000800 */
[----:B------:R-:W-:Y:S01]  /*6910*/  @!PT LDS RZ, [RZ] ;  /* 0x00000000fffff984 */ /* 0x000fe20000000800 */
[----:B------:R1:W-:Y:S01]  /*6920*/  LDGSTS.E.BYPASS.LTC128B.128.ZFILL [R219+0x3100], [R4.64], P6 ;  /* 0x0310000004db7fae */ /* 0x0003e2000b141d46 */
[----:B------:R-:W-:Y:S05]  /*6930*/  IADD3.X R3, RZ, R14, R6, P2, P0 ;  /* 0x0000000eff037210 */ /* 0x000fea00017e0406 */
[----:B------:R1:W-:Y:S04]  /*6940*/  LDGSTS.E.BYPASS.LTC128B.128.ZFILL [R219+0x7100], [R2.64], P5 ;  /* 0x0710000002db7fae */ /* 0x0003e8000a941d46 */
.L_x_470:
[----:B---34-:R-:W-:Y:S05]  /*6950*/  BSYNC B0 ;  /* 0x0000000000007941 */ /* 0x018fea0003800000 */
.L_x_469:
[----:B------:R-:W0:Y:S01]  /*6960*/  LDGDEPBAR ;  /* 0x00000000000079af */ /* 0x000e220000000000 */
[----:B------:R-:W-:Y:S01]  /*6970*/  WARPSYNC 0xffffffff ;  /* 0xffffffff00007948 */ /* 0x000fe20003800000 */
[C---:B-1----:R-:W-:Y:S01]  /*6980*/  HMMA.16816.F32 R4, R136.reuse, R8, RZ ;  /* 0x000000088804723c */ /* 0x042fe200000018ff */
[----:B------:R-:W-:Y:S02]  /*6990*/  BSSY B0, `(.L_x_473) ;  /* 0x0000189000007945 */ /* 0x000fe40003800000 */
[----:B------:R-:W-:Y:S05]  /*69a0*/  ISETP.GE.AND P0, PT, R226, 0x1, PT ;  /* 0x00000001e200780c */ /* 0x000fea0003f06270 */
[C---:B------:R-:W-:Y:S08]  /*69b0*/  HMMA.16816.F32 R8, R136.reuse, R10, RZ ;  /* 0x0000000a8808723c */ /* 0x040ff000000018ff */
        /* <DEDUP_REMOVED lines=16> */
[----:B------:R-:W1:Y:S07]  /*6ac0*/  LDSM.16.M88.4 R144, [R206] ;  /* 0x00000000ce90783b */ /* 0x000e6e0000000200 */
        /* <DEDUP_REMOVED lines=11> */
[----:B------:R-:W2:Y:S07]  /*6b80*/  LDSM.16.M88.4 R160, [R206+0x2000] ;  /* 0x00200000cea0783b */ /* 0x000eae0000000200 */
[C---:B------:R-:W-:Y:S08]  /*6b90*/  HMMA.16816.F32 R44, R140.reuse, R164, R44 ;  /* 0x000000a48c2c723c */ /* 0x040ff0000000182c */
[C---:B------:R-:W-:Y:S01]  /*6ba0*/  HMMA.16816.F32 R48, R140.reuse, R166, R48 ;  /* 0x000000a68c30723c */ /* 0x040fe20000001830 */
[----:B------:R-:W2:Y:S07]  /*6bb0*/  LDSM.16.M88.4 R164, [R206+0x2800] ;  /* 0x00280000cea4783b */ /* 0x000eae0000000200 */
[C---:B------:R-:W-:Y:S08]  /*6bc0*/  HMMA.16816.F32 R52, R140.reuse, R168, R52 ;  /* 0x000000a88c34723c */ /* 0x040ff00000001834 */
[C---:B------:R-:W-:Y:S01]  /*6bd0*/  HMMA.16816.F32 R56, R140.reuse, R170, R56 ;  /* 0x000000aa8c38723c */ /* 0x040fe20000001838 */
[----:B------:R-:W-:Y:S07]  /*6be0*/  LDSM.16.M88.4 R168, [R205+-0x3000] ;  /* 0xffd00000cda8783b */ /* 0x000fee0000000200 */
[C---:B------:R-:W-:Y:S08]  /*6bf0*/  HMMA.16816.F32 R60, R140.reuse, R172, R60 ;  /* 0x000000ac8c3c723c */ /* 0x040ff0000000183c */
[----:B------:R-:W-:Y:S08]  /*6c00*/  HMMA.16816.F32 R64, R140, R174, R64 ;  /* 0x000000ae8c40723c */ /* 0x000ff00000001840 */
[C---:B-1----:R-:W-:Y:S08]  /*6c10*/  HMMA.16816.F32 R4, R176.reuse, R144, R4 ;  /* 0x00000090b004723c */ /* 0x042ff00000001804 */
[C---:B------:R-:W-:Y:S01]  /*6c20*/  HMMA.16816.F32 R8, R176.reuse, R146, R8 ;  /* 0x00000092b008723c */ /* 0x040fe20000001808 */
[----:B------:R-:W1:Y:S07]  /*6c30*/  LDSM.16.M88.4 R144, [R206+0x3000] ;  /* 0x00300000ce90783b */ /* 0x000e6e0000000200 */
[C---:B---3--:R-:W-:Y:S08]  /*6c40*/  HMMA.16816.F32 R12, R176.reuse, R148, R12 ;  /* 0x00000094b00c723c */ /* 0x048ff0000000180c */
[C---:B------:R-:W-:Y:S01]  /*6c50*/  HMMA.16816.F32 R16, R176.reuse, R150, R16 ;  /* 0x00000096b010723c */ /* 0x040fe20000001810 */
[----:B------:R-:W3:Y:S07]  /*6c60*/  LDSM.16.M88.4 R148, [R206+0x3800] ;  /* 0x00380000ce94783b */ /* 0x000eee0000000200 */
[C---:B----4-:R-:W-:Y:S08]  /*6c70*/  HMMA.16816.F32 R20, R176.reuse, R152, R20 ;  /* 0x00000098b014723c */ /* 0x050ff00000001814 */
[C---:B------:R-:W-:Y:S01]  /*6c80*/  HMMA.16816.F32 R24, R176.reuse, R154, R24 ;  /* 0x0000009ab018723c */ /* 0x040fe20000001818 */
[----:B------:R-:W4:Y:S07]  /*6c90*/  LDSM.16.M88.4 R152, [R205+-0x4000] ;  /* 0xffc00000cd98783b */ /* 0x000f2e0000000200 */
[C---:B-----5:R-:W-:Y:S08]  /*6ca0*/  HMMA.16816.F32 R28, R176.reuse, R156, R28 ;  /* 0x0000009cb01c723c */ /* 0x060ff0000000181c */
[C---:B------:R-:W-:Y:S01]  /*6cb0*/  HMMA.16816.F32 R32, R176.reuse, R158, R32 ;  /* 0x0000009eb020723c */ /* 0x040fe20000001820 */
[----:B------:R-:W5:Y:S07]  /*6cc0*/  LDSM.16.M88.4 R156, [R205+-0x3800] ;  /* 0xffc80000cd9c783b */ /* 0x000f6e0000000200 */
[C---:B--2---:R-:W-:Y:S08]  /*6cd0*/  HMMA.16816.F32 R36, R176.reuse, R160, R36 ;  /* 0x000000a0b024723c */ /* 0x044ff00000001824 */
[C---:B------:R-:W-:Y:S01]  /*6ce0*/  HMMA.16816.F32 R40, R176.reuse, R162, R40 ;  /* 0x000000a2b028723c */ /* 0x040fe20000001828 */
[----:B------:R-:W2:Y:S07]  /*6cf0*/  LDSM.16.M88.4 R160, [R205+-0x2800] ;  /* 0xffd80000cda0783b */ /* 0x000eae0000000200 */
[C---:B------:R-:W-:Y:S08]  /*6d00*/  HMMA.16816.F32 R44, R176.reuse, R164, R44 ;  /* 0x000000a4b02c723c */ /* 0x040ff0000000182c */
[C---:B------:R-:W-:Y:S01]  /*6d10*/  HMMA.16816.F32 R48, R176.reuse, R166, R48 ;  /* 0x000000a6b030723c */ /* 0x040fe20000001830 */
[----:B------:R-:W2:Y:S07]  /*6d20*/  LDSM.16.M88.4 R164, [R205+-0x2000] ;  /* 0xffe00000cda4783b */ /* 0x000eae0000000200 */
[C---:B-1----:R-:W-:Y:S08]  /*6d30*/  HMMA.16816.F32 R52, R176.reuse, R144, R52 ;  /* 0x00000090b034723c */ /* 0x042ff00000001834 */
[C---:B------:R-:W-:Y:S01]  /*6d40*/  HMMA.16816.F32 R56, R176.reuse, R146, R56 ;  /* 0x00000092b038723c */ /* 0x040fe20000001838 */
[----:B------:R-:W1:Y:S07]  /*6d50*/  LDSM.16.M88.4 R144, [R205+-0x1800] ;  /* 0xffe80000cd90783b */ /* 0x000e6e0000000200 */
[C---:B---3--:R-:W-:Y:S08]  /*6d60*/  HMMA.16816.F32 R60, R176.reuse, R148, R60 ;  /* 0x00000094b03c723c */ /* 0x048ff0000000183c */
[----:B------:R-:W-:Y:S01]  /*6d70*/  HMMA.16816.F32 R64, R176, R150, R64 ;  /* 0x00000096b040723c */ /* 0x000fe20000001840 */
[----:B------:R-:W3:Y:S07]  /*6d80*/  LDSM.16.M88.4 R148, [R205+-0x1000] ;  /* 0xfff00000cd94783b */ /* 0x000eee0000000200 */
[C---:B----4-:R-:W-:Y:S08]  /*6d90*/  HMMA.16816.F32 R4, R180.reuse, R152, R4 ;  /* 0x00000098b404723c */ /* 0x050ff00000001804 */
[C---:B------:R-:W-:Y:S01]  /*6da0*/  HMMA.16816.F32 R8, R180.reuse, R154, R8 ;  /* 0x0000009ab408723c */ /* 0x040fe20000001808 */
[----:B------:R-:W4:Y:S07]  /*6db0*/  LDSM.16.M88.4 R152, [R205+-0x800] ;  /* 0xfff80000cd98783b */ /* 0x000f2e0000000200 */
        /* <DEDUP_REMOVED lines=16> */
[C---:B------:R-:W-:Y:S01]  /*6ec0*/  HMMA.16816.F32 R56, R180.reuse, R150, R56 ;  /* 0x00000096b438723c */ /* 0x040fe20000001838 */
[----:B------:R-:W3:Y:S07]  /*6ed0*/  LDSM.16.M88.4 R148, [R204+0x6800] ;  /* 0x00680000cc94783b */ /* 0x000eee0000000200 */
[C---:B----4-:R-:W-:Y:S08]  /*6ee0*/  HMMA.16816.F32 R60, R180.reuse, R152, R60 ;  /* 0x00000098b43c723c */ /* 0x050ff0000000183c */
[----:B------:R-:W-:Y:S01]  /*6ef0*/  HMMA.16816.F32 R64, R180, R154, R64 ;  /* 0x0000009ab440723c */ /* 0x000fe20000001840 */
[----:B------:R-:W4:Y:S07]  /*6f00*/  LDSM.16.M88.4 R152, [R204+0x7000] ;  /* 0x00700000cc98783b */ /* 0x000f2e0000000200 */
[C---:B-----5:R-:W-:Y:S08]  /*6f10*/  HMMA.16816.F32 R4, R184.reuse, R156, R4 ;  /* 0x0000009cb804723c */ /* 0x060ff00000001804 */
[C---:B------:R-:W-:Y:S01]  /*6f20*/  HMMA.16816.F32 R8, R184.reuse, R158, R8 ;  /* 0x0000009eb808723c */ /* 0x040fe20000001808 */
[----:B------:R-:W5:Y:S07]  /*6f30*/  LDSM.16.M88.4 R156, [R204+0x7800] ;  /* 0x00780000cc9c783b */ /* 0x000f6e0000000200 */
        /* <DEDUP_REMOVED lines=18> */
[C---:B-----5:R-:W-:Y:S08]  /*7060*/  HMMA.16816.F32 R60, R184.reuse, R156, R60 ;  /* 0x0000009cb83c723c */ /* 0x060ff0000000183c */
[----:B------:R-:W-:Y:S01]  /*7070*/  HMMA.16816.F32 R64, R184, R158, R64 ;  /* 0x0000009eb840723c */ /* 0x000fe20000001840 */
        /* <DEDUP_REMOVED lines=30> */
[----:B------:R-:W2:Y:S07]  /*7260*/  LDSM.16.M88.4 R164, [R205] ;  /* 0x00000000cda4783b */ /* 0x000eae0000000200 */
[C---:B-1----:R-:W-:Y:S08]  /*7270*/  HMMA.16816.F32 R20, R192.reuse, R144, R20 ;  /* 0x00000090c014723c */ /* 0x042ff00000001814 */
[C---:B------:R-:W-:Y:S01]  /*7280*/  HMMA.16816.F32 R24, R192.reuse, R146, R24 ;  /* 0x00000092c018723c */ /* 0x040fe20000001818 */
[----:B------:R-:W1:Y:S07]  /*7290*/  LDSM.16.M88.4 R144, [R205+0x800] ;  /* 0x00080000cd90783b */ /* 0x000e6e0000000200 */
[C---:B---3--:R-:W-:Y:S08]  /*72a0*/  HMMA.16816.F32 R28, R192.reuse, R148, R28 ;  /* 0x00000094c01c723c */ /* 0x048ff0000000181c */
[C---:B------:R-:W-:Y:S08]  /*72b0*/  HMMA.16816.F32 R32, R192.reuse, R150, R32 ;  /* 0x00000096c020723c */ /* 0x040ff00000001820 */
[C---:B----4-:R-:W-:Y:S08]  /*72c0*/  HMMA.16816.F32 R36, R192.reuse, R152, R36 ;  /* 0x00000098c024723c */ /* 0x050ff00000001824 */
[C---:B------:R-:W-:Y:S08]  /*72d0*/  HMMA.16816.F32 R40, R192.reuse, R154, R40 ;  /* 0x0000009ac028723c */ /* 0x040ff00000001828 */
[C---:B-----5:R-:W-:Y:S08]  /*72e0*/  HMMA.16816.F32 R44, R192.reuse, R156, R44 ;  /* 0x0000009cc02c723c */ /* 0x060ff0000000182c */
[C---:B------:R-:W-:Y:S08]  /*72f0*/  HMMA.16816.F32 R48, R192.reuse, R158, R48 ;  /* 0x0000009ec030723c */ /* 0x040ff00000001830 */
[C---:B--2---:R-:W-:Y:S08]  /*7300*/  HMMA.16816.F32 R52, R192.reuse, R160, R52 ;  /* 0x000000a0c034723c */ /* 0x044ff00000001834 */
        /* <DEDUP_REMOVED lines=100> */
[----:B--2---:R-:W-:Y:S01]  /*7950*/  FMUL.FTZ R20, R57, c[0x0][0x320] ;  /* 0x0000c80039147a20 */ /* 0x004fe20000410000 */
        /* <DEDUP_REMOVED lines=14> */
[----:B------:R-:W-:Y:S02]  /*7a40*/  FMUL.FTZ R16, R65, c[0x0][0x320] ;  /* 0x0000c80041107a20 */ /* 0x000fe40000410000 */
[----:B------:R-:W-:Y:S01]  /*7a50*/  FMUL.FTZ R66, R66, c[0x0][0x320] ;  /* 0x0000c80042427a20 */ /* 0x000fe20000410000 */
[----:B------:R-:W1:Y:S01]  /*7a60*/  MUFU.TANH R31, R31 ;  /* 0x0000001f001f7308 */ /* 0x000e620000002400 */
[----:B------:R-:W-:Y:S09]  /*7a70*/  FMUL.FTZ R67, R67, c[0x0][0x320] ;  /* 0x0000c80043437a20 */ /* 0x000ff20000410000 */
[----:B------:R2:W1:Y:S10]  /*7a80*/  MUFU.TANH R27, R32 ;  /* 0x00000020001b7308 */ /* 0x0004740000002400 */
[----:B------:R-:W1:Y:S10]  /*7a90*/  MUFU.TANH R33, R33 ;  /* 0x0000002100217308 */ /* 0x000e740000002400 */
[----:B------:R-:W1:Y:S10]  /*7aa0*/  MUFU.TANH R34, R34 ;  /* 0x0000002200227308 */ /* 0x000e740000002400 */
[----:B------:R-:W1:Y:S10]  /*7ab0*/  MUFU.TANH R35, R35 ;  /* 0x0000002300237308 */ /* 0x000e740000002400 */
        /* <DEDUP_REMOVED lines=33> */
[----:B--234-:R-:W-:Y:S01]  /*7cd0*/  IMAD.MOV.U32 R221, RZ, RZ, RZ ;  /* 0x000000ffffdd7224 */ /* 0x01cfe200078e00ff */
[----:B------:R-:W2:Y:S01]  /*7ce0*/  LDL R2, [R1+0x14] ;  /* 0x0000140001027983 */ /* 0x000ea20000100800 */
[----:B------:R-:W-:Y:S02]  /*7cf0*/  IMAD.SHL.U32 R24, R241, 0x2, RZ ;  /* 0x00000002f1187824 */ /* 0x000fe400078e00ff */
[----:B------:R-:W-:Y:S01]  /*7d00*/  IMAD.SHL.U32 R22, R228, 0x2, RZ ;  /* 0x00000002e4167824 */ /* 0x000fe200078e00ff */
[----:B------:R-:W3:Y:S04]  /*7d10*/  LDL R0, [R1+0x10] ;  /* 0x0000100001007983 */ /* 0x000ee80000100800 */
[----:B------:R-:W4:Y:S04]  /*7d20*/  LDL.64 R224, [R1+0x20] ;  /* 0x0000200001e07983 */ /* 0x000f280000100a00 */
[----:B------:R-:W5:Y:S04]  /*7d30*/  LDL R201, [R1+0x34] ;  /* 0x0000340001c97983 */ /* 0x000f680000100800 */
[----:B------:R-:W4:Y:S04]  /*7d40*/  LDL.64 R202, [R1+0x18] ;  /* 0x0000180001ca7983 */ /* 0x000f280000100a00 */
[----:B------:R-:W5:Y:S01]  /*7d50*/  LDL R200, [R1+0x30] ;  /* 0x0000300001c87983 */ /* 0x000f620000100800 */
[----:B--2---:R-:W-:Y:S05]  /*7d60*/  IMAD R2, R226, 0x80, R2 ;  /* 0x00000080e2027824 */ /* 0x004fea00078e0202 */
[----:B---3--:R-:W-:Y:S05]  /*7d70*/  IADD3 R2, R2, -0x80, R0 ;  /* 0xffffff8002027810 */ /* 0x008fea0007ffe000 */
[----:B------:R-:W-:Y:S04]  /*7d80*/  @P3 IMAD.HI.U32 R3, R2, c[0x0][0x2bc], RZ ;  /* 0x0000af0002033a27 */ /* 0x000fe800078e00ff */
[----:B------:R-:W-:Y:S01]  /*7d90*/  IMAD.MOV.U32 R0, RZ, RZ, R2 ;  /* 0x000000ffff007224 */ /* 0x000fe200078e0002 */
[----:B------:R-:W-:Y:S04]  /*7da0*/  @P3 SHF.R.U32.HI R0, RZ, c[0x0][0x2c0], R3 ;  /* 0x0000b000ff003a19 */ /* 0x000fe80000011603 */
[C---:B----4-:R-:W-:Y:S04]  /*7db0*/  @!P1 IADD3 R3, P0, R0.reuse, R224, RZ ;  /* 0x000000e000039210 */ /* 0x050fe80007f1e0ff */
[----:B-----5:R-:W-:Y:S01]  /*7dc0*/  @!P1 LEA.HI.X.SX32 R5, R0, R201, 0x1, P0 ;  /* 0x000000c900059211 */ /* 0x020fe200000f0eff */
[----:B------:R-:W-:Y:S01]  /*7dd0*/  IMAD.MOV R0, RZ, RZ, -R0 ;  /* 0x000000ffff007224 */ /* 0x000fe200078e0a00 */
[C---:B------:R-:W-:Y:S02]  /*7de0*/  @!P1 LEA R4, P0, R3.reuse, c[0x0][0x2a0], 0x2 ;  /* 0x0000a80003049a11 */ /* 0x040fe400078010ff */
[----:B------:R-:W-:Y:S01]  /*7df0*/  SHF.R.S32.HI R201, RZ, 0x1f, R241 ;  /* 0x0000001fffc97819 */ /* 0x000fe200000114f1 */
[----:B------:R-:W-:Y:S01]  /*7e00*/  IMAD R222, R0, c[0x0][0x2b8], R2 ;  /* 0x0000ae0000de7a24 */ /* 0x000fe200078e0202 */
[----:B------:R-:W-:Y:S02]  /*7e10*/  @!P1 LEA.HI.X R5, R3, c[0x0][0x2a4], R5, 0x2, P0 ;  /* 0x0000a90003059a11 */ /* 0x000fe400000f1405 */
[----:B------:R-:W-:Y:S01]  /*7e20*/  SHF.L.U64.HI R6, R241, 0x1, R201 ;  /* 0x00000001f1067819 */ /* 0x000fe200000102c9 */
[----:B------:R-:W-:Y:S01]  /*7e30*/  IMAD.WIDE.U32 R2, R222, c[0x0][0x1e0], RZ ;  /* 0x00007800de027a25 */ /* 0x000fe200078e00ff */
[----:B------:R-:W-:Y:S01]  /*7e40*/  SHF.R.S32.HI R0, RZ, 0x1f, R222 ;  /* 0x0000001fff007819 */ /* 0x000fe200000114de */
[----:B------:R-:W2:Y:S04]  /*7e50*/  @!P1 LDG.E R221, [R4.64] ;  /* 0x0000000604dd9981 */ /* 0x000ea8000c1e1900 */
[----:B------:R-:W-:Y:S04]  /*7e60*/  IMAD R0, R0, c[0x0][0x1e0], RZ ;  /* 0x0000780000007a24 */ /* 0x000fe800078e02ff */
[----:B------:R-:W-:Y:S04]  /*7e70*/  IMAD R0, R222, c[0x0][0x1e4], R0 ;  /* 0x00007900de007a24 */ /* 0x000fe800078e0200 */
        /* <DEDUP_REMOVED lines=8> */
[----:B------:R-:W-:Y:S02]  /*7f00*/  SHF.R.S32.HI R200, RZ, 0x1f, R228 ;  /* 0x0000001fffc87819 */ /* 0x000fe400000114e4 */
[----:B------:R-:W-:Y:S02]  /*7f10*/  LEA.HI.X R0, R0, c[0x0][0x1cc], R2, 0x1, P0 ;  /* 0x0000730000007a11 */ /* 0x000fe400000f0c02 */
[----:B------:R-:W-:Y:S01]  /*7f20*/  SHF.L.U64.HI R5, R228, 0x1, R200 ;  /* 0x00000001e4057819 */ /* 0x000fe200000102c8 */
[----:B------:R-:W-:-:S05]  /*7f30*/  BRA.DIV ~URZ, `(.L_x_475) ;  /* 0x0000ab527f007947 */ /* 0x000fca000b800000 */
[----:B------:R2:W3:Y:S02]  /*7f40*/  SHFL.IDX PT, R7, R0, RZ, 0x181f ;  /* 0x00181fff00077589 */ /* 0x0004e400000e0000 */
.L_x_526:
[----:B------:R-:W-:-:S05]  /*7f50*/  BRA.DIV ~URZ, `(.L_x_476) ;  /* 0x0000aba27f007947 */ /* 0x000fca000b800000 */
[----:B------:R-:W4:Y:S01]  /*7f60*/  SHFL.IDX PT, R2, R4, RZ, 0x181f ;  /* 0x00181fff04027589 */ /* 0x000f2200000e0000 */
[----:B------:R-:W-:Y:S02]  /*7f70*/  ISETP.GE.AND P2, PT, R228, c[0x0][0x1d4], PT ;  /* 0x00007500e4007a0c */ /* 0x000fe40003f46270 */
[----:B------:R-:W-:Y:S01]  /*7f80*/  ISETP.GE.AND P0, PT, R241, c[0x0][0x1d4], PT ;  /* 0x00007500f1007a0c */ /* 0x000fe20003f06270 */
[----:B------:R-:W5:Y:S04]  /*7f90*/  SHFL.IDX PT, R10, R4, 0x1, 0x181f ;  /* 0x00381f00040a7f89 */ /* 0x000f6800000e0000 */
[----:B------:R-:W2:Y:S04]  /*7fa0*/  SHFL.IDX PT, R11, R0, 0x1, 0x181f ;  /* 0x00381f00000b7f89 */ /* 0x000ea800000e0000 */
[----:B------:R-:W3:Y:S04]  /*7fb0*/  SHFL.IDX PT, R14, R4, 0x2, 0x181f ;  /* 0x00581f00040e7f89 */ /* 0x000ee800000e0000 */
[----:B------:R-:W1:Y:S01]  /*7fc0*/  SHFL.IDX PT, R15, R0, 0x2, 0x181f ;  /* 0x00581f00000f7f89 */ /* 0x000e6200000e0000 */
[C---:B----4-:R-:W-:Y:S02]  /*7fd0*/  IADD3 R8, P6, R2.reuse, R22, RZ ;  /* 0x0000001602087210 */ /* 0x050fe40007fde0ff */
[----:B------:R-:W-:Y:S03]  /*7fe0*/  IADD3 R2, P5, R2, R24, RZ ;  /* 0x0000001802027210 */ /* 0x000fe60007fbe0ff */
[C-C-:B---3--:R-:W-:Y:S01]  /*7ff0*/  IMAD.X R9, R7.reuse, 0x1, R5.reuse, P6 ;  /* 0x0000000107097824 */ /* 0x148fe200030e0605 */
[C---:B-----5:R-:W-:Y:S01]  /*8000*/  IADD3 R12, P6, R10.reuse, R22, RZ ;  /* 0x000000160a0c7210 */ /* 0x060fe20007fde0ff */
[--C-:B------:R-:W-:Y:S01]  /*8010*/  IMAD.X R3, R7, 0x1, R6.reuse, P5 ;  /* 0x0000000107037824 */ /* 0x100fe200028e0606 */
[----:B------:R-:W-:Y:S02]  /*8020*/  IADD3 R10, P5, R10, R24, RZ ;  /* 0x000000180a0a7210 */ /* 0x000fe40007fbe0ff */
[----:B------:R3:W-:Y:S01]  /*8030*/  LDGSTS.E.BYPASS.LTC128B.128 [R219+0x8100], [R8.64], !P2 ;  /* 0x0810000008db7fae */ /* 0x0007e2000d101d46 */
[C-C-:B--2---:R-:W-:Y:S01]  /*8040*/  IMAD.X R13, R11.reuse, 0x1, R5.reuse, P6 ;  /* 0x000000010b0d7824 */ /* 0x144fe200030e0605 */
[----:B------:R-:W-:Y:S01]  /*8050*/  SEL R7, RZ, 0x10, P0 ;  /* 0x00000010ff077807 */ /* 0x000fe20000000000 */
[--C-:B------:R-:W-:Y:S01]  /*8060*/  IMAD.X R11, R11, 0x1, R6.reuse, P5 ;  /* 0x000000010b0b7824 */ /* 0x100fe200028e0606 */
[----:B------:R2:W-:Y:S04]  /*8070*/  LDGSTS.E.BYPASS.LTC128B.128 [R219+0xc100], [R2.64], !P0 ;  /* 0x0c10000002db7fae */ /* 0x0005e8000c101d46 */
[----:B------:R4:W-:Y:S04]  /*8080*/  LDGSTS.E.BYPASS.LTC128B.128 [R219+0x9100], [R12.64], !P2 ;  /* 0x091000000cdb7fae */ /* 0x0009e8000d101d46 */
[----:B------:R5:W-:Y:S01]  /*8090*/  LDGSTS.E.BYPASS.LTC128B.128 [R219+0xd100], [R10.64], !P0 ;  /* 0x0d1000000adb7fae */ /* 0x000be2000c101d46 */
[C---:B---3--:R-:W-:Y:S02]  /*80a0*/  IADD3 R8, P6, R14.reuse, R22, RZ ;  /* 0x000000160e087210 */ /* 0x048fe40007fde0ff */
[----:B--2---:R-:W-:Y:S03]  /*80b0*/  IADD3 R2, P5, R14, R24, RZ ;  /* 0x000000180e027210 */ /* 0x004fe60007fbe0ff */
[C---:B-1----:R-:W-:Y:S02]  /*80c0*/  IMAD.X R9, R15.reuse, 0x1, R5, P6 ;  /* 0x000000010f097824 */ /* 0x042fe400030e0605 */
[----:B------:R-:W-:Y:S03]  /*80d0*/  IMAD.X R3, R15, 0x1, R6, P5 ;  /* 0x000000010f037824 */ /* 0x000fe600028e0606 */
[----:B------:R1:W-:Y:S04]  /*80e0*/  LDGSTS.E.BYPASS.LTC128B.128 [R219+0xa100], [R8.64], !P2 ;  /* 0x0a10000008db7fae */ /* 0x0003e8000d101d46 */
[----:B-----5:R4:W2:Y:S04]  /*80f0*/  SHFL.IDX PT, R10, R0, 0x3, 0x181f ;  /* 0x00781f00000a7f89 */ /* 0x0208a800000e0000 */
[----:B------:R4:W3:Y:S04]  /*8100*/  SHFL.IDX PT, R0, R4, 0x3, 0x181f ;  /* 0x00781f0004007f89 */ /* 0x0008e800000e0000 */
[----:B------:R4:W-:Y:S01]  /*8110*/  LDGSTS.E.BYPASS.LTC128B.128 [R219+0xe100], [R2.64], !P0 ;  /* 0x0e10000002db7fae */ /* 0x0009e2000c101d46 */
[----:B-1----:R-:W-:Y:S04]  /*8120*/  SEL R8, RZ, 0x10, P2 ;  /* 0x00000010ff087807 */ /* 0x002fe80001000000 */
.L_x_527:
[----:B----4-:R-:W-:Y:S02]  /*8130*/  IADD3 R4, -R8, 0x10, RZ ;  /* 0x0000001008047810 */ /* 0x010fe40007ffe1ff */
[C---:B------:R-:W-:Y:S02]  /*8140*/  IADD3 R2, -R7.reuse, 0x10, RZ ;  /* 0x0000001007027810 */ /* 0x040fe40007ffe1ff */
[----:B------:R-:W-:Y:S02]  /*8150*/  LOP3.LUT R4, R4, 0xf, RZ, 0xc0, !PT ;  /* 0x0000000f04047812 */ /* 0x000fe400078ec0ff */
[----:B------:R-:W-:Y:S02]  /*8160*/  ISETP.NE.U32.AND P6, PT, R8, RZ, PT ;  /* 0x000000ff0800720c */ /* 0x000fe40003fc5070 */
[----:B---3--:R-:W-:Y:S02]  /*8170*/  IADD3 R4, P2, P0, R4, R0, R22 ;  /* 0x0000000004047210 */ /* 0x008fe4000785e016 */
        /* <DEDUP_REMOVED lines=10> */
.L_x_474:
[----:B--234-:R-:W-:Y:S05]  /*8220*/  BSYNC B0 ;  /* 0x0000000000007941 */ /* 0x01cfea0003800000 */
.L_x_473:
[----:B-1----:R-:W2:Y:S01]  /*8230*/  LDL R4, [R1+0x3c] ;  /* 0x00003c0001047983 */ /* 0x002ea20000100800 */
[----:B------:R-:W-:Y:S03]  /*8240*/  MOV R0, 0xffffff80 ;  /* 0xffffff8000007802 */ /* 0x000fe60000000f00 */
[----:B------:R-:W2:Y:S02]  /*8250*/  LDL R3, [R1+0x48] ;  /* 0x0000480001037983 */ /* 0x000ea40000100800 */
[----:B------:R-:W-:Y:S02]  /*8260*/  IMAD R0, R226, R0, 0x1 ;  /* 0x00000001e2007424 */ /* 0x000fe400078e0200 */
[----:B------:R-:W3:Y:S04]  /*8270*/  LDL R2, [R1+0x4c] ;  /* 0x00004c0001027983 */ /* 0x000ee80000100800 */
[----:B------:R-:W0:Y:S01]  /*8280*/  LDGDEPBAR ;  /* 0x00000000000079af */ /* 0x000e220000000000 */
[----:B--2---:R-:W-:Y:S02]  /*8290*/  IADD3 R4, R3, R4, RZ ;  /* 0x0000000403047210 */ /* 0x004fe40007ffe0ff */
[----:B------:R-:W-:Y:S02]  /*82a0*/  MOV R3, c[0x0][0x2ac] ;  /* 0x0000ab0000037a02 */ /* 0x000fe40000000f00 */
[----:B---3--:R-:W-:Y:S01]  /*82b0*/  IADD3 R0, -R2, R0, RZ ;  /* 0x0000000002007210 */ /* 0x008fe20007ffe1ff */
[----:B------:R-:W-:Y:S04]  /*82c0*/  @P4 IMAD.HI.U32 R2, R4, c[0x0][0x2c8], RZ ;  /* 0x0000b20004024a27 */ /* 0x000fe800078e00ff */
[----:B------:R-:W-:Y:S01]  /*82d0*/  IMAD R0, R3, c[0x0][0x1d0], R0 ;  /* 0x0000740003007a24 */ /* 0x000fe200078e0200 */
[----:B------:R-:W-:Y:S04]  /*82e0*/  @P4 SHF.R.U32.HI R4, RZ, c[0x0][0x2cc], R2 ;  /* 0x0000b300ff044a19 */ /* 0x000fe80000011602 */
[----:B------:R-:W-:Y:S01]  /*82f0*/  IADD3 R5, R0, -c[0x0][0x168], RZ ;  /* 0x80005a0000057a10 */ /* 0x000fe20007ffe0ff */
[----:B------:R-:W-:-:S05]  /*8300*/  BRA.DIV ~URZ, `(.L_x_477) ;  /* 0x0000ad227f007947 */ /* 0x000fca000b800000 */
[----:B------:R1:W2:Y:S02]  /*8310*/  SHFL.IDX PT, R0, R4, RZ, 0x1c1f ;  /* 0x001c1fff04007589 */ /* 0x0002a400000e0000 */
.L_x_528:
[----:B--2---:R-:W-:Y:S05]  /*8320*/  IMAD.IADD R0, R5, 0x1, R0 ;  /* 0x0000000105007824 */ /* 0x004fea00078e0200 */
[C---:B------:R-:W-:Y:S02]  /*8330*/  ISETP.GT.AND P6, PT, R0.reuse, RZ, PT ;  /* 0x000000ff0000720c */ /* 0x040fe40003fc4270 */
[C---:B------:R-:W-:Y:S02]  /*8340*/  ISETP.GT.AND P5, PT, R0.reuse, 0x1, PT ;  /* 0x000000010000780c */ /* 0x040fe40003fa4270 */
[C---:B------:R-:W-:Y:S02]  /*8350*/  ISETP.GT.AND P2, PT, R0.reuse, 0x8, PT ;  /* 0x000000080000780c */ /* 0x040fe40003f44270 */
[C---:B------:R-:W-:Y:S02]  /*8360*/  ISETP.GT.AND P0, PT, R0.reuse, 0x9, PT ;  /* 0x000000090000780c */ /* 0x040fe40003f04270 */
[----:B------:R-:W-:Y:S02]  /*8370*/  FSEL R6, R163, -INF , P6 ;  /* 0xff800000a3067808 */ /* 0x000fe40003000000 */
[----:B------:R-:W-:Y:S02]  /*8380*/  ISETP.GT.AND P6, PT, R0, 0x10, PT ;  /* 0x000000100000780c */ /* 0x000fe40003fc4270 */
[----:B------:R-:W-:Y:S02]  /*8390*/  FSEL R8, R162, -INF , P5 ;  /* 0xff800000a2087808 */ /* 0x000fe40002800000 */
        /* <DEDUP_REMOVED lines=12> */
[----:B------:R-:W-:Y:S02]  /*8460*/  ISETP.GT.AND P0, PT, R0, 0x29, PT ;  /* 0x000000290000780c */ /* 0x000fe40003f04270 */
[----:B------:R-:W-:Y:S02]  /*8470*/  FSEL R152, R152, -INF , P6 ;  /* 0xff80000098987808 */ /* 0x000fe40003000000 */
[----:B------:R-:W-:Y:S02]  /*8480*/  ISETP.GT.AND P6, PT, R0, 0x30, PT ;  /* 0x000000300000780c */ /* 0x000fe40003fc4270 */
        /* <DEDUP_REMOVED lines=9> */
[C---:B------:R-:W-:Y:S02]  /*8520*/  ISETP.GT.AND P5, PT, R0.reuse, 0x41, PT ;  /* 0x000000410000780c */ /* 0x040fe40003fa4270 */
[----:B------:R-:W-:Y:S02]  /*8530*/  FSEL R164, R27, -INF , P2 ;  /* 0xff8000001ba47808 */ /* 0x000fe40001000000 */
[C---:B------:R-:W-:Y:S02]  /*8540*/  ISETP.GT.AND P2, PT, R0.reuse, 0x48, PT ;  /* 0x000000480000780c */ /* 0x040fe40003f44270 */
[----:B------:R-:W-:Y:S02]  /*8550*/  FSEL R165, R33, -INF , P0 ;  /* 0xff80000021a57808 */ /* 0x000fe40000000000 */
[----:B------:R-:W-:Y:S02]  /*8560*/  ISETP.GT.AND P0, PT, R0, 0x49, PT ;  /* 0x000000490000780c */ /* 0x000fe40003f04270 */
[----:B------:R-:W-:Y:S02]  /*8570*/  FSEL R170, R26, -INF , P6 ;  /* 0xff8000001aaa7808 */ /* 0x000fe40003000000 */
[C---:B------:R-:W-:Y:S02]  /*8580*/  ISETP.GT.AND P6, PT, R0.reuse, 0x50, PT ;  /* 0x000000500000780c */ /* 0x040fe40003fc4270 */
        /* <DEDUP_REMOVED lines=23> */
[----:B------:R-:W-:Y:S02]  /*8700*/  FSEL R237, R18, -INF , P5 ;  /* 0xff80000012ed7808 */ /* 0x000fe40002800000 */
[----:B------:R-:W-:Y:S02]  /*8710*/  FSEL R236, R17, -INF , P2 ;  /* 0xff80000011ec7808 */ /* 0x000fe40001000000 */
[----:B------:R-:W-:Y:S01]  /*8720*/  FSEL R235, R16, -INF , P0 ;  /* 0xff80000010eb7808 */ /* 0x000fe20000000000 */
[----:B------:R-:W-:-:S05]  /*8730*/  BRA.DIV ~URZ, `(.L_x_478) ;  /* 0x0000a9627f007947 */ /* 0x000fca000b800000 */
[----:B------:R-:W-:Y:S01]  /*8740*/  FMNMX.FTZ R2, R6, R69, !PT ;  /* 0x0000004506027209 */ /* 0x000fe20007810000 */
[----:B------:R-:W2:Y:S03]  /*8750*/  SHFL.IDX PT, R0, R4, 0x1, 0x1c1f ;  /* 0x003c1f0004007f89 */ /* 0x000ea600000e0000 */
[----:B------:R-:W-:Y:S04]  /*8760*/  FMNMX.FTZ R2, R8, R2, !PT ;  /* 0x0000000208027209 */ /* 0x000fe80007810000 */
[----:B------:R-:W-:Y:S04]  /*8770*/  FMNMX.FTZ R2, R9, R2, !PT ;  /* 0x0000000209027209 */ /* 0x000fe80007810000 */
[----:B------:R-:W-:Y:S04]  /*8780*/  FMNMX.FTZ R2, R13, R2, !PT ;  /* 0x000000020d027209 */ /* 0x000fe80007810000 */
[----:B------:R-:W-:Y:S04]  /*8790*/  FMNMX.FTZ R2, R32, R2, !PT ;  /* 0x0000000220027209 */ /* 0x000fe80007810000 */
[----:B------:R-:W-:Y:S04]  /*87a0*/  FMNMX.FTZ R2, R40, R2, !PT ;  /* 0x0000000228027209 */ /* 0x000fe80007810000 */
[----:B------:R-:W-:Y:S01]  /*87b0*/  FMNMX.FTZ R2, R41, R2, !PT ;  /* 0x0000000229027209 */ /* 0x000fe20007810000 */
[----:B--2---:R-:W-:Y:S03]  /*87c0*/  IMAD.IADD R0, R5, 0x1, R0 ;  /* 0x0000000105007824 */ /* 0x004fe600078e0200 */
[----:B------:R-:W-:Y:S02]  /*87d0*/  FMNMX.FTZ R2, R49, R2, !PT ;  /* 0x0000000231027209 */ /* 0x000fe40007810000 */
[C---:B------:R-:W-:Y:S02]  /*87e0*/  ISETP.GT.AND P2, PT, R0.reuse, RZ, PT ;  /* 0x000000ff0000720c */ /* 0x040fe40003f44270 */
[C---:B------:R-:W-:Y:S02]  /*87f0*/  ISETP.GT.AND P0, PT, R0.reuse, 0x1, PT ;  /* 0x000000010000780c */ /* 0x040fe40003f04270 */
[----:B------:R-:W-:Y:S02]  /*8800*/  FSEL R7, R169, -INF , P2 ;  /* 0xff800000a9077808 */ /* 0x000fe40001000000 */
[----:B------:R-:W-:Y:S02]  /*8810*/  ISETP.GT.AND P2, PT, R0, 0x8, PT ;  /* 0x000000080000780c */ /* 0x000fe40003f44270 */
[----:B------:R-:W-:Y:S02]  /*8820*/  FSEL R12, R168, -INF , P0 ;  /* 0xff800000a80c7808 */ /* 0x000fe40000000000 */
[----:B-1----:R-:W-:Y:S02]  /*8830*/  FMNMX.FTZ R4, R7, R70, !PT ;  /* 0x0000004607047209 */ /* 0x002fe40007810000 */
[----:B------:R-:W-:Y:S02]  /*8840*/  ISETP.GT.AND P0, PT, R0, 0x9, PT ;  /* 0x000000090000780c */ /* 0x000fe40003f04270 */
[----:B------:R-:W-:Y:S02]  /*8850*/  FSEL R11, R166, -INF , P2 ;  /* 0xff800000a60b7808 */ /* 0x000fe40001000000 */
[----:B------:R-:W-:Y:S02]  /*8860*/  FMNMX.FTZ R4, R12, R4, !PT ;  /* 0x000000040c047209 */ /* 0x000fe40007810000 */
[C---:B------:R-:W-:Y:S02]  /*8870*/  ISETP.GT.AND P2, PT, R0.reuse, 0x10, PT ;  /* 0x000000100000780c */ /* 0x040fe40003f44270 */
[----:B------:R-:W-:Y:S02]  /*8880*/  FSEL R10, R167, -INF , P0 ;  /* 0xff800000a70a7808 */ /* 0x000fe40000000000 */
[----:B------:R-:W-:Y:S02]  /*8890*/  FMNMX.FTZ R4, R11, R4, !PT ;  /* 0x000000040b047209 */ /* 0x000fe40007810000 */
[----:B------:R-:W-:Y:S02]  /*88a0*/  ISETP.GT.AND P0, PT, R0, 0x11, PT ;  /* 0x000000110000780c */ /* 0x000fe40003f04270 */
        /* <DEDUP_REMOVED lines=20> */
[C---:B------:R-:W-:Y:S02]  /*89f0*/  ISETP.GT.AND P0, PT, R0.reuse, 0x29, PT ;  /* 0x000000290000780c */ /* 0x040fe40003f04270 */
        /* <DEDUP_REMOVED lines=83> */
[----:B------:R-:W-:Y:S02]  /*8f30*/  FSEL R225, R67, -INF , P0 ;  /* 0xff80000043e17808 */ /* 0x000fe40000000000 */
[----:B------:R-:W-:Y:S01]  /*8f40*/  FMNMX.FTZ R4, R227, R4, !PT ;  /* 0x00000004e3047209 */ /* 0x000fe20007810000 */
[----:B------:R-:W1:Y:S03]  /*8f50*/  SHFL.BFLY PT, R68, R0, 0x2, 0x1f ;  /* 0x0c401f0000447f89 */ /* 0x000e6600000e0000 */
[----:B------:R-:W-:Y:S05]  /*8f60*/  FMNMX.FTZ R4, R225, R4, !PT ;  /* 0x00000004e1047209 */ /* 0x000fea0007810000 */
[----:B------:R-:W2:Y:S01]  /*8f70*/  SHFL.BFLY PT, R2, R4, 0x2, 0x1f ;  /* 0x0c401f0004027f89 */ /* 0x000ea200000e0000 */
[----:B-1----:R-:W-:Y:S07]  /*8f80*/  FMNMX.FTZ R68, R68, R0, !PT ;  /* 0x0000000044447209 */ /* 0x002fee0007810000 */
[----:B------:R-:W1:Y:S01]  /*8f90*/  SHFL.BFLY PT, R3, R68, 0x1, 0x1f ;  /* 0x0c201f0044037f89 */ /* 0x000e6200000e0000 */
[----:B--2---:R-:W-:Y:S07]  /*8fa0*/  FMNMX.FTZ R4, R4, R2, !PT ;  /* 0x0000000204047209 */ /* 0x004fee0007810000 */
[----:B------:R2:W3:Y:S01]  /*8fb0*/  SHFL.BFLY PT, R0, R4, 0x1, 0x1f ;  /* 0x0c201f0004007f89 */ /* 0x0004e200000e0000 */
[----:B-1----:R-:W-:Y:S07]  /*8fc0*/  FMNMX.FTZ R68, R68, R3, !PT ;  /* 0x0000000344447209 */ /* 0x002fee0007810000 */
.L_x_529:
[C---:B------:R-:W-:Y:S01]  /*8fd0*/  FMUL.FTZ R148, R68.reuse, c[0x0][0x2d0] ;  /* 0x0000b40044947a20 */ /* 0x040fe20000410000 */
[----:B------:R-:W-:Y:S01]  /*8fe0*/  FSETP.NEU.FTZ.AND P0, PT, R68, -INF , PT ;  /* 0xff8000004400780b */ /* 0x000fe20003f1d000 */
[----:B------:R-:W-:Y:S01]  /*8ff0*/  WARPSYNC 0xffffffff ;  /* 0xffffffff00007948 */ /* 0x000fe20003800000 */
[----:B---3--:R-:W-:Y:S01]  /*9000*/  FMNMX.FTZ R3, R0, R4, !PT ;  /* 0x0000000400037209 */ /* 0x008fe20007810000 */
[----:B------:R-:W-:Y:S01]  /*9010*/  LDSM.16.MT88.4 R20, [R209] ;  /* 0x00000000d114783b */ /* 0x000fe20000004200 */
[----:B------:R-:W-:Y:S03]  /*9020*/  FSEL R148, R148, RZ, P0 ;  /* 0x000000ff94947208 */ /* 0x000fe60000000000 */
[----:B------:R-:W-:Y:S02]  /*9030*/  FMUL.FTZ R149, R3, c[0x0][0x2d0] ;  /* 0x0000b40003957a20 */ /* 0x000fe40000410000 */
[--C-:B------:R-:W-:Y:S02]  /*9040*/  FFMA.FTZ R2, R6, c[0x0][0x2d0], -R148.reuse ;  /* 0x0000b40006027a23 */ /* 0x100fe40000010894 */
[--C-:B------:R-:W-:Y:S01]  /*9050*/  FFMA.FTZ R5, R13, c[0x0][0x2d0], -R148.reuse ;  /* 0x0000b4000d057a23 */ /* 0x100fe20000010894 */
[----:B------:R-:W-:Y:S01]  /*9060*/  LDSM.16.MT88.4 R28, [R208] ;  /* 0x00000000d01c783b */ /* 0x000fe20000004200 */
[----:B------:R1:W-:Y:S01]  /*9070*/  MUFU.EX2 R246, R2 ;  /* 0x0000000200f67308 */ /* 0x0003e20000000800 */
[--C-:B------:R-:W-:Y:S06]  /*9080*/  FFMA.FTZ R32, R32, c[0x0][0x2d0], -R148.reuse ;  /* 0x0000b40020207a23 */ /* 0x100fec0000010894 */
[----:B------:R-:W-:Y:S03]  /*9090*/  LDSM.16.MT88.4 R36, [R213] ;  /* 0x00000000d524783b */ /* 0x000fe60000004200 */
[----:B------:R-:W-:Y:S05]  /*90a0*/  MUFU.EX2 R33, R5 ;  /* 0x0000000500217308 */ /* 0x000fea0000000800 */
[----:B------:R-:W-:Y:S05]  /*90b0*/  LDSM.16.MT88.4 R44, [R207+0x4000] ;  /* 0x00400000cf2c783b */ /* 0x000fea0000004200 */
[----:B------:R-:W-:Y:S03]  /*90c0*/  MUFU.EX2 R251, R32 ;  /* 0x0000002000fb7308 */ /* 0x000fe60000000800 */
[----:B------:R-:W-:Y:S01]  /*90d0*/  LDSM.16.MT88.4 R52, [R209+0x4000] ;  /* 0x00400000d134783b */ /* 0x000fe20000004200 */
[--C-:B-1----:R-:W-:Y:S06]  /*90e0*/  FFMA.FTZ R2, R8, c[0x0][0x2d0], -R148.reuse ;  /* 0x0000b40008027a23 */ /* 0x102fec0000010894 */
[----:B------:R1:W3:Y:S01]  /*90f0*/  MUFU.EX2 R43, R2 ;  /* 0x00000002002b7308 */ /* 0x0002e20000000800 */
[----:B------:R-:W-:Y:S01]  /*9100*/  LDSM.16.MT88.4 R60, [R208+0x4000] ;  /* 0x00400000d03c783b */ /* 0x000fe20000004200 */
[--C-:B-1----:R-:W-:Y:S08]  /*9110*/  FFMA.FTZ R2, R9, c[0x0][0x2d0], -R148.reuse ;  /* 0x0000b40009027a23 */ /* 0x102ff00000010894 */
[----:B------:R1:W4:Y:S02]  /*9120*/  MUFU.EX2 R35, R2 ;  /* 0x0000000200237308 */ /* 0x0003240000000800 */
[----:B-1----:R-:W-:Y:S02]  /*9130*/  FSEL R2, R68, RZ, P0 ;  /* 0x000000ff44027208 */ /* 0x002fe40000000000 */
[----:B------:R-:W-:Y:S02]  /*9140*/  FSETP.NEU.FTZ.AND P0, PT, R3, -INF , PT ;  /* 0xff8000000300780b */ /* 0x000fe40003f1d000 */
[----:B---3--:R-:W-:Y:S01]  /*9150*/  F2FP.PACK_AB R144, R43, R246 ;  /* 0x000000f62b90723e */ /* 0x008fe200000000ff */
[----:B------:R-:W-:Y:S01]  /*9160*/  FADD.FTZ R0, -R2, R69 ;  /* 0x0000004502007221 */ /* 0x000fe20000010100 */
[----:B------:R-:W-:Y:S01]  /*9170*/  FSEL R149, R149, RZ, P0 ;  /* 0x000000ff95957208 */ /* 0x000fe20000000000 */
[--C-:B------:R-:W-:Y:S01]  /*9180*/  FFMA.FTZ R69, R152, c[0x0][0x2d0], -R148.reuse ;  /* 0x0000b40098457a23 */ /* 0x100fe20000010894 */
[----:B----4-:R-:W-:Y:S01]  /*9190*/  F2FP.PACK_AB R146, R33, R35 ;  /* 0x000000232192723e */ /* 0x010fe200000000ff */
[----:B------:R-:W-:Y:S02]  /*91a0*/  FMUL.FTZ R0, R0, c[0x0][0x2d0] ;  /* 0x0000b40000007a20 */ /* 0x000fe40000410000 */
[--C-:B------:R-:W-:Y:S02]  /*91b0*/  FFMA.FTZ R48, R48, c[0x0][0x2d0], -R149.reuse ;  /* 0x0000b40030307a23 */ /* 0x100fe40000010895 */
[----:B------:R1:W3:Y:S01]  /*91c0*/  MUFU.EX2 R2, R0 ;  /* 0x0000000000027308 */ /* 0x0002e20000000800 */
[--C-:B--2---:R-:W-:Y:S09]  /*91d0*/  FFMA.FTZ R4, R10, c[0x0][0x2d0], -R149.reuse ;  /* 0x0000b4000a047a23 */ /* 0x104ff20000010895 */
[----:B------:R2:W-:Y:S10]  /*91e0*/  MUFU.EX2 R247, R48 ;  /* 0x0000003000f77308 */ /* 0x0005f40000000800 */
[----:B------:R4:W-:Y:S01]  /*91f0*/  MUFU.EX2 R42, R4 ;  /* 0x00000004002a7308 */ /* 0x0009e20000000800 */
[--C-:B-1----:R-:W-:Y:S02]  /*9200*/  FFMA.FTZ R0, R7, c[0x0][0x2d0], -R149.reuse ;  /* 0x0000b40007007a23 */ /* 0x102fe40000010895 */
[C---:B---3--:R-:W-:Y:S02]  /*9210*/  FMUL.FTZ R5, R2.reuse, R73 ;  /* 0x0000004902057220 */ /* 0x048fe40000410000 */
[C---:B------:R-:W-:Y:S05]  /*9220*/  FMUL.FTZ R8, R2.reuse, R76 ;  /* 0x0000004c02087220 */ /* 0x040fea0000410000 */
[----:B------:R1:W-:Y:S01]  /*9230*/  MUFU.EX2 R245, R0 ;  /* 0x0000000000f57308 */ /* 0x0003e20000000800 */
[C---:B------:R-:W-:Y:S02]  /*9240*/  FMUL.FTZ R9, R2.reuse, R77 ;  /* 0x0000004d02097220 */ /* 0x040fe40000410000 */
[C---:B------:R-:W-:Y:S02]  /*9250*/  FMUL.FTZ R16, R2.reuse, R84 ;  /* 0x0000005402107220 */ /* 0x040fe40000410000 */
[C---:B--2---:R-:W-:Y:S02]  /*9260*/  FMUL.FTZ R48, R2.reuse, R116 ;  /* 0x0000007402307220 */ /* 0x044fe40000410000 */
[C---:B------:R-:W-:Y:S02]  /*9270*/  FMUL.FTZ R17, R2.reuse, R85 ;  /* 0x0000005502117220 */ /* 0x040fe40000410000 */
[C---:B------:R-:W-:Y:S01]  /*9280*/  FMUL.FTZ R24, R2.reuse, R92 ;  /* 0x0000005c02187220 */ /* 0x040fe20000410000 */
[----:B------:R2:W-:Y:S01]  /*9290*/  MUFU.EX2 R116, R69 ;  /* 0x0000004500747308 */ /* 0x0005e20000000800 */
[C---:B------:R-:W-:Y:S02]  /*92a0*/  FMUL.FTZ R25, R2.reuse, R93 ;  /* 0x0000005d02197220 */ /* 0x040fe40000410000 */
[C---:B------:R-:W-:Y:S02]  /*92b0*/  FMUL.FTZ R32, R2.reuse, R100 ;  /* 0x0000006402207220 */ /* 0x040fe40000410000 */
[----:B----4-:R-:W-:Y:S02]  /*92c0*/  FMUL.FTZ R4, R2, R72 ;  /* 0x0000004802047220 */ /* 0x010fe40000410000 */
[--C-:B------:R-:W-:Y:S02]  /*92d0*/  FFMA.FTZ R100, R236, c[0x0][0x2d0], -R148.reuse ;  /* 0x0000b400ec647a23 */ /* 0x100fe40000010894 */
[----:B------:R-:W-:Y:S02]  /*92e0*/  FMUL.FTZ R65, R2, R133 ;  /* 0x0000008502417220 */ /* 0x000fe40000410000 */
[--C-:B-1----:R-:W-:Y:S02]  /*92f0*/  FFMA.FTZ R0, R12, c[0x0][0x2d0], -R149.reuse ;  /* 0x0000b4000c007a23 */ /* 0x102fe40000010895 */
[----:B------:R-:W1:Y:S02]  /*9300*/  LDSM.16.MT88.4 R12, [R207] ;  /* 0x00000000cf0c783b */ /* 0x000e640000004200 */
[----:B------:R3:W4:Y:S01]  /*9310*/  MUFU.EX2 R252, R0 ;  /* 0x0000000000fc7308 */ /* 0x0007220000000800 */
[--C-:B--2---:R-:W-:Y:S09]  /*9320*/  FFMA.FTZ R69, R154, c[0x0][0x2d0], -R148.reuse ;  /* 0x0000b4009a457a23 */ /* 0x104ff20000010894 */
[----:B------:R2:W-:Y:S01]  /*9330*/  MUFU.EX2 R244, R69 ;  /* 0x0000004500f47308 */ /* 0x0005e20000000800 */
[--C-:B---3--:R-:W-:Y:S01]  /*9340*/  FFMA.FTZ R0, R11, c[0x0][0x2d0], -R149.reuse ;  /* 0x0000b4000b007a23 */ /* 0x108fe20000010895 */
[----:B----4-:R-:W-:Y:S08]  /*9350*/  F2FP.PACK_AB R145, R252, R245 ;  /* 0x000000f5fc91723e */ /* 0x010ff000000000ff */
[----:B------:R3:W4:Y:S01]  /*9360*/  MUFU.EX2 R34, R0 ;  /* 0x0000000000227308 */ /* 0x0007220000000800 */
[----:B--2---:R-:W-:Y:S09]  /*9370*/  FFMA.FTZ R69, R156, c[0x0][0x2d0], -R148 ;  /* 0x0000b4009c457a23 */ /* 0x004ff20000010894 */
[----:B------:R2:W-:Y:S01]  /*9380*/  MUFU.EX2 R243, R69 ;  /* 0x0000004500f37308 */ /* 0x0005e20000000800 */
[----:B---3--:R-:W-:Y:S02]  /*9390*/  FSEL R0, R3, RZ, P0 ;  /* 0x000000ff03007208 */ /* 0x008fe40000000000 */
[----:B----4-:R-:W-:Y:S03]  /*93a0*/  F2FP.PACK_AB R147, R42, R34 ;  /* 0x000000222a93723e */ /* 0x010fe600000000ff */
[----:B------:R-:W-:Y:S02]  /*93b0*/  FADD.FTZ R0, -R0, R70 ;  /* 0x0000004600007221 */ /* 0x000fe40000010100 */
[--C-:B------:R-:W-:Y:S02]  /*93c0*/  FFMA.FTZ R70, R237, c[0x0][0x2d0], -R148.reuse ;  /* 0x0000b400ed467a23 */ /* 0x100fe40000010894 */
[----:B------:R-:W-:Y:S02]  /*93d0*/  FMUL.FTZ R0, R0, c[0x0][0x2d0] ;  /* 0x0000b40000007a20 */ /* 0x000fe40000410000 */
[--C-:B--2---:R-:W-:Y:S04]  /*93e0*/  FFMA.FTZ R69, R157, c[0x0][0x2d0], -R148.reuse ;  /* 0x0000b4009d457a23 */ /* 0x104fe80000010894 */
[----:B------:R-:W2:Y:S10]  /*93f0*/  MUFU.EX2 R0, R0 ;  /* 0x0000000000007308 */ /* 0x000eb40000000800 */
[----:B------:R3:W-:Y:S01]  /*9400*/  MUFU.EX2 R242, R69 ;  /* 0x0000004500f27308 */ /* 0x0007e20000000800 */
[C---:B--2---:R-:W-:Y:S02]  /*9410*/  FMUL.FTZ R6, R0.reuse, R74 ;  /* 0x0000004a00067220 */ /* 0x044fe40000410000 */
[C---:B------:R-:W-:Y:S02]  /*9420*/  FMUL.FTZ R7, R0.reuse, R75 ;  /* 0x0000004b00077220 */ /* 0x040fe40000410000 */
[----:B------:R-:W2:Y:S01]  /*9430*/  LDSM.16.MT88.4 R72, [R210+0x4000] ;  /* 0x00400000d248783b */ /* 0x000ea20000004200 */
[C---:B------:R-:W-:Y:S02]  /*9440*/  FMUL.FTZ R10, R0.reuse, R78 ;  /* 0x0000004e000a7220 */ /* 0x040fe40000410000 */
[C---:B------:R-:W-:Y:S02]  /*9450*/  FMUL.FTZ R11, R0.reuse, R79 ;  /* 0x0000004f000b7220 */ /* 0x040fe40000410000 */
[C---:B-1----:R-:W-:Y:S03]  /*9460*/  HMMA.16816.F32 R4, R144.reuse, R12, R4 ;  /* 0x0000000c9004723c */ /* 0x042fe60000001804 */
[----:B------:R-:W1:Y:S02]  /*9470*/  LDSM.16.MT88.4 R76, [R207+0x800] ;  /* 0x00080000cf4c783b */ /* 0x000e640000004200 */
        /* <DEDUP_REMOVED lines=10> */
[----:B------:R-:W4:Y:S01]  /*9520*/  LDSM.16.MT88.4 R80, [R209+0x800] ;  /* 0x00080000d150783b */ /* 0x000f220000004200 */
        /* <DEDUP_REMOVED lines=8> */
[--C-:B---3--:R-:W-:Y:S02]  /*95b0*/  FFMA.FTZ R69, R150, c[0x0][0x2d0], -R149.reuse ;  /* 0x0000b40096457a23 */ /* 0x108fe40000010895 */
[C---:B------:R-:W-:Y:S02]  /*95c0*/  FMUL.FTZ R22, R0.reuse, R90 ;  /* 0x0000005a00167220 */ /* 0x040fe40000410000 */
[----:B------:R3:W-:Y:S02]  /*95d0*/  MUFU.EX2 R240, R69 ;  /* 0x0000004500f07308 */ /* 0x0007e40000000800 */
[C---:B------:R-:W-:Y:S02]  /*95e0*/  FMUL.FTZ R23, R0.reuse, R91 ;  /* 0x0000005b00177220 */ /* 0x040fe40000410000 */
[----:B------:R-:W5:Y:S01]  /*95f0*/  LDSM.16.MT88.4 R88, [R210+0x800] ;  /* 0x00080000d258783b */ /* 0x000f620000004200 */
[C---:B------:R-:W-:Y:S02]  /*9600*/  FMUL.FTZ R51, R0.reuse, R119 ;  /* 0x0000007700337220 */ /* 0x040fe40000410000 */
[C---:B------:R-:W-:Y:S02]  /*9610*/  FMUL.FTZ R66, R0.reuse, R134 ;  /* 0x0000008600427220 */ /* 0x040fe40000410000 */
[C---:B------:R-:W-:Y:S03]  /*9620*/  HMMA.16816.F32 R20, R144.reuse, R28, R20 ;  /* 0x0000001c9014723c */ /* 0x040fe60000001814 */
[----:B------:R-:W-:Y:S04]  /*9630*/  FMUL.FTZ R67, R0, R135 ;  /* 0x0000008700437220 */ /* 0x000fe80000410000 */
[C---:B------:R-:W-:Y:S01]  /*9640*/  FMUL.FTZ R28, R2.reuse, R96 ;  /* 0x00000060021c7220 */ /* 0x040fe20000410000 */
[C---:B------:R-:W-:Y:S04]  /*9650*/  HMMA.16816.F32 R24, R144.reuse, R30, R24 ;  /* 0x0000001e9018723c */ /* 0x040fe80000001818 */
[----:B------:R-:W-:Y:S01]  /*9660*/  FMUL.FTZ R29, R2, R97 ;  /* 0x00000061021d7220 */ /* 0x000fe20000410000 */
[----:B------:R-:W-:Y:S01]  /*9670*/  MOV R97, R35 ;  /* 0x0000002300617202 */ /* 0x000fe20000000f00 */
[C---:B------:R-:W-:Y:S01]  /*9680*/  FMUL.FTZ R35, R0.reuse, R103 ;  /* 0x0000006700237220 */ /* 0x040fe20000410000 */
[----:B------:R-:W-:Y:S01]  /*9690*/  MOV R96, R43 ;  /* 0x0000002b00607202 */ /* 0x000fe20000000f00 */
[C---:B------:R-:W-:Y:S01]  /*96a0*/  FMUL.FTZ R30, R0.reuse, R98 ;  /* 0x00000062001e7220 */ /* 0x040fe20000410000 */
[----:B------:R-:W-:Y:S03]  /*96b0*/  MOV R98, R34 ;  /* 0x0000002200627202 */ /* 0x000fe60000000f00 */
[----:B------:R-:W-:Y:S01]  /*96c0*/  FMUL.FTZ R31, R0, R99 ;  /* 0x00000063001f7220 */ /* 0x000fe20000410000 */
[----:B------:R-:W-:Y:S01]  /*96d0*/  MOV R99, R33 ;  /* 0x0000002100637202 */ /* 0x000fe20000000f00 */
[--C-:B------:R-:W-:Y:S02]  /*96e0*/  FFMA.FTZ R103, R227, c[0x0][0x2d0], -R149.reuse ;  /* 0x0000b400e3677a23 */ /* 0x100fe40000010895 */
[----:B------:R-:W-:Y:S02]  /*96f0*/  FMUL.FTZ R33, R2, R101 ;  /* 0x0000006502217220 */ /* 0x000fe40000410000 */
[--C-:B------:R-:W-:Y:S01]  /*9700*/  FFMA.FTZ R101, R230, c[0x0][0x2d0], -R149.reuse ;  /* 0x0000b400e6657a23 */ /* 0x100fe20000010895 */
[C---:B------:R-:W-:Y:S03]  /*9710*/  HMMA.16816.F32 R28, R144.reuse, R36, R28 ;  /* 0x00000024901c723c */ /* 0x040fe6000000181c */
[----:B------:R-:W-:Y:S02]  /*9720*/  FMUL.FTZ R34, R0, R102 ;  /* 0x0000006600227220 */ /* 0x000fe40000410000 */
[--C-:B------:R-:W-:Y:S02]  /*9730*/  FFMA.FTZ R102, R229, c[0x0][0x2d0], -R149.reuse ;  /* 0x0000b400e5667a23 */ /* 0x100fe40000010895 */
[--C-:B------:R-:W-:Y:S02]  /*9740*/  FFMA.FTZ R36, R40, c[0x0][0x2d0], -R148.reuse ;  /* 0x0000b40028247a23 */ /* 0x100fe40000010894 */
[--C-:B---3--:R-:W-:Y:S01]  /*9750*/  FFMA.FTZ R69, R151, c[0x0][0x2d0], -R149.reuse ;  /* 0x0000b40097457a23 */ /* 0x108fe20000010895 */
[C---:B------:R-:W-:Y:S01]  /*9760*/  HMMA.16816.F32 R32, R144.reuse, R38, R32 ;  /* 0x000000269020723c */ /* 0x040fe20000001820 */
[----:B------:R3:W-:Y:S02]  /*9770*/  MUFU.EX2 R250, R36 ;  /* 0x0000002400fa7308 */ /* 0x0007e40000000800 */
[--C-:B------:R-:W-:Y:S02]  /*9780*/  FFMA.FTZ R40, R41, c[0x0][0x2d0], -R148.reuse ;  /* 0x0000b40029287a23 */ /* 0x100fe40000010894 */
[----:B------:R-:W-:Y:S02]  /*9790*/  FMUL.FTZ R37, R2, R105 ;  /* 0x0000006902257220 */ /* 0x000fe40000410000 */
[C---:B------:R-:W-:Y:S02]  /*97a0*/  FMUL.FTZ R38, R0.reuse, R106 ;  /* 0x0000006a00267220 */ /* 0x040fe40000410000 */
[----:B------:R-:W-:Y:S02]  /*97b0*/  FMUL.FTZ R39, R0, R107 ;  /* 0x0000006b00277220 */ /* 0x000fe40000410000 */
[----:B------:R1:W-:Y:S01]  /*97c0*/  MUFU.EX2 R127, R69 ;  /* 0x00000045007f7308 */ /* 0x0003e20000000800 */
[----:B------:R-:W-:Y:S02]  /*97d0*/  FMUL.FTZ R41, R2, R109 ;  /* 0x0000006d02297220 */ /* 0x000fe40000410000 */
[----:B------:R-:W-:Y:S01]  /*97e0*/  FMUL.FTZ R43, R0, R111 ;  /* 0x0000006f002b7220 */ /* 0x000fe20000410000 */
[----:B------:R-:W-:Y:S06]  /*97f0*/  MOV R111, R97 ;  /* 0x00000061006f7202 */ /* 0x000fec0000000f00 */
[----:B------:R2:W-:Y:S01]  /*9800*/  MUFU.EX2 R249, R40 ;  /* 0x0000002800f97308 */ /* 0x0005e20000000800 */
[C---:B---3--:R-:W-:Y:S02]  /*9810*/  FMUL.FTZ R36, R2.reuse, R104 ;  /* 0x0000006802247220 */ /* 0x048fe40000410000 */
[----:B------:R-:W3:Y:S04]  /*9820*/  LDL.LU R104, [R1+0x8] ;  /* 0x0000080001687983 */ /* 0x000ee80000300800 */
[----:B------:R-:W3:Y:S01]  /*9830*/  LDL.LU R109, [R1+0xc] ;  /* 0x00000c00016d7983 */ /* 0x000ee20000300800 */
[C---:B------:R-:W-:Y:S03]  /*9840*/  HMMA.16816.F32 R36, R144.reuse, R44, R36 ;  /* 0x0000002c9024723c */ /* 0x040fe60000001824 */
[--C-:B-1----:R-:W-:Y:S04]  /*9850*/  FFMA.FTZ R69, R153, c[0x0][0x2d0], -R149.reuse ;  /* 0x0000b40099457a23 */ /* 0x102fe80000010895 */
[--C-:B------:R-:W-:Y:S01]  /*9860*/  FFMA.FTZ R44, R49, c[0x0][0x2d0], -R148.reuse ;  /* 0x0000b400312c7a23 */ /* 0x100fe20000010894 */
[----:B------:R1:W-:Y:S01]  /*9870*/  MUFU.EX2 R126, R69 ;  /* 0x00000045007e7308 */ /* 0x0003e20000000800 */
[C---:B------:R-:W-:Y:S03]  /*9880*/  FMUL.FTZ R45, R2.reuse, R113 ;  /* 0x00000071022d7220 */ /* 0x040fe60000410000 */
[C---:B------:R-:W-:Y:S02]  /*9890*/  FMUL.FTZ R49, R2.reuse, R117 ;  /* 0x0000007502317220 */ /* 0x040fe40000410000 */
[----:B--2---:R-:W-:Y:S01]  /*98a0*/  FMUL.FTZ R40, R2, R108 ;  /* 0x0000006c02287220 */ /* 0x004fe20000410000 */
[----:B------:R-:W-:Y:S01]  /*98b0*/  MOV R108, R42 ;  /* 0x0000002a006c7202 */ /* 0x000fe20000000f00 */
[C---:B------:R-:W-:Y:S01]  /*98c0*/  FMUL.FTZ R42, R0.reuse, R110 ;  /* 0x0000006e002a7220 */ /* 0x040fe20000410000 */
[----:B------:R-:W-:Y:S01]  /*98d0*/  MOV R110, R98 ;  /* 0x00000062006e7202 */ /* 0x000fe20000000f00 */
[----:B------:R2:W-:Y:S05]  /*98e0*/  MUFU.EX2 R248, R44 ;  /* 0x0000002c00f87308 */ /* 0x0005ea0000000800 */
[C---:B------:R-:W-:Y:S07]  /*98f0*/  HMMA.16816.F32 R40, R144.reuse, R46, R40 ;  /* 0x0000002e9028723c */ /* 0x040fee0000001828 */
[C---:B------:R-:W-:Y:S02]  /*9900*/  FMUL.FTZ R46, R0.reuse, R114 ;  /* 0x00000072002e7220 */ /* 0x040fe40000410000 */
[----:B------:R-:W-:Y:S03]  /*9910*/  FMUL.FTZ R47, R0, R115 ;  /* 0x00000073002f7220 */ /* 0x000fe60000410000 */
[--C-:B-1----:R-:W-:Y:S02]  /*9920*/  FFMA.FTZ R69, R155, c[0x0][0x2d0], -R149.reuse ;  /* 0x0000b4009b457a23 */ /* 0x102fe40000010895 */
[----:B--2---:R-:W-:Y:S07]  /*9930*/  FMUL.FTZ R44, R2, R112 ;  /* 0x00000070022c7220 */ /* 0x004fee0000410000 */
[C---:B------:R-:W-:Y:S07]  /*9940*/  HMMA.16816.F32 R44, R144.reuse, R52, R44 ;  /* 0x00000034902c723c */ /* 0x040fee000000182c */
[--C-:B------:R-:W-:Y:S01]  /*9950*/  FFMA.FTZ R52, R56, c[0x0][0x2d0], -R149.reuse ;  /* 0x0000b40038347a23 */ /* 0x100fe20000010895 */
[C---:B------:R-:W-:Y:S03]  /*9960*/  HMMA.16816.F32 R48, R144.reuse, R54, R48 ;  /* 0x000000369030723c */ /* 0x040fe60000001830 */
[----:B------:R1:W2:Y:S01]  /*9970*/  MUFU.EX2 R119, R52 ;  /* 0x0000003400777308 */ /* 0x0002a20000000800 */
[--C-:B------:R-:W-:Y:S02]  /*9980*/  FFMA.FTZ R56, R57, c[0x0][0x2d0], -R149.reuse ;  /* 0x0000b40039387a23 */ /* 0x100fe40000010895 */
[C---:B------:R-:W-:Y:S02]  /*9990*/  FMUL.FTZ R57, R2.reuse, R125 ;  /* 0x0000007d02397220 */ /* 0x040fe40000410000 */
[----:B------:R-:W-:Y:S04]  /*99a0*/  FMUL.FTZ R53, R2, R121 ;  /* 0x0000007902357220 */ /* 0x000fe80000410000 */
[C---:B------:R-:W-:Y:S01]  /*99b0*/  FMUL.FTZ R54, R0.reuse, R122 ;  /* 0x0000007a00367220 */ /* 0x040fe20000410000 */
[----:B------:R2:W-:Y:S01]  /*99c0*/  MUFU.EX2 R125, R69 ;  /* 0x00000045007d7308 */ /* 0x0005e20000000800 */
[----:B------:R-:W-:Y:S09]  /*99d0*/  FMUL.FTZ R55, R0, R123 ;  /* 0x0000007b00377220 */ /* 0x000ff20000410000 */
[----:B------:R4:W-:Y:S01]  /*99e0*/  MUFU.EX2 R118, R56 ;  /* 0x0000003800767308 */ /* 0x0009e20000000800 */
[----:B-1----:R-:W-:Y:S07]  /*99f0*/  FMUL.FTZ R52, R2, R120 ;  /* 0x0000007802347220 */ /* 0x002fee0000410000 */
[C---:B------:R-:W-:Y:S03]  /*9a00*/  HMMA.16816.F32 R52, R144.reuse, R60, R52 ;  /* 0x0000003c9034723c */ /* 0x040fe60000001834 */
[--C-:B--2---:R-:W-:Y:S04]  /*9a10*/  FFMA.FTZ R69, R162, c[0x0][0x2d0], -R148.reuse ;  /* 0x0000b400a2457a23 */ /* 0x104fe80000010894 */
[--C-:B------:R-:W-:Y:S02]  /*9a20*/  FFMA.FTZ R60, R64, c[0x0][0x2d0], -R149.reuse ;  /* 0x0000b400403c7a23 */ /* 0x100fe40000010895 */
[C---:B------:R-:W-:Y:S02]  /*9a30*/  FMUL.FTZ R61, R2.reuse, R129 ;  /* 0x00000081023d7220 */ /* 0x040fe40000410000 */
[----:B------:R1:W2:Y:S01]  /*9a40*/  MUFU.EX2 R117, R60 ;  /* 0x0000003c00757308 */ /* 0x0002a20000000800 */
[C---:B------:R-:W-:Y:S01]  /*9a50*/  FMUL.FTZ R64, R2.reuse, R132 ;  /* 0x0000008402407220 */ /* 0x040fe20000410000 */
[----:B------:R-:W-:Y:S01]  /*9a60*/  MOV R132, R96 ;  /* 0x0000006000847202 */ /* 0x000fe20000000f00 */
[----:B----4-:R-:W-:Y:S07]  /*9a70*/  FMUL.FTZ R56, R2, R124 ;  /* 0x0000007c02387220 */ /* 0x010fee0000410000 */
[C---:B------:R-:W-:Y:S01]  /*9a80*/  HMMA.16816.F32 R56, R144.reuse, R62, R56 ;  /* 0x0000003e9038723c */ /* 0x040fe20000001838 */
[----:B------:R4:W-:Y:S06]  /*9a90*/  MUFU.EX2 R124, R69 ;  /* 0x00000045007c7308 */ /* 0x0009ec0000000800 */
[C---:B------:R-:W-:Y:S02]  /*9aa0*/  FMUL.FTZ R62, R0.reuse, R130 ;  /* 0x00000082003e7220 */ /* 0x040fe40000410000 */
[----:B------:R-:W-:Y:S03]  /*9ab0*/  FMUL.FTZ R63, R0, R131 ;  /* 0x00000083003f7220 */ /* 0x000fe60000410000 */
[----:B-1----:R-:W-:Y:S07]  /*9ac0*/  FMUL.FTZ R60, R2, R128 ;  /* 0x00000080023c7220 */ /* 0x002fee0000410000 */
[C---:B------:R-:W-:Y:S03]  /*9ad0*/  HMMA.16816.F32 R60, R144.reuse, R72, R60 ;  /* 0x00000048903c723c */ /* 0x040fe6000000183c */
[--C-:B----4-:R-:W-:Y:S04]  /*9ae0*/  FFMA.FTZ R69, R163, c[0x0][0x2d0], -R148.reuse ;  /* 0x0000b400a3457a23 */ /* 0x110fe80000010894 */
[----:B------:R-:W-:Y:S01]  /*9af0*/  F2FP.PACK_AB R73, R119, R247 ;  /* 0x000000f77749723e */ /* 0x000fe200000000ff */
[----:B------:R-:W-:Y:S01]  /*9b00*/  HMMA.16816.F32 R64, R144, R74, R64 ;  /* 0x0000004a9040723c */ /* 0x000fe20000001840 */
[----:B------:R1:W-:Y:S03]  /*9b10*/  MUFU.EX2 R239, R69 ;  /* 0x0000004500ef7308 */ /* 0x0003e60000000800 */
[----:B------:R-:W-:Y:S03]  /*9b20*/  F2FP.PACK_AB R72, R250, R251 ;  /* 0x000000fbfa48723e */ /* 0x000fe600000000ff */
[----:B--2---:R-:W-:Y:S02]  /*9b30*/  F2FP.PACK_AB R75, R117, R118 ;  /* 0x00000076754b723e */ /* 0x004fe400000000ff */
[----:B------:R-:W-:Y:S02]  /*9b40*/  F2FP.PACK_AB R74, R248, R249 ;  /* 0x000000f9f84a723e */ /* 0x000fe400000000ff */
[----:B------:R-:W-:Y:S05]  /*9b50*/  MUFU.EX2 R145, R100 ;  /* 0x0000006400917308 */ /* 0x000fea0000000800 */
[C---:B------:R-:W-:Y:S05]  /*9b60*/  HMMA.16816.F32 R4, R72.reuse, R76, R4 ;  /* 0x0000004c4804723c */ /* 0x040fea0000001804 */
[----:B------:R-:W-:Y:S03]  /*9b70*/  MUFU.EX2 R144, R101 ;  /* 0x0000006500907308 */ /* 0x000fe60000000800 */
[C---:B------:R-:W-:Y:S01]  /*9b80*/  HMMA.16816.F32 R8, R72.reuse, R78, R8 ;  /* 0x0000004e4808723c */ /* 0x040fe20000001808 */
[----:B------:R-:W2:Y:S03]  /*9b90*/  LDSM.16.MT88.4 R76, [R207+0x4800] ;  /* 0x00480000cf4c783b */ /* 0x000ea60000004200 */
[--C-:B-1----:R-:W-:Y:S03]  /*9ba0*/  FFMA.FTZ R69, R164, c[0x0][0x2d0], -R148.reuse ;  /* 0x0000b400a4457a23 */ /* 0x102fe60000010894 */
[----:B------:R-:W-:Y:S01]  /*9bb0*/  MUFU.EX2 R146, R70 ;  /* 0x0000004600927308 */ /* 0x000fe20000000800 */
[C---:B------:R-:W-:Y:S08]  /*9bc0*/  HMMA.16816.F32 R12, R72.reuse, R80, R12 ;  /* 0x00000050480c723c */ /* 0x040ff0000000180c */
[C---:B------:R-:W-:Y:S01]  /*9bd0*/  HMMA.16816.F32 R16, R72.reuse, R82, R16 ;  /* 0x000000524810723c */ /* 0x040fe20000001810 */
[----:B------:R1:W-:Y:S01]  /*9be0*/  MUFU.EX2 R107, R69 ;  /* 0x00000045006b7308 */ /* 0x0003e20000000800 */
[----:B------:R-:W4:Y:S06]  /*9bf0*/  LDSM.16.MT88.4 R80, [R209+0x4800] ;  /* 0x00480000d150783b */ /* 0x000f2c0000004200 */
[C---:B------:R-:W-:Y:S03]  /*9c00*/  HMMA.16816.F32 R20, R72.reuse, R84, R20 ;  /* 0x000000544814723c */ /* 0x040fe60000001814 */
[----:B------:R-:W2:Y:S05]  /*9c10*/  MUFU.EX2 R70, R102 ;  /* 0x0000006600467308 */ /* 0x000eaa0000000800 */
[C---:B------:R-:W-:Y:S01]  /*9c20*/  HMMA.16816.F32 R24, R72.reuse, R86, R24 ;  /* 0x000000564818723c */ /* 0x040fe20000001818 */
[----:B------:R-:W4:Y:S07]  /*9c30*/  LDSM.16.MT88.4 R84, [R208+0x4800] ;  /* 0x00480000d054783b */ /* 0x000f2e0000004200 */
[C---:B-----5:R-:W-:Y:S04]  /*9c40*/  HMMA.16816.F32 R28, R72.reuse, R88, R28 ;  /* 0x00000058481c723c */ /* 0x060fe8000000181c */
[----:B-1----:R-:W-:Y:S02]  /*9c50*/  FFMA.FTZ R69, R165, c[0x0][0x2d0], -R148 ;  /* 0x0000b400a5457a23 */ /* 0x002fe40000010894 */
[----:B------:R-:W5:Y:S02]  /*9c60*/  LDL R165, [R1+0x4] ;  /* 0x0000040001a57983 */ /* 0x000f640000100800 */
[C---:B------:R-:W-:Y:S01]  /*9c70*/  HMMA.16816.F32 R32, R72.reuse, R90, R32 ;  /* 0x0000005a4820723c */ /* 0x040fe20000001820 */
[----:B------:R1:W-:Y:S01]  /*9c80*/  MUFU.EX2 R164, R69 ;  /* 0x0000004500a47308 */ /* 0x0003e20000000800 */
[----:B------:R-:W1:Y:S02]  /*9c90*/  LDSM.16.MT88.4 R88, [R210+0x4800] ;  /* 0x00480000d258783b */ /* 0x000e640000004200 */
[----:B--2---:R-:W-:Y:S04]  /*9ca0*/  F2FP.PACK_AB R133, R70, R144 ;  /* 0x000000904685723e */ /* 0x004fe800000000ff */
[C---:B------:R-:W-:Y:S08]  /*9cb0*/  HMMA.16816.F32 R36, R72.reuse, R76, R36 ;  /* 0x0000004c4824723c */ /* 0x040ff00000001824 */
[C---:B------:R-:W-:Y:S01]  /*9cc0*/  HMMA.16816.F32 R40, R72.reuse, R78, R40 ;  /* 0x0000004e4828723c */ /* 0x040fe20000001828 */
[----:B------:R-:W2:Y:S07]  /*9cd0*/  LDSM.16.MT88.4 R76, [R207+0x1000] ;  /* 0x00100000cf4c783b */ /* 0x000eae0000004200 */
[C---:B----4-:R-:W-:Y:S04]  /*9ce0*/  HMMA.16816.F32 R44, R72.reuse, R80, R44 ;  /* 0x00000050482c723c */ /* 0x050fe8000000182c */
[--C-:B-1----:R-:W-:Y:S04]  /*9cf0*/  FFMA.FTZ R69, R158, c[0x0][0x2d0], -R149.reuse ;  /* 0x0000b4009e457a23 */ /* 0x102fe80000010895 */
[C---:B------:R-:W-:Y:S01]  /*9d00*/  HMMA.16816.F32 R48, R72.reuse, R82, R48 ;  /* 0x000000524830723c */ /* 0x040fe20000001830 */
[----:B------:R1:W4:Y:S01]  /*9d10*/  MUFU.EX2 R106, R69 ;  /* 0x00000045006a7308 */ /* 0x0003220000000800 */
[----:B------:R-:W2:Y:S06]  /*9d20*/  LDSM.16.MT88.4 R80, [R208+0x1000] ;  /* 0x00100000d050783b */ /* 0x000eac0000004200 */
[C---:B------:R-:W-:Y:S08]  /*9d30*/  HMMA.16816.F32 R52, R72.reuse, R84, R52 ;  /* 0x000000544834723c */ /* 0x040ff00000001834 */
[C---:B------:R-:W-:Y:S01]  /*9d40*/  HMMA.16816.F32 R56, R72.reuse, R86, R56 ;  /* 0x000000564838723c */ /* 0x040fe20000001838 */
[----:B------:R-:W4:Y:S07]  /*9d50*/  LDSM.16.MT88.4 R84, [R210+0x1000] ;  /* 0x00100000d254783b */ /* 0x000f2e0000004200 */
[C---:B------:R-:W-:Y:S04]  /*9d60*/  HMMA.16816.F32 R60, R72.reuse, R88, R60 ;  /* 0x00000058483c723c */ /* 0x040fe8000000183c */
[----:B-1----:R-:W-:Y:S04]  /*9d70*/  FFMA.FTZ R69, R159, c[0x0][0x2d0], -R149 ;  /* 0x0000b4009f457a23 */ /* 0x002fe80000010895 */
[----:B------:R-:W-:Y:S01]  /*9d80*/  HMMA.16816.F32 R64, R72, R90, R64 ;  /* 0x0000005a4840723c */ /* 0x000fe20000001840 */
[----:B------:R1:W1:Y:S01]  /*9d90*/  MUFU.EX2 R105, R69 ;  /* 0x0000004500697308 */ /* 0x0002620000000800 */
[----:B------:R-:W-:Y:S05]  /*9da0*/  LDSM.16.MT88.4 R88, [R209+0x5000] ;  /* 0x00500000d158783b */ /* 0x000fea0000004200 */
[----:B------:R-:W-:Y:S02]  /*9db0*/  F2FP.PACK_AB R72, R244, R116 ;  /* 0x00000074f448723e */ /* 0x000fe400000000ff */
[----:B------:R-:W-:Y:S03]  /*9dc0*/  F2FP.PACK_AB R73, R127, R240 ;  /* 0x000000f07f49723e */ /* 0x000fe600000000ff */
[----:B------:R-:W-:Y:S02]  /*9dd0*/  F2FP.PACK_AB R75, R125, R126 ;  /* 0x0000007e7d4b723e */ /* 0x000fe400000000ff */
[----:B------:R-:W-:Y:S01]  /*9de0*/  F2FP.PACK_AB R74, R242, R243 ;  /* 0x000000f3f24a723e */ /* 0x000fe200000000ff */
[----:B---3--:R-:W-:Y:S06]  /*9df0*/  FFMA.FTZ R104, R2, R104, R246 ;  /* 0x0000006802687223 */ /* 0x008fec00000100f6 */
[C---:B--2---:R-:W-:Y:S03]  /*9e00*/  HMMA.16816.F32 R4, R72.reuse, R76, R4 ;  /* 0x0000004c4804723c */ /* 0x044fe60000001804 */
[----:B------:R-:W-:Y:S01]  /*9e10*/  FFMA.FTZ R2, R0, R109, R245 ;  /* 0x0000006d00027223 */ /* 0x000fe200000100f5 */
[----:B------:R-:W-:Y:S01]  /*9e20*/  MOV R109, R99 ;  /* 0x00000063006d7202 */ /* 0x000fe20000000f00 */
[--C-:B-1----:R-:W-:Y:S01]  /*9e30*/  FFMA.FTZ R69, R160, c[0x0][0x2d0], -R149.reuse ;  /* 0x0000b400a0457a23 */ /* 0x102fe20000010895 */
[----:B------:R-:W-:Y:S01]  /*9e40*/  LDSM.16.MT88.4 R96, [R209+0x7000] ;  /* 0x00700000d160783b */ /* 0x000fe20000004200 */
[----:B------:R-:W-:Y:S01]  /*9e50*/  FADD.FTZ R0, R132, R104 ;  /* 0x0000006884007221 */ /* 0x000fe20000010000 */
[C---:B------:R-:W-:Y:S01]  /*9e60*/  HMMA.16816.F32 R8, R72.reuse, R78, R8 ;  /* 0x0000004e4808723c */ /* 0x040fe20000001808 */
[----:B------:R1:W2:Y:S03]  /*9e70*/  MUFU.EX2 R163, R69 ;  /* 0x0000004500a37308 */ /* 0x0002a60000000800 */
[----:B------:R-:W-:Y:S02]  /*9e80*/  FADD.FTZ R0, R111, R0 ;  /* 0x000000006f007221 */ /* 0x000fe40000010000 */
[----:B------:R-:W3:Y:S01]  /*9e90*/  LDSM.16.MT88.4 R76, [R207+0x5000] ;  /* 0x00500000cf4c783b */ /* 0x000ee20000004200 */
[----:B------:R-:W-:Y:S01]  /*9ea0*/  FADD.FTZ R2, R252, R2 ;  /* 0x00000002fc027221 */ /* 0x000fe20000010000 */
[C---:B------:R-:W-:Y:S04]  /*9eb0*/  HMMA.16816.F32 R12, R72.reuse, R92, R12 ;  /* 0x0000005c480c723c */ /* 0x040fe8000000180c */
[----:B------:R-:W-:Y:S02]  /*9ec0*/  FADD.FTZ R2, R110, R2 ;  /* 0x000000026e027221 */ /* 0x000fe40000010000 */
[----:B------:R-:W-:Y:S02]  /*9ed0*/  FADD.FTZ R0, R109, R0 ;  /* 0x000000006d007221 */ /* 0x000fe40000010000 */
[C---:B------:R-:W-:Y:S01]  /*9ee0*/  HMMA.16816.F32 R16, R72.reuse, R94, R16 ;  /* 0x0000005e4810723c */ /* 0x040fe20000001810 */
[----:B------:R-:W-:Y:S03]  /*9ef0*/  LDSM.16.MT88.4 R92, [R209+0x1800] ;  /* 0x00180000d15c783b */ /* 0x000fe60000004200 */
[----:B------:R-:W-:Y:S02]  /*9f00*/  FADD.FTZ R2, R108, R2 ;  /* 0x000000026c027221 */ /* 0x000fe40000010000 */
[----:B------:R-:W-:Y:S02]  /*9f10*/  FADD.FTZ R0, R251, R0 ;  /* 0x00000000fb007221 */ /* 0x000fe40000010000 */
[C---:B------:R-:W-:Y:S01]  /*9f20*/  HMMA.16816.F32 R20, R72.reuse, R80, R20 ;  /* 0x000000504814723c */ /* 0x040fe20000001814 */
[----:B------:R-:W-:Y:S03]  /*9f30*/  LDSM.16.MT88.4 R108, [R207+0x7800] ;  /* 0x00780000cf6c783b */ /* 0x000fe60000004200 */
[--C-:B-1----:R-:W-:Y:S02]  /*9f40*/  FFMA.FTZ R69, R161, c[0x0][0x2d0], -R149.reuse ;  /* 0x0000b400a1457a23 */ /* 0x102fe40000010895 */
[----:B------:R-:W-:Y:S02]  /*9f50*/  FADD.FTZ R2, R247, R2 ;  /* 0x00000002f7027221 */ /* 0x000fe40000010000 */
[C---:B------:R-:W-:Y:S01]  /*9f60*/  HMMA.16816.F32 R24, R72.reuse, R82, R24 ;  /* 0x000000524818723c */ /* 0x040fe20000001818 */
[----:B------:R1:W-:Y:S01]  /*9f70*/  MUFU.EX2 R162, R69 ;  /* 0x0000004500a27308 */ /* 0x0003e20000000800 */
[----:B------:R-:W2:Y:S02]  /*9f80*/  LDSM.16.MT88.4 R80, [R208+0x5000] ;  /* 0x00500000d050783b */ /* 0x000ea40000004200 */
[----:B------:R-:W-:Y:S02]  /*9f90*/  FADD.FTZ R2, R119, R2 ;  /* 0x0000000277027221 */ /* 0x000fe40000010000 */
[----:B------:R-:W-:Y:S02]  /*9fa0*/  FADD.FTZ R0, R250, R0 ;  /* 0x00000000fa007221 */ /* 0x000fe40000010000 */
[C---:B----4-:R-:W-:Y:S04]  /*9fb0*/  HMMA.16816.F32 R28, R72.reuse, R84, R28 ;  /* 0x00000054481c723c */ /* 0x050fe8000000181c */
[----:B------:R-:W-:Y:S02]  /*9fc0*/  FADD.FTZ R2, R118, R2 ;  /* 0x0000000276027221 */ /* 0x000fe40000010000 */
[----:B------:R-:W-:Y:S02]  /*9fd0*/  FADD.FTZ R0, R249, R0 ;  /* 0x00000000f9007221 */ /* 0x000fe40000010000 */
[C---:B------:R-:W-:Y:S01]  /*9fe0*/  HMMA.16816.F32 R32, R72.reuse, R86, R32 ;  /* 0x000000564820723c */ /* 0x040fe20000001820 */
[----:B------:R-:W4:Y:S03]  /*9ff0*/  LDSM.16.MT88.4 R84, [R210+0x5000] ;  /* 0x00500000d254783b */ /* 0x000f260000004200 */
[----:B------:R-:W-:Y:S02]  /*a000*/  FADD.FTZ R2, R117, R2 ;  /* 0x0000000275027221 */ /* 0x000fe40000010000 */
[----:B------:R-:W-:Y:S02]  /*a010*/  FADD.FTZ R0, R248, R0 ;  /* 0x00000000f8007221 */ /* 0x000fe40000010000 */
[C---:B---3--:R-:W-:Y:S04]  /*a020*/  HMMA.16816.F32 R36, R72.reuse, R76, R36 ;  /* 0x0000004c4824723c */ /* 0x048fe80000001824 */
[----:B-1----:R-:W-:Y:S02]  /*a030*/  FFMA.FTZ R69, R170, c[0x0][0x2d0], -R148 ;  /* 0x0000b400aa457a23 */ /* 0x002fe40000010894 */
[----:B------:R-:W-:Y:S02]  /*a040*/  FADD.FTZ R0, R116, R0 ;  /* 0x0000000074007221 */ /* 0x000fe40000010000 */
[C---:B------:R-:W-:Y:S01]  /*a050*/  HMMA.16816.F32 R40, R72.reuse, R78, R40 ;  /* 0x0000004e4828723c */ /* 0x040fe20000001828 */
[----:B------:R1:W3:Y:S01]  /*a060*/  MUFU.EX2 R115, R69 ;  /* 0x0000004500737308 */ /* 0x0002e20000000800 */
[----:B------:R-:W3:Y:S02]  /*a070*/  LDSM.16.MT88.4 R76, [R207+0x1800] ;  /* 0x00180000cf4c783b */ /* 0x000ee40000004200 */
[----:B------:R-:W-:Y:S02]  /*a080*/  FADD.FTZ R2, R240, R2 ;  /* 0x00000002f0027221 */ /* 0x000fe40000010000 */
[----:B------:R-:W-:Y:S02]  /*a090*/  FADD.FTZ R0, R244, R0 ;  /* 0x00000000f4007221 */ /* 0x000fe40000010000 */
[C---:B------:R-:W-:Y:S02]  /*a0a0*/  HMMA.16816.F32 R44, R72.reuse, R88, R44 ;  /* 0x00000058482c723c */ /* 0x040fe4000000182c */
[----:B------:R-:W-:Y:S02]  /*a0b0*/  LDSM.16.MT88.4 R116, [R209+0x7800] ;  /* 0x00780000d174783b */ /* 0x000fe40000004200 */
[----:B------:R-:W-:Y:S02]  /*a0c0*/  FADD.FTZ R2, R127, R2 ;  /* 0x000000027f027221 */ /* 0x000fe40000010000 */
[----:B------:R-:W-:Y:S02]  /*a0d0*/  FADD.FTZ R0, R243, R0 ;  /* 0x00000000f3007221 */ /* 0x000fe40000010000 */
[C---:B------:R-:W-:Y:S02]  /*a0e0*/  HMMA.16816.F32 R48, R72.reuse, R90, R48 ;  /* 0x0000005a4830723c */ /* 0x040fe40000001830 */
[----:B------:R-:W3:Y:S02]  /*a0f0*/  LDSM.16.MT88.4 R88, [R208+0x1800] ;  /* 0x00180000d058783b */ /* 0x000ee40000004200 */
[----:B------:R-:W-:Y:S02]  /*a100*/  FADD.FTZ R2, R126, R2 ;  /* 0x000000027e027221 */ /* 0x000fe40000010000 */
[----:B------:R-:W-:Y:S02]  /*a110*/  FADD.FTZ R0, R242, R0 ;  /* 0x00000000f2007221 */ /* 0x000fe40000010000 */
[C---:B--2---:R-:W-:Y:S04]  /*a120*/  HMMA.16816.F32 R52, R72.reuse, R80, R52 ;  /* 0x000000504834723c */ /* 0x044fe80000001834 */
[----:B-1----:R-:W-:Y:S02]  /*a130*/  FFMA.FTZ R69, R171, c[0x0][0x2d0], -R148 ;  /* 0x0000b400ab457a23 */ /* 0x002fe40000010894 */
[----:B------:R-:W-:Y:S02]  /*a140*/  FADD.FTZ R2, R125, R2 ;  /* 0x000000027d027221 */ /* 0x000fe40000010000 */
[C---:B------:R-:W-:Y:S01]  /*a150*/  HMMA.16816.F32 R56, R72.reuse, R82, R56 ;  /* 0x000000524838723c */ /* 0x040fe20000001838 */
[----:B------:R1:W2:Y:S01]  /*a160*/  MUFU.EX2 R161, R69 ;  /* 0x0000004500a17308 */ /* 0x0002a20000000800 */
[----:B------:R-:W2:Y:S02]  /*a170*/  LDSM.16.MT88.4 R80, [R210+0x1800] ;  /* 0x00180000d250783b */ /* 0x000ea40000004200 */
[----:B------:R-:W-:Y:S02]  /*a180*/  FADD.FTZ R0, R124, R0 ;  /* 0x000000007c007221 */ /* 0x000fe40000010000 */
[----:B------:R-:W-:Y:S02]  /*a190*/  FADD.FTZ R2, R106, R2 ;  /* 0x000000026a027221 */ /* 0x000fe40000010000 */
[C---:B----4-:R-:W-:Y:S04]  /*a1a0*/  HMMA.16816.F32 R60, R72.reuse, R84, R60 ;  /* 0x00000054483c723c */ /* 0x050fe8000000183c */
[----:B------:R-:W-:Y:S02]  /*a1b0*/  FADD.FTZ R2, R105, R2 ;  /* 0x0000000269027221 */ /* 0x000fe40000010000 */
[----:B------:R-:W-:Y:S02]  /*a1c0*/  FADD.FTZ R0, R239, R0 ;  /* 0x00000000ef007221 */ /* 0x000fe40000010000 */
[----:B------:R-:W-:Y:S01]  /*a1d0*/  HMMA.16816.F32 R64, R72, R86, R64 ;  /* 0x000000564840723c */ /* 0x000fe20000001840 */
[----:B------:R-:W-:Y:S03]  /*a1e0*/  LDSM.16.MT88.4 R84, [R209+0x5800] ;  /* 0x00580000d154783b */ /* 0x000fe60000004200 */
[----:B------:R-:W-:Y:S02]  /*a1f0*/  FADD.FTZ R0, R107, R0 ;  /* 0x000000006b007221 */ /* 0x000fe40000010000 */
[----:B------:R-:W-:Y:S01]  /*a200*/  FADD.FTZ R2, R163, R2 ;  /* 0x00000002a3027221 */ /* 0x000fe20000010000 */
[----:B------:R-:W-:Y:S01]  /*a210*/  F2FP.PACK_AB R72, R239, R124 ;  /* 0x0000007cef48723e */ /* 0x000fe200000000ff */
[C---:B------:R-:W-:Y:S01]  /*a220*/  FADD.FTZ R0, R164.reuse, R0 ;  /* 0x00000000a4007221 */ /* 0x040fe20000010000 */
[----:B------:R-:W-:Y:S01]  /*a230*/  F2FP.PACK_AB R74, R164, R107 ;  /* 0x0000006ba44a723e */ /* 0x000fe200000000ff */
[----:B------:R-:W-:Y:S02]  /*a240*/  LDSM.16.MT88.4 R124, [R208+0x7800] ;  /* 0x00780000d07c783b */ /* 0x000fe40000004200 */
[----:B-1----:R-:W-:Y:S01]  /*a250*/  FFMA.FTZ R69, R172, c[0x0][0x2d0], -R148 ;  /* 0x0000b400ac457a23 */ /* 0x002fe20000010894 */
[----:B------:R-:W-:Y:S01]  /*a260*/  F2FP.PACK_AB R73, R105, R106 ;  /* 0x0000006a6949723e */ /* 0x000fe200000000ff */
[----:B---3--:R-:W-:Y:S01]  /*a270*/  FADD.FTZ R0, R115, R0 ;  /* 0x0000000073007221 */ /* 0x008fe20000010000 */
[C---:B------:R-:W-:Y:S01]  /*a280*/  F2FP.PACK_AB R75, R162.reuse, R163 ;  /* 0x000000a3a24b723e */ /* 0x040fe200000000ff */
[----:B------:R1:W3:Y:S01]  /*a290*/  MUFU.EX2 R114, R69 ;  /* 0x0000004500727308 */ /* 0x0002e20000000800 */
[----:B------:R-:W-:Y:S02]  /*a2a0*/  FADD.FTZ R2, R162, R2 ;  /* 0x00000002a2027221 */ /* 0x000fe40000010000 */
[----:B--2---:R-:W-:Y:S03]  /*a2b0*/  FADD.FTZ R0, R161, R0 ;  /* 0x00000000a1007221 */ /* 0x004fe60000010000 */
[C---:B------:R-:W-:Y:S08]  /*a2c0*/  HMMA.16816.F32 R4, R72.reuse, R76, R4 ;  /* 0x0000004c4804723c */ /* 0x040ff00000001804 */
[C---:B------:R-:W-:Y:S01]  /*a2d0*/  HMMA.16816.F32 R8, R72.reuse, R78, R8 ;  /* 0x0000004e4808723c */ /* 0x040fe20000001808 */
[----:B------:R-:W2:Y:S07]  /*a2e0*/  LDSM.16.MT88.4 R76, [R207+0x5800] ;  /* 0x00580000cf4c783b */ /* 0x000eae0000004200 */
[C---:B------:R-:W-:Y:S04]  /*a2f0*/  HMMA.16816.F32 R12, R72.reuse, R92, R12 ;  /* 0x0000005c480c723c */ /* 0x040fe8000000180c */
[----:B-1----:R-:W-:Y:S02]  /*a300*/  FFMA.FTZ R69, R173, c[0x0][0x2d0], -R148 ;  /* 0x0000b400ad457a23 */ /* 0x002fe40000010894 */
[----:B---3--:R-:W-:Y:S02]  /*a310*/  FADD.FTZ R0, R114, R0 ;  /* 0x0000000072007221 */ /* 0x008fe40000010000 */
[C---:B------:R-:W-:Y:S01]  /*a320*/  HMMA.16816.F32 R16, R72.reuse, R94, R16 ;  /* 0x0000005e4810723c */ /* 0x040fe20000001810 */
[----:B------:R1:W3:Y:S01]  /*a330*/  MUFU.EX2 R160, R69 ;  /* 0x0000004500a07308 */ /* 0x0002e20000000800 */
[----:B------:R-:W-:Y:S06]  /*a340*/  LDSM.16.MT88.4 R92, [R210+0x5800] ;  /* 0x00580000d25c783b */ /* 0x000fec0000004200 */
[C---:B------:R-:W-:Y:S08]  /*a350*/  HMMA.16816.F32 R20, R72.reuse, R88, R20 ;  /* 0x000000584814723c */ /* 0x040ff00000001814 */
[C---:B------:R-:W-:Y:S01]  /*a360*/  HMMA.16816.F32 R24, R72.reuse, R90, R24 ;  /* 0x0000005a4818723c */ /* 0x040fe20000001818 */
[----:B------:R-:W4:Y:S07]  /*a370*/  LDSM.16.MT88.4 R88, [R208+0x5800] ;  /* 0x00580000d058783b */ /* 0x000f2e0000004200 */
[C---:B------:R-:W-:Y:S04]  /*a380*/  HMMA.16816.F32 R28, R72.reuse, R80, R28 ;  /* 0x00000050481c723c */ /* 0x040fe8000000181c */
[--C-:B-1----:R-:W-:Y:S02]  /*a390*/  FFMA.FTZ R69, R166, c[0x0][0x2d0], -R149.reuse ;  /* 0x0000b400a6457a23 */ /* 0x102fe40000010895 */
[----:B---3--:R-:W-:Y:S02]  /*a3a0*/  FADD.FTZ R0, R160, R0 ;  /* 0x00000000a0007221 */ /* 0x008fe40000010000 */
[C---:B------:R-:W-:Y:S01]  /*a3b0*/  HMMA.16816.F32 R32, R72.reuse, R82, R32 ;  /* 0x000000524820723c */ /* 0x040fe20000001820 */
[----:B------:R1:W3:Y:S01]  /*a3c0*/  MUFU.EX2 R113, R69 ;  /* 0x0000004500717308 */ /* 0x0002e20000000800 */
[----:B------:R-:W-:Y:S06]  /*a3d0*/  LDSM.16.MT88.4 R80, [R209+0x2000] ;  /* 0x00200000d150783b */ /* 0x000fec0000004200 */
[C---:B--2---:R-:W-:Y:S03]  /*a3e0*/  HMMA.16816.F32 R36, R72.reuse, R76, R36 ;  /* 0x0000004c4824723c */ /* 0x044fe60000001824 */
[C---:B-----5:R-:W-:Y:S05]  /*a3f0*/  ISETP.GT.AND P0, PT, R226.reuse, R165, PT ;  /* 0x000000a5e200720c */ /* 0x060fea0003f04270 */
[C---:B------:R-:W-:Y:S01]  /*a400*/  HMMA.16816.F32 R40, R72.reuse, R78, R40 ;  /* 0x0000004e4828723c */ /* 0x040fe20000001828 */
[----:B------:R-:W2:Y:S03]  /*a410*/  LDSM.16.MT88.4 R76, [R207+0x2000] ;  /* 0x00200000cf4c783b */ /* 0x000ea60000004200 */
[----:B------:R-:W-:Y:S04]  /*a420*/  IADD3 R226, R226, -0x1, RZ ;  /* 0xffffffffe2e27810 */ /* 0x000fe80007ffe0ff */
[C---:B------:R-:W-:Y:S04]  /*a430*/  HMMA.16816.F32 R44, R72.reuse, R84, R44 ;  /* 0x00000054482c723c */ /* 0x040fe8000000182c */
[--C-:B-1----:R-:W-:Y:S02]  /*a440*/  FFMA.FTZ R69, R167, c[0x0][0x2d0], -R149.reuse ;  /* 0x0000b400a7457a23 */ /* 0x102fe40000010895 */
[----:B---3--:R-:W-:Y:S02]  /*a450*/  FADD.FTZ R2, R113, R2 ;  /* 0x0000000271027221 */ /* 0x008fe40000010000 */
        /* <DEDUP_REMOVED lines=8> */
[----:B---3--:R-:W-:Y:S02]  /*a4e0*/  FADD.FTZ R2, R112, R2 ;  /* 0x0000000270027221 */ /* 0x008fe40000010000 */
[----:B------:R-:W-:Y:S01]  /*a4f0*/  HMMA.16816.F32 R64, R72, R94, R64 ;  /* 0x0000005e4840723c */ /* 0x000fe20000001840 */
[----:B------:R1:W3:Y:S01]  /*a500*/  MUFU.EX2 R159, R69 ;  /* 0x00000045009f7308 */ /* 0x0002e20000000800 */
[----:B------:R-:W-:Y:S05]  /*a510*/  LDSM.16.MT88.4 R92, [R209+0x2800] ;  /* 0x00280000d15c783b */ /* 0x000fea0000004200 */
[----:B------:R-:W-:Y:S02]  /*a520*/  F2FP.PACK_AB R72, R161, R115 ;  /* 0x00000073a148723e */ /* 0x000fe400000000ff */
[----:B------:R-:W-:Y:S03]  /*a530*/  F2FP.PACK_AB R74, R160, R114 ;  /* 0x00000072a04a723e */ /* 0x000fe600000000ff */
[----:B------:R-:W-:Y:S01]  /*a540*/  F2FP.PACK_AB R73, R112, R113 ;  /* 0x000000717049723e */ /* 0x000fe200000000ff */
[--C-:B-1----:R-:W-:Y:S02]  /*a550*/  FFMA.FTZ R69, R169, c[0x0][0x2d0], -R149.reuse ;  /* 0x0000b400a9457a23 */ /* 0x102fe40000010895 */
[----:B---3--:R-:W-:Y:S02]  /*a560*/  FADD.FTZ R2, R159, R2 ;  /* 0x000000029f027221 */ /* 0x008fe40000010000 */
[----:B------:R1:W3:Y:S02]  /*a570*/  MUFU.EX2 R158, R69 ;  /* 0x00000045009e7308 */ /* 0x0002e40000000800 */
[----:B-1----:R-:W-:Y:S01]  /*a580*/  FFMA.FTZ R69, R202, c[0x0][0x2d0], -R148 ;  /* 0x0000b400ca457a23 */ /* 0x002fe20000010894 */
[C---:B---3--:R-:W-:Y:S01]  /*a590*/  F2FP.PACK_AB R75, R158.reuse, R159 ;  /* 0x0000009f9e4b723e */ /* 0x048fe200000000ff */
[----:B------:R-:W-:Y:S06]  /*a5a0*/  FADD.FTZ R2, R158, R2 ;  /* 0x000000029e027221 */ /* 0x000fec0000010000 */
[----:B------:R1:W3:Y:S01]  /*a5b0*/  MUFU.EX2 R157, R69 ;  /* 0x00000045009d7308 */ /* 0x0002e20000000800 */
[C---:B--2---:R-:W-:Y:S08]  /*a5c0*/  HMMA.16816.F32 R4, R72.reuse, R76, R4 ;  /* 0x0000004c4804723c */ /* 0x044ff00000001804 */
[C---:B------:R-:W-:Y:S01]  /*a5d0*/  HMMA.16816.F32 R8, R72.reuse, R78, R8 ;  /* 0x0000004e4808723c */ /* 0x040fe20000001808 */
[----:B------:R-:W2:Y:S07]  /*a5e0*/  LDSM.16.MT88.4 R76, [R207+0x6000] ;  /* 0x00600000cf4c783b */ /* 0x000eae0000004200 */
[C---:B------:R-:W-:Y:S04]  /*a5f0*/  HMMA.16816.F32 R12, R72.reuse, R80, R12 ;  /* 0x00000050480c723c */ /* 0x040fe8000000180c */
[----:B-1----:R-:W-:Y:S02]  /*a600*/  FFMA.FTZ R69, R203, c[0x0][0x2d0], -R148 ;  /* 0x0000b400cb457a23 */ /* 0x002fe40000010894 */
[----:B---3--:R-:W-:Y:S02]  /*a610*/  FADD.FTZ R0, R157, R0 ;  /* 0x000000009d007221 */ /* 0x008fe40000010000 */
[C---:B------:R-:W-:Y:S01]  /*a620*/  HMMA.16816.F32 R16, R72.reuse, R82, R16 ;  /* 0x000000524810723c */ /* 0x040fe20000001810 */
[----:B------:R1:W3:Y:S01]  /*a630*/  MUFU.EX2 R123, R69 ;  /* 0x00000045007b7308 */ /* 0x0002e20000000800 */
[----:B------:R-:W2:Y:S06]  /*a640*/  LDSM.16.MT88.4 R80, [R209+0x6000] ;  /* 0x00600000d150783b */ /* 0x000eac0000004200 */
[C---:B-----5:R-:W-:Y:S08]  /*a650*/  HMMA.16816.F32 R20, R72.reuse, R84, R20 ;  /* 0x000000544814723c */ /* 0x060ff00000001814 */
[C---:B------:R-:W-:Y:S01]  /*a660*/  HMMA.16816.F32 R24, R72.reuse, R86, R24 ;  /* 0x000000564818723c */ /* 0x040fe20000001818 */
[----:B------:R-:W5:Y:S07]  /*a670*/  LDSM.16.MT88.4 R84, [R208+0x6000] ;  /* 0x00600000d054783b */ /* 0x000f6e0000004200 */
[C---:B----4-:R-:W-:Y:S04]  /*a680*/  HMMA.16816.F32 R28, R72.reuse, R88, R28 ;  /* 0x00000058481c723c */ /* 0x050fe8000000181c */
[----:B-1----:R-:W-:Y:S02]  /*a690*/  FFMA.FTZ R69, R211, c[0x0][0x2d0], -R148 ;  /* 0x0000b400d3457a23 */ /* 0x002fe40000010894 */
[C---:B---3--:R-:W-:Y:S02]  /*a6a0*/  FADD.FTZ R0, R123.reuse, R0 ;  /* 0x000000007b007221 */ /* 0x048fe40000010000 */
[C---:B------:R-:W-:Y:S01]  /*a6b0*/  HMMA.16816.F32 R32, R72.reuse, R90, R32 ;  /* 0x0000005a4820723c */ /* 0x040fe20000001820 */
[----:B------:R1:W3:Y:S01]  /*a6c0*/  MUFU.EX2 R122, R69 ;  /* 0x00000045007a7308 */ /* 0x0002e20000000800 */
[----:B------:R-:W4:Y:S06]  /*a6d0*/  LDSM.16.MT88.4 R88, [R210+0x6000] ;  /* 0x00600000d258783b */ /* 0x000f2c0000004200 */
        /* <DEDUP_REMOVED lines=13> */
[--C-:B-1----:R-:W-:Y:S02]  /*a7b0*/  FFMA.FTZ R69, R174, c[0x0][0x2d0], -R149.reuse ;  /* 0x0000b400ae457a23 */ /* 0x102fe40000010895 */
[C---:B---3--:R-:W-:Y:S02]  /*a7c0*/  FADD.FTZ R0, R156.reuse, R0 ;  /* 0x000000009c007221 */ /* 0x048fe40000010000 */
[----:B------:R-:W-:Y:S01]  /*a7d0*/  HMMA.16816.F32 R64, R72, R90, R64 ;  /* 0x0000005a4840723c */ /* 0x000fe20000001840 */
[----:B------:R1:W3:Y:S01]  /*a7e0*/  MUFU.EX2 R121, R69 ;  /* 0x0000004500797308 */ /* 0x0002e20000000800 */
[----:B------:R-:W-:Y:S05]  /*a7f0*/  LDSM.16.MT88.4 R88, [R209+0x6800] ;  /* 0x00680000d158783b */ /* 0x000fea0000004200 */
[----:B------:R-:W-:Y:S02]  /*a800*/  F2FP.PACK_AB R72, R123, R157 ;  /* 0x0000009d7b48723e */ /* 0x000fe400000000ff */
[----:B------:R-:W-:Y:S03]  /*a810*/  F2FP.PACK_AB R74, R156, R122 ;  /* 0x0000007a9c4a723e */ /* 0x000fe600000000ff */
[--C-:B-1----:R-:W-:Y:S02]  /*a820*/  FFMA.FTZ R69, R175, c[0x0][0x2d0], -R149.reuse ;  /* 0x0000b400af457a23 */ /* 0x102fe40000010895 */
[----:B---3--:R-:W-:Y:S02]  /*a830*/  FADD.FTZ R2, R121, R2 ;  /* 0x0000000279027221 */ /* 0x008fe40000010000 */
[----:B------:R1:W3:Y:S02]  /*a840*/  MUFU.EX2 R120, R69 ;  /* 0x0000004500787308 */ /* 0x0002e40000000800 */
[--C-:B-1----:R-:W-:Y:S01]  /*a850*/  FFMA.FTZ R69, R200, c[0x0][0x2d0], -R149.reuse ;  /* 0x0000b400c8457a23 */ /* 0x102fe20000010895 */
[C---:B---3--:R-:W-:Y:S01]  /*a860*/  F2FP.PACK_AB R73, R120.reuse, R121 ;  /* 0x000000797849723e */ /* 0x048fe200000000ff */
[----:B------:R-:W-:Y:S06]  /*a870*/  FADD.FTZ R2, R120, R2 ;  /* 0x0000000278027221 */ /* 0x000fec0000010000 */
[----:B------:R1:W3:Y:S02]  /*a880*/  MUFU.EX2 R155, R69 ;  /* 0x00000045009b7308 */ /* 0x0002e40000000800 */
[--C-:B-1----:R-:W-:Y:S02]  /*a890*/  FFMA.FTZ R69, R201, c[0x0][0x2d0], -R149.reuse ;  /* 0x0000b400c9457a23 */ /* 0x102fe40000010895 */
[----:B---3--:R-:W-:Y:S06]  /*a8a0*/  FADD.FTZ R2, R155, R2 ;  /* 0x000000029b027221 */ /* 0x008fec0000010000 */
        /* <DEDUP_REMOVED lines=17> */
[C---:B-----5:R-:W-:Y:S04]  /*a9c0*/  HMMA.16816.F32 R28, R72.reuse, R84, R28 ;  /* 0x00000054481c723c */ /* 0x060fe8000000181c */
[----:B-1----:R-:W-:Y:S02]  /*a9d0*/  FFMA.FTZ R69, R233, c[0x0][0x2d0], -R148 ;  /* 0x0000b400e9457a23 */ /* 0x002fe40000010894 */
[C---:B---3--:R-:W-:Y:S02]  /*a9e0*/  FADD.FTZ R0, R131.reuse, R0 ;  /* 0x0000000083007221 */ /* 0x048fe40000010000 */
[C---:B------:R-:W-:Y:S01]  /*a9f0*/  HMMA.16816.F32 R32, R72.reuse, R86, R32 ;  /* 0x000000564820723c */ /* 0x040fe20000001820 */
[----:B------:R1:W3:Y:S01]  /*aa00*/  MUFU.EX2 R130, R69 ;  /* 0x0000004500827308 */ /* 0x0002e20000000800 */
[----:B------:R-:W5:Y:S06]  /*aa10*/  LDSM.16.MT88.4 R84, [R210+0x6800] ;  /* 0x00680000d254783b */ /* 0x000f6c0000004200 */
        /* <DEDUP_REMOVED lines=9> */
[C---:B----4-:R-:W-:Y:S08]  /*aab0*/  HMMA.16816.F32 R52, R72.reuse, R80, R52 ;  /* 0x000000504834723c */ /* 0x050ff00000001834 */
[C---:B------:R-:W-:Y:S01]  /*aac0*/  HMMA.16816.F32 R56, R72.reuse, R82, R56 ;  /* 0x000000524838723c */ /* 0x040fe20000001838 */
[----:B------:R-:W4:Y:S07]  /*aad0*/  LDSM.16.MT88.4 R80, [R209+0x3000] ;  /* 0x00300000d150783b */ /* 0x000f2e0000004200 */
[C---:B-----5:R-:W-:Y:S04]  /*aae0*/  HMMA.16816.F32 R60, R72.reuse, R84, R60 ;  /* 0x00000054483c723c */ /* 0x060fe8000000183c */
[--C-:B-1----:R-:W-:Y:S02]  /*aaf0*/  FFMA.FTZ R69, R218, c[0x0][0x2d0], -R149.reuse ;  /* 0x0000b400da457a23 */ /* 0x102fe40000010895 */
[C---:B---3--:R-:W-:Y:S02]  /*ab00*/  FADD.FTZ R0, R152.reuse, R0 ;  /* 0x0000000098007221 */ /* 0x048fe40000010000 */
[----:B------:R-:W-:Y:S01]  /*ab10*/  HMMA.16816.F32 R64, R72, R86, R64 ;  /* 0x000000564840723c */ /* 0x000fe20000001840 */
[----:B------:R1:W3:Y:S01]  /*ab20*/  MUFU.EX2 R129, R69 ;  /* 0x0000004500817308 */ /* 0x0002e20000000800 */
[----:B------:R-:W5:Y:S05]  /*ab30*/  LDSM.16.MT88.4 R84, [R207+0x7000] ;  /* 0x00700000cf54783b */ /* 0x000f6a0000004200 */
        /* <DEDUP_REMOVED lines=10> */
[----:B------:R-:W-:Y:S06]  /*abe0*/  FFMA.FTZ R149, R225, c[0x0][0x2d0], -R149 ;  /* 0x0000b400e1957a23 */ /* 0x000fec0000010895 */
[----:B------:R-:W1:Y:S01]  /*abf0*/  MUFU.EX2 R150, R69 ;  /* 0x0000004500967308 */ /* 0x000e620000000800 */
[----:B---3--:R-:W-:Y:S09]  /*ac00*/  FADD.FTZ R2, R151, R2 ;  /* 0x0000000297027221 */ /* 0x008ff20000010000 */
[----:B------:R-:W-:Y:S01]  /*ac10*/  MUFU.EX2 R149, R149 ;  /* 0x0000009500957308 */ /* 0x000fe20000000800 */
[----:B-1----:R-:W-:Y:S01]  /*ac20*/  F2FP.PACK_AB R75, R150, R151 ;  /* 0x00000097964b723e */ /* 0x002fe200000000ff */
[--C-:B------:R-:W-:Y:S02]  /*ac30*/  FFMA.FTZ R69, R238, c[0x0][0x2d0], -R148.reuse ;  /* 0x0000b400ee457a23 */ /* 0x100fe40000010894 */
[----:B------:R-:W-:Y:S06]  /*ac40*/  FFMA.FTZ R148, R235, c[0x0][0x2d0], -R148 ;  /* 0x0000b400eb947a23 */ /* 0x000fec0000010894 */
[----:B------:R-:W1:Y:S01]  /*ac50*/  MUFU.EX2 R147, R69 ;  /* 0x0000004500937308 */ /* 0x000e620000000800 */
[C---:B--2---:R-:W-:Y:S08]  /*ac60*/  HMMA.16816.F32 R4, R72.reuse, R76, R4 ;  /* 0x0000004c4804723c */ /* 0x044ff00000001804 */
[C---:B------:R-:W-:Y:S01]  /*ac70*/  HMMA.16816.F32 R8, R72.reuse, R78, R8 ;  /* 0x0000004e4808723c */ /* 0x040fe20000001808 */
[----:B------:R-:W2:Y:S01]  /*ac80*/  LDSM.16.MT88.4 R76, [R208+0x7000] ;  /* 0x00700000d04c783b */ /* 0x000ea20000004200 */
[----:B------:R3:W3:Y:S06]  /*ac90*/  MUFU.EX2 R69, R103 ;  /* 0x0000006700457308 */ /* 0x0006ec0000000800 */
[C---:B----4-:R-:W-:Y:S04]  /*aca0*/  HMMA.16816.F32 R12, R72.reuse, R80, R12 ;  /* 0x00000050480c723c */ /* 0x050fe8000000180c */
[----:B------:R-:W4:Y:S01]  /*acb0*/  MUFU.EX2 R148, R148 ;  /* 0x0000009400947308 */ /* 0x000f220000000800 */
[----:B-1----:R-:W-:Y:S03]  /*acc0*/  F2FP.PACK_AB R132, R146, R147 ;  /* 0x000000939284723e */ /* 0x002fe600000000ff */
[C---:B------:R-:W-:Y:S01]  /*acd0*/  HMMA.16816.F32 R16, R72.reuse, R82, R16 ;  /* 0x000000524810723c */ /* 0x040fe20000001810 */
[----:B------:R-:W1:Y:S07]  /*ace0*/  LDSM.16.MT88.4 R80, [R210+0x7000] ;  /* 0x00700000d250783b */ /* 0x000e6e0000004200 */
[C---:B------:R-:W-:Y:S01]  /*acf0*/  HMMA.16816.F32 R20, R72.reuse, R88, R20 ;  /* 0x000000584814723c */ /* 0x040fe20000001814 */
[----:B---3--:R-:W-:Y:S03]  /*ad00*/  LDSM.16.MT88.4 R100, [R210+0x3800] ;  /* 0x00380000d264783b */ /* 0x008fe60000004200 */
[----:B------:R-:W-:Y:S04]  /*ad10*/  F2FP.PACK_AB R135, R149, R69 ;  /* 0x000000459587723e */ /* 0x000fe800000000ff */
[C---:B------:R-:W-:Y:S01]  /*ad20*/  HMMA.16816.F32 R24, R72.reuse, R90, R24 ;  /* 0x0000005a4818723c */ /* 0x040fe20000001818 */
[----:B------:R-:W-:Y:S03]  /*ad30*/  LDSM.16.MT88.4 R88, [R209+0x3800] ;  /* 0x00380000d158783b */ /* 0x000fe60000004200 */
[----:B----4-:R-:W-:Y:S04]  /*ad40*/  F2FP.PACK_AB R134, R148, R145 ;  /* 0x000000919486723e */ /* 0x010fe800000000ff */
[C---:B------:R-:W-:Y:S08]  /*ad50*/  HMMA.16816.F32 R28, R72.reuse, R92, R28 ;  /* 0x0000005c481c723c */ /* 0x040ff0000000181c */
[C---:B------:R-:W-:Y:S01]  /*ad60*/  HMMA.16816.F32 R32, R72.reuse, R94, R32 ;  /* 0x0000005e4820723c */ /* 0x040fe20000001820 */
[----:B------:R-:W-:Y:S07]  /*ad70*/  LDSM.16.MT88.4 R92, [R208+0x3800] ;  /* 0x00380000d05c783b */ /* 0x000fee0000004200 */
[C---:B-----5:R-:W-:Y:S08]  /*ad80*/  HMMA.16816.F32 R36, R72.reuse, R84, R36 ;  /* 0x000000544824723c */ /* 0x060ff00000001824 */
[C---:B------:R-:W-:Y:S01]  /*ad90*/  HMMA.16816.F32 R40, R72.reuse, R86, R40 ;  /* 0x000000564828723c */ /* 0x040fe20000001828 */
[----:B------:R-:W3:Y:S07]  /*ada0*/  LDSM.16.MT88.4 R84, [R207+0x3800] ;  /* 0x00380000cf54783b */ /* 0x000eee0000004200 */
[C---:B------:R-:W-:Y:S08]  /*adb0*/  HMMA.16816.F32 R44, R72.reuse, R96, R44 ;  /* 0x00000060482c723c */ /* 0x040ff0000000182c */
[C---:B------:R-:W-:Y:S08]  /*adc0*/  HMMA.16816.F32 R48, R72.reuse, R98, R48 ;  /* 0x000000624830723c */ /* 0x040ff00000001830 */
[C---:B--2---:R-:W-:Y:S08]  /*add0*/  HMMA.16816.F32 R52, R72.reuse, R76, R52 ;  /* 0x0000004c4834723c */ /* 0x044ff00000001834 */
[C---:B------:R-:W-:Y:S08]  /*ade0*/  HMMA.16816.F32 R56, R72.reuse, R78, R56 ;  /* 0x0000004e4838723c */ /* 0x040ff00000001838 */
[C---:B-1----:R-:W-:Y:S08]  /*adf0*/  HMMA.16816.F32 R60, R72.reuse, R80, R60 ;  /* 0x00000050483c723c */ /* 0x042ff0000000183c */
[----:B------:R-:W-:Y:S08]  /*ae00*/  HMMA.16816.F32 R64, R72, R82, R64 ;  /* 0x000000524840723c */ /* 0x000ff00000001840 */
[C---:B---3--:R-:W-:Y:S01]  /*ae10*/  HMMA.16816.F32 R72, R132.reuse, R84, R4 ;  /* 0x000000548448723c */ /* 0x048fe20000001804 */
[----:B------:R-:W1:Y:S07]  /*ae20*/  LDSM.16.MT88.4 R4, [R210+0x7800] ;  /* 0x00780000d204783b */ /* 0x000e6e0000004200 */
[C---:B------:R-:W-:Y:S07]  /*ae30*/  HMMA.16816.F32 R76, R132.reuse, R86, R8 ;  /* 0x00000056844c723c */ /* 0x040fee0000001808 */
[-C--:B------:R-:W-:Y:S01]  /*ae40*/  MOV R8, R3.reuse ;  /* 0x0000000300087202 */ /* 0x080fe20000000f00 */
        /* <DEDUP_REMOVED lines=12> */
[C---:B-1----:R-:W-:Y:S07]  /*af10*/  HMMA.16816.F32 R128, R132.reuse, R4, R60 ;  /* 0x000000048480723c */ /* 0x042fee000000183c */
[----:B------:R-:W-:Y:S01]  /*af20*/  FADD.FTZ R4, R150, R2 ;  /* 0x0000000296047221 */ /* 0x000fe20000010000 */
[----:B------:R-:W-:Y:S04]  /*af30*/  HMMA.16816.F32 R132, R132, R6, R64 ;  /* 0x000000068484723c */ /* 0x000fe80000001840 */
[----:B------:R-:W-:Y:S02]  /*af40*/  FADD.FTZ R2, R147, R0 ;  /* 0x0000000093027221 */ /* 0x000fe40000010000 */
[----:B------:R-:W-:Y:S02]  /*af50*/  FADD.FTZ R0, R144, R4 ;  /* 0x0000000490007221 */ /* 0x000fe40000010000 */
[----:B------:R-:W-:Y:S04]  /*af60*/  FADD.FTZ R2, R146, R2 ;  /* 0x0000000292027221 */ /* 0x000fe80000010000 */
[----:B------:R-:W-:Y:S01]  /*af70*/  FADD.FTZ R0, R70, R0 ;  /* 0x0000000046007221 */ /* 0x000fe20000010000 */
[----:B------:R-:W-:Y:S01]  /*af80*/  MOV R70, R3 ;  /* 0x0000000300467202 */ /* 0x000fe20000000f00 */
[----:B------:R-:W-:Y:S02]  /*af90*/  FADD.FTZ R2, R145, R2 ;  /* 0x0000000291027221 */ /* 0x000fe40000010000 */
[----:B------:R-:W-:Y:S01]  /*afa0*/  FADD.FTZ R0, R69, R0 ;  /* 0x0000000045007221 */ /* 0x000fe20000010000 */
[----:B------:R-:W-:Y:S01]  /*afb0*/  MOV R69, R68 ;  /* 0x0000004400457202 */ /* 0x000fe20000000f00 */
[----:B------:R-:W-:Y:S02]  /*afc0*/  FADD.FTZ R2, R148, R2 ;  /* 0x0000000294027221 */ /* 0x000fe40000010000 */
[----:B------:R-:W-:Y:S03]  /*afd0*/  FADD.FTZ R0, R149, R0 ;  /* 0x0000000095007221 */ /* 0x000fe60000010000 */
[----:B------:R1:W-:Y:S04]  /*afe0*/  STL [R1+0x8], R2 ;  /* 0x0000080201007387 */ /* 0x0003e80000100800 */
[----:B------:R1:W-:Y:S02]  /*aff0*/  STL [R1+0xc], R0 ;  /* 0x00000c0001007387 */ /* 0x0003e40000100800 */
[----:B-1----:R-:W-:-:S05]  /*b000*/  @P0 BRA `(.L_x_479) ;  /* 0xffffb3a000000947 */ /* 0x002fca000383ffff */
.L_x_468:
[----:B------:R-:W-:-:S13]  /*b010*/  ISETP.GE.AND P0, PT, R226, RZ, PT ;  /* 0x000000ffe200720c */ /* 0x000fda0003f06270 */
[----:B------:R-:W-:Y:S05]  /*b020*/  @!P0 BRA `(.L_x_480) ;  /* 0x0000441000008947 */ /* 0x000fea0003800000 */
[----:B------:R-:W-:Y:S02]  /*b030*/  MOV R70, R8 ;  /* 0x0000000800467202 */ /* 0x000fe40000000f00 */
[----:B------:R-:W-:Y:S02]  /*b040*/  MOV R69, R68 ;  /* 0x0000004400457202 */ /* 0x000fe40000000f00 */
.L_x_487:
[----:B-1----:R-:W2:Y:S01]  /*b050*/  LDL.64 R6, [R1+0x28] ;  /* 0x0000280001067983 */ /* 0x002ea20000100a00 */
[----:B------:R-:W-:Y:S04]  /*b060*/  DEPBAR.LE SB0, 0x0 ;  /* 0x000080000000791a */ /* 0x000fe80000000000 */
[----:B------:R-:W3:Y:S01]  /*b070*/  LDL R4, [R1+0x38] ;  /* 0x0000380001047983 */ /* 0x000ee20000100800 */
[----:B------:R-:W-:Y:S01]  /*b080*/  WARPSYNC 0xffffffff ;  /* 0xffffffff00007948 */ /* 0x000fe20003800000 */
[----:B------:R-:W-:Y:S01]  /*b090*/  SHF.R.S32.HI R0, RZ, 0x1f, R222 ;  /* 0x0000001fff007819 */ /* 0x000fe200000114de */
[----:B------:R-:W-:Y:S01]  /*b0a0*/  IMAD.WIDE.U32 R2, R222, c[0x0][0x208], RZ ;  /* 0x00008200de027a25 */ /* 0x000fe200078e00ff */
[----:B------:R-:W-:Y:S01]  /*b0b0*/  BAR.SYNC.DEFER_BLOCKING 0x0 ;  /* 0x0000000000007b1d */ /* 0x000fe20000010000 */
[----:B------:R-:W-:Y:S02]  /*b0c0*/  SHF.R.S32.HI R5, RZ, 0x1f, R241 ;  /* 0x0000001fff057819 */ /* 0x000fe400000114f1 */
[----:B------:R-:W-:Y:S01]  /*b0d0*/  IMAD R0, R0, c[0x0][0x208], RZ ;  /* 0x0000820000007a24 */ /* 0x000fe200078e02ff */
[----:B------:R-:W-:Y:S01]  /*b0e0*/  IADD3 R212, R71, 0x7800, RZ ;  /* 0x0000780047d47810 */ /* 0x000fe20007ffe0ff */
[----:B------:R-:W-:Y:S01]  /*b0f0*/  IMAD.SHL.U32 R220, R241, 0x2, RZ ;  /* 0x00000002f1dc7824 */ /* 0x000fe200078e00ff */
[C---:B------:R-:W-:Y:S01]  /*b100*/  IADD3 R211, R71.reuse, 0x7000, RZ ;  /* 0x0000700047d37810 */ /* 0x040fe20007ffe0ff */
[----:B------:R-:W-:Y:S01]  /*b110*/  IMAD R0, R222, c[0x0][0x20c], R0 ;  /* 0x00008300de007a24 */ /* 0x000fe200078e0200 */
[C---:B------:R-:W-:Y:S01]  /*b120*/  IADD3 R203, R71.reuse, 0x6800, RZ ;  /* 0x0000680047cb7810 */ /* 0x040fe20007ffe0ff */
[----:B------:R-:W-:Y:S01]  /*b130*/  IMAD.SHL.U32 R55, R228, 0x2, RZ ;  /* 0x00000002e4377824 */ /* 0x000fe200078e00ff */
[----:B------:R-:W-:Y:S01]  /*b140*/  IADD3 R202, R71, 0x6000, RZ ;  /* 0x0000600047ca7810 */ /* 0x000fe20007ffe0ff */
[----:B------:R-:W-:Y:S01]  /*b150*/  IMAD.IADD R3, R3, 0x1, R0 ;  /* 0x0000000103037824 */ /* 0x000fe200078e0200 */
[----:B------:R-:W-:Y:S02]  /*b160*/  SHF.R.S32.HI R0, RZ, 0x1f, R221 ;  /* 0x0000001fff007819 */ /* 0x000fe400000114dd */
[----:B------:R-:W-:Y:S01]  /*b170*/  IADD3 R201, R71, 0x5800, RZ ;  /* 0x0000580047c97810 */ /* 0x000fe20007ffe0ff */
[----:B------:R-:W-:Y:S01]  /*b180*/  IMAD.WIDE.U32 R2, R221, c[0x0][0x218], R2 ;  /* 0x00008600dd027a25 */ /* 0x000fe200078e0002 */
[C---:B------:R-:W-:Y:S02]  /*b190*/  IADD3 R200, R71.reuse, 0x5000, RZ ;  /* 0x0000500047c87810 */ /* 0x040fe40007ffe0ff */
[----:B------:R-:W-:Y:S01]  /*b1a0*/  IADD3 R68, R71, 0x4800, RZ ;  /* 0x0000480047447810 */ /* 0x000fe20007ffe0ff */
[----:B------:R-:W-:Y:S01]  /*b1b0*/  IMAD R0, R0, c[0x0][0x218], RZ ;  /* 0x0000860000007a24 */ /* 0x000fe200078e02ff */
[----:B------:R-:W-:Y:S03]  /*b1c0*/  SHF.L.U64.HI R60, R241, 0x1, R5 ;  /* 0x00000001f13c7819 */ /* 0x000fe60000010205 */
[----:B------:R-:W-:Y:S01]  /*b1d0*/  IMAD R0, R221, c[0x0][0x21c], R0 ;  /* 0x00008700dd007a24 */ /* 0x000fe200078e0200 */
[----:B------:R1:W4:Y:S04]  /*b1e0*/  LDSM.16.M88.4 R8, [R204] ;  /* 0x00000000cc08783b */ /* 0x0003280000000200 */
[----:B------:R1:W1:Y:S04]  /*b1f0*/  LDSM.16.M88.4 R16, [R204+0x800] ;  /* 0x00080000cc10783b */ /* 0x0002680000000200 */
        /* <DEDUP_REMOVED lines=14> */
[----:B--2---:R-:W-:Y:S04]  /*b2e0*/  IADD3 R36, P0, R6, R2, RZ ;  /* 0x0000000206247210 */ /* 0x004fe80007f1e0ff */
[----:B---3--:R-:W-:Y:S02]  /*b2f0*/  IADD3.X R2, R4, R3, R0, P0, !PT ;  /* 0x0000000304027210 */ /* 0x008fe400007fe400 */
[C---:B------:R-:W-:Y:S02]  /*b300*/  LEA R28, P0, R36.reuse, c[0x0][0x1f8], 0x1 ;  /* 0x00007e00241c7a11 */ /* 0x040fe400078008ff */
[----:B------:R-:W-:Y:S02]  /*b310*/  SHF.R.S32.HI R4, RZ, 0x1f, R228 ;  /* 0x0000001fff047819 */ /* 0x000fe400000114e4 */
[----:B------:R-:W-:Y:S02]  /*b320*/  LEA.HI.X R36, R36, c[0x0][0x1fc], R2, 0x1, P0 ;  /* 0x00007f0024247a11 */ /* 0x000fe400000f0c02 */
[----:B------:R-:W-:Y:S02]  /*b330*/  IADD3 R0, R71, 0x4000, RZ ;  /* 0x0000400047007810 */ /* 0x000fe40007ffe0ff */
[----:B------:R-:W-:Y:S01]  /*b340*/  SHF.L.U64.HI R44, R228, 0x1, R4 ;  /* 0x00000001e42c7819 */ /* 0x000fe20000010204 */
[----:B------:R-:W-:-:S05]  /*b350*/  BRA.DIV ~URZ, `(.L_x_481) ;  /* 0x000086b27f007947 */ /* 0x000fca000b800000 */
[----:B-1--4-:R1:W2:Y:S02]  /*b360*/  SHFL.IDX PT, R29, R36, RZ, 0x181f ;  /* 0x00181fff241d7589 */ /* 0x0122a400000e0000 */
.L_x_530:
[C---:B------:R-:W-:Y:S01]  /*b370*/  HMMA.16816.F32 R4, R136.reuse, R8, RZ ;  /* 0x000000088804723c */ /* 0x040fe200000018ff */
[----:B------:R-:W3:Y:S01]  /*b380*/  SHFL.IDX PT, R38, R28, RZ, 0x181f ;  /* 0x00181fff1c267589 */ /* 0x000ee200000e0000 */
[----:B------:R-:W-:Y:S01]  /*b390*/  BSSY B0, `(.L_x_482) ;  /* 0x00001af000007945 */ /* 0x000fe20003800000 */
[----:B------:R-:W-:Y:S02]  /*b3a0*/  ISETP.GE.AND P0, PT, R228, c[0x0][0x1d4], PT ;  /* 0x00007500e4007a0c */ /* 0x000fe40003f06270 */
[----:B------:R-:W-:Y:S02]  /*b3b0*/  ISETP.GE.AND P2, PT, R241, c[0x0][0x1d4], PT ;  /* 0x00007500f1007a0c */ /* 0x000fe40003f46270 */
[----:B------:R-:W-:Y:S01]  /*b3c0*/  SEL R218, RZ, 0x10, P0 ;  /* 0x00000010ffda7807 */ /* 0x000fe20000000000 */
[C---:B------:R-:W-:Y:S01]  /*b3d0*/  HMMA.16816.F32 R8, R136.reuse, R10, RZ ;  /* 0x0000000a8808723c */ /* 0x040fe200000018ff */
[----:B------:R-:W4:Y:S02]  /*b3e0*/  SHFL.IDX PT, R46, R28, 0x1, 0x181f ;  /* 0x00381f001c2e7f89 */ /* 0x000f2400000e0000 */
[----:B------:R-:W-:Y:S02]  /*b3f0*/  ISETP.NE.U32.AND P6, PT, R218, RZ, PT ;  /* 0x000000ffda00720c */ /* 0x000fe40003fc5070 */
[----:B------:R-:W-:Y:S03]  /*b400*/  SEL R63, RZ, 0x10, P2 ;  /* 0x00000010ff3f7807 */ /* 0x000fe60001000000 */
[C---:B------:R-:W-:Y:S01]  /*b410*/  HMMA.16816.F32 R12, R136.reuse, R16, RZ ;  /* 0x00000010880c723c */ /* 0x040fe200000018ff */
[----:B------:R-:W5:Y:S07]  /*b420*/  SHFL.IDX PT, R37, R36, 0x1, 0x181f ;  /* 0x00381f0024257f89 */ /* 0x000f6e00000e0000 */
[C---:B------:R-:W-:Y:S01]  /*b430*/  HMMA.16816.F32 R16, R136.reuse, R18, RZ ;  /* 0x000000128810723c */ /* 0x040fe200000018ff */
[----:B------:R-:W1:Y:S07]  /*b440*/  SHFL.IDX PT, R45, R28, 0x2, 0x181f ;  /* 0x00581f001c2d7f89 */ /* 0x000e6e00000e0000 */
[C---:B------:R-:W-:Y:S01]  /*b450*/  HMMA.16816.F32 R20, R136.reuse, R24, RZ ;  /* 0x000000188814723c */ /* 0x040fe200000018ff */
[----:B------:R-:W2:Y:S07]  /*b460*/  SHFL.IDX PT, R54, R36, 0x2, 0x181f ;  /* 0x00581f0024367f89 */ /* 0x000eae00000e0000 */
[C---:B------:R-:W-:Y:S01]  /*b470*/  HMMA.16816.F32 R24, R136.reuse, R26, RZ ;  /* 0x0000001a8818723c */ /* 0x040fe200000018ff */
[----:B------:R1:W2:Y:S08]  /*b480*/  SHFL.IDX PT, R62, R28, 0x3, 0x181f ;  /* 0x00781f001c3e7f89 */ /* 0x0002b000000e0000 */
[----:B------:R2:W2:Y:S03]  /*b490*/  SHFL.IDX PT, R61, R36, 0x3, 0x181f ;  /* 0x00781f00243d7f89 */ /* 0x0004a600000e0000 */
[CC--:B---3--:R-:W-:Y:S02]  /*b4a0*/  IADD3 R2, P4, R38.reuse, R55.reuse, RZ ;  /* 0x0000003726027210 */ /* 0x0c8fe40007f9e0ff */
[----:B------:R-:W-:Y:S02]  /*b4b0*/  IADD3 R38, P5, R38, R220, RZ ;  /* 0x000000dc26267210 */ /* 0x000fe40007fbe0ff */
[C---:B--2---:R-:W-:Y:S02]  /*b4c0*/  IADD3.X R3, R29.reuse, R44, RZ, P4, !PT ;  /* 0x0000002c1d037210 */ /* 0x044fe400027fe4ff */
[----:B------:R-:W-:Y:S02]  /*b4d0*/  IADD3.X R39, R29, R60, RZ, P5, !PT ;  /* 0x0000003c1d277210 */ /* 0x000fe40002ffe4ff */
[CC--:B----4-:R-:W-:Y:S01]  /*b4e0*/  IADD3 R52, P4, R46.reuse, R55.reuse, RZ ;  /* 0x000000372e347210 */ /* 0x0d0fe20007f9e0ff */
[----:B------:R2:W-:Y:S01]  /*b4f0*/  LDGSTS.E.BYPASS.LTC128B.128 [R219+0x100], [R2.64], !P0 ;  /* 0x0010000002db7fae */ /* 0x0005e2000c101d46 */
[----:B------:R-:W-:Y:S01]  /*b500*/  IADD3 R46, P5, R46, R220, RZ ;  /* 0x000000dc2e2e7210 */ /* 0x000fe20007fbe0ff */
[C---:B-1----:R-:W-:Y:S01]  /*b510*/  HMMA.16816.F32 R28, R136.reuse, R32, RZ ;  /* 0x00000020881c723c */ /* 0x042fe200000018ff */
[C---:B-----5:R-:W-:Y:S02]  /*b520*/  IADD3.X R53, R37.reuse, R44, RZ, P4, !PT ;  /* 0x0000002c25357210 */ /* 0x060fe400027fe4ff */
[----:B------:R-:W-:Y:S03]  /*b530*/  IADD3.X R47, R37, R60, RZ, P5, !PT ;  /* 0x0000003c252f7210 */ /* 0x000fe60002ffe4ff */
[----:B------:R1:W-:Y:S01]  /*b540*/  LDGSTS.E.BYPASS.LTC128B.128 [R219+0x4100], [R38.64], !P2 ;  /* 0x0410000026db7fae */ /* 0x0003e2000d101d46 */
[C---:B------:R-:W-:Y:S01]  /*b550*/  ISETP.NE.U32.AND P5, PT, R63.reuse, RZ, PT ;  /* 0x000000ff3f00720c */ /* 0x040fe20003fa5070 */
[C---:B------:R-:W-:Y:S01]  /*b560*/  HMMA.16816.F32 R32, R136.reuse, R34, RZ ;  /* 0x000000228820723c */ /* 0x040fe200000018ff */
[----:B------:R-:W-:Y:S05]  /*b570*/  IADD3 R63, -R63, 0x10, RZ ;  /* 0x000000103f3f7810 */ /* 0x000fea0007ffe1ff */
[----:B------:R3:W-:Y:S01]  /*b580*/  LDGSTS.E.BYPASS.LTC128B.128 [R219+0x1100], [R52.64], !P0 ;  /* 0x0110000034db7fae */ /* 0x0007e2000c101d46 */
[----:B------:R-:W-:Y:S07]  /*b590*/  LOP3.LUT R63, R63, 0xf, RZ, 0xc0, !PT ;  /* 0x0000000f3f3f7812 */ /* 0x000fee00078ec0ff */
[----:B------:R4:W-:Y:S01]  /*b5a0*/  LDGSTS.E.BYPASS.LTC128B.128 [R219+0x5100], [R46.64], !P2 ;  /* 0x051000002edb7fae */ /* 0x0009e2000d101d46 */
[C---:B--2---:R-:W-:Y:S04]  /*b5b0*/  IADD3 R2, P4, R45.reuse, R55, RZ ;  /* 0x000000372d027210 */ /* 0x044fe80007f9e0ff */
[----:B------:R-:W-:Y:S01]  /*b5c0*/  IADD3.X R3, R54, R44, RZ, P4, !PT ;  /* 0x0000002c36037210 */ /* 0x000fe200027fe4ff */
[C---:B-1----:R-:W-:Y:S04]  /*b5d0*/  HMMA.16816.F32 R36, R136.reuse, R40, RZ ;  /* 0x000000288824723c */ /* 0x042fe800000018ff */
[----:B------:R1:W-:Y:S04]  /*b5e0*/  LDGSTS.E.BYPASS.LTC128B.128 [R219+0x2100], [R2.64], !P0 ;  /* 0x0210000002db7fae */ /* 0x0003e8000c101d46 */
[C---:B------:R-:W-:Y:S01]  /*b5f0*/  HMMA.16816.F32 R40, R136.reuse, R42, RZ ;  /* 0x0000002a8828723c */ /* 0x040fe200000018ff */
[----:B---3--:R-:W-:Y:S04]  /*b600*/  IADD3 R52, -R218, 0x10, RZ ;  /* 0x00000010da347810 */ /* 0x008fe80007ffe1ff */
[----:B------:R-:W-:Y:S02]  /*b610*/  LOP3.LUT R52, R52, 0xf, RZ, 0xc0, !PT ;  /* 0x0000000f34347812 */ /* 0x000fe400078ec0ff */
[----:B-1----:R-:W-:Y:S05]  /*b620*/  IADD3 R2, P0, R45, R220, RZ ;  /* 0x000000dc2d027210 */ /* 0x002fea0007f1e0ff */
[----:B------:R-:W-:Y:S02]  /*b630*/  IADD3.X R3, R54, R60, RZ, P0, !PT ;  /* 0x0000003c36037210 */ /* 0x000fe400007fe4ff */
[-C--:B------:R-:W-:Y:S03]  /*b640*/  IADD3 R52, P4, P0, R52, R62.reuse, R55 ;  /* 0x0000003e34347210 */ /* 0x080fe6000789e037 */
[----:B------:R1:W-:Y:S01]  /*b650*/  LDGSTS.E.BYPASS.LTC128B.128 [R219+0x6100], [R2.64], !P2 ;  /* 0x0610000002db7fae */ /* 0x0003e2000d101d46 */
[-C--:B------:R-:W-:Y:S02]  /*b660*/  IADD3.X R53, RZ, R61.reuse, R44, P4, P0 ;  /* 0x0000003dff357210 */ /* 0x080fe400027e042c */
[C---:B----4-:R-:W-:Y:S01]  /*b670*/  HMMA.16816.F32 R44, R136.reuse, R48, RZ ;  /* 0x00000030882c723c */ /* 0x050fe200000018ff */
[----:B------:R-:W-:Y:S04]  /*b680*/  IADD3 R62, P4, P0, R63, R62, R220 ;  /* 0x0000003e3f3e7210 */ /* 0x000fe8000789e0dc */
[----:B------:R2:W-:Y:S01]  /*b690*/  LDGSTS.E.BYPASS.LTC128B.128.ZFILL [R219+0x3100], [R52.64], P6 ;  /* 0x0310000034db7fae */ /* 0x0005e2000b141d46 */
[----:B------:R-:W-:Y:S02]  /*b6a0*/  IADD3.X R63, RZ, R61, R60, P4, P0 ;  /* 0x0000003dff3f7210 */ /* 0x000fe400027e043c */
[C---:B------:R-:W-:Y:S01]  /*b6b0*/  HMMA.16816.F32 R48, R136.reuse, R50, RZ ;  /* 0x000000328830723c */ /* 0x040fe200000018ff */
[----:B------:R-:W-:Y:S04]  /*b6c0*/  ISETP.GE.AND P0, PT, R226, 0x1, PT ;  /* 0x00000001e200780c */ /* 0x000fe80003f06270 */
[----:B------:R3:W-:Y:S08]  /*b6d0*/  LDGSTS.E.BYPASS.LTC128B.128.ZFILL [R219+0x7100], [R62.64], P5 ;  /* 0x071000003edb7fae */ /* 0x0007f0000a941d46 */
[----:B------:R-:W0:Y:S01]  /*b6e0*/  LDGDEPBAR ;  /* 0x00000000000079af */ /* 0x000e220000000000 */
[C---:B--2---:R-:W-:Y:S08]  /*b6f0*/  HMMA.16816.F32 R52, R136.reuse, R56, RZ ;  /* 0x000000388834723c */ /* 0x044ff000000018ff */
[C---:B------:R-:W-:Y:S08]  /*b700*/  HMMA.16816.F32 R56, R136.reuse, R58, RZ ;  /* 0x0000003a8838723c */ /* 0x040ff000000018ff */
[C---:B---3--:R-:W-:Y:S08]  /*b710*/  HMMA.16816.F32 R60, R136.reuse, R64, RZ ;  /* 0x00000040883c723c */ /* 0x048ff000000018ff */
[----:B------:R-:W-:Y:S08]  /*b720*/  HMMA.16816.F32 R64, R136, R66, RZ ;  /* 0x000000428840723c */ /* 0x000ff000000018ff */
[C---:B------:R-:W-:Y:S08]  /*b730*/  HMMA.16816.F32 R4, R140.reuse, R144, R4 ;  /* 0x000000908c04723c */ /* 0x040ff00000001804 */
[C---:B------:R-:W-:Y:S01]  /*b740*/  HMMA.16816.F32 R8, R140.reuse, R146, R8 ;  /* 0x000000928c08723c */ /* 0x040fe20000001808 */
[----:B------:R-:W2:Y:S07]  /*b750*/  LDSM.16.M88.4 R144, [R206] ;  /* 0x00000000ce90783b */ /* 0x000eae0000000200 */
        /* <DEDUP_REMOVED lines=20> */
[----:B------:R-:W-:Y:S07]  /*b8a0*/  LDSM.16.M88.4 R172, [R202] ;  /* 0x00000000caac783b */ /* 0x000fee0000000200 */
[C---:B--2---:R-:W-:Y:S08]  /*b8b0*/  HMMA.16816.F32 R4, R176.reuse, R144, R4 ;  /* 0x00000090b004723c */ /* 0x044ff00000001804 */
[C---:B------:R-:W-:Y:S01]  /*b8c0*/  HMMA.16816.F32 R8, R176.reuse, R146, R8 ;  /* 0x00000092b008723c */ /* 0x040fe20000001808 */
[----:B------:R-:W2:Y:S07]  /*b8d0*/  LDSM.16.M88.4 R144, [R206+0x3800] ;  /* 0x00380000ce90783b */ /* 0x000eae0000000200 */
[C---:B---3--:R-:W-:Y:S08]  /*b8e0*/  HMMA.16816.F32 R12, R176.reuse, R148, R12 ;  /* 0x00000094b00c723c */ /* 0x048ff0000000180c */
[C---:B------:R-:W-:Y:S01]  /*b8f0*/  HMMA.16816.F32 R16, R176.reuse, R150, R16 ;  /* 0x00000096b010723c */ /* 0x040fe20000001810 */
[----:B------:R-:W3:Y:S07]  /*b900*/  LDSM.16.M88.4 R148, [R205+-0x4000] ;  /* 0xffc00000cd94783b */ /* 0x000eee0000000200 */
[C---:B----4-:R-:W-:Y:S08]  /*b910*/  HMMA.16816.F32 R20, R176.reuse, R152, R20 ;  /* 0x00000098b014723c */ /* 0x050ff00000001814 */
[C---:B------:R-:W-:Y:S01]  /*b920*/  HMMA.16816.F32 R24, R176.reuse, R154, R24 ;  /* 0x0000009ab018723c */ /* 0x040fe20000001818 */
[----:B------:R-:W4:Y:S07]  /*b930*/  LDSM.16.M88.4 R152, [R205+-0x3800] ;  /* 0xffc80000cd98783b */ /* 0x000f2e0000000200 */
[C---:B-----5:R-:W-:Y:S08]  /*b940*/  HMMA.16816.F32 R28, R176.reuse, R156, R28 ;  /* 0x0000009cb01c723c */ /* 0x060ff0000000181c */
[C---:B------:R-:W-:Y:S01]  /*b950*/  HMMA.16816.F32 R32, R176.reuse, R158, R32 ;  /* 0x0000009eb020723c */ /* 0x040fe20000001820 */
[----:B------:R-:W5:Y:S07]  /*b960*/  LDSM.16.M88.4 R156, [R205+-0x3000] ;  /* 0xffd00000cd9c783b */ /* 0x000f6e0000000200 */
[C---:B-1----:R-:W-:Y:S08]  /*b970*/  HMMA.16816.F32 R36, R176.reuse, R160, R36 ;  /* 0x000000a0b024723c */ /* 0x042ff00000001824 */
[C---:B------:R-:W-:Y:S01]  /*b980*/  HMMA.16816.F32 R40, R176.reuse, R162, R40 ;  /* 0x000000a2b028723c */ /* 0x040fe20000001828 */
[----:B------:R-:W1:Y:S07]  /*b990*/  LDSM.16.M88.4 R160, [R205+-0x2800] ;  /* 0xffd80000cda0783b */ /* 0x000e6e0000000200 */
[C---:B------:R-:W-:Y:S08]  /*b9a0*/  HMMA.16816.F32 R44, R176.reuse, R164, R44 ;  /* 0x000000a4b02c723c */ /* 0x040ff0000000182c */
[C---:B------:R-:W-:Y:S01]  /*b9b0*/  HMMA.16816.F32 R48, R176.reuse, R166, R48 ;  /* 0x000000a6b030723c */ /* 0x040fe20000001830 */
[----:B------:R-:W1:Y:S07]  /*b9c0*/  LDSM.16.M88.4 R164, [R205+-0x2000] ;  /* 0xffe00000cda4783b */ /* 0x000e6e0000000200 */
[C---:B------:R-:W-:Y:S08]  /*b9d0*/  HMMA.16816.F32 R52, R176.reuse, R168, R52 ;  /* 0x000000a8b034723c */ /* 0x040ff00000001834 */
[C---:B------:R-:W-:Y:S01]  /*b9e0*/  HMMA.16816.F32 R56, R176.reuse, R170, R56 ;  /* 0x000000aab038723c */ /* 0x040fe20000001838 */
[----:B------:R-:W1:Y:S07]  /*b9f0*/  LDSM.16.M88.4 R168, [R205+-0x1800] ;  /* 0xffe80000cda8783b */ /* 0x000e6e0000000200 */
[C---:B--2---:R-:W-:Y:S08]  /*ba00*/  HMMA.16816.F32 R60, R176.reuse, R144, R60 ;  /* 0x00000090b03c723c */ /* 0x044ff0000000183c */
[----:B------:R-:W-:Y:S01]  /*ba10*/  HMMA.16816.F32 R64, R176, R146, R64 ;  /* 0x00000092b040723c */ /* 0x000fe20000001840 */
[----:B------:R-:W2:Y:S07]  /*ba20*/  LDSM.16.M88.4 R144, [R205+-0x1000] ;  /* 0xfff00000cd90783b */ /* 0x000eae0000000200 */
[C---:B---3--:R-:W-:Y:S08]  /*ba30*/  HMMA.16816.F32 R4, R180.reuse, R148, R4 ;  /* 0x00000094b404723c */ /* 0x048ff00000001804 */
[C---:B------:R-:W-:Y:S01]  /*ba40*/  HMMA.16816.F32 R8, R180.reuse, R150, R8 ;  /* 0x00000096b408723c */ /* 0x040fe20000001808 */
[----:B------:R-:W3:Y:S07]  /*ba50*/  LDSM.16.M88.4 R148, [R205+-0x800] ;  /* 0xfff80000cd94783b */ /* 0x000eee0000000200 */
        /* <DEDUP_REMOVED lines=15> */
[C---:B--2---:R-:W-:Y:S08]  /*bb50*/  HMMA.16816.F32 R52, R180.reuse, R144, R52 ;  /* 0x00000090b434723c */ /* 0x044ff00000001834 */
[C---:B------:R-:W-:Y:S01]  /*bb60*/  HMMA.16816.F32 R56, R180.reuse, R146, R56 ;  /* 0x00000092b438723c */ /* 0x040fe20000001838 */
[----:B------:R-:W2:Y:S07]  /*bb70*/  LDSM.16.M88.4 R144, [R204+0x6800] ;  /* 0x00680000cc90783b */ /* 0x000eae0000000200 */
[C---:B---3--:R-:W-:Y:S08]  /*bb80*/  HMMA.16816.F32 R60, R180.reuse, R148, R60 ;  /* 0x00000094b43c723c */ /* 0x048ff0000000183c */
[----:B------:R-:W-:Y:S01]  /*bb90*/  HMMA.16816.F32 R64, R180, R150, R64 ;  /* 0x00000096b440723c */ /* 0x000fe20000001840 */
[----:B------:R-:W3:Y:S07]  /*bba0*/  LDSM.16.M88.4 R148, [R204+0x7000] ;  /* 0x00700000cc94783b */ /* 0x000eee0000000200 */
[C---:B----4-:R-:W-:Y:S08]  /*bbb0*/  HMMA.16816.F32 R4, R184.reuse, R152, R4 ;  /* 0x00000098b804723c */ /* 0x050ff00000001804 */
[C---:B------:R-:W-:Y:S01]  /*bbc0*/  HMMA.16816.F32 R8, R184.reuse, R154, R8 ;  /* 0x0000009ab808723c */ /* 0x040fe20000001808 */
[----:B------:R-:W4:Y:S07]  /*bbd0*/  LDSM.16.M88.4 R152, [R204+0x7800] ;  /* 0x00780000cc98783b */ /* 0x000f2e0000000200 */
[C---:B-----5:R-:W-:Y:S08]  /*bbe0*/  HMMA.16816.F32 R12, R184.reuse, R156, R12 ;  /* 0x0000009cb80c723c */ /* 0x060ff0000000180c */
[C---:B------:R-:W-:Y:S01]  /*bbf0*/  HMMA.16816.F32 R16, R184.reuse, R158, R16 ;  /* 0x0000009eb810723c */ /* 0x040fe20000001810 */
[----:B------:R-:W5:Y:S07]  /*bc00*/  LDSM.16.M88.4 R156, [R0] ;  /* 0x00000000009c783b */ /* 0x000f6e0000000200 */
[C---:B-1----:R-:W-:Y:S08]  /*bc10*/  HMMA.16816.F32 R20, R184.reuse, R160, R20 ;  /* 0x000000a0b814723c */ /* 0x042ff00000001814 */
[C---:B------:R-:W-:Y:S01]  /*bc20*/  HMMA.16816.F32 R24, R184.reuse, R162, R24 ;  /* 0x000000a2b818723c */ /* 0x040fe20000001818 */
[----:B------:R-:W1:Y:S07]  /*bc30*/  LDSM.16.M88.4 R160, [R68] ;  /* 0x0000000044a0783b */ /* 0x000e6e0000000200 */
[C---:B------:R-:W-:Y:S08]  /*bc40*/  HMMA.16816.F32 R28, R184.reuse, R164, R28 ;  /* 0x000000a4b81c723c */ /* 0x040ff0000000181c */
[C---:B------:R-:W-:Y:S01]  /*bc50*/  HMMA.16816.F32 R32, R184.reuse, R166, R32 ;  /* 0x000000a6b820723c */ /* 0x040fe20000001820 */
[----:B------:R-:W1:Y:S07]  /*bc60*/  LDSM.16.M88.4 R164, [R200] ;  /* 0x00000000c8a4783b */ /* 0x000e6e0000000200 */
[C---:B------:R-:W-:Y:S08]  /*bc70*/  HMMA.16816.F32 R36, R184.reuse, R168, R36 ;  /* 0x000000a8b824723c */ /* 0x040ff00000001824 */
[C---:B------:R-:W-:Y:S01]  /*bc80*/  HMMA.16816.F32 R40, R184.reuse, R170, R40 ;  /* 0x000000aab828723c */ /* 0x040fe20000001828 */
[----:B------:R-:W1:Y:S07]  /*bc90*/  LDSM.16.M88.4 R168, [R201] ;  /* 0x00000000c9a8783b */ /* 0x000e6e0000000200 */
[C---:B--2---:R-:W-:Y:S01]  /*bca0*/  HMMA.16816.F32 R44, R184.reuse, R144, R44 ;  /* 0x00000090b82c723c */ /* 0x044fe2000000182c */
[----:B------:R-:W2:Y:S07]  /*bcb0*/  LDSM.16.M88.4 R200, [R203] ;  /* 0x00000000cbc8783b */ /* 0x000eae0000000200 */
[C---:B------:R-:W-:Y:S01]  /*bcc0*/  HMMA.16816.F32 R48, R184.reuse, R146, R48 ;  /* 0x00000092b830723c */ /* 0x040fe20000001830 */
[----:B------:R-:W1:Y:S07]  /*bcd0*/  LDSM.16.M88.4 R144, [R211] ;  /* 0x00000000d390783b */ /* 0x000e6e0000000200 */
[C---:B---3--:R-:W-:Y:S08]  /*bce0*/  HMMA.16816.F32 R52, R184.reuse, R148, R52 ;  /* 0x00000094b834723c */ /* 0x048ff00000001834 */
[C---:B------:R-:W-:Y:S01]  /*bcf0*/  HMMA.16816.F32 R56, R184.reuse, R150, R56 ;  /* 0x00000096b838723c */ /* 0x040fe20000001838 */
[----:B------:R-:W3:Y:S07]  /*bd00*/  LDSM.16.M88.4 R148, [R212] ;  /* 0x00000000d494783b */ /* 0x000eee0000000200 */
[C---:B----4-:R-:W-:Y:S08]  /*bd10*/  HMMA.16816.F32 R60, R184.reuse, R152, R60 ;  /* 0x00000098b83c723c */ /* 0x050ff0000000183c */
[----:B------:R-:W-:Y:S01]  /*bd20*/  HMMA.16816.F32 R64, R184, R154, R64 ;  /* 0x0000009ab840723c */ /* 0x000fe20000001840 */
[----:B------:R-:W4:Y:S07]  /*bd30*/  LDSM.16.M88.4 R152, [R206+0x4000] ;  /* 0x00400000ce98783b */ /* 0x000f2e0000000200 */
[C---:B-----5:R-:W-:Y:S08]  /*bd40*/  HMMA.16816.F32 R4, R188.reuse, R156, R4 ;  /* 0x0000009cbc04723c */ /* 0x060ff00000001804 */
[C---:B------:R-:W-:Y:S01]  /*bd50*/  HMMA.16816.F32 R8, R188.reuse, R158, R8 ;  /* 0x0000009ebc08723c */ /* 0x040fe20000001808 */
[----:B------:R-:W-:Y:S07]  /*bd60*/  LDSM.16.M88.4 R156, [R206+0x5000] ;  /* 0x00500000ce9c783b */ /* 0x000fee0000000200 */
[C---:B-1----:R-:W-:Y:S08]  /*bd70*/  HMMA.16816.F32 R12, R188.reuse, R160, R12 ;  /* 0x000000a0bc0c723c */ /* 0x042ff0000000180c */
        /* <DEDUP_REMOVED lines=11> */
[C---:B--2---:R-:W-:Y:S08]  /*be30*/  HMMA.16816.F32 R44, R188.reuse, R200, R44 ;  /* 0x000000c8bc2c723c */ /* 0x044ff0000000182c */
[C---:B------:R-:W-:Y:S01]  /*be40*/  HMMA.16816.F32 R48, R188.reuse, R202, R48 ;  /* 0x000000cabc30723c */ /* 0x040fe20000001830 */
[----:B------:R-:W-:Y:S07]  /*be50*/  LDSM.16.M88.4 R200, [R206+0x7800] ;  /* 0x00780000cec8783b */ /* 0x000fee0000000200 */
[C---:B------:R-:W-:Y:S08]  /*be60*/  HMMA.16816.F32 R52, R188.reuse, R144, R52 ;  /* 0x00000090bc34723c */ /* 0x040ff00000001834 */
[C---:B------:R-:W-:Y:S01]  /*be70*/  HMMA.16816.F32 R56, R188.reuse, R146, R56 ;  /* 0x00000092bc38723c */ /* 0x040fe20000001838 */
[----:B------:R-:W1:Y:S07]  /*be80*/  LDSM.16.M88.4 R144, [R206+0x4800] ;  /* 0x00480000ce90783b */ /* 0x000e6e0000000200 */
[C---:B---3--:R-:W-:Y:S08]  /*be90*/  HMMA.16816.F32 R60, R188.reuse, R148, R60 ;  /* 0x00000094bc3c723c */ /* 0x048ff0000000183c */
[----:B------:R-:W-:Y:S01]  /*bea0*/  HMMA.16816.F32 R64, R188, R150, R64 ;  /* 0x00000096bc40723c */ /* 0x000fe20000001840 */
[----:B------:R-:W2:Y:S07]  /*beb0*/  LDSM.16.M88.4 R148, [R205] ;  /* 0x00000000cd94783b */ /* 0x000eae0000000200 */
[C---:B----4-:R-:W-:Y:S08]  /*bec0*/  HMMA.16816.F32 R4, R192.reuse, R152, R4 ;  /* 0x00000098c004723c */ /* 0x050ff00000001804 */
        /* <DEDUP_REMOVED lines=38> */
[----:B------:R1:W-:Y:S01]  /*c130*/  MUFU.TANH R153, R7 ;  /* 0x0000000700997308 */ /* 0x0003e20000002400 */
[----:B------:R-:W-:Y:S09]  /*c140*/  FMUL.FTZ R19, R19, c[0x0][0x320] ;  /* 0x0000c80013137a20 */ /* 0x000ff20000410000 */
[----:B------:R-:W-:Y:S10]  /*c150*/  MUFU.TANH R150, R8 ;  /* 0x0000000800967308 */ /* 0x000ff40000002400 */
[----:B------:R-:W-:Y:S01]  /*c160*/  MUFU.TANH R144, R9 ;  /* 0x0000000900907308 */ /* 0x000fe20000002400 */
[----:B-1----:R-:W1:Y:S09]  /*c170*/  LDSM.16.M88.4 R4, [R205+0x1000] ;  /* 0x00100000cd04783b */ /* 0x002e720000000200 */
[----:B------:R-:W-:Y:S10]  /*c180*/  MUFU.TANH R145, R10 ;  /* 0x0000000a00917308 */ /* 0x000ff40000002400 */
[----:B------:R2:W-:Y:S10]  /*c190*/  MUFU.TANH R152, R11 ;  /* 0x0000000b00987308 */ /* 0x0005f40000002400 */
[----:B------:R-:W-:Y:S10]  /*c1a0*/  MUFU.TANH R155, R12 ;  /* 0x0000000c009b7308 */ /* 0x000ff40000002400 */
[----:B------:R-:W-:Y:S01]  /*c1b0*/  MUFU.TANH R156, R13 ;  /* 0x0000000d009c7308 */ /* 0x000fe20000002400 */
[----:B--2---:R-:W2:Y:S01]  /*c1c0*/  LDSM.16.M88.4 R8, [R205+0x1800] ;  /* 0x00180000cd08783b */ /* 0x004ea20000000200 */
[C---:B-1----:R-:W-:Y:S08]  /*c1d0*/  HMMA.16816.F32 R20, R196.reuse, R4, R20 ;  /* 0x00000004c414723c */ /* 0x042ff00000001814 */
[----:B------:R-:W-:Y:S01]  /*c1e0*/  MUFU.TANH R159, R14 ;  /* 0x0000000e009f7308 */ /* 0x000fe20000002400 */
[C---:B------:R-:W-:Y:S01]  /*c1f0*/  HMMA.16816.F32 R24, R196.reuse, R6, R24 ;  /* 0x00000006c418723c */ /* 0x040fe20000001818 */
[----:B------:R-:W1:Y:S08]  /*c200*/  LDSM.16.M88.4 R4, [R205+0x2000] ;  /* 0x00200000cd04783b */ /* 0x000e700000000200 */
[----:B------:R-:W-:Y:S06]  /*c210*/  MUFU.TANH R161, R15 ;  /* 0x0000000f00a17308 */ /* 0x000fec0000002400 */
[----:B------:R-:W-:Y:S04]  /*c220*/  FMUL.FTZ R20, R20, c[0x0][0x320] ;  /* 0x0000c80014147a20 */ /* 0x000fe80000410000 */
        /* <DEDUP_REMOVED lines=8> */
[----:B------:R-:W-:Y:S01]  /*c2b0*/  FMUL.FTZ R27, R27, c[0x0][0x320] ;  /* 0x0000c8001b1b7a20 */ /* 0x000fe20000410000 */
[C---:B--2---:R-:W-:Y:S06]  /*c2c0*/  HMMA.16816.F32 R28, R196.reuse, R8, R28 ;  /* 0x00000008c41c723c */ /* 0x044fec000000181c */
[----:B------:R-:W-:Y:S02]  /*c2d0*/  MUFU.TANH R160, R18 ;  /* 0x0000001200a07308 */ /* 0x000fe40000002400 */
[C---:B------:R-:W-:Y:S01]  /*c2e0*/  HMMA.16816.F32 R32, R196.reuse, R10, R32 ;  /* 0x0000000ac420723c */ /* 0x040fe20000001820 */
[----:B------:R-:W2:Y:S07]  /*c2f0*/  LDSM.16.M88.4 R8, [R205+0x2800] ;  /* 0x00280000cd08783b */ /* 0x000eae0000000200 */
[----:B------:R-:W-:Y:S01]  /*c300*/  MUFU.TANH R162, R19 ;  /* 0x0000001300a27308 */ /* 0x000fe20000002400 */
[C---:B-1----:R-:W-:Y:S07]  /*c310*/  HMMA.16816.F32 R36, R196.reuse, R4, R36 ;  /* 0x00000004c424723c */ /* 0x042fee0000001824 */
[----:B------:R-:W-:Y:S01]  /*c320*/  FMUL.FTZ R28, R28, c[0x0][0x320] ;  /* 0x0000c8001c1c7a20 */ /* 0x000fe20000410000 */
[C---:B------:R-:W-:Y:S01]  /*c330*/  HMMA.16816.F32 R40, R196.reuse, R6, R40 ;  /* 0x00000006c428723c */ /* 0x040fe20000001828 */
[----:B------:R-:W-:Y:S01]  /*c340*/  MUFU.TANH R163, R20 ;  /* 0x0000001400a37308 */ /* 0x000fe20000002400 */
[----:B------:R-:W1:Y:S02]  /*c350*/  LDSM.16.M88.4 R4, [R205+0x3000] ;  /* 0x00300000cd04783b */ /* 0x000e640000000200 */
[----:B------:R-:W-:Y:S02]  /*c360*/  FMUL.FTZ R29, R29, c[0x0][0x320] ;  /* 0x0000c8001d1d7a20 */ /* 0x000fe40000410000 */
[----:B------:R-:W-:Y:S02]  /*c370*/  FMUL.FTZ R30, R30, c[0x0][0x320] ;  /* 0x0000c8001e1e7a20 */ /* 0x000fe40000410000 */
[----:B------:R-:W-:Y:S03]  /*c380*/  FMUL.FTZ R31, R31, c[0x0][0x320] ;  /* 0x0000c8001f1f7a20 */ /* 0x000fe60000410000 */
[----:B------:R-:W-:Y:S01]  /*c390*/  MUFU.TANH R166, R21 ;  /* 0x0000001500a67308 */ /* 0x000fe20000002400 */
[----:B------:R-:W-:Y:S02]  /*c3a0*/  FMUL.FTZ R32, R32, c[0x0][0x320] ;  /* 0x0000c80020207a20 */ /* 0x000fe40000410000 */
[----:B------:R-:W-:Y:S02]  /*c3b0*/  FMUL.FTZ R33, R33, c[0x0][0x320] ;  /* 0x0000c80021217a20 */ /* 0x000fe40000410000 */
[----:B------:R-:W-:Y:S02]  /*c3c0*/  FMUL.FTZ R34, R34, c[0x0][0x320] ;  /* 0x0000c80022227a20 */ /* 0x000fe40000410000 */
[----:B------:R-:W-:Y:S02]  /*c3d0*/  FMUL.FTZ R35, R35, c[0x0][0x320] ;  /* 0x0000c80023237a20 */ /* 0x000fe40000410000 */
[----:B------:R-:W-:Y:S01]  /*c3e0*/  FMUL.FTZ R36, R36, c[0x0][0x320] ;  /* 0x0000c80024247a20 */ /* 0x000fe20000410000 */
[----:B------:R-:W-:Y:S01]  /*c3f0*/  MUFU.TANH R167, R22 ;  /* 0x0000001600a77308 */ /* 0x000fe20000002400 */
[----:B------:R-:W-:Y:S01]  /*c400*/  FMUL.FTZ R37, R37, c[0x0][0x320] ;  /* 0x0000c80025257a20 */ /* 0x000fe20000410000 */
[C---:B--2---:R-:W-:Y:S03]  /*c410*/  HMMA.16816.F32 R44, R196.reuse, R8, R44 ;  /* 0x00000008c42c723c */ /* 0x044fe6000000182c */
[----:B------:R-:W-:Y:S02]  /*c420*/  FMUL.FTZ R38, R38, c[0x0][0x320] ;  /* 0x0000c80026267a20 */ /* 0x000fe40000410000 */
[----:B------:R-:W-:Y:S03]  /*c430*/  FMUL.FTZ R39, R39, c[0x0][0x320] ;  /* 0x0000c80027277a20 */ /* 0x000fe60000410000 */
[----:B------:R-:W-:Y:S01]  /*c440*/  MUFU.TANH R169, R23 ;  /* 0x0000001700a97308 */ /* 0x000fe20000002400 */
[C---:B------:R-:W-:Y:S01]  /*c450*/  HMMA.16816.F32 R48, R196.reuse, R10, R48 ;  /* 0x0000000ac430723c */ /* 0x040fe20000001830 */
[----:B------:R-:W2:Y:S01]  /*c460*/  LDSM.16.M88.4 R8, [R205+0x3800] ;  /* 0x00380000cd08783b */ /* 0x000ea20000000200 */
[----:B------:R-:W-:Y:S04]  /*c470*/  DEPBAR.LE SB0, 0x0 ;  /* 0x000080000000791a */ /* 0x000fe80000000000 */
[----:B------:R-:W-:Y:S02]  /*c480*/  FMUL.FTZ R40, R40, c[0x0][0x320] ;  /* 0x0000c80028287a20 */ /* 0x000fe40000410000 */
[----:B------:R-:W-:Y:S01]  /*c490*/  FMUL.FTZ R41, R41, c[0x0][0x320] ;  /* 0x0000c80029297a20 */ /* 0x000fe20000410000 */
[----:B------:R-:W-:Y:S01]  /*c4a0*/  MUFU.TANH R164, R24 ;  /* 0x0000001800a47308 */ /* 0x000fe20000002400 */
[----:B------:R-:W-:Y:S01]  /*c4b0*/  BAR.SYNC.DEFER_BLOCKING 0x0 ;  /* 0x0000000000007b1d */ /* 0x000fe20000010000 */
[C---:B-1----:R-:W-:Y:S05]  /*c4c0*/  HMMA.16816.F32 R52, R196.reuse, R4, R52 ;  /* 0x00000004c434723c */ /* 0x042fea0000001834 */
[----:B------:R-:W-:Y:S02]  /*c4d0*/  FMUL.FTZ R42, R42, c[0x0][0x320] ;  /* 0x0000c8002a2a7a20 */ /* 0x000fe40000410000 */
[----:B------:R-:W-:Y:S01]  /*c4e0*/  FMUL.FTZ R43, R43, c[0x0][0x320] ;  /* 0x0000c8002b2b7a20 */ /* 0x000fe20000410000 */
[----:B------:R-:W-:Y:S01]  /*c4f0*/  MUFU.TANH R165, R25 ;  /* 0x0000001900a57308 */ /* 0x000fe20000002400 */
[C---:B------:R-:W-:Y:S03]  /*c500*/  HMMA.16816.F32 R56, R196.reuse, R6, R56 ;  /* 0x00000006c438723c */ /* 0x040fe60000001838 */
[----:B------:R-:W-:Y:S02]  /*c510*/  FMUL.FTZ R44, R44, c[0x0][0x320] ;  /* 0x0000c8002c2c7a20 */ /* 0x000fe40000410000 */
[----:B------:R-:W-:Y:S02]  /*c520*/  FMUL.FTZ R45, R45, c[0x0][0x320] ;  /* 0x0000c8002d2d7a20 */ /* 0x000fe40000410000 */
[----:B------:R-:W-:Y:S02]  /*c530*/  FMUL.FTZ R46, R46, c[0x0][0x320] ;  /* 0x0000c8002e2e7a20 */ /* 0x000fe40000410000 */
[----:B------:R-:W-:Y:S03]  /*c540*/  MUFU.TANH R168, R26 ;  /* 0x0000001a00a87308 */ /* 0x000fe60000002400 */
        /* <DEDUP_REMOVED lines=8> */
[----:B------:R-:W-:Y:S02]  /*c5d0*/  FMUL.FTZ R53, R53, c[0x0][0x320] ;  /* 0x0000c80035357a20 */ /* 0x000fe40000410000 */
[----:B------:R-:W-:Y:S01]  /*c5e0*/  FMUL.FTZ R54, R54, c[0x0][0x320] ;  /* 0x0000c80036367a20 */ /* 0x000fe20000410000 */
[----:B------:R-:W-:Y:S01]  /*c5f0*/  MUFU.TANH R171, R28 ;  /* 0x0000001c00ab7308 */ /* 0x000fe20000002400 */
[----:B------:R-:W-:Y:S03]  /*c600*/  HMMA.16816.F32 R64, R196, R10, R64 ;  /* 0x0000000ac440723c */ /* 0x000fe60000001840 */
        /* <DEDUP_REMOVED lines=16> */
[----:B------:R2:W3:Y:S10]  /*c710*/  MUFU.TANH R201, R31 ;  /* 0x0000001f00c97308 */ /* 0x0004f40000002400 */
[----:B------:R2:W4:Y:S01]  /*c720*/  MUFU.TANH R173, R32 ;  /* 0x0000002000ad7308 */ /* 0x0005220000002400 */
[----:B-1----:R2:W-:Y:S09]  /*c730*/  STL [R1], R0 ;  /* 0x0000000001007387 */ /* 0x0025f20000100800 */
        /* <DEDUP_REMOVED lines=35> */
[----:B---34-:R-:W-:Y:S01]  /*c970*/  IMAD.MOV.U32 R221, RZ, RZ, RZ ;  /* 0x000000ffffdd7224 */ /* 0x018fe200078e00ff */
[----:B------:R-:W3:Y:S01]  /*c980*/  LDL R2, [R1+0x14] ;  /* 0x0000140001027983 */ /* 0x000ee20000100800 */
[C---:B------:R-:W-:Y:S01]  /*c990*/  IMAD.SHL.U32 R18, R241.reuse, 0x2, RZ ;  /* 0x00000002f1127824 */ /* 0x040fe200078e00ff */
[----:B------:R-:W-:Y:S01]  /*c9a0*/  SHF.R.S32.HI R6, RZ, 0x1f, R241 ;  /* 0x0000001fff067819 */ /* 0x000fe200000114f1 */
[----:B------:R-:W-:Y:S01]  /*c9b0*/  IMAD.SHL.U32 R17, R228, 0x2, RZ ;  /* 0x00000002e4117824 */ /* 0x000fe200078e00ff */
[----:B------:R-:W4:Y:S02]  /*c9c0*/  LDL R3, [R1+0x10] ;  /* 0x0000100001037983 */ /* 0x000f240000100800 */
[----:B------:R-:W-:Y:S02]  /*c9d0*/  SHF.L.U64.HI R6, R241, 0x1, R6 ;  /* 0x00000001f1067819 */ /* 0x000fe40000010206 */
[----:B------:R-:W5:Y:S04]  /*c9e0*/  LDL.64 R146, [R1+0x20] ;  /* 0x0000200001927983 */ /* 0x000f680000100a00 */
[----:B--2---:R-:W2:Y:S04]  /*c9f0*/  LDL R68, [R1+0x34] ;  /* 0x0000340001447983 */ /* 0x004ea80000100800 */
[----:B------:R-:W2:Y:S04]  /*ca00*/  LDL.64 R8, [R1+0x18] ;  /* 0x0000180001087983 */ /* 0x000ea80000100a00 */
[----:B------:R-:W2:Y:S01]  /*ca10*/  LDL R7, [R1+0x30] ;  /* 0x0000300001077983 */ /* 0x000ea20000100800 */
[----:B---3--:R-:W-:Y:S05]  /*ca20*/  IMAD R2, R226, 0x80, R2 ;  /* 0x00000080e2027824 */ /* 0x008fea00078e0202 */
[----:B----4-:R-:W-:Y:S05]  /*ca30*/  IADD3 R2, R2, -0x80, R3 ;  /* 0xffffff8002027810 */ /* 0x010fea0007ffe003 */
[----:B------:R-:W-:Y:S04]  /*ca40*/  @P3 IMAD.HI.U32 R3, R2, c[0x0][0x2bc], RZ ;  /* 0x0000af0002033a27 */ /* 0x000fe800078e00ff */
[----:B------:R-:W-:Y:S01]  /*ca50*/  IMAD.MOV.U32 R0, RZ, RZ, R2 ;  /* 0x000000ffff007224 */ /* 0x000fe200078e0002 */
[----:B------:R-:W-:Y:S04]  /*ca60*/  @P3 SHF.R.U32.HI R0, RZ, c[0x0][0x2c0], R3 ;  /* 0x0000b000ff003a19 */ /* 0x000fe80000011603 */
[C---:B-----5:R-:W-:Y:S04]  /*ca70*/  @!P1 IADD3 R3, P0, R0.reuse, R146, RZ ;  /* 0x0000009200039210 */ /* 0x060fe80007f1e0ff */
[----:B--2---:R-:W-:Y:S01]  /*ca80*/  @!P1 LEA.HI.X.SX32 R5, R0, R68, 0x1, P0 ;  /* 0x0000004400059211 */ /* 0x004fe200000f0eff */
[----:B------:R-:W-:Y:S01]  /*ca90*/  IMAD.MOV R0, RZ, RZ, -R0 ;  /* 0x000000ffff007224 */ /* 0x000fe200078e0a00 */
[C---:B------:R-:W-:Y:S03]  /*caa0*/  @!P1 LEA R4, P0, R3.reuse, c[0x0][0x2a0], 0x2 ;  /* 0x0000a80003049a11 */ /* 0x040fe600078010ff */
[----:B------:R-:W-:Y:S01]  /*cab0*/  IMAD R222, R0, c[0x0][0x2b8], R2 ;  /* 0x0000ae0000de7a24 */ /* 0x000fe200078e0202 */
[----:B------:R-:W-:Y:S03]  /*cac0*/  @!P1 LEA.HI.X R5, R3, c[0x0][0x2a4], R5, 0x2, P0 ;  /* 0x0000a90003059a11 */ /* 0x000fe600000f1405 */
        /* <DEDUP_REMOVED lines=18> */
.L_x_531:
[----:B------:R-:W-:-:S05]  /*cbf0*/  BRA.DIV ~URZ, `(.L_x_485) ;  /* 0x00006ed27f007947 */ /* 0x000fca000b800000 */
[----:B------:R-:W4:Y:S01]  /*cc00*/  SHFL.IDX PT, R8, R4, RZ, 0x181f ;  /* 0x00181fff04087589 */ /* 0x000f2200000e0000 */
[C---:B------:R-:W-:Y:S02]  /*cc10*/  IADD3 R2, -R218.reuse, 0x10, RZ ;  /* 0x00000010da027810 */ /* 0x040fe40007ffe1ff */
[----:B------:R-:W-:Y:S01]  /*cc20*/  ISETP.NE.U32.AND P0, PT, R218, RZ, PT ;  /* 0x000000ffda00720c */ /* 0x000fe20003f05070 */
[----:B------:R-:W5:Y:S01]  /*cc30*/  SHFL.IDX PT, R3, R4, 0x1, 0x181f ;  /* 0x00381f0004037f89 */ /* 0x000f6200000e0000 */
[----:B------:R-:W-:Y:S03]  /*cc40*/  LOP3.LUT R2, R2, 0xf, RZ, 0xc0, !PT ;  /* 0x0000000f02027812 */ /* 0x000fe600078ec0ff */
[----:B------:R-:W2:Y:S04]  /*cc50*/  SHFL.IDX PT, R15, R0, 0x1, 0x181f ;  /* 0x00381f00000f7f89 */ /* 0x000ea800000e0000 */
[----:B------:R-:W3:Y:S04]  /*cc60*/  SHFL.IDX PT, R14, R4, 0x2, 0x181f ;  /* 0x00581f00040e7f89 */ /* 0x000ee800000e0000 */
[----:B------:R-:W1:Y:S04]  /*cc70*/  SHFL.IDX PT, R16, R0, 0x2, 0x181f ;  /* 0x00581f0000107f89 */ /* 0x000e6800000e0000 */
[----:B--2---:R-:W2:Y:S04]  /*cc80*/  SHFL.IDX PT, R0, R0, 0x3, 0x181f ;  /* 0x00781f0000007f89 */ /* 0x004ea800000e0000 */
[----:B------:R-:W1:Y:S01]  /*cc90*/  SHFL.IDX PT, R4, R4, 0x3, 0x181f ;  /* 0x00781f0004047f89 */ /* 0x000e6200000e0000 */
[----:B----4-:R-:W-:Y:S02]  /*cca0*/  IADD3 R10, P6, P5, R2, R8, R17 ;  /* 0x00000008020a7210 */ /* 0x010fe40007dde011 */
[----:B------:R-:W-:Y:S02]  /*ccb0*/  IADD3 R8, P4, R8, R18, RZ ;  /* 0x0000001208087210 */ /* 0x000fe40007f9e0ff */
[----:B---3--:R-:W-:Y:S02]  /*ccc0*/  IADD3.X R11, RZ, R7, R5, P6, P5 ;  /* 0x00000007ff0b7210 */ /* 0x008fe400037ea405 */
[C---:B-----5:R-:W-:Y:S01]  /*ccd0*/  IADD3 R12, P6, P5, R2.reuse, R3, R17 ;  /* 0x00000003020c7210 */ /* 0x060fe20007dde011 */
[--C-:B------:R-:W-:Y:S02]  /*cce0*/  IMAD.X R9, R7, 0x1, R6.reuse, P4 ;  /* 0x0000000107097824 */ /* 0x100fe400020e0606 */
[----:B------:R3:W-:Y:S01]  /*ccf0*/  LDGSTS.E.BYPASS.LTC128B.128.ZFILL [R219+0x8100], [R10.64], P0 ;  /* 0x081000000adb7fae */ /* 0x0007e20008141d46 */
[----:B------:R-:W-:Y:S02]  /*cd00*/  IADD3.X R13, RZ, R15, R5, P6, P5 ;  /* 0x0000000fff0d7210 */ /* 0x000fe400037ea405 */
[----:B------:R-:W-:Y:S01]  /*cd10*/  IADD3 R2, P6, P5, R2, R14, R17 ;  /* 0x0000000e02027210 */ /* 0x000fe20007dde011 */
[----:B------:R4:W-:Y:S04]  /*cd20*/  LDGSTS.E.BYPASS.LTC128B.128 [R219+0xc100], [R8.64], !P2 ;  /* 0x0c10000008db7fae */ /* 0x0009e8000d101d46 */
[----:B------:R2:W-:Y:S01]  /*cd30*/  LDGSTS.E.BYPASS.LTC128B.128.ZFILL [R219+0x9100], [R12.64], P0 ;  /* 0x091000000cdb7fae */ /* 0x0005e20008141d46 */
[----:B---3--:R-:W-:Y:S02]  /*cd40*/  IADD3 R10, P4, R3, R18, RZ ;  /* 0x00000012030a7210 */ /* 0x008fe40007f9e0ff */
[----:B-1----:R-:W-:Y:S03]  /*cd50*/  IADD3.X R3, RZ, R16, R5, P6, P5 ;  /* 0x00000010ff037210 */ /* 0x002fe600037ea405 */
[--C-:B------:R-:W-:Y:S01]  /*cd60*/  IMAD.X R11, R15, 0x1, R6.reuse, P4 ;  /* 0x000000010f0b7824 */ /* 0x100fe200020e0606 */
[----:B----4-:R-:W-:Y:S04]  /*cd70*/  IADD3 R8, P4, R14, R18, RZ ;  /* 0x000000120e087210 */ /* 0x010fe80007f9e0ff */
[----:B------:R1:W-:Y:S01]  /*cd80*/  LDGSTS.E.BYPASS.LTC128B.128 [R219+0xd100], [R10.64], !P2 ;  /* 0x0d1000000adb7fae */ /* 0x0003e2000d101d46 */
[----:B------:R-:W-:Y:S03]  /*cd90*/  IMAD.X R9, R16, 0x1, R6, P4 ;  /* 0x0000000110097824 */ /* 0x000fe600020e0606 */
[----:B------:R1:W-:Y:S04]  /*cda0*/  LDGSTS.E.BYPASS.LTC128B.128.ZFILL [R219+0xa100], [R2.64], P0 ;  /* 0x0a10000002db7fae */ /* 0x0003e80008141d46 */
[----:B------:R1:W-:Y:S02]  /*cdb0*/  LDGSTS.E.BYPASS.LTC128B.128 [R219+0xe100], [R8.64], !P2 ;  /* 0x0e10000008db7fae */ /* 0x0003e4000d101d46 */
.L_x_532:
[C---:B-12---:R-:W-:Y:S02]  /*cdc0*/  IADD3 R3, -R218.reuse, 0x10, RZ ;  /* 0x00000010da037810 */ /* 0x046fe40007ffe1ff */
[----:B------:R-:W-:Y:S02]  /*cdd0*/  ISETP.NE.U32.AND P0, PT, R218, RZ, PT ;  /* 0x000000ffda00720c */ /* 0x000fe40003f05070 */
[----:B------:R-:W-:Y:S02]  /*cde0*/  LOP3.LUT R3, R3, 0xf, RZ, 0xc0, !PT ;  /* 0x0000000f03037812 */ /* 0x000fe400078ec0ff */
[----:B------:R-:W-:Y:S02]  /*cdf0*/  IADD3 R2, P4, R4, R18, RZ ;  /* 0x0000001204027210 */ /* 0x000fe40007f9e0ff */
[----:B------:R-:W-:Y:S03]  /*ce00*/  IADD3 R4, P6, P5, R3, R4, R17 ;  /* 0x0000000403047210 */ /* 0x000fe60007dde011 */
[----:B------:R-:W-:Y:S01]  /*ce10*/  IMAD.X R3, R0, 0x1, R6, P4 ;  /* 0x0000000100037824 */ /* 0x000fe200020e0606 */
[----:B------:R-:W-:Y:S05]  /*ce20*/  IADD3.X R5, RZ, R0, R5, P6, P5 ;  /* 0x00000000ff057210 */ /* 0x000fea00037ea405 */
[----:B------:R-:W-:Y:S01]  /*ce30*/  @!PT LDS RZ, [RZ] ;  /* 0x00000000fffff984 */ /* 0x000fe20000000800 */
[----:B------:R-:W-:Y:S01]  /*ce40*/  @!PT LDS RZ, [RZ] ;  /* 0x00000000fffff984 */ /* 0x000fe20000000800 */
[----:B------:R-:W-:Y:S01]  /*ce50*/  @!PT LDS RZ, [RZ] ;  /* 0x00000000fffff984 */ /* 0x000fe20000000800 */
[----:B------:R1:W-:Y:S04]  /*ce60*/  LDGSTS.E.BYPASS.LTC128B.128.ZFILL [R219+0xb100], [R4.64], P0 ;  /* 0x0b10000004db7fae */ /* 0x0003e80008141d46 */
[----:B------:R1:W-:Y:S02]  /*ce70*/  LDGSTS.E.BYPASS.LTC128B.128 [R219+0xf100], [R2.64], !P2 ;  /* 0x0f10000002db7fae */ /* 0x0003e4000d101d46 */
.L_x_483:
[----:B---34-:R-:W-:Y:S05]  /*ce80*/  BSYNC B0 ;  /* 0x0000000000007941 */ /* 0x018fea0003800000 */
.L_x_482:
[----:B-1----:R-:W-:Y:S01]  /*ce90*/  FMNMX.FTZ R2, R148, R69, !PT ;  /* 0x0000004594027209 */ /* 0x002fe20007810000 */
[----:B------:R-:W3:Y:S01]  /*cea0*/  LDL R3, [R1] ;  /* 0x0000000001037983 */ /* 0x000ee20000100800 */
[----:B--2---:R-:W-:Y:S02]  /*ceb0*/  FMNMX.FTZ R0, R149, R70, !PT ;  /* 0x0000004695007209 */ /* 0x004fe40007810000 */
        /* <DEDUP_REMOVED lines=55> */
[----:B------:R-:W-:Y:S04]  /*d230*/  FMNMX.FTZ R0, R252, R0, !PT ;  /* 0x00000000fc007209 */ /* 0x000fe80007810000 */
[----:B------:R-:W-:Y:S04]  /*d240*/  FMNMX.FTZ R0, R250, R0, !PT ;  /* 0x00000000fa007209 */ /* 0x000fe80007810000 */
[----:B------:R-:W-:Y:S04]  /*d250*/  FMNMX.FTZ R0, R248, R0, !PT ;  /* 0x00000000f8007209 */ /* 0x000fe80007810000 */
[----:B------:R-:W-:Y:S02]  /*d260*/  FMNMX.FTZ R5, R246, R0, !PT ;  /* 0x00000000f6057209 */ /* 0x000fe40007810000 */
[----:B---3--:R-:W-:Y:S04]  /*d270*/  FMNMX.FTZ R4, R3, R4, !PT ;  /* 0x0000000403047209 */ /* 0x008fe80007810000 */
[----:B------:R-:W-:Y:S04]  /*d280*/  FMNMX.FTZ R4, R251, R4, !PT ;  /* 0x00000004fb047209 */ /* 0x000fe80007810000 */
[----:B------:R-:W-:Y:S04]  /*d290*/  FMNMX.FTZ R4, R249, R4, !PT ;  /* 0x00000004f9047209 */ /* 0x000fe80007810000 */
[----:B------:R-:W-:Y:S01]  /*d2a0*/  FMNMX.FTZ R4, R247, R4, !PT ;  /* 0x00000004f7047209 */ /* 0x000fe20007810000 */
[----:B------:R-:W-:-:S05]  /*d2b0*/  BRA.DIV ~URZ, `(.L_x_486) ;  /* 0x00006cd27f007947 */ /* 0x000fca000b800000 */
[----:B------:R-:W1:Y:S04]  /*d2c0*/  SHFL.BFLY PT, R68, R4, 0x2, 0x1f ;  /* 0x0c401f0004447f89 */ /* 0x000e6800000e0000 */
[----:B------:R-:W2:Y:S01]  /*d2d0*/  SHFL.BFLY PT, R0, R5, 0x2, 0x1f ;  /* 0x0c401f0005007f89 */ /* 0x000ea200000e0000 */
[----:B-1----:R-:W-:Y:S02]  /*d2e0*/  FMNMX.FTZ R68, R4, R68, !PT ;  /* 0x0000004404447209 */ /* 0x002fe40007810000 */
[----:B--2---:R-:W-:Y:S03]  /*d2f0*/  FMNMX.FTZ R4, R5, R0, !PT ;  /* 0x0000000005047209 */ /* 0x004fe60007810000 */
[----:B------:R-:W1:Y:S04]  /*d300*/  SHFL.BFLY PT, R2, R68, 0x1, 0x1f ;  /* 0x0c201f0044027f89 */ /* 0x000e6800000e0000 */
[----:B------:R2:W3:Y:S01]  /*d310*/  SHFL.BFLY PT, R0, R4, 0x1, 0x1f ;  /* 0x0c201f0004007f89 */ /* 0x0004e200000e0000 */
[----:B-1----:R-:W-:Y:S05]  /*d320*/  FMNMX.FTZ R68, R68, R2, !PT ;  /* 0x0000000244447209 */ /* 0x002fea0007810000 */
.L_x_533:
[C---:B------:R-:W-:Y:S01]  /*d330*/  FMUL.FTZ R154, R68.reuse, c[0x0][0x2d0] ;  /* 0x0000b400449a7a20 */ /* 0x040fe20000410000 */
[----:B------:R-:W-:Y:S01]  /*d340*/  WARPSYNC 0xffffffff ;  /* 0xffffffff00007948 */ /* 0x000fe20003800000 */
[----:B------:R-:W-:Y:S01]  /*d350*/  FADD.FTZ R2, -R68, R69 ;  /* 0x0000004544027221 */ /* 0x000fe20000010100 */
[----:B------:R-:W1:Y:S01]  /*d360*/  LDSM.16.MT88.4 R12, [R207] ;  /* 0x00000000cf0c783b */ /* 0x000e620000004200 */
[--C-:B------:R-:W-:Y:S01]  /*d370*/  FFMA.FTZ R3, R148, c[0x0][0x2d0], -R154.reuse ;  /* 0x0000b40094037a23 */ /* 0x100fe2000001089a */
[----:B------:R-:W-:Y:S01]  /*d380*/  ISETP.GT.AND P0, PT, R226, RZ, PT ;  /* 0x000000ffe200720c */ /* 0x000fe20003f04270 */
[----:B------:R-:W-:Y:S02]  /*d390*/  FMUL.FTZ R2, R2, c[0x0][0x2d0] ;  /* 0x0000b40002027a20 */ /* 0x000fe40000410000 */
[----:B------:R4:W5:Y:S01]  /*d3a0*/  MUFU.EX2 R5, R3 ;  /* 0x0000000300057308 */ /* 0x0009620000000800 */
[--C-:B------:R-:W-:Y:S02]  /*d3b0*/  FFMA.FTZ R32, R155, c[0x0][0x2d0], -R154.reuse ;  /* 0x0000b4009b207a23 */ /* 0x100fe4000001089a */
[----:B------:R-:W2:Y:S01]  /*d3c0*/  LDSM.16.MT88.4 R20, [R209] ;  /* 0x00000000d114783b */ /* 0x000ea20000004200 */
[--C-:B------:R-:W-:Y:S06]  /*d3d0*/  FFMA.FTZ R40, R157, c[0x0][0x2d0], -R154.reuse ;  /* 0x0000b4009d287a23 */ /* 0x100fec000001089a */
[----:B------:R-:W3:Y:S01]  /*d3e0*/  MUFU.EX2 R2, R2 ;  /* 0x0000000200027308 */ /* 0x000ee20000000800 */
[----:B------:R-:W1:Y:S08]  /*d3f0*/  LDSM.16.MT88.4 R28, [R208] ;  /* 0x00000000d01c783b */ /* 0x000e700000004200 */
[----:B------:R-:W1:Y:S01]  /*d400*/  LDSM.16.MT88.4 R36, [R213] ;  /* 0x00000000d524783b */ /* 0x000e620000004200 */
[----:B------:R-:W-:Y:S01]  /*d410*/  MUFU.EX2 R41, R32 ;  /* 0x0000002000297308 */ /* 0x000fe20000000800 */
[--C-:B----4-:R-:W-:Y:S06]  /*d420*/  FFMA.FTZ R3, R151, c[0x0][0x2d0], -R154.reuse ;  /* 0x0000b40097037a23 */ /* 0x110fec000001089a */
[----:B------:R-:W4:Y:S03]  /*d430*/  LDSM.16.MT88.4 R44, [R207+0x4000] ;  /* 0x00400000cf2c783b */ /* 0x000f260000004200 */
[----:B------:R2:W1:Y:S05]  /*d440*/  MUFU.EX2 R6, R3 ;  /* 0x0000000300067308 */ /* 0x00046a0000000800 */
[----:B------:R-:W1:Y:S05]  /*d450*/  LDSM.16.MT88.4 R52, [R209+0x4000] ;  /* 0x00400000d134783b */ /* 0x000e6a0000004200 */
[----:B------:R-:W-:Y:S03]  /*d460*/  MUFU.EX2 R65, R40 ;  /* 0x0000002800417308 */ /* 0x000fe60000000800 */
[----:B------:R-:W1:Y:S01]  /*d470*/  LDSM.16.MT88.4 R60, [R208+0x4000] ;  /* 0x00400000d03c783b */ /* 0x000e620000004200 */
[--C-:B--2---:R-:W-:Y:S06]  /*d480*/  FFMA.FTZ R3, R150, c[0x0][0x2d0], -R154.reuse ;  /* 0x0000b40096037a23 */ /* 0x104fec000001089a */
[----:B------:R2:W-:Y:S02]  /*d490*/  MUFU.EX2 R67, R3 ;  /* 0x0000000300437308 */ /* 0x0005e40000000800 */
[----:B--23--:R-:W-:Y:S01]  /*d4a0*/  FMNMX.FTZ R3, R0, R4, !PT ;  /* 0x0000000400037209 */ /* 0x00cfe20007810000 */
[----:B------:R-:W-:Y:S01]  /*d4b0*/  FFMA.FTZ R0, R144, c[0x0][0x2d0], -R154 ;  /* 0x0000b40090007a23 */ /* 0x000fe2000001089a */
[----:B-----5:R-:W-:Y:S01]  /*d4c0*/  MOV R151, R5 ;  /* 0x0000000500977202 */ /* 0x020fe20000000f00 */
[C---:B------:R-:W-:Y:S02]  /*d4d0*/  FMUL.FTZ R8, R2.reuse, R76 ;  /* 0x0000004c02087220 */ /* 0x040fe40000410000 */
[----:B------:R-:W-:Y:S03]  /*d4e0*/  FMUL.FTZ R148, R3, c[0x0][0x2d0] ;  /* 0x0000b40003947a20 */ /* 0x000fe60000410000 */
[----:B------:R2:W3:Y:S01]  /*d4f0*/  MUFU.EX2 R5, R0 ;  /* 0x0000000000057308 */ /* 0x0004e20000000800 */
[C---:B------:R-:W-:Y:S02]  /*d500*/  FMUL.FTZ R9, R2.reuse, R77 ;  /* 0x0000004d02097220 */ /* 0x040fe40000410000 */
[--C-:B------:R-:W-:Y:S01]  /*d510*/  FFMA.FTZ R4, R149, c[0x0][0x2d0], -R148.reuse ;  /* 0x0000b40095047a23 */ /* 0x100fe20000010894 */
[----:B-1----:R-:W-:Y:S01]  /*d520*/  MOV R149, R6 ;  /* 0x0000000600957202 */ /* 0x002fe20000000f00 */
[C---:B------:R-:W-:Y:S02]  /*d530*/  FMUL.FTZ R16, R2.reuse, R84 ;  /* 0x0000005402107220 */ /* 0x040fe40000410000 */
[C---:B------:R-:W-:Y:S01]  /*d540*/  FMUL.FTZ R17, R2.reuse, R85 ;  /* 0x0000005502117220 */ /* 0x040fe20000410000 */
[----:B------:R-:W-:Y:S01]  /*d550*/  F2FP.PACK_AB R144, R149, R151 ;  /* 0x000000979590723e */ /* 0x000fe200000000ff */
[C---:B------:R-:W-:Y:S01]  /*d560*/  FMUL.FTZ R25, R2.reuse, R93 ;  /* 0x0000005d02197220 */ /* 0x040fe20000410000 */
[----:B------:R1:W-:Y:S01]  /*d570*/  MUFU.EX2 R150, R4 ;  /* 0x0000000400967308 */ /* 0x0003e20000000800 */
[C---:B------:R-:W-:Y:S02]  /*d580*/  FMUL.FTZ R24, R2.reuse, R92 ;  /* 0x0000005c02187220 */ /* 0x040fe40000410000 */
[C---:B------:R-:W-:Y:S02]  /*d590*/  FMUL.FTZ R32, R2.reuse, R100 ;  /* 0x0000006402207220 */ /* 0x040fe40000410000 */
[----:B------:R-:W-:Y:S02]  /*d5a0*/  FMUL.FTZ R33, R2, R101 ;  /* 0x0000006502217220 */ /* 0x000fe40000410000 */
[--C-:B------:R-:W-:Y:S02]  /*d5b0*/  FFMA.FTZ R64, R162, c[0x0][0x2d0], -R148.reuse ;  /* 0x0000b400a2407a23 */ /* 0x100fe40000010894 */
[----:B------:R-:W-:Y:S02]  /*d5c0*/  FMUL.FTZ R49, R2, R117 ;  /* 0x0000007502317220 */ /* 0x000fe40000410000 */
[----:B------:R5:W-:Y:S01]  /*d5d0*/  MUFU.EX2 R117, R64 ;  /* 0x0000004000757308 */ /* 0x000be20000000800 */
[----:B------:R-:W-:Y:S02]  /*d5e0*/  FFMA.FTZ R50, R159, c[0x0][0x2d0], -R148 ;  /* 0x0000b4009f327a23 */ /* 0x000fe40000010894 */
[----:B--2---:R-:W-:Y:S02]  /*d5f0*/  FADD.FTZ R0, -R3, R70 ;  /* 0x0000004603007221 */ /* 0x004fe40000010100 */
[--C-:B------:R-:W-:Y:S02]  /*d600*/  FFMA.FTZ R58, R160, c[0x0][0x2d0], -R148.reuse ;  /* 0x0000b400a03a7a23 */ /* 0x100fe40000010894 */
[----:B------:R-:W-:Y:S02]  /*d610*/  FMUL.FTZ R0, R0, c[0x0][0x2d0] ;  /* 0x0000b40000007a20 */ /* 0x000fe40000410000 */
[--C-:B------:R-:W-:Y:S02]  /*d620*/  FFMA.FTZ R56, R161, c[0x0][0x2d0], -R148.reuse ;  /* 0x0000b400a1387a23 */ /* 0x100fe40000010894 */
[C---:B------:R-:W-:Y:S02]  /*d630*/  FMUL.FTZ R57, R2.reuse, R125 ;  /* 0x0000007d02397220 */ /* 0x040fe40000410000 */
[----:B-1----:R-:W-:Y:S01]  /*d640*/  FFMA.FTZ R4, R153, c[0x0][0x2d0], -R148 ;  /* 0x0000b40099047a23 */ /* 0x002fe20000010894 */
[----:B---3--:R-:W-:Y:S01]  /*d650*/  MOV R153, R5 ;  /* 0x0000000500997202 */ /* 0x008fe20000000f00 */
[----:B------:R-:W1:Y:S01]  /*d660*/  MUFU.EX2 R0, R0 ;  /* 0x0000000000007308 */ /* 0x000e620000000800 */
[C---:B------:R-:W-:Y:S01]  /*d670*/  FMUL.FTZ R40, R2.reuse, R108 ;  /* 0x0000006c02287220 */ /* 0x040fe20000410000 */
[----:B------:R-:W-:Y:S01]  /*d680*/  MOV R108, R41 ;  /* 0x00000029006c7202 */ /* 0x000fe20000000f00 */
[C---:B------:R-:W-:Y:S01]  /*d690*/  FMUL.FTZ R41, R2.reuse, R109 ;  /* 0x0000006d02297220 */ /* 0x040fe20000410000 */
[----:B------:R-:W-:Y:S01]  /*d6a0*/  F2FP.PACK_AB R146, R153, R67 ;  /* 0x000000439992723e */ /* 0x000fe200000000ff */
[--C-:B------:R-:W-:Y:S02]  /*d6b0*/  FFMA.FTZ R100, R249, c[0x0][0x2d0], -R154.reuse ;  /* 0x0000b400f9647a23 */ /* 0x100fe4000001089a */
[----:B------:R-:W-:Y:S02]  /*d6c0*/  FFMA.FTZ R101, R247, c[0x0][0x2d0], -R154 ;  /* 0x0000b400f7657a23 */ /* 0x000fe4000001089a */
[C---:B-----5:R-:W-:Y:S01]  /*d6d0*/  FMUL.FTZ R64, R2.reuse, R132 ;  /* 0x0000008402407220 */ /* 0x060fe20000410000 */
[----:B------:R2:W3:Y:S01]  /*d6e0*/  MUFU.EX2 R66, R4 ;  /* 0x0000000400427308 */ /* 0x0004e20000000800 */
[----:B------:R-:W-:Y:S01]  /*d6f0*/  MOV R132, R65 ;  /* 0x0000004100847202 */ /* 0x000fe20000000f00 */
[----:B------:R-:W-:Y:S02]  /*d700*/  FMUL.FTZ R65, R2, R133 ;  /* 0x0000008502417220 */ /* 0x000fe40000410000 */
[C---:B-1----:R-:W-:Y:S02]  /*d710*/  FMUL.FTZ R6, R0.reuse, R74 ;  /* 0x0000004a00067220 */ /* 0x042fe40000410000 */
[C---:B------:R-:W-:Y:S02]  /*d720*/  FMUL.FTZ R7, R0.reuse, R75 ;  /* 0x0000004b00077220 */ /* 0x040fe40000410000 */
[C---:B------:R-:W-:Y:S02]  /*d730*/  FMUL.FTZ R10, R0.reuse, R78 ;  /* 0x0000004e000a7220 */ /* 0x040fe40000410000 */
[C---:B------:R-:W-:Y:S02]  /*d740*/  FMUL.FTZ R11, R0.reuse, R79 ;  /* 0x0000004f000b7220 */ /* 0x040fe40000410000 */
[----:B------:R-:W-:Y:S01]  /*d750*/  FMUL.FTZ R18, R0, R86 ;  /* 0x0000005600127220 */ /* 0x000fe20000410000 */
[----:B------:R-:W-:Y:S01]  /*d760*/  LDSM.16.MT88.4 R76, [R207+0x800] ;  /* 0x00080000cf4c783b */ /* 0x000fe20000004200 */
[--C-:B--2---:R-:W-:Y:S01]  /*d770*/  FFMA.FTZ R4, R145, c[0x0][0x2d0], -R148.reuse ;  /* 0x0000b40091047a23 */ /* 0x104fe20000010894 */
[----:B---3--:R-:W-:Y:S01]  /*d780*/  F2FP.PACK_AB R145, R66, R150 ;  /* 0x000000964291723e */ /* 0x008fe200000000ff */
[C---:B------:R-:W-:Y:S02]  /*d790*/  FMUL.FTZ R19, R0.reuse, R87 ;  /* 0x0000005700137220 */ /* 0x040fe40000410000 */
[----:B------:R1:W2:Y:S01]  /*d7a0*/  MUFU.EX2 R5, R4 ;  /* 0x0000000400057308 */ /* 0x0002a20000000800 */
[C---:B------:R-:W-:Y:S02]  /*d7b0*/  FMUL.FTZ R26, R0.reuse, R94 ;  /* 0x0000005e001a7220 */ /* 0x040fe40000410000 */
[C---:B------:R-:W-:Y:S01]  /*d7c0*/  FMUL.FTZ R27, R0.reuse, R95 ;  /* 0x0000005f001b7220 */ /* 0x040fe20000410000 */
[----:B------:R-:W-:Y:S01]  /*d7d0*/  LDSM.16.MT88.4 R84, [R208+0x800] ;  /* 0x00080000d054783b */ /* 0x000fe20000004200 */
[C---:B------:R-:W-:Y:S02]  /*d7e0*/  FMUL.FTZ R34, R0.reuse, R102 ;  /* 0x0000006600227220 */ /* 0x040fe40000410000 */
[C---:B------:R-:W-:Y:S02]  /*d7f0*/  FMUL.FTZ R35, R0.reuse, R103 ;  /* 0x0000006700237220 */ /* 0x040fe40000410000 */
[C---:B------:R-:W-:Y:S02]  /*d800*/  FMUL.FTZ R43, R0.reuse, R111 ;  /* 0x0000006f002b7220 */ /* 0x040fe40000410000 */
[C---:B------:R-:W-:Y:S02]  /*d810*/  FMUL.FTZ R42, R0.reuse, R110 ;  /* 0x0000006e002a7220 */ /* 0x040fe40000410000 */
[----:B------:R3:W-:Y:S01]  /*d820*/  MUFU.EX2 R110, R50 ;  /* 0x00000032006e7308 */ /* 0x0007e20000000800 */
[C---:B------:R-:W-:Y:S02]  /*d830*/  FMUL.FTZ R59, R0.reuse, R127 ;  /* 0x0000007f003b7220 */ /* 0x040fe40000410000 */
[----:B------:R-:W-:Y:S02]  /*d840*/  FMUL.FTZ R51, R0, R119 ;  /* 0x0000007700337220 */ /* 0x000fe40000410000 */
[--C-:B------:R-:W-:Y:S02]  /*d850*/  FFMA.FTZ R102, R252, c[0x0][0x2d0], -R148.reuse ;  /* 0x0000b400fc667a23 */ /* 0x100fe40000010894 */
[--C-:B------:R-:W-:Y:S03]  /*d860*/  FFMA.FTZ R103, R250, c[0x0][0x2d0], -R148.reuse ;  /* 0x0000b400fa677a23 */ /* 0x100fe60000010894 */
[----:B------:R5:W-:Y:S01]  /*d870*/  MUFU.EX2 R119, R56 ;  /* 0x0000003800777308 */ /* 0x000be20000000800 */
[----:B-1----:R-:W-:Y:S01]  /*d880*/  FFMA.FTZ R4, R152, c[0x0][0x2d0], -R148 ;  /* 0x0000b40098047a23 */ /* 0x002fe20000010894 */
[----:B--2---:R-:W-:Y:S01]  /*d890*/  MOV R152, R5 ;  /* 0x0000000500987202 */ /* 0x004fe20000000f00 */
[----:B------:R-:W-:Y:S07]  /*d8a0*/  FMUL.FTZ R5, R2, R73 ;  /* 0x0000004902057220 */ /* 0x000fee0000410000 */
[----:B------:R1:W2:Y:S01]  /*d8b0*/  MUFU.EX2 R70, R4 ;  /* 0x0000000400467308 */ /* 0x0002a20000000800 */
[----:B---3--:R-:W-:Y:S09]  /*d8c0*/  FMUL.FTZ R50, R0, R118 ;  /* 0x0000007600327220 */ /* 0x008ff20000410000 */
[----:B------:R3:W-:Y:S01]  /*d8d0*/  MUFU.EX2 R118, R58 ;  /* 0x0000003a00767308 */ /* 0x0007e20000000800 */
[C---:B-----5:R-:W-:Y:S02]  /*d8e0*/  FMUL.FTZ R56, R2.reuse, R124 ;  /* 0x0000007c02387220 */ /* 0x060fe40000410000 */
[----:B-1----:R-:W-:Y:S01]  /*d8f0*/  FMUL.FTZ R4, R2, R72 ;  /* 0x0000004802047220 */ /* 0x002fe20000410000 */
[----:B--2---:R-:W-:Y:S01]  /*d900*/  F2FP.PACK_AB R147, R70, R152 ;  /* 0x000000984693723e */ /* 0x004fe200000000ff */
[----:B------:R-:W1:Y:S01]  /*d910*/  LDSM.16.MT88.4 R72, [R210+0x4000] ;  /* 0x00400000d248783b */ /* 0x000e620000004200 */
[----:B------:R-:W-:Y:S05]  /*d920*/  MOV R109, R70 ;  /* 0x00000046006d7202 */ /* 0x000fea0000000f00 */
[C---:B------:R-:W-:Y:S02]  /*d930*/  HMMA.16816.F32 R4, R144.reuse, R12, R4 ;  /* 0x0000000c9004723c */ /* 0x040fe40000001804 */
[----:B------:R-:W2:Y:S03]  /*d940*/  LDL.LU R70, [R1] ;  /* 0x0000000001467983 */ /* 0x000ea60000300800 */
[----:B---3--:R-:W-:Y:S02]  /*d950*/  FMUL.FTZ R58, R0, R126 ;  /* 0x0000007e003a7220 */ /* 0x008fe40000410000 */
[C---:B------:R-:W-:Y:S01]  /*d960*/  FMUL.FTZ R12, R2.reuse, R80 ;  /* 0x00000050020c7220 */ /* 0x040fe20000410000 */
[C---:B------:R-:W-:Y:S04]  /*d970*/  HMMA.16816.F32 R8, R144.reuse, R14, R8 ;  /* 0x0000000e9008723c */ /* 0x040fe80000001808 */
[----:B------:R-:W-:Y:S03]  /*d980*/  FMUL.FTZ R13, R2, R81 ;  /* 0x00000051020d7220 */ /* 0x000fe60000410000 */
[C---:B------:R-:W-:Y:S02]  /*d990*/  FMUL.FTZ R14, R0.reuse, R82 ;  /* 0x00000052000e7220 */ /* 0x040fe40000410000 */
[----:B------:R-:W-:Y:S02]  /*d9a0*/  FMUL.FTZ R15, R0, R83 ;  /* 0x00000053000f7220 */ /* 0x000fe40000410000 */
[----:B------:R-:W3:Y:S05]  /*d9b0*/  LDSM.16.MT88.4 R80, [R209+0x800] ;  /* 0x00080000d150783b */ /* 0x000eea0000004200 */
[C---:B------:R-:W-:Y:S07]  /*d9c0*/  HMMA.16816.F32 R12, R144.reuse, R20, R12 ;  /* 0x00000014900c723c */ /* 0x040fee000000180c */
[C---:B------:R-:W-:Y:S01]  /*d9d0*/  FMUL.FTZ R20, R2.reuse, R88 ;  /* 0x0000005802147220 */ /* 0x040fe20000410000 */
[C---:B------:R-:W-:Y:S04]  /*d9e0*/  HMMA.16816.F32 R16, R144.reuse, R22, R16 ;  /* 0x000000169010723c */ /* 0x040fe80000001810 */
[----:B------:R-:W-:Y:S03]  /*d9f0*/  FMUL.FTZ R21, R2, R89 ;  /* 0x0000005902157220 */ /* 0x000fe60000410000 */
[C---:B------:R-:W-:Y:S02]  /*da00*/  FMUL.FTZ R22, R0.reuse, R90 ;  /* 0x0000005a00167220 */ /* 0x040fe40000410000 */
[----:B------:R-:W-:Y:S02]  /*da10*/  FMUL.FTZ R23, R0, R91 ;  /* 0x0000005b00177220 */ /* 0x000fe40000410000 */
[----:B------:R-:W5:Y:S05]  /*da20*/  LDSM.16.MT88.4 R88, [R210+0x800] ;  /* 0x00080000d258783b */ /* 0x000f6a0000004200 */
[C---:B------:R-:W-:Y:S07]  /*da30*/  HMMA.16816.F32 R20, R144.reuse, R28, R20 ;  /* 0x0000001c9014723c */ /* 0x040fee0000001814 */
        /* <DEDUP_REMOVED lines=8> */
[C---:B------:R-:W-:Y:S02]  /*dac0*/  FMUL.FTZ R30, R0.reuse, R98 ;  /* 0x00000062001e7220 */ /* 0x040fe40000410000 */
[----:B------:R-:W-:Y:S02]  /*dad0*/  FMUL.FTZ R67, R0, R135 ;  /* 0x0000008700437220 */ /* 0x000fe40000410000 */
[----:B------:R-:W2:Y:S03]  /*dae0*/  LDL.LU R135, [R1+0x8] ;  /* 0x0000080001877983 */ /* 0x000ea60000300800 */
[C---:B------:R-:W-:Y:S07]  /*daf0*/  HMMA.16816.F32 R28, R144.reuse, R36, R28 ;  /* 0x00000024901c723c */ /* 0x040fee000000181c */
[----:B------:R-:W-:Y:S01]  /*db00*/  FFMA.FTZ R36, R156, c[0x0][0x2d0], -R154 ;  /* 0x0000b4009c247a23 */ /* 0x000fe2000001089a */
[C---:B------:R-:W-:Y:S03]  /*db10*/  HMMA.16816.F32 R32, R144.reuse, R38, R32 ;  /* 0x000000269020723c */ /* 0x040fe60000001820 */
[----:B------:R1:W1:Y:S01]  /*db20*/  MUFU.EX2 R48, R36 ;  /* 0x0000002400307308 */ /* 0x0002620000000800 */
[----:B------:R-:W-:Y:S02]  /*db30*/  FMUL.FTZ R37, R2, R105 ;  /* 0x0000006902257220 */ /* 0x000fe40000410000 */
[--C-:B------:R-:W-:Y:S02]  /*db40*/  FFMA.FTZ R105, R246, c[0x0][0x2d0], -R148.reuse ;  /* 0x0000b400f6697a23 */ /* 0x100fe40000010894 */
[C---:B------:R-:W-:Y:S04]  /*db50*/  FMUL.FTZ R38, R0.reuse, R106 ;  /* 0x0000006a00267220 */ /* 0x040fe80000410000 */
[----:B------:R-:W-:Y:S02]  /*db60*/  FMUL.FTZ R39, R0, R107 ;  /* 0x0000006b00277220 */ /* 0x000fe40000410000 */
[C---:B-1----:R-:W-:Y:S01]  /*db70*/  FMUL.FTZ R36, R2.reuse, R104 ;  /* 0x0000006802247220 */ /* 0x042fe20000410000 */
[----:B------:R-:W-:Y:S01]  /*db80*/  MOV R111, R48 ;  /* 0x00000030006f7202 */ /* 0x000fe20000000f00 */
[----:B------:R-:W-:Y:S02]  /*db90*/  FMUL.FTZ R48, R2, R116 ;  /* 0x0000007402307220 */ /* 0x000fe40000410000 */
[----:B------:R-:W-:Y:S03]  /*dba0*/  FFMA.FTZ R104, R248, c[0x0][0x2d0], -R148 ;  /* 0x0000b400f8687a23 */ /* 0x000fe60000010894 */
[C---:B----4-:R-:W-:Y:S07]  /*dbb0*/  HMMA.16816.F32 R36, R144.reuse, R44, R36 ;  /* 0x0000002c9024723c */ /* 0x050fee0000001824 */
[--C-:B------:R-:W-:Y:S01]  /*dbc0*/  FFMA.FTZ R44, R158, c[0x0][0x2d0], -R154.reuse ;  /* 0x0000b4009e2c7a23 */ /* 0x100fe2000001089a */
[C---:B------:R-:W-:Y:S03]  /*dbd0*/  HMMA.16816.F32 R40, R144.reuse, R46, R40 ;  /* 0x0000002e9028723c */ /* 0x040fe60000001828 */
[----:B------:R-:W1:Y:S01]  /*dbe0*/  MUFU.EX2 R69, R44 ;  /* 0x0000002c00457308 */ /* 0x000e620000000800 */
[----:B------:R-:W-:Y:S03]  /*dbf0*/  FMUL.FTZ R45, R2, R113 ;  /* 0x00000071022d7220 */ /* 0x000fe60000410000 */
[C---:B------:R-:W-:Y:S02]  /*dc00*/  FMUL.FTZ R47, R0.reuse, R115 ;  /* 0x00000073002f7220 */ /* 0x040fe40000410000 */
[----:B------:R-:W-:Y:S03]  /*dc10*/  FMUL.FTZ R46, R0, R114 ;  /* 0x00000072002e7220 */ /* 0x000fe60000410000 */
[----:B-1----:R-:W-:Y:S01]  /*dc20*/  MOV R133, R69 ;  /* 0x0000004500857202 */ /* 0x002fe20000000f00 */
[--C-:B------:R-:W-:Y:S02]  /*dc30*/  FFMA.FTZ R69, R163, c[0x0][0x2d0], -R154.reuse ;  /* 0x0000b400a3457a23 */ /* 0x100fe4000001089a */
[C---:B------:R-:W-:Y:S02]  /*dc40*/  FMUL.FTZ R44, R2.reuse, R112 ;  /* 0x00000070022c7220 */ /* 0x040fe40000410000 */
[----:B------:R1:W-:Y:S05]  /*dc50*/  MUFU.EX2 R116, R69 ;  /* 0x0000004500747308 */ /* 0x0003ea0000000800 */
[C---:B------:R-:W-:Y:S07]  /*dc60*/  HMMA.16816.F32 R44, R144.reuse, R52, R44 ;  /* 0x00000034902c723c */ /* 0x040fee000000182c */
[C---:B------:R-:W-:Y:S01]  /*dc70*/  FMUL.FTZ R52, R2.reuse, R120 ;  /* 0x0000007802347220 */ /* 0x040fe20000410000 */
[C---:B------:R-:W-:Y:S04]  /*dc80*/  HMMA.16816.F32 R48, R144.reuse, R54, R48 ;  /* 0x000000369030723c */ /* 0x040fe80000001830 */
[----:B------:R-:W-:Y:S03]  /*dc90*/  FMUL.FTZ R53, R2, R121 ;  /* 0x0000007902357220 */ /* 0x000fe60000410000 */
[C---:B------:R-:W-:Y:S02]  /*dca0*/  FMUL.FTZ R54, R0.reuse, R122 ;  /* 0x0000007a00367220 */ /* 0x040fe40000410000 */
[----:B------:R-:W-:Y:S03]  /*dcb0*/  FMUL.FTZ R55, R0, R123 ;  /* 0x0000007b00377220 */ /* 0x000fe60000410000 */
[--C-:B-1----:R-:W-:Y:S04]  /*dcc0*/  FFMA.FTZ R69, R166, c[0x0][0x2d0], -R154.reuse ;  /* 0x0000b400a6457a23 */ /* 0x102fe8000001089a */
[C---:B------:R-:W-:Y:S01]  /*dcd0*/  HMMA.16816.F32 R52, R144.reuse, R60, R52 ;  /* 0x0000003c9034723c */ /* 0x040fe20000001834 */
[----:B------:R1:W-:Y:S06]  /*dce0*/  MUFU.EX2 R134, R69 ;  /* 0x0000004500867308 */ /* 0x0003ec0000000800 */
[C---:B------:R-:W-:Y:S01]  /*dcf0*/  FMUL.FTZ R60, R2.reuse, R128 ;  /* 0x00000080023c7220 */ /* 0x040fe20000410000 */
[C---:B------:R-:W-:Y:S04]  /*dd00*/  HMMA.16816.F32 R56, R144.reuse, R62, R56 ;  /* 0x0000003e9038723c */ /* 0x040fe80000001838 */
[----:B------:R-:W-:Y:S03]  /*dd10*/  FMUL.FTZ R61, R2, R129 ;  /* 0x00000081023d7220 */ /* 0x000fe60000410000 */
[C---:B------:R-:W-:Y:S02]  /*dd20*/  FMUL.FTZ R62, R0.reuse, R130 ;  /* 0x00000082003e7220 */ /* 0x040fe40000410000 */
[----:B------:R-:W-:Y:S07]  /*dd30*/  FMUL.FTZ R63, R0, R131 ;  /* 0x00000083003f7220 */ /* 0x000fee0000410000 */
[C---:B------:R-:W-:Y:S03]  /*dd40*/  HMMA.16816.F32 R60, R144.reuse, R72, R60 ;  /* 0x00000048903c723c */ /* 0x040fe6000000183c */
[--C-:B-1----:R-:W-:Y:S04]  /*dd50*/  FFMA.FTZ R69, R164, c[0x0][0x2d0], -R154.reuse ;  /* 0x0000b400a4457a23 */ /* 0x102fe8000001089a */
[----:B------:R1:W-:Y:S01]  /*dd60*/  MUFU.EX2 R98, R69 ;  /* 0x0000004500627308 */ /* 0x0003e20000000800 */
[----:B------:R-:W-:Y:S04]  /*dd70*/  HMMA.16816.F32 R64, R144, R74, R64 ;  /* 0x0000004a9040723c */ /* 0x000fe80000001840 */
[----:B------:R-:W-:Y:S02]  /*dd80*/  F2FP.PACK_AB R72, R111, R108 ;  /* 0x0000006c6f48723e */ /* 0x000fe400000000ff */
[----:B------:R-:W-:Y:S02]  /*dd90*/  F2FP.PACK_AB R73, R119, R110 ;  /* 0x0000006e7749723e */ /* 0x000fe400000000ff */
[----:B------:R-:W-:Y:S01]  /*dda0*/  F2FP.PACK_AB R75, R117, R118 ;  /* 0x00000076754b723e */ /* 0x000fe200000000ff */
[----:B------:R-:W-:Y:S03]  /*ddb0*/  MUFU.EX2 R146, R102 ;  /* 0x0000006600927308 */ /* 0x000fe60000000800 */
[----:B------:R-:W-:Y:S02]  /*ddc0*/  F2FP.PACK_AB R74, R133, R132 ;  /* 0x00000084854a723e */ /* 0x000fe400000000ff */
[----:B------:R-:W-:Y:S05]  /*ddd0*/  MOV R147, R151 ;  /* 0x0000009700937202 */ /* 0x000fea0000000f00 */
[C---:B------:R-:W-:Y:S01]  /*dde0*/  HMMA.16816.F32 R4, R72.reuse, R76, R4 ;  /* 0x0000004c4804723c */ /* 0x040fe20000001804 */
[----:B------:R-:W-:Y:S04]  /*ddf0*/  MUFU.EX2 R145, R103 ;  /* 0x0000006700917308 */ /* 0x000fe80000000800 */
[----:B-1----:R-:W-:Y:S03]  /*de00*/  FFMA.FTZ R69, R165, c[0x0][0x2d0], -R154 ;  /* 0x0000b400a5457a23 */ /* 0x002fe6000001089a */
[C---:B------:R-:W-:Y:S01]  /*de10*/  HMMA.16816.F32 R8, R72.reuse, R78, R8 ;  /* 0x0000004e4808723c */ /* 0x040fe20000001808 */
[----:B------:R-:W1:Y:S02]  /*de20*/  LDSM.16.MT88.4 R76, [R207+0x4800] ;  /* 0x00480000cf4c783b */ /* 0x000e640000004200 */
[----:B------:R4:W1:Y:S05]  /*de30*/  MUFU.EX2 R92, R69 ;  /* 0x00000045005c7308 */ /* 0x00086a0000000800 */
[C---:B---3--:R-:W-:Y:S05]  /*de40*/  HMMA.16816.F32 R12, R72.reuse, R80, R12 ;  /* 0x00000050480c723c */ /* 0x048fea000000180c */
[----:B------:R-:W-:Y:S03]  /*de50*/  MUFU.EX2 R144, R104 ;  /* 0x0000006800907308 */ /* 0x000fe60000000800 */
[C---:B------:R-:W-:Y:S01]  /*de60*/  HMMA.16816.F32 R16, R72.reuse, R82, R16 ;  /* 0x000000524810723c */ /* 0x040fe20000001810 */
[----:B------:R-:W3:Y:S07]  /*de70*/  LDSM.16.MT88.4 R80, [R209+0x4800] ;  /* 0x00480000d150783b */ /* 0x000eee0000004200 */
[C---:B------:R-:W-:Y:S04]  /*de80*/  HMMA.16816.F32 R20, R72.reuse, R84, R20 ;  /* 0x000000544814723c */ /* 0x040fe80000001814 */
[--C-:B----4-:R-:W-:Y:S04]  /*de90*/  FFMA.FTZ R69, R167, c[0x0][0x2d0], -R148.reuse ;  /* 0x0000b400a7457a23 */ /* 0x110fe80000010894 */
[C---:B------:R-:W-:Y:S01]  /*dea0*/  HMMA.16816.F32 R24, R72.reuse, R86, R24 ;  /* 0x000000564818723c */ /* 0x040fe20000001818 */
[----:B------:R4:W-:Y:S01]  /*deb0*/  MUFU.EX2 R218, R69 ;  /* 0x0000004500da7308 */ /* 0x0009e20000000800 */
[----:B------:R-:W3:Y:S06]  /*dec0*/  LDSM.16.MT88.4 R84, [R208+0x4800] ;  /* 0x00480000d054783b */ /* 0x000eec0000004200 */
[C---:B-----5:R-:W-:Y:S08]  /*ded0*/  HMMA.16816.F32 R28, R72.reuse, R88, R28 ;  /* 0x00000058481c723c */ /* 0x060ff0000000181c */
[C---:B------:R-:W-:Y:S01]  /*dee0*/  HMMA.16816.F32 R32, R72.reuse, R90, R32 ;  /* 0x0000005a4820723c */ /* 0x040fe20000001820 */
[----:B------:R-:W5:Y:S07]  /*def0*/  LDSM.16.MT88.4 R88, [R210+0x4800] ;  /* 0x00480000d258783b */ /* 0x000f6e0000004200 */
[C---:B-1----:R-:W-:Y:S04]  /*df00*/  HMMA.16816.F32 R36, R72.reuse, R76, R36 ;  /* 0x0000004c4824723c */ /* 0x042fe80000001824 */
[--C-:B----4-:R-:W-:Y:S01]  /*df10*/  FFMA.FTZ R69, R169, c[0x0][0x2d0], -R148.reuse ;  /* 0x0000b400a9457a23 */ /* 0x110fe20000010894 */
[----:B------:R-:W-:Y:S02]  /*df20*/  MOV R169, R92 ;  /* 0x0000005c00a97202 */ /* 0x000fe40000000f00 */
[----:B------:R-:W-:Y:S01]  /*df30*/  LDSM.16.MT88.4 R92, [R209+0x1000] ;  /* 0x00100000d15c783b */ /* 0x000fe20000004200 */
[C---:B------:R-:W-:Y:S01]  /*df40*/  HMMA.16816.F32 R40, R72.reuse, R78, R40 ;  /* 0x0000004e4828723c */ /* 0x040fe20000001828 */
[----:B------:R1:W4:Y:S06]  /*df50*/  MUFU.EX2 R127, R69 ;  /* 0x00000045007f7308 */ /* 0x00032c0000000800 */
[----:B------:R-:W2:Y:S01]  /*df60*/  LDSM.16.MT88.4 R76, [R207+0x1000] ;  /* 0x00100000cf4c783b */ /* 0x000ea20000004200 */
[C---:B---3--:R-:W-:Y:S08]  /*df70*/  HMMA.16816.F32 R44, R72.reuse, R80, R44 ;  /* 0x00000050482c723c */ /* 0x048ff0000000182c */
[C---:B------:R-:W-:Y:S01]  /*df80*/  HMMA.16816.F32 R48, R72.reuse, R82, R48 ;  /* 0x000000524830723c */ /* 0x040fe20000001830 */
[----:B------:R-:W3:Y:S07]  /*df90*/  LDSM.16.MT88.4 R80, [R208+0x1000] ;  /* 0x00100000d050783b */ /* 0x000eee0000004200 */
[C---:B------:R-:W-:Y:S04]  /*dfa0*/  HMMA.16816.F32 R52, R72.reuse, R84, R52 ;  /* 0x000000544834723c */ /* 0x040fe80000001834 */
[--C-:B-1----:R-:W-:Y:S04]  /*dfb0*/  FFMA.FTZ R69, R168, c[0x0][0x2d0], -R148.reuse ;  /* 0x0000b400a8457a23 */ /* 0x102fe80000010894 */
[C---:B------:R-:W-:Y:S01]  /*dfc0*/  HMMA.16816.F32 R56, R72.reuse, R86, R56 ;  /* 0x000000564838723c */ /* 0x040fe20000001838 */
[----:B------:R1:W-:Y:S01]  /*dfd0*/  MUFU.EX2 R126, R69 ;  /* 0x00000045007e7308 */ /* 0x0003e20000000800 */
[----:B------:R-:W3:Y:S06]  /*dfe0*/  LDSM.16.MT88.4 R84, [R210+0x1000] ;  /* 0x00100000d254783b */ /* 0x000eec0000004200 */
[C---:B-----5:R-:W-:Y:S08]  /*dff0*/  HMMA.16816.F32 R60, R72.reuse, R88, R60 ;  /* 0x00000058483c723c */ /* 0x060ff0000000183c */
[----:B------:R-:W-:Y:S01]  /*e000*/  HMMA.16816.F32 R64, R72, R90, R64 ;  /* 0x0000005a4840723c */ /* 0x000fe20000001840 */
[----:B------:R-:W-:Y:S06]  /*e010*/  LDSM.16.MT88.4 R88, [R209+0x5000] ;  /* 0x00500000d158783b */ /* 0x000fec0000004200 */
[----:B------:R-:W-:Y:S01]  /*e020*/  F2FP.PACK_AB R72, R134, R116 ;  /* 0x000000748648723e */ /* 0x000fe200000000ff */
[----:B-1----:R-:W-:Y:S01]  /*e030*/  FFMA.FTZ R69, R170, c[0x0][0x2d0], -R148 ;  /* 0x0000b400aa457a23 */ /* 0x002fe20000010894 */
[----:B------:R-:W-:Y:S03]  /*e040*/  MOV R170, R98 ;  /* 0x0000006200aa7202 */ /* 0x000fe60000000f00 */
[----:B------:R1:W5:Y:S01]  /*e050*/  MUFU.EX2 R125, R69 ;  /* 0x00000045007d7308 */ /* 0x0003620000000800 */
[----:B----4-:R-:W-:Y:S01]  /*e060*/  F2FP.PACK_AB R73, R127, R218 ;  /* 0x000000da7f49723e */ /* 0x010fe200000000ff */
[----:B--2---:R-:W-:Y:S01]  /*e070*/  FFMA.FTZ R2, R2, R135, R147 ;  /* 0x0000008702027223 */ /* 0x004fe20000010093 */
[----:B------:R-:W-:Y:S02]  /*e080*/  F2FP.PACK_AB R74, R169, R170 ;  /* 0x000000aaa94a723e */ /* 0x000fe400000000ff */
[----:B------:R-:W-:Y:S02]  /*e090*/  MOV R98, R152 ;  /* 0x0000009800627202 */ /* 0x000fe40000000f00 */
[----:B------:R-:W-:Y:S03]  /*e0a0*/  MOV R135, R149 ;  /* 0x0000009500877202 */ /* 0x000fe60000000f00 */
[----:B------:R-:W-:Y:S01]  /*e0b0*/  MUFU.EX2 R147, R101 ;  /* 0x0000006500937308 */ /* 0x000fe20000000800 */
[--C-:B-1----:R-:W-:Y:S01]  /*e0c0*/  FFMA.FTZ R69, R171, c[0x0][0x2d0], -R154.reuse ;  /* 0x0000b400ab457a23 */ /* 0x102fe2000001089a */
[----:B-----5:R-:W-:Y:S02]  /*e0d0*/  F2FP.PACK_AB R75, R125, R126 ;  /* 0x0000007e7d4b723e */ /* 0x020fe400000000ff */
[----:B------:R-:W-:Y:S06]  /*e0e0*/  MOV R171, R150 ;  /* 0x0000009600ab7202 */ /* 0x000fec0000000f00 */
[----:B------:R1:W-:Y:S01]  /*e0f0*/  MUFU.EX2 R124, R69 ;  /* 0x00000045007c7308 */ /* 0x0003e20000000800 */
[C---:B------:R-:W-:Y:S08]  /*e100*/  HMMA.16816.F32 R4, R72.reuse, R76, R4 ;  /* 0x0000004c4804723c */ /* 0x040ff00000001804 */
[C---:B------:R-:W-:Y:S01]  /*e110*/  HMMA.16816.F32 R8, R72.reuse, R78, R8 ;  /* 0x0000004e4808723c */ /* 0x040fe20000001808 */
[----:B------:R-:W2:Y:S07]  /*e120*/  LDSM.16.MT88.4 R76, [R207+0x5000] ;  /* 0x00500000cf4c783b */ /* 0x000eae0000004200 */
[C---:B------:R-:W-:Y:S04]  /*e130*/  HMMA.16816.F32 R12, R72.reuse, R92, R12 ;  /* 0x0000005c480c723c */ /* 0x040fe8000000180c */
[--C-:B-1----:R-:W-:Y:S01]  /*e140*/  FFMA.FTZ R69, R174, c[0x0][0x2d0], -R154.reuse ;  /* 0x0000b400ae457a23 */ /* 0x102fe2000001089a */
[----:B------:R-:W-:Y:S02]  /*e150*/  MOV R174, R133 ;  /* 0x0000008500ae7202 */ /* 0x000fe40000000f00 */
[----:B------:R-:W-:Y:S01]  /*e160*/  MOV R133, R96 ;  /* 0x0000006000857202 */ /* 0x000fe20000000f00 */
[C---:B------:R-:W-:Y:S01]  /*e170*/  HMMA.16816.F32 R16, R72.reuse, R94, R16 ;  /* 0x0000005e4810723c */ /* 0x040fe20000001810 */
[----:B------:R1:W4:Y:S01]  /*e180*/  MUFU.EX2 R168, R69 ;  /* 0x0000004500a87308 */ /* 0x0003220000000800 */
[----:B------:R-:W-:Y:S06]  /*e190*/  LDSM.16.MT88.4 R92, [R210+0x5000] ;  /* 0x00500000d25c783b */ /* 0x000fec0000004200 */
[C---:B---3--:R-:W-:Y:S08]  /*e1a0*/  HMMA.16816.F32 R20, R72.reuse, R80, R20 ;  /* 0x000000504814723c */ /* 0x048ff00000001814 */
[C---:B------:R-:W-:Y:S01]  /*e1b0*/  HMMA.16816.F32 R24, R72.reuse, R82, R24 ;  /* 0x000000524818723c */ /* 0x040fe20000001818 */
[----:B------:R-:W3:Y:S07]  /*e1c0*/  LDSM.16.MT88.4 R80, [R208+0x5000] ;  /* 0x00500000d050783b */ /* 0x000eee0000004200 */
[C---:B------:R-:W-:Y:S04]  /*e1d0*/  HMMA.16816.F32 R28, R72.reuse, R84, R28 ;  /* 0x00000054481c723c */ /* 0x040fe8000000181c */
[--C-:B-1----:R-:W-:Y:S01]  /*e1e0*/  FFMA.FTZ R69, R173, c[0x0][0x2d0], -R154.reuse ;  /* 0x0000b400ad457a23 */ /* 0x102fe2000001089a */
[----:B------:R-:W-:Y:S02]  /*e1f0*/  MOV R173, R132 ;  /* 0x0000008400ad7202 */ /* 0x000fe40000000f00 */
[----:B------:R-:W-:Y:S01]  /*e200*/  MOV R132, R97 ;  /* 0x0000006100847202 */ /* 0x000fe20000000f00 */
[C---:B------:R-:W-:Y:S01]  /*e210*/  HMMA.16816.F32 R32, R72.reuse, R86, R32 ;  /* 0x000000564820723c */ /* 0x040fe20000001820 */
[----:B------:R1:W-:Y:S01]  /*e220*/  MUFU.EX2 R167, R69 ;  /* 0x0000004500a77308 */ /* 0x0003e20000000800 */
[----:B------:R-:W-:Y:S06]  /*e230*/  LDSM.16.MT88.4 R84, [R209+0x1800] ;  /* 0x00180000d154783b */ /* 0x000fec0000004200 */
[C---:B--2---:R-:W-:Y:S08]  /*e240*/  HMMA.16816.F32 R36, R72.reuse, R76, R36 ;  /* 0x0000004c4824723c */ /* 0x044ff00000001824 */
[C---:B------:R-:W-:Y:S01]  /*e250*/  HMMA.16816.F32 R40, R72.reuse, R78, R40 ;  /* 0x0000004e4828723c */ /* 0x040fe20000001828 */
[----:B------:R-:W2:Y:S07]  /*e260*/  LDSM.16.MT88.4 R76, [R207+0x1800] ;  /* 0x00180000cf4c783b */ /* 0x000eae0000004200 */
[C---:B------:R-:W-:Y:S04]  /*e270*/  HMMA.16816.F32 R44, R72.reuse, R88, R44 ;  /* 0x00000058482c723c */ /* 0x040fe8000000182c */
[----:B-1----:R-:W-:Y:S01]  /*e280*/  FFMA.FTZ R69, R172, c[0x0][0x2d0], -R154 ;  /* 0x0000b400ac457a23 */ /* 0x002fe2000001089a */
[----:B------:R-:W-:Y:S02]  /*e290*/  MOV R172, R111 ;  /* 0x0000006f00ac7202 */ /* 0x000fe40000000f00 */
[----:B------:R-:W-:Y:S01]  /*e2a0*/  MOV R111, R98 ;  /* 0x00000062006f7202 */ /* 0x000fe20000000f00 */
[C---:B------:R-:W-:Y:S01]  /*e2b0*/  HMMA.16816.F32 R48, R72.reuse, R90, R48 ;  /* 0x0000005a4830723c */ /* 0x040fe20000001830 */
[----:B------:R1:W5:Y:S01]  /*e2c0*/  MUFU.EX2 R166, R69 ;  /* 0x0000004500a67308 */ /* 0x0003620000000800 */
        /* <DEDUP_REMOVED lines=8> */
[----:B------:R-:W-:Y:S01]  /*e350*/  HMMA.16816.F32 R64, R72, R94, R64 ;  /* 0x0000005e4840723c */ /* 0x000fe20000001840 */
[----:B------:R1:W-:Y:S01]  /*e360*/  MUFU.EX2 R107, R69 ;  /* 0x00000045006b7308 */ /* 0x0003e20000000800 */
[----:B------:R-:W-:Y:S05]  /*e370*/  LDSM.16.MT88.4 R92, [R210+0x5800] ;  /* 0x00580000d25c783b */ /* 0x000fea0000004200 */
[----:B----4-:R-:W-:Y:S02]  /*e380*/  F2FP.PACK_AB R72, R168, R124 ;  /* 0x0000007ca848723e */ /* 0x010fe400000000ff */
[----:B-----5:R-:W-:Y:S01]  /*e390*/  F2FP.PACK_AB R74, R166, R167 ;  /* 0x000000a7a64a723e */ /* 0x020fe200000000ff */
[----:B------:R-:W-:Y:S02]  /*e3a0*/  LDSM.16.MT88.4 R96, [R209+0x7000] ;  /* 0x00700000d160783b */ /* 0x000fe40000004200 */
[--C-:B-1----:R-:W-:Y:S04]  /*e3b0*/  FFMA.FTZ R69, R201, c[0x0][0x2d0], -R148.reuse ;  /* 0x0000b400c9457a23 */ /* 0x102fe80000010894 */
[----:B------:R1:W4:Y:S02]  /*e3c0*/  MUFU.EX2 R106, R69 ;  /* 0x00000045006a7308 */ /* 0x0003240000000800 */
[--C-:B-1----:R-:W-:Y:S01]  /*e3d0*/  FFMA.FTZ R69, R175, c[0x0][0x2d0], -R148.reuse ;  /* 0x0000b400af457a23 */ /* 0x102fe20000010894 */
[----:B----4-:R-:W-:Y:S07]  /*e3e0*/  F2FP.PACK_AB R73, R106, R107 ;  /* 0x0000006b6a49723e */ /* 0x010fee00000000ff */
[----:B------:R1:W-:Y:S02]  /*e3f0*/  MUFU.EX2 R165, R69 ;  /* 0x0000004500a57308 */ /* 0x0003e40000000800 */
[----:B-1----:R-:W-:Y:S08]  /*e400*/  FFMA.FTZ R69, R202, c[0x0][0x2d0], -R148 ;  /* 0x0000b400ca457a23 */ /* 0x002ff00000010894 */
[----:B------:R1:W4:Y:S02]  /*e410*/  MUFU.EX2 R164, R69 ;  /* 0x0000004500a47308 */ /* 0x0003240000000800 */
[--C-:B-1----:R-:W-:Y:S01]  /*e420*/  FFMA.FTZ R69, R203, c[0x0][0x2d0], -R154.reuse ;  /* 0x0000b400cb457a23 */ /* 0x102fe2000001089a */
[----:B----4-:R-:W-:Y:S07]  /*e430*/  F2FP.PACK_AB R75, R164, R165 ;  /* 0x000000a5a44b723e */ /* 0x010fee00000000ff */
[----:B------:R1:W-:Y:S01]  /*e440*/  MUFU.EX2 R115, R69 ;  /* 0x0000004500737308 */ /* 0x0003e20000000800 */
[C---:B--2---:R-:W-:Y:S08]  /*e450*/  HMMA.16816.F32 R4, R72.reuse, R76, R4 ;  /* 0x0000004c4804723c */ /* 0x044ff00000001804 */
[C---:B------:R-:W-:Y:S01]  /*e460*/  HMMA.16816.F32 R8, R72.reuse, R78, R8 ;  /* 0x0000004e4808723c */ /* 0x040fe20000001808 */
[----:B------:R-:W2:Y:S07]  /*e470*/  LDSM.16.MT88.4 R76, [R207+0x5800] ;  /* 0x00580000cf4c783b */ /* 0x000eae0000004200 */
[C---:B------:R-:W-:Y:S04]  /*e480*/  HMMA.16816.F32 R12, R72.reuse, R84, R12 ;  /* 0x00000054480c723c */ /* 0x040fe8000000180c */
[--C-:B-1----:R-:W-:Y:S04]  /*e490*/  FFMA.FTZ R69, R212, c[0x0][0x2d0], -R154.reuse ;  /* 0x0000b400d4457a23 */ /* 0x102fe8000001089a */
[C---:B------:R-:W-:Y:S01]  /*e4a0*/  HMMA.16816.F32 R16, R72.reuse, R86, R16 ;  /* 0x000000564810723c */ /* 0x040fe20000001810 */
[----:B------:R1:W4:Y:S01]  /*e4b0*/  MUFU.EX2 R163, R69 ;  /* 0x0000004500a37308 */ /* 0x0003220000000800 */
        /* <DEDUP_REMOVED lines=8> */
[----:B------:R-:W-:Y:S06]  /*e540*/  LDSM.16.MT88.4 R88, [R209+0x2000] ;  /* 0x00200000d158783b */ /* 0x000fec0000004200 */
[C---:B--2---:R-:W-:Y:S08]  /*e550*/  HMMA.16816.F32 R36, R72.reuse, R76, R36 ;  /* 0x0000004c4824723c */ /* 0x044ff00000001824 */
[C---:B------:R-:W-:Y:S01]  /*e560*/  HMMA.16816.F32 R40, R72.reuse, R78, R40 ;  /* 0x0000004e4828723c */ /* 0x040fe20000001828 */
[----:B------:R-:W2:Y:S07]  /*e570*/  LDSM.16.MT88.4 R76, [R207+0x2000] ;  /* 0x00200000cf4c783b */ /* 0x000eae0000004200 */
[C---:B-----5:R-:W-:Y:S04]  /*e580*/  HMMA.16816.F32 R44, R72.reuse, R84, R44 ;  /* 0x00000054482c723c */ /* 0x060fe8000000182c */
[----:B-1----:R-:W-:Y:S04]  /*e590*/  FFMA.FTZ R69, R211, c[0x0][0x2d0], -R154 ;  /* 0x0000b400d3457a23 */ /* 0x002fe8000001089a */
[C---:B------:R-:W-:Y:S01]  /*e5a0*/  HMMA.16816.F32 R48, R72.reuse, R86, R48 ;  /* 0x000000564830723c */ /* 0x040fe20000001830 */
[----:B------:R1:W5:Y:S01]  /*e5b0*/  MUFU.EX2 R162, R69 ;  /* 0x0000004500a27308 */ /* 0x0003620000000800 */
[----:B------:R-:W2:Y:S06]  /*e5c0*/  LDSM.16.MT88.4 R84, [R208+0x2000] ;  /* 0x00200000d054783b */ /* 0x000eac0000004200 */
[C---:B---3--:R-:W-:Y:S08]  /*e5d0*/  HMMA.16816.F32 R52, R72.reuse, R80, R52 ;  /* 0x000000504834723c */ /* 0x048ff00000001834 */
[C---:B------:R-:W-:Y:S01]  /*e5e0*/  HMMA.16816.F32 R56, R72.reuse, R82, R56 ;  /* 0x000000524838723c */ /* 0x040fe20000001838 */
[----:B------:R-:W3:Y:S07]  /*e5f0*/  LDSM.16.MT88.4 R80, [R210+0x2000] ;  /* 0x00200000d250783b */ /* 0x000eee0000004200 */
[C---:B------:R-:W-:Y:S04]  /*e600*/  HMMA.16816.F32 R60, R72.reuse, R92, R60 ;  /* 0x0000005c483c723c */ /* 0x040fe8000000183c */
[--C-:B-1----:R-:W-:Y:S04]  /*e610*/  FFMA.FTZ R69, R223, c[0x0][0x2d0], -R148.reuse ;  /* 0x0000b400df457a23 */ /* 0x102fe80000010894 */
[----:B------:R-:W-:Y:S01]  /*e620*/  HMMA.16816.F32 R64, R72, R94, R64 ;  /* 0x0000005e4840723c */ /* 0x000fe20000001840 */
[----:B------:R1:W-:Y:S01]  /*e630*/  MUFU.EX2 R113, R69 ;  /* 0x0000004500717308 */ /* 0x0003e20000000800 */
[----:B------:R-:W2:Y:S05]  /*e640*/  LDSM.16.MT88.4 R92, [R207+0x6000] ;  /* 0x00600000cf5c783b */ /* 0x000eaa0000004200 */
[----:B----4-:R-:W-:Y:S02]  /*e650*/  F2FP.PACK_AB R72, R163, R115 ;  /* 0x00000073a348723e */ /* 0x010fe400000000ff */
[----:B-----5:R-:W-:Y:S03]  /*e660*/  F2FP.PACK_AB R74, R162, R114 ;  /* 0x00000072a24a723e */ /* 0x020fe600000000ff */
        /* <DEDUP_REMOVED lines=17> */
[----:B------:R-:W-:Y:S06]  /*e780*/  LDSM.16.MT88.4 R88, [R207+0x2800] ;  /* 0x00280000cf58783b */ /* 0x000fec0000004200 */
[C---:B------:R-:W-:Y:S08]  /*e790*/  HMMA.16816.F32 R20, R72.reuse, R84, R20 ;  /* 0x000000544814723c */ /* 0x040ff00000001814 */
[C---:B------:R-:W-:Y:S01]  /*e7a0*/  HMMA.16816.F32 R24, R72.reuse, R86, R24 ;  /* 0x000000564818723c */ /* 0x040fe20000001818 */
[----:B------:R-:W-:Y:S07]  /*e7b0*/  LDSM.16.MT88.4 R84, [R210+0x6000] ;  /* 0x00600000d254783b */ /* 0x000fee0000004200 */
[C---:B---3--:R-:W-:Y:S04]  /*e7c0*/  HMMA.16816.F32 R28, R72.reuse, R80, R28 ;  /* 0x00000050481c723c */ /* 0x048fe8000000181c */
[--C-:B-1----:R-:W-:Y:S04]  /*e7d0*/  FFMA.FTZ R69, R231, c[0x0][0x2d0], -R154.reuse ;  /* 0x0000b400e7457a23 */ /* 0x102fe8000001089a */
[C---:B------:R-:W-:Y:S01]  /*e7e0*/  HMMA.16816.F32 R32, R72.reuse, R82, R32 ;  /* 0x000000524820723c */ /* 0x040fe20000001820 */
[----:B------:R1:W-:Y:S01]  /*e7f0*/  MUFU.EX2 R122, R69 ;  /* 0x00000045007a7308 */ /* 0x0003e20000000800 */
[----:B------:R-:W3:Y:S06]  /*e800*/  LDSM.16.MT88.4 R80, [R208+0x6000] ;  /* 0x00600000d050783b */ /* 0x000eec0000004200 */
[C---:B------:R-:W-:Y:S08]  /*e810*/  HMMA.16816.F32 R36, R72.reuse, R92, R36 ;  /* 0x0000005c4824723c */ /* 0x040ff00000001824 */
[C---:B------:R-:W-:Y:S01]  /*e820*/  HMMA.16816.F32 R40, R72.reuse, R94, R40 ;  /* 0x0000005e4828723c */ /* 0x040fe20000001828 */
[----:B------:R-:W5:Y:S07]  /*e830*/  LDSM.16.MT88.4 R92, [R209+0x2800] ;  /* 0x00280000d15c783b */ /* 0x000f6e0000004200 */
[C---:B--2---:R-:W-:Y:S04]  /*e840*/  HMMA.16816.F32 R44, R72.reuse, R76, R44 ;  /* 0x0000004c482c723c */ /* 0x044fe8000000182c */
[----:B-1----:R-:W-:Y:S04]  /*e850*/  FFMA.FTZ R69, R229, c[0x0][0x2d0], -R154 ;  /* 0x0000b400e5457a23 */ /* 0x002fe8000001089a */
[C---:B------:R-:W-:Y:S01]  /*e860*/  HMMA.16816.F32 R48, R72.reuse, R78, R48 ;  /* 0x0000004e4830723c */ /* 0x040fe20000001830 */
[----:B------:R1:W2:Y:S01]  /*e870*/  MUFU.EX2 R158, R69 ;  /* 0x00000045009e7308 */ /* 0x0002a20000000800 */
[----:B------:R-:W2:Y:S06]  /*e880*/  LDSM.16.MT88.4 R76, [R208+0x2800] ;  /* 0x00280000d04c783b */ /* 0x000eac0000004200 */
[C---:B---3--:R-:W-:Y:S08]  /*e890*/  HMMA.16816.F32 R52, R72.reuse, R80, R52 ;  /* 0x000000504834723c */ /* 0x048ff00000001834 */
[C---:B------:R-:W-:Y:S01]  /*e8a0*/  HMMA.16816.F32 R56, R72.reuse, R82, R56 ;  /* 0x000000524838723c */ /* 0x040fe20000001838 */
[----:B------:R-:W3:Y:S03]  /*e8b0*/  LDSM.16.MT88.4 R80, [R210+0x2800] ;  /* 0x00280000d250783b */ /* 0x000ee60000004200 */
[--C-:B-1----:R-:W-:Y:S04]  /*e8c0*/  FFMA.FTZ R69, R234, c[0x0][0x2d0], -R148.reuse ;  /* 0x0000b400ea457a23 */ /* 0x102fe80000010894 */
[C---:B------:R-:W-:Y:S01]  /*e8d0*/  HMMA.16816.F32 R60, R72.reuse, R84, R60 ;  /* 0x00000054483c723c */ /* 0x040fe2000000183c */
[----:B------:R1:W-:Y:S07]  /*e8e0*/  MUFU.EX2 R121, R69 ;  /* 0x0000004500797308 */ /* 0x0003ee0000000800 */
[----:B------:R-:W-:Y:S01]  /*e8f0*/  HMMA.16816.F32 R64, R72, R86, R64 ;  /* 0x000000564840723c */ /* 0x000fe20000001840 */
[----:B------:R-:W3:Y:S06]  /*e900*/  LDSM.16.MT88.4 R84, [R207+0x6800] ;  /* 0x00680000cf54783b */ /* 0x000eec0000004200 */
[----:B----4-:R-:W-:Y:S02]  /*e910*/  F2FP.PACK_AB R72, R123, R159 ;  /* 0x0000009f7b48723e */ /* 0x010fe400000000ff */
[----:B--2---:R-:W-:Y:S03]  /*e920*/  F2FP.PACK_AB R74, R158, R122 ;  /* 0x0000007a9e4a723e */ /* 0x004fe600000000ff */
[--C-:B-1----:R-:W-:Y:S04]  /*e930*/  FFMA.FTZ R69, R235, c[0x0][0x2d0], -R148.reuse ;  /* 0x0000b400eb457a23 */ /* 0x102fe80000010894 */
[----:B------:R1:W2:Y:S02]  /*e940*/  MUFU.EX2 R120, R69 ;  /* 0x0000004500787308 */ /* 0x0002a40000000800 */
[--C-:B-1----:R-:W-:Y:S01]  /*e950*/  FFMA.FTZ R69, R233, c[0x0][0x2d0], -R148.reuse ;  /* 0x0000b400e9457a23 */ /* 0x102fe20000010894 */
[----:B--2---:R-:W-:Y:S07]  /*e960*/  F2FP.PACK_AB R73, R120, R121 ;  /* 0x000000797849723e */ /* 0x004fee00000000ff */
[----:B------:R1:W-:Y:S02]  /*e970*/  MUFU.EX2 R157, R69 ;  /* 0x00000045009d7308 */ /* 0x0003e40000000800 */
[----:B-1----:R-:W-:Y:S08]  /*e980*/  FFMA.FTZ R69, R236, c[0x0][0x2d0], -R148 ;  /* 0x0000b400ec457a23 */ /* 0x002ff00000010894 */
[----:B------:R1:W2:Y:S02]  /*e990*/  MUFU.EX2 R156, R69 ;  /* 0x00000045009c7308 */ /* 0x0002a40000000800 */
[--C-:B-1----:R-:W-:Y:S01]  /*e9a0*/  FFMA.FTZ R69, R238, c[0x0][0x2d0], -R154.reuse ;  /* 0x0000b400ee457a23 */ /* 0x102fe2000001089a */
[----:B--2---:R-:W-:Y:S07]  /*e9b0*/  F2FP.PACK_AB R75, R156, R157 ;  /* 0x0000009d9c4b723e */ /* 0x004fee00000000ff */
[----:B------:R1:W-:Y:S01]  /*e9c0*/  MUFU.EX2 R155, R69 ;  /* 0x00000045009b7308 */ /* 0x0003e20000000800 */
[C---:B------:R-:W-:Y:S08]  /*e9d0*/  HMMA.16816.F32 R4, R72.reuse, R88, R4 ;  /* 0x000000584804723c */ /* 0x040ff00000001804 */
[C---:B------:R-:W-:Y:S01]  /*e9e0*/  HMMA.16816.F32 R8, R72.reuse, R90, R8 ;  /* 0x0000005a4808723c */ /* 0x040fe20000001808 */
[----:B------:R-:W2:Y:S07]  /*e9f0*/  LDSM.16.MT88.4 R88, [R209+0x6800] ;  /* 0x00680000d158783b */ /* 0x000eae0000004200 */
[C---:B-----5:R-:W-:Y:S04]  /*ea00*/  HMMA.16816.F32 R12, R72.reuse, R92, R12 ;  /* 0x0000005c480c723c */ /* 0x060fe8000000180c */
[--C-:B-1----:R-:W-:Y:S04]  /*ea10*/  FFMA.FTZ R69, R240, c[0x0][0x2d0], -R154.reuse ;  /* 0x0000b400f0457a23 */ /* 0x102fe8000001089a */
[C---:B------:R-:W-:Y:S01]  /*ea20*/  HMMA.16816.F32 R16, R72.reuse, R94, R16 ;  /* 0x0000005e4810723c */ /* 0x040fe20000001810 */
[----:B------:R1:W4:Y:S01]  /*ea30*/  MUFU.EX2 R131, R69 ;  /* 0x0000004500837308 */ /* 0x0003220000000800 */
[----:B------:R-:W-:Y:S06]  /*ea40*/  LDSM.16.MT88.4 R92, [R210+0x3000] ;  /* 0x00300000d25c783b */ /* 0x000fec0000004200 */
[C---:B------:R-:W-:Y:S08]  /*ea50*/  HMMA.16816.F32 R20, R72.reuse, R76, R20 ;  /* 0x0000004c4814723c */ /* 0x040ff00000001814 */
[C---:B------:R-:W-:Y:S01]  /*ea60*/  HMMA.16816.F32 R24, R72.reuse, R78, R24 ;  /* 0x0000004e4818723c */ /* 0x040fe20000001818 */
[----:B------:R-:W5:Y:S07]  /*ea70*/  LDSM.16.MT88.4 R76, [R208+0x6800] ;  /* 0x00680000d04c783b */ /* 0x000f6e0000004200 */
[C---:B---3--:R-:W-:Y:S04]  /*ea80*/  HMMA.16816.F32 R28, R72.reuse, R80, R28 ;  /* 0x00000050481c723c */ /* 0x048fe8000000181c */
[--C-:B-1----:R-:W-:Y:S04]  /*ea90*/  FFMA.FTZ R69, R237, c[0x0][0x2d0], -R154.reuse ;  /* 0x0000b400ed457a23 */ /* 0x102fe8000001089a */
[C---:B------:R-:W-:Y:S01]  /*eaa0*/  HMMA.16816.F32 R32, R72.reuse, R82, R32 ;  /* 0x000000524820723c */ /* 0x040fe20000001820 */
[----:B------:R1:W-:Y:S01]  /*eab0*/  MUFU.EX2 R130, R69 ;  /* 0x0000004500827308 */ /* 0x0003e20000000800 */
[----:B------:R-:W3:Y:S06]  /*eac0*/  LDSM.16.MT88.4 R80, [R210+0x6800] ;  /* 0x00680000d250783b */ /* 0x000eec0000004200 */
[C---:B------:R-:W-:Y:S08]  /*ead0*/  HMMA.16816.F32 R36, R72.reuse, R84, R36 ;  /* 0x000000544824723c */ /* 0x040ff00000001824 */
[C---:B------:R-:W-:Y:S01]  /*eae0*/  HMMA.16816.F32 R40, R72.reuse, R86, R40 ;  /* 0x000000564828723c */ /* 0x040fe20000001828 */
[----:B------:R-:W4:Y:S07]  /*eaf0*/  LDSM.16.MT88.4 R84, [R207+0x3000] ;  /* 0x00300000cf54783b */ /* 0x000f2e0000004200 */
[C---:B--2---:R-:W-:Y:S04]  /*eb00*/  HMMA.16816.F32 R44, R72.reuse, R88, R44 ;  /* 0x00000058482c723c */ /* 0x044fe8000000182c */
[----:B-1----:R-:W-:Y:S04]  /*eb10*/  FFMA.FTZ R69, R239, c[0x0][0x2d0], -R154 ;  /* 0x0000b400ef457a23 */ /* 0x002fe8000001089a */
[C---:B------:R-:W-:Y:S01]  /*eb20*/  HMMA.16816.F32 R48, R72.reuse, R90, R48 ;  /* 0x0000005a4830723c */ /* 0x040fe20000001830 */
[----:B------:R1:W2:Y:S01]  /*eb30*/  MUFU.EX2 R153, R69 ;  /* 0x0000004500997308 */ /* 0x0002a20000000800 */
[----:B------:R-:W-:Y:S06]  /*eb40*/  LDSM.16.MT88.4 R88, [R208+0x3000] ;  /* 0x00300000d058783b */ /* 0x000fec0000004200 */
[C---:B-----5:R-:W-:Y:S08]  /*eb50*/  HMMA.16816.F32 R52, R72.reuse, R76, R52 ;  /* 0x0000004c4834723c */ /* 0x060ff00000001834 */
[C---:B------:R-:W-:Y:S01]  /*eb60*/  HMMA.16816.F32 R56, R72.reuse, R78, R56 ;  /* 0x0000004e4838723c */ /* 0x040fe20000001838 */
[----:B------:R-:W5:Y:S07]  /*eb70*/  LDSM.16.MT88.4 R76, [R209+0x3000] ;  /* 0x00300000d14c783b */ /* 0x000f6e0000004200 */
[C---:B---3--:R-:W-:Y:S04]  /*eb80*/  HMMA.16816.F32 R60, R72.reuse, R80, R60 ;  /* 0x00000050483c723c */ /* 0x048fe8000000183c */
[--C-:B-1----:R-:W-:Y:S04]  /*eb90*/  FFMA.FTZ R69, R243, c[0x0][0x2d0], -R148.reuse ;  /* 0x0000b400f3457a23 */ /* 0x102fe80000010894 */
[----:B------:R-:W-:Y:S01]  /*eba0*/  HMMA.16816.F32 R64, R72, R82, R64 ;  /* 0x000000524840723c */ /* 0x000fe20000001840 */
[----:B------:R1:W-:Y:S01]  /*ebb0*/  MUFU.EX2 R129, R69 ;  /* 0x0000004500817308 */ /* 0x0003e20000000800 */
[----:B------:R-:W3:Y:S05]  /*ebc0*/  LDSM.16.MT88.4 R80, [R207+0x7000] ;  /* 0x00700000cf50783b */ /* 0x000eea0000004200 */
        /* <DEDUP_REMOVED lines=8> */
[----:B------:R1:W-:Y:S10]  /*ec50*/  MUFU.EX2 R148, R100 ;  /* 0x0000006400947308 */ /* 0x0003f40000000800 */
[----:B------:R2:W4:Y:S01]  /*ec60*/  MUFU.EX2 R151, R69 ;  /* 0x0000004500977308 */ /* 0x0005220000000800 */
[----:B-1----:R-:W-:Y:S01]  /*ec70*/  LDSM.16.MT88.4 R100, [R210+0x3800] ;  /* 0x00380000d264783b */ /* 0x002fe20000004200 */
[--C-:B--2---:R-:W-:Y:S01]  /*ec80*/  FFMA.FTZ R69, R70, c[0x0][0x2d0], -R154.reuse ;  /* 0x0000b40046457a23 */ /* 0x104fe2000001089a */
[----:B----4-:R-:W-:Y:S01]  /*ec90*/  F2FP.PACK_AB R75, R151, R152 ;  /* 0x00000098974b723e */ /* 0x010fe200000000ff */
[----:B------:R-:W-:Y:S05]  /*eca0*/  FFMA.FTZ R70, R251, c[0x0][0x2d0], -R154 ;  /* 0x0000b400fb467a23 */ /* 0x000fea000001089a */
[----:B------:R-:W2:Y:S01]  /*ecb0*/  LDL.LU R154, [R1+0xc] ;  /* 0x00000c00019a7983 */ /* 0x000ea20000300800 */
[----:B------:R1:W-:Y:S01]  /*ecc0*/  MUFU.EX2 R150, R69 ;  /* 0x0000004500967308 */ /* 0x0003e20000000800 */
[C---:B------:R-:W-:Y:S09]  /*ecd0*/  HMMA.16816.F32 R4, R72.reuse, R84, R4 ;  /* 0x000000544804723c */ /* 0x040ff20000001804 */
[----:B------:R-:W-:Y:S01]  /*ece0*/  MUFU.EX2 R149, R70 ;  /* 0x0000004600957308 */ /* 0x000fe20000000800 */
[C---:B------:R-:W-:Y:S01]  /*ecf0*/  HMMA.16816.F32 R8, R72.reuse, R86, R8 ;  /* 0x000000564808723c */ /* 0x040fe20000001808 */
[----:B------:R-:W4:Y:S07]  /*ed00*/  LDSM.16.MT88.4 R84, [R208+0x7000] ;  /* 0x00700000d054783b */ /* 0x000f2e0000004200 */
[C---:B-----5:R-:W-:Y:S01]  /*ed10*/  HMMA.16816.F32 R12, R72.reuse, R76, R12 ;  /* 0x0000004c480c723c */ /* 0x060fe2000000180c */
[----:B------:R-:W5:Y:S03]  /*ed20*/  MUFU.EX2 R70, R105 ;  /* 0x0000006900467308 */ /* 0x000f660000000800 */
[----:B-1----:R-:W-:Y:S04]  /*ed30*/  FADD.FTZ R69, R135, R2 ;  /* 0x0000000287457221 */ /* 0x002fe80000010000 */
[C---:B------:R-:W-:Y:S01]  /*ed40*/  HMMA.16816.F32 R16, R72.reuse, R78, R16 ;  /* 0x0000004e4810723c */ /* 0x040fe20000001810 */
[----:B------:R-:W1:Y:S07]  /*ed50*/  LDSM.16.MT88.4 R76, [R210+0x7000] ;  /* 0x00700000d24c783b */ /* 0x000e6e0000004200 */
[C---:B------:R-:W-:Y:S08]  /*ed60*/  HMMA.16816.F32 R20, R72.reuse, R88, R20 ;  /* 0x000000584814723c */ /* 0x040ff00000001814 */
[C---:B------:R-:W-:Y:S01]  /*ed70*/  HMMA.16816.F32 R24, R72.reuse, R90, R24 ;  /* 0x0000005a4818723c */ /* 0x040fe20000001818 */
[----:B------:R-:W-:Y:S03]  /*ed80*/  LDSM.16.MT88.4 R88, [R209+0x3800] ;  /* 0x00380000d158783b */ /* 0x000fe60000004200 */
[----:B-----5:R-:W-:Y:S04]  /*ed90*/  F2FP.PACK_AB R135, R70, R144 ;  /* 0x000000904687723e */ /* 0x020fe800000000ff */
[C---:B------:R-:W-:Y:S08]  /*eda0*/  HMMA.16816.F32 R28, R72.reuse, R92, R28 ;  /* 0x0000005c481c723c */ /* 0x040ff0000000181c */
[C---:B------:R-:W-:Y:S01]  /*edb0*/  HMMA.16816.F32 R32, R72.reuse, R94, R32 ;  /* 0x0000005e4820723c */ /* 0x040fe20000001820 */
[----:B------:R-:W-:Y:S07]  /*edc0*/  LDSM.16.MT88.4 R92, [R208+0x3800] ;  /* 0x00380000d05c783b */ /* 0x000fee0000004200 */
[C---:B---3--:R-:W-:Y:S08]  /*edd0*/  HMMA.16816.F32 R36, R72.reuse, R80, R36 ;  /* 0x000000504824723c */ /* 0x048ff00000001824 */
[C---:B------:R-:W-:Y:S01]  /*ede0*/  HMMA.16816.F32 R40, R72.reuse, R82, R40 ;  /* 0x000000524828723c */ /* 0x040fe20000001828 */
[----:B------:R-:W3:Y:S07]  /*edf0*/  LDSM.16.MT88.4 R80, [R207+0x3800] ;  /* 0x00380000cf50783b */ /* 0x000eee0000004200 */
[C---:B------:R-:W-:Y:S08]  /*ee00*/  HMMA.16816.F32 R44, R72.reuse, R96, R44 ;  /* 0x00000060482c723c */ /* 0x040ff0000000182c */
[C---:B------:R-:W-:Y:S08]  /*ee10*/  HMMA.16816.F32 R48, R72.reuse, R98, R48 ;  /* 0x000000624830723c */ /* 0x040ff00000001830 */
[C---:B----4-:R-:W-:Y:S08]  /*ee20*/  HMMA.16816.F32 R52, R72.reuse, R84, R52 ;  /* 0x000000544834723c */ /* 0x050ff00000001834 */
[C---:B------:R-:W-:Y:S08]  /*ee30*/  HMMA.16816.F32 R56, R72.reuse, R86, R56 ;  /* 0x000000564838723c */ /* 0x040ff00000001838 */
[C---:B-1----:R-:W-:Y:S08]  /*ee40*/  HMMA.16816.F32 R60, R72.reuse, R76, R60 ;  /* 0x0000004c483c723c */ /* 0x042ff0000000183c */
[----:B------:R-:W-:Y:S04]  /*ee50*/  HMMA.16816.F32 R64, R72, R78, R64 ;  /* 0x0000004e4840723c */ /* 0x000fe80000001840 */
[----:B--2---:R-:W-:Y:S01]  /*ee60*/  FFMA.FTZ R0, R0, R154, R171 ;  /* 0x0000009a00007223 */ /* 0x004fe200000100ab */
[----:B------:R-:W-:Y:S02]  /*ee70*/  MOV R171, R134 ;  /* 0x0000008600ab7202 */ /* 0x000fe40000000f00 */
[----:B------:R-:W-:Y:S01]  /*ee80*/  F2FP.PACK_AB R134, R147, R148 ;  /* 0x000000949386723e */ /* 0x000fe200000000ff */
[----:B------:R-:W-:Y:S01]  /*ee90*/  FADD.FTZ R2, R133, R0 ;  /* 0x0000000085027221 */ /* 0x000fe20000010000 */
[----:B------:R-:W-:Y:S03]  /*eea0*/  F2FP.PACK_AB R133, R145, R146 ;  /* 0x000000929185723e */ /* 0x000fe600000000ff */
[----:B------:R-:W-:Y:S01]  /*eeb0*/  FADD.FTZ R0, R132, R69 ;  /* 0x0000004584007221 */ /* 0x000fe20000010000 */
[----:B------:R-:W-:Y:S01]  /*eec0*/  F2FP.PACK_AB R132, R149, R150 ;  /* 0x000000969584723e */ /* 0x000fe200000000ff */
[----:B------:R-:W-:Y:S01]  /*eed0*/  FADD.FTZ R2, R111, R2 ;  /* 0x000000026f027221 */ /* 0x000fe20000010000 */
[----:B------:R-:W-:Y:S01]  /*eee0*/  MOV R69, R68 ;  /* 0x0000004400457202 */ /* 0x000fe20000000f00 */
[----:B------:R-:W-:Y:S02]  /*eef0*/  FADD.FTZ R0, R110, R0 ;  /* 0x000000006e007221 */ /* 0x000fe40000010000 */
[----:B------:R-:W-:Y:S02]  /*ef00*/  FADD.FTZ R2, R109, R2 ;  /* 0x000000026d027221 */ /* 0x000fe40000010000 */
[C---:B---3--:R-:W-:Y:S01]  /*ef10*/  HMMA.16816.F32 R72, R132.reuse, R80, R4 ;  /* 0x000000508448723c */ /* 0x048fe20000001804 */
[----:B------:R-:W-:Y:S04]  /*ef20*/  LDSM.16.MT88.4 R4, [R210+0x7800] ;  /* 0x00780000d204783b */ /* 0x000fe80000004200 */
[----:B------:R-:W-:Y:S02]  /*ef30*/  FADD.FTZ R0, R108, R0 ;  /* 0x000000006c007221 */ /* 0x000fe40000010000 */
[----:B------:R-:W-:Y:S01]  /*ef40*/  FADD.FTZ R2, R200, R2 ;  /* 0x00000002c8027221 */ /* 0x000fe20000010000 */
[C---:B------:R-:W-:Y:S01]  /*ef50*/  HMMA.16816.F32 R76, R132.reuse, R82, R8 ;  /* 0x00000052844c723c */ /* 0x040fe20000001808 */
[----:B------:R-:W1:Y:S03]  /*ef60*/  LDSM.16.MT88.4 R108, [R207+0x7800] ;  /* 0x00780000cf6c783b */ /* 0x000e660000004200 */
[----:B------:R-:W-:Y:S02]  /*ef70*/  FADD.FTZ R2, R119, R2 ;  /* 0x0000000277027221 */ /* 0x000fe40000010000 */
[----:B------:R-:W-:Y:S01]  /*ef80*/  FADD.FTZ R0, R172, R0 ;  /* 0x00000000ac007221 */ /* 0x000fe20000010000 */
[-C--:B------:R-:W-:Y:S01]  /*ef90*/  MOV R8, R3.reuse ;  /* 0x0000000300087202 */ /* 0x080fe20000000f00 */
        /* <DEDUP_REMOVED lines=8> */
[----:B------:R-:W-:Y:S01]  /*f020*/  FADD.FTZ R2, R218, R2 ;  /* 0x00000002da027221 */ /* 0x000fe20000010000 */
[----:B------:R-:W2:Y:S01]  /*f030*/  LDSM.16.MT88.4 R116, [R209+0x7800] ;  /* 0x00780000d174783b */ /* 0x000ea20000004200 */
        /* <DEDUP_REMOVED lines=9> */
[C---:B------:R-:W-:Y:S01]  /*f0d0*/  HMMA.16816.F32 R100, R132.reuse, R102, R32 ;  /* 0x000000668464723c */ /* 0x040fe20000001820 */
[----:B------:R-:W3:Y:S02]  /*f0e0*/  LDSM.16.MT88.4 R124, [R208+0x7800] ;  /* 0x00780000d07c783b */ /* 0x000ee40000004200 */
[----:B------:R-:W-:Y:S02]  /*f0f0*/  FADD.FTZ R2, R107, R2 ;  /* 0x000000026b027221 */ /* 0x000fe40000010000 */
        /* <DEDUP_REMOVED lines=10> */
[----:B------:R-:W-:Y:S04]  /*f1a0*/  FADD.FTZ R0, R163, R0 ;  /* 0x00000000a3007221 */ /* 0x000fe80000010000 */
[----:B------:R-:W-:Y:S02]  /*f1b0*/  FADD.FTZ R2, R112, R2 ;  /* 0x0000000270027221 */ /* 0x000fe40000010000 */
[----:B------:R-:W-:Y:S02]  /*f1c0*/  FADD.FTZ R0, R114, R0 ;  /* 0x0000000072007221 */ /* 0x000fe40000010000 */
[----:B------:R-:W-:Y:S01]  /*f1d0*/  FADD.FTZ R2, R161, R2 ;  /* 0x00000002a1027221 */ /* 0x000fe20000010000 */
[C---:B--2---:R-:W-:Y:S03]  /*f1e0*/  HMMA.16816.F32 R112, R132.reuse, R116, R44 ;  /* 0x000000748470723c */ /* 0x044fe6000000182c */
        /* <DEDUP_REMOVED lines=8> */
[----:B------:R-:W-:Y:S01]  /*f270*/  FADD.FTZ R2, R157, R2 ;  /* 0x000000029d027221 */ /* 0x000fe20000010000 */
[C---:B---3--:R-:W-:Y:S03]  /*f280*/  HMMA.16816.F32 R120, R132.reuse, R124, R52 ;  /* 0x0000007c8478723c */ /* 0x048fe60000001834 */
        /* <DEDUP_REMOVED lines=9> */
[C---:B------:R-:W-:Y:S03]  /*f320*/  HMMA.16816.F32 R128, R132.reuse, R4, R60 ;  /* 0x000000048480723c */ /* 0x040fe6000000183c */
[----:B------:R-:W-:Y:S04]  /*f330*/  FADD.FTZ R0, R153, R0 ;  /* 0x0000000099007221 */ /* 0x000fe80000010000 */
[----:B------:R-:W-:Y:S01]  /*f340*/  FADD.FTZ R4, R151, R2 ;  /* 0x0000000297047221 */ /* 0x000fe20000010000 */
[----:B------:R-:W-:Y:S04]  /*f350*/  HMMA.16816.F32 R132, R132, R6, R64 ;  /* 0x000000068484723c */ /* 0x000fe80000001840 */
[----:B------:R-:W-:Y:S02]  /*f360*/  FADD.FTZ R2, R150, R0 ;  /* 0x0000000096027221 */ /* 0x000fe40000010000 */
[----:B------:R-:W-:Y:S02]  /*f370*/  FADD.FTZ R0, R146, R4 ;  /* 0x0000000492007221 */ /* 0x000fe40000010000 */
[----:B------:R-:W-:Y:S04]  /*f380*/  FADD.FTZ R2, R149, R2 ;  /* 0x0000000295027221 */ /* 0x000fe80000010000 */
[----:B------:R-:W-:Y:S02]  /*f390*/  FADD.FTZ R0, R145, R0 ;  /* 0x0000000091007221 */ /* 0x000fe40000010000 */
[----:B------:R-:W-:Y:S02]  /*f3a0*/  FADD.FTZ R4, R148, R2 ;  /* 0x0000000294047221 */ /* 0x000fe40000010000 */
[----:B------:R-:W-:Y:S01]  /*f3b0*/  FADD.FTZ R2, R144, R0 ;  /* 0x0000000090027221 */ /* 0x000fe20000010000 */
[----:B------:R-:W-:Y:S01]  /*f3c0*/  IADD3 R0, R226, -0x1, RZ ;  /* 0xffffffffe2007810 */ /* 0x000fe20007ffe0ff */
[----:B------:R-:W-:Y:S02]  /*f3d0*/  FADD.FTZ R4, R147, R4 ;  /* 0x0000000493047221 */ /* 0x000fe40000010000 */
[----:B------:R-:W-:Y:S01]  /*f3e0*/  FADD.FTZ R2, R70, R2 ;  /* 0x0000000246027221 */ /* 0x000fe20000010000 */
[----:B------:R-:W-:Y:S02]  /*f3f0*/  MOV R226, R0 ;  /* 0x0000000000e27202 */ /* 0x000fe40000000f00 */
[----:B------:R1:W-:Y:S01]  /*f400*/  STL [R1+0x8], R4 ;  /* 0x0000080401007387 */ /* 0x0003e20000100800 */
[----:B------:R-:W-:Y:S03]  /*f410*/  MOV R70, R3 ;  /* 0x0000000300467202 */ /* 0x000fe60000000f00 */
[----:B------:R1:W-:Y:S02]  /*f420*/  STL [R1+0xc], R2 ;  /* 0x00000c0201007387 */ /* 0x0003e40000100800 */
[----:B-1----:R-:W-:-:S05]  /*f430*/  @P0 BRA `(.L_x_487) ;  /* 0xffffbc1000000947 */ /* 0x002fca000383ffff */
.L_x_480:
[----:B------:R-:W-:Y:S05]  /*f440*/  BRA.DIV ~URZ, `(.L_x_488) ;  /* 0x00004c527f007947 */ /* 0x000fea000b800000 */
[----:B-1----:R-:W2:Y:S04]  /*f450*/  LDL R0, [R1+0x8] ;  /* 0x0000080001007983 */ /* 0x002ea80000100800 */
[----:B--2---:R1:W2:Y:S02]  /*f460*/  SHFL.BFLY PT, R5, R0, 0x2, 0x1f ;  /* 0x0c401f0000057f89 */ /* 0x0042a400000e0000 */
.L_x_534:
[----:B-1----:R-:W3:Y:S02]  /*f470*/  LDL.LU R0, [R1+0x8] ;  /* 0x0000080001007983 */ /* 0x002ee40000300800 */
[----:B--23--:R-:W-:Y:S01]  /*f480*/  FADD.FTZ R5, R5, R0 ;  /* 0x0000000005057221 */ /* 0x00cfe20000010000 */
[----:B------:R-:W-:Y:S05]  /*f490*/  BRA.DIV ~URZ, `(.L_x_489) ;  /* 0x00004c627f007947 */ /* 0x000fea000b800000 */
[----:B------:R-:W2:Y:S04]  /*f4a0*/  LDL.LU R2, [R1+0xc] ;  /* 0x00000c0001027983 */ /* 0x000ea80000300800 */
[----:B------:R-:W1:Y:S02]  /*f4b0*/  SHFL.BFLY PT, R0, R5, 0x1, 0x1f ;  /* 0x0c201f0005007f89 */ /* 0x000e6400000e0000 */
[----:B-1----:R-:W-:-:S02]  /*f4c0*/  FADD.FTZ R5, R5, R0 ;  /* 0x0000000005057221 */ /* 0x002fc40000010000 */
[----:B--2---:R-:W1:Y:S02]  /*f4d0*/  SHFL.BFLY PT, R4, R2, 0x2, 0x1f ;  /* 0x0c401f0002047f89 */ /* 0x004e6400000e0000 */
[----:B-1----:R-:W-:-:S05]  /*f4e0*/  FADD.FTZ R4, R4, R2 ;  /* 0x0000000204047221 */ /* 0x002fca0000010000 */
[----:B------:R1:W2:Y:S02]  /*f4f0*/  SHFL.BFLY PT, R3, R4, 0x1, 0x1f ;  /* 0x0c201f0004037f89 */ /* 0x0002a400000e0000 */
.L_x_535:
[----:B------:R-:W-:Y:S01]  /*f500*/  FSETP.NE.FTZ.AND P1, PT, R5, RZ, PT ;  /* 0x000000ff0500720b */ /* 0x000fe20003f35000 */
[----:B--2---:R-:W-:Y:S01]  /*f510*/  FADD.FTZ R3, R3, R4 ;  /* 0x0000000403037221 */ /* 0x004fe20000010000 */
[----:B------:R-:W-:Y:S02]  /*f520*/  MOV R2, RZ ;  /* 0x000000ff00027202 */ /* 0x000fe40000000f00 */
[----:B------:R-:W-:Y:S02]  /*f530*/  MOV R0, RZ ;  /* 0x000000ff00007202 */ /* 0x000fe40000000f00 */
[----:B------:R-:W-:Y:S02]  /*f540*/  FSETP.NE.FTZ.AND P0, PT, R3, RZ, PT ;  /* 0x000000ff0300720b */ /* 0x000fe40003f15000 */
[----:B------:R-:W-:Y:S02]  /*f550*/  MOV R35, 0x1 ;  /* 0x0000000100237802 */ /* 0x000fe40000000f00 */
[----:B------:R-:W-:-:S02]  /*f560*/  MOV R34, 0xff800000 ;  /* 0xff80000000227802 */ /* 0x000fc40000000f00 */
[----:B------:R-:W-:Y:S01]  /*f570*/  MOV R33, 0xff800000 ;  /* 0xff80000000217802 */ /* 0x000fe20000000f00 */
[----:B------:R-:W2:Y:S01]  /*f580*/  @P1 MUFU.RCP R2, R5 ;  /* 0x0000000500021308 */ /* 0x000ea20000001000 */
[----:B-1----:R-:W-:-:S07]  /*f590*/  @P1 MOV R4, 0x3f317218 ;  /* 0x3f31721800041802 */ /* 0x002fce0000000f00 */
[----:B------:R-:W1:Y:S01]  /*f5a0*/  @P1 MUFU.LG2 R5, R5 ;  /* 0x0000000500051308 */ /* 0x000e620000000c00 */
[----:B--2---:R-:W-:-:S07]  /*f5b0*/  FMUL.FTZ R72, R2, R72 ;  /* 0x0000004802487220 */ /* 0x004fce0000410000 */
[----:B------:R-:W2:Y:S01]  /*f5c0*/  @P0 MUFU.RCP R0, R3 ;  /* 0x0000000300000308 */ /* 0x000ea20000001000 */
[C---:B------:R-:W-:Y:S02]  /*f5d0*/  FMUL.FTZ R32, R2.reuse, R73 ;  /* 0x0000004902207220 */ /* 0x040fe40000410000 */
[C---:B------:R-:W-:Y:S02]  /*f5e0*/  FMUL.FTZ R76, R2.reuse, R76 ;  /* 0x0000004c024c7220 */ /* 0x040fe40000410000 */
[----:B------:R-:W-:Y:S02]  /*f5f0*/  FMUL.FTZ R30, R2, R77 ;  /* 0x0000004d021e7220 */ /* 0x000fe40000410000 */
        /* <DEDUP_REMOVED lines=30> */
[----:B------:R1:W3:Y:S01]  /*f7e0*/  @P0 MUFU.LG2 R2, R3 ;  /* 0x0000000300020308 */ /* 0x0002e20000000c00 */
[----:B------:R-:W-:Y:S02]  /*f7f0*/  @P1 FFMA.FTZ R34, R5, R68, R7 ;  /* 0x0000004405221223 */ /* 0x000fe40000010007 */
[C---:B--2---:R-:W-:Y:S02]  /*f800*/  FMUL.FTZ R74, R0.reuse, R74 ;  /* 0x0000004a004a7220 */ /* 0x044fe40000410000 */
[----:B------:R-:W-:-:S02]  /*f810*/  FMUL.FTZ R31, R0, R75 ;  /* 0x0000004b001f7220 */ /* 0x000fc40000410000 */
[C---:B------:R-:W-:Y:S02]  /*f820*/  FMUL.FTZ R78, R0.reuse, R78 ;  /* 0x0000004e004e7220 */ /* 0x040fe40000410000 */
[C---:B------:R-:W-:Y:S02]  /*f830*/  FMUL.FTZ R29, R0.reuse, R79 ;  /* 0x0000004f001d7220 */ /* 0x040fe40000410000 */
[C---:B------:R-:W-:Y:S02]  /*f840*/  FMUL.FTZ R82, R0.reuse, R82 ;  /* 0x0000005200527220 */ /* 0x040fe40000410000 */
[C---:B------:R-:W-:Y:S02]  /*f850*/  FMUL.FTZ R27, R0.reuse, R83 ;  /* 0x00000053001b7220 */ /* 0x040fe40000410000 */
[----:B------:R-:W-:Y:S01]  /*f860*/  FMUL.FTZ R86, R0, R86 ;  /* 0x0000005600567220 */ /* 0x000fe20000410000 */
[----:B-1----:R-:W-:Y:S01]  /*f870*/  @P0 MOV R3, 0x3f317218 ;  /* 0x3f31721800030802 */ /* 0x002fe20000000f00 */
[----:B---3--:R-:W-:-:S02]  /*f880*/  @P0 FMUL.FTZ R2, R2, 0.69314718246459960938 ;  /* 0x3f31721802020820 */ /* 0x008fc40000410000 */
[C---:B------:R-:W-:Y:S02]  /*f890*/  FMUL.FTZ R25, R0.reuse, R87 ;  /* 0x0000005700197220 */ /* 0x040fe40000410000 */
[----:B------:R-:W-:Y:S02]  /*f8a0*/  @P0 FMUL.FTZ R3, R3, c[0x0][0x2d0] ;  /* 0x0000b40003030a20 */ /* 0x000fe40000410000 */
        /* <DEDUP_REMOVED lines=24> */
[----:B------:R-:W-:Y:S01]  /*fa30*/  PRMT R0, R35, 0x7610, R0 ;  /* 0x0000761023007816 */ /* 0x000fe20000000000 */
[----:B------:R-:W-:Y:S02]  /*fa40*/  @P0 FFMA.FTZ R33, R3, R8, R2 ;  /* 0x0000000803210223 */ /* 0x000fe40000010002 */
.L_x_461:
[----:B------:R2:W5:Y:S01]  /*fa50*/  LDL R35, [R1+0x50] ;  /* 0x0000500001237983 */ /* 0x0005620000100800 */
[----:B------:R-:W-:Y:S03]  /*fa60*/  BSSY B0, `(.L_x_490) ;  /* 0x0000012000007945 */ /* 0x000fe60003800000 */
[----:B------:R-:W3:Y:S02]  /*fa70*/  S2R R38, SR_TID.X ;  /* 0x0000000000267919 */ /* 0x000ee40000002100 */
[----:B---3--:R-:W-:-:S13]  /*fa80*/  LOP3.LUT P4, RZ, R38, 0xff, RZ, 0xc0, !PT ;  /* 0x000000ff26ff7812 */ /* 0x008fda000788c0ff */
[----:B------:R-:W-:Y:S05]  /*fa90*/  @P4 BRA `(.L_x_491) ;  /* 0x000000e000004947 */ /* 0x000fea0003800000 */
[----:B-12---:R-:W1:Y:S01]  /*faa0*/  S2R R8, SR_LANEID ;  /* 0x0000000000087919 */ /* 0x006e620000000000 */
[----:B------:R-:W-:Y:S01]  /*fab0*/  VOTEU.ANY UR4, UPT, PT ;  /* 0x0000000000047886 */ /* 0x000fe200038e0100 */
[----:B------:R-:W-:Y:S01]  /*fac0*/  IMAD.MOV.U32 R36, RZ, RZ, c[0x0][0x580] ;  /* 0x00016000ff247624 */ /* 0x000fe200078e00ff */
[----:B------:R-:W1:Y:S01]  /*fad0*/  FLO.U32 R3, UR4 ;  /* 0x0000000400037d00 */ /* 0x000e6200080e0000 */
[----:B------:R-:W-:-:S07]  /*fae0*/  IMAD.MOV.U32 R37, RZ, RZ, c[0x0][0x584] ;  /* 0x00016100ff257624 */ /* 0x000fce00078e00ff */
[----:B------:R-:W2:Y:S01]  /*faf0*/  POPC R2, UR4 ;  /* 0x0000000400027d09 */ /* 0x000ea20008000000 */
[----:B-1----:R-:W-:-:S13]  /*fb00*/  ISETP.EQ.U32.AND P0, PT, R3, R8, PT ;  /* 0x000000080300720c */ /* 0x002fda0003f02070 */
[----:B--2---:R-:W2:Y:S04]  /*fb10*/  @P0 ATOMG.E.ADD.STRONG.GPU PT, R2, [R36.64], R2 ;  /* 0x00000002240209a8 */ /* 0x004ea800081ee1c6 */
[----:B------:R-:W1:Y:S04]  /*fb20*/  S2R R8, SR_LTMASK ;  /* 0x0000000000087919 */ /* 0x000e680000003900 */
[----:B--2---:R1:W2:Y:S02]  /*fb30*/  SHFL.IDX PT, R3, R2, R3, 0x1f ;  /* 0x00001f0302037589 */ /* 0x0042a400000e0000 */
[----:B-1----:R-:W-:-:S06]  /*fb40*/  LOP3.LUT R2, R8, UR4, RZ, 0xc0, !PT ;  /* 0x0000000408027c12 */ /* 0x002fcc000f8ec0ff */
[----:B------:R-:W2:Y:S02]  /*fb50*/  POPC R2, R2 ;  /* 0x0000000200027309 */ /* 0x000ea40000000000 */
[----:B--2--5:R-:W-:-:S05]  /*fb60*/  IADD3 R35, R3, c[0x0][0xc], R2 ;  /* 0x0000030003237a10 */ /* 0x024fca0007ffe002 */
[----:B------:R1:W-:Y:S02]  /*fb70*/  STL [R1+0x50], R35 ;  /* 0x0000502301007387 */ /* 0x0003e40000100800 */
.L_x_491:
[----:B--2---:R-:W-:Y:S05]  /*fb80*/  BSYNC B0 ;  /* 0x0000000000007941 */ /* 0x004fea0003800000 */
.L_x_490:
[----:B------:R-:W-:Y:S01]  /*fb90*/  PRMT R0, R0, 0x9910, RZ ;  /* 0x0000991000007816 */ /* 0x000fe200000000ff */
[----:B------:R-:W-:Y:S01]  /*fba0*/  BSSY B1, `(.L_x_492) ;  /* 0x0000188000017945 */ /* 0x000fe20003800000 */
[----:B-----5:R-:W-:Y:S02]  /*fbb0*/  IMAD.MOV.U32 R44, RZ, RZ, R35 ;  /* 0x000000ffff2c7224 */ /* 0x020fe400078e0023 */
[----:B------:R-:W-:-:S13]  /*fbc0*/  ISETP.NE.AND P0, PT, R0, RZ, PT ;  /* 0x000000ff0000720c */ /* 0x000fda0003f05270 */
[----:B------:R-:W-:Y:S05]  /*fbd0*/  @!P0 BRA `(.L_x_493) ;  /* 0x00000ed000008947 */ /* 0x000fea0003800000 */
[----:B------:R-:W2:Y:S04]  /*fbe0*/  LDL R43, [R1+0x54] ;  /* 0x00005400012b7983 */ /* 0x000ea80000100800 */
[----:B------:R-:W3:Y:S04]  /*fbf0*/  LDL R42, [R1+0x58] ;  /* 0x00005800012a7983 */ /* 0x000ee80000100800 */
[----:B------:R-:W4:Y:S04]  /*fc00*/  LDL R41, [R1+0x60] ;  /* 0x0000600001297983 */ /* 0x000f280000100800 */
[----:B------:R-:W5:Y:S04]  /*fc10*/  LDL R40, [R1+0x5c] ;  /* 0x00005c0001287983 */ /* 0x000f680000100800 */
[----:B------:R-:W4:Y:S04]  /*fc20*/  LDL R39, [R1+0x70] ;  /* 0x0000700001277983 */ /* 0x000f280000100800 */
[----:B------:R-:W5:Y:S04]  /*fc30*/  LDL R37, [R1+0x68] ;  /* 0x0000680001257983 */ /* 0x000f680000100800 */
[----:B-1----:R-:W5:Y:S04]  /*fc40*/  LDL R36, [R1+0x6c] ;  /* 0x00006c0001247983 */ /* 0x002f680000100800 */
[----:B------:R-:W5:Y:S01]  /*fc50*/  LDL R35, [R1+0x64] ;  /* 0x0000640001237983 */ /* 0x000f620000100800 */
[----:B------:R-:W-:Y:S01]  /*fc60*/  WARPSYNC 0xffffffff ;  /* 0xffffffff00007948 */ /* 0x000fe20003800000 */
[----:B------:R-:W-:-:S02]  /*fc70*/  F2FP.PACK_AB R32, R32, R72 ;  /* 0x000000482020723e */ /* 0x000fc400000000ff */
[----:B------:R-:W-:Y:S01]  /*fc80*/  BAR.SYNC.DEFER_BLOCKING 0x1, 0x100 ;  /* 0x0044000000007b1d */ /* 0x000fe20000010000 */
        /* <DEDUP_REMOVED lines=30> */
[----:B------:R-:W-:Y:S01]  /*fe70*/  F2FP.PACK_AB R0, R135, R134 ;  /* 0x000000868700723e */ /* 0x000fe200000000ff */
[----:B--2---:R1:W-:Y:S04]  /*fe80*/  STS [R43], R32 ;  /* 0x000000202b007388 */ /* 0x0043e80000000800 */
[----:B------:R1:W-:Y:S04]  /*fe90*/  STS [R43+0x400], R31 ;  /* 0x0004001f2b007388 */ /* 0x0003e80000000800 */
[----:B---3--:R1:W-:Y:S04]  /*fea0*/  STS [R42], R30 ;  /* 0x0000001e2a007388 */ /* 0x0083e80000000800 */
[----:B------:R1:W-:Y:S04]  /*feb0*/  STS [R42+0x400], R29 ;  /* 0x0004001d2a007388 */ /* 0x0003e80000000800 */
[----:B----4-:R1:W-:Y:S04]  /*fec0*/  STS [R41], R28 ;  /* 0x0000001c29007388 */ /* 0x0103e80000000800 */
[----:B------:R1:W-:Y:S04]  /*fed0*/  STS [R41+0x400], R27 ;  /* 0x0004001b29007388 */ /* 0x0003e80000000800 */
[----:B-----5:R1:W-:Y:S04]  /*fee0*/  STS [R40], R26 ;  /* 0x0000001a28007388 */ /* 0x0203e80000000800 */
[----:B------:R1:W-:Y:S04]  /*fef0*/  STS [R40+0x400], R25 ;  /* 0x0004001928007388 */ /* 0x0003e80000000800 */
[----:B------:R1:W-:Y:S04]  /*ff00*/  STS [R39], R24 ;  /* 0x0000001827007388 */ /* 0x0003e80000000800 */
[----:B------:R1:W-:Y:S04]  /*ff10*/  STS [R39+0x400], R23 ;  /* 0x0004001727007388 */ /* 0x0003e80000000800 */
[----:B------:R1:W-:Y:S04]  /*ff20*/  STS [R37], R22 ;  /* 0x0000001625007388 */ /* 0x0003e80000000800 */
[----:B------:R1:W-:Y:S04]  /*ff30*/  STS [R37+0x400], R21 ;  /* 0x0004001525007388 */ /* 0x0003e80000000800 */
[----:B------:R1:W-:Y:S04]  /*ff40*/  STS [R36], R20 ;  /* 0x0000001424007388 */ /* 0x0003e80000000800 */
[----:B------:R1:W-:Y:S04]  /*ff50*/  STS [R36+0x400], R19 ;  /* 0x0004001324007388 */ /* 0x0003e80000000800 */
[----:B------:R1:W-:Y:S04]  /*ff60*/  STS [R35], R18 ;  /* 0x0000001223007388 */ /* 0x0003e80000000800 */
[----:B------:R1:W-:Y:S04]  /*ff70*/  STS [R35+0x400], R17 ;  /* 0x0004001123007388 */ /* 0x0003e80000000800 */
        /* <DEDUP_REMOVED lines=16> */
[----:B------:R-:W-:Y:S06]  /*10080*/  BAR.SYNC.DEFER_BLOCKING 0x1, 0x100 ;  /* 0x0044000000007b1d */ /* 0x000fec0000010000 */
[----:B------:R-:W-:Y:S05]  /*10090*/  BRA.CONV ~URZ, `(.L_x_494) ;  /* 0x000000837f007947 */ /* 0x000fea000b800000 */
[----:B-1----:R-:W-:Y:S01]  /*100a0*/  SHF.R.S32.HI R35, RZ, 0x1f, R38 ;  /* 0x0000001fff237819 */ /* 0x002fe20000011426 */
[----:B------:R-:W-:Y:S01]  /*100b0*/  IMAD.MOV.U32 R3, RZ, RZ, RZ ;  /* 0x000000ffff037224 */ /* 0x000fe200078e00ff */
[----:B------:R-:W-:Y:S01]  /*100c0*/  MOV R2, 0x10120 ;  /* 0x0001012000027802 */ /* 0x000fe20000000f00 */
[----:B------:R-:W-:Y:S01]  /*100d0*/  IMAD.MOV.U32 R29, RZ, RZ, 0x1f ;  /* 0x0000001fff1d7424 */ /* 0x000fe200078e00ff */
[----:B------:R-:W-:-:S04]  /*100e0*/  LEA.HI R35, R35, R38, RZ, 0x7 ;  /* 0x0000002623237211 */ /* 0x000fc800078f38ff */
[----:B------:R-:W-:-:S05]  /*100f0*/  SHF.R.S32.HI R35, RZ, 0x7, R35 ;  /* 0x00000007ff237819 */ /* 0x000fca0000011423 */
[----:B------:R-:W-:Y:S02]  /*10100*/  IMAD.MOV.U32 R36, RZ, RZ, R35 ;  /* 0x000000ffff247224 */ /* 0x000fe400078e0023 */
[----:B------:R-:W-:Y:S05]  /*10110*/  CALL.REL.NOINC `($__internal_1_$__cuda_sm70_shflsync_idx_p) ;  /* 0x0000450000007944 */ /* 0x000fea0003c00000 */
.L_x_494:
[----:B-1----:R-:W2:Y:S04]  /*10120*/  LDL R2, [R1+0x48] ;  /* 0x0000480001027983 */ /* 0x002ea80000100800 */
[----:B------:R-:W3:Y:S04]  /*10130*/  LDL R15, [R1+0x10] ;  /* 0x00001000010f7983 */ /* 0x000ee80000100800 */
[----:B------:R-:W4:Y:S04]  /*10140*/  LDL.LU R10, [R1+0x44] ;  /* 0x00004400010a7983 */ /* 0x000f280000300800 */
[----:B------:R-:W5:Y:S04]  /*10150*/  LDL.LU R12, [R1+0x40] ;  /* 0x00004000010c7983 */ /* 0x000f680000300800 */
[----:B------:R-:W2:Y:S01]  /*10160*/  LDL.LU R14, [R1+0x3c] ;  /* 0x00003c00010e7983 */ /* 0x000ea20000300800 */
[----:B------:R-:W-:-:S03]  /*10170*/  IMAD.MOV.U32 R0, RZ, RZ, 0x1 ;  /* 0x00000001ff007424 */ /* 0x000fc600078e00ff */
[----:B------:R-:W3:Y:S02]  /*10180*/  LDL R13, [R1+0x78] ;  /* 0x00007800010d7983 */ /* 0x000ee40000100800 */
[----:B------:R-:W-:Y:S02]  /*10190*/  ISETP.NE.AND P1, PT, R0, c[0x0][0x4e8], PT ;  /* 0x00013a0000007a0c */ /* 0x000fe40003f25270 */
[----:B------:R-:W1:Y:S01]  /*101a0*/  S2R R16, SR_TID.X ;  /* 0x0000000000107919 */ /* 0x000e620000002100 */
[----:B------:R-:W-:Y:S02]  /*101b0*/  ULDC UR5, c[0x0][0x4e8] ;  /* 0x00013a0000057ab9 */ /* 0x000fe40000000800 */
[----:B------:R-:W-:Y:S02]  /*101c0*/  ULDC UR4, c[0x0][0x388] ;  /* 0x0000e20000047ab9 */ /* 0x000fe40000000800 */
[----:B------:R-:W-:Y:S01]  /*101d0*/  UIMAD UR4, UR5, UR4, URZ ;  /* 0x00000004050472a4 */ /* 0x000fe2000f8e023f */
[----:B------:R-:W-:Y:S01]  /*101e0*/  BSSY B0, `(.L_x_495) ;  /* 0x000005f000007945 */ /* 0x000fe20003800000 */
[----:B------:R-:W-:-:S02]  /*101f0*/  SHF.R.S32.HI R45, RZ, 0x1f, R241 ;  /* 0x0000001fff2d7819 */ /* 0x000fc400000114f1 */
[----:B------:R-:W-:Y:S02]  /*10200*/  SHF.R.S32.HI R46, RZ, 0x1f, R228 ;  /* 0x0000001fff2e7819 */ /* 0x000fe400000114e4 */
[----:B----4-:R-:W-:Y:S01]  /*10210*/  SHF.R.S32.HI R5, RZ, 0x1f, R10 ;  /* 0x0000001fff057819 */ /* 0x010fe2000001140a */
[----:B--2---:R-:W-:-:S04]  /*10220*/  IMAD.IADD R4, R2, 0x1, R14 ;  /* 0x0000000102047824 */ /* 0x004fc800078e020e */
[----:B------:R-:W-:Y:S02]  /*10230*/  IMAD R6, R5, c[0x0][0x490], RZ ;  /* 0x0001240005067a24 */ /* 0x000fe400078e02ff */
[----:B------:R-:W-:Y:S01]  /*10240*/  @P1 IMAD.HI.U32 R7, R4, c[0x0][0x4ec], RZ ;  /* 0x00013b0004071a27 */ /* 0x000fe200078e00ff */
[----:B------:R-:W-:-:S03]  /*10250*/  MOV R0, R4 ;  /* 0x0000000400007202 */ /* 0x000fc60000000f00 */
[----:B------:R-:W-:Y:S01]  /*10260*/  IMAD.WIDE.U32 R2, R10, c[0x0][0x490], RZ ;  /* 0x000124000a027a25 */ /* 0x000fe200078e00ff */
[----:B------:R-:W-:-:S03]  /*10270*/  @P1 SHF.R.U32.HI R0, RZ, c[0x0][0x4f0], R7 ;  /* 0x00013c00ff001a19 */ /* 0x000fc60000011607 */
[----:B------:R-:W-:Y:S01]  /*10280*/  IMAD R6, R10, c[0x0][0x494], R6 ;  /* 0x000125000a067a24 */ /* 0x000fe200078e0206 */
[----:B-----5:R-:W-:Y:S02]  /*10290*/  SHF.R.S32.HI R11, RZ, 0x1f, R12 ;  /* 0x0000001fff0b7819 */ /* 0x020fe4000001140c */
[----:B------:R-:W-:Y:S01]  /*102a0*/  IADD3 R8, -R0, RZ, RZ ;  /* 0x000000ff00087210 */ /* 0x000fe20007ffe1ff */
[----:B------:R-:W-:Y:S02]  /*102b0*/  IMAD.IADD R3, R3, 0x1, R6 ;  /* 0x0000000103037824 */ /* 0x000fe400078e0206 */
[----:B------:R-:W-:Y:S02]  /*102c0*/  IMAD R9, R11, c[0x0][0x498], RZ ;  /* 0x000126000b097a24 */ /* 0x000fe400078e02ff */
[----:B------:R-:W-:-:S04]  /*102d0*/  IMAD.WIDE.U32 R6, R12, c[0x0][0x498], R2 ;  /* 0x000126000c067a25 */ /* 0x000fc800078e0002 */
[----:B------:R-:W-:Y:S01]  /*102e0*/  IMAD R2, R8, c[0x0][0x4e8], R4 ;  /* 0x00013a0008027a24 */ /* 0x000fe200078e0204 */
[----:B------:R-:W-:Y:S01]  /*102f0*/  IADD3 R4, P0, R0, R6, RZ ;  /* 0x0000000600047210 */ /* 0x000fe20007f1e0ff */
[----:B------:R-:W-:Y:S01]  /*10300*/  IMAD R3, R12, c[0x0][0x49c], R9 ;  /* 0x000127000c037a24 */ /* 0x000fe200078e0209 */
[----:B------:R-:W-:Y:S02]  /*10310*/  SHF.R.S32.HI R8, RZ, 0x1f, R0 ;  /* 0x0000001fff087819 */ /* 0x000fe40000011400 */
[----:B------:R-:W-:Y:S01]  /*10320*/  SHF.R.S32.HI R6, RZ, 0x1f, R2 ;  /* 0x0000001fff067819 */ /* 0x000fe20000011402 */
[----:B------:R-:W-:Y:S01]  /*10330*/  IMAD R0, R5, c[0x0][0x3e8], RZ ;  /* 0x0000fa0005007a24 */ /* 0x000fe200078e02ff */
[----:B------:R-:W-:Y:S01]  /*10340*/  IADD3.X R5, R8, R7, R3, P0, !PT ;  /* 0x0000000708057210 */ /* 0x000fe200007fe403 */
[----:B---3--:R-:W-:Y:S02]  /*10350*/  IMAD.IADD R8, R15, 0x1, R14 ;  /* 0x000000010f087824 */ /* 0x008fe400078e020e */
[----:B------:R-:W-:-:S02]  /*10360*/  IMAD R3, R6, c[0x0][0x488], RZ ;  /* 0x0001220006037a24 */ /* 0x000fc400078e02ff */
[C---:B------:R-:W-:Y:S02]  /*10370*/  IMAD R9, R10.reuse, c[0x0][0x3ec], R0 ;  /* 0x0000fb000a097a24 */ /* 0x040fe400078e0200 */
[----:B------:R-:W-:Y:S01]  /*10380*/  IMAD.WIDE.U32 R6, R10, c[0x0][0x3e8], RZ ;  /* 0x0000fa000a067a25 */ /* 0x000fe200078e00ff */
[----:B-1----:R-:W-:-:S03]  /*10390*/  SHF.R.S32.HI R15, RZ, 0x1f, R16 ;  /* 0x0000001fff0f7819 */ /* 0x002fc60000011410 */
[C---:B------:R-:W-:Y:S02]  /*103a0*/  IMAD R10, R2.reuse, c[0x0][0x48c], R3 ;  /* 0x00012300020a7a24 */ /* 0x040fe400078e0203 */
[----:B------:R-:W-:-:S04]  /*103b0*/  IMAD.WIDE.U32 R4, R2, c[0x0][0x488], R4 ;  /* 0x0001220002047a25 */ /* 0x000fc800078e0004 */
[----:B------:R-:W-:Y:S01]  /*103c0*/  @P1 IMAD.HI.U32 R2, R8, c[0x0][0x4ec], RZ ;  /* 0x00013b0008021a27 */ /* 0x000fe200078e00ff */
[----:B------:R-:W-:Y:S02]  /*103d0*/  MOV R0, R8 ;  /* 0x0000000800007202 */ /* 0x000fe40000000f00 */
[----:B------:R-:W-:Y:S01]  /*103e0*/  IADD3 R5, R5, R10, RZ ;  /* 0x0000000a05057210 */ /* 0x000fe20007ffe0ff */
[----:B------:R-:W-:Y:S01]  /*103f0*/  IMAD.IADD R3, R7, 0x1, R9 ;  /* 0x0000000107037824 */ /* 0x000fe200078e0209 */
[C---:B------:R-:W-:Y:S02]  /*10400*/  LEA R9, P0, R4.reuse, c[0x0][0x450], 0x2 ;  /* 0x0001140004097a11 */ /* 0x040fe400078010ff */
[----:B------:R-:W-:Y:S01]  /*10410*/  @P1 SHF.R.U32.HI R0, RZ, c[0x0][0x4f0], R2 ;  /* 0x00013c00ff001a19 */ /* 0x000fe20000011602 */
[----:B------:R-:W-:Y:S01]  /*10420*/  IMAD.MOV.U32 R2, RZ, RZ, R6 ;  /* 0x000000ffff027224 */ /* 0x000fe200078e0006 */
[----:B------:R-:W-:Y:S01]  /*10430*/  LEA.HI R15, R15, R16, RZ, 0x5 ;  /* 0x000000100f0f7211 */ /* 0x000fe200078f28ff */
[----:B------:R-:W-:Y:S01]  /*10440*/  IMAD R6, R11, c[0x0][0x3f0], RZ ;  /* 0x0000fc000b067a24 */ /* 0x000fe200078e02ff */
[----:B------:R-:W-:-:S02]  /*10450*/  LEA.HI.X R5, R4, c[0x0][0x454], R5, 0x2, P0 ;  /* 0x0001150004057a11 */ /* 0x000fc400000f1405 */
[----:B------:R-:W-:Y:S01]  /*10460*/  LOP3.LUT R15, R15, 0xffffffe0, RZ, 0xc0, !PT ;  /* 0xffffffe00f0f7812 */ /* 0x000fe200078ec0ff */
[----:B------:R-:W-:Y:S01]  /*10470*/  IMAD R10, R12, c[0x0][0x3f4], R6 ;  /* 0x0000fd000c0a7a24 */ /* 0x000fe200078e0206 */
[----:B------:R-:W-:Y:S01]  /*10480*/  SHFL.IDX PT, R4, R9, 0x1, 0x1c1f ;  /* 0x003c1f0009047f89 */ /* 0x000fe200000e0000 */
[----:B------:R-:W-:Y:S02]  /*10490*/  IADD3 R11, -R0, RZ, RZ ;  /* 0x000000ff000b7210 */ /* 0x000fe40007ffe1ff */
[----:B------:R-:W-:Y:S01]  /*104a0*/  IMAD.IADD R15, R16, 0x1, -R15 ;  /* 0x00000001100f7824 */ /* 0x000fe200078e0a0f */
[----:B------:R1:W-:Y:S04]  /*104b0*/  SHFL.IDX PT, R6, R9, RZ, 0x1c1f ;  /* 0x001c1fff09067589 */ /* 0x0003e800000e0000 */
[----:B------:R-:W2:Y:S04]  /*104c0*/  SHFL.IDX PT, R7, R5, RZ, 0x1c1f ;  /* 0x001c1fff05077589 */ /* 0x000ea800000e0000 */
[----:B------:R-:W3:Y:S01]  /*104d0*/  SHFL.IDX PT, R5, R5, 0x1, 0x1c1f ;  /* 0x003c1f0005057f89 */ /* 0x000ee200000e0000 */
[----:B------:R-:W-:Y:S01]  /*104e0*/  LOP3.LUT P0, RZ, R15, 0x3, RZ, 0xc0, !PT ;  /* 0x000000030fff7812 */ /* 0x000fe2000780c0ff */
[----:B------:R-:W-:-:S02]  /*104f0*/  IMAD R8, R11, c[0x0][0x4e8], R8 ;  /* 0x00013a000b087a24 */ /* 0x000fc400078e0208 */
[----:B------:R-:W4:Y:S01]  /*10500*/  S2R R15, SR_TID.X ;  /* 0x00000000000f7919 */ /* 0x000f220000002100 */
[----:B-1----:R-:W-:-:S05]  /*10510*/  IMAD.IADD R9, R13, 0x1, R14 ;  /* 0x000000010d097824 */ /* 0x002fca00078e020e */
[C---:B------:R-:W-:Y:S02]  /*10520*/  IADD3 R11, R9.reuse, 0x8, RZ ;  /* 0x00000008090b7810 */ /* 0x040fe40007ffe0ff */
[----:B------:R-:W-:Y:S02]  /*10530*/  ISETP.GE.OR P1, PT, R9, UR4, P0 ;  /* 0x0000000409007c0c */ /* 0x000fe40008726670 */
[----:B------:R-:W-:Y:S01]  /*10540*/  ISETP.GE.OR P0, PT, R11, UR4, P0 ;  /* 0x000000040b007c0c */ /* 0x000fe20008706670 */
[----:B------:R-:W-:Y:S01]  /*10550*/  IMAD.WIDE.U32 R2, R12, c[0x0][0x3f0], R2 ;  /* 0x0000fc000c027a25 */ /* 0x000fe200078e0002 */
[----:B------:R-:W-:-:S04]  /*10560*/  SHF.R.S32.HI R12, RZ, 0x1f, R0 ;  /* 0x0000001fff0c7819 */ /* 0x000fc80000011400 */
[----:B------:R-:W-:Y:S01]  /*10570*/  IADD3 R3, R3, R10, RZ ;  /* 0x0000000a03037210 */ /* 0x000fe20007ffe0ff */
[----:B------:R-:W-:-:S04]  /*10580*/  IMAD R10, R12, c[0x0][0x3e0], RZ ;  /* 0x0000f8000c0a7a24 */ /* 0x000fc800078e02ff */
[----:B--2---:R1:W-:Y:S01]  /*10590*/  @!P1 ST.E [R6.64], R34 ;  /* 0x0000002206009985 */ /* 0x0043e2000c101906 */
[----:B------:R-:W-:-:S03]  /*105a0*/  IMAD R9, R0, c[0x0][0x3e4], R10 ;  /* 0x0000f90000097a24 */ /* 0x000fc600078e020a */
[----:B---3--:R2:W-:Y:S01]  /*105b0*/  @!P0 ST.E [R4.64], R33 ;  /* 0x0000002104008985 */ /* 0x0085e2000c101906 */
[----:B------:R-:W-:Y:S01]  /*105c0*/  IMAD.WIDE.U32 R2, R0, c[0x0][0x3e0], R2 ;  /* 0x0000f80000027a25 */ /* 0x000fe200078e0002 */
[----:B------:R-:W-:Y:S02]  /*105d0*/  SHF.R.S32.HI R0, RZ, 0x1f, R8 ;  /* 0x0000001fff007819 */ /* 0x000fe40000011408 */
[----:B------:R2:W3:Y:S04]  /*105e0*/  LDS.128 R24, [R219+0x1080] ;  /* 0x00108000db187984 */ /* 0x0004e80000000c00 */
[----:B------:R2:W2:Y:S04]  /*105f0*/  LDS.128 R32, [R219+0x2080] ;  /* 0x00208000db207984 */ /* 0x0004a80000000c00 */
[----:B------:R1:W2:Y:S04]  /*10600*/  LDS.128 R36, [R219+0x3080] ;  /* 0x00308000db247984 */ /* 0x0002a80000000c00 */
[----:B------:R1:W2:Y:S04]  /*10610*/  LDS.128 R20, [R219+0x5080] ;  /* 0x00508000db147984 */ /* 0x0002a80000000c00 */
[----:B------:R2:W2:Y:S04]  /*10620*/  LDS.128 R28, [R219+0x6080] ;  /* 0x00608000db1c7984 */ /* 0x0004a80000000c00 */
[----:B------:R2:W2:Y:S01]  /*10630*/  LDS.128 R40, [R219+0x7080] ;  /* 0x00708000db287984 */ /* 0x0004a20000000c00 */
[----:B----4-:R-:W-:Y:S01]  /*10640*/  SHF.R.S32.HI R13, RZ, 0x1f, R15 ;  /* 0x0000001fff0d7819 */ /* 0x010fe2000001140f */
[----:B------:R-:W-:Y:S01]  /*10650*/  IMAD R0, R0, c[0x0][0x3d8], RZ ;  /* 0x0000f60000007a24 */ /* 0x000fe200078e02ff */
[----:B------:R-:W-:-:S02]  /*10660*/  IADD3 R3, R3, R9, RZ ;  /* 0x0000000903037210 */ /* 0x000fc40007ffe0ff */
[----:B------:R-:W-:Y:S01]  /*10670*/  LEA.HI R13, R13, R15, RZ, 0x3 ;  /* 0x0000000f0d0d7211 */ /* 0x000fe200078f18ff */
[C---:B------:R-:W-:Y:S02]  /*10680*/  IMAD R0, R8.reuse, c[0x0][0x3dc], R0 ;  /* 0x0000f70008007a24 */ /* 0x040fe400078e0200 */
[----:B------:R-:W-:Y:S01]  /*10690*/  IMAD.WIDE.U32 R2, R8, c[0x0][0x3d8], R2 ;  /* 0x0000f60008027a25 */ /* 0x000fe200078e0002 */
[----:B------:R-:W-:-:S03]  /*106a0*/  SHF.R.S32.HI R13, RZ, 0x3, R13 ;  /* 0x00000003ff0d7819 */ /* 0x000fc6000001140d */
[----:B------:R-:W-:Y:S01]  /*106b0*/  IMAD.IADD R0, R3, 0x1, R0 ;  /* 0x0000000103007824 */ /* 0x000fe200078e0200 */
[C---:B------:R-:W-:Y:S02]  /*106c0*/  LEA R8, P0, R2.reuse, c[0x0][0x380], 0x1 ;  /* 0x0000e00002087a11 */ /* 0x040fe400078008ff */
[----:B-1----:R-:W-:Y:S02]  /*106d0*/  IADD3 R7, R13, R14, RZ ;  /* 0x0000000e0d077210 */ /* 0x002fe40007ffe0ff */
[----:B------:R-:W-:Y:S02]  /*106e0*/  LEA.HI.X R6, R2, c[0x0][0x384], R0, 0x1, P0 ;  /* 0x0000e10002067a11 */ /* 0x000fe400000f0c00 */
[----:B------:R-:W-:Y:S01]  /*106f0*/  ISETP.GE.AND P0, PT, R7, UR4, PT ;  /* 0x0000000407007c0c */ /* 0x000fe2000bf06270 */
[----:B------:R1:W4:Y:S04]  /*10700*/  SHFL.IDX PT, R0, R8, RZ, 0x181f ;  /* 0x00181fff08007589 */ /* 0x00032800000e0000 */
[----:B------:R1:W1:Y:S08]  /*10710*/  SHFL.IDX PT, R3, R6, RZ, 0x181f ;  /* 0x00181fff06037589 */ /* 0x00027000000e0000 */
[----:B------:R-:W-:Y:S05]  /*10720*/  @P0 BRA `(.L_x_496) ;  /* 0x000000a000000947 */ /* 0x000fea0003800000 */
[----:B---3--:R-:W3:Y:S01]  /*10730*/  LDS.128 R16, [R219+0x80] ;  /* 0x00008000db107984 */ /* 0x008ee20000000c00 */
[----:B------:R-:W-:-:S02]  /*10740*/  ISETP.GE.AND P3, PT, R228, c[0x0][0x3c8], PT ;  /* 0x0000f200e4007a0c */ /* 0x000fc40003f66270 */
[----:B------:R-:W-:Y:S01]  /*10750*/  ISETP.GE.AND P2, PT, R241, c[0x0][0x3c8], PT ;  /* 0x0000f200f1007a0c */ /* 0x000fe20003f46270 */
[----:B------:R-:W5:Y:S10]  /*10760*/  LDS.128 R12, [R219+0x4080] ;  /* 0x00408000db0c7984 */ /* 0x000f740000000c00 */
[----:B--2-4-:R-:W-:-:S02]  /*10770*/  @!P3 LEA R4, P1, R228, R0, 0x1 ;  /* 0x00000000e404b211 */ /* 0x014fc400078208ff */
[C---:B------:R-:W-:Y:S02]  /*10780*/  @!P2 LEA R2, P0, R241.reuse, R0, 0x1 ;  /* 0x00000000f102a211 */ /* 0x040fe400078008ff */
[-C--:B-1----:R-:W-:Y:S02]  /*10790*/  @!P3 LEA.HI.X R5, R228, R3.reuse, R46, 0x1, P1 ;  /* 0x00000003e405b211 */ /* 0x082fe400008f0c2e */
[----:B------:R-:W-:-:S03]  /*107a0*/  @!P2 LEA.HI.X R3, R241, R3, R45, 0x1, P0 ;  /* 0x00000003f103a211 */ /* 0x000fc600000f0c2d */
[----:B---3--:R1:W-:Y:S04]  /*107b0*/  @!P3 ST.E.128 [R4.64], R16 ;  /* 0x000000100400b985 */ /* 0x0083e8000c101d06 */
[----:B-----5:R1:W-:Y:S02]  /*107c0*/  @!P2 ST.E.128 [R2.64], R12 ;  /* 0x0000000c0200a985 */ /* 0x0203e4000c101d06 */
.L_x_496:
[----:B---3--:R-:W-:Y:S05]  /*107d0*/  BSYNC B0 ;  /* 0x0000000000007941 */ /* 0x008fea0003800000 */
.L_x_495:
[----:B-1----:R-:W-:Y:S01]  /*107e0*/  IADD3 R2, R7, 0x20, RZ ;  /* 0x0000002007027810 */ /* 0x002fe20007ffe0ff */
[----:B------:R1:W3:Y:S01]  /*107f0*/  SHFL.IDX PT, R3, R6, 0x1, 0x181f ;  /* 0x00381f0006037f89 */ /* 0x0002e200000e0000 */
[----:B------:R-:W-:Y:S02]  /*10800*/  BSSY B0, `(.L_x_497) ;  /* 0x000000c000007945 */ /* 0x000fe40003800000 */
[----:B------:R-:W-:Y:S01]  /*10810*/  ISETP.GE.AND P0, PT, R2, UR4, PT ;  /* 0x0000000402007c0c */ /* 0x000fe2000bf06270 */
[----:B----4-:R1:W4:-:S12]  /*10820*/  SHFL.IDX PT, R0, R8, 0x1, 0x181f ;  /* 0x00381f0008007f89 */ /* 0x01031800000e0000 */
[----:B------:R-:W-:Y:S05]  /*10830*/  @P0 BRA `(.L_x_498) ;  /* 0x0000008000000947 */ /* 0x000fea0003800000 */
[----:B------:R-:W-:Y:S02]  /*10840*/  ISETP.GE.AND P1, PT, R228, c[0x0][0x3c8], PT ;  /* 0x0000f200e4007a0c */ /* 0x000fe40003f26270 */
[----:B------:R-:W-:-:S11]  /*10850*/  ISETP.GE.AND P0, PT, R241, c[0x0][0x3c8], PT ;  /* 0x0000f200f1007a0c */ /* 0x000fd60003f06270 */
[CC--:B--2-4-:R-:W-:Y:S02]  /*10860*/  @!P1 LEA R4, P3, R228.reuse, R0.reuse, 0x1 ;  /* 0x00000000e4049211 */ /* 0x0d4fe400078608ff */
[C---:B------:R-:W-:Y:S02]  /*10870*/  @!P0 LEA R2, P2, R241.reuse, R0, 0x1 ;  /* 0x00000000f1028211 */ /* 0x040fe400078408ff */
[-C--:B---3--:R-:W-:Y:S02]  /*10880*/  @!P1 LEA.HI.X R5, R228, R3.reuse, R46, 0x1, P3 ;  /* 0x00000003e4059211 */ /* 0x088fe400018f0c2e */
[----:B------:R-:W-:-:S03]  /*10890*/  @!P0 LEA.HI.X R3, R241, R3, R45, 0x1, P2 ;  /* 0x00000003f1038211 */ /* 0x000fc600010f0c2d */
[----:B------:R2:W-:Y:S04]  /*108a0*/  @!P1 ST.E.128 [R4.64], R24 ;  /* 0x0000001804009985 */ /* 0x0005e8000c101d06 */
[----:B------:R2:W-:Y:S02]  /*108b0*/  @!P0 ST.E.128 [R2.64], R20 ;  /* 0x0000001402008985 */ /* 0x0005e4000c101d06 */
.L_x_498:
[----:B------:R-:W-:Y:S05]  /*108c0*/  BSYNC B0 ;  /* 0x0000000000007941 */ /* 0x000fea0003800000 */
.L_x_497:
[----:B--2---:R-:W-:Y:S01]  /*108d0*/  IADD3 R2, R7, 0x40, RZ ;  /* 0x0000004007027810 */ /* 0x004fe20007ffe0ff */
[----:B---3--:R2:W3:Y:S01]  /*108e0*/  SHFL.IDX PT, R3, R6, 0x2, 0x181f ;  /* 0x00581f0006037f89 */ /* 0x0084e200000e0000 */
[----:B------:R-:W-:Y:S02]  /*108f0*/  BSSY B0, `(.L_x_499) ;  /* 0x000000c000007945 */ /* 0x000fe40003800000 */
[----:B------:R-:W-:Y:S01]  /*10900*/  ISETP.GE.AND P0, PT, R2, UR4, PT ;  /* 0x0000000402007c0c */ /* 0x000fe2000bf06270 */
[----:B----4-:R2:W4:-:S12]  /*10910*/  SHFL.IDX PT, R0, R8, 0x2, 0x181f ;  /* 0x00581f0008007f89 */ /* 0x01051800000e0000 */
[----:B------:R-:W-:Y:S05]  /*10920*/  @P0 BRA `(.L_x_500) ;  /* 0x0000008000000947 */ /* 0x000fea0003800000 */
[----:B------:R-:W-:Y:S02]  /*10930*/  ISETP.GE.AND P1, PT, R228, c[0x0][0x3c8], PT ;  /* 0x0000f200e4007a0c */ /* 0x000fe40003f26270 */
[----:B------:R-:W-:-:S11]  /*10940*/  ISETP.GE.AND P0, PT, R241, c[0x0][0x3c8], PT ;  /* 0x0000f200f1007a0c */ /* 0x000fd60003f06270 */
[CC--:B----4-:R-:W-:Y:S02]  /*10950*/  @!P1 LEA R4, P3, R228.reuse, R0.reuse, 0x1 ;  /* 0x00000000e4049211 */ /* 0x0d0fe400078608ff */
[C---:B------:R-:W-:Y:S02]  /*10960*/  @!P0 LEA R2, P2, R241.reuse, R0, 0x1 ;  /* 0x00000000f1028211 */ /* 0x040fe400078408ff */
[-C--:B---3--:R-:W-:Y:S02]  /*10970*/  @!P1 LEA.HI.X R5, R228, R3.reuse, R46, 0x1, P3 ;  /* 0x00000003e4059211 */ /* 0x088fe400018f0c2e */
[----:B------:R-:W-:-:S03]  /*10980*/  @!P0 LEA.HI.X R3, R241, R3, R45, 0x1, P2 ;  /* 0x00000003f1038211 */ /* 0x000fc600010f0c2d */
[----:B------:R3:W-:Y:S04]  /*10990*/  @!P1 ST.E.128 [R4.64], R32 ;  /* 0x0000002004009985 */ /* 0x0007e8000c101d06 */
[----:B------:R3:W-:Y:S02]  /*109a0*/  @!P0 ST.E.128 [R2.64], R28 ;  /* 0x0000001c02008985 */ /* 0x0007e4000c101d06 */
.L_x_500:
[----:B------:R-:W-:Y:S05]  /*109b0*/  BSYNC B0 ;  /* 0x0000000000007941 */ /* 0x000fea0003800000 */
.L_x_499:
[----:B---3--:R-:W-:Y:S01]  /*109c0*/  IADD3 R2, R7, 0x60, RZ ;  /* 0x0000006007027810 */ /* 0x008fe20007ffe0ff */
[----:B------:R3:W1:Y:S03]  /*109d0*/  SHFL.IDX PT, R4, R6, 0x3, 0x181f ;  /* 0x00781f0006047f89 */ /* 0x00066600000e0000 */
[----:B------:R-:W-:Y:S01]  /*109e0*/  ISETP.GE.AND P0, PT, R2, UR4, PT ;  /* 0x0000000402007c0c */ /* 0x000fe2000bf06270 */
[----:B----4-:R3:W4:-:S12]  /*109f0*/  SHFL.IDX PT, R0, R8, 0x3, 0x181f ;  /* 0x00781f0008007f89 */ /* 0x01071800000e0000 */
[----:B------:R-:W-:Y:S05]  /*10a00*/  @P0 BRA `(.L_x_501) ;  /* 0x00000a1000000947 */ /* 0x000fea0003800000 */
[----:B------:R-:W-:-:S13]  /*10a10*/  ISETP.GE.AND P0, PT, R228, c[0x0][0x3c8], PT ;  /* 0x0000f200e4007a0c */ /* 0x000fda0003f06270 */
[----:B----4-:R-:W-:-:S04]  /*10a20*/  @!P0 LEA R2, P1, R228, R0, 0x1 ;  /* 0x00000000e4028211 */ /* 0x010fc800078208ff */
[----:B-1----:R-:W-:-:S05]  /*10a30*/  @!P0 LEA.HI.X R3, R228, R4, R46, 0x1, P1 ;  /* 0x00000004e4038211 */ /* 0x002fca00008f0c2e */
[----:B------:R1:W-:Y:S01]  /*10a40*/  @!P0 ST.E.128 [R2.64], R36 ;  /* 0x0000002402008985 */ /* 0x0003e2000c101d06 */
[----:B------:R-:W-:-:S13]  /*10a50*/  ISETP.GE.AND P0, PT, R241, c[0x0][0x3c8], PT ;  /* 0x0000f200f1007a0c */ /* 0x000fda0003f06270 */
[----:B------:R-:W-:Y:S05]  /*10a60*/  @P0 BRA `(.L_x_501) ;  /* 0x000009b000000947 */ /* 0x000fea0003800000 */
[----:B-1----:R-:W-:-:S04]  /*10a70*/  LEA R2, P0, R241, R0, 0x1 ;  /* 0x00000000f1027211 */ /* 0x002fc800078008ff */
[----:B------:R-:W-:-:S05]  /*10a80*/  LEA.HI.X R3, R241, R4, R45, 0x1, P0 ;  /* 0x00000004f1037211 */ /* 0x000fca00000f0c2d */
[----:B------:R1:W-:Y:S01]  /*10a90*/  ST.E.128 [R2.64], R40 ;  /* 0x0000002802007985 */ /* 0x0003e2000c101d06 */
[----:B------:R-:W-:Y:S05]  /*10aa0*/  BRA `(.L_x_501) ;  /* 0x0000097000007947 */ /* 0x000fea0003800000 */
.L_x_493:
[----:B------:R-:W2:Y:S04]  /*10ab0*/  LDL R2, [R1+0x44] ;  /* 0x0000440001027983 */ /* 0x000ea80000100800 */
[----:B------:R-:W3:Y:S04]  /*10ac0*/  LDL R0, [R1+0x40] ;  /* 0x0000400001007983 */ /* 0x000ee80000100800 */
[----:B------:R-:W4:Y:S04]  /*10ad0*/  LDL R4, [R1+0x3c] ;  /* 0x00003c0001047983 */ /* 0x000f280000100800 */
[----:B------:R-:W5:Y:S01]  /*10ae0*/  S2R R3, SR_TID.X ;  /* 0x0000000000037919 */ /* 0x000f620000002100 */
[----:B------:R-:W-:Y:S01]  /*10af0*/  BSSY B0, `(.L_x_502) ;  /* 0x0000026000007945 */ /* 0x000fe20003800000 */
[----:B-----5:R-:W-:Y:S01]  /*10b00*/  ISETP.GE.AND P0, PT, R3, 0x80, PT ;  /* 0x000000800300780c */ /* 0x020fe20003f06270 */
[----:B--2---:R-:W-:-:S02]  /*10b10*/  IMAD.MOV.U32 R12, RZ, RZ, R2 ;  /* 0x000000ffff0c7224 */ /* 0x004fc400078e0002 */
[----:B---3--:R-:W-:-:S03]  /*10b20*/  IMAD.MOV.U32 R11, RZ, RZ, R0 ;  /* 0x000000ffff0b7224 */ /* 0x008fc600078e0000 */
[----:B------:R-:W-:Y:S01]  /*10b30*/  SHF.R.S32.HI R9, RZ, 0x1f, R12 ;  /* 0x0000001fff097819 */ /* 0x000fe2000001140c */
[----:B----4-:R-:W-:Y:S01]  /*10b40*/  IMAD.MOV.U32 R13, RZ, RZ, R4 ;  /* 0x000000ffff0d7224 */ /* 0x010fe200078e0004 */
[----:B------:R-:W-:-:S05]  /*10b50*/  SHF.R.S32.HI R10, RZ, 0x1f, R11 ;  /* 0x0000001fff0a7819 */ /* 0x000fca000001140b */
[----:B------:R-:W-:Y:S05]  /*10b60*/  @P0 BRA `(.L_x_503) ;  /* 0x000001e000000947 */ /* 0x000fea0003800000 */
[----:B------:R-:W-:Y:S02]  /*10b70*/  MOV R2, c[0x0][0x4e8] ;  /* 0x00013a0000027a02 */ /* 0x000fe40000000f00 */
[----:B------:R-:W-:-:S03]  /*10b80*/  IADD3 R6, R13, R3, RZ ;  /* 0x000000030d067210 */ /* 0x000fc60007ffe0ff */
[----:B------:R-:W-:-:S05]  /*10b90*/  IMAD R0, R2, c[0x0][0x388], RZ ;  /* 0x0000e20002007a24 */ /* 0x000fca00078e02ff */
[----:B------:R-:W-:-:S13]  /*10ba0*/  ISETP.GE.AND P0, PT, R6, R0, PT ;  /* 0x000000000600720c */ /* 0x000fda0003f06270 */
[----:B------:R-:W-:Y:S05]  /*10bb0*/  @P0 BRA `(.L_x_503) ;  /* 0x0000019000000947 */ /* 0x000fea0003800000 */
[----:B------:R-:W-:Y:S01]  /*10bc0*/  ISETP.NE.AND P0, PT, R2, 0x1, PT ;  /* 0x000000010200780c */ /* 0x000fe20003f05270 */
[----:B------:R-:W-:Y:S01]  /*10bd0*/  IMAD R4, R9, c[0x0][0x490], RZ ;  /* 0x0001240009047a24 */ /* 0x000fe200078e02ff */
[----:B------:R-:W-:Y:S01]  /*10be0*/  MOV R0, R6 ;  /* 0x0000000600007202 */ /* 0x000fe20000000f00 */
[----:B------:R-:W-:-:S04]  /*10bf0*/  IMAD.WIDE.U32 R2, R12, c[0x0][0x490], RZ ;  /* 0x000124000c027a25 */ /* 0x000fc800078e00ff */
[----:B------:R-:W-:Y:S02]  /*10c00*/  IMAD R4, R12, c[0x0][0x494], R4 ;  /* 0x000125000c047a24 */ /* 0x000fe400078e0204 */
[----:B-1----:R-:W-:-:S03]  /*10c10*/  IMAD R8, R10, c[0x0][0x498], RZ ;  /* 0x000126000a087a24 */ /* 0x002fc600078e02ff */
[----:B------:R-:W-:Y:S01]  /*10c20*/  IADD3 R3, R3, R4, RZ ;  /* 0x0000000403037210 */ /* 0x000fe20007ffe0ff */
[----:B------:R-:W-:-:S05]  /*10c30*/  @P0 IMAD.HI.U32 R5, R6, c[0x0][0x4ec], RZ ;  /* 0x00013b0006050a27 */ /* 0x000fca00078e00ff */
[----:B------:R-:W-:Y:S01]  /*10c40*/  @P0 SHF.R.U32.HI R0, RZ, c[0x0][0x4f0], R5 ;  /* 0x00013c00ff000a19 */ /* 0x000fe20000011605 */
[----:B------:R-:W-:-:S03]  /*10c50*/  IMAD.WIDE.U32 R4, R11, c[0x0][0x498], R2 ;  /* 0x000126000b047a25 */ /* 0x000fc600078e0002 */
[C---:B------:R-:W-:Y:S01]  /*10c60*/  IADD3 R7, -R0.reuse, RZ, RZ ;  /* 0x000000ff00077210 */ /* 0x040fe20007ffe1ff */
[----:B------:R-:W-:Y:S01]  /*10c70*/  IMAD R3, R11, c[0x0][0x49c], R8 ;  /* 0x000127000b037a24 */ /* 0x000fe200078e0208 */
[----:B------:R-:W-:-:S03]  /*10c80*/  IADD3 R4, P0, R0, R4, RZ ;  /* 0x0000000400047210 */ /* 0x000fc60007f1e0ff */
[----:B------:R-:W-:Y:S01]  /*10c90*/  IMAD R2, R7, c[0x0][0x4e8], R6 ;  /* 0x00013a0007027a24 */ /* 0x000fe200078e0206 */
[----:B------:R-:W-:-:S04]  /*10ca0*/  SHF.R.S32.HI R6, RZ, 0x1f, R0 ;  /* 0x0000001fff067819 */ /* 0x000fc80000011400 */
[----:B------:R-:W-:Y:S02]  /*10cb0*/  SHF.R.S32.HI R0, RZ, 0x1f, R2 ;  /* 0x0000001fff007819 */ /* 0x000fe40000011402 */
[----:B------:R-:W-:-:S03]  /*10cc0*/  IADD3.X R5, R6, R5, R3, P0, !PT ;  /* 0x0000000506057210 */ /* 0x000fc600007fe403 */
[----:B------:R-:W-:-:S04]  /*10cd0*/  IMAD R0, R0, c[0x0][0x488], RZ ;  /* 0x0001220000007a24 */ /* 0x000fc800078e02ff */
[C---:B------:R-:W-:Y:S02]  /*10ce0*/  IMAD R0, R2.reuse, c[0x0][0x48c], R0 ;  /* 0x0001230002007a24 */ /* 0x040fe400078e0200 */
[----:B------:R-:W-:-:S05]  /*10cf0*/  IMAD.WIDE.U32 R2, R2, c[0x0][0x488], R4 ;  /* 0x0001220002027a25 */ /* 0x000fca00078e0004 */
[----:B------:R-:W-:Y:S02]  /*10d00*/  IADD3 R0, R3, R0, RZ ;  /* 0x0000000003007210 */ /* 0x000fe40007ffe0ff */
[----:B------:R-:W-:-:S04]  /*10d10*/  LEA R4, P0, R2, c[0x0][0x450], 0x2 ;  /* 0x0001140002047a11 */ /* 0x000fc800078010ff */
[----:B------:R-:W-:Y:S02]  /*10d20*/  LEA.HI.X R5, R2, c[0x0][0x454], R0, 0x2, P0 ;  /* 0x0001150002057a11 */ /* 0x000fe400000f1400 */
[----:B------:R-:W-:-:S05]  /*10d30*/  MOV R0, 0xff800000 ;  /* 0xff80000000007802 */ /* 0x000fca0000000f00 */
[----:B------:R1:W-:Y:S02]  /*10d40*/  STG.E [R4.64], R0 ;  /* 0x0000000004007986 */ /* 0x0003e4000c101906 */
.L_x_503:
[----:B------:R-:W-:Y:S05]  /*10d50*/  BSYNC B0 ;  /* 0x0000000000007941 */ /* 0x000fea0003800000 */
.L_x_502:
[----:B------:R-:W2:Y:S01]  /*10d60*/  LDL R2, [R1+0x10] ;  /* 0x0000100001027983 */ /* 0x000ea20000100800 */
[----:B-1----:R-:W-:Y:S01]  /*10d70*/  MOV R0, c[0x0][0x4e8] ;  /* 0x00013a0000007a02 */ /* 0x002fe20000000f00 */
[----:B------:R-:W-:-:S03]  /*10d80*/  IMAD R6, R10, c[0x0][0x3f0], RZ ;  /* 0x0000fc000a067a24 */ /* 0x000fc600078e02ff */
[----:B------:R-:W-:Y:S01]  /*10d90*/  ISETP.NE.AND P0, PT, R0, 0x1, PT ;  /* 0x000000010000780c */ /* 0x000fe20003f05270 */
[----:B------:R-:W-:Y:S02]  /*10da0*/  IMAD R0, R9, c[0x0][0x3e8], RZ ;  /* 0x0000fa0009007a24 */ /* 0x000fe400078e02ff */
[----:B------:R-:W-:Y:S02]  /*10db0*/  IMAD R8, R11, c[0x0][0x3f4], R6 ;  /* 0x0000fd000b087a24 */ /* 0x000fe400078e0206 */
[----:B------:R-:W-:Y:S01]  /*10dc0*/  IMAD R5, R12, c[0x0][0x3ec], R0 ;  /* 0x0000fb000c057a24 */ /* 0x000fe200078e0200 */
[----:B--2---:R-:W-:Y:S01]  /*10dd0*/  IADD3 R4, R2, R13, RZ ;  /* 0x0000000d02047210 */ /* 0x004fe20007ffe0ff */
[----:B------:R-:W-:-:S03]  /*10de0*/  IMAD.WIDE.U32 R2, R12, c[0x0][0x3e8], RZ ;  /* 0x0000fa000c027a25 */ /* 0x000fc600078e00ff */
[----:B------:R-:W-:-:S03]  /*10df0*/  MOV R0, R4 ;  /* 0x0000000400007202 */ /* 0x000fc60000000f00 */
[----:B------:R-:W-:Y:S01]  /*10e00*/  @P0 IMAD.HI.U32 R7, R4, c[0x0][0x4ec], RZ ;  /* 0x00013b0004070a27 */ /* 0x000fe200078e00ff */
[----:B------:R-:W-:-:S04]  /*10e10*/  IADD3 R3, R3, R5, RZ ;  /* 0x0000000503037210 */ /* 0x000fc80007ffe0ff */
[----:B------:R-:W-:Y:S01]  /*10e20*/  @P0 SHF.R.U32.HI R0, RZ, c[0x0][0x4f0], R7 ;  /* 0x00013c00ff000a19 */ /* 0x000fe20000011607 */
[----:B------:R-:W-:-:S03]  /*10e30*/  IMAD.WIDE.U32 R2, R11, c[0x0][0x3f0], R2 ;  /* 0x0000fc000b027a25 */ /* 0x000fc600078e0002 */
[----:B------:R-:W-:Y:S02]  /*10e40*/  SHF.R.S32.HI R6, RZ, 0x1f, R0 ;  /* 0x0000001fff067819 */ /* 0x000fe40000011400 */
[----:B------:R-:W-:Y:S02]  /*10e50*/  IADD3 R5, -R0, RZ, RZ ;  /* 0x000000ff00057210 */ /* 0x000fe40007ffe1ff */
[----:B------:R-:W-:Y:S01]  /*10e60*/  IADD3 R3, R3, R8, RZ ;  /* 0x0000000803037210 */ /* 0x000fe20007ffe0ff */
[----:B------:R-:W-:Y:S02]  /*10e70*/  IMAD R6, R6, c[0x0][0x3e0], RZ ;  /* 0x0000f80006067a24 */ /* 0x000fe400078e02ff */
[----:B------:R-:W-:Y:S02]  /*10e80*/  IMAD R4, R5, c[0x0][0x4e8], R4 ;  /* 0x00013a0005047a24 */ /* 0x000fe400078e0204 */
[C---:B------:R-:W-:Y:S02]  /*10e90*/  IMAD R5, R0.reuse, c[0x0][0x3e4], R6 ;  /* 0x0000f90000057a24 */ /* 0x040fe400078e0206 */
[----:B------:R-:W-:Y:S01]  /*10ea0*/  IMAD.WIDE.U32 R2, R0, c[0x0][0x3e0], R2 ;  /* 0x0000f80000027a25 */ /* 0x000fe200078e0002 */
[----:B------:R-:W-:-:S04]  /*10eb0*/  SHF.R.S32.HI R0, RZ, 0x1f, R4 ;  /* 0x0000001fff007819 */ /* 0x000fc80000011404 */
[----:B------:R-:W-:Y:S01]  /*10ec0*/  IADD3 R3, R3, R5, RZ ;  /* 0x0000000503037210 */ /* 0x000fe20007ffe0ff */
[----:B------:R-:W-:-:S04]  /*10ed0*/  IMAD R0, R0, c[0x0][0x3d8], RZ ;  /* 0x0000f60000007a24 */ /* 0x000fc800078e02ff */
[----:B------:R-:W-:-:S04]  /*10ee0*/  IMAD.WIDE.U32 R2, R4, c[0x0][0x3d8], R2 ;  /* 0x0000f60004027a25 */ /* 0x000fc800078e0002 */
[----:B------:R-:W-:Y:S01]  /*10ef0*/  IMAD R4, R4, c[0x0][0x3dc], R0 ;  /* 0x0000f70004047a24 */ /* 0x000fe200078e0200 */
[----:B------:R-:W-:-:S04]  /*10f00*/  LEA R9, P0, R2, c[0x0][0x380], 0x1 ;  /* 0x0000e00002097a11 */ /* 0x000fc800078008ff */
[----:B------:R-:W-:-:S04]  /*10f10*/  IADD3 R4, R3, R4, RZ ;  /* 0x0000000403047210 */ /* 0x000fc80007ffe0ff */
[----:B------:R-:W-:Y:S01]  /*10f20*/  LEA.HI.X R7, R2, c[0x0][0x384], R4, 0x1, P0 ;  /* 0x0000e10002077a11 */ /* 0x000fe200000f0c04 */
[----:B------:R-:W-:Y:S05]  /*10f30*/  BRA.DIV ~URZ, `(.L_x_504) ;  /* 0x000032c27f007947 */ /* 0x000fea000b800000 */
[----:B------:R1:W2:Y:S02]  /*10f40*/  SHFL.IDX PT, R8, R7, RZ, 0x181f ;  /* 0x00181fff07087589 */ /* 0x0002a400000e0000 */
.L_x_536:
[----:B------:R-:W-:Y:S05]  /*10f50*/  BRA.DIV ~URZ, `(.L_x_505) ;  /* 0x000033127f007947 */ /* 0x000fea000b800000 */
[----:B------:R3:W4:Y:S02]  /*10f60*/  SHFL.IDX PT, R0, R9, RZ, 0x181f ;  /* 0x00181fff09007589 */ /* 0x00072400000e0000 */
.L_x_537:
[----:B------:R-:W5:Y:S04]  /*10f70*/  LDL.LU R3, [R1+0x3c] ;  /* 0x00003c0001037983 */ /* 0x000f680000300800 */
[----:B------:R-:W1:Y:S01]  /*10f80*/  S2R R4, SR_TID.X ;  /* 0x0000000000047919 */ /* 0x000e620000002100 */
[----:B------:R-:W-:-:S04]  /*10f90*/  IMAD.MOV.U32 R10, RZ, RZ, c[0x0][0x4e8] ;  /* 0x00013a00ff0a7624 */ /* 0x000fc800078e00ff */
[----:B------:R-:W-:Y:S01]  /*10fa0*/  IMAD R10, R10, c[0x0][0x388], RZ ;  /* 0x0000e2000a0a7a24 */ /* 0x000fe200078e02ff */
[----:B-1----:R-:W-:-:S04]  /*10fb0*/  SHF.R.S32.HI R2, RZ, 0x1f, R4 ;  /* 0x0000001fff027819 */ /* 0x002fc80000011404 */
[----:B------:R-:W-:-:S04]  /*10fc0*/  LEA.HI R2, R2, R4, RZ, 0x3 ;  /* 0x0000000402027211 */ /* 0x000fc800078f18ff */
[----:B------:R-:W-:Y:S01]  /*10fd0*/  SHF.R.S32.HI R2, RZ, 0x3, R2 ;  /* 0x00000003ff027819 */ /* 0x000fe20000011402 */
[----:B------:R-:W-:Y:S04]  /*10fe0*/  BSSY B0, `(.L_x_506) ;  /* 0x000000e000007945 */ /* 0x000fe80003800000 */
[----:B-----5:R-:W-:-:S05]  /*10ff0*/  IMAD.IADD R6, R2, 0x1, R3 ;  /* 0x0000000102067824 */ /* 0x020fca00078e0203 */
[----:B------:R-:W-:-:S13]  /*11000*/  ISETP.GE.AND P0, PT, R6, R10, PT ;  /* 0x0000000a0600720c */ /* 0x000fda0003f06270 */
[----:B------:R-:W-:Y:S05]  /*11010*/  @P0 BRA `(.L_x_507) ;  /* 0x000000a000000947 */ /* 0x000fea0003800000 */
[----:B------:R-:W-:Y:S02]  /*11020*/  ISETP.GE.AND P1, PT, R228, c[0x0][0x3c8], PT ;  /* 0x0000f200e4007a0c */ /* 0x000fe40003f26270 */
[----:B------:R-:W-:Y:S02]  /*11030*/  ISETP.GE.AND P0, PT, R241, c[0x0][0x3c8], PT ;  /* 0x0000f200f1007a0c */ /* 0x000fe40003f06270 */
[----:B------:R-:W-:Y:S02]  /*11040*/  SHF.R.S32.HI R12, RZ, 0x1f, R228 ;  /* 0x0000001fff0c7819 */ /* 0x000fe400000114e4 */
[----:B------:R-:W-:-:S07]  /*11050*/  SHF.R.S32.HI R11, RZ, 0x1f, R241 ;  /* 0x0000001fff0b7819 */ /* 0x000fce00000114f1 */
[CC--:B----4-:R-:W-:Y:S02]  /*11060*/  @!P1 LEA R4, P3, R228.reuse, R0.reuse, 0x1 ;  /* 0x00000000e4049211 */ /* 0x0d0fe400078608ff */
[C---:B------:R-:W-:Y:S02]  /*11070*/  @!P0 LEA R2, P2, R241.reuse, R0, 0x1 ;  /* 0x00000000f1028211 */ /* 0x040fe400078408ff */
[-C--:B--2---:R-:W-:Y:S02]  /*11080*/  @!P1 LEA.HI.X R5, R228, R8.reuse, R12, 0x1, P3 ;  /* 0x00000008e4059211 */ /* 0x084fe400018f0c0c */
[----:B------:R-:W-:-:S03]  /*11090*/  @!P0 LEA.HI.X R3, R241, R8, R11, 0x1, P2 ;  /* 0x00000008f1038211 */ /* 0x000fc600010f0c0b */
[----:B------:R1:W-:Y:S04]  /*110a0*/  @!P1 ST.E.128 [R4.64], RZ ;  /* 0x000000ff04009985 */ /* 0x0003e8000c101d06 */
[----:B------:R1:W-:Y:S02]  /*110b0*/  @!P0 ST.E.128 [R2.64], RZ ;  /* 0x000000ff02008985 */ /* 0x0003e4000c101d06 */
.L_x_507:
[----:B------:R-:W-:Y:S05]  /*110c0*/  BSYNC B0 ;  /* 0x0000000000007941 */ /* 0x000fea0003800000 */
.L_x_506:
[----:B------:R-:W-:Y:S05]  /*110d0*/  BRA.DIV ~URZ, `(.L_x_508) ;  /* 0x000032027f007947 */ /* 0x000fea000b800000 */
[----:B--2---:R2:W1:Y:S04]  /*110e0*/  SHFL.IDX PT, R8, R7, 0x1, 0x181f ;  /* 0x00381f0007087f89 */ /* 0x00446800000e0000 */
[----:B----4-:R2:W4:Y:S02]  /*110f0*/  SHFL.IDX PT, R0, R9, 0x1, 0x181f ;  /* 0x00381f0009007f89 */ /* 0x01052400000e0000 */
.L_x_538:
[----:B-1----:R-:W-:Y:S01]  /*11100*/  IADD3 R2, R6, 0x20, RZ ;  /* 0x0000002006027810 */ /* 0x002fe20007ffe0ff */
[----:B------:R-:W-:Y:S03]  /*11110*/  BSSY B0, `(.L_x_509) ;  /* 0x000000d000007945 */ /* 0x000fe60003800000 */
        /* <DEDUP_REMOVED lines=8> */
[-C--:B------:R-:W-:Y:S02]  /*111a0*/  @!P1 LEA.HI.X R5, R228, R8.reuse, R12, 0x1, P3 ;  /* 0x00000008e4059211 */ /* 0x080fe400018f0c0c */
[----:B------:R-:W-:-:S03]  /*111b0*/  @!P0 LEA.HI.X R3, R241, R8, R11, 0x1, P2 ;  /* 0x00000008f1038211 */ /* 0x000fc600010f0c0b */
[----:B------:R1:W-:Y:S04]  /*111c0*/  @!P1 ST.E.128 [R4.64], RZ ;  /* 0x000000ff04009985 */ /* 0x0003e8000c101d06 */
[----:B------:R1:W-:Y:S02]  /*111d0*/  @!P0 ST.E.128 [R2.64], RZ ;  /* 0x000000ff02008985 */ /* 0x0003e4000c101d06 */
.L_x_510:
[----:B------:R-:W-:Y:S05]  /*111e0*/  BSYNC B0 ;  /* 0x0000000000007941 */ /* 0x000fea0003800000 */
.L_x_509:
[----:B------:R-:W-:Y:S05]  /*111f0*/  BRA.DIV ~URZ, `(.L_x_511) ;  /* 0x000031b27f007947 */ /* 0x000fea000b800000 */
[----:B------:R1:W2:Y:S02]  /*11200*/  SHFL.IDX PT, R8, R7, 0x2, 0x181f ;  /* 0x00581f0007087f89 */ /* 0x0002a400000e0000 */
.L_x_539:
[----:B------:R-:W-:Y:S05]  /*11210*/  BRA.DIV ~URZ, `(.L_x_512) ;  /* 0x000032027f007947 */ /* 0x000fea000b800000 */
[----:B----4-:R4:W1:Y:S02]  /*11220*/  SHFL.IDX PT, R0, R9, 0x2, 0x181f ;  /* 0x00581f0009007f89 */ /* 0x01086400000e0000 */
.L_x_540:
        /* <DEDUP_REMOVED lines=8> */
[CC--:B------:R-:W-:Y:S02]  /*112b0*/  @!P1 LEA R4, P3, R228.reuse, R0.reuse, 0x1 ;  /* 0x00000000e4049211 */ /* 0x0c0fe400078608ff */
[C---:B------:R-:W-:Y:S02]  /*112c0*/  @!P0 LEA R2, P2, R241.reuse, R0, 0x1 ;  /* 0x00000000f1028211 */ /* 0x040fe400078408ff */
[-C--:B--2---:R-:W-:Y:S02]  /*112d0*/  @!P1 LEA.HI.X R5, R228, R8.reuse, R12, 0x1, P3 ;  /* 0x00000008e4059211 */ /* 0x084fe400018f0c0c */
[----:B------:R-:W-:-:S03]  /*112e0*/  @!P0 LEA.HI.X R3, R241, R8, R11, 0x1, P2 ;  /* 0x00000008f1038211 */ /* 0x000fc600010f0c0b */
[----:B------:R1:W-:Y:S04]  /*112f0*/  @!P1 ST.E.128 [R4.64], RZ ;  /* 0x000000ff04009985 */ /* 0x0003e8000c101d06 */
[----:B------:R1:W-:Y:S02]  /*11300*/  @!P0 ST.E.128 [R2.64], RZ ;  /* 0x000000ff02008985 */ /* 0x0003e4000c101d06 */
.L_x_514:
[----:B------:R-:W-:Y:S05]  /*11310*/  BSYNC B0 ;  /* 0x0000000000007941 */ /* 0x000fea0003800000 */
.L_x_513:
[----:B------:R-:W-:Y:S05]  /*11320*/  BRA.DIV ~URZ, `(.L_x_515) ;  /* 0x000031627f007947 */ /* 0x000fea000b800000 */
[----:B--2---:R-:W2:Y:S04]  /*11330*/  SHFL.IDX PT, R7, R7, 0x3, 0x181f ;  /* 0x00781f0007077f89 */ /* 0x004ea800000e0000 */
[----:B------:R1:W3:Y:S02]  /*11340*/  SHFL.IDX PT, R0, R9, 0x3, 0x181f ;  /* 0x00781f0009007f89 */ /* 0x0002e400000e0000 */
.L_x_541:
[----:B------:R-:W-:-:S04]  /*11350*/  IADD3 R6, R6, 0x60, RZ ;  /* 0x0000006006067810 */ /* 0x000fc80007ffe0ff */
[----:B------:R-:W-:-:S13]  /*11360*/  ISETP.GE.AND P0, PT, R6, R10, PT ;  /* 0x0000000a0600720c */ /* 0x000fda0003f06270 */
[----:B------:R-:W-:Y:S05]  /*11370*/  @P0 BRA `(.L_x_501) ;  /* 0x000000a000000947 */ /* 0x000fea0003800000 */
[----:B------:R-:W-:Y:S02]  /*11380*/  ISETP.GE.AND P1, PT, R228, c[0x0][0x3c8], PT ;  /* 0x0000f200e4007a0c */ /* 0x000fe40003f26270 */
[----:B------:R-:W-:Y:S02]  /*11390*/  ISETP.GE.AND P0, PT, R241, c[0x0][0x3c8], PT ;  /* 0x0000f200f1007a0c */ /* 0x000fe40003f06270 */
[----:B-1-34-:R-:W-:Y:S02]  /*113a0*/  SHF.R.S32.HI R9, RZ, 0x1f, R228 ;  /* 0x0000001fff097819 */ /* 0x01afe400000114e4 */
[----:B------:R-:W-:-:S07]  /*113b0*/  SHF.R.S32.HI R8, RZ, 0x1f, R241 ;  /* 0x0000001fff087819 */ /* 0x000fce00000114f1 */
[CC--:B------:R-:W-:Y:S02]  /*113c0*/  @!P1 LEA R4, P3, R228.reuse, R0.reuse, 0x1 ;  /* 0x00000000e4049211 */ /* 0x0c0fe400078608ff */
[C---:B------:R-:W-:Y:S02]  /*113d0*/  @!P0 LEA R2, P2, R241.reuse, R0, 0x1 ;  /* 0x00000000f1028211 */ /* 0x040fe400078408ff */
[-C--:B--2---:R-:W-:Y:S02]  /*113e0*/  @!P1 LEA.HI.X R5, R228, R7.reuse, R9, 0x1, P3 ;  /* 0x00000007e4059211 */ /* 0x084fe400018f0c09 */
[----:B------:R-:W-:-:S03]  /*113f0*/  @!P0 LEA.HI.X R3, R241, R7, R8, 0x1, P2 ;  /* 0x00000007f1038211 */ /* 0x000fc600010f0c08 */
[----:B------:R1:W-:Y:S04]  /*11400*/  @!P1 ST.E.128 [R4.64], RZ ;  /* 0x000000ff04009985 */ /* 0x0003e8000c101d06 */
[----:B------:R1:W-:Y:S02]  /*11410*/  @!P0 ST.E.128 [R2.64], RZ ;  /* 0x000000ff02008985 */ /* 0x0003e4000c101d06 */
.L_x_501:
[----:B------:R-:W-:Y:S05]  /*11420*/  BSYNC B1 ;  /* 0x0000000000017941 */ /* 0x000fea0003800000 */
.L_x_492:
[----:B---34-:R-:W3:Y:S02]  /*11430*/  LDL R0, [R1+0x74] ;  /* 0x0000740001007983 */ /* 0x018ee40000100800 */
[----:B---3--:R-:W-:-:S13]  /*11440*/  ISETP.NE.AND P0, PT, R0, RZ, PT ;  /* 0x000000ff0000720c */ /* 0x008fda0003f05270 */
[----:B------:R-:W-:Y:S01]  /*11450*/  @P0 WARPSYNC 0xffffffff ;  /* 0xffffffff00000948 */ /* 0x000fe20003800000 */
[----:B------:R-:W-:Y:S06]  /*11460*/  @P0 BAR.SYNC.DEFER_BLOCKING 0x5, 0x100 ;  /* 0x0144000000000b1d */ /* 0x000fec0000010000 */
[----:B------:R-:W3:Y:S04]  /*11470*/  @P0 LDS R0, [0x10100] ;  /* 0x01010000ff000984 */ /* 0x000ee80000000800 */
[----:B---3--:R3:W-:Y:S04]  /*11480*/  @P0 STL [R1+0x50], R0 ;  /* 0x0000500001000387 */ /* 0x0087e80000100800 */
[----:B------:R-:W-:Y:S06]  /*11490*/  @P0 BAR.ARV 0x4, 0x100 ;  /* 0x0104000000000b1d */ /* 0x000fec0000002000 */
[----:B------:R-:W-:Y:S05]  /*114a0*/  @P0 BRA `(.L_x_516) ;  /* 0x0000007000000947 */ /* 0x000fea0003800000 */
[----:B------:R-:W-:Y:S05]  /*114b0*/  BRA.DIV ~URZ, `(.L_x_517) ;  /* 0x000030a27f007947 */ /* 0x000fea000b800000 */
[----:B------:R4:W3:Y:S02]  /*114c0*/  SHFL.IDX PT, R29, R44, RZ, 0x1f ;  /* 0x00001fff2c1d7589 */ /* 0x0008e400000e0000 */
.L_x_542:
[----:B------:R-:W-:Y:S01]  /*114d0*/  WARPSYNC 0xffffffff ;  /* 0xffffffff00007948 */ /* 0x000fe20003800000 */
[----:B------:R-:W-:Y:S06]  /*114e0*/  BAR.SYNC.DEFER_BLOCKING 0x4, 0x100 ;  /* 0x0104000000007b1d */ /* 0x000fec0000010000 */
[----:B---3--:R3:W-:Y:S04]  /*114f0*/  STL [R1+0x50], R29 ;  /* 0x0000501d01007387 */ /* 0x0087e80000100800 */
[----:B------:R3:W-:Y:S04]  /*11500*/  @!P4 STS [0x10100], R44 ;  /* 0x0101002cff00c388 */ /* 0x0007e80000000800 */
[----:B------:R-:W-:Y:S06]  /*11510*/  BAR.ARV 0x5, 0x100 ;  /* 0x0144000000007b1d */ /* 0x000fec0000002000 */
.L_x_516:
[----:B---3--:R-:W3:Y:S02]  /*11520*/  LDL R0, [R1+0x50] ;  /* 0x0000500001007983 */ /* 0x008ee40000100800 */
[----:B---3--:R-:W-:-:S13]  /*11530*/  ISETP.GE.AND P0, PT, R0, c[0x0][0x538], PT ;  /* 0x00014e0000007a0c */ /* 0x008fda0003f06270 */
[----:B-12-4-:R-:W-:Y:S01]  /*11540*/  @P0 CALL.REL.NOINC `(.L_x_518) ;  /* 0x0000001000000944 */ /* 0x016fe20003c00000 */
[----:B------:R-:W-:Y:S05]  /*11550*/  BRA `(.L_x_519) ;  /* 0xfffef33000007947 */ /* 0x000fea000383ffff */
.L_x_518:
[----:B------:R-:W-:Y:S05]  /*11560*/  EXIT ;  /* 0x000000000000794d */ /* 0x000fea0003800000 */
.L_x_464:
[----:B------:R-:W-:Y:S01]  /*11570*/  IMAD.MOV.U32 R36, RZ, RZ, R0 ;  /* 0x000000ffff247224 */ /* 0x000fe200078e0000 */
[----:B------:R-:W-:Y:S01]  /*11580*/  MOV R3, RZ ;  /* 0x000000ff00037202 */ /* 0x000fe20000000f00 */
[----:B------:R-:W-:Y:S01]  /*11590*/  IMAD.MOV.U32 R29, RZ, RZ, 0x181f ;  /* 0x0000181fff1d7424 */ /* 0x000fe200078e00ff */
[----:B------:R-:W-:Y:S02]  /*115a0*/  MOV R2, 0x115c0 ;  /* 0x000115c000027802 */ /* 0x000fe40000000f00 */
[----:B------:R-:W-:Y:S05]  /*115b0*/  CALL.REL.NOINC `($__internal_1_$__cuda_sm70_shflsync_idx_p) ;  /* 0x0000306000007944 */ /* 0x000fea0003c00000 */
[----:B------:R-:W-:Y:S01]  /*115c0*/  MOV R5, R29 ;  /* 0x0000001d00057202 */ /* 0x000fe20000000f00 */
[----:B------:R-:W-:Y:S05]  /*115d0*/  BRA `(.L_x_520) ;  /* 0xffff215000007947 */ /* 0x000fea000383ffff */
.L_x_465:
[----:B------:R-:W-:Y:S01]  /*115e0*/  IMAD.MOV.U32 R36, RZ, RZ, R4 ;  /* 0x000000ffff247224 */ /* 0x000fe200078e0004 */
[----:B------:R-:W-:Y:S01]  /*115f0*/  MOV R3, RZ ;  /* 0x000000ff00037202 */ /* 0x000fe20000000f00 */
[----:B------:R-:W-:Y:S01]  /*11600*/  IMAD.MOV.U32 R29, RZ, RZ, 0x181f ;  /* 0x0000181fff1d7424 */ /* 0x000fe200078e00ff */
[----:B------:R-:W-:Y:S02]  /*11610*/  MOV R2, 0x11630 ;  /* 0x0001163000027802 */ /* 0x000fe40000000f00 */
[----:B-12---:R-:W-:Y:S05]  /*11620*/  CALL.REL.NOINC `($__internal_1_$__cuda_sm70_shflsync_idx_p) ;  /* 0x00002ff000007944 */ /* 0x006fea0003c00000 */
[----:B------:R-:W-:Y:S01]  /*11630*/  ISETP.GE.AND P2, PT, R228, c[0x0][0x1d4], PT ;  /* 0x00007500e4007a0c */ /* 0x000fe20003f46270 */
[----:B------:R-:W-:Y:S01]  /*11640*/  IMAD.MOV.U32 R36, RZ, RZ, R0 ;  /* 0x000000ffff247224 */ /* 0x000fe200078e0000 */
[----:B------:R-:W-:Y:S02]  /*11650*/  ISETP.GE.AND P0, PT, R241, c[0x0][0x1d4], PT ;  /* 0x00007500f1007a0c */ /* 0x000fe40003f06270 */
[----:B------:R-:W-:-:S02]  /*11660*/  IADD3 R6, P6, R29, R128, RZ ;  /* 0x000000801d067210 */ /* 0x000fc40007fde0ff */
[----:B------:R-:W-:Y:S01]  /*11670*/  IADD3 R2, P5, R29, R129, RZ ;  /* 0x000000811d027210 */ /* 0x000fe20007fbe0ff */
[----:B------:R-:W-:Y:S02]  /*11680*/  IMAD.MOV.U32 R29, RZ, RZ, 0x181f ;  /* 0x0000181fff1d7424 */ /* 0x000fe400078e00ff */
[C---:B------:R-:W-:Y:S02]  /*11690*/  IMAD.X R7, R5.reuse, 0x1, R68, P6 ;  /* 0x0000000105077824 */ /* 0x040fe400030e0644 */
[----:B------:R-:W-:Y:S01]  /*116a0*/  IMAD.X R3, R5, 0x1, R69, P5 ;  /* 0x0000000105037824 */ /* 0x000fe200028e0645 */
[----:B------:R-:W-:Y:S02]  /*116b0*/  SEL R5, RZ, 0x10, P0 ;  /* 0x00000010ff057807 */ /* 0x000fe40000000000 */
[----:B------:R-:W-:Y:S01]  /*116c0*/  @!PT LDS RZ, [RZ] ;  /* 0x00000000fffff984 */ /* 0x000fe20000000800 */
[----:B------:R-:W-:Y:S01]  /*116d0*/  @!PT LDS RZ, [RZ] ;  /* 0x00000000fffff984 */ /* 0x000fe20000000800 */
[----:B------:R-:W-:Y:S01]  /*116e0*/  @!PT LDS RZ, [RZ] ;  /* 0x00000000fffff984 */ /* 0x000fe20000000800 */
[----:B------:R1:W-:Y:S04]  /*116f0*/  LDGSTS.E.BYPASS.LTC128B.128 [R219+0x8100], [R6.64], !P2 ;  /* 0x0810000006db7fae */ /* 0x0003e8000d101d46 */
[----:B------:R2:W-:Y:S01]  /*11700*/  LDGSTS.E.BYPASS.LTC128B.128 [R219+0xc100], [R2.64], !P0 ;  /* 0x0c10000002db7fae */ /* 0x0005e2000c101d46 */
[----:B-1----:R-:W-:Y:S01]  /*11710*/  SEL R6, RZ, 0x10, P2 ;  /* 0x00000010ff067807 */ /* 0x002fe20001000000 */
[----:B--2---:R-:W-:Y:S01]  /*11720*/  IMAD.MOV.U32 R3, RZ, RZ, 0x1 ;  /* 0x00000001ff037424 */ /* 0x004fe200078e00ff */
[----:B------:R-:W-:-:S02]  /*11730*/  MOV R2, 0x11750 ;  /* 0x0001175000027802 */ /* 0x000fc40000000f00 */
[----:B------:R-:W-:Y:S05]  /*11740*/  CALL.REL.NOINC `($__internal_1_$__cuda_sm70_shflsync_idx_p) ;  /* 0x00002ed000007944 */ /* 0x000fea0003c00000 */
[----:B------:R-:W-:Y:S01]  /*11750*/  IMAD.MOV.U32 R7, RZ, RZ, R29 ;  /* 0x000000ffff077224 */ /* 0x000fe200078e001d */
[----:B------:R-:W-:Y:S01]  /*11760*/  MOV R3, 0x1 ;  /* 0x0000000100037802 */ /* 0x000fe20000000f00 */
[----:B------:R-:W-:Y:S01]  /*11770*/  IMAD.MOV.U32 R36, RZ, RZ, R4 ;  /* 0x000000ffff247224 */ /* 0x000fe200078e0004 */
[----:B------:R-:W-:-:S02]  /*11780*/  MOV R29, 0x181f ;  /* 0x0000181f001d7802 */ /* 0x000fc40000000f00 */
[----:B------:R-:W-:Y:S02]  /*11790*/  MOV R2, 0x117b0 ;  /* 0x000117b000027802 */ /* 0x000fe40000000f00 */
[----:B------:R-:W-:Y:S05]  /*117a0*/  CALL.REL.NOINC `($__internal_1_$__cuda_sm70_shflsync_idx_p) ;  /* 0x00002e7000007944 */ /* 0x000fea0003c00000 */
[----:B------:R-:W-:Y:S01]  /*117b0*/  IADD3 R8, -R6, 0x10, RZ ;  /* 0x0000001006087810 */ /* 0x000fe20007ffe1ff */
[----:B------:R-:W-:Y:S01]  /*117c0*/  IMAD.MOV.U32 R36, RZ, RZ, R0 ;  /* 0x000000ffff247224 */ /* 0x000fe200078e0000 */
[----:B------:R-:W-:Y:S02]  /*117d0*/  IADD3 R2, -R5, 0x10, RZ ;  /* 0x0000001005027810 */ /* 0x000fe40007ffe1ff */
[----:B------:R-:W-:Y:S02]  /*117e0*/  LOP3.LUT R8, R8, 0xf, RZ, 0xc0, !PT ;  /* 0x0000000f08087812 */ /* 0x000fe400078ec0ff */
[----:B------:R-:W-:Y:S02]  /*117f0*/  ISETP.NE.U32.AND P6, PT, R6, RZ, PT ;  /* 0x000000ff0600720c */ /* 0x000fe40003fc5070 */
[----:B------:R-:W-:Y:S02]  /*11800*/  IADD3 R8, P2, P0, R8, R29, R128 ;  /* 0x0000001d08087210 */ /* 0x000fe4000785e080 */
[----:B------:R-:W-:-:S02]  /*11810*/  LOP3.LUT R2, R2, 0xf, RZ, 0xc0, !PT ;  /* 0x0000000f02027812 */ /* 0x000fc400078ec0ff */
[----:B------:R-:W-:Y:S02]  /*11820*/  ISETP.NE.U32.AND P5, PT, R5, RZ, PT ;  /* 0x000000ff0500720c */ /* 0x000fe40003fa5070 */
[----:B------:R-:W-:Y:S02]  /*11830*/  IADD3.X R9, RZ, R7, R68, P2, P0 ;  /* 0x00000007ff097210 */ /* 0x000fe400017e0444 */
[----:B------:R-:W-:Y:S01]  /*11840*/  IADD3 R2, P2, P0, R2, R29, R129 ;  /* 0x0000001d02027210 */ /* 0x000fe2000785e081 */
[----:B------:R-:W-:Y:S02]  /*11850*/  IMAD.MOV.U32 R29, RZ, RZ, 0x181f ;  /* 0x0000181fff1d7424 */ /* 0x000fe400078e00ff */
[----:B------:R-:W-:Y:S01]  /*11860*/  @!PT LDS RZ, [RZ] ;  /* 0x00000000fffff984 */ /* 0x000fe20000000800 */
[----:B------:R-:W-:Y:S01]  /*11870*/  @!PT LDS RZ, [RZ] ;  /* 0x00000000fffff984 */ /* 0x000fe20000000800 */
[----:B------:R-:W-:Y:S01]  /*11880*/  @!PT LDS RZ, [RZ] ;  /* 0x00000000fffff984 */ /* 0x000fe20000000800 */
[----:B------:R1:W-:Y:S01]  /*11890*/  LDGSTS.E.BYPASS.LTC128B.128.ZFILL [R219+0x9100], [R8.64], P6 ;  /* 0x0910000008db7fae */ /* 0x0003e2000b141d46 */
[----:B------:R-:W-:-:S05]  /*118a0*/  IADD3.X R3, RZ, R7, R69, P2, P0 ;  /* 0x00000007ff037210 */ /* 0x000fca00017e0445 */
[----:B------:R2:W-:Y:S02]  /*118b0*/  LDGSTS.E.BYPASS.LTC128B.128.ZFILL [R219+0xd100], [R2.64], P5 ;  /* 0x0d10000002db7fae */ /* 0x0005e4000a941d46 */
[----:B--2---:R-:W-:Y:S01]  /*118c0*/  IMAD.MOV.U32 R3, RZ, RZ, 0x2 ;  /* 0x00000002ff037424 */ /* 0x004fe200078e00ff */
[----:B------:R-:W-:Y:S02]  /*118d0*/  MOV R2, 0x118f0 ;  /* 0x000118f000027802 */ /* 0x000fe40000000f00 */
[----:B-1----:R-:W-:Y:S05]  /*118e0*/  CALL.REL.NOINC `($__internal_1_$__cuda_sm70_shflsync_idx_p) ;  /* 0x00002d3000007944 */ /* 0x002fea0003c00000 */
[----:B------:R-:W-:Y:S01]  /*118f0*/  IMAD.MOV.U32 R7, RZ, RZ, R29 ;  /* 0x000000ffff077224 */ /* 0x000fe200078e001d */
[----:B------:R-:W-:Y:S01]  /*11900*/  MOV R3, 0x2 ;  /* 0x0000000200037802 */ /* 0x000fe20000000f00 */
[----:B------:R-:W-:Y:S01]  /*11910*/  IMAD.MOV.U32 R36, RZ, RZ, R4 ;  /* 0x000000ffff247224 */ /* 0x000fe200078e0004 */
[----:B------:R-:W-:Y:S02]  /*11920*/  MOV R29, 0x181f ;  /* 0x0000181f001d7802 */ /* 0x000fe40000000f00 */
[----:B------:R-:W-:Y:S02]  /*11930*/  MOV R2, 0x11950 ;  /* 0x0001195000027802 */ /* 0x000fe40000000f00 */
[----:B------:R-:W-:Y:S05]  /*11940*/  CALL.REL.NOINC `($__internal_1_$__cuda_sm70_shflsync_idx_p) ;  /* 0x00002cd000007944 */ /* 0x000fea0003c00000 */
[----:B------:R-:W-:Y:S01]  /*11950*/  IADD3 R8, -R6, 0x10, RZ ;  /* 0x0000001006087810 */ /* 0x000fe20007ffe1ff */
[----:B------:R-:W-:Y:S01]  /*11960*/  IMAD.MOV.U32 R36, RZ, RZ, R0 ;  /* 0x000000ffff247224 */ /* 0x000fe200078e0000 */
[----:B------:R-:W-:-:S02]  /*11970*/  IADD3 R2, -R5, 0x10, RZ ;  /* 0x0000001005027810 */ /* 0x000fc40007ffe1ff */
[----:B------:R-:W-:Y:S02]  /*11980*/  LOP3.LUT R8, R8, 0xf, RZ, 0xc0, !PT ;  /* 0x0000000f08087812 */ /* 0x000fe400078ec0ff */
[----:B------:R-:W-:Y:S02]  /*11990*/  ISETP.NE.U32.AND P6, PT, R6, RZ, PT ;  /* 0x000000ff0600720c */ /* 0x000fe40003fc5070 */
[----:B------:R-:W-:Y:S02]  /*119a0*/  IADD3 R8, P2, P0, R8, R29, R128 ;  /* 0x0000001d08087210 */ /* 0x000fe4000785e080 */
[----:B------:R-:W-:Y:S02]  /*119b0*/  LOP3.LUT R2, R2, 0xf, RZ, 0xc0, !PT ;  /* 0x0000000f02027812 */ /* 0x000fe400078ec0ff */
[----:B------:R-:W-:Y:S02]  /*119c0*/  ISETP.NE.U32.AND P5, PT, R5, RZ, PT ;  /* 0x000000ff0500720c */ /* 0x000fe40003fa5070 */
[----:B------:R-:W-:-:S02]  /*119d0*/  IADD3.X R9, RZ, R7, R68, P2, P0 ;  /* 0x00000007ff097210 */ /* 0x000fc400017e0444 */
        /* <DEDUP_REMOVED lines=17> */
[----:B------:R-:W-:Y:S01]  /*11af0*/  MOV R4, R29 ;  /* 0x0000001d00047202 */ /* 0x000fe20000000f00 */
[----:B------:R-:W-:Y:S05]  /*11b00*/  BRA `(.L_x_521) ;  /* 0xffff1e0000007947 */ /* 0x000fea000383ffff */
.L_x_466:
[----:B------:R-:W-:Y:S01]  /*11b10*/  IMAD.MOV.U32 R3, RZ, RZ, RZ ;  /* 0x000000ffff037224 */ /* 0x000fe200078e00ff */
[----:B------:R-:W-:-:S02]  /*11b20*/  MOV R29, 0x1c1f ;  /* 0x00001c1f001d7802 */ /* 0x000fc40000000f00 */
[----:B------:R-:W-:Y:S02]  /*11b30*/  MOV R2, 0x11b50 ;  /* 0x00011b5000027802 */ /* 0x000fe40000000f00 */
[----:B------:R-:W-:Y:S05]  /*11b40*/  CALL.REL.NOINC `($__internal_1_$__cuda_sm70_shflsync_idx_p) ;  /* 0x00002ad000007944 */ /* 0x000fea0003c00000 */
[----:B------:R-:W-:Y:S05]  /*11b50*/  BRA `(.L_x_522) ;  /* 0xffff1fa000007947 */ /* 0x000fea000383ffff */
.L_x_467:
[----:B------:R-:W-:Y:S01]  /*11b60*/  IMAD.MOV.U32 R3, RZ, RZ, 0x1 ;  /* 0x00000001ff037424 */ /* 0x000fe200078e00ff */
[----:B------:R-:W-:Y:S02]  /*11b70*/  MOV R29, 0x1c1f ;  /* 0x00001c1f001d7802 */ /* 0x000fe40000000f00 */
[----:B------:R-:W-:Y:S02]  /*11b80*/  MOV R2, 0x11ba0 ;  /* 0x00011ba000027802 */ /* 0x000fe40000000f00 */
[----:B-1----:R-:W-:Y:S05]  /*11b90*/  CALL.REL.NOINC `($__internal_1_$__cuda_sm70_shflsync_idx_p) ;  /* 0x00002a8000007944 */ /* 0x002fea0003c00000 */
[----:B------:R-:W-:Y:S01]  /*11ba0*/  IMAD.IADD R0, R4, 0x1, R29 ;  /* 0x0000000104007824 */ /* 0x000fe200078e021d */
[----:B------:R-:W-:-:S04]  /*11bb0*/  FMNMX.FTZ R2, R7, R10, !PT ;  /* 0x0000000a07027209 */ /* 0x000fc80007810000 */
[----:B------:R-:W-:Y:S02]  /*11bc0*/  IMNMX R0, R5, R0, PT ;  /* 0x0000000005007217 */ /* 0x000fe40003800200 */
[----:B------:R-:W-:Y:S02]  /*11bd0*/  FMNMX.FTZ R2, R11, R2, !PT ;  /* 0x000000020b027209 */ /* 0x000fe40007810000 */
[C---:B------:R-:W-:Y:S02]  /*11be0*/  ISETP.GT.AND P5, PT, R0.reuse, RZ, PT ;  /* 0x000000ff0000720c */ /* 0x040fe40003fa4270 */
[C---:B------:R-:W-:Y:S02]  /*11bf0*/  ISETP.GT.AND P2, PT, R0.reuse, 0x1, PT ;  /* 0x000000010000780c */ /* 0x040fe40003f44270 */
[----:B------:R-:W-:Y:S02]  /*11c00*/  ISETP.GT.AND P0, PT, R0, 0x8, PT ;  /* 0x000000080000780c */ /* 0x000fe40003f04270 */
[----:B------:R-:W-:-:S02]  /*11c10*/  FSEL R5, R126, -INF , P5 ;  /* 0xff8000007e057808 */ /* 0x000fc40002800000 */
[----:B------:R-:W-:Y:S02]  /*11c20*/  FSEL R6, R125, -INF , P2 ;  /* 0xff8000007d067808 */ /* 0x000fe40001000000 */
        /* <DEDUP_REMOVED lines=112> */
[----:B------:R-:W-:Y:S01]  /*12330*/  ISETP.GT.AND P2, PT, R0, 0x79, PT ;  /* 0x000000790000780c */ /* 0x000fe20003f44270 */
[----:B------:R-:W-:Y:S01]  /*12340*/  IMAD.MOV.U32 R0, RZ, RZ, 0x2 ;  /* 0x00000002ff007424 */ /* 0x000fe200078e00ff */
[----:B------:R-:W-:-:S02]  /*12350*/  FSEL R175, R19, -INF , P0 ;  /* 0xff80000013af7808 */ /* 0x000fc40000000000 */
[----:B------:R-:W-:Y:S02]  /*12360*/  FMNMX.FTZ R8, R173, R8, !PT ;  /* 0x00000008ad087209 */ /* 0x000fe40007810000 */
[----:B------:R-:W-:Y:S02]  /*12370*/  FMNMX.FTZ R68, R203, R68, !PT ;  /* 0x00000044cb447209 */ /* 0x000fe40007810000 */
[----:B------:R-:W-:Y:S02]  /*12380*/  FSEL R174, R18, -INF , P2 ;  /* 0xff80000012ae7808 */ /* 0x000fe40001000000 */
[----:B------:R-:W-:Y:S01]  /*12390*/  FMNMX.FTZ R8, R175, R8, !PT ;  /* 0x00000008af087209 */ /* 0x000fe20007810000 */
[----:B------:R-:W-:Y:S01]  /*123a0*/  IMAD.MOV.U32 R4, RZ, RZ, R68 ;  /* 0x000000ffff047224 */ /* 0x000fe200078e0044 */
[----:B------:R-:W-:Y:S02]  /*123b0*/  MOV R2, 0x123e0 ;  /* 0x000123e000027802 */ /* 0x000fe40000000f00 */
[----:B------:R-:W-:-:S02]  /*123c0*/  FMNMX.FTZ R8, R174, R8, !PT ;  /* 0x00000008ae087209 */ /* 0x000fc40007810000 */
[----:B------:R-:W-:Y:S05]  /*123d0*/  CALL.REL.NOINC `($__internal_0_$__cuda_sm70_shflsync_bfly_p) ;  /* 0x000021e000007944 */ /* 0x000fea0003c00000 */
[----:B------:R-:W-:Y:S01]  /*123e0*/  FMNMX.FTZ R68, R68, R0, !PT ;  /* 0x0000000044447209 */ /* 0x000fe20007810000 */
[----:B------:R-:W-:Y:S01]  /*123f0*/  IMAD.MOV.U32 R0, RZ, RZ, 0x1 ;  /* 0x00000001ff007424 */ /* 0x000fe200078e00ff */
[----:B------:R-:W-:-:S03]  /*12400*/  MOV R2, 0x12430 ;  /* 0x0001243000027802 */ /* 0x000fc60000000f00 */
[----:B------:R-:W-:Y:S02]  /*12410*/  IMAD.MOV.U32 R4, RZ, RZ, R68 ;  /* 0x000000ffff047224 */ /* 0x000fe400078e0044 */
[----:B------:R-:W-:Y:S05]  /*12420*/  CALL.REL.NOINC `($__internal_0_$__cuda_sm70_shflsync_bfly_p) ;  /* 0x0000219000007944 */ /* 0x000fea0003c00000 */
[----:B------:R-:W-:Y:S01]  /*12430*/  FMNMX.FTZ R68, R68, R0, !PT ;  /* 0x0000000044447209 */ /* 0x000fe20007810000 */
[----:B------:R-:W-:Y:S01]  /*12440*/  IMAD.MOV.U32 R4, RZ, RZ, R8 ;  /* 0x000000ffff047224 */ /* 0x000fe200078e0008 */
[----:B------:R-:W-:Y:S01]  /*12450*/  MOV R2, 0x12480 ;  /* 0x0001248000027802 */ /* 0x000fe20000000f00 */
[----:B------:R-:W-:Y:S02]  /*12460*/  IMAD.MOV.U32 R0, RZ, RZ, 0x2 ;  /* 0x00000002ff007424 */ /* 0x000fe400078e00ff */
[----:B------:R-:W-:Y:S05]  /*12470*/  CALL.REL.NOINC `($__internal_0_$__cuda_sm70_shflsync_bfly_p) ;  /* 0x0000214000007944 */ /* 0x000fea0003c00000 */
[----:B------:R-:W-:Y:S01]  /*12480*/  FMNMX.FTZ R8, R8, R0, !PT ;  /* 0x0000000008087209 */ /* 0x000fe20007810000 */
[----:B------:R-:W-:Y:S01]  /*12490*/  IMAD.MOV.U32 R0, RZ, RZ, 0x1 ;  /* 0x00000001ff007424 */ /* 0x000fe200078e00ff */
[----:B------:R-:W-:-:S03]  /*124a0*/  MOV R2, 0x124d0 ;  /* 0x000124d000027802 */ /* 0x000fc60000000f00 */
[----:B------:R-:W-:Y:S02]  /*124b0*/  IMAD.MOV.U32 R4, RZ, RZ, R8 ;  /* 0x000000ffff047224 */ /* 0x000fe400078e0008 */
[----:B------:R-:W-:Y:S05]  /*124c0*/  CALL.REL.NOINC `($__internal_0_$__cuda_sm70_shflsync_bfly_p) ;  /* 0x000020f000007944 */ /* 0x000fea0003c00000 */
[----:B------:R-:W-:Y:S01]  /*124d0*/  MOV R3, R0 ;  /* 0x0000000000037202 */ /* 0x000fe20000000f00 */
[----:B------:R-:W-:Y:S05]  /*124e0*/  BRA `(.L_x_523) ;  /* 0xffff22c000007947 */ /* 0x000fea000383ffff */
.L_x_471:
[----:B------:R-:W-:Y:S01]  /*124f0*/  MOV R3, RZ ;  /* 0x000000ff00037202 */ /* 0x000fe20000000f00 */
[----:B------:R-:W-:Y:S01]  /*12500*/  IMAD.MOV.U32 R36, RZ, RZ, R0 ;  /* 0x000000ffff247224 */ /* 0x000fe200078e0000 */
[----:B------:R-:W-:Y:S01]  /*12510*/  MOV R2, 0x12540 ;  /* 0x0001254000027802 */ /* 0x000fe20000000f00 */
[----:B------:R-:W-:Y:S02]  /*12520*/  IMAD.MOV.U32 R29, RZ, RZ, 0x181f ;  /* 0x0000181fff1d7424 */ /* 0x000fe400078e00ff */
[----:B--2---:R-:W-:Y:S05]  /*12530*/  CALL.REL.NOINC `($__internal_1_$__cuda_sm70_shflsync_idx_p) ;  /* 0x000020e000007944 */ /* 0x004fea0003c00000 */
[----:B------:R-:W-:Y:S01]  /*12540*/  MOV R7, R29 ;  /* 0x0000001d00077202 */ /* 0x000fe20000000f00 */
[----:B------:R-:W-:-:S05]  /*12550*/  BRA `(.L_x_524) ;  /* 0xffff412000007947 */ /* 0x000fca000383ffff */
.L_x_472:
[----:B------:R-:W-:Y:S01]  /*12560*/  MOV R3, RZ ;  /* 0x000000ff00037202 */ /* 0x000fe20000000f00 */
[----:B------:R-:W-:Y:S01]  /*12570*/  IMAD.MOV.U32 R36, RZ, RZ, R4 ;  /* 0x000000ffff247224 */ /* 0x000fe200078e0004 */
[----:B------:R-:W-:Y:S01]  /*12580*/  MOV R2, 0x125b0 ;  /* 0x000125b000027802 */ /* 0x000fe20000000f00 */
[----:B------:R-:W-:Y:S02]  /*12590*/  IMAD.MOV.U32 R29, RZ, RZ, 0x181f ;  /* 0x0000181fff1d7424 */ /* 0x000fe400078e00ff */
[----:B-123--:R-:W-:Y:S05]  /*125a0*/  CALL.REL.NOINC `($__internal_1_$__cuda_sm70_shflsync_idx_p) ;  /* 0x0000207000007944 */ /* 0x00efea0003c00000 */
[----:B------:R-:W-:Y:S01]  /*125b0*/  ISETP.GE.AND P5, PT, R228, c[0x0][0x1d4], PT ;  /* 0x00007500e4007a0c */ /* 0x000fe20003fa6270 */
[----:B------:R-:W-:Y:S01]  /*125c0*/  IMAD.MOV.U32 R36, RZ, RZ, R0 ;  /* 0x000000ffff247224 */ /* 0x000fe200078e0000 */
[----:B------:R-:W-:Y:S02]  /*125d0*/  IADD3 R12, P2, R29, R28, RZ ;  /* 0x0000001c1d0c7210 */ /* 0x000fe40007f5e0ff */
[----:B------:R-:W-:Y:S03]  /*125e0*/  ISETP.GE.AND P0, PT, R241, c[0x0][0x1d4], PT ;  /* 0x00007500f1007a0c */ /* 0x000fe60003f06270 */
[----:B------:R-:W-:Y:S01]  /*125f0*/  IMAD.X R13, R7, 0x1, R5, P2 ;  /* 0x00000001070d7824 */ /* 0x000fe200010e0605 */
[----:B------:R-:W-:Y:S01]  /*12600*/  IADD3 R2, P2, R29, R30, RZ ;  /* 0x0000001e1d027210 */ /* 0x000fe20007f5e0ff */
[----:B------:R-:W-:Y:S04]  /*12610*/  IMAD.MOV.U32 R29, RZ, RZ, 0x181f ;  /* 0x0000181fff1d7424 */ /* 0x000fe800078e00ff */
[----:B------:R-:W-:Y:S01]  /*12620*/  @!PT LDS RZ, [RZ] ;  /* 0x00000000fffff984 */ /* 0x000fe20000000800 */
[----:B------:R-:W-:Y:S01]  /*12630*/  @!PT LDS RZ, [RZ] ;  /* 0x00000000fffff984 */ /* 0x000fe20000000800 */
[----:B------:R-:W-:Y:S01]  /*12640*/  @!PT LDS RZ, [RZ] ;  /* 0x00000000fffff984 */ /* 0x000fe20000000800 */
[----:B------:R1:W-:Y:S01]  /*12650*/  LDGSTS.E.BYPASS.LTC128B.128 [R219+0x100], [R12.64], !P5 ;  /* 0x001000000cdb7fae */ /* 0x0003e2000e901d46 */
[----:B------:R-:W-:Y:S01]  /*12660*/  IMAD.X R3, R7, 0x1, R6, P2 ;  /* 0x0000000107037824 */ /* 0x000fe200010e0606 */
[----:B------:R-:W-:Y:S04]  /*12670*/  SEL R7, RZ, 0x10, P0 ;  /* 0x00000010ff077807 */ /* 0x000fe80000000000 */
[----:B------:R2:W-:Y:S01]  /*12680*/  LDGSTS.E.BYPASS.LTC128B.128 [R219+0x4100], [R2.64], !P0 ;  /* 0x0410000002db7fae */ /* 0x0005e2000c101d46 */
[----:B-1----:R-:W-:Y:S02]  /*12690*/  SEL R12, RZ, 0x10, P5 ;  /* 0x00000010ff0c7807 */ /* 0x002fe40002800000 */
[----:B--2---:R-:W-:Y:S01]  /*126a0*/  MOV R2, 0x126d0 ;  /* 0x000126d000027802 */ /* 0x004fe20000000f00 */
[----:B------:R-:W-:Y:S02]  /*126b0*/  IMAD.MOV.U32 R3, RZ, RZ, 0x1 ;  /* 0x00000001ff037424 */ /* 0x000fe400078e00ff */
[----:B------:R-:W-:Y:S05]  /*126c0*/  CALL.REL.NOINC `($__internal_1_$__cuda_sm70_shflsync_idx_p) ;  /* 0x00001f5000007944 */ /* 0x000fea0003c00000 */
[----:B------:R-:W-:Y:S01]  /*126d0*/  MOV R3, 0x1 ;  /* 0x0000000100037802 */ /* 0x000fe20000000f00 */
[----:B------:R-:W-:Y:S01]  /*126e0*/  IMAD.MOV.U32 R13, RZ, RZ, R29 ;  /* 0x000000ffff0d7224 */ /* 0x000fe200078e001d */
[----:B------:R-:W-:Y:S01]  /*126f0*/  MOV R29, 0x181f ;  /* 0x0000181f001d7802 */ /* 0x000fe20000000f00 */
[----:B------:R-:W-:Y:S01]  /*12700*/  IMAD.MOV.U32 R36, RZ, RZ, R4 ;  /* 0x000000ffff247224 */ /* 0x000fe200078e0004 */
[----:B------:R-:W-:Y:S02]  /*12710*/  MOV R2, 0x12730 ;  /* 0x0001273000027802 */ /* 0x000fe40000000f00 */
[----:B------:R-:W-:Y:S05]  /*12720*/  CALL.REL.NOINC `($__internal_1_$__cuda_sm70_shflsync_idx_p) ;  /* 0x00001ef000007944 */ /* 0x000fea0003c00000 */
[C---:B------:R-:W-:Y:S01]  /*12730*/  IADD3 R2, -R12.reuse, 0x10, RZ ;  /* 0x000000100c027810 */ /* 0x040fe20007ffe1ff */
[----:B------:R-:W-:Y:S01]  /*12740*/  IMAD.MOV.U32 R36, RZ, RZ, R0 ;  /* 0x000000ffff247224 */ /* 0x000fe200078e0000 */
[----:B------:R-:W-:Y:S02]  /*12750*/  ISETP.NE.U32.AND P5, PT, R12, RZ, PT ;  /* 0x000000ff0c00720c */ /* 0x000fe40003fa5070 */
[----:B------:R-:W-:Y:S04]  /*12760*/  LOP3.LUT R2, R2, 0xf, RZ, 0xc0, !PT ;  /* 0x0000000f02027812 */ /* 0x000fe800078ec0ff */
[----:B------:R-:W-:Y:S04]  /*12770*/  IADD3 R2, P2, P0, R2, R29, R28 ;  /* 0x0000001d02027210 */ /* 0x000fe8000785e01c */
[----:B------:R-:W-:Y:S05]  /*12780*/  IADD3.X R3, RZ, R13, R5, P2, P0 ;  /* 0x0000000dff037210 */ /* 0x000fea00017e0405 */
[----:B------:R-:W-:Y:S01]  /*12790*/  @!PT LDS RZ, [RZ] ;  /* 0x00000000fffff984 */ /* 0x000fe20000000800 */
[----:B------:R-:W-:Y:S01]  /*127a0*/  @!PT LDS RZ, [RZ] ;  /* 0x00000000fffff984 */ /* 0x000fe20000000800 */
[----:B------:R-:W-:Y:S01]  /*127b0*/  @!PT LDS RZ, [RZ] ;  /* 0x00000000fffff984 */ /* 0x000fe20000000800 */
[----:B------:R1:W-:Y:S01]  /*127c0*/  LDGSTS.E.BYPASS.LTC128B.128.ZFILL [R219+0x1100], [R2.64], P5 ;  /* 0x0110000002db7fae */ /* 0x0003e2000a941d46 */
[C---:B------:R-:W-:Y:S02]  /*127d0*/  ISETP.NE.U32.AND P5, PT, R7.reuse, RZ, PT ;  /* 0x000000ff0700720c */ /* 0x040fe40003fa5070 */
[----:B-1----:R-:W-:Y:S04]  /*127e0*/  IADD3 R2, -R7, 0x10, RZ ;  /* 0x0000001007027810 */ /* 0x002fe80007ffe1ff */
[----:B------:R-:W-:Y:S04]  /*127f0*/  LOP3.LUT R2, R2, 0xf, RZ, 0xc0, !PT ;  /* 0x0000000f02027812 */ /* 0x000fe800078ec0ff */
[----:B------:R-:W-:Y:S01]  /*12800*/  IADD3 R2, P2, P0, R2, R29, R30 ;  /* 0x0000001d02027210 */ /* 0x000fe2000785e01e */
[----:B------:R-:W-:Y:S03]  /*12810*/  IMAD.MOV.U32 R29, RZ, RZ, 0x181f ;  /* 0x0000181fff1d7424 */ /* 0x000fe600078e00ff */
[----:B------:R-:W-:Y:S05]  /*12820*/  IADD3.X R3, RZ, R13, R6, P2, P0 ;  /* 0x0000000dff037210 */ /* 0x000fea00017e0406 */
[----:B------:R1:W-:Y:S02]  /*12830*/  LDGSTS.E.BYPASS.LTC128B.128.ZFILL [R219+0x5100], [R2.64], P5 ;  /* 0x0510000002db7fae */ /* 0x0003e4000a941d46 */
[----:B-1----:R-:W-:Y:S01]  /*12840*/  MOV R2, 0x12870 ;  /* 0x0001287000027802 */ /* 0x002fe20000000f00 */
[----:B------:R-:W-:Y:S03]  /*12850*/  IMAD.MOV.U32 R3, RZ, RZ, 0x2 ;  /* 0x00000002ff037424 */ /* 0x000fe600078e00ff */
        /* <DEDUP_REMOVED lines=33> */
[----:B------:R-:W-:Y:S01]  /*12a70*/  MOV R0, R29 ;  /* 0x0000001d00007202 */ /* 0x000fe20000000f00 */
[----:B------:R-:W-:-:S05]  /*12a80*/  BRA `(.L_x_525) ;  /* 0xffff3dd000007947 */ /* 0x000fca000383ffff */
.L_x_475:
[----:B------:R-:W-:Y:S01]  /*12a90*/  MOV R3, RZ ;  /* 0x000000ff00037202 */ /* 0x000fe20000000f00 */
[----:B------:R-:W-:Y:S01]  /*12aa0*/  IMAD.MOV.U32 R36, RZ, RZ, R0 ;  /* 0x000000ffff247224 */ /* 0x000fe200078e0000 */
[----:B------:R-:W-:Y:S01]  /*12ab0*/  MOV R2, 0x12ae0 ;  /* 0x00012ae000027802 */ /* 0x000fe20000000f00 */
[----:B------:R-:W-:Y:S02]  /*12ac0*/  IMAD.MOV.U32 R29, RZ, RZ, 0x181f ;  /* 0x0000181fff1d7424 */ /* 0x000fe400078e00ff */
[----:B-1----:R-:W-:Y:S05]  /*12ad0*/  CALL.REL.NOINC `($__internal_1_$__cuda_sm70_shflsync_idx_p) ;  /* 0x00001b4000007944 */ /* 0x002fea0003c00000 */
[----:B------:R-:W-:Y:S01]  /*12ae0*/  MOV R7, R29 ;  /* 0x0000001d00077202 */ /* 0x000fe20000000f00 */
[----:B------:R-:W-:-:S05]  /*12af0*/  BRA `(.L_x_526) ;  /* 0xffff545000007947 */ /* 0x000fca000383ffff */
.L_x_476:
        /* <DEDUP_REMOVED lines=83> */
.L_x_477:
[----:B------:R-:W-:Y:S01]  /*13030*/  MOV R3, RZ ;  /* 0x000000ff00037202 */ /* 0x000fe20000000f00 */
[----:B------:R-:W-:Y:S01]  /*13040*/  IMAD.MOV.U32 R36, RZ, RZ, R4 ;  /* 0x000000ffff247224 */ /* 0x000fe200078e0004 */
[----:B------:R-:W-:Y:S01]  /*13050*/  MOV R2, 0x13080 ;  /* 0x0001308000027802 */ /* 0x000fe20000000f00 */
[----:B------:R-:W-:Y:S02]  /*13060*/  IMAD.MOV.U32 R29, RZ, RZ, 0x1c1f ;  /* 0x00001c1fff1d7424 */ /* 0x000fe400078e00ff */
[----:B------:R-:W-:Y:S05]  /*13070*/  CALL.REL.NOINC `($__internal_1_$__cuda_sm70_shflsync_idx_p) ;  /* 0x000015a000007944 */ /* 0x000fea0003c00000 */
[----:B------:R-:W-:Y:S01]  /*13080*/  MOV R0, R29 ;  /* 0x0000001d00007202 */ /* 0x000fe20000000f00 */
[----:B------:R-:W-:-:S05]  /*13090*/  BRA `(.L_x_528) ;  /* 0xffff528000007947 */ /* 0x000fca000383ffff */
.L_x_478:
[----:B------:R-:W-:Y:S01]  /*130a0*/  MOV R3, 0x1 ;  /* 0x0000000100037802 */ /* 0x000fe20000000f00 */
[----:B------:R-:W-:Y:S01]  /*130b0*/  IMAD.MOV.U32 R36, RZ, RZ, R4 ;  /* 0x000000ffff247224 */ /* 0x000fe200078e0004 */
[----:B------:R-:W-:Y:S01]  /*130c0*/  MOV R2, 0x130f0 ;  /* 0x000130f000027802 */ /* 0x000fe20000000f00 */
[----:B------:R-:W-:Y:S02]  /*130d0*/  IMAD.MOV.U32 R29, RZ, RZ, 0x1c1f ;  /* 0x00001c1fff1d7424 */ /* 0x000fe400078e00ff */
[----:B-1----:R-:W-:Y:S05]  /*130e0*/  CALL.REL.NOINC `($__internal_1_$__cuda_sm70_shflsync_idx_p) ;  /* 0x0000153000007944 */ /* 0x002fea0003c00000 */
[----:B------:R-:W-:Y:S01]  /*130f0*/  FMNMX.FTZ R0, R6, R69, !PT ;  /* 0x0000004506007209 */ /* 0x000fe20007810000 */
[----:B------:R-:W-:Y:S03]  /*13100*/  IMAD.IADD R5, R5, 0x1, R29 ;  /* 0x0000000105057824 */ /* 0x000fe600078e021d */
[----:B------:R-:W-:Y:S02]  /*13110*/  FMNMX.FTZ R0, R8, R0, !PT ;  /* 0x0000000008007209 */ /* 0x000fe40007810000 */
[C---:B------:R-:W-:Y:S02]  /*13120*/  ISETP.GT.AND P6, PT, R5.reuse, RZ, PT ;  /* 0x000000ff0500720c */ /* 0x040fe40003fc4270 */
[----:B------:R-:W-:Y:S02]  /*13130*/  ISETP.GT.AND P5, PT, R5, 0x1, PT ;  /* 0x000000010500780c */ /* 0x000fe40003fa4270 */
[----:B------:R-:W-:Y:S02]  /*13140*/  FSEL R7, R169, -INF , P6 ;  /* 0xff800000a9077808 */ /* 0x000fe40003000000 */
        /* <DEDUP_REMOVED lines=107> */
[C---:B------:R-:W-:Y:S02]  /*13800*/  ISETP.GT.AND P2, PT, R5.reuse, 0x78, PT ;  /* 0x000000780500780c */ /* 0x040fe40003f44270 */
[----:B------:R-:W-:Y:S02]  /*13810*/  ISETP.GT.AND P0, PT, R5, 0x79, PT ;  /* 0x000000790500780c */ /* 0x000fe40003f04270 */
[----:B------:R-:W-:Y:S02]  /*13820*/  FMNMX.FTZ R0, R234, R0, !PT ;  /* 0x00000000ea007209 */ /* 0x000fe40007810000 */
[----:B------:R-:W-:Y:S02]  /*13830*/  FSEL R230, R62, -INF , P6 ;  /* 0xff8000003ee67808 */ /* 0x000fe40003000000 */
[----:B------:R-:W-:Y:S02]  /*13840*/  FMNMX.FTZ R5, R224, R2, !PT ;  /* 0x00000002e0057209 */ /* 0x000fe40007810000 */
[----:B------:R-:W-:Y:S01]  /*13850*/  FMNMX.FTZ R4, R238, R0, !PT ;  /* 0x00000000ee047209 */ /* 0x000fe20007810000 */
[----:B------:R-:W-:Y:S01]  /*13860*/  IMAD.MOV.U32 R0, RZ, RZ, 0x2 ;  /* 0x00000002ff007424 */ /* 0x000fe200078e00ff */
[----:B------:R-:W-:Y:S02]  /*13870*/  FSEL R229, R63, -INF , P5 ;  /* 0xff8000003fe57808 */ /* 0x000fe40002800000 */
[----:B------:R-:W-:Y:S02]  /*13880*/  FMNMX.FTZ R5, R230, R5, !PT ;  /* 0x00000005e6057209 */ /* 0x000fe40007810000 */
[----:B------:R-:W-:Y:S02]  /*13890*/  FMNMX.FTZ R4, R237, R4, !PT ;  /* 0x00000004ed047209 */ /* 0x000fe40007810000 */
[----:B------:R-:W-:Y:S02]  /*138a0*/  FSEL R227, R66, -INF , P2 ;  /* 0xff80000042e37808 */ /* 0x000fe40001000000 */
[----:B------:R-:W-:Y:S02]  /*138b0*/  FMNMX.FTZ R5, R229, R5, !PT ;  /* 0x00000005e5057209 */ /* 0x000fe40007810000 */
[----:B------:R-:W-:Y:S02]  /*138c0*/  FMNMX.FTZ R4, R236, R4, !PT ;  /* 0x00000004ec047209 */ /* 0x000fe40007810000 */
[----:B------:R-:W-:Y:S02]  /*138d0*/  FSEL R225, R67, -INF , P0 ;  /* 0xff80000043e17808 */ /* 0x000fe40000000000 */
[----:B------:R-:W-:Y:S02]  /*138e0*/  FMNMX.FTZ R5, R227, R5, !PT ;  /* 0x00000005e3057209 */ /* 0x000fe40007810000 */
[----:B------:R-:W-:Y:S02]  /*138f0*/  FMNMX.FTZ R4, R235, R4, !PT ;  /* 0x00000004eb047209 */ /* 0x000fe40007810000 */
[----:B------:R-:W-:Y:S02]  /*13900*/  FMNMX.FTZ R5, R225, R5, !PT ;  /* 0x00000005e1057209 */ /* 0x000fe40007810000 */
[----:B------:R-:W-:Y:S02]  /*13910*/  MOV R2, 0x13930 ;  /* 0x0001393000027802 */ /* 0x000fe40000000f00 */
[----:B------:R-:W-:Y:S05]  /*13920*/  CALL.REL.NOINC `($__internal_0_$__cuda_sm70_shflsync_bfly_p) ;  /* 0x00000c9000007944 */ /* 0x000fea0003c00000 */
[----:B------:R-:W-:Y:S01]  /*13930*/  FMNMX.FTZ R4, R4, R0, !PT ;  /* 0x0000000004047209 */ /* 0x000fe20007810000 */
[----:B------:R-:W-:Y:S01]  /*13940*/  IMAD.MOV.U32 R0, RZ, RZ, 0x1 ;  /* 0x00000001ff007424 */ /* 0x000fe200078e00ff */
[----:B------:R-:W-:Y:S02]  /*13950*/  MOV R2, 0x13970 ;  /* 0x0001397000027802 */ /* 0x000fe40000000f00 */
        /* <DEDUP_REMOVED lines=8> */
[----:B------:R-:W-:Y:S02]  /*139e0*/  MOV R2, 0x13a00 ;  /* 0x00013a0000027802 */ /* 0x000fe40000000f00 */
[----:B------:R-:W-:Y:S05]  /*139f0*/  CALL.REL.NOINC `($__internal_0_$__cuda_sm70_shflsync_bfly_p) ;  /* 0x00000bc000007944 */ /* 0x000fea0003c00000 */
[----:B------:R-:W-:-:S05]  /*13a00*/  BRA `(.L_x_529) ;  /* 0xffff55c000007947 */ /* 0x000fca000383ffff */
.L_x_481:
[----:B-1--4-:R-:W-:Y:S01]  /*13a10*/  MOV R29, 0x181f ;  /* 0x0000181f001d7802 */ /* 0x012fe20000000f00 */
[----:B------:R-:W-:Y:S01]  /*13a20*/  IMAD.MOV.U32 R3, RZ, RZ, RZ ;  /* 0x000000ffff037224 */ /* 0x000fe200078e00ff */
[----:B------:R-:W-:Y:S02]  /*13a30*/  MOV R2, 0x13a50 ;  /* 0x00013a5000027802 */ /* 0x000fe40000000f00 */
[----:B------:R-:W-:Y:S05]  /*13a40*/  CALL.REL.NOINC `($__internal_1_$__cuda_sm70_shflsync_idx_p) ;  /* 0x00000bd000007944 */ /* 0x000fea0003c00000 */
[----:B------:R-:W-:-:S05]  /*13a50*/  BRA `(.L_x_530) ;  /* 0xffff791000007947 */ /* 0x000fca000383ffff */
.L_x_484:
[----:B------:R-:W-:Y:S01]  /*13a60*/  MOV R3, RZ ;  /* 0x000000ff00037202 */ /* 0x000fe20000000f00 */
[----:B------:R-:W-:Y:S01]  /*13a70*/  IMAD.MOV.U32 R36, RZ, RZ, R0 ;  /* 0x000000ffff247224 */ /* 0x000fe200078e0000 */
[----:B------:R-:W-:Y:S01]  /*13a80*/  MOV R2, 0x13ab0 ;  /* 0x00013ab000027802 */ /* 0x000fe20000000f00 */
[----:B------:R-:W-:Y:S02]  /*13a90*/  IMAD.MOV.U32 R29, RZ, RZ, 0x181f ;  /* 0x0000181fff1d7424 */ /* 0x000fe400078e00ff */
[----:B-1----:R-:W-:Y:S05]  /*13aa0*/  CALL.REL.NOINC `($__internal_1_$__cuda_sm70_shflsync_idx_p) ;  /* 0x00000b7000007944 */ /* 0x002fea0003c00000 */
[----:B------:R-:W-:Y:S01]  /*13ab0*/  MOV R7, R29 ;  /* 0x0000001d00077202 */ /* 0x000fe20000000f00 */
[----:B------:R-:W-:-:S05]  /*13ac0*/  BRA `(.L_x_531) ;  /* 0xffff912000007947 */ /* 0x000fca000383ffff */
.L_x_485:
[----:B------:R-:W-:Y:S01]  /*13ad0*/  MOV R3, RZ ;  /* 0x000000ff00037202 */ /* 0x000fe20000000f00 */
[----:B------:R-:W-:Y:S01]  /*13ae0*/  IMAD.MOV.U32 R36, RZ, RZ, R4 ;  /* 0x000000ffff247224 */ /* 0x000fe200078e0004 */
[----:B------:R-:W-:Y:S01]  /*13af0*/  MOV R2, 0x13b20 ;  /* 0x00013b2000027802 */ /* 0x000fe20000000f00 */
[----:B------:R-:W-:Y:S02]  /*13b00*/  IMAD.MOV.U32 R29, RZ, RZ, 0x181f ;  /* 0x0000181fff1d7424 */ /* 0x000fe400078e00ff */
[----:B-123--:R-:W-:Y:S05]  /*13b10*/  CALL.REL.NOINC `($__internal_1_$__cuda_sm70_shflsync_idx_p) ;  /* 0x00000b0000007944 */ /* 0x00efea0003c00000 */
[C---:B------:R-:W-:Y:S01]  /*13b20*/  IADD3 R8, -R218.reuse, 0x10, RZ ;  /* 0x00000010da087810 */ /* 0x040fe20007ffe1ff */
[----:B------:R-:W-:Y:S01]  /*13b30*/  IMAD.MOV.U32 R36, RZ, RZ, R0 ;  /* 0x000000ffff247224 */ /* 0x000fe200078e0000 */
[----:B------:R-:W-:Y:S02]  /*13b40*/  ISETP.NE.U32.AND P0, PT, R218, RZ, PT ;  /* 0x000000ffda00720c */ /* 0x000fe40003f05070 */
[----:B------:R-:W-:Y:S04]  /*13b50*/  LOP3.LUT R8, R8, 0xf, RZ, 0xc0, !PT ;  /* 0x0000000f08087812 */ /* 0x000fe800078ec0ff */
[----:B------:R-:W-:Y:S04]  /*13b60*/  IADD3 R8, P5, P4, R8, R29, R17 ;  /* 0x0000001d08087210 */ /* 0x000fe80007cbe011 */
[----:B------:R-:W-:Y:S02]  /*13b70*/  IADD3.X R9, RZ, R7, R5, P5, P4 ;  /* 0x00000007ff097210 */ /* 0x000fe40002fe8405 */
[----:B------:R-:W-:Y:S01]  /*13b80*/  IADD3 R2, P4, R29, R18, RZ ;  /* 0x000000121d027210 */ /* 0x000fe20007f9e0ff */
[----:B------:R-:W-:Y:S02]  /*13b90*/  IMAD.MOV.U32 R29, RZ, RZ, 0x181f ;  /* 0x0000181fff1d7424 */ /* 0x000fe400078e00ff */
[----:B------:R-:W-:Y:S01]  /*13ba0*/  @!PT LDS RZ, [RZ] ;  /* 0x00000000fffff984 */ /* 0x000fe20000000800 */
[----:B------:R-:W-:Y:S01]  /*13bb0*/  @!PT LDS RZ, [RZ] ;  /* 0x00000000fffff984 */ /* 0x000fe20000000800 */
[----:B------:R-:W-:Y:S01]  /*13bc0*/  @!PT LDS RZ, [RZ] ;  /* 0x00000000fffff984 */ /* 0x000fe20000000800 */
[----:B------:R1:W-:Y:S02]  /*13bd0*/  LDGSTS.E.BYPASS.LTC128B.128.ZFILL [R219+0x8100], [R8.64], P0 ;  /* 0x0810000008db7fae */ /* 0x0003e40008141d46 */
[----:B------:R-:W-:Y:S05]  /*13be0*/  IMAD.X R3, R7, 0x1, R6, P4 ;  /* 0x0000000107037824 */ /* 0x000fea00020e0606 */
[----:B------:R2:W-:Y:S02]  /*13bf0*/  LDGSTS.E.BYPASS.LTC128B.128 [R219+0xc100], [R2.64], !P2 ;  /* 0x0c10000002db7fae */ /* 0x0005e4000d101d46 */
[----:B--2---:R-:W-:Y:S01]  /*13c00*/  MOV R2, 0x13c30 ;  /* 0x00013c3000027802 */ /* 0x004fe20000000f00 */
[----:B------:R-:W-:Y:S02]  /*13c10*/  IMAD.MOV.U32 R3, RZ, RZ, 0x1 ;  /* 0x00000001ff037424 */ /* 0x000fe400078e00ff */
[----:B-1----:R-:W-:Y:S05]  /*13c20*/  CALL.REL.NOINC `($__internal_1_$__cuda_sm70_shflsync_idx_p) ;  /* 0x000009f000007944 */ /* 0x002fea0003c00000 */
        /* <DEDUP_REMOVED lines=54> */
.L_x_486:
[----:B------:R-:W-:Y:S02]  /*13f90*/  MOV R0, 0x2 ;  /* 0x0000000200007802 */ /* 0x000fe40000000f00 */
        /* <DEDUP_REMOVED lines=16> */
.L_x_488:
[----:B------:R2:W5:Y:S01]  /*140a0*/  LDL R4, [R1+0x8] ;  /* 0x0000080001047983 */ /* 0x0005620000100800 */
[----:B-1----:R-:W-:-:S02]  /*140b0*/  MOV R0, 0x2 ;  /* 0x0000000200007802 */ /* 0x002fc40000000f00 */
[----:B------:R-:W-:Y:S02]  /*140c0*/  MOV R2, 0x140e0 ;  /* 0x000140e000027802 */ /* 0x000fe40000000f00 */
[----:B--2--5:R-:W-:Y:S05]  /*140d0*/  CALL.REL.NOINC `($__internal_0_$__cuda_sm70_shflsync_bfly_p) ;  /* 0x000004e000007944 */ /* 0x024fea0003c00000 */
[----:B------:R-:W-:Y:S01]  /*140e0*/  MOV R5, R0 ;  /* 0x0000000000057202 */ /* 0x000fe20000000f00 */
[----:B------:R-:W-:Y:S05]  /*140f0*/  BRA `(.L_x_534) ;  /* 0xffffb37000007947 */ /* 0x000fea000383ffff */
.L_x_489:
[----:B------:R-:W-:Y:S01]  /*14100*/  IMAD.MOV.U32 R4, RZ, RZ, R5 ;  /* 0x000000ffff047224 */ /* 0x000fe200078e0005 */
[----:B------:R-:W-:Y:S02]  /*14110*/  MOV R0, 0x1 ;  /* 0x0000000100007802 */ /* 0x000fe40000000f00 */
[----:B------:R-:W-:Y:S02]  /*14120*/  MOV R2, 0x14140 ;  /* 0x0001414000027802 */ /* 0x000fe40000000f00 */
[----:B------:R-:W-:Y:S05]  /*14130*/  CALL.REL.NOINC `($__internal_0_$__cuda_sm70_shflsync_bfly_p) ;  /* 0x0000048000007944 */ /* 0x000fea0003c00000 */
[----:B------:R1:W5:Y:S01]  /*14140*/  LDL R4, [R1+0xc] ;  /* 0x00000c0001047983 */ /* 0x0003620000100800 */
[----:B------:R-:W-:Y:S01]  /*14150*/  FADD.FTZ R5, R5, R0 ;  /* 0x0000000005057221 */ /* 0x000fe20000010000 */
[----:B------:R-:W-:Y:S02]  /*14160*/  MOV R0, 0x2 ;  /* 0x0000000200007802 */ /* 0x000fe40000000f00 */
[----:B------:R-:W-:Y:S02]  /*14170*/  MOV R2, 0x14190 ;  /* 0x0001419000027802 */ /* 0x000fe40000000f00 */
[----:B-1---5:R-:W-:Y:S05]  /*14180*/  CALL.REL.NOINC `($__internal_0_$__cuda_sm70_shflsync_bfly_p) ;  /* 0x0000043000007944 */ /* 0x022fea0003c00000 */
[----:B------:R-:W2:Y:S02]  /*14190*/  LDL.LU R2, [R1+0xc] ;  /* 0x00000c0001027983 */ /* 0x000ea40000300800 */
[----:B--2---:R-:W-:Y:S01]  /*141a0*/  FADD.FTZ R4, R2, R0 ;  /* 0x0000000002047221 */ /* 0x004fe20000010000 */
[----:B------:R-:W-:-:S02]  /*141b0*/  MOV R0, 0x1 ;  /* 0x0000000100007802 */ /* 0x000fc40000000f00 */
[----:B------:R-:W-:Y:S02]  /*141c0*/  MOV R2, 0x141e0 ;  /* 0x000141e000027802 */ /* 0x000fe40000000f00 */
[----:B------:R-:W-:Y:S05]  /*141d0*/  CALL.REL.NOINC `($__internal_0_$__cuda_sm70_shflsync_bfly_p) ;  /* 0x000003e000007944 */ /* 0x000fea0003c00000 */
[----:B------:R-:W-:Y:S01]  /*141e0*/  MOV R3, R0 ;  /* 0x0000000000037202 */ /* 0x000fe20000000f00 */
[----:B------:R-:W-:Y:S05]  /*141f0*/  BRA `(.L_x_535) ;  /* 0xffffb30000007947 */ /* 0x000fea000383ffff */
.L_x_504:
[----:B------:R-:W-:Y:S01]  /*14200*/  IMAD.MOV.U32 R36, RZ, RZ, R7 ;  /* 0x000000ffff247224 */ /* 0x000fe200078e0007 */
[----:B------:R-:W-:Y:S01]  /*14210*/  MOV R3, RZ ;  /* 0x000000ff00037202 */ /* 0x000fe20000000f00 */
[----:B------:R-:W-:Y:S01]  /*14220*/  IMAD.MOV.U32 R29, RZ, RZ, 0x181f ;  /* 0x0000181fff1d7424 */ /* 0x000fe200078e00ff */
[----:B------:R-:W-:Y:S02]  /*14230*/  MOV R2, 0x14250 ;  /* 0x0001425000027802 */ /* 0x000fe40000000f00 */
[----:B------:R-:W-:Y:S05]  /*14240*/  CALL.REL.NOINC `($__internal_1_$__cuda_sm70_shflsync_idx_p) ;  /* 0x000003d000007944 */ /* 0x000fea0003c00000 */
[----:B------:R-:W-:Y:S01]  /*14250*/  MOV R8, R29 ;  /* 0x0000001d00087202 */ /* 0x000fe20000000f00 */
[----:B------:R-:W-:Y:S05]  /*14260*/  BRA `(.L_x_536) ;  /* 0xffffcce000007947 */ /* 0x000fea000383ffff */
.L_x_505:
[----:B------:R-:W-:Y:S01]  /*14270*/  IMAD.MOV.U32 R36, RZ, RZ, R9 ;  /* 0x000000ffff247224 */ /* 0x000fe200078e0009 */
[----:B------:R-:W-:Y:S01]  /*14280*/  MOV R3, RZ ;  /* 0x000000ff00037202 */ /* 0x000fe20000000f00 */
[----:B------:R-:W-:Y:S01]  /*14290*/  IMAD.MOV.U32 R29, RZ, RZ, 0x181f ;  /* 0x0000181fff1d7424 */ /* 0x000fe200078e00ff */
[----:B------:R-:W-:Y:S02]  /*142a0*/  MOV R2, 0x142c0 ;  /* 0x000142c000027802 */ /* 0x000fe40000000f00 */
[----:B-12---:R-:W-:Y:S05]  /*142b0*/  CALL.REL.NOINC `($__internal_1_$__cuda_sm70_shflsync_idx_p) ;  /* 0x0000036000007944 */ /* 0x006fea0003c00000 */
[----:B------:R-:W-:Y:S01]  /*142c0*/  MOV R0, R29 ;  /* 0x0000001d00007202 */ /* 0x000fe20000000f00 */
[----:B------:R-:W-:Y:S05]  /*142d0*/  BRA `(.L_x_537) ;  /* 0xffffcc9000007947 */ /* 0x000fea000383ffff */
.L_x_508:
[----:B------:R-:W-:Y:S01]  /*142e0*/  IMAD.MOV.U32 R36, RZ, RZ, R7 ;  /* 0x000000ffff247224 */ /* 0x000fe200078e0007 */
[----:B-1----:R-:W-:Y:S01]  /*142f0*/  MOV R3, 0x1 ;  /* 0x0000000100037802 */ /* 0x002fe20000000f00 */
[----:B------:R-:W-:Y:S01]  /*14300*/  IMAD.MOV.U32 R29, RZ, RZ, 0x181f ;  /* 0x0000181fff1d7424 */ /* 0x000fe200078e00ff */
[----:B------:R-:W-:-:S02]  /*14310*/  MOV R2, 0x14330 ;  /* 0x0001433000027802 */ /* 0x000fc40000000f00 */
[----:B--234-:R-:W-:Y:S05]  /*14320*/  CALL.REL.NOINC `($__internal_1_$__cuda_sm70_shflsync_idx_p) ;  /* 0x000002f000007944 */ /* 0x01cfea0003c00000 */
[----:B------:R-:W-:Y:S01]  /*14330*/  IMAD.MOV.U32 R8, RZ, RZ, R29 ;  /* 0x000000ffff087224 */ /* 0x000fe200078e001d */
[----:B------:R-:W-:Y:S01]  /*14340*/  MOV R3, 0x1 ;  /* 0x0000000100037802 */ /* 0x000fe20000000f00 */
[----:B------:R-:W-:Y:S01]  /*14350*/  IMAD.MOV.U32 R36, RZ, RZ, R9 ;  /* 0x000000ffff247224 */ /* 0x000fe200078e0009 */
[----:B------:R-:W-:-:S02]  /*14360*/  MOV R29, 0x181f ;  /* 0x0000181f001d7802 */ /* 0x000fc40000000f00 */
[----:B------:R-:W-:Y:S02]  /*14370*/  MOV R2, 0x14390 ;  /* 0x0001439000027802 */ /* 0x000fe40000000f00 */
[----:B------:R-:W-:Y:S05]  /*14380*/  CALL.REL.NOINC `($__internal_1_$__cuda_sm70_shflsync_idx_p) ;  /* 0x0000029000007944 */ /* 0x000fea0003c00000 */
[----:B------:R-:W-:Y:S01]  /*14390*/  MOV R0, R29 ;  /* 0x0000001d00007202 */ /* 0x000fe20000000f00 */
[----:B------:R-:W-:Y:S05]  /*143a0*/  BRA `(.L_x_538) ;  /* 0xffffcd5000007947 */ /* 0x000fea000383ffff */
.L_x_511:
[----:B------:R-:W-:Y:S01]  /*143b0*/  IMAD.MOV.U32 R36, RZ, RZ, R7 ;  /* 0x000000ffff247224 */ /* 0x000fe200078e0007 */
[----:B-1----:R-:W-:Y:S01]  /*143c0*/  MOV R3, 0x2 ;  /* 0x0000000200037802 */ /* 0x002fe20000000f00 */
[----:B------:R-:W-:Y:S01]  /*143d0*/  IMAD.MOV.U32 R29, RZ, RZ, 0x181f ;  /* 0x0000181fff1d7424 */ /* 0x000fe200078e00ff */
[----:B------:R-:W-:Y:S02]  /*143e0*/  MOV R2, 0x14400 ;  /* 0x0001440000027802 */ /* 0x000fe40000000f00 */
[----:B--234-:R-:W-:Y:S05]  /*143f0*/  CALL.REL.NOINC `($__internal_1_$__cuda_sm70_shflsync_idx_p) ;  /* 0x0000022000007944 */ /* 0x01cfea0003c00000 */
[----:B------:R-:W-:Y:S01]  /*14400*/  MOV R8, R29 ;  /* 0x0000001d00087202 */ /* 0x000fe20000000f00 */
[----:B------:R-:W-:Y:S05]  /*14410*/  BRA `(.L_x_539) ;  /* 0xffffcdf000007947 */ /* 0x000fea000383ffff */
.L_x_512:
[----:B------:R-:W-:Y:S01]  /*14420*/  IMAD.MOV.U32 R36, RZ, RZ, R9 ;  /* 0x000000ffff247224 */ /* 0x000fe200078e0009 */
[----:B-1----:R-:W-:Y:S01]  /*14430*/  MOV R3, 0x2 ;  /* 0x0000000200037802 */ /* 0x002fe20000000f00 */
[----:B------:R-:W-:Y:S01]  /*14440*/  IMAD.MOV.U32 R29, RZ, RZ, 0x181f ;  /* 0x0000181fff1d7424 */ /* 0x000fe200078e00ff */
[----:B------:R-:W-:Y:S02]  /*14450*/  MOV R2, 0x14470 ;  /* 0x0001447000027802 */ /* 0x000fe40000000f00 */
[----:B--234-:R-:W-:Y:S05]  /*14460*/  CALL.REL.NOINC `($__internal_1_$__cuda_sm70_shflsync_idx_p) ;  /* 0x000001b000007944 */ /* 0x01cfea0003c00000 */
[----:B------:R-:W-:Y:S01]  /*14470*/  MOV R0, R29 ;  /* 0x0000001d00007202 */ /* 0x000fe20000000f00 */
[----:B------:R-:W-:Y:S05]  /*14480*/  BRA `(.L_x_540) ;  /* 0xffffcda000007947 */ /* 0x000fea000383ffff */
.L_x_515:
        /* <DEDUP_REMOVED lines=13> */
.L_x_517:
[----:B-1----:R-:W-:Y:S01]  /*14560*/  IMAD.MOV.U32 R36, RZ, RZ, R44 ;  /* 0x000000ffff247224 */ /* 0x002fe200078e002c */
[----:B------:R-:W-:Y:S01]  /*14570*/  MOV R3, RZ ;  /* 0x000000ff00037202 */ /* 0x000fe20000000f00 */
[----:B------:R-:W-:Y:S01]  /*14580*/  IMAD.MOV.U32 R29, RZ, RZ, 0x1f ;  /* 0x0000001fff1d7424 */ /* 0x000fe200078e00ff */
[----:B------:R-:W-:Y:S02]  /*14590*/  MOV R2, 0x145b0 ;  /* 0x000145b000027802 */ /* 0x000fe40000000f00 */
[----:B--23--:R-:W-:Y:S05]  /*145a0*/  CALL.REL.NOINC `($__internal_1_$__cuda_sm70_shflsync_idx_p) ;  /* 0x0000007000007944 */ /* 0x00cfea0003c00000 */
[----:B------:R-:W-:Y:S05]  /*145b0*/  BRA `(.L_x_542) ;  /* 0xffffcf1000007947 */ /* 0x000fea000383ffff */
        .weak           $__internal_0_$__cuda_sm70_shflsync_bfly_p
        .type           $__internal_0_$__cuda_sm70_shflsync_bfly_p,@function
        .size           $__internal_0_$__cuda_sm70_shflsync_bfly_p,($__internal_1_$__cuda_sm70_shflsync_idx_p - $__internal_0_$__cuda_sm70_shflsync_bfly_p)
$__internal_0_$__cuda_sm70_shflsync_bfly_p:
[----:B------:R-:W-:Y:S02]  /*145c0*/  MOV R14, 0xffffffff ;  /* 0xffffffff000e7802 */ /* 0x000fe40000000f00 */
[----:B------:R-:W-:Y:S02]  /*145d0*/  MOV R3, 0x1f ;  /* 0x0000001f00037802 */ /* 0x000fe40000000f00 */
[----:B------:R-:W-:Y:S04]  /*145e0*/  WARPSYNC R14 ;  /* 0x0000000e00007348 */ /* 0x000fe80003800000 */
[----:B------:R1:W2:Y:S02]  /*145f0*/  SHFL.BFLY PT, R0, R4, R0, R3 ;  /* 0x0c00000004007389 */ /* 0x0002a400000e0003 */
[----:B-1----:R-:W-:-:S04]  /*14600*/  MOV R3, 0x0 ;  /* 0x0000000000037802 */ /* 0x002fc80000000f00 */
[----:B--2---:R-:W-:Y:S05]  /*14610*/  RET.REL.NODEC R2 `(_ZN7cutlass13device_kernelIN5flash19enable_sm80_to_sm89INS1_16FlashAttnFwdSm80INS1_25CollectiveMainloopFwdSm80ILi8ELi1ELb1EN4cute5tupleIJNS5_1CILi128EEES8_S8_EEELi128ENS_6half_tEfNS_4arch4Sm80ELb1ELb0ELb1ELb0ELb1ELb0ELb1ELb0EEENS1_21CollectiveEpilogueFwdIS9_NS6_IJNS7_ILi1EEESF_SF_EEESA_SC_Li256ELb0ELb1ELb0ELb0EEENS1_30DynamicPersistentTileSchedulerILi256ELi256ELb0ELb1ELb0EEEEEEEEEvNT_6ParamsE) ;  /* 0xfffeb9e002007950 */ /* 0x004fea0003c3ffff */
        .weak           $__internal_1_$__cuda_sm70_shflsync_idx_p
        .type           $__internal_1_$__cuda_sm70_shflsync_idx_p,@function
        .size           $__internal_1_$__cuda_sm70_shflsync_idx_p,(.L_x_2171 - $__internal_1_$__cuda_sm70_shflsync_idx_p)
$__internal_1_$__cuda_sm70_shflsync_idx_p:
[----:B------:R-:W-:-:S04]  /*14620*/  MOV R61, 0xffffffff ;  /* 0xffffffff003d7802 */ /* 0x000fc80000000f00 */
[----:B------:R-:W-:Y:S04]  /*14630*/  WARPSYNC R61 ;  /* 0x0000003d00007348 */ /* 0x000fe80003800000 */
[----:B------:R1:W2:Y:S02]  /*14640*/  SHFL.IDX PT, R29, R36, R3, R29 ;  /* 0x00000003241d7389 */ /* 0x0002a400000e001d */
[----:B-1----:R-:W-:-:S04]  /*14650*/  MOV R3, 0x0 ;  /* 0x0000000000037802 */ /* 0x002fc80000000f00 */
[----:B--2---:R-:W-:Y:S05]  /*14660*/  RET.REL.NODEC R2 `(_ZN7cutlass13device_kernelIN5flash19enable_sm80_to_sm89INS1_16FlashAttnFwdSm80INS1_25CollectiveMainloopFwdSm80ILi8ELi1ELb1EN4cute5tupleIJNS5_1CILi128EEES8_S8_EEELi128ENS_6half_tEfNS_4arch4Sm80ELb1ELb0ELb1ELb0ELb1ELb0ELb1ELb0EEENS1_21CollectiveEpilogueFwdIS9_NS6_IJNS7_ILi1EEESF_SF_EEESA_SC_Li256ELb0ELb1ELb0ELb0EEENS1_30DynamicPersistentTileSchedulerILi256ELi256ELb0ELb1ELb0EEEEEEEEEvNT_6ParamsE) ;  /* 0xfffeb99002007950 */ /* 0x004fea0003c3ffff */
.L_x_543:
        /* <DEDUP_REMOVED lines=9> */
.L_x_2171:


//--------------------- .text._ZN7cutlass13device_kernelIN5flash19enable_sm80_to_sm89INS1_16FlashAttnFwdSm80INS1_25CollectiveMainloopFwdSm80ILi8ELi1ELb1EN4cute5tupleIJNS5_1CILi128EEES8_S8_EEELi128ENS_6half_tEfNS_4arch4Sm80ELb1ELb0ELb1ELb1ELb1ELb0ELb1ELb0EEENS1_21CollectiveEpilogueFwdIS9_NS6_IJNS7_ILi1EEESF_SF_EEESA_SC_Li256ELb1ELb1ELb0ELb0EEENS1_19SingleTileSchedulerILb1ELb0ELb1ELi128EEEEEEEEEvNT_6ParamsE --------------------------
	.section	.text._ZN7cutlass13device_kernelIN5flash19enable_sm80_to_sm89INS1_16FlashAttnFwdSm80INS1_25CollectiveMainloopFwdSm80ILi8ELi1ELb1EN4cute5tupleIJNS5_1CILi128EEES8_S8_EEELi128ENS_6half_tEfNS_4arch4Sm80ELb1ELb0ELb1ELb1ELb1ELb0ELb1ELb0EEENS1_21CollectiveEpilogueFwdIS9_NS6_IJNS7_ILi1EEESF_SF_EEESA_SC_Li256ELb1ELb1ELb0ELb0EEENS1_19SingleTileSchedulerILb1ELb0ELb1ELi128EEEEEEEEEvNT_6ParamsE,"ax",@progbits
	.sectioninfo	@"SHI_REGISTERS=255"
	.align	128
.text._ZN7cutlass13device_kernelIN5flash19enable_sm80_to_sm89INS1_16FlashAttnFwdSm80INS1_25CollectiveMainloopFwdSm80ILi8ELi1ELb1EN4cute5tupleIJNS5_1CILi128EEES8_S8_EEELi128ENS_6half_tEfNS_4arch4Sm80ELb1ELb0ELb1ELb1ELb1ELb0ELb1ELb0EEENS1_21CollectiveEpilogueFwdIS9_NS6_IJNS7_ILi1EEESF_SF_EEESA_SC_Li256ELb1ELb1ELb0ELb0EEENS1_19SingleTileSchedulerILb1ELb0ELb1ELi128EEEEEEEEEvNT_6ParamsE:
        .type           _ZN7cutlass13device_kernelIN5flash19enable_sm80_to_sm89INS1_16FlashAttnFwdSm80INS1_25CollectiveMainloopFwdSm80ILi8ELi1ELb1EN4cute5tupleIJNS5_1CILi128EEES8_S8_EEELi128ENS_6half_tEfNS_4arch4Sm80ELb1ELb0ELb1ELb1ELb1ELb0ELb1ELb0EEENS1_21CollectiveEpilogueFwdIS9_NS6_IJNS7_ILi1EEESF_SF_EEESA_SC_Li256ELb1ELb1ELb0ELb0EEENS1_19SingleTileSchedulerILb1ELb0ELb1ELi128EEEEEEEEEvNT_6ParamsE,@function
        .size           _ZN7cutlass13device_kernelIN5flash19enable_sm80_to_sm89INS1_16FlashAttnFwdSm80INS1_25CollectiveMainloopFwdSm80ILi8ELi1ELb1EN4cute5tupleIJNS5_1CILi128EEES8_S8_EEELi128ENS_6half_tEfNS_4arch4Sm80ELb1ELb0ELb1ELb1ELb1ELb0ELb1ELb0EEENS1_21CollectiveEpilogueFwdIS9_NS6_IJNS7_ILi1EEESF_SF_EEESA_SC_Li256ELb1ELb1ELb0ELb0EEENS1_19SingleTileSchedulerILb1ELb0ELb1ELi128EEEEEEEEEvNT_6ParamsE,(.L_x_2174 - _ZN7cutlass13device_kernelIN5flash19enable_sm80_to_sm89INS1_16FlashAttnFwdSm80INS1_25CollectiveMainloopFwdSm80ILi8ELi1ELb1EN4cute5tupleIJNS5_1CILi128EEES8_S8_EEELi128ENS_6half_tEfNS_4arch4Sm80ELb1ELb0ELb1ELb1ELb1ELb0ELb1ELb0EEENS1_21CollectiveEpilogueFwdIS9_NS6_IJNS7_ILi1EEESF_SF_EEESA_SC_Li256ELb1ELb1ELb0ELb0EEENS1_19SingleTileSchedulerILb1ELb0ELb1ELi128EEEEEEEEEvNT_6ParamsE)
        .other          _ZN7cutlass13device_kernelIN5flash19enable_sm80_to_sm89INS1_16FlashAttnFwdSm80INS1_25CollectiveMainloopFwdSm80ILi8ELi1ELb1EN4cute5tupleIJNS5_1CILi128EEES8_S8_EEELi128ENS_6half_tEfNS_4arch4Sm80ELb1ELb0ELb1ELb1ELb1ELb0ELb1ELb0EEENS1_21CollectiveEpilogueFwdIS9_NS6_IJNS7_ILi1EEESF_SF_EEESA_SC_Li256ELb1ELb1ELb0ELb0EEENS1_19SingleTileSchedulerILb1ELb0ELb1ELi128EEEEEEEEEvNT_6ParamsE,@"STO_CUDA_ENTRY STV_DEFAULT"
_ZN7cutlass13device_kernelIN5flash19enable_sm80_to_sm89INS1_16FlashAttnFwdSm80INS1_25CollectiveMainloopFwdSm80ILi8ELi1ELb1EN4cute5tupleIJNS5_1CILi128EEES8_S8_EEELi128ENS_6half_tEfNS_4arch4Sm80ELb1ELb0ELb1ELb1ELb1ELb0ELb1ELb0EEENS1_21CollectiveEpilogueFwdIS9_NS6_IJNS7_ILi1EEESF_SF_EEESA_SC_Li256ELb1ELb1ELb0ELb0EEENS1_19SingleTileSchedulerILb1ELb0ELb1ELi128EEEEEEEEEvNT_6ParamsE:
        /* <DEDUP_REMOVED lines=21> */
.L_x_545:
        /* <DEDUP_REMOVED lines=13> */
.L_x_547:
[----:B------:R-:W-:Y:S02]  /*0220*/  ULDC UR5, c[0x0][0x54c] ;  /* 0x0001530000057ab9 */ /* 0x000fe40000000800 */
.L_x_546:
[----:B------:R-:W-:Y:S02]  /*0230*/  ULDC UR4, c[0x0][0x548] ;  /* 0x0001520000047ab9 */ /* 0x000fe40000000800 */
[----:B------:R-:W-:-:S02]  /*0240*/  USHF.L.U32 UR7, UR7, 0x7, URZ ;  /* 0x0000000707077899 */ /* 0x000fc4000800063f */
[----:B------:R-:W-:-:S04]  /*0250*/  UIMAD UR4, UR5, UR4, URZ ;  /* 0x00000004050472a4 */ /* 0x000fc8000f8e023f */
[----:B------:R-:W-:-:S04]  /*0260*/  UISETP.GE.AND UP0, UPT, UR7, UR4, UPT ;  /* 0x000000040700728c */ /* 0x000fc8000bf06270 */
[----:B------:R-:W-:Y:S01]  /*0270*/  USEL UR13, UR13, 0xffffffff, !UP0 ;  /* 0xffffffff0d0d7887 */ /* 0x000fe2000c000000 */
[----:B------:R-:W-:Y:S05]  /*0280*/  BRA `(.L_x_548) ;  /* 0x000001b000007947 */ /* 0x000fea0003800000 */
.L_x_544:
        /* <DEDUP_REMOVED lines=8> */
.L_x_549:
        /* <DEDUP_REMOVED lines=13> */
.L_x_551:
[----:B------:R-:W-:Y:S02]  /*03e0*/  ULDC UR5, c[0x0][0x54c] ;  /* 0x0001530000057ab9 */ /* 0x000fe40000000800 */
.L_x_550:
[----:B------:R-:W-:Y:S02]  /*03f0*/  ULDC UR4, c[0x0][0x548] ;  /* 0x0001520000047ab9 */ /* 0x000fe40000000800 */
[----:B------:R-:W-:-:S02]  /*0400*/  USHF.L.U32 UR7, UR7, 0x7, URZ ;  /* 0x0000000707077899 */ /* 0x000fc4000800063f */
[----:B------:R-:W-:-:S04]  /*0410*/  UIMAD UR4, UR5, UR4, URZ ;  /* 0x00000004050472a4 */ /* 0x000fc8000f8e023f */
[----:B------:R-:W-:-:S04]  /*0420*/  UISETP.GE.AND UP0, UPT, UR7, UR4, UPT ;  /* 0x000000040700728c */ /* 0x000fc8000bf06270 */
[----:B------:R-:W-:-:S06]  /*0430*/  USEL UR13, UR13, 0xffffffff, !UP0 ;  /* 0xffffffff0d0d7887 */ /* 0x000fcc000c000000 */
.L_x_548:
[----:B------:R-:W-:-:S13]  /*0440*/  ISETP.LE.AND P0, PT, RZ, UR13, PT ;  /* 0x0000000dff007c0c */ /* 0x000fda000bf03270 */
[----:B------:R-:W-:Y:S05]  /*0450*/  @!P0 EXIT ;  /* 0x000000000000894d */ /* 0x000fea0003800000 */
[----:B------:R-:W-:Y:S02]  /*0460*/  ULDC.64 UR10, c[0x0][0x370] ;  /* 0x0000dc00000a7ab9 */ /* 0x000fe40000000a00 */
[----:B------:R-:W-:Y:S02]  /*0470*/  ULDC.64 UR4, c[0x0][0x360] ;  /* 0x0000d80000047ab9 */ /* 0x000fe40000000a00 */
[----:B------:R-:W-:Y:S02]  /*0480*/  UISETP.NE.U32.AND UP1, UPT, URZ, UR10, UPT ;  /* 0x0000000a3f00728c */ /* 0x000fe4000bf25070 */
[----:B------:R-:W-:Y:S02]  /*0490*/  UISETP.NE.U32.AND UP0, UPT, URZ, UR4, UPT ;  /* 0x000000043f00728c */ /* 0x000fe4000bf05070 */
[----:B------:R-:W-:Y:S02]  /*04a0*/  ULDC.64 UR8, c[0x0][0x348] ;  /* 0x0000d20000087ab9 */ /* 0x000fe40000000a00 */
[----:B------:R-:W-:-:S02]  /*04b0*/  UISETP.NE.U32.AND UP2, UPT, URZ, UR8, UPT ;  /* 0x000000083f00728c */ /* 0x000fc4000bf45070 */
[----:B------:R-:W-:Y:S02]  /*04c0*/  UISETP.NE.AND.EX UP1, UPT, URZ, UR11, UPT, UP1 ;  /* 0x0000000b3f00728c */ /* 0x000fe4000bf25310 */
[----:B------:R-:W-:Y:S02]  /*04d0*/  UISETP.NE.AND.EX UP0, UPT, URZ, UR5, UPT, UP0 ;  /* 0x000000053f00728c */ /* 0x000fe4000bf05300 */
[----:B------:R-:W-:Y:S02]  /*04e0*/  UISETP.NE.AND.EX UP2, UPT, URZ, UR9, UPT, UP2 ;  /* 0x000000093f00728c */ /* 0x000fe4000bf45320 */
[----:B------:R-:W-:Y:S01]  /*04f0*/  ULDC.64 UR10, c[0x0][0x370] ;  /* 0x0000dc00000a7ab9 */ /* 0x000fe20000000a00 */
[----:B------:R-:W-:Y:S01]  /*0500*/  PLOP3.LUT P2, PT, PT, PT, UP1, 0x80, 0x0 ;  /* 0x000000000000781c */ /* 0x000fe20003f4f018 */
[----:B------:R-:W-:Y:S01]  /*0510*/  ULDC.64 UR8, c[0x0][0x348] ;  /* 0x0000d20000087ab9 */ /* 0x000fe20000000a00 */
[----:B------:R-:W-:Y:S01]  /*0520*/  PLOP3.LUT P0, PT, PT, PT, UP0, 0x80, 0x0 ;  /* 0x000000000000781c */ /* 0x000fe20003f0f008 */
[----:B------:R-:W-:Y:S01]  /*0530*/  ULDC.64 UR4, c[0x0][0x360] ;  /* 0x0000d80000047ab9 */ /* 0x000fe20000000a00 */
[----:B------:R-:W-:Y:S01]  /*0540*/  PLOP3.LUT P1, PT, PT, PT, UP2, 0x80, 0x0 ;  /* 0x000000000000781c */ /* 0x000fe20003f2f028 */
[----:B------:R-:W-:-:S02]  /*0550*/  @UP1 UIMAD.WIDE UR10, UR13, UR6, UR10 ;  /* 0x000000060d0a12a5 */ /* 0x000fc4000f8e020a */
[----:B------:R-:W-:Y:S02]  /*0560*/  @UP0 UIMAD.WIDE UR4, UR13, UR6, UR4 ;  /* 0x000000060d0402a5 */ /* 0x000fe4000f8e0204 */
[----:B------:R-:W-:Y:S02]  /*0570*/  UIMAD.WIDE UR8, UR13, UR6, UR8 ;  /* 0x000000060d0872a5 */ /* 0x000fe4000f8e0208 */
[----:B------:R-:W-:Y:S02]  /*0580*/  IMAD.U32 R8, RZ, RZ, UR10 ;  /* 0x0000000aff087e24 */ /* 0x000fe4000f8e00ff */
[----:B------:R-:W-:Y:S01]  /*0590*/  IMAD.U32 R9, RZ, RZ, UR11 ;  /* 0x0000000bff097e24 */ /* 0x000fe2000f8e00ff */
[----:B------:R-:W-:Y:S01]  /*05a0*/  MOV R6, UR4 ;  /* 0x0000000400067c02 */ /* 0x000fe20008000f00 */
[----:B------:R-:W-:Y:S01]  /*05b0*/  IMAD.U32 R7, RZ, RZ, UR5 ;  /* 0x00000005ff077e24 */ /* 0x000fe2000f8e00ff */
[----:B------:R-:W-:Y:S01]  /*05c0*/  MOV R4, UR8 ;  /* 0x0000000800047c02 */ /* 0x000fe20008000f00 */
[----:B------:R-:W-:Y:S01]  /*05d0*/  IMAD.U32 R5, RZ, RZ, UR9 ;  /* 0x00000009ff057e24 */ /* 0x000fe2000f8e00ff */
[----:B------:R-:W2:Y:S04]  /*05e0*/  @P2 LDG.E R3, [R8.64] ;  /* 0x0000000e08032981 */ /* 0x000ea8000c1e1900 */
[----:B------:R-:W3:Y:S04]  /*05f0*/  @P0 LDG.E R0, [R6.64] ;  /* 0x0000000e06000981 */ /* 0x000ee8000c1e1900 */
[----:B------:R-:W4:Y:S01]  /*0600*/  @P1 LDG.E R2, [R4.64] ;  /* 0x0000000e04021981 */ /* 0x000f22000c1e1900 */
[----:B------:R-:W1:Y:S01]  /*0610*/  S2UR UR9, SR_CTAID.Y ;  /* 0x00000000000979c3 */ /* 0x000e620000002600 */
[----:B------:R-:W-:-:S02]  /*0620*/  UMOV UR11, URZ ;  /* 0x0000003f000b7c82 */ /* 0x000fc40008000000 */
[----:B------:R-:W-:Y:S02]  /*0630*/  ULDC UR12, c[0x0][0x168] ;  /* 0x00005a00000c7ab9 */ /* 0x000fe40000000800 */
[----:B------:R-:W-:Y:S02]  /*0640*/  UMOV UR17, URZ ;  /* 0x0000003f00117c82 */ /* 0x000fe40008000000 */
[----:B------:R-:W-:Y:S02]  /*0650*/  ULDC UR4, c[0x0][0x2ac] ;  /* 0x0000ab0000047ab9 */ /* 0x000fe40000000800 */
[----:B------:R-:W-:Y:S02]  /*0660*/  ULDC UR8, c[0x0][0x1d0] ;  /* 0x0000740000087ab9 */ /* 0x000fe40000000800 */
[----:B------:R-:W-:Y:S02]  /*0670*/  UIMAD UR8, UR4, UR8, URZ ;  /* 0x00000008040872a4 */ /* 0x000fe4000f8e023f */
[----:B-1----:R-:W-:Y:S01]  /*0680*/  USHF.R.S32.HI UR16, URZ, 0x1f, UR9 ;  /* 0x0000001f3f107899 */ /* 0x002fe20008011409 */
[----:B--2---:R1:W2:Y:S08]  /*0690*/  @P2 R2UR UR11, R3 ;  /* 0x00000000030b23c2 */ /* 0x0042b000000e0000 */
[----:B---3--:R1:W3:Y:S08]  /*06a0*/  @P0 R2UR UR12, R0 ;  /* 0x00000000000c03c2 */ /* 0x0082f000000e0000 */
[----:B----4-:R1:W4:Y:S02]  /*06b0*/  @P1 R2UR UR17, R2 ;  /* 0x00000000021113c2 */ /* 0x01032400000e0000 */
[----:B-1234-:R-:W-:Y:S05]  /*06c0*/  @P0 BRA `(.L_x_552) ;  /* 0x0000006000000947 */ /* 0x01efea0003800000 */
[----:B------:R-:W-:Y:S05]  /*06d0*/  @!P1 BRA `(.L_x_552) ;  /* 0x0000005000009947 */ /* 0x000fea0003800000 */
[----:B------:R-:W2:Y:S04]  /*06e0*/  LDG.E R0, [R4.64] ;  /* 0x0000000e04007981 */ /* 0x000ea8000c1e1900 */
[----:B------:R-:W3:Y:S01]  /*06f0*/  LDG.E R2, [R4.64+0x4] ;  /* 0x0000040e04027981 */ /* 0x000ee2000c1e1900 */
[----:B--2---:R-:W1:Y:S08]  /*0700*/  R2UR UR12, R0 ;  /* 0x00000000000c73c2 */ /* 0x004e7000000e0000 */
[----:B---3--:R-:W1:Y:S02]  /*0710*/  R2UR UR4, R2 ;  /* 0x00000000020473c2 */ /* 0x008e6400000e0000 */
[----:B-1----:R-:W-:-:S06]  /*0720*/  UIADD3 UR12, -UR12, UR4, URZ ;  /* 0x000000040c0c7290 */ /* 0x002fcc000fffe13f */
.L_x_552:
        /* <DEDUP_REMOVED lines=10> */
.L_x_553:
        /* <DEDUP_REMOVED lines=12> */
.L_x_554:
[----:B------:R-:W-:Y:S01]  /*0890*/  ULDC UR4, c[0x0][0x2c4] ;  /* 0x0000b10000047ab9 */ /* 0x000fe20000000800 */
[----:B------:R-:W-:Y:S01]  /*08a0*/  PLOP3.LUT P2, PT, PT, PT, PT, 0x80, 0x0 ;  /* 0x000000000000781c */ /* 0x000fe20003f4f070 */
[----:B------:R-:W-:Y:S01]  /*08b0*/  UISETP.NE.AND UP1, UPT, UR4, 0x1, UPT ;  /* 0x000000010400788c */ /* 0x000fe2000bf25270 */
[----:B------:R-:W-:Y:S01]  /*08c0*/  IMAD.MOV.U32 R3, RZ, RZ, RZ ;  /* 0x000000ffff037224 */ /* 0x000fe200078e00ff */
[----:B------:R-:W-:Y:S01]  /*08d0*/  UMOV UR10, UR7 ;  /* 0x00000007000a7c82 */ /* 0x000fe20008000000 */
[----:B------:R-:W-:Y:S01]  /*08e0*/  IMAD.MOV.U32 R70, RZ, RZ, RZ ;  /* 0x000000ffff467224 */ /* 0x000fe200078e00ff */
[----:B------:R-:W-:Y:S01]  /*08f0*/  ULDC.64 UR4, c[0x0][0x2c8] ;  /* 0x0000b20000047ab9 */ /* 0x000fe20000000a00 */
[----:B------:R-:W-:Y:S01]  /*0900*/  CS2R R68, SRZ ;  /* 0x0000000000447805 */ /* 0x000fe2000001ff00 */
[----:B------:R-:W-:Y:S01]  /*0910*/  UIADD3 UR8, -UR11, UR8, URZ ;  /* 0x000000080b087290 */ /* 0x000fe2000fffe13f */
[----:B------:R-:W-:Y:S01]  /*0920*/  CS2R R74, SRZ ;  /* 0x00000000004a7805 */ /* 0x000fe2000001ff00 */
[----:B------:R-:W-:Y:S01]  /*0930*/  CS2R R72, SRZ ;  /* 0x0000000000487805 */ /* 0x000fe2000001ff00 */
[----:B------:R-:W-:Y:S01]  /*0940*/  CS2R R78, SRZ ;  /* 0x00000000004e7805 */ /* 0x000fe2000001ff00 */
[----:B------:R-:W-:Y:S01]  /*0950*/  CS2R R76, SRZ ;  /* 0x00000000004c7805 */ /* 0x000fe2000001ff00 */
[----:B------:R-:W-:Y:S01]  /*0960*/  @UP1 UIADD3 UR18, UR10, 0x7f, URZ ;  /* 0x0000007f0a121890 */ /* 0x000fe2000fffe03f */
[----:B------:R-:W-:Y:S01]  /*0970*/  CS2R R82, SRZ ;  /* 0x0000000000527805 */ /* 0x000fe2000001ff00 */
[----:B------:R-:W-:Y:S01]  /*0980*/  CS2R R80, SRZ ;  /* 0x0000000000507805 */ /* 0x000fe2000001ff00 */
[----:B------:R-:W-:Y:S01]  /*0990*/  CS2R R86, SRZ ;  /* 0x0000000000567805 */ /* 0x000fe2000001ff00 */
[----:B------:R-:W-:Y:S01]  /*09a0*/  UIMAD.WIDE.U32 UR18, UR18, UR4, URZ ;  /* 0x00000004121272a5 */ /* 0x000fe2000f8e003f */
[----:B------:R-:W-:Y:S01]  /*09b0*/  CS2R R84, SRZ ;  /* 0x0000000000547805 */ /* 0x000fe2000001ff00 */
[----:B------:R-:W-:Y:S01]  /*09c0*/  UIADD3 UR4, UR7, 0x7f, URZ ;  /* 0x0000007f07047890 */ /* 0x000fe2000fffe03f */
[----:B------:R-:W-:Y:S01]  /*09d0*/  CS2R R90, SRZ ;  /* 0x00000000005a7805 */ /* 0x000fe2000001ff00 */
[----:B------:R-:W-:Y:S01]  /*09e0*/  @UP1 USHF.R.U32.HI UR4, URZ, UR5, UR19 ;  /* 0x000000053f041299 */ /* 0x000fe20008011613 */
[----:B------:R-:W-:Y:S01]  /*09f0*/  CS2R R88, SRZ ;  /* 0x0000000000587805 */ /* 0x000fe2000001ff00 */
[----:B------:R-:W-:Y:S01]  /*0a00*/  UIADD3 UR7, UR8, 0x80, -UR12 ;  /* 0x0000008008077890 */ /* 0x000fe2000fffe80c */
[----:B------:R-:W-:Y:S01]  /*0a10*/  CS2R R94, SRZ ;  /* 0x00000000005e7805 */ /* 0x000fe2000001ff00 */
[----:B------:R-:W-:Y:S01]  /*0a20*/  UIADD3 UR5, UR8, 0x7f, URZ ;  /* 0x0000007f08057890 */ /* 0x000fe2000fffe03f */
[----:B------:R-:W-:Y:S01]  /*0a30*/  CS2R R92, SRZ ;  /* 0x00000000005c7805 */ /* 0x000fe2000001ff00 */
[----:B------:R-:W-:Y:S01]  /*0a40*/  UIADD3 UR7, UR7, UR4, URZ ;  /* 0x0000000407077290 */ /* 0x000fe2000fffe03f */
[----:B------:R-:W-:Y:S01]  /*0a50*/  CS2R R98, SRZ ;  /* 0x0000000000627805 */ /* 0x000fe2000001ff00 */
[----:B------:R-:W-:Y:S01]  /*0a60*/  USHF.R.S32.HI UR18, URZ, 0x1f, UR5 ;  /* 0x0000001f3f127899 */ /* 0x000fe20008011405 */
[----:B------:R-:W-:Y:S01]  /*0a70*/  CS2R R96, SRZ ;  /* 0x0000000000607805 */ /* 0x000fe2000001ff00 */
[----:B------:R-:W-:Y:S01]  /*0a80*/  USHF.R.S32.HI UR4, URZ, 0x1f, UR7 ;  /* 0x0000001f3f047899 */ /* 0x000fe20008011407 */
[----:B------:R-:W-:Y:S01]  /*0a90*/  CS2R R102, SRZ ;  /* 0x0000000000667805 */ /* 0x000fe2000001ff00 */
[----:B------:R-:W-:Y:S01]  /*0aa0*/  ULEA.HI UR18, UR18, UR5, URZ, 0x7 ;  /* 0x0000000512127291 */ /* 0x000fe2000f8f383f */
[----:B------:R-:W-:Y:S01]  /*0ab0*/  CS2R R100, SRZ ;  /* 0x0000000000647805 */ /* 0x000fe2000001ff00 */
[----:B------:R-:W-:Y:S01]  /*0ac0*/  ULEA.HI UR4, UR4, UR7, URZ, 0x7 ;  /* 0x0000000704047291 */ /* 0x000fe2000f8f383f */
[----:B------:R-:W-:Y:S01]  /*0ad0*/  CS2R R106, SRZ ;  /* 0x00000000006a7805 */ /* 0x000fe2000001ff00 */
[----:B------:R-:W-:Y:S01]  /*0ae0*/  USHF.R.S32.HI UR18, URZ, 0x7, UR18 ;  /* 0x000000073f127899 */ /* 0x000fe20008011412 */
[----:B------:R-:W-:Y:S01]  /*0af0*/  CS2R R104, SRZ ;  /* 0x0000000000687805 */ /* 0x000fe2000001ff00 */
[----:B------:R-:W-:Y:S01]  /*0b00*/  USHF.R.S32.HI UR4, URZ, 0x7, UR4 ;  /* 0x000000073f047899 */ /* 0x000fe20008011404 */
[----:B------:R-:W-:Y:S01]  /*0b10*/  CS2R R110, SRZ ;  /* 0x00000000006e7805 */ /* 0x000fe2000001ff00 */
[----:B------:R-:W-:Y:S01]  /*0b20*/  CS2R R108, SRZ ;  /* 0x00000000006c7805 */ /* 0x000fe2000001ff00 */
[----:B------:R-:W-:Y:S01]  /*0b30*/  CS2R R114, SRZ ;  /* 0x0000000000727805 */ /* 0x000fe2000001ff00 */
[----:B------:R-:W-:Y:S01]  /*0b40*/  UISETP.LT.AND UP0, UPT, UR18, UR4, UPT ;  /* 0x000000041200728c */ /* 0x000fe2000bf01270 */
[----:B------:R-:W-:Y:S01]  /*0b50*/  CS2R R112, SRZ ;  /* 0x0000000000707805 */ /* 0x000fe2000001ff00 */
[----:B------:R-:W-:Y:S01]  /*0b60*/  CS2R R118, SRZ ;  /* 0x0000000000767805 */ /* 0x000fe2000001ff00 */
[----:B------:R-:W-:Y:S01]  /*0b70*/  MOV R117, RZ ;  /* 0x000000ff00757202 */ /* 0x000fe20000000f00 */
[----:B------:R-:W-:Y:S01]  /*0b80*/  USEL UR7, UR18, UR4, UP0 ;  /* 0x0000000412077287 */ /* 0x000fe20008000000 */
[----:B------:R-:W-:Y:S01]  /*0b90*/  CS2R R6, SRZ ;  /* 0x0000000000067805 */ /* 0x000fe2000001ff00 */
[----:B------:R-:W-:Y:S01]  /*0ba0*/  CS2R R122, SRZ ;  /* 0x00000000007a7805 */ /* 0x000fe2000001ff00 */
[----:B------:R-:W-:Y:S01]  /*0bb0*/  CS2R R120, SRZ ;  /* 0x0000000000787805 */ /* 0x000fe2000001ff00 */
[----:B------:R-:W-:Y:S01]  /*0bc0*/  UISETP.GE.AND UP0, UPT, UR7, 0x1, UPT ;  /* 0x000000010700788c */ /* 0x000fe2000bf06270 */
[----:B------:R-:W-:Y:S01]  /*0bd0*/  CS2R R126, SRZ ;  /* 0x00000000007e7805 */ /* 0x000fe2000001ff00 */
[----:B------:R-:W-:Y:S01]  /*0be0*/  CS2R R124, SRZ ;  /* 0x00000000007c7805 */ /* 0x000fe2000001ff00 */
[----:B------:R-:W-:Y:S01]  /*0bf0*/  CS2R R130, SRZ ;  /* 0x0000000000827805 */ /* 0x000fe2000001ff00 */
[----:B------:R-:W-:Y:S01]  /*0c00*/  CS2R R128, SRZ ;  /* 0x0000000000807805 */ /* 0x000fe2000001ff00 */
[----:B------:R-:W-:Y:S01]  /*0c10*/  IMAD.MOV.U32 R4, RZ, RZ, RZ ;  /* 0x000000ffff047224 */ /* 0x000fe200078e00ff */
[----:B------:R-:W-:-:S13]  /*0c20*/  PLOP3.LUT P0, PT, PT, PT, UP0, 0x80, 0x0 ;  /* 0x000000000000781c */ /* 0x000fda0003f0f008 */
        /* <DEDUP_REMOVED lines=10> */
[----:B------:R-:W-:Y:S01]  /*0cd0*/  IMAD.U32 R0, RZ, RZ, UR7 ;  /* 0x00000007ff007e24 */ /* 0x000fe2000f8e00ff */
[----:B------:R-:W-:Y:S02]  /*0ce0*/  ULDC.64 UR4, c[0x0][0x2b0] ;  /* 0x0000ac0000047ab9 */ /* 0x000fe40000000a00 */
[----:B------:R-:W-:Y:S01]  /*0cf0*/  LEA.HI R3, R119, R116, RZ, 0x3 ;  /* 0x0000007477037211 */ /* 0x000fe200078f18ff */
[----:B------:R-:W2:Y:S01]  /*0d00*/  @P0 LDG.E R4, [R6.64] ;  /* 0x0000000e06040981 */ /* 0x000ea2000c1e1900 */
[----:B------:R-:W-:Y:S02]  /*0d10*/  IMAD.MOV.U32 R2, RZ, RZ, c[0x0][0x2b8] ;  /* 0x0000ae00ff027624 */ /* 0x000fe400078e00ff */
[----:B------:R-:W-:Y:S01]  /*0d20*/  LOP3.LUT R5, R3, 0xfffffff8, RZ, 0xc0, !PT ;  /* 0xfffffff803057812 */ /* 0x000fe200078ec0ff */
[----:B------:R-:W-:Y:S01]  /*0d30*/  IMAD.MOV.U32 R251, RZ, RZ, RZ ;  /* 0x000000fffffb7224 */ /* 0x000fe200078e00ff */
[----:B------:R-:W-:Y:S01]  /*0d40*/  SHF.R.S32.HI R3, RZ, 0x3, R3 ;  /* 0x00000003ff037819 */ /* 0x000fe20000011403 */
[----:B------:R-:W-:Y:S01]  /*0d50*/  BAR.SYNC.DEFER_BLOCKING 0x0 ;  /* 0x0000000000007b1d */ /* 0x000fe20000010000 */
[----:B------:R-:W-:Y:S01]  /*0d60*/  ISETP.NE.AND P3, PT, R2, 0x1, PT ;  /* 0x000000010200780c */ /* 0x000fe20003f65270 */
[----:B------:R-:W-:-:S04]  /*0d70*/  IMAD.IADD R48, R116, 0x1, -R5 ;  /* 0x0000000174307824 */ /* 0x000fc800078e0a05 */
[----:B------:R-:W-:-:S04]  /*0d80*/  IMAD R122, R48, 0x20, R3 ;  /* 0x00000020307a7824 */ /* 0x000fc800078e0203 */
[----:B------:R-:W-:Y:S01]  /*0d90*/  IMAD R0, R0, 0x80, R122 ;  /* 0x0000008000007824 */ /* 0x000fe200078e027a */
[----:B------:R-:W-:Y:S01]  /*0da0*/  USEL UR21, UR13, URZ, !UP2 ;  /* 0x0000003f0d157287 */ /* 0x000fe2000d000000 */
[----:B--2---:R1:W2:Y:S03]  /*0db0*/  @P0 R2UR UR20, R4 ;  /* 0x00000000041403c2 */ /* 0x0042a600000e0000 */
[----:B------:R-:W-:Y:S01]  /*0dc0*/  IADD3 R0, R0, -0x80, RZ ;  /* 0xffffff8000007810 */ /* 0x000fe20007ffe0ff */
[----:B--2---:R-:W-:Y:S01]  /*0dd0*/  @!UP0 UMOV UR20, UR13 ;  /* 0x0000000d00148c82 */ /* 0x004fe20008000000 */
[----:B------:R-:W-:Y:S01]  /*0de0*/  IMAD.SHL.U32 R177, R48, 0x8, RZ ;  /* 0x0000000830b17824 */ /* 0x000fe200078e00ff */
[----:B------:R-:W-:Y:S01]  /*0df0*/  USHF.R.S32.HI UR6, URZ, 0x1f, UR20 ;  /* 0x0000001f3f067899 */ /* 0x000fe20008011414 */
[C---:B------:R-:W-:Y:S01]  /*0e00*/  ISETP.GE.AND P2, PT, R0.reuse, UR8, PT ;  /* 0x0000000800007c0c */ /* 0x040fe2000bf46270 */
[----:B------:R-:W-:Y:S01]  /*0e10*/  UIMAD.WIDE.U32 UR18, UR20, UR4, URZ ;  /* 0x00000004141272a5 */ /* 0x000fe2000f8e003f */
[----:B------:R-:W-:Y:S01]  /*0e20*/  IADD3 R252, R0, UR11, RZ ;  /* 0x0000000b00fc7c10 */ /* 0x000fe2000fffe0ff */
[----:B------:R-:W-:Y:S01]  /*0e30*/  UIMAD UR6, UR6, UR4, URZ ;  /* 0x00000004060672a4 */ /* 0x000fe2000f8e023f */
[----:B------:R-:W-:Y:S01]  /*0e40*/  ISETP.GT.OR P2, PT, R122, 0x7f, P2 ;  /* 0x0000007f7a00780c */ /* 0x000fe20001744670 */
[----:B------:R-:W-:Y:S01]  /*0e50*/  IMAD.MOV.U32 R52, RZ, RZ, 0x20 ;  /* 0x00000020ff347424 */ /* 0x000fe200078e00ff */
[----:B------:R-:W-:Y:S01]  /*0e60*/  LEA.HI R118, R119, R116, RZ, 0x5 ;  /* 0x0000007477767211 */ /* 0x000fe200078f28ff */
[----:B------:R-:W-:Y:S01]  /*0e70*/  @P3 IMAD.HI.U32 R0, R252, c[0x0][0x2bc], RZ ;  /* 0x0000af00fc003a27 */ /* 0x000fe200078e00ff */
[----:B------:R-:W-:Y:S01]  /*0e80*/  UIMAD UR6, UR20, UR5, UR6 ;  /* 0x00000005140672a4 */ /* 0x000fe2000f8e0206 */
[----:B------:R-:W-:Y:S02]  /*0e90*/  STL [R1+0x4], R122 ;  /* 0x0000047a01007387 */ /* 0x000fe40000100800 */
[----:B-1----:R-:W-:Y:S01]  /*0ea0*/  IMAD.MOV.U32 R4, RZ, RZ, R252 ;  /* 0x000000ffff047224 */ /* 0x002fe200078e00fc */
[----:B------:R-:W-:Y:S01]  /*0eb0*/  @P3 SHF.R.U32.HI R4, RZ, c[0x0][0x2c0], R0 ;  /* 0x0000b000ff043a19 */ /* 0x000fe20000011600 */
[----:B------:R-:W-:-:S02]  /*0ec0*/  UIADD3 UR6, UR19, UR6, URZ ;  /* 0x0000000613067290 */ /* 0x000fc4000fffe03f */
[----:B------:R-:W-:Y:S02]  /*0ed0*/  USHF.R.S32.HI UR20, URZ, 0x1f, UR17 ;  /* 0x0000001f3f147899 */ /* 0x000fe40008011411 */
[----:B------:R-:W-:Y:S01]  /*0ee0*/  @!P2 IADD3 R5, P1, R4, UR18, RZ ;  /* 0x000000120405ac10 */ /* 0x000fe2000ff3e0ff */
[----:B------:R-:W-:-:S03]  /*0ef0*/  ULDC.64 UR4, c[0x0][0x178] ;  /* 0x00005e0000047ab9 */ /* 0x000fc60000000a00 */
[----:B------:R-:W-:Y:S02]  /*0f00*/  @!P2 LEA R6, P0, R5, c[0x0][0x2a0], 0x2 ;  /* 0x0000a8000506aa11 */ /* 0x000fe400078010ff */
[----:B------:R-:W-:-:S04]  /*0f10*/  @!P2 LEA.HI.X.SX32 R0, R4, UR6, 0x1, P1 ;  /* 0x000000060400ac11 */ /* 0x000fc800088f0eff */
[----:B------:R-:W-:-:S05]  /*0f20*/  @!P2 LEA.HI.X R7, R5, c[0x0][0x2a4], R0, 0x2, P0 ;  /* 0x0000a9000507aa11 */ /* 0x000fca00000f1400 */
[----:B------:R1:W2:Y:S01]  /*0f30*/  @!P2 LDG.E R251, [R6.64] ;  /* 0x0000000e06fba981 */ /* 0x0002a2000c1e1900 */
[----:B------:R-:W-:Y:S01]  /*0f40*/  UIMAD UR20, UR20, UR4, URZ ;  /* 0x00000004141472a4 */ /* 0x000fe2000f8e023f */
[----:B------:R-:W-:Y:S01]  /*0f50*/  PLOP3.LUT P1, PT, PT, PT, UP1, 0x80, 0x0 ;  /* 0x000000000000781c */ /* 0x000fe20003f2f018 */
[----:B------:R-:W-:Y:S01]  /*0f60*/  UIMAD.WIDE.U32 UR22, UR17, UR4, URZ ;  /* 0x00000004111672a5 */ /* 0x000fe2000f8e003f */
[----:B------:R-:W-:Y:S01]  /*0f70*/  PLOP3.LUT P0, PT, PT, PT, UP1, 0x80, 0x0 ;  /* 0x000000000000781c */ /* 0x000fe20003f0f018 */
[----:B------:R-:W-:Y:S01]  /*0f80*/  UIMAD UR20, UR17, UR5, UR20 ;  /* 0x00000005111472a4 */ /* 0x000fe2000f8e0214 */
[----:B------:R-:W-:Y:S01]  /*0f90*/  IADD3 R0, R122, UR10, RZ ;  /* 0x0000000a7a007c10 */ /* 0x000fe2000fffe0ff */
[----:B------:R-:W-:Y:S01]  /*0fa0*/  STL [R1+0x2c], R177 ;  /* 0x00002cb101007387 */ /* 0x000fe20000100800 */
[----:B------:R-:W-:Y:S01]  /*0fb0*/  ULDC.64 UR4, c[0x0][0x1b8] ;  /* 0x00006e0000047ab9 */ /* 0x000fe20000000a00 */
[C---:B------:R-:W-:Y:S01]  /*0fc0*/  IADD3 R53, R177.reuse, 0x40, RZ ;  /* 0x00000040b1357810 */ /* 0x040fe20007ffe0ff */
[----:B------:R-:W-:Y:S01]  /*0fd0*/  UIADD3 UR23, UR23, UR20, URZ ;  /* 0x0000001417177290 */ /* 0x000fe2000fffe03f */
[----:B------:R-:W-:Y:S01]  /*0fe0*/  ISETP.GE.AND P6, PT, R177, c[0x0][0x198], PT ;  /* 0x00006600b1007a0c */ /* 0x000fe20003fc6270 */
[----:B------:R-:W-:Y:S01]  /*0ff0*/  UIMAD UR17, UR16, UR4, URZ ;  /* 0x00000004101172a4 */ /* 0x000fe2000f8e023f */
[----:B------:R-:W-:Y:S01]  /*1000*/  ISETP.GE.AND P5, PT, R53, c[0x0][0x198], PT ;  /* 0x0000660035007a0c */ /* 0x000fe20003fa6270 */
[----:B------:R-:W-:Y:S01]  /*1010*/  USHF.R.S32.HI UR20, URZ, 0x1f, UR13 ;  /* 0x0000001f3f147899 */ /* 0x000fe2000801140d */
[----:B------:R-:W-:Y:S01]  /*1020*/  @P1 IMAD.HI.U32 R2, R0, c[0x0][0x2c8], RZ ;  /* 0x0000b20000021a27 */ /* 0x000fe200078e00ff */
[----:B------:R-:W-:Y:S01]  /*1030*/  UIMAD UR17, UR9, UR5, UR17 ;  /* 0x00000005091172a4 */ /* 0x000fe2000f8e0211 */
[----:B------:R-:W-:Y:S01]  /*1040*/  SHF.R.S32.HI R117, RZ, 0x5, R118 ;  /* 0x00000005ff757819 */ /* 0x000fe20000011476 */
[----:B------:R-:W-:-:S02]  /*1050*/  UIMAD.WIDE.U32 UR22, UR9, UR4, UR22 ;  /* 0x00000004091672a5 */ /* 0x000fc4000f8e0016 */
[----:B------:R-:W-:Y:S02]  /*1060*/  USEL UR20, UR20, URZ, !UP2 ;  /* 0x0000003f14147287 */ /* 0x000fe4000d000000 */
[----:B------:R-:W-:Y:S02]  /*1070*/  ULDC.64 UR4, c[0x0][0x1c0] ;  /* 0x0000700000047ab9 */ /* 0x000fe40000000a00 */
[----:B------:R-:W-:Y:S01]  /*1080*/  UIMAD UR20, UR20, UR4, URZ ;  /* 0x00000004141472a4 */ /* 0x000fe2000f8e023f */
[----:B-1----:R-:W-:Y:S01]  /*1090*/  IMAD.MOV.U32 R6, RZ, RZ, R0 ;  /* 0x000000ffff067224 */ /* 0x002fe200078e0000 */
[----:B------:R-:W-:Y:S01]  /*10a0*/  UIADD3 UR23, UR23, UR17, URZ ;  /* 0x0000001117177290 */ /* 0x000fe2000fffe03f */
[----:B------:R-:W-:Y:S01]  /*10b0*/  @P0 SHF.R.U32.HI R6, RZ, c[0x0][0x2cc], R2 ;  /* 0x0000b300ff060a19 */ /* 0x000fe20000011602 */
[----:B------:R-:W-:Y:S02]  /*10c0*/  UIMAD UR5, UR21, UR5, UR20 ;  /* 0x00000005150572a4 */ /* 0x000fe4000f8e0214 */
[----:B------:R-:W-:Y:S01]  /*10d0*/  UIMAD.WIDE.U32 UR22, UR21, UR4, UR22 ;  /* 0x00000004151672a5 */ /* 0x000fe2000f8e0016 */
[--C-:B------:R-:W-:Y:S01]  /*10e0*/  SHF.R.S32.HI R2, RZ, 0x1f, R6.reuse ;  /* 0x0000001fff027819 */ /* 0x100fe20000011406 */
[----:B------:R-:W-:Y:S01]  /*10f0*/  IMAD.MOV R5, RZ, RZ, -R6 ;  /* 0x000000ffff057224 */ /* 0x000fe200078e0a06 */
[----:B------:R-:W-:-:S02]  /*1100*/  ULDC UR4, c[0x0][0x2c4] ;  /* 0x0000b10000047ab9 */ /* 0x000fc40000000800 */
[----:B------:R-:W-:Y:S01]  /*1110*/  UIADD3 UR5, UR23, UR5, URZ ;  /* 0x0000000517057290 */ /* 0x000fe2000fffe03f */
[----:B------:R-:W-:Y:S01]  /*1120*/  IMAD R5, R5, c[0x0][0x2c4], R0 ;  /* 0x0000b10005057a24 */ /* 0x000fe200078e0200 */
[----:B------:R-:W-:Y:S01]  /*1130*/  UIMAD UR4, UR12, UR4, URZ ;  /* 0x000000040c0472a4 */ /* 0x000fe2000f8e023f */
[----:B------:R-:W-:Y:S01]  /*1140*/  IMAD.U32 R9, RZ, RZ, UR23 ;  /* 0x00000017ff097e24 */ /* 0x000fe2000f8e00ff */
[----:B------:R-:W-:Y:S01]  /*1150*/  UISETP.GE.AND UP0, UPT, UR7, 0x2, UPT ;  /* 0x000000020700788c */ /* 0x000fe2000bf06270 */
[----:B------:R-:W-:Y:S01]  /*1160*/  IMAD.U32 R8, RZ, RZ, UR22 ;  /* 0x00000016ff087e24 */ /* 0x000fe2000f8e00ff */
[----:B------:R-:W-:Y:S01]  /*1170*/  SHF.R.S32.HI R0, RZ, 0x1f, R5 ;  /* 0x0000001fff007819 */ /* 0x000fe20000011405 */
[----:B------:R-:W-:Y:S01]  /*1180*/  IMAD.U32 R9, RZ, RZ, UR5 ;  /* 0x00000005ff097e24 */ /* 0x000fe2000f8e00ff */
[----:B------:R-:W-:Y:S01]  /*1190*/  ULEA UR22, UR7, 0xffffff80, 0x7 ;  /* 0xffffff8007167891 */ /* 0x000fe2000f8e383f */
[----:B------:R-:W-:Y:S01]  /*11a0*/  IMAD R7, R2, c[0x0][0x1b0], RZ ;  /* 0x00006c0002077a24 */ /* 0x000fe200078e02ff */
[----:B------:R-:W-:Y:S01]  /*11b0*/  IADD3 R2, R3, UR10, RZ ;  /* 0x0000000a03027c10 */ /* 0x000fe2000fffe0ff */
[----:B------:R-:W-:Y:S01]  /*11c0*/  IMAD.WIDE.U32 R8, R6, c[0x0][0x1b0], R8 ;  /* 0x00006c0006087a25 */ /* 0x000fe200078e0008 */
[----:B------:R-:W-:-:S03]  /*11d0*/  UIADD3 UR22, UR8, -UR22, URZ ;  /* 0x8000001608167290 */ /* 0x000fc6000fffe03f */
[----:B------:R-:W-:Y:S02]  /*11e0*/  IMAD R7, R6, c[0x0][0x1b4], R7 ;  /* 0x00006d0006077a24 */ /* 0x000fe400078e0207 */
[----:B------:R-:W-:Y:S01]  /*11f0*/  IMAD R0, R0, c[0x0][0x1a8], RZ ;  /* 0x00006a0000007a24 */ /* 0x000fe200078e02ff */
[----:B------:R-:W-:Y:S01]  /*1200*/  IADD3 R72, -R3, UR22, RZ ;  /* 0x0000001603487c10 */ /* 0x000fe2000fffe1ff */
[----:B------:R-:W-:Y:S02]  /*1210*/  IMAD.IADD R11, R9, 0x1, R7 ;  /* 0x00000001090b7824 */ /* 0x000fe400078e0207 */
[----:B------:R-:W-:Y:S02]  /*1220*/  IMAD.MOV.U32 R10, RZ, RZ, R8 ;  /* 0x000000ffff0a7224 */ /* 0x000fe400078e0008 */
[C---:B------:R-:W-:Y:S02]  /*1230*/  IMAD R9, R5.reuse, c[0x0][0x1ac], R0 ;  /* 0x00006b0005097a24 */ /* 0x040fe400078e0200 */
[----:B------:R-:W-:-:S04]  /*1240*/  IMAD.WIDE.U32 R10, R5, c[0x0][0x1a8], R10 ;  /* 0x00006a00050a7a25 */ /* 0x000fc800078e000a */
[----:B------:R-:W-:Y:S01]  /*1250*/  IMAD.SHL.U32 R8, R3, 0x40, RZ ;  /* 0x0000004003087824 */ /* 0x000fe200078e00ff */
[----:B------:R-:W-:Y:S01]  /*1260*/  LEA R6, P0, R10, c[0x0][0x160], 0x1 ;  /* 0x000058000a067a11 */ /* 0x000fe200078008ff */
[----:B------:R-:W-:Y:S01]  /*1270*/  IMAD.IADD R5, R11, 0x1, R9 ;  /* 0x000000010b057824 */ /* 0x000fe200078e0209 */
[-C--:B------:R-:W-:Y:S01]  /*1280*/  LEA.HI R11, R119, R116.reuse, RZ, 0x4 ;  /* 0x00000074770b7211 */ /* 0x080fe200078f20ff */
[----:B------:R-:W-:Y:S01]  /*1290*/  IMAD.MOV R7, RZ, RZ, -R4 ;  /* 0x000000ffff077224 */ /* 0x000fe200078e0a04 */
[----:B------:R-:W-:Y:S01]  /*12a0*/  LOP3.LUT R8, R8, 0x1c0, RZ, 0xc0, !PT ;  /* 0x000001c008087812 */ /* 0x000fe200078ec0ff */
[----:B------:R-:W-:Y:S01]  /*12b0*/  SHFL.IDX PT, R14, R6, RZ, 0x181f ;  /* 0x00181fff060e7589 */ /* 0x000fe200000e0000 */
[----:B------:R-:W-:Y:S01]  /*12c0*/  LEA.HI.X R0, R10, c[0x0][0x164], R5, 0x1, P0 ;  /* 0x000059000a007a11 */ /* 0x000fe200000f0c05 */
[----:B------:R-:W-:Y:S01]  /*12d0*/  IMAD R252, R7, c[0x0][0x2b8], R252 ;  /* 0x0000ae0007fc7a24 */ /* 0x000fe200078e02fc */
[----:B------:R-:W-:Y:S01]  /*12e0*/  SHF.R.U32.HI R5, RZ, 0x3, R8 ;  /* 0x00000003ff057819 */ /* 0x000fe20000011608 */
[----:B------:R-:W-:Y:S01]  /*12f0*/  SHFL.IDX PT, R12, R6, 0x1, 0x181f ;  /* 0x00381f00060c7f89 */ /* 0x000fe200000e0000 */
[----:B------:R-:W-:Y:S01]  /*1300*/  LOP3.LUT R8, R8, 0x38, R177, 0xf8, !PT ;  /* 0x0000003808087812 */ /* 0x000fe200078ef8b1 */
[----:B------:R-:W-:Y:S01]  /*1310*/  IMAD.SHL.U32 R3, R3, 0x8, RZ ;  /* 0x0000000803037824 */ /* 0x000fe200078e00ff */
[----:B------:R-:W-:Y:S01]  /*1320*/  LEA.HI R7, R119, R116, RZ, 0x6 ;  /* 0x0000007477077211 */ /* 0x000fe200078f30ff */
[----:B------:R-:W1:Y:S01]  /*1330*/  SHFL.IDX PT, R15, R0, RZ, 0x181f ;  /* 0x00181fff000f7589 */ /* 0x000e6200000e0000 */
[----:B------:R-:W-:-:S02]  /*1340*/  LOP3.LUT R8, R8, R5, RZ, 0x3c, !PT ;  /* 0x0000000508087212 */ /* 0x000fc400078e3cff */
[C---:B------:R-:W-:Y:S01]  /*1350*/  IADD3 R5, R2.reuse, 0x20, RZ ;  /* 0x0000002002057810 */ /* 0x040fe20007ffe0ff */
[----:B------:R-:W-:Y:S01]  /*1360*/  IMAD.SHL.U32 R7, R7, 0x8, RZ ;  /* 0x0000000807077824 */ /* 0x000fe200078e00ff */
[----:B------:R-:W-:Y:S02]  /*1370*/  ISETP.GE.AND P0, PT, R2, UR4, PT ;  /* 0x0000000402007c0c */ /* 0x000fe4000bf06270 */
[----:B------:R-:W-:Y:S02]  /*1380*/  ISETP.GE.AND P4, PT, R5, UR4, PT ;  /* 0x0000000405007c0c */ /* 0x000fe4000bf86270 */
[----:B------:R-:W-:Y:S01]  /*1390*/  LOP3.LUT R5, R8, 0xfffffe00, R7, 0xf8, !PT ;  /* 0xfffffe0008057812 */ /* 0x000fe200078ef807 */
[----:B------:R-:W-:Y:S01]  /*13a0*/  IMAD.WIDE.U32 R8, R252, c[0x0][0x1e0], RZ ;  /* 0x00007800fc087a25 */ /* 0x000fe200078e00ff */
[C---:B------:R-:W-:Y:S02]  /*13b0*/  IADD3 R7, R2.reuse, 0x40, RZ ;  /* 0x0000004002077810 */ /* 0x040fe40007ffe0ff */
[----:B------:R-:W-:Y:S01]  /*13c0*/  IADD3 R2, R2, 0x60, RZ ;  /* 0x0000006002027810 */ /* 0x000fe20007ffe0ff */
[----:B------:R-:W-:Y:S01]  /*13d0*/  IMAD.SHL.U32 R120, R5, 0x2, RZ ;  /* 0x0000000205787824 */ /* 0x000fe200078e00ff */
[----:B------:R-:W-:Y:S01]  /*13e0*/  SHF.R.S32.HI R36, RZ, 0x1f, R252 ;  /* 0x0000001fff247819 */ /* 0x000fe200000114fc */
[----:B------:R-:W-:Y:S01]  /*13f0*/  SHFL.IDX PT, R5, R0, 0x3, 0x181f ;  /* 0x00781f0000057f89 */ /* 0x000fe200000e0000 */
[----:B------:R-:W-:-:S02]  /*1400*/  ISETP.GE.AND P1, PT, R2, UR4, PT ;  /* 0x0000000402007c0c */ /* 0x000fc4000bf26270 */
[----:B------:R-:W-:Y:S01]  /*1410*/  SHF.R.S32.HI R4, RZ, 0x4, R11 ;  /* 0x00000004ff047819 */ /* 0x000fe2000001140b */
[----:B------:R-:W-:Y:S01]  /*1420*/  IMAD R13, R36, c[0x0][0x1e0], RZ ;  /* 0x00007800240d7a24 */ /* 0x000fe200078e02ff */
[----:B------:R-:W-:Y:S01]  /*1430*/  SHF.R.S32.HI R2, RZ, 0x1f, R53 ;  /* 0x0000001fff027819 */ /* 0x000fe20000011435 */
[----:B------:R-:W-:Y:S01]  /*1440*/  STL [R1], R120 ;  /* 0x0000007801007387 */ /* 0x000fe20000100800 */
[----:B------:R-:W-:Y:S01]  /*1450*/  LEA.HI R250, R11, R4, RZ, 0x1 ;  /* 0x000000040bfa7211 */ /* 0x000fe200078f08ff */
[----:B------:R-:W-:Y:S01]  /*1460*/  IMAD R18, R252, c[0x0][0x1e4], R13 ;  /* 0x00007900fc127a24 */ /* 0x000fe200078e020d */
[----:B------:R-:W-:Y:S01]  /*1470*/  LEA.HI R2, R2, R53, RZ, 0x3 ;  /* 0x0000003502027211 */ /* 0x000fe200078f18ff */
[----:B------:R-:W-:Y:S01]  /*1480*/  SHFL.IDX PT, R13, R0, 0x1, 0x181f ;  /* 0x00381f00000d7f89 */ /* 0x000fe200000e0000 */
[----:B------:R-:W-:Y:S01]  /*1490*/  ISETP.GE.AND P2, PT, R7, UR4, PT ;  /* 0x0000000407007c0c */ /* 0x000fe2000bf46270 */
[----:B------:R-:W-:Y:S01]  /*14a0*/  ULDC.64 UR4, c[0x0][0x1e8] ;  /* 0x00007a0000047ab9 */ /* 0x000fe20000000a00 */
[----:B------:R-:W-:Y:S01]  /*14b0*/  LOP3.LUT R250, R250, 0xfffffffe, RZ, 0xc0, !PT ;  /* 0xfffffffefafa7812 */ /* 0x000fe200078ec0ff */
[----:B------:R-:W-:Y:S01]  /*14c0*/  UIMAD.WIDE.U32 UR20, UR9, UR4, URZ ;  /* 0x00000004091472a5 */ /* 0x000fe2000f8e003f */
[----:B------:R-:W-:Y:S01]  /*14d0*/  LOP3.LUT R173, R2, 0xfffffff8, RZ, 0xc0, !PT ;  /* 0xfffffff802ad7812 */ /* 0x000fe200078ec0ff */
[----:B------:R-:W-:Y:S01]  /*14e0*/  IMAD.IADD R19, R9, 0x1, R18 ;  /* 0x0000000109137824 */ /* 0x000fe200078e0212 */
[----:B------:R-:W-:Y:S01]  /*14f0*/  UIMAD UR4, UR16, UR4, URZ ;  /* 0x00000004100472a4 */ /* 0x000fe2000f8e023f */
[----:B------:R-:W-:Y:S01]  /*1500*/  IMAD.MOV.U32 R18, RZ, RZ, R8 ;  /* 0x000000ffff127224 */ /* 0x000fe200078e0008 */
[----:B------:R-:W-:Y:S01]  /*1510*/  LOP3.LUT R11, R11, 0xfffffff0, RZ, 0xc0, !PT ;  /* 0xfffffff00b0b7812 */ /* 0x000fe200078ec0ff */
[----:B-1----:R-:W-:Y:S01]  /*1520*/  @!P0 IMAD.WIDE R16, R177, 0x2, R14 ;  /* 0x00000002b1108825 */ /* 0x002fe200078e020e */
[----:B------:R-:W-:Y:S01]  /*1530*/  SHFL.IDX PT, R8, R6, 0x2, 0x181f ;  /* 0x00581f0006087f89 */ /* 0x000fe200000e0000 */
[----:B------:R-:W-:Y:S01]  /*1540*/  UIMAD UR4, UR9, UR5, UR4 ;  /* 0x00000005090472a4 */ /* 0x000fe2000f8e0204 */
[----:B------:R-:W-:Y:S01]  /*1550*/  SHF.R.S32.HI R175, RZ, 0x1f, R173 ;  /* 0x0000001fffaf7819 */ /* 0x000fe200000114ad */
[----:B------:R-:W-:Y:S01]  /*1560*/  IMAD.IADD R250, R4, 0x1, -R250 ;  /* 0x0000000104fa7824 */ /* 0x000fe200078e0afa */
[----:B------:R1:W3:Y:S01]  /*1570*/  SHFL.IDX PT, R9, R0, 0x2, 0x181f ;  /* 0x00581f0000097f89 */ /* 0x0002e200000e0000 */
[----:B------:R-:W-:Y:S01]  /*1580*/  @!P0 IMAD.WIDE R20, R173, 0x2, R14 ;  /* 0x00000002ad148825 */ /* 0x000fe200078e020e */
[----:B------:R-:W-:-:S02]  /*1590*/  UIADD3 UR17, UR21, UR4, URZ ;  /* 0x0000000415117290 */ /* 0x000fc4000fffe03f */
[----:B------:R-:W4:Y:S01]  /*15a0*/  SHFL.IDX PT, R4, R6, 0x3, 0x181f ;  /* 0x00781f0006047f89 */ /* 0x000f2200000e0000 */
[----:B------:R-:W-:Y:S01]  /*15b0*/  IMAD.IADD R11, R116, 0x1, -R11 ;  /* 0x00000001740b7824 */ /* 0x000fe200078e0a0b */
[----:B------:R-:W-:Y:S02]  /*15c0*/  ULDC.64 UR4, c[0x0][0x210] ;  /* 0x0000840000047ab9 */ /* 0x000fe40000000a00 */
[----:B------:R5:W-:Y:S01]  /*15d0*/  @!P0 LDGSTS.E.BYPASS.LTC128B.128 [R120+0x100], [R16.64], !P6 ;  /* 0x0010000010788fae */ /* 0x000be2000f101d4e */
[----:B------:R-:W-:Y:S01]  /*15e0*/  UIMAD UR16, UR16, UR4, URZ ;  /* 0x00000004101072a4 */ /* 0x000fe2000f8e023f */
[----:B------:R-:W-:Y:S01]  /*15f0*/  SHF.R.S32.HI R2, RZ, 0x1f, R11 ;  /* 0x0000001fff027819 */ /* 0x000fe2000001140b */
[----:B------:R-:W-:Y:S01]  /*1600*/  UIMAD.WIDE.U32 UR24, UR9, UR4, URZ ;  /* 0x00000004091872a5 */ /* 0x000fe2000f8e003f */
[----:B------:R5:W-:Y:S01]  /*1610*/  @!P0 LDGSTS.E.BYPASS.LTC128B.128 [R120+0x4100], [R20.64], !P5 ;  /* 0x0410000014788fae */ /* 0x000be2000e901d4e */
[----:B------:R-:W-:Y:S01]  /*1620*/  UIMAD UR16, UR9, UR5, UR16 ;  /* 0x00000005091072a4 */ /* 0x000fe2000f8e0210 */
[----:B------:R-:W-:-:S02]  /*1630*/  LEA.HI R2, R2, R11, RZ, 0x3 ;  /* 0x0000000b02027211 */ /* 0x000fc400078f18ff */
[----:B------:R-:W-:Y:S01]  /*1640*/  STL [R1+0x28], R173 ;  /* 0x000028ad01007387 */ /* 0x000fe20000100800 */
[----:B------:R-:W-:Y:S01]  /*1650*/  UIADD3 UR16, UR25, UR16, URZ ;  /* 0x0000001019107290 */ /* 0x000fe2000fffe03f */
[----:B-1----:R-:W-:Y:S01]  /*1660*/  LOP3.LUT R0, R2, 0xfffffff8, RZ, 0xc0, !PT ;  /* 0xfffffff802007812 */ /* 0x002fe200078ec0ff */
[----:B---3--:R-:W-:-:S04]  /*1670*/  @!P2 IMAD.WIDE R24, R173, 0x2, R8 ;  /* 0x00000002ad18a825 */ /* 0x008fc800078e0208 */
[----:B------:R-:W-:Y:S02]  /*1680*/  IMAD.IADD R0, R11, 0x1, -R0 ;  /* 0x000000010b007824 */ /* 0x000fe400078e0a00 */
[----:B----4-:R-:W-:-:S04]  /*1690*/  @!P1 IMAD.WIDE R22, R177, 0x2, R4 ;  /* 0x00000002b1169825 */ /* 0x010fc800078e0204 */
[----:B-----5:R-:W-:-:S04]  /*16a0*/  @!P4 IMAD.WIDE R16, R177, 0x2, R12 ;  /* 0x00000002b110c825 */ /* 0x020fc800078e020c */
[----:B------:R-:W-:Y:S01]  /*16b0*/  @!P4 IMAD.WIDE R20, R173, 0x2, R12 ;  /* 0x00000002ad14c825 */ /* 0x000fe200078e020c */
[----:B------:R1:W-:Y:S04]  /*16c0*/  @!P4 LDGSTS.E.BYPASS.LTC128B.128 [R120+0x1100], [R16.64], !P6 ;  /* 0x011000001078cfae */ /* 0x0003e8000f101d4e */
[----:B------:R3:W-:Y:S01]  /*16d0*/  @!P4 LDGSTS.E.BYPASS.LTC128B.128 [R120+0x5100], [R20.64], !P5 ;  /* 0x051000001478cfae */ /* 0x0007e2000e901d4e */
[----:B------:R-:W-:-:S04]  /*16e0*/  ISETP.GE.AND P4, PT, R53, c[0x0][0x1d4], PT ;  /* 0x0000750035007a0c */ /* 0x000fc80003f86270 */
[----:B------:R-:W-:Y:S01]  /*16f0*/  SEL R121, RZ, 0x10, P4 ;  /* 0x00000010ff797807 */ /* 0x000fe20002000000 */
[----:B-1----:R-:W-:-:S04]  /*1700*/  @!P1 IMAD.WIDE R16, R173, 0x2, R4 ;  /* 0x00000002ad109825 */ /* 0x002fc800078e0204 */
[----:B------:R-:W-:Y:S02]  /*1710*/  IMAD.SHL.U32 R4, R0, 0x40, RZ ;  /* 0x0000004000047824 */ /* 0x000fe400078e00ff */
[----:B------:R-:W-:-:S03]  /*1720*/  IMAD.SHL.U32 R5, R250, 0x8, RZ ;  /* 0x00000008fa057824 */ /* 0x000fc600078e00ff */
[----:B------:R-:W-:-:S04]  /*1730*/  LOP3.LUT R4, R4, 0x1c0, RZ, 0xc0, !PT ;  /* 0x000001c004047812 */ /* 0x000fc800078ec0ff */
[----:B------:R-:W-:Y:S02]  /*1740*/  LOP3.LUT R5, R4, 0x8, R5, 0xf8, !PT ;  /* 0x0000000804057812 */ /* 0x000fe400078ef805 */
[----:B------:R-:W-:-:S04]  /*1750*/  SHF.R.U32.HI R4, RZ, 0x3, R4 ;  /* 0x00000003ff047819 */ /* 0x000fc80000011604 */
[----:B------:R-:W-:Y:S01]  /*1760*/  LOP3.LUT R4, R5, R4, RZ, 0x3c, !PT ;  /* 0x0000000405047212 */ /* 0x000fe200078e3cff */
[----:B------:R-:W-:Y:S01]  /*1770*/  IMAD.SHL.U32 R5, R48, 0x40, RZ ;  /* 0x0000004030057824 */ /* 0x000fe200078e00ff */
[----:B--2---:R-:W-:Y:S01]  /*1780*/  SHF.R.S32.HI R49, RZ, 0x1f, R251 ;  /* 0x0000001fff317819 */ /* 0x004fe200000114fb */
[----:B------:R-:W-:-:S04]  /*1790*/  IMAD.WIDE.U32 R18, R251, c[0x0][0x1f0], R18 ;  /* 0x00007c00fb127a25 */ /* 0x000fc800078e0012 */
[----:B------:R-:W-:Y:S01]  /*17a0*/  IMAD R14, R49, c[0x0][0x1f0], RZ ;  /* 0x00007c00310e7a24 */ /* 0x000fe200078e02ff */
[----:B------:R-:W-:-:S03]  /*17b0*/  IADD3 R7, P0, R18, UR20, RZ ;  /* 0x0000001412077c10 */ /* 0x000fc6000ff1e0ff */
[----:B------:R-:W-:-:S05]  /*17c0*/  IMAD R14, R251, c[0x0][0x1f4], R14 ;  /* 0x00007d00fb0e7a24 */ /* 0x000fca00078e020e */
[----:B------:R-:W-:Y:S01]  /*17d0*/  IADD3.X R14, R19, UR17, R14, P0, !PT ;  /* 0x00000011130e7c10 */ /* 0x000fe200087fe40e */
[----:B------:R-:W-:Y:S01]  /*17e0*/  @!P2 IMAD.WIDE R18, R177, 0x2, R8 ;  /* 0x00000002b112a825 */ /* 0x000fe200078e0208 */
[----:B------:R-:W-:-:S04]  /*17f0*/  LEA R15, P0, R7, c[0x0][0x1c8], 0x1 ;  /* 0x00007200070f7a11 */ /* 0x000fc800078008ff */
[----:B------:R-:W-:Y:S01]  /*1800*/  LEA.HI.X R14, R7, c[0x0][0x1cc], R14, 0x1, P0 ;  /* 0x00007300070e7a11 */ /* 0x000fe200000f0c0e */
[----:B------:R-:W-:Y:S01]  /*1810*/  SHFL.IDX PT, R12, R15, RZ, 0x181f ;  /* 0x00181fff0f0c7589 */ /* 0x000fe200000e0000 */
[----:B------:R-:W-:-:S03]  /*1820*/  ISETP.GT.AND P0, PT, R72, 0x60, PT ;  /* 0x000000604800780c */ /* 0x000fc60003f04270 */
[----:B------:R-:W1:Y:S04]  /*1830*/  SHFL.IDX PT, R13, R14, RZ, 0x181f ;  /* 0x00181fff0e0d7589 */ /* 0x000e6800000e0000 */
[----:B------:R-:W-:Y:S04]  /*1840*/  SHFL.IDX PT, R10, R15, 0x1, 0x181f ;  /* 0x00381f000f0a7f89 */ /* 0x000fe800000e0000 */
[----:B------:R-:W-:Y:S04]  /*1850*/  SHFL.IDX PT, R11, R14, 0x1, 0x181f ;  /* 0x00381f000e0b7f89 */ /* 0x000fe800000e0000 */
[----:B------:R-:W-:Y:S04]  /*1860*/  SHFL.IDX PT, R8, R15, 0x2, 0x181f ;  /* 0x00581f000f087f89 */ /* 0x000fe800000e0000 */
[----:B------:R-:W3:Y:S04]  /*1870*/  SHFL.IDX PT, R9, R14, 0x2, 0x181f ;  /* 0x00581f000e097f89 */ /* 0x000ee800000e0000 */
[----:B------:R-:W-:Y:S04]  /*1880*/  SHFL.IDX PT, R6, R15, 0x3, 0x181f ;  /* 0x00781f000f067f89 */ /* 0x000fe800000e0000 */
[----:B------:R1:W2:Y:S04]  /*1890*/  SHFL.IDX PT, R7, R14, 0x3, 0x181f ;  /* 0x00781f000e077f89 */ /* 0x0002a800000e0000 */
[----:B------:R4:W-:Y:S04]  /*18a0*/  @!P2 LDGSTS.E.BYPASS.LTC128B.128 [R120+0x2100], [R18.64], !P6 ;  /* 0x021000001278afae */ /* 0x0009e8000f101d4e */
[----:B------:R5:W-:Y:S01]  /*18b0*/  @!P2 LDGSTS.E.BYPASS.LTC128B.128 [R120+0x6100], [R24.64], !P5 ;  /* 0x061000001878afae */ /* 0x000be2000e901d4e */
[----:B------:R-:W-:-:S03]  /*18c0*/  ISETP.GE.AND P2, PT, R72, 0x21, PT ;  /* 0x000000214800780c */ /* 0x000fc60003f46270 */
[----:B------:R2:W-:Y:S01]  /*18d0*/  @!P1 LDGSTS.E.BYPASS.LTC128B.128 [R120+0x3100], [R22.64], !P6 ;  /* 0x0310000016789fae */ /* 0x0005e2000f101d4e */
[----:B------:R-:W-:-:S03]  /*18e0*/  ISETP.GE.AND P6, PT, R72, 0x1, PT ;  /* 0x000000014800780c */ /* 0x000fc60003fc6270 */
[----:B------:R2:W-:Y:S01]  /*18f0*/  @!P1 LDGSTS.E.BYPASS.LTC128B.128 [R120+0x7100], [R16.64], !P5 ;  /* 0x0710000010789fae */ /* 0x0005e2000e901d4e */
[----:B------:R-:W-:Y:S02]  /*1900*/  ISETP.GE.AND P1, PT, R72, 0x41, PT ;  /* 0x000000414800780c */ /* 0x000fe40003f26270 */
[C---:B------:R-:W-:Y:S01]  /*1910*/  ISETP.GE.AND P5, PT, R177.reuse, c[0x0][0x1d4], PT ;  /* 0x00007500b1007a0c */ /* 0x040fe20003fa6270 */
[----:B------:R-:W0:Y:S06]  /*1920*/  LDGDEPBAR ;  /* 0x00000000000079af */ /* 0x000e2c0000000000 */
[----:B-1----:R-:W-:-:S04]  /*1930*/  @P6 IMAD.WIDE R14, R177, 0x2, R12 ;  /* 0x00000002b10e6825 */ /* 0x002fc800078e020c */
[C---:B---3--:R-:W-:Y:S02]  /*1940*/  @P1 IMAD.WIDE R20, R173.reuse, 0x2, R8 ;  /* 0x00000002ad141825 */ /* 0x048fe400078e0208 */
[----:B------:R1:W-:Y:S02]  /*1950*/  @P6 LDGSTS.E.BYPASS.LTC128B.128 [R120+0x8100], [R14.64], !P5 ;  /* 0x081000000e786fae */ /* 0x0003e4000e901d4e */
[----:B----4-:R-:W-:-:S04]  /*1960*/  @P2 IMAD.WIDE R18, R173, 0x2, R10 ;  /* 0x00000002ad122825 */ /* 0x010fc800078e020a */
[----:B--2---:R-:W-:-:S04]  /*1970*/  @P6 IMAD.WIDE R16, R173, 0x2, R12 ;  /* 0x00000002ad106825 */ /* 0x004fc800078e020c */
[C---:B------:R-:W-:Y:S01]  /*1980*/  @P2 IMAD.WIDE R12, R177.reuse, 0x2, R10 ;  /* 0x00000002b10c2825 */ /* 0x040fe200078e020a */
[----:B------:R2:W-:Y:S03]  /*1990*/  @P6 LDGSTS.E.BYPASS.LTC128B.128 [R120+0xc100], [R16.64], !P4 ;  /* 0x0c10000010786fae */ /* 0x0005e6000e101d4e */
[C---:B------:R-:W-:Y:S01]  /*19a0*/  @P1 IMAD.WIDE R10, R177.reuse, 0x2, R8 ;  /* 0x00000002b10a1825 */ /* 0x040fe200078e0208 */
[----:B------:R3:W-:Y:S03]  /*19b0*/  @P2 LDGSTS.E.BYPASS.LTC128B.128 [R120+0x9100], [R12.64], !P5 ;  /* 0x091000000c782fae */ /* 0x0007e6000e901d4e */
[--C-:B------:R-:W-:Y:S01]  /*19c0*/  @P0 IMAD.WIDE R8, R177, 0x2, R6.reuse ;  /* 0x00000002b1080825 */ /* 0x100fe200078e0206 */
[----:B------:R2:W-:Y:S03]  /*19d0*/  @P2 LDGSTS.E.BYPASS.LTC128B.128 [R120+0xd100], [R18.64], !P4 ;  /* 0x0d10000012782fae */ /* 0x0005e6000e101d4e */
[----:B------:R-:W-:Y:S01]  /*19e0*/  @P0 IMAD.WIDE R6, R173, 0x2, R6 ;  /* 0x00000002ad060825 */ /* 0x000fe200078e0206 */
[----:B------:R4:W-:Y:S04]  /*19f0*/  @P1 LDGSTS.E.BYPASS.LTC128B.128 [R120+0xa100], [R10.64], !P5 ;  /* 0x0a1000000a781fae */ /* 0x0009e8000e901d4e */
[----:B------:R1:W-:Y:S01]  /*1a00*/  @P1 LDGSTS.E.BYPASS.LTC128B.128 [R120+0xe100], [R20.64], !P4 ;  /* 0x0e10000014781fae */ /* 0x0003e2000e101d4e */
[----:B------:R-:W-:-:S03]  /*1a10*/  R2P PR, R0, 0x6 ;  /* 0x0000000600007804 */ /* 0x000fc60000000000 */
[----:B------:R4:W-:Y:S04]  /*1a20*/  @P0 LDGSTS.E.BYPASS.LTC128B.128 [R120+0xb100], [R8.64], !P5 ;  /* 0x0b10000008780fae */ /* 0x0009e8000e901d4e */
[----:B------:R1:W-:Y:S01]  /*1a30*/  @P0 LDGSTS.E.BYPASS.LTC128B.128 [R120+0xf100], [R6.64], !P4 ;  /* 0x0f10000006780fae */ /* 0x0003e2000e101d4e */
[----:B------:R-:W-:-:S03]  /*1a40*/  LOP3.LUT P0, RZ, R48, 0x2, RZ, 0xc0, !PT ;  /* 0x0000000230ff7812 */ /* 0x000fc6000780c0ff */
[----:B------:R-:W0:Y:S01]  /*1a50*/  LDGDEPBAR ;  /* 0x00000000000079af */ /* 0x000e220000000000 */
[----:B---3--:R-:W-:Y:S01]  /*1a60*/  IMAD.SHL.U32 R13, R2, 0x40, RZ ;  /* 0x00000040020d7824 */ /* 0x008fe200078e00ff */
[----:B------:R-:W-:Y:S01]  /*1a70*/  LOP3.LUT R12, R5, 0x1c0, RZ, 0xc0, !PT ;  /* 0x000001c0050c7812 */ /* 0x000fe200078ec0ff */
[----:B------:R-:W-:-:S03]  /*1a80*/  IMAD.MOV.U32 R5, RZ, RZ, 0x10 ;  /* 0x00000010ff057424 */ /* 0x000fc600078e00ff */
[----:B------:R-:W-:Y:S02]  /*1a90*/  LOP3.LUT R2, R4, 0xfffffe00, R13, 0xf8, !PT ;  /* 0xfffffe0004027812 */ /* 0x000fe400078ef80d */
[----:B------:R-:W-:Y:S02]  /*1aa0*/  LOP3.LUT R3, R12, 0x8, R3, 0xf8, !PT ;  /* 0x000000080c037812 */ /* 0x000fe400078ef803 */
[----:B------:R-:W-:Y:S02]  /*1ab0*/  SHF.R.U32.HI R4, RZ, 0x3, R12 ;  /* 0x00000003ff047819 */ /* 0x000fe4000001160c */
[----:B------:R-:W-:Y:S02]  /*1ac0*/  SEL R5, R5, 0xfffffff0, !P1 ;  /* 0xfffffff005057807 */ /* 0x000fe40004800000 */
[----:B------:R-:W-:-:S05]  /*1ad0*/  LOP3.LUT R3, R3, R4, RZ, 0x3c, !PT ;  /* 0x0000000403037212 */ /* 0x000fca00078e3cff */
[----:B------:R-:W-:Y:S01]  /*1ae0*/  IMAD R250, R250, 0x200, R3 ;  /* 0x00000200fafa7824 */ /* 0x000fe200078e0203 */
[----:B------:R-:W-:Y:S01]  /*1af0*/  SEL R3, R52, 0xffffffe0, !P2 ;  /* 0xffffffe034037807 */ /* 0x000fe20005000000 */
[----:B-1----:R-:W-:Y:S01]  /*1b00*/  IMAD R7, R117, 0x400, R2 ;  /* 0x0000040075077824 */ /* 0x002fe200078e0202 */
[----:B------:R-:W-:-:S04]  /*1b10*/  DEPBAR.LE SB0, 0x1 ;  /* 0x000080400000791a */ /* 0x000fc80000000000 */
[C---:B------:R-:W-:Y:S01]  /*1b20*/  LEA R4, R7.reuse, 0x100, 0x1 ;  /* 0x0000010007047811 */ /* 0x040fe200078e08ff */
[----:B------:R-:W-:Y:S01]  /*1b30*/  IMAD.SHL.U32 R7, R7, 0x2, RZ ;  /* 0x0000000207077824 */ /* 0x000fe200078e00ff */
[----:B------:R-:W-:Y:S01]  /*1b40*/  BAR.SYNC.DEFER_BLOCKING 0x0 ;  /* 0x0000000000007b1d */ /* 0x000fe20000010000 */
[----:B------:R-:W-:Y:S01]  /*1b50*/  IMAD.SHL.U32 R250, R250, 0x2, RZ ;  /* 0x00000002fafa7824 */ /* 0x000fe200078e00ff */
[----:B------:R-:W-:Y:S01]  /*1b60*/  LOP3.LUT P2, RZ, R48, 0x4, RZ, 0xc0, !PT ;  /* 0x0000000430ff7812 */ /* 0x000fe2000784c0ff */
[--C-:B------:R-:W-:Y:S02]  /*1b70*/  IMAD R6, R5, 0x2, R4.reuse ;  /* 0x0000000205067824 */ /* 0x100fe400078e0204 */
[C---:B------:R-:W-:Y:S01]  /*1b80*/  IMAD R4, R3.reuse, 0x2, R4 ;  /* 0x0000000203047824 */ /* 0x040fe200078e0204 */
[C---:B------:R-:W-:Y:S01]  /*1b90*/  IADD3 R249, R250.reuse, 0x8120, RZ ;  /* 0x00008120faf97810 */ /* 0x040fe20007ffe0ff */
[----:B------:R-:W-:Y:S01]  /*1ba0*/  IMAD R0, R3, 0x2, R6 ;  /* 0x0000000203007824 */ /* 0x000fe200078e0206 */
[----:B------:R-:W-:Y:S04]  /*1bb0*/  LDSM.16.M88.4 R136, [R7+0x100] ;  /* 0x000100000788783b */ /* 0x000fe80000000200 */
[----:B------:R-:W-:Y:S04]  /*1bc0*/  LDSM.16.M88.4 R212, [R7+0x4100] ;  /* 0x0041000007d4783b */ /* 0x000fe80000000200 */
[----:B------:R-:W-:Y:S04]  /*1bd0*/  LDSM.16.M88.4 R168, [R6] ;  /* 0x0000000006a8783b */ /* 0x000fe80000000200 */
[----:B------:R1:W-:Y:S04]  /*1be0*/  LDSM.16.M88.4 R216, [R6+0x4000] ;  /* 0x0040000006d8783b */ /* 0x0003e80000000200 */
[----:B------:R-:W-:Y:S04]  /*1bf0*/  LDSM.16.M88.4 R204, [R4] ;  /* 0x0000000004cc783b */ /* 0x000fe80000000200 */
[----:B------:R-:W-:Y:S04]  /*1c00*/  LDSM.16.M88.4 R220, [R4+0x4000] ;  /* 0x0040000004dc783b */ /* 0x000fe80000000200 */
[----:B------:R-:W-:Y:S04]  /*1c10*/  LDSM.16.M88.4 R208, [R0] ;  /* 0x0000000000d0783b */ /* 0x000fe80000000200 */
[----:B------:R3:W-:Y:S04]  /*1c20*/  LDSM.16.M88.4 R224, [R0+0x4000] ;  /* 0x0040000000e0783b */ /* 0x0007e80000000200 */
[----:B------:R-:W-:Y:S01]  /*1c30*/  BAR.SYNC.DEFER_BLOCKING 0x0 ;  /* 0x0000000000007b1d */ /* 0x000fe20000010000 */
[----:B-1----:R-:W-:-:S04]  /*1c40*/  IADD3 R6, R250, 0x8100, RZ ;  /* 0x00008100fa067810 */ /* 0x002fc80007ffe0ff */
[----:B------:R-:W-:Y:S01]  /*1c50*/  @P0 IADD3 R249, R6, -0x20, RZ ;  /* 0xffffffe006f90810 */ /* 0x000fe20007ffe0ff */
[----:B------:R-:W-:-:S03]  /*1c60*/  IMAD.WIDE.U32 R6, R252, c[0x0][0x208], RZ ;  /* 0x00008200fc067a25 */ /* 0x000fc600078e00ff */
[C---:B------:R-:W-:Y:S02]  /*1c70*/  IADD3 R243, R249.reuse, 0x800, RZ ;  /* 0x00000800f9f37810 */ /* 0x040fe40007ffe0ff */
[C---:B------:R-:W-:Y:S02]  /*1c80*/  IADD3 R242, R249.reuse, 0x1000, RZ ;  /* 0x00001000f9f27810 */ /* 0x040fe40007ffe0ff */
[C---:B------:R-:W-:Y:S02]  /*1c90*/  IADD3 R241, R249.reuse, 0x1800, RZ ;  /* 0x00001800f9f17810 */ /* 0x040fe40007ffe0ff */
[----:B------:R-:W-:Y:S01]  /*1ca0*/  IADD3 R240, R249, 0x2000, RZ ;  /* 0x00002000f9f07810 */ /* 0x000fe20007ffe0ff */
[----:B---3--:R-:W-:Y:S01]  /*1cb0*/  IMAD R0, R49, c[0x0][0x218], RZ ;  /* 0x0000860031007a24 */ /* 0x008fe200078e02ff */
[C---:B------:R-:W-:Y:S02]  /*1cc0*/  IADD3 R239, R249.reuse, 0x2800, RZ ;  /* 0x00002800f9ef7810 */ /* 0x040fe40007ffe0ff */
[----:B------:R-:W-:Y:S01]  /*1cd0*/  IADD3 R238, R249, 0x3000, RZ ;  /* 0x00003000f9ee7810 */ /* 0x000fe20007ffe0ff */
[----:B------:R-:W-:-:S04]  /*1ce0*/  DEPBAR.LE SB0, 0x0 ;  /* 0x000080000000791a */ /* 0x000fc80000000000 */
[----:B------:R-:W-:Y:S01]  /*1cf0*/  BAR.SYNC.DEFER_BLOCKING 0x0 ;  /* 0x0000000000007b1d */ /* 0x000fe20000010000 */
[C---:B------:R-:W-:Y:S02]  /*1d00*/  IADD3 R237, R249.reuse, 0x3800, RZ ;  /* 0x00003800f9ed7810 */ /* 0x040fe40007ffe0ff */
[C---:B------:R-:W-:Y:S02]  /*1d10*/  IADD3 R235, R249.reuse, 0x4000, RZ ;  /* 0x00004000f9eb7810 */ /* 0x040fe40007ffe0ff */
[C---:B------:R-:W-:Y:S02]  /*1d20*/  IADD3 R234, R249.reuse, 0x4800, RZ ;  /* 0x00004800f9ea7810 */ /* 0x040fe40007ffe0ff */
[C---:B------:R-:W-:Y:S02]  /*1d30*/  IADD3 R233, R249.reuse, 0x5000, RZ ;  /* 0x00005000f9e97810 */ /* 0x040fe40007ffe0ff */
[C---:B------:R-:W-:Y:S02]  /*1d40*/  IADD3 R232, R249.reuse, 0x5800, RZ ;  /* 0x00005800f9e87810 */ /* 0x040fe40007ffe0ff */
[----:B------:R-:W-:-:S02]  /*1d50*/  IADD3 R231, R249, 0x6000, RZ ;  /* 0x00006000f9e77810 */ /* 0x000fc40007ffe0ff */
[C---:B------:R-:W-:Y:S02]  /*1d60*/  IADD3 R230, R249.reuse, 0x6800, RZ ;  /* 0x00006800f9e67810 */ /* 0x040fe40007ffe0ff */
[C---:B------:R-:W-:Y:S02]  /*1d70*/  IADD3 R229, R249.reuse, 0x7000, RZ ;  /* 0x00007000f9e57810 */ /* 0x040fe40007ffe0ff */
[----:B------:R-:W-:Y:S01]  /*1d80*/  IADD3 R228, R249, 0x7800, RZ ;  /* 0x00007800f9e47810 */ /* 0x000fe20007ffe0ff */
[----:B------:R-:W1:Y:S04]  /*1d90*/  LDSM.16.M88.4 R12, [R250+0x8900] ;  /* 0x00890000fa0c783b */ /* 0x000e680000000200 */
[----:B--2---:R-:W-:Y:S04]  /*1da0*/  LDSM.16.M88.4 R16, [R249+0x800] ;  /* 0x00080000f910783b */ /* 0x004fe80000000200 */
[----:B----4-:R-:W-:Y:S04]  /*1db0*/  LDSM.16.M88.4 R8, [R250+0x9900] ;  /* 0x00990000fa08783b */ /* 0x010fe80000000200 */
[----:B------:R-:W2:Y:S04]  /*1dc0*/  LDSM.16.M88.4 R32, [R250+0x8100] ;  /* 0x00810000fa20783b */ /* 0x000ea80000000200 */
[----:B-----5:R-:W3:Y:S04]  /*1dd0*/  LDSM.16.M88.4 R24, [R249] ;  /* 0x00000000f918783b */ /* 0x020ee80000000200 */
[----:B------:R-:W4:Y:S04]  /*1de0*/  LDSM.16.M88.4 R20, [R250+0x9100] ;  /* 0x00910000fa14783b */ /* 0x000f280000000200 */
        /* <DEDUP_REMOVED lines=8> */
[C---:B------:R-:W-:Y:S07]  /*1e70*/  HMMA.16816.F32 R28, R168.reuse, R16, R28 ;  /* 0x00000010a81c723c */ /* 0x040fee000000181c */
[----:B------:R-:W-:Y:S01]  /*1e80*/  IMAD R17, R36, c[0x0][0x208], RZ ;  /* 0x0000820024117a24 */ /* 0x000fe200078e02ff */
[----:B------:R-:W-:Y:S01]  /*1e90*/  HMMA.16816.F32 R12, R168, R18, R12 ;  /* 0x00000012a80c723c */ /* 0x000fe2000000180c */
[----:B------:R-:W1:Y:S02]  /*1ea0*/  LDSM.16.M88.4 R36, [R249+0x1800] ;  /* 0x00180000f924783b */ /* 0x000e640000000200 */
[----:B------:R-:W-:-:S04]  /*1eb0*/  IMAD R17, R252, c[0x0][0x20c], R17 ;  /* 0x00008300fc117a24 */ /* 0x000fc800078e0211 */
[----:B------:R-:W-:Y:S01]  /*1ec0*/  IMAD.IADD R7, R7, 0x1, R17 ;  /* 0x0000000107077824 */ /* 0x000fe200078e0211 */
[----:B------:R-:W-:Y:S03]  /*1ed0*/  HMMA.16816.F32 R32, R136, R34, RZ ;  /* 0x000000228820723c */ /* 0x000fe600000018ff */
[----:B------:R-:W-:-:S05]  /*1ee0*/  IMAD.WIDE.U32 R6, R251, c[0x0][0x218], R6 ;  /* 0x00008600fb067a25 */ /* 0x000fca00078e0006 */
[----:B------:R-:W-:Y:S01]  /*1ef0*/  HMMA.16816.F32 R16, R136, R8, RZ ;  /* 0x000000088810723c */ /* 0x000fe200000018ff */
[----:B------:R-:W-:-:S06]  /*1f00*/  IADD3 R51, P0, R6, UR24, RZ ;  /* 0x0000001806337c10 */ /* 0x000fcc000ff1e0ff */
[----:B------:R-:W-:Y:S01]  /*1f10*/  IMAD R9, R251, c[0x0][0x21c], R0 ;  /* 0x00008700fb097a24 */ /* 0x000fe200078e0200 */
[C---:B---3--:R-:W-:Y:S04]  /*1f20*/  HMMA.16816.F32 R40, R168.reuse, R24, R40 ;  /* 0x00000018a828723c */ /* 0x048fe80000001828 */
[----:B------:R-:W-:Y:S02]  /*1f30*/  IADD3.X R6, R7, UR16, R9, P0, !PT ;  /* 0x0000001007067c10 */ /* 0x000fe400087fe409 */
[C---:B------:R-:W-:Y:S02]  /*1f40*/  LEA R56, P0, R51.reuse, c[0x0][0x1f8], 0x1 ;  /* 0x00007e0033387a11 */ /* 0x040fe400078008ff */
[----:B------:R-:W-:Y:S02]  /*1f50*/  HMMA.16816.F32 R32, R168, R26, R32 ;  /* 0x0000001aa820723c */ /* 0x000fe40000001820 */
[----:B------:R-:W-:Y:S01]  /*1f60*/  LEA.HI.X R51, R51, c[0x0][0x1fc], R6, 0x1, P0 ;  /* 0x00007f0033337a11 */ /* 0x000fe200000f0c06 */
[----:B------:R-:W2:Y:S01]  /*1f70*/  SHFL.IDX PT, R82, R56, RZ, 0x181f ;  /* 0x00181fff38527589 */ /* 0x000ea200000e0000 */
[----:B------:R-:W-:-:S03]  /*1f80*/  IMAD.WIDE R6, R177, 0x2, RZ ;  /* 0x00000002b1067825 */ /* 0x000fc600078e02ff */
[----:B------:R-:W3:Y:S01]  /*1f90*/  SHFL.IDX PT, R74, R56, 0x1, 0x181f ;  /* 0x00381f00384a7f89 */ /* 0x000ee200000e0000 */
[----:B----4-:R-:W-:Y:S03]  /*1fa0*/  HMMA.16816.F32 R24, R136, R20, RZ ;  /* 0x000000148818723c */ /* 0x010fe600000018ff */
[----:B------:R-:W4:Y:S04]  /*1fb0*/  SHFL.IDX PT, R92, R56, 0x2, 0x181f ;  /* 0x00581f00385c7f89 */ /* 0x000f2800000e0000 */
[----:B------:R-:W5:Y:S01]  /*1fc0*/  SHFL.IDX PT, R50, R51, RZ, 0x181f ;  /* 0x00181fff33327589 */ /* 0x000f6200000e0000 */
[----:B-1----:R-:W-:Y:S03]  /*1fd0*/  HMMA.16816.F32 R16, R168, R36, R16 ;  /* 0x00000024a810723c */ /* 0x002fe60000001810 */
[----:B------:R-:W1:Y:S04]  /*1fe0*/  SHFL.IDX PT, R94, R56, 0x3, 0x181f ;  /* 0x00781f00385e7f89 */ /* 0x000e6800000e0000 */
[----:B------:R-:W1:Y:S01]  /*1ff0*/  SHFL.IDX PT, R49, R51, 0x1, 0x181f ;  /* 0x00381f0033317f89 */ /* 0x000e6200000e0000 */
[----:B------:R-:W-:Y:S01]  /*2000*/  IMAD.WIDE R36, R173, 0x2, RZ ;  /* 0x00000002ad247825 */ /* 0x000fe200078e02ff */
[----:B------:R-:W-:Y:S02]  /*2010*/  HMMA.16816.F32 R20, R136, R22, RZ ;  /* 0x000000168814723c */ /* 0x000fe400000018ff */
[----:B------:R-:W1:Y:S01]  /*2020*/  SHFL.IDX PT, R4, R51, 0x2, 0x181f ;  /* 0x00581f0033047f89 */ /* 0x000e6200000e0000 */
[----:B--2---:R-:W-:-:S03]  /*2030*/  IADD3 R54, P0, R82, R6, RZ ;  /* 0x0000000652367210 */ /* 0x004fc60007f1e0ff */
[----:B------:R-:W2:Y:S01]  /*2040*/  SHFL.IDX PT, R0, R51, 0x3, 0x181f ;  /* 0x00781f0033007f89 */ /* 0x000ea200000e0000 */
[C---:B---3--:R-:W-:Y:S01]  /*2050*/  IADD3 R80, P6, R6.reuse, R74, RZ ;  /* 0x0000004a06507210 */ /* 0x048fe20007fde0ff */
[----:B------:R-:W-:Y:S01]  /*2060*/  HMMA.16816.F32 R8, R136, R10, RZ ;  /* 0x0000000a8808723c */ /* 0x000fe200000018ff */
[----:B----4-:R-:W-:Y:S01]  /*2070*/  IADD3 R96, P1, R6, R92, RZ ;  /* 0x0000005c06607210 */ /* 0x010fe20007f3e0ff */
[----:B------:R-:W3:Y:S01]  /*2080*/  LDSM.16.M88.4 R56, [R250+0xa900] ;  /* 0x00a90000fa38783b */ /* 0x000ee20000000200 */
[----:B-----5:R-:W-:-:S05]  /*2090*/  IMAD.X R55, R50, 0x1, R7, P0 ;  /* 0x0000000132377824 */ /* 0x020fca00000e0607 */
[----:B------:R-:W-:Y:S01]  /*20a0*/  HMMA.16816.F32 R24, R168, R44, R24 ;  /* 0x0000002ca818723c */ /* 0x000fe20000001818 */
[----:B-1----:R-:W-:Y:S01]  /*20b0*/  IADD3 R6, P0, R6, R94, RZ ;  /* 0x0000005e06067210 */ /* 0x002fe20007f1e0ff */
[----:B------:R-:W-:Y:S01]  /*20c0*/  IMAD.X R81, R7, 0x1, R49, P6 ;  /* 0x0000000107517824 */ /* 0x000fe200030e0631 */
[----:B------:R-:W-:-:S05]  /*20d0*/  IADD3 R82, P6, R82, R36, RZ ;  /* 0x0000002452527210 */ /* 0x000fca0007fde0ff */
[C---:B------:R-:W-:Y:S01]  /*20e0*/  HMMA.16816.F32 R20, R168.reuse, R46, R20 ;  /* 0x0000002ea814723c */ /* 0x040fe20000001814 */
[----:B------:R-:W1:Y:S01]  /*20f0*/  LDSM.16.M88.4 R44, [R249+0x2000] ;  /* 0x00200000f92c783b */ /* 0x000e620000000200 */
[----:B------:R-:W-:Y:S01]  /*2100*/  IMAD.X R97, R7, 0x1, R4, P1 ;  /* 0x0000000107617824 */ /* 0x000fe200008e0604 */
[----:B------:R-:W-:Y:S01]  /*2110*/  IADD3 R92, P1, R36, R92, RZ ;  /* 0x0000005c245c7210 */ /* 0x000fe20007f3e0ff */
[----:B------:R-:W-:Y:S01]  /*2120*/  IMAD.X R83, R50, 0x1, R37, P6 ;  /* 0x0000000132537824 */ /* 0x000fe200030e0625 */
[----:B------:R-:W-:Y:S01]  /*2130*/  ISETP.GE.AND P6, PT, R177, c[0x0][0x1d4], PT ;  /* 0x00007500b1007a0c */ /* 0x000fe20003fc6270 */
[----:B--2---:R-:W-:Y:S01]  /*2140*/  IMAD.X R7, R7, 0x1, R0, P0 ;  /* 0x0000000107077824 */ /* 0x004fe200000e0600 */
[----:B------:R-:W-:Y:S01]  /*2150*/  IADD3 R74, P0, R36, R74, RZ ;  /* 0x0000004a244a7210 */ /* 0x000fe20007f1e0ff */
[----:B------:R-:W-:Y:S01]  /*2160*/  IMAD.X R93, R37, 0x1, R4, P1 ;  /* 0x00000001255d7824 */ /* 0x000fe200008e0604 */
[----:B------:R-:W-:Y:S01]  /*2170*/  ISETP.GE.AND P1, PT, R53, c[0x0][0x1d4], PT ;  /* 0x0000750035007a0c */ /* 0x000fe20003f26270 */
[----:B------:R-:W-:Y:S01]  /*2180*/  HMMA.16816.F32 R8, R168, R38, R8 ;  /* 0x00000026a808723c */ /* 0x000fe20000001808 */
[----:B------:R-:W-:Y:S01]  /*2190*/  IADD3 R4, R120, 0x100, RZ ;  /* 0x0000010078047810 */ /* 0x000fe20007ffe0ff */
[C---:B------:R-:W-:Y:S01]  /*21a0*/  IMAD.X R75, R37.reuse, 0x1, R49, P0 ;  /* 0x00000001254b7824 */ /* 0x040fe200000e0631 */
[----:B------:R-:W-:Y:S01]  /*21b0*/  IADD3 R94, P0, R36, R94, RZ ;  /* 0x0000005e245e7210 */ /* 0x000fe20007f1e0ff */
[----:B------:R-:W2:Y:S04]  /*21c0*/  LDSM.16.M88.4 R48, [R250+0xb100] ;  /* 0x00b10000fa30783b */ /* 0x000ea80000000200 */
[----:B------:R-:W-:Y:S01]  /*21d0*/  IMAD.X R95, R37, 0x1, R0, P0 ;  /* 0x00000001255f7824 */ /* 0x000fe200000e0600 */
[----:B------:R-:W-:Y:S01]  /*21e0*/  ISETP.LT.OR P0, PT, R72, 0x1, P6 ;  /* 0x000000014800780c */ /* 0x000fe20003701670 */
[----:B------:R-:W4:Y:S01]  /*21f0*/  LDSM.16.M88.4 R36, [R250+0xb900] ;  /* 0x00b90000fa24783b */ /* 0x000f220000000200 */
[----:B------:R-:W-:Y:S01]  /*2200*/  SEL R0, R52, 0xffffffe0, !P2 ;  /* 0xffffffe034007807 */ /* 0x000fe20005000000 */
[----:B------:R-:W-:Y:S01]  /*2210*/  HMMA.16816.F32 R68, R136, R64, RZ ;  /* 0x000000408844723c */ /* 0x000fe200000018ff */
[----:B------:R-:W-:Y:S01]  /*2220*/  ISETP.LT.OR P2, PT, R72, 0x1, P1 ;  /* 0x000000014800780c */ /* 0x000fe20000f41670 */
[----:B------:R5:W-:Y:S02]  /*2230*/  STL [R1+0x1c], R4 ;  /* 0x00001c0401007387 */ /* 0x000be40000100800 */
[----:B------:R-:W-:-:S02]  /*2240*/  IMAD R247, R0, 0x2, R250 ;  /* 0x0000000200f77824 */ /* 0x000fc400078e02fa */
[----:B------:R-:W-:Y:S01]  /*2250*/  IMAD R236, R0, 0x2, R249 ;  /* 0x0000000200ec7824 */ /* 0x000fe200078e02f9 */
[----:B------:R-:W-:Y:S01]  /*2260*/  IADD3 R0, R120, 0x4100, RZ ;  /* 0x0000410078007810 */ /* 0x000fe20007ffe0ff */
[----:B------:R-:W-:Y:S02]  /*2270*/  HMMA.16816.F32 R64, R136, R66, RZ ;  /* 0x000000428840723c */ /* 0x000fe400000018ff */
[----:B------:R-:W-:Y:S01]  /*2280*/  @!PT LDS RZ, [RZ] ;  /* 0x00000000fffff984 */ /* 0x000fe20000000800 */
[----:B------:R-:W-:Y:S01]  /*2290*/  @!PT LDS RZ, [RZ] ;  /* 0x00000000fffff984 */ /* 0x000fe20000000800 */
[----:B------:R-:W-:Y:S01]  /*22a0*/  @!PT LDS RZ, [RZ] ;  /* 0x00000000fffff984 */ /* 0x000fe20000000800 */
[----:B------:R2:W-:Y:S01]  /*22b0*/  LDGSTS.E.BYPASS.LTC128B.128 [R120+0x100], [R54.64], !P0 ;  /* 0x0010000036787fae */ /* 0x0005e2000c101d4e */
[----:B------:R-:W-:-:S03]  /*22c0*/  ISETP.LT.OR P0, PT, R72, 0x21, P6 ;  /* 0x000000214800780c */ /* 0x000fc60003701670 */
[----:B------:R2:W-:Y:S01]  /*22d0*/  LDGSTS.E.BYPASS.LTC128B.128 [R120+0x4100], [R82.64], !P2 ;  /* 0x0410000052787fae */ /* 0x0005e2000d101d4e */
[C---:B------:R-:W-:Y:S01]  /*22e0*/  ISETP.LT.OR P2, PT, R72.reuse, 0x21, P1 ;  /* 0x000000214800780c */ /* 0x040fe20000f41670 */
[----:B---3--:R-:W-:Y:S02]  /*22f0*/  HMMA.16816.F32 R60, R136, R56, RZ ;  /* 0x00000038883c723c */ /* 0x008fe400000018ff */
[----:B------:R3:W-:Y:S04]  /*2300*/  STL [R1+0x18], R0 ;  /* 0x0000180001007387 */ /* 0x0007e80000100800 */
[----:B------:R-:W-:Y:S02]  /*2310*/  STL [R1+0x30], R175 ;  /* 0x000030af01007387 */ /* 0x000fe40000100800 */
[----:B-1----:R-:W-:Y:S02]  /*2320*/  HMMA.16816.F32 R68, R168, R44, R68 ;  /* 0x0000002ca844723c */ /* 0x002fe40000001844 */
[----:B------:R1:W-:Y:S01]  /*2330*/  LDGSTS.E.BYPASS.LTC128B.128 [R120+0x1100], [R80.64], !P0 ;  /* 0x0110000050787fae */ /* 0x0003e2000c101d4e */
[----:B------:R-:W-:-:S02]  /*2340*/  ISETP.LT.OR P0, PT, R72, 0x41, P6 ;  /* 0x000000414800780c */ /* 0x000fc40003701670 */
[C---:B------:R-:W-:Y:S01]  /*2350*/  ISETP.LT.OR P6, PT, R72.reuse, 0x61, P6 ;  /* 0x000000614800780c */ /* 0x040fe200037c1670 */
[----:B------:R4:W-:Y:S01]  /*2360*/  LDGSTS.E.BYPASS.LTC128B.128 [R120+0x5100], [R74.64], !P2 ;  /* 0x051000004a787fae */ /* 0x0009e2000d101d4e */
[C---:B------:R-:W-:Y:S01]  /*2370*/  ISETP.LT.OR P2, PT, R72.reuse, 0x41, P1 ;  /* 0x000000414800780c */ /* 0x040fe20000f41670 */
[----:B------:R-:W-:Y:S01]  /*2380*/  HMMA.16816.F32 R64, R168, R46, R64 ;  /* 0x0000002ea840723c */ /* 0x000fe20000001840 */
[----:B------:R-:W-:Y:S02]  /*2390*/  ISETP.LT.OR P1, PT, R72, 0x61, P1 ;  /* 0x000000614800780c */ /* 0x000fe40000f21670 */
[----:B-----5:R-:W-:-:S05]  /*23a0*/  IADD3 R4, R120, 0x1100, RZ ;  /* 0x0000110078047810 */ /* 0x020fca0007ffe0ff */
[----:B------:R5:W-:Y:S01]  /*23b0*/  LDGSTS.E.BYPASS.LTC128B.128 [R120+0x2100], [R96.64], !P0 ;  /* 0x0210000060787fae */ /* 0x000be2000c101d4e */
[C---:B--2---:R-:W-:Y:S01]  /*23c0*/  HMMA.16816.F32 R52, R136.reuse, R48, RZ ;  /* 0x000000308834723c */ /* 0x044fe200000018ff */
[----:B------:R-:W-:Y:S02]  /*23d0*/  PLOP3.LUT P0, PT, PT, PT, UP0, 0x80, 0x0 ;  /* 0x000000000000781c */ /* 0x000fe40003f0f008 */
[----:B------:R2:W-:Y:S01]  /*23e0*/  LDGSTS.E.BYPASS.LTC128B.128 [R120+0x6100], [R92.64], !P2 ;  /* 0x061000005c787fae */ /* 0x0005e2000d101d4e */
[----:B---3--:R-:W-:Y:S02]  /*23f0*/  IADD3 R0, R120, 0x5100, RZ ;  /* 0x0000510078007810 */ /* 0x008fe40007ffe0ff */
[----:B------:R-:W-:Y:S01]  /*2400*/  ISETP.GT.AND P2, PT, R122, 0x7f, PT ;  /* 0x0000007f7a00780c */ /* 0x000fe20003f44270 */
[----:B------:R3:W-:Y:S01]  /*2410*/  LDGSTS.E.BYPASS.LTC128B.128 [R120+0x3100], [R6.64], !P6 ;  /* 0x0310000006787fae */ /* 0x0007e2000f101d4e */
[C---:B------:R-:W-:Y:S03]  /*2420*/  HMMA.16816.F32 R48, R136.reuse, R50, RZ ;  /* 0x000000328830723c */ /* 0x040fe600000018ff */
[----:B------:R2:W-:Y:S04]  /*2430*/  LDGSTS.E.BYPASS.LTC128B.128 [R120+0x7100], [R94.64], !P1 ;  /* 0x071000005e787fae */ /* 0x0005e8000c901d4e */
[----:B-1----:R-:W-:Y:S01]  /*2440*/  LDSM.16.M88.4 R80, [R247+0x8100] ;  /* 0x00810000f750783b */ /* 0x002fe20000000200 */
[C---:B----4-:R-:W-:Y:S03]  /*2450*/  HMMA.16816.F32 R44, R136.reuse, R36, RZ ;  /* 0x00000024882c723c */ /* 0x050fe600000018ff */
[----:B------:R-:W1:Y:S04]  /*2460*/  LDSM.16.M88.4 R72, [R247+0x8900] ;  /* 0x00890000f748783b */ /* 0x000e680000000200 */
[----:B------:R-:W-:Y:S01]  /*2470*/  LDSM.16.M88.4 R100, [R250+0xd100] ;  /* 0x00d10000fa64783b */ /* 0x000fe20000000200 */
[C---:B------:R-:W-:Y:S03]  /*2480*/  HMMA.16816.F32 R36, R136.reuse, R38, RZ ;  /* 0x000000268824723c */ /* 0x040fe600000018ff */
[----:B-----5:R-:W-:Y:S04]  /*2490*/  LDSM.16.M88.4 R96, [R236+0x800] ;  /* 0x00080000ec60783b */ /* 0x020fe80000000200 */
[----:B------:R-:W-:Y:S01]  /*24a0*/  LDSM.16.M88.4 R104, [R249+0x5800] ;  /* 0x00580000f968783b */ /* 0x000fe20000000200 */
[----:B------:R-:W-:Y:S03]  /*24b0*/  HMMA.16816.F32 R56, R136, R58, RZ ;  /* 0x0000003a8838723c */ /* 0x000fe600000018ff */
[----:B------:R-:W-:Y:S04]  /*24c0*/  LDSM.16.M88.4 R112, [R247+0xe900] ;  /* 0x00e90000f770783b */ /* 0x000fe80000000200 */
[----:B--2---:R-:W-:Y:S01]  /*24d0*/  LDSM.16.M88.4 R92, [R236+0x1000] ;  /* 0x00100000ec5c783b */ /* 0x004fe20000000200 */
[C---:B------:R-:W-:Y:S03]  /*24e0*/  HMMA.16816.F32 R52, R168.reuse, R76, R52 ;  /* 0x0000004ca834723c */ /* 0x040fe60000001834 */
[----:B------:R-:W-:Y:S04]  /*24f0*/  LDSM.16.M88.4 R108, [R247+0xf100] ;  /* 0x00f10000f76c783b */ /* 0x000fe80000000200 */
[----:B------:R-:W0:Y:S01]  /*2500*/  LDGDEPBAR ;  /* 0x00000000000079af */ /* 0x000e220000000000 */
[C---:B------:R-:W-:Y:S03]  /*2510*/  HMMA.16816.F32 R48, R168.reuse, R78, R48 ;  /* 0x0000004ea830723c */ /* 0x040fe60000001830 */
[----:B------:R-:W-:Y:S04]  /*2520*/  LDSM.16.M88.4 R76, [R247+0x9900] ;  /* 0x00990000f74c783b */ /* 0x000fe80000000200 */
[----:B------:R2:W-:Y:S01]  /*2530*/  STL [R1+0x14], R4 ;  /* 0x0000140401007387 */ /* 0x0005e20000100800 */
[----:B------:R-:W-:Y:S03]  /*2540*/  HMMA.16816.F32 R44, R168, R88, R44 ;  /* 0x00000058a82c723c */ /* 0x000fe6000000182c */
[----:B------:R4:W-:Y:S05]  /*2550*/  STL [R1+0x10], R0 ;  /* 0x0000100001007387 */ /* 0x0009ea0000100800 */
[C---:B-1----:R-:W-:Y:S08]  /*2560*/  HMMA.16816.F32 R28, R204.reuse, R72, R28 ;  /* 0x00000048cc1c723c */ /* 0x042ff0000000181c */
[----:B------:R-:W-:Y:S01]  /*2570*/  HMMA.16816.F32 R12, R204, R74, R12 ;  /* 0x0000004acc0c723c */ /* 0x000fe2000000180c */
[----:B------:R-:W1:Y:S07]  /*2580*/  LDSM.16.M88.4 R72, [R247+0xb100] ;  /* 0x00b10000f748783b */ /* 0x000e6e0000000200 */
[----:B------:R-:W-:Y:S01]  /*2590*/  HMMA.16816.F32 R36, R168, R90, R36 ;  /* 0x0000005aa824723c */ /* 0x000fe20000001824 */
[----:B------:R-:W5:Y:S01]  /*25a0*/  LDSM.16.M88.4 R88, [R247+0xa100] ;  /* 0x00a10000f758783b */ /* 0x000f620000000200 */
[----:B--2---:R-:W-:-:S02]  /*25b0*/  IADD3 R4, R120, 0x2100, RZ ;  /* 0x0000210078047810 */ /* 0x004fc40007ffe0ff */
[----:B----4-:R-:W-:-:S03]  /*25c0*/  IADD3 R0, R120, 0x6100, RZ ;  /* 0x0000610078007810 */ /* 0x010fc60007ffe0ff */
[----:B------:R-:W-:Y:S01]  /*25d0*/  STL [R1+0xc], R4 ;  /* 0x00000c0401007387 */ /* 0x000fe20000100800 */
[C---:B------:R-:W-:Y:S03]  /*25e0*/  HMMA.16816.F32 R60, R168.reuse, R84, R60 ;  /* 0x00000054a83c723c */ /* 0x040fe6000000183c */
[----:B------:R-:W-:Y:S05]  /*25f0*/  STL [R1+0x8], R0 ;  /* 0x0000080001007387 */ /* 0x000fea0000100800 */
[----:B------:R-:W-:Y:S01]  /*2600*/  HMMA.16816.F32 R56, R168, R86, R56 ;  /* 0x00000056a838723c */ /* 0x000fe20000001838 */
[----:B------:R-:W2:Y:S07]  /*2610*/  LDSM.16.M88.4 R84, [R247+0x9100] ;  /* 0x00910000f754783b */ /* 0x000eae0000000200 */
        /* <DEDUP_REMOVED lines=8> */
[----:B------:R-:W4:Y:S07]  /*26a0*/  LDSM.16.M88.4 R76, [R236] ;  /* 0x00000000ec4c783b */ /* 0x000f2e0000000200 */
[C---:B-----5:R-:W-:Y:S08]  /*26b0*/  HMMA.16816.F32 R68, R204.reuse, R88, R68 ;  /* 0x00000058cc44723c */ /* 0x060ff00000001844 */
[C---:B------:R-:W-:Y:S01]  /*26c0*/  HMMA.16816.F32 R64, R204.reuse, R90, R64 ;  /* 0x0000005acc40723c */ /* 0x040fe20000001840 */
[----:B------:R-:W-:Y:S07]  /*26d0*/  LDSM.16.M88.4 R88, [R236+0x2800] ;  /* 0x00280000ec58783b */ /* 0x000fee0000000200 */
[C---:B--2---:R-:W-:Y:S08]  /*26e0*/  HMMA.16816.F32 R24, R204.reuse, R84, R24 ;  /* 0x00000054cc18723c */ /* 0x044ff00000001818 */
[----:B------:R-:W-:Y:S01]  /*26f0*/  HMMA.16816.F32 R20, R204, R86, R20 ;  /* 0x00000056cc14723c */ /* 0x000fe20000001814 */
[----:B------:R-:W2:Y:S07]  /*2700*/  LDSM.16.M88.4 R84, [R247+0xb900] ;  /* 0x00b90000f754783b */ /* 0x000eae0000000200 */
[C---:B-1----:R-:W-:Y:S08]  /*2710*/  HMMA.16816.F32 R68, R208.reuse, R72, R68 ;  /* 0x00000048d044723c */ /* 0x042ff00000001844 */
[----:B------:R-:W-:Y:S01]  /*2720*/  HMMA.16816.F32 R64, R208, R74, R64 ;  /* 0x0000004ad040723c */ /* 0x000fe20000001840 */
[----:B------:R-:W1:Y:S07]  /*2730*/  LDSM.16.M88.4 R72, [R250+0xc100] ;  /* 0x00c10000fa48783b */ /* 0x000e6e0000000200 */
[C---:B------:R-:W-:Y:S08]  /*2740*/  HMMA.16816.F32 R60, R204.reuse, R80, R60 ;  /* 0x00000050cc3c723c */ /* 0x040ff0000000183c */
[----:B------:R-:W-:Y:S01]  /*2750*/  HMMA.16816.F32 R56, R204, R82, R56 ;  /* 0x00000052cc38723c */ /* 0x000fe20000001838 */
[----:B------:R-:W5:Y:S07]  /*2760*/  LDSM.16.M88.4 R80, [R236+0x1800] ;  /* 0x00180000ec50783b */ /* 0x000f6e0000000200 */
[C---:B----4-:R-:W-:Y:S08]  /*2770*/  HMMA.16816.F32 R40, R208.reuse, R76, R40 ;  /* 0x0000004cd028723c */ /* 0x050ff00000001828 */
[----:B------:R-:W-:Y:S01]  /*2780*/  HMMA.16816.F32 R32, R208, R78, R32 ;  /* 0x0000004ed020723c */ /* 0x000fe20000001820 */
[----:B------:R-:W4:Y:S07]  /*2790*/  LDSM.16.M88.4 R76, [R236+0x3800] ;  /* 0x00380000ec4c783b */ /* 0x000f2e0000000200 */
[C---:B--2---:R-:W-:Y:S08]  /*27a0*/  HMMA.16816.F32 R44, R204.reuse, R84, R44 ;  /* 0x00000054cc2c723c */ /* 0x044ff0000000182c */
[----:B------:R-:W-:Y:S01]  /*27b0*/  HMMA.16816.F32 R36, R204, R86, R36 ;  /* 0x00000056cc24723c */ /* 0x000fe20000001824 */
[----:B------:R-:W2:Y:S07]  /*27c0*/  LDSM.16.M88.4 R84, [R236+0x3000] ;  /* 0x00300000ec54783b */ /* 0x000eae0000000200 */
[C---:B-1----:R-:W-:Y:S08]  /*27d0*/  HMMA.16816.F32 R40, R212.reuse, R72, R40 ;  /* 0x00000048d428723c */ /* 0x042ff00000001828 */
[----:B------:R-:W-:Y:S01]  /*27e0*/  HMMA.16816.F32 R32, R212, R74, R32 ;  /* 0x0000004ad420723c */ /* 0x000fe20000001820 */
[----:B------:R-:W1:Y:S07]  /*27f0*/  LDSM.16.M88.4 R72, [R250+0xf900] ;  /* 0x00f90000fa48783b */ /* 0x000e6e0000000200 */
[C---:B-----5:R-:W-:Y:S08]  /*2800*/  HMMA.16816.F32 R16, R208.reuse, R80, R16 ;  /* 0x00000050d010723c */ /* 0x060ff00000001810 */
[C---:B------:R-:W-:Y:S01]  /*2810*/  HMMA.16816.F32 R8, R208.reuse, R82, R8 ;  /* 0x00000052d008723c */ /* 0x040fe20000001808 */
[----:B------:R-:W5:Y:S07]  /*2820*/  LDSM.16.M88.4 R80, [R250+0xc900] ;  /* 0x00c90000fa50783b */ /* 0x000f6e0000000200 */
[C---:B----4-:R-:W-:Y:S08]  /*2830*/  HMMA.16816.F32 R44, R208.reuse, R76, R44 ;  /* 0x0000004cd02c723c */ /* 0x050ff0000000182c */
[C---:B------:R-:W-:Y:S01]  /*2840*/  HMMA.16816.F32 R36, R208.reuse, R78, R36 ;  /* 0x0000004ed024723c */ /* 0x040fe20000001824 */
[----:B------:R-:W4:Y:S07]  /*2850*/  LDSM.16.M88.4 R76, [R250+0xf100] ;  /* 0x00f10000fa4c783b */ /* 0x000f2e0000000200 */
[C---:B------:R-:W-:Y:S08]  /*2860*/  HMMA.16816.F32 R60, R208.reuse, R88, R60 ;  /* 0x00000058d03c723c */ /* 0x040ff0000000183c */
[C---:B------:R-:W-:Y:S01]  /*2870*/  HMMA.16816.F32 R56, R208.reuse, R90, R56 ;  /* 0x0000005ad038723c */ /* 0x040fe20000001838 */
[----:B------:R-:W1:Y:S07]  /*2880*/  LDSM.16.M88.4 R88, [R250+0xe900] ;  /* 0x00e90000fa58783b */ /* 0x000e6e0000000200 */
[C---:B------:R-:W-:Y:S08]  /*2890*/  HMMA.16816.F32 R28, R208.reuse, R96, R28 ;  /* 0x00000060d01c723c */ /* 0x040ff0000000181c */
[C---:B------:R-:W-:Y:S01]  /*28a0*/  HMMA.16816.F32 R12, R208.reuse, R98, R12 ;  /* 0x00000062d00c723c */ /* 0x040fe2000000180c */
[----:B------:R-:W3:Y:S07]  /*28b0*/  LDSM.16.M88.4 R96, [R250+0xd900] ;  /* 0x00d90000fa60783b */ /* 0x000eee0000000200 */
[C---:B--2---:R-:W-:Y:S08]  /*28c0*/  HMMA.16816.F32 R52, R208.reuse, R84, R52 ;  /* 0x00000054d034723c */ /* 0x044ff00000001834 */
[C---:B------:R-:W-:Y:S01]  /*28d0*/  HMMA.16816.F32 R48, R208.reuse, R86, R48 ;  /* 0x00000056d030723c */ /* 0x040fe20000001830 */
[----:B------:R-:W-:Y:S07]  /*28e0*/  LDSM.16.M88.4 R84, [R249+0x4000] ;  /* 0x00400000f954783b */ /* 0x000fee0000000200 */
[C---:B------:R-:W-:Y:S08]  /*28f0*/  HMMA.16816.F32 R24, R208.reuse, R92, R24 ;  /* 0x0000005cd018723c */ /* 0x040ff00000001818 */
[----:B------:R-:W-:Y:S01]  /*2900*/  HMMA.16816.F32 R20, R208, R94, R20 ;  /* 0x0000005ed014723c */ /* 0x000fe20000001814 */
[----:B------:R-:W2:Y:S07]  /*2910*/  LDSM.16.M88.4 R92, [R250+0xe100] ;  /* 0x00e10000fa5c783b */ /* 0x000eae0000000200 */
[C---:B-1----:R-:W-:Y:S08]  /*2920*/  HMMA.16816.F32 R44, R212.reuse, R72, R44 ;  /* 0x00000048d42c723c */ /* 0x042ff0000000182c */
[C---:B------:R-:W-:Y:S01]  /*2930*/  HMMA.16816.F32 R36, R212.reuse, R74, R36 ;  /* 0x0000004ad424723c */ /* 0x040fe20000001824 */
        /* <DEDUP_REMOVED lines=12> */
[----:B------:R-:W-:Y:S07]  /*2a00*/  LDSM.16.M88.4 R88, [R247+0xc100] ;  /* 0x00c10000f758783b */ /* 0x000fee0000000200 */
[C---:B---3--:R-:W-:Y:S08]  /*2a10*/  HMMA.16816.F32 R16, R212.reuse, R96, R16 ;  /* 0x00000060d410723c */ /* 0x048ff00000001810 */
[C---:B------:R-:W-:Y:S01]  /*2a20*/  HMMA.16816.F32 R8, R212.reuse, R98, R8 ;  /* 0x00000062d408723c */ /* 0x040fe20000001808 */
[----:B------:R-:W-:Y:S07]  /*2a30*/  LDSM.16.M88.4 R96, [R249+0x7000] ;  /* 0x00700000f960783b */ /* 0x000fee0000000200 */
[C---:B--2---:R-:W-:Y:S08]  /*2a40*/  HMMA.16816.F32 R68, R212.reuse, R92, R68 ;  /* 0x0000005cd444723c */ /* 0x044ff00000001844 */
[----:B------:R-:W-:Y:S01]  /*2a50*/  HMMA.16816.F32 R64, R212, R94, R64 ;  /* 0x0000005ed440723c */ /* 0x000fe20000001840 */
[----:B------:R-:W2:Y:S07]  /*2a60*/  LDSM.16.M88.4 R92, [R249+0x7800] ;  /* 0x00780000f95c783b */ /* 0x000eae0000000200 */
[C---:B-1----:R-:W-:Y:S08]  /*2a70*/  HMMA.16816.F32 R60, R216.reuse, R72, R60 ;  /* 0x00000048d83c723c */ /* 0x042ff0000000183c */
[C---:B------:R-:W-:Y:S01]  /*2a80*/  HMMA.16816.F32 R56, R216.reuse, R74, R56 ;  /* 0x0000004ad838723c */ /* 0x040fe20000001838 */
[----:B------:R-:W1:Y:S07]  /*2a90*/  LDSM.16.M88.4 R72, [R247+0xe100] ;  /* 0x00e10000f748783b */ /* 0x000e6e0000000200 */
[C---:B------:R-:W-:Y:S08]  /*2aa0*/  HMMA.16816.F32 R40, R216.reuse, R84, R40 ;  /* 0x00000054d828723c */ /* 0x040ff00000001828 */
[C---:B------:R-:W-:Y:S01]  /*2ab0*/  HMMA.16816.F32 R32, R216.reuse, R86, R32 ;  /* 0x00000056d820723c */ /* 0x040fe20000001820 */
[----:B------:R-:W3:Y:S07]  /*2ac0*/  LDSM.16.M88.4 R84, [R247+0xc900] ;  /* 0x00c90000f754783b */ /* 0x000eee0000000200 */
        /* <DEDUP_REMOVED lines=12> */
[C---:B--2---:R-:W-:Y:S08]  /*2b90*/  HMMA.16816.F32 R44, R216.reuse, R92, R44 ;  /* 0x0000005cd82c723c */ /* 0x044ff0000000182c */
[C---:B------:R-:W-:Y:S08]  /*2ba0*/  HMMA.16816.F32 R52, R216.reuse, R96, R52 ;  /* 0x00000060d834723c */ /* 0x040ff00000001834 */
[C---:B------:R-:W-:Y:S01]  /*2bb0*/  HMMA.16816.F32 R48, R216.reuse, R98, R48 ;  /* 0x00000062d830723c */ /* 0x040fe20000001830 */
[----:B------:R-:W-:Y:S07]  /*2bc0*/  LDSM.16.M88.4 R96, [R236+0x4800] ;  /* 0x00480000ec60783b */ /* 0x000fee0000000200 */
[----:B------:R-:W-:Y:S01]  /*2bd0*/  HMMA.16816.F32 R36, R216, R94, R36 ;  /* 0x0000005ed824723c */ /* 0x000fe20000001824 */
[----:B------:R-:W-:Y:S07]  /*2be0*/  LDSM.16.M88.4 R92, [R236+0x5000] ;  /* 0x00500000ec5c783b */ /* 0x000fee0000000200 */
[C---:B-1----:R-:W-:Y:S08]  /*2bf0*/  HMMA.16816.F32 R68, R220.reuse, R72, R68 ;  /* 0x00000048dc44723c */ /* 0x042ff00000001844 */
[C---:B------:R-:W-:Y:S01]  /*2c00*/  HMMA.16816.F32 R64, R220.reuse, R74, R64 ;  /* 0x0000004adc40723c */ /* 0x040fe20000001840 */
[----:B------:R-:W1:Y:S07]  /*2c10*/  LDSM.16.M88.4 R72, [R236+0x7800] ;  /* 0x00780000ec48783b */ /* 0x000e6e0000000200 */
[C---:B------:R-:W-:Y:S08]  /*2c20*/  HMMA.16816.F32 R40, R220.reuse, R88, R40 ;  /* 0x00000058dc28723c */ /* 0x040ff00000001828 */
[C---:B------:R-:W-:Y:S01]  /*2c30*/  HMMA.16816.F32 R32, R220.reuse, R90, R32 ;  /* 0x0000005adc20723c */ /* 0x040fe20000001820 */
[----:B------:R-:W2:Y:S07]  /*2c40*/  LDSM.16.M88.4 R88, [R236+0x5800] ;  /* 0x00580000ec58783b */ /* 0x000eae0000000200 */
[C---:B---3--:R-:W-:Y:S08]  /*2c50*/  HMMA.16816.F32 R28, R220.reuse, R84, R28 ;  /* 0x00000054dc1c723c */ /* 0x048ff0000000181c */
[C---:B------:R-:W-:Y:S01]  /*2c60*/  HMMA.16816.F32 R12, R220.reuse, R86, R12 ;  /* 0x00000056dc0c723c */ /* 0x040fe2000000180c */
[----:B------:R-:W3:Y:S07]  /*2c70*/  LDSM.16.M88.4 R84, [R236+0x6000] ;  /* 0x00600000ec54783b */ /* 0x000eee0000000200 */
[C---:B-----5:R-:W-:Y:S08]  /*2c80*/  HMMA.16816.F32 R24, R220.reuse, R80, R24 ;  /* 0x00000050dc18723c */ /* 0x060ff00000001818 */
[C---:B------:R-:W-:Y:S01]  /*2c90*/  HMMA.16816.F32 R20, R220.reuse, R82, R20 ;  /* 0x00000052dc14723c */ /* 0x040fe20000001814 */
[----:B------:R-:W5:Y:S07]  /*2ca0*/  LDSM.16.M88.4 R80, [R236+0x6800] ;  /* 0x00680000ec50783b */ /* 0x000f6e0000000200 */
[C---:B----4-:R-:W-:Y:S08]  /*2cb0*/  HMMA.16816.F32 R16, R220.reuse, R76, R16 ;  /* 0x0000004cdc10723c */ /* 0x050ff00000001810 */
[----:B------:R-:W-:Y:S01]  /*2cc0*/  HMMA.16816.F32 R8, R220, R78, R8 ;  /* 0x0000004edc08723c */ /* 0x000fe20000001808 */
[----:B------:R-:W4:Y:S01]  /*2cd0*/  LDSM.16.M88.4 R76, [R236+0x7000] ;  /* 0x00700000ec4c783b */ /* 0x000f220000000200 */
[----:B------:R-:W-:-:S06]  /*2ce0*/  DEPBAR.LE SB0, 0x0 ;  /* 0x000080000000791a */ /* 0x000fcc0000000000 */
        /* <DEDUP_REMOVED lines=13> */
[C---:B--2---:R-:W-:Y:S08]  /*2dc0*/  HMMA.16816.F32 R16, R224.reuse, R88, R16 ;  /* 0x00000058e010723c */ /* 0x044ff00000001810 */
[C---:B------:R-:W-:Y:S08]  /*2dd0*/  HMMA.16816.F32 R8, R224.reuse, R90, R8 ;  /* 0x0000005ae008723c */ /* 0x040ff00000001808 */
[C---:B---3--:R-:W-:Y:S08]  /*2de0*/  HMMA.16816.F32 R68, R224.reuse, R84, R68 ;  /* 0x00000054e044723c */ /* 0x048ff00000001844 */
[C---:B------:R-:W-:Y:S08]  /*2df0*/  HMMA.16816.F32 R64, R224.reuse, R86, R64 ;  /* 0x00000056e040723c */ /* 0x040ff00000001840 */
[C---:B-----5:R-:W-:Y:S08]  /*2e00*/  HMMA.16816.F32 R60, R224.reuse, R80, R60 ;  /* 0x00000050e03c723c */ /* 0x060ff0000000183c */
[C---:B------:R-:W-:Y:S08]  /*2e10*/  HMMA.16816.F32 R56, R224.reuse, R82, R56 ;  /* 0x00000052e038723c */ /* 0x040ff00000001838 */
[C---:B----4-:R-:W-:Y:S08]  /*2e20*/  HMMA.16816.F32 R52, R224.reuse, R76, R52 ;  /* 0x0000004ce034723c */ /* 0x050ff00000001834 */
[C---:B------:R-:W-:Y:S08]  /*2e30*/  HMMA.16816.F32 R48, R224.reuse, R78, R48 ;  /* 0x0000004ee030723c */ /* 0x040ff00000001830 */
[----:B------:R-:W-:Y:S07]  /*2e40*/  HMMA.16816.F32 R72, R224, R74, R36 ;  /* 0x0000004ae048723c */ /* 0x000fee0000001824 */
[----:B------:R-:W-:Y:S01]  /*2e50*/  SHF.R.S32.HI R36, RZ, 0x1f, R177 ;  /* 0x0000001fff247819 */ /* 0x000fe200000114b1 */
[----:B------:R-:W-:Y:S06]  /*2e60*/  BAR.SYNC.DEFER_BLOCKING 0x0 ;  /* 0x0000000000007b1d */ /* 0x000fec0000010000 */
[----:B------:R-:W-:Y:S05]  /*2e70*/  @!P0 BRA `(.L_x_556) ;  /* 0x0000046000008947 */ /* 0x000fea0003800000 */
[----:B------:R-:W-:Y:S01]  /*2e80*/  ULEA UR4, UR7, UR11, 0x7 ;  /* 0x0000000b07047291 */ /* 0x000fe2000f8e383f */
        /* <DEDUP_REMOVED lines=12> */
[----:B------:R-:W-:-:S03]  /*2f50*/  SHF.L.U64.HI R4, R173, 0x1, R175 ;  /* 0x00000001ad047819 */ /* 0x000fc600000102af */
[----:B------:R-:W-:-:S04]  /*2f60*/  IMAD R252, R37, c[0x0][0x2b8], R252 ;  /* 0x0000ae0025fc7a24 */ /* 0x000fc800078e02fc */
[----:B------:R-:W-:Y:S01]  /*2f70*/  IMAD.WIDE.U32 R38, R252, c[0x0][0x1e0], RZ ;  /* 0x00007800fc267a25 */ /* 0x000fe200078e00ff */
[----:B------:R-:W-:-:S05]  /*2f80*/  SHF.R.S32.HI R37, RZ, 0x1f, R252 ;  /* 0x0000001fff257819 */ /* 0x000fca00000114fc */
[----:B------:R-:W-:-:S04]  /*2f90*/  IMAD R37, R37, c[0x0][0x1e0], RZ ;  /* 0x0000780025257a24 */ /* 0x000fc800078e02ff */
[----:B------:R-:W-:-:S04]  /*2fa0*/  IMAD R37, R252, c[0x0][0x1e4], R37 ;  /* 0x00007900fc257a24 */ /* 0x000fc800078e0225 */
[----:B------:R-:W-:Y:S01]  /*2fb0*/  IMAD.IADD R39, R39, 0x1, R37 ;  /* 0x0000000127277824 */ /* 0x000fe200078e0225 */
[----:B------:R-:W-:Y:S02]  /*2fc0*/  SHF.L.U64.HI R37, R177, 0x1, R36 ;  /* 0x00000001b1257819 */ /* 0x000fe40000010224 */
[----:B--2---:R-:W-:Y:S01]  /*2fd0*/  SHF.R.S32.HI R0, RZ, 0x1f, R251 ;  /* 0x0000001fff007819 */ /* 0x004fe200000114fb */
[----:B------:R-:W-:Y:S01]  /*2fe0*/  IMAD.WIDE.U32 R6, R251, c[0x0][0x1f0], R38 ;  /* 0x00007c00fb067a25 */ /* 0x000fe200078e0026 */
[----:B------:R-:W-:-:S03]  /*2ff0*/  IADD3 R38, -R121, 0x10, RZ ;  /* 0x0000001079267810 */ /* 0x000fc60007ffe1ff */
[----:B------:R-:W-:Y:S01]  /*3000*/  IMAD R0, R0, c[0x0][0x1f0], RZ ;  /* 0x00007c0000007a24 */ /* 0x000fe200078e02ff */
[----:B------:R-:W-:Y:S02]  /*3010*/  IADD3 R83, P0, R6, UR20, RZ ;  /* 0x0000001406537c10 */ /* 0x000fe4000ff1e0ff */
[----:B------:R-:W-:Y:S01]  /*3020*/  SEL R6, RZ, 0x10, P5 ;  /* 0x00000010ff067807 */ /* 0x000fe20002800000 */
[----:B------:R-:W-:Y:S01]  /*3030*/  IMAD R0, R251, c[0x0][0x1f4], R0 ;  /* 0x00007d00fb007a24 */ /* 0x000fe200078e0200 */
[----:B------:R-:W-:Y:S02]  /*3040*/  LOP3.LUT R38, R38, 0xf, RZ, 0xc0, !PT ;  /* 0x0000000f26267812 */ /* 0x000fe400078ec0ff */
[----:B------:R-:W-:Y:S02]  /*3050*/  IADD3 R76, -R6, 0x10, RZ ;  /* 0x00000010064c7810 */ /* 0x000fe40007ffe1ff */
[----:B------:R-:W-:Y:S01]  /*3060*/  IADD3.X R0, R7, UR17, R0, P0, !PT ;  /* 0x0000001107007c10 */ /* 0x000fe200087fe400 */
[----:B------:R-:W-:Y:S01]  /*3070*/  IMAD.SHL.U32 R7, R177, 0x2, RZ ;  /* 0x00000002b1077824 */ /* 0x000fe200078e00ff */
[----:B------:R-:W-:-:S02]  /*3080*/  LEA R84, P0, R83, c[0x0][0x1c8], 0x1 ;  /* 0x0000720053547a11 */ /* 0x000fc400078008ff */
[----:B------:R-:W-:Y:S02]  /*3090*/  LOP3.LUT R76, R76, 0xf, RZ, 0xc0, !PT ;  /* 0x0000000f4c4c7812 */ /* 0x000fe400078ec0ff */
[----:B------:R-:W-:Y:S01]  /*30a0*/  LEA.HI.X R83, R83, c[0x0][0x1cc], R0, 0x1, P0 ;  /* 0x0000730053537a11 */ /* 0x000fe200000f0c00 */
[----:B------:R-:W1:Y:S01]  /*30b0*/  SHFL.IDX PT, R86, R84, RZ, 0x181f ;  /* 0x00181fff54567589 */ /* 0x000e6200000e0000 */
[----:B------:R-:W-:-:S03]  /*30c0*/  IMAD.SHL.U32 R0, R173, 0x2, RZ ;  /* 0x00000002ad007824 */ /* 0x000fc600078e00ff */
[----:B------:R-:W-:Y:S04]  /*30d0*/  SHFL.IDX PT, R80, R84, 0x1, 0x181f ;  /* 0x00381f0054507f89 */ /* 0x000fe800000e0000 */
[----:B------:R-:W2:Y:S04]  /*30e0*/  SHFL.IDX PT, R82, R83, RZ, 0x181f ;  /* 0x00181fff53527589 */ /* 0x000ea800000e0000 */
[----:B------:R-:W3:Y:S04]  /*30f0*/  SHFL.IDX PT, R78, R84, 0x2, 0x181f ;  /* 0x00581f00544e7f89 */ /* 0x000ee800000e0000 */
[----:B------:R-:W4:Y:S04]  /*3100*/  SHFL.IDX PT, R81, R83, 0x1, 0x181f ;  /* 0x00381f0053517f89 */ /* 0x000f2800000e0000 */
[----:B------:R5:W4:Y:S04]  /*3110*/  SHFL.IDX PT, R39, R84, 0x3, 0x181f ;  /* 0x00781f0054277f89 */ /* 0x000b2800000e0000 */
[----:B------:R-:W4:Y:S01]  /*3120*/  SHFL.IDX PT, R79, R83, 0x2, 0x181f ;  /* 0x00581f00534f7f89 */ /* 0x000f2200000e0000 */
[----:B-1----:R-:W-:-:S02]  /*3130*/  IADD3 R88, P0, R86, R7, RZ ;  /* 0x0000000756587210 */ /* 0x002fc40007f1e0ff */
[----:B------:R-:W-:Y:S01]  /*3140*/  IADD3 R86, P6, R86, R0, RZ ;  /* 0x0000000056567210 */ /* 0x000fe20007fde0ff */
[----:B------:R1:W1:Y:S02]  /*3150*/  SHFL.IDX PT, R77, R83, 0x3, 0x181f ;  /* 0x00781f00534d7f89 */ /* 0x00026400000e0000 */
[C---:B--2---:R-:W-:Y:S02]  /*3160*/  IMAD.X R89, R82.reuse, 0x1, R37, P0 ;  /* 0x0000000152597824 */ /* 0x044fe400000e0625 */
[----:B------:R-:W-:Y:S01]  /*3170*/  IMAD.X R87, R82, 0x1, R4, P6 ;  /* 0x0000000152577824 */ /* 0x000fe200030e0604 */
[-C--:B---3--:R-:W-:Y:S02]  /*3180*/  IADD3 R82, P6, R78, R7.reuse, RZ ;  /* 0x000000074e527210 */ /* 0x088fe40007fde0ff */
[----:B------:R2:W-:Y:S04]  /*3190*/  LDGSTS.E.BYPASS.LTC128B.128 [R120+0x8100], [R88.64], !P5 ;  /* 0x0810000058787fae */ /* 0x0005e8000e901d4e */
[----:B------:R2:W-:Y:S01]  /*31a0*/  LDGSTS.E.BYPASS.LTC128B.128 [R120+0xc100], [R86.64], !P4 ;  /* 0x0c10000056787fae */ /* 0x0005e2000e101d4e */
[----:B-----5:R-:W-:-:S02]  /*31b0*/  IADD3 R84, P1, R80, R7, RZ ;  /* 0x0000000750547210 */ /* 0x020fc40007f3e0ff */
[----:B------:R-:W-:-:S03]  /*31c0*/  IADD3 R80, P0, R80, R0, RZ ;  /* 0x0000000050507210 */ /* 0x000fc60007f1e0ff */
[C---:B----4-:R-:W-:Y:S02]  /*31d0*/  IMAD.X R85, R81.reuse, 0x1, R37, P1 ;  /* 0x0000000151557824 */ /* 0x050fe400008e0625 */
[----:B------:R-:W-:Y:S01]  /*31e0*/  IMAD.X R81, R81, 0x1, R4, P0 ;  /* 0x0000000151517824 */ /* 0x000fe200000e0604 */
[----:B------:R-:W-:Y:S01]  /*31f0*/  IADD3 R90, P1, P0, R76, R39, R7 ;  /* 0x000000274c5a7210 */ /* 0x000fe2000783e007 */
[C-C-:B-1----:R-:W-:Y:S01]  /*3200*/  IMAD.X R83, R79.reuse, 0x1, R37.reuse, P6 ;  /* 0x000000014f537824 */ /* 0x142fe200030e0625 */
[----:B------:R-:W-:Y:S01]  /*3210*/  IADD3 R78, P6, R78, R0, RZ ;  /* 0x000000004e4e7210 */ /* 0x000fe20007fde0ff */
[----:B------:R2:W-:Y:S01]  /*3220*/  LDGSTS.E.BYPASS.LTC128B.128 [R120+0x9100], [R84.64], !P5 ;  /* 0x0910000054787fae */ /* 0x0005e2000e901d4e */
[----:B------:R-:W-:Y:S02]  /*3230*/  IADD3.X R91, RZ, R77, R37, P1, P0 ;  /* 0x0000004dff5b7210 */ /* 0x000fe40000fe0425 */
[----:B------:R-:W-:Y:S01]  /*3240*/  IADD3 R38, P1, P0, R38, R39, R0 ;  /* 0x0000002726267210 */ /* 0x000fe2000783e000 */
[--C-:B------:R-:W-:Y:S01]  /*3250*/  IMAD.X R79, R79, 0x1, R4.reuse, P6 ;  /* 0x000000014f4f7824 */ /* 0x100fe200030e0604 */
[----:B------:R-:W-:Y:S01]  /*3260*/  ISETP.NE.U32.AND P6, PT, R6, RZ, PT ;  /* 0x000000ff0600720c */ /* 0x000fe20003fc5070 */
[----:B------:R2:W-:Y:S01]  /*3270*/  LDGSTS.E.BYPASS.LTC128B.128 [R120+0xd100], [R80.64], !P4 ;  /* 0x0d10000050787fae */ /* 0x0005e2000e101d4e */
[----:B------:R-:W-:-:S02]  /*3280*/  IADD3.X R39, RZ, R77, R4, P1, P0 ;  /* 0x0000004dff277210 */ /* 0x000fc40000fe0404 */
[----:B------:R-:W-:Y:S01]  /*3290*/  ISETP.NE.U32.AND P0, PT, R121, RZ, PT ;  /* 0x000000ff7900720c */ /* 0x000fe20003f05070 */
[----:B------:R2:W-:Y:S04]  /*32a0*/  LDGSTS.E.BYPASS.LTC128B.128 [R120+0xa100], [R82.64], !P5 ;  /* 0x0a10000052787fae */ /* 0x0005e8000e901d4e */
[----:B------:R2:W-:Y:S04]  /*32b0*/  LDGSTS.E.BYPASS.LTC128B.128 [R120+0xe100], [R78.64], !P4 ;  /* 0x0e1000004e787fae */ /* 0x0005e8000e101d4e */
[----:B------:R2:W-:Y:S04]  /*32c0*/  LDGSTS.E.BYPASS.LTC128B.128.ZFILL [R120+0xb100], [R90.64], P6 ;  /* 0x0b1000005a787fae */ /* 0x0005e8000b141d4e */
[----:B------:R2:W-:Y:S02]  /*32d0*/  LDGSTS.E.BYPASS.LTC128B.128.ZFILL [R120+0xf100], [R38.64], P0 ;  /* 0x0f10000026787fae */ /* 0x0005e40008141d4e */
.L_x_556:
[----:B------:R-:W-:Y:S01]  /*32e0*/  FMUL.FTZ R21, R21, c[0x0][0x320] ;  /* 0x0000c80015157a20 */ /* 0x000fe20000410000 */
[----:B------:R-:W-:Y:S01]  /*32f0*/  PLOP3.LUT P1, PT, PT, PT, UP1, 0x80, 0x0 ;  /* 0x000000000000781c */ /* 0x000fe20003f2f018 */
[----:B------:R-:W-:Y:S01]  /*3300*/  FMUL.FTZ R9, R9, c[0x0][0x320] ;  /* 0x0000c80009097a20 */ /* 0x000fe20000410000 */
[----:B------:R-:W-:Y:S01]  /*3310*/  PLOP3.LUT P0, PT, PT, PT, UP1, 0x80, 0x0 ;  /* 0x000000000000781c */ /* 0x000fe20003f0f018 */
[----:B------:R1:W-:Y:S01]  /*3320*/  MUFU.TANH R37, R21 ;  /* 0x0000001500257308 */ /* 0x0003e20000002400 */
[----:B------:R-:W-:Y:S01]  /*3330*/  FMUL.FTZ R13, R13, c[0x0][0x320] ;  /* 0x0000c8000d0d7a20 */ /* 0x000fe20000410000 */
[----:B------:R-:W-:Y:S01]  /*3340*/  UMOV UR4, 0xffffff80 ;  /* 0xffffff8000047882 */ /* 0x000fe20000000000 */
[----:B------:R-:W-:Y:S01]  /*3350*/  FMUL.FTZ R158, R18, c[0x0][0x320] ;  /* 0x0000c800129e7a20 */ /* 0x000fe20000410000 */
[----:B------:R-:W-:Y:S01]  /*3360*/  SHF.R.S32.HI R18, RZ, 0x1f, R117 ;  /* 0x0000001fff127819 */ /* 0x000fe20000011475 */
[----:B--2---:R-:W-:Y:S01]  /*3370*/  FMUL.FTZ R38, R28, c[0x0][0x320] ;  /* 0x0000c8001c267a20 */ /* 0x004fe20000410000 */
[----:B------:R-:W-:Y:S01]  /*3380*/  UIMAD UR4, UR7, UR4, 0x81 ;  /* 0x00000081070474a4 */ /* 0x000fe2000f8e0204 */
[----:B------:R-:W-:Y:S01]  /*3390*/  FMUL.FTZ R22, R22, c[0x0][0x320] ;  /* 0x0000c80016167a20 */ /* 0x000fe20000410000 */
[----:B------:R2:W-:Y:S01]  /*33a0*/  MUFU.TANH R135, R9 ;  /* 0x0000000900877308 */ /* 0x0005e20000002400 */
[----:B------:R-:W-:Y:S01]  /*33b0*/  FMUL.FTZ R146, R19, c[0x0][0x320] ;  /* 0x0000c80013927a20 */ /* 0x000fe20000410000 */
[----:B------:R-:W0:Y:S01]  /*33c0*/  LDGDEPBAR ;  /* 0x00000000000079af */ /* 0x000e220000000000 */
[----:B------:R-:W-:-:S02]  /*33d0*/  FMUL.FTZ R27, R27, c[0x0][0x320] ;  /* 0x0000c8001b1b7a20 */ /* 0x000fc40000410000 */
[----:B------:R-:W-:Y:S02]  /*33e0*/  FMUL.FTZ R0, R40, c[0x0][0x320] ;  /* 0x0000c80028007a20 */ /* 0x000fe40000410000 */
[----:B------:R-:W-:Y:S01]  /*33f0*/  FMUL.FTZ R20, R20, c[0x0][0x320] ;  /* 0x0000c80014147a20 */ /* 0x000fe20000410000 */
[----:B-1----:R-:W-:Y:S01]  /*3400*/  LEA.HI R21, R119, R116, RZ, 0x2 ;  /* 0x0000007477157211 */ /* 0x002fe200078f10ff */
[----:B------:R1:W-:Y:S01]  /*3410*/  MUFU.TANH R28, R13 ;  /* 0x0000000d001c7308 */ /* 0x0003e20000002400 */
[----:B------:R-:W-:Y:S02]  /*3420*/  FMUL.FTZ R4, R41, c[0x0][0x320] ;  /* 0x0000c80029047a20 */ /* 0x000fe40000410000 */
[----:B------:R-:W-:Y:S01]  /*3430*/  LOP3.LUT R21, R21, 0xfffffffc, RZ, 0xc0, !PT ;  /* 0xfffffffc15157812 */ /* 0x000fe200078ec0ff */
[----:B------:R-:W-:Y:S02]  /*3440*/  FMUL.FTZ R7, R33, c[0x0][0x320] ;  /* 0x0000c80021077a20 */ /* 0x000fe40000410000 */
[----:B------:R-:W-:Y:S01]  /*3450*/  FMUL.FTZ R6, R32, c[0x0][0x320] ;  /* 0x0000c80020067a20 */ /* 0x000fe20000410000 */
[----:B--2---:R-:W-:Y:S01]  /*3460*/  LOP3.LUT R9, R118, 0xffffffe0, RZ, 0xc0, !PT ;  /* 0xffffffe076097812 */ /* 0x004fe200078ec0ff */
[----:B------:R2:W-:Y:S01]  /*3470*/  MUFU.TANH R142, R22 ;  /* 0x00000016008e7308 */ /* 0x0005e20000002400 */
[----:B------:R-:W-:-:S02]  /*3480*/  FMUL.FTZ R33, R29, c[0x0][0x320] ;  /* 0x0000c8001d217a20 */ /* 0x000fc40000410000 */
[----:B------:R-:W-:Y:S02]  /*3490*/  FMUL.FTZ R12, R12, c[0x0][0x320] ;  /* 0x0000c8000c0c7a20 */ /* 0x000fe40000410000 */
[C---:B------:R-:W-:Y:S02]  /*34a0*/  IMAD.IADD R9, R116.reuse, 0x1, -R9 ;  /* 0x0000000174097824 */ /* 0x040fe400078e0a09 */
[----:B------:R-:W-:Y:S01]  /*34b0*/  IMAD.IADD R116, R116, 0x1, -R21 ;  /* 0x0000000174747824 */ /* 0x000fe200078e0a15 */
[----:B-1----:R-:W-:Y:S01]  /*34c0*/  LEA.HI R13, R18, R117, RZ, 0x3 ;  /* 0x00000075120d7211 */ /* 0x002fe200078f18ff */
[----:B------:R1:W-:Y:S01]  /*34d0*/  MUFU.TANH R180, R27 ;  /* 0x0000001b00b47308 */ /* 0x0003e20000002400 */
[----:B------:R-:W-:Y:S01]  /*34e0*/  SHF.R.S32.HI R18, RZ, 0x1f, R9 ;  /* 0x0000001fff127819 */ /* 0x000fe20000011409 */
[----:B------:R-:W-:Y:S02]  /*34f0*/  FMUL.FTZ R150, R10, c[0x0][0x320] ;  /* 0x0000c8000a967a20 */ /* 0x000fe40000410000 */
[----:B------:R-:W-:Y:S01]  /*3500*/  FMUL.FTZ R39, R24, c[0x0][0x320] ;  /* 0x0000c80018277a20 */ /* 0x000fe20000410000 */
[----:B------:R-:W-:Y:S01]  /*3510*/  LEA.HI R18, R18, R9, RZ, 0x2 ;  /* 0x0000000912127211 */ /* 0x000fe200078f10ff */
[----:B------:R-:W-:Y:S01]  /*3520*/  FMUL.FTZ R24, R25, c[0x0][0x320] ;  /* 0x0000c80019187a20 */ /* 0x000fe20000410000 */
[----:B--2---:R-:W-:Y:S01]  /*3530*/  LOP3.LUT R22, R13, 0xffffff8, RZ, 0xc0, !PT ;  /* 0x0ffffff80d167812 */ /* 0x004fe200078ec0ff */
[----:B------:R-:W2:Y:S01]  /*3540*/  MUFU.TANH R0, R0 ;  /* 0x0000000000007308 */ /* 0x000ea20000002400 */
[----:B------:R-:W-:Y:S01]  /*3550*/  LEA.HI R13, R116, R116, RZ, 0x1 ;  /* 0x00000074740d7211 */ /* 0x000fe200078f08ff */
[----:B------:R-:W-:Y:S01]  /*3560*/  FMUL.FTZ R16, R16, c[0x0][0x320] ;  /* 0x0000c80010107a20 */ /* 0x000fe20000410000 */
[C---:B------:R-:W-:Y:S01]  /*3570*/  LEA.HI.SX32 R21, R18.reuse, UR10, 0x1e ;  /* 0x0000000a12157c11 */ /* 0x040fe2000f8ff2ff */
[----:B------:R-:W-:Y:S01]  /*3580*/  IMAD.IADD R22, R117, 0x1, -R22 ;  /* 0x0000000175167824 */ /* 0x000fe200078e0a16 */
[----:B------:R-:W-:Y:S01]  /*3590*/  LOP3.LUT R13, R13, 0x1ffffffe, RZ, 0xc0, !PT ;  /* 0x1ffffffe0d0d7812 */ /* 0x000fe200078ec0ff */
[----:B------:R-:W-:Y:S01]  /*35a0*/  FMUL.FTZ R17, R17, c[0x0][0x320] ;  /* 0x0000c80011117a20 */ /* 0x000fe20000410000 */
[----:B------:R-:W-:Y:S01]  /*35b0*/  LOP3.LUT R18, R18, 0x7ffffffc, RZ, 0xc0, !PT ;  /* 0x7ffffffc12127812 */ /* 0x000fe200078ec0ff */
[----:B------:R-:W-:Y:S01]  /*35c0*/  IMAD R21, R22, 0x10, R21 ;  /* 0x0000001016157824 */ /* 0x000fe200078e0215 */
[----:B------:R3:W-:Y:S01]  /*35d0*/  MUFU.TANH R29, R20 ;  /* 0x00000014001d7308 */ /* 0x0007e20000002400 */
[----:B------:R-:W-:-:S02]  /*35e0*/  IMAD.IADD R116, R116, 0x1, -R13 ;  /* 0x0000000174747824 */ /* 0x000fc400078e0a0d */
[----:B-1----:R-:W-:Y:S02]  /*35f0*/  FMUL.FTZ R27, R14, c[0x0][0x320] ;  /* 0x0000c8000e1b7a20 */ /* 0x002fe40000410000 */
[----:B------:R-:W-:Y:S02]  /*3600*/  IMAD R179, R116, 0x8, R21 ;  /* 0x0000000874b37824 */ /* 0x000fe400078e0215 */
[----:B------:R-:W-:Y:S01]  /*3610*/  IMAD.IADD R18, R9, 0x1, -R18 ;  /* 0x0000000109127824 */ /* 0x000fe200078e0a12 */
[----:B------:R-:W1:Y:S01]  /*3620*/  MUFU.TANH R4, R4 ;  /* 0x0000000400047308 */ /* 0x000e620000002400 */
[----:B------:R-:W-:Y:S01]  /*3630*/  @P1 IMAD.HI.U32 R13, R179, c[0x0][0x2c8], RZ ;  /* 0x0000b200b30d1a27 */ /* 0x000fe200078e00ff */
[----:B------:R-:W-:Y:S03]  /*3640*/  STL [R1+0x34], R179 ;  /* 0x000034b301007387 */ /* 0x000fe60000100800 */
[----:B------:R-:W-:Y:S01]  /*3650*/  IMAD.MOV.U32 R19, RZ, RZ, R179 ;  /* 0x000000ffff137224 */ /* 0x000fe200078e00b3 */
[----:B------:R-:W-:Y:S01]  /*3660*/  @P0 SHF.R.U32.HI R19, RZ, c[0x0][0x2cc], R13 ;  /* 0x0000b300ff130a19 */ /* 0x000fe2000001160d */
[----:B------:R-:W-:Y:S01]  /*3670*/  IMAD.U32 R9, RZ, RZ, UR4 ;  /* 0x00000004ff097e24 */ /* 0x000fe2000f8e00ff */
[----:B------:R-:W4:Y:S01]  /*3680*/  MUFU.TANH R6, R6 ;  /* 0x0000000600067308 */ /* 0x000f220000002400 */
[----:B------:R-:W-:Y:S01]  /*3690*/  IMAD.SHL.U32 R76, R18, 0x2, RZ ;  /* 0x00000002124c7824 */ /* 0x000fe200078e00ff */
[----:B------:R-:W-:Y:S01]  /*36a0*/  ULDC.64 UR4, c[0x0][0x2c8] ;  /* 0x0000b20000047ab9 */ /* 0x000fe20000000a00 */
[----:B------:R-:W5:Y:S01]  /*36b0*/  SHFL.IDX PT, R14, R19, RZ, 0x1c1f ;  /* 0x001c1fff130e7589 */ /* 0x000f6200000e0000 */
[----:B---3--:R-:W-:-:S02]  /*36c0*/  FMUL.FTZ R20, R30, c[0x0][0x320] ;  /* 0x0000c8001e147a20 */ /* 0x008fc40000410000 */
[C---:B------:R-:W-:Y:S01]  /*36d0*/  IADD3 R9, -R76.reuse, UR8, R9 ;  /* 0x000000084c097c10 */ /* 0x040fe2000fffe109 */
[----:B------:R-:W3:Y:S01]  /*36e0*/  SHFL.IDX PT, R13, R19, 0x1, 0x1c1f ;  /* 0x003c1f00130d7f89 */ /* 0x000ee200000e0000 */
[----:B------:R-:W-:Y:S01]  /*36f0*/  FMUL.FTZ R30, R15, c[0x0][0x320] ;  /* 0x0000c8000f1e7a20 */ /* 0x000fe20000410000 */
[----:B------:R-:W-:Y:S01]  /*3700*/  IADD3 R22, -R76, UR22, RZ ;  /* 0x000000164c167c10 */ /* 0x000fe2000fffe1ff */
[----:B------:R-:W1:Y:S01]  /*3710*/  MUFU.TANH R7, R7 ;  /* 0x0000000700077308 */ /* 0x000e620000002400 */
[----:B------:R-:W-:Y:S01]  /*3720*/  IADD3 R9, R9, -UR12, RZ ;  /* 0x8000000c09097c10 */ /* 0x000fe2000fffe0ff */
[----:B------:R-:W-:Y:S01]  /*3730*/  FMUL.FTZ R8, R8, c[0x0][0x320] ;  /* 0x0000c80008087a20 */ /* 0x000fe20000410000 */
[----:B------:R-:W-:Y:S01]  /*3740*/  STL [R1+0x38], R76 ;  /* 0x0000384c01007387 */ /* 0x000fe20000100800 */
[----:B------:R-:W-:Y:S01]  /*3750*/  FMUL.FTZ R68, R68, c[0x0][0x320] ;  /* 0x0000c80044447a20 */ /* 0x000fe20000410000 */
[----:B------:R-:W1:Y:S01]  /*3760*/  @UP1 S2UR UR22, SR_CTAID.X ;  /* 0x00000000001619c3 */ /* 0x000e620000002500 */
[----:B------:R-:W-:-:S02]  /*3770*/  FMUL.FTZ R69, R69, c[0x0][0x320] ;  /* 0x0000c80045457a20 */ /* 0x000fc40000410000 */
[----:B------:R-:W1:Y:S01]  /*3780*/  MUFU.TANH R38, R38 ;  /* 0x0000002600267308 */ /* 0x000e620000002400 */
[----:B------:R-:W-:Y:S02]  /*3790*/  FMUL.FTZ R64, R64, c[0x0][0x320] ;  /* 0x0000c80040407a20 */ /* 0x000fe40000410000 */
[----:B------:R-:W-:Y:S02]  /*37a0*/  FMUL.FTZ R65, R65, c[0x0][0x320] ;  /* 0x0000c80041417a20 */ /* 0x000fe40000410000 */
[----:B------:R-:W-:Y:S02]  /*37b0*/  FMUL.FTZ R25, R31, c[0x0][0x320] ;  /* 0x0000c8001f197a20 */ /* 0x000fe40000410000 */
[----:B------:R-:W-:Y:S01]  /*37c0*/  FMUL.FTZ R60, R60, c[0x0][0x320] ;  /* 0x0000c8003c3c7a20 */ /* 0x000fe20000410000 */
[----:B------:R-:W1:Y:S01]  /*37d0*/  MUFU.TANH R33, R33 ;  /* 0x0000002100217308 */ /* 0x000e620000002400 */
[----:B-----5:R-:W-:Y:S02]  /*37e0*/  IMAD.IADD R15, R9, 0x1, R14 ;  /* 0x00000001090f7824 */ /* 0x020fe400078e020e */
[----:B------:R-:W-:-:S02]  /*37f0*/  FMUL.FTZ R14, R11, c[0x0][0x320] ;  /* 0x0000c8000b0e7a20 */ /* 0x000fc40000410000 */
[----:B---3--:R-:W-:Y:S01]  /*3800*/  IMAD.IADD R13, R9, 0x1, R13 ;  /* 0x00000001090d7824 */ /* 0x008fe200078e020d */
[----:B------:R-:W-:Y:S01]  /*3810*/  IMNMX R10, R22, R15, PT ;  /* 0x0000000f160a7217 */ /* 0x000fe20003800200 */
[----:B------:R-:W-:Y:S01]  /*3820*/  FMUL.FTZ R61, R61, c[0x0][0x320] ;  /* 0x0000c8003d3d7a20 */ /* 0x000fe20000410000 */
[----:B------:R3:W5:Y:S01]  /*3830*/  MUFU.TANH R32, R12 ;  /* 0x0000000c00207308 */ /* 0x0007620000002400 */
[----:B------:R-:W-:Y:S01]  /*3840*/  FMUL.FTZ R56, R56, c[0x0][0x320] ;  /* 0x0000c80038387a20 */ /* 0x000fe20000410000 */
[C---:B------:R-:W-:Y:S01]  /*3850*/  ISETP.GT.AND P1, PT, R10.reuse, RZ, PT ;  /* 0x000000ff0a00720c */ /* 0x040fe20003f24270 */
[----:B------:R-:W-:Y:S01]  /*3860*/  FMUL.FTZ R57, R57, c[0x0][0x320] ;  /* 0x0000c80039397a20 */ /* 0x000fe20000410000 */
[----:B------:R-:W-:Y:S01]  /*3870*/  ISETP.GT.AND P0, PT, R10, 0x1, PT ;  /* 0x000000010a00780c */ /* 0x000fe20003f04270 */
[----:B------:R-:W-:Y:S01]  /*3880*/  FMUL.FTZ R52, R52, c[0x0][0x320] ;  /* 0x0000c80034347a20 */ /* 0x000fe20000410000 */
[----:B--2---:R-:W-:Y:S01]  /*3890*/  FSEL R18, R0, -INF , P1 ;  /* 0xff80000000127808 */ /* 0x004fe20000800000 */
[----:B------:R-:W-:Y:S01]  /*38a0*/  FMUL.FTZ R53, R53, c[0x0][0x320] ;  /* 0x0000c80035357a20 */ /* 0x000fe20000410000 */
[----:B------:R-:W2:Y:S01]  /*38b0*/  MUFU.TANH R39, R39 ;  /* 0x0000002700277308 */ /* 0x000ea20000002400 */
[----:B------:R-:W-:Y:S01]  /*38c0*/  ISETP.GT.AND P6, PT, R10, 0x8, PT ;  /* 0x000000080a00780c */ /* 0x000fe20003fc4270 */
[----:B------:R-:W-:Y:S01]  /*38d0*/  FMUL.FTZ R48, R48, c[0x0][0x320] ;  /* 0x0000c80030307a20 */ /* 0x000fe20000410000 */
[----:B------:R-:W-:Y:S01]  /*38e0*/  ISETP.GT.AND P1, PT, R10, 0x9, PT ;  /* 0x000000090a00780c */ /* 0x000fe20003f24270 */
[----:B------:R-:W-:Y:S01]  /*38f0*/  FMUL.FTZ R49, R49, c[0x0][0x320] ;  /* 0x0000c80031317a20 */ /* 0x000fe20000410000 */
[----:B-1----:R-:W-:Y:S01]  /*3900*/  FSEL R21, R4, -INF , P0 ;  /* 0xff80000004157808 */ /* 0x002fe20000000000 */
[----:B------:R-:W-:Y:S01]  /*3910*/  FMUL.FTZ R45, R45, c[0x0][0x320] ;  /* 0x0000c8002d2d7a20 */ /* 0x000fe20000410000 */
[----:B------:R-:W-:Y:S01]  /*3920*/  ISETP.GT.AND P0, PT, R10, 0x10, PT ;  /* 0x000000100a00780c */ /* 0x000fe20003f04270 */
[----:B------:R-:W1:Y:S01]  /*3930*/  MUFU.TANH R24, R24 ;  /* 0x0000001800187308 */ /* 0x000e620000002400 */
[----:B----4-:R-:W-:Y:S01]  /*3940*/  FSEL R19, R6, -INF , P6 ;  /* 0xff80000006137808 */ /* 0x010fe20003000000 */
[----:B---3--:R-:W-:Y:S01]  /*3950*/  FMUL.FTZ R12, R72, c[0x0][0x320] ;  /* 0x0000c800480c7a20 */ /* 0x008fe20000410000 */
[----:B------:R-:W-:Y:S01]  /*3960*/  FSEL R15, R7, -INF , P1 ;  /* 0xff800000070f7808 */ /* 0x000fe20000800000 */
[----:B------:R-:W-:Y:S01]  /*3970*/  FMUL.FTZ R140, R23, c[0x0][0x320] ;  /* 0x0000c800178c7a20 */ /* 0x000fe20000410000 */
[----:B------:R-:W-:Y:S01]  /*3980*/  ISETP.GT.AND P6, PT, R10, 0x11, PT ;  /* 0x000000110a00780c */ /* 0x000fe20003fc4270 */
[----:B------:R-:W-:Y:S01]  /*3990*/  FMUL.FTZ R26, R26, c[0x0][0x320] ;  /* 0x0000c8001a1a7a20 */ /* 0x000fe20000410000 */
[----:B------:R-:W-:Y:S01]  /*39a0*/  ISETP.GT.AND P1, PT, R10, 0x18, PT ;  /* 0x000000180a00780c */ /* 0x000fe20003f24270 */
[----:B------:R3:W4:Y:S01]  /*39b0*/  MUFU.TANH R133, R16 ;  /* 0x0000001000857308 */ /* 0x0007220000002400 */
[----:B------:R-:W-:Y:S01]  /*39c0*/  IMNMX R22, R22, R13, PT ;  /* 0x0000000d16167217 */ /* 0x000fe20003800200 */
[----:B------:R-:W-:Y:S01]  /*39d0*/  FMUL.FTZ R23, R34, c[0x0][0x320] ;  /* 0x0000c80022177a20 */ /* 0x000fe20000410000 */
[----:B------:R-:W-:Y:S01]  /*39e0*/  FSEL R13, R38, -INF , P0 ;  /* 0xff800000260d7808 */ /* 0x000fe20000000000 */
[----:B------:R-:W-:Y:S01]  /*39f0*/  FMUL.FTZ R67, R67, c[0x0][0x320] ;  /* 0x0000c80043437a20 */ /* 0x000fe20000410000 */
[----:B------:R-:W-:Y:S01]  /*3a00*/  ISETP.GT.AND P0, PT, R10, 0x19, PT ;  /* 0x000000190a00780c */ /* 0x000fe20003f04270 */
[----:B------:R-:W-:Y:S01]  /*3a10*/  FMUL.FTZ R63, R63, c[0x0][0x320] ;  /* 0x0000c8003f3f7a20 */ /* 0x000fe20000410000 */
[----:B------:R-:W-:Y:S01]  /*3a20*/  FSEL R11, R33, -INF , P6 ;  /* 0xff800000210b7808 */ /* 0x000fe20003000000 */
[----:B------:R4:W4:Y:S01]  /*3a30*/  MUFU.TANH R143, R17 ;  /* 0x00000011008f7308 */ /* 0x0009220000002400 */
[----:B-----5:R-:W-:Y:S01]  /*3a40*/  FSEL R7, R32, -INF , P1 ;  /* 0xff80000020077808 */ /* 0x020fe20000800000 */
[----:B------:R-:W-:Y:S01]  /*3a50*/  FMUL.FTZ R70, R70, c[0x0][0x320] ;  /* 0x0000c80046467a20 */ /* 0x000fe20000410000 */
[C---:B------:R-:W-:Y:S01]  /*3a60*/  ISETP.GT.AND P6, PT, R10.reuse, 0x20, PT ;  /* 0x000000200a00780c */ /* 0x040fe20003fc4270 */
[----:B------:R-:W-:Y:S01]  /*3a70*/  FMUL.FTZ R71, R71, c[0x0][0x320] ;  /* 0x0000c80047477a20 */ /* 0x000fe20000410000 */
[----:B------:R-:W-:Y:S01]  /*3a80*/  ISETP.GT.AND P1, PT, R10, 0x21, PT ;  /* 0x000000210a00780c */ /* 0x000fe20003f24270 */
[----:B------:R-:W-:Y:S01]  /*3a90*/  FMUL.FTZ R66, R66, c[0x0][0x320] ;  /* 0x0000c80042427a20 */ /* 0x000fe20000410000 */
[----:B------:R-:W-:Y:S01]  /*3aa0*/  FSEL R9, R28, -INF , P0 ;  /* 0xff8000001c097808 */ /* 0x000fe20000000000 */
[----:B------:R5:W5:Y:S01]  /*3ab0*/  MUFU.TANH R141, R8 ;  /* 0x00000008008d7308 */ /* 0x000b620000002400 */
[----:B------:R-:W-:Y:S01]  /*3ac0*/  ISETP.GT.AND P0, PT, R10, 0x28, PT ;  /* 0x000000280a00780c */ /* 0x000fe20003f04270 */
[----:B---3--:R-:W-:Y:S01]  /*3ad0*/  FMUL.FTZ R16, R44, c[0x0][0x320] ;  /* 0x0000c8002c107a20 */ /* 0x008fe20000410000 */
[----:B--2---:R-:W-:Y:S01]  /*3ae0*/  FSEL R39, R39, -INF , P6 ;  /* 0xff80000027277808 */ /* 0x004fe20003000000 */
[----:B------:R-:W-:Y:S01]  /*3af0*/  FMUL.FTZ R62, R62, c[0x0][0x320] ;  /* 0x0000c8003e3e7a20 */ /* 0x000fe20000410000 */
[----:B-1----:R-:W-:Y:S01]  /*3b00*/  FSEL R31, R24, -INF , P1 ;  /* 0xff800000181f7808 */ /* 0x002fe20000800000 */
[----:B------:R-:W-:Y:S01]  /*3b10*/  FMUL.FTZ R58, R58, c[0x0][0x320] ;  /* 0x0000c8003a3a7a20 */ /* 0x000fe20000410000 */
[C---:B------:R-:W-:Y:S01]  /*3b20*/  ISETP.GT.AND P6, PT, R10.reuse, 0x29, PT ;  /* 0x000000290a00780c */ /* 0x040fe20003fc4270 */
[----:B------:R-:W1:Y:S01]  /*3b30*/  MUFU.TANH R153, R68 ;  /* 0x0000004400997308 */ /* 0x000e620000002400 */
[C---:B------:R-:W-:Y:S01]  /*3b40*/  ISETP.GT.AND P1, PT, R10.reuse, 0x30, PT ;  /* 0x000000300a00780c */ /* 0x040fe20003f24270 */
[----:B----4-:R-:W-:Y:S01]  /*3b50*/  FMUL.FTZ R17, R43, c[0x0][0x320] ;  /* 0x0000c8002b117a20 */ /* 0x010fe20000410000 */
[----:B------:R-:W-:Y:S01]  /*3b60*/  FSEL R29, R29, -INF , P0 ;  /* 0xff8000001d1d7808 */ /* 0x000fe20000000000 */
[----:B------:R-:W-:Y:S01]  /*3b70*/  FMUL.FTZ R59, R59, c[0x0][0x320] ;  /* 0x0000c8003b3b7a20 */ /* 0x000fe20000410000 */
[----:B------:R-:W-:Y:S01]  /*3b80*/  ISETP.GT.AND P0, PT, R10, 0x31, PT ;  /* 0x000000310a00780c */ /* 0x000fe20003f04270 */
[----:B------:R-:W-:Y:S01]  /*3b90*/  FMUL.FTZ R54, R54, c[0x0][0x320] ;  /* 0x0000c80036367a20 */ /* 0x000fe20000410000 */
[----:B------:R-:W-:Y:S01]  /*3ba0*/  FSEL R37, R37, -INF , P6 ;  /* 0xff80000025257808 */ /* 0x000fe20003000000 */
[----:B------:R-:W2:Y:S01]  /*3bb0*/  MUFU.TANH R159, R69 ;  /* 0x00000045009f7308 */ /* 0x000ea20000002400 */
[----:B------:R-:W-:Y:S01]  /*3bc0*/  FSEL R133, R133, -INF , P1 ;  /* 0xff80000085857808 */ /* 0x000fe20000800000 */
[----:B-----5:R-:W-:Y:S01]  /*3bd0*/  FMUL.FTZ R8, R42, c[0x0][0x320] ;  /* 0x0000c8002a087a20 */ /* 0x020fe20000410000 */
[C---:B------:R-:W-:Y:S01]  /*3be0*/  ISETP.GT.AND P6, PT, R10.reuse, 0x38, PT ;  /* 0x000000380a00780c */ /* 0x040fe20003fc4270 */
[----:B------:R-:W-:Y:S01]  /*3bf0*/  FMUL.FTZ R55, R55, c[0x0][0x320] ;  /* 0x0000c80037377a20 */ /* 0x000fe20000410000 */
[----:B------:R-:W-:Y:S01]  /*3c00*/  ISETP.GT.AND P1, PT, R10, 0x39, PT ;  /* 0x000000390a00780c */ /* 0x000fe20003f24270 */
[----:B------:R-:W-:Y:S01]  /*3c10*/  FMUL.FTZ R50, R50, c[0x0][0x320] ;  /* 0x0000c80032327a20 */ /* 0x000fe20000410000 */
[----:B------:R-:W-:Y:S01]  /*3c20*/  FSEL R143, R143, -INF , P0 ;  /* 0xff8000008f8f7808 */ /* 0x000fe20000000000 */
[----:B------:R-:W3:Y:S01]  /*3c30*/  MUFU.TANH R157, R64 ;  /* 0x00000040009d7308 */ /* 0x000ee20000002400 */
[----:B------:R-:W-:Y:S01]  /*3c40*/  ISETP.GT.AND P0, PT, R10, 0x40, PT ;  /* 0x000000400a00780c */ /* 0x000fe20003f04270 */
[----:B------:R-:W-:Y:S01]  /*3c50*/  FMUL.FTZ R51, R51, c[0x0][0x320] ;  /* 0x0000c80033337a20 */ /* 0x000fe20000410000 */
[----:B------:R-:W-:Y:S01]  /*3c60*/  FSEL R141, R141, -INF , P6 ;  /* 0xff8000008d8d7808 */ /* 0x000fe20003000000 */
[----:B------:R-:W-:Y:S01]  /*3c70*/  FMUL.FTZ R46, R46, c[0x0][0x320] ;  /* 0x0000c8002e2e7a20 */ /* 0x000fe20000410000 */
[----:B------:R-:W-:Y:S01]  /*3c80*/  FSEL R135, R135, -INF , P1 ;  /* 0xff80000087877808 */ /* 0x000fe20000800000 */
[----:B------:R-:W-:Y:S01]  /*3c90*/  FMUL.FTZ R47, R47, c[0x0][0x320] ;  /* 0x0000c8002f2f7a20 */ /* 0x000fe20000410000 */
[C---:B------:R-:W-:Y:S01]  /*3ca0*/  ISETP.GT.AND P6, PT, R10.reuse, 0x41, PT ;  /* 0x000000410a00780c */ /* 0x040fe20003fc4270 */
[----:B------:R-:W4:Y:S01]  /*3cb0*/  MUFU.TANH R155, R65 ;  /* 0x00000041009b7308 */ /* 0x000f220000002400 */
[----:B------:R-:W-:Y:S01]  /*3cc0*/  ISETP.GT.AND P1, PT, R10, 0x48, PT ;  /* 0x000000480a00780c */ /* 0x000fe20003f24270 */
[----:B------:R-:W-:Y:S01]  /*3cd0*/  FMUL.FTZ R75, R75, c[0x0][0x320] ;  /* 0x0000c8004b4b7a20 */ /* 0x000fe20000410000 */
[----:B-1----:R-:W-:Y:S01]  /*3ce0*/  FSEL R153, R153, -INF , P0 ;  /* 0xff80000099997808 */ /* 0x002fe20000000000 */
[----:B------:R-:W-:Y:S01]  /*3cf0*/  IMAD.SHL.U32 R248, R2, 0x2, RZ ;  /* 0x0000000202f87824 */ /* 0x000fe200078e00ff */
[C---:B------:R-:W-:Y:S01]  /*3d00*/  ISETP.GT.AND P0, PT, R10.reuse, 0x49, PT ;  /* 0x000000490a00780c */ /* 0x040fe20003f04270 */
[----:B------:R-:W-:Y:S01]  /*3d10*/  @UP1 USHF.L.U32 UR22, UR22, 0x7, URZ ;  /* 0x0000000716161899 */ /* 0x000fe2000800063f */
[----:B--2---:R-:W-:Y:S01]  /*3d20*/  FSEL R159, R159, -INF , P6 ;  /* 0xff8000009f9f7808 */ /* 0x004fe20003000000 */
[----:B------:R-:W1:Y:S01]  /*3d30*/  MUFU.TANH R167, R60 ;  /* 0x0000003c00a77308 */ /* 0x000e620000002400 */
[----:B---3--:R-:W-:Y:S01]  /*3d40*/  FSEL R157, R157, -INF , P1 ;  /* 0xff8000009d9d7808 */ /* 0x008fe20000800000 */
[----:B------:R-:W-:Y:S01]  /*3d50*/  IMAD R246, R5, 0x2, R248 ;  /* 0x0000000205f67824 */ /* 0x000fe200078e02f8 */
[C---:B------:R-:W-:Y:S01]  /*3d60*/  ISETP.GT.AND P6, PT, R10.reuse, 0x50, PT ;  /* 0x000000500a00780c */ /* 0x040fe20003fc4270 */
[----:B------:R-:W-:Y:S01]  /*3d70*/  LDSM.16.MT88.4 R92, [R248+0x4100] ;  /* 0x00410000f85c783b */ /* 0x000fe20000004200 */
[----:B------:R-:W-:Y:S01]  /*3d80*/  ISETP.GT.AND P1, PT, R10, 0x51, PT ;  /* 0x000000510a00780c */ /* 0x000fe20003f24270 */
[----:B------:R-:W-:Y:S01]  /*3d90*/  IMAD R244, R3, 0x2, R246 ;  /* 0x0000000203f47824 */ /* 0x000fe200078e02f6 */
[----:B------:R-:W-:Y:S01]  /*3da0*/  FMNMX.FTZ R0, R18, R21, !PT ;  /* 0x0000001512007209 */ /* 0x000fe20007810000 */
[----:B------:R2:W3:Y:S01]  /*3db0*/  MUFU.TANH R165, R61 ;  /* 0x0000003d00a57308 */ /* 0x0004e20000002400 */
[----:B----4-:R-:W-:Y:S01]  /*3dc0*/  FSEL R155, R155, -INF , P0 ;  /* 0xff8000009b9b7808 */ /* 0x010fe20000000000 */
[----:B------:R-:W-:Y:S01]  /*3dd0*/  IMAD R245, R3, 0x2, R248 ;  /* 0x0000000203f57824 */ /* 0x000fe200078e02f8 */
[----:B------:R-:W-:Y:S01]  /*3de0*/  ISETP.GT.AND P0, PT, R10, 0x58, PT ;  /* 0x000000580a00780c */ /* 0x000fe20003f04270 */
[----:B------:R-:W-:Y:S01]  /*3df0*/  LDSM.16.MT88.4 R100, [R244+0x100] ;  /* 0x00010000f464783b */ /* 0x000fe20000004200 */
[----:B------:R-:W-:Y:S01]  /*3e00*/  FMNMX.FTZ R0, R19, R0, !PT ;  /* 0x0000000013007209 */ /* 0x000fe20007810000 */
[----:B------:R-:W-:-:S02]  /*3e10*/  UIMAD.WIDE.U32 UR22, UR22, UR4, URZ ;  /* 0x00000004161672a5 */ /* 0x000fc4000f8e003f */
[----:B------:R-:W4:Y:S01]  /*3e20*/  MUFU.TANH R163, R56 ;  /* 0x0000003800a37308 */ /* 0x000f220000002400 */
[----:B-1----:R-:W-:Y:S01]  /*3e30*/  FSEL R167, R167, -INF , P6 ;  /* 0xff800000a7a77808 */ /* 0x002fe20003000000 */
[----:B------:R-:W-:Y:S01]  /*3e40*/  LDSM.16.MT88.4 R124, [R248+0x100] ;  /* 0x00010000f87c783b */ /* 0x000fe20000004200 */
[C---:B------:R-:W-:Y:S01]  /*3e50*/  ISETP.GT.AND P6, PT, R10.reuse, 0x59, PT ;  /* 0x000000590a00780c */ /* 0x040fe20003fc4270 */
[----:B------:R-:W-:Y:S01]  /*3e60*/  @UP1 USHF.R.U32.HI UR10, URZ, UR5, UR23 ;  /* 0x000000053f0a1299 */ /* 0x000fe20008011617 */
[----:B------:R-:W-:Y:S01]  /*3e70*/  FMNMX.FTZ R0, R15, R0, !PT ;  /* 0x000000000f007209 */ /* 0x000fe20007810000 */
[----:B------:R-:W-:Y:S02]  /*3e80*/  LDSM.16.MT88.4 R116, [R246+0x100] ;  /* 0x00010000f674783b */ /* 0x000fe40000004200 */
[----:B------:R-:W1:Y:S01]  /*3e90*/  MUFU.TANH R161, R57 ;  /* 0x0000003900a17308 */ /* 0x000e620000002400 */
[----:B--2---:R-:W-:Y:S01]  /*3ea0*/  FMUL.FTZ R61, R73, c[0x0][0x320] ;  /* 0x0000c800493d7a20 */ /* 0x004fe20000410000 */
[----:B---3--:R-:W-:Y:S01]  /*3eb0*/  FSEL R165, R165, -INF , P1 ;  /* 0xff800000a5a57808 */ /* 0x008fe20000800000 */
[----:B------:R-:W-:Y:S01]  /*3ec0*/  LDSM.16.MT88.4 R108, [R245+0x100] ;  /* 0x00010000f56c783b */ /* 0x000fe20000004200 */
[C---:B------:R-:W-:Y:S01]  /*3ed0*/  ISETP.GT.AND P1, PT, R10.reuse, 0x60, PT ;  /* 0x000000600a00780c */ /* 0x040fe20003f24270 */
[----:B------:R-:W-:Y:S01]  /*3ee0*/  UIADD3 UR10, UR10, UR8, -UR12 ;  /* 0x000000080a0a7290 */ /* 0x000fe2000fffe80c */
[----:B------:R-:W-:Y:S01]  /*3ef0*/  FMNMX.FTZ R0, R13, R0, !PT ;  /* 0x000000000d007209 */ /* 0x000fe20007810000 */
[----:B------:R-:W-:Y:S01]  /*3f00*/  LDSM.16.MT88.4 R84, [R246+0x4100] ;  /* 0x00410000f654783b */ /* 0x000fe20000004200 */
[----:B------:R-:W2:Y:S01]  /*3f10*/  MUFU.TANH R151, R52 ;  /* 0x0000003400977308 */ /* 0x000ea20000002400 */
[----:B----4-:R-:W-:Y:S01]  /*3f20*/  FSEL R163, R163, -INF , P0 ;  /* 0xff800000a3a37808 */ /* 0x010fe20000000000 */
[----:B------:R-:W-:Y:S01]  /*3f30*/  USHF.R.S32.HI UR4, URZ, 0x1f, UR10 ;  /* 0x0000001f3f047899 */ /* 0x000fe2000801140a */
[----:B------:R-:W-:Y:S01]  /*3f40*/  ISETP.GT.AND P0, PT, R10, 0x61, PT ;  /* 0x000000610a00780c */ /* 0x000fe20003f04270 */
[----:B------:R-:W-:Y:S01]  /*3f50*/  LDSM.16.MT88.4 R76, [R245+0x4100] ;  /* 0x00410000f54c783b */ /* 0x000fe20000004200 */
[----:B------:R-:W-:Y:S01]  /*3f60*/  FMNMX.FTZ R0, R11, R0, !PT ;  /* 0x000000000b007209 */ /* 0x000fe20007810000 */
[----:B------:R-:W-:-:S02]  /*3f70*/  ULEA.HI UR4, UR4, UR10, URZ, 0x7 ;  /* 0x0000000a04047291 */ /* 0x000fc4000f8f383f */
[----:B------:R-:W3:Y:S01]  /*3f80*/  MUFU.TANH R149, R53 ;  /* 0x0000003500957308 */ /* 0x000ee20000002400 */
[----:B-1----:R-:W-:Y:S01]  /*3f90*/  FSEL R161, R161, -INF , P6 ;  /* 0xff800000a1a17808 */ /* 0x002fe20003000000 */
[----:B------:R-:W-:Y:S01]  /*3fa0*/  USHF.R.S32.HI UR5, URZ, 0x7, UR4 ;  /* 0x000000073f057899 */ /* 0x000fe20008011404 */
[C---:B------:R-:W-:Y:S01]  /*3fb0*/  ISETP.GT.AND P6, PT, R10.reuse, 0x68, PT ;  /* 0x000000680a00780c */ /* 0x040fe20003fc4270 */
[----:B------:R-:W-:Y:S01]  /*3fc0*/  UIADD3 UR10, UR7, -0x2, URZ ;  /* 0xfffffffe070a7890 */ /* 0x000fe2000fffe03f */
[----:B------:R-:W-:Y:S01]  /*3fd0*/  FMNMX.FTZ R0, R7, R0, !PT ;  /* 0x0000000007007209 */ /* 0x000fe20007810000 */
[----:B------:R-:W-:Y:S02]  /*3fe0*/  UISETP.LT.AND UP0, UPT, URZ, UR5, UPT ;  /* 0x000000053f00728c */ /* 0x000fe4000bf01270 */
[----:B------:R-:W1:Y:S01]  /*3ff0*/  MUFU.TANH R147, R48 ;  /* 0x0000003000937308 */ /* 0x000e620000002400 */
[----:B--2---:R-:W-:Y:S01]  /*4000*/  FSEL R151, R151, -INF , P1 ;  /* 0xff80000097977808 */ /* 0x004fe20000800000 */
[----:B------:R-:W-:Y:S01]  /*4010*/  USEL UR5, URZ, UR5, !UP0 ;  /* 0x000000053f057287 */ /* 0x000fe2000c000000 */
[----:B------:R-:W-:-:S02]  /*4020*/  ISETP.GT.AND P1, PT, R10, 0x69, PT ;  /* 0x000000690a00780c */ /* 0x000fc40003f24270 */
[----:B------:R-:W-:Y:S01]  /*4030*/  FMNMX.FTZ R0, R9, R0, !PT ;  /* 0x0000000009007209 */ /* 0x000fe20007810000 */
[----:B------:R-:W-:Y:S02]  /*4040*/  UISETP.GE.AND UP0, UPT, UR10, UR5, UPT ;  /* 0x000000050a00728c */ /* 0x000fe4000bf06270 */
[----:B------:R-:W2:Y:S01]  /*4050*/  MUFU.TANH R145, R49 ;  /* 0x0000003100917308 */ /* 0x000ea20000002400 */
[----:B---3--:R-:W-:Y:S02]  /*4060*/  FSEL R149, R149, -INF , P0 ;  /* 0xff80000095957808 */ /* 0x008fe40000000000 */
[----:B------:R-:W-:Y:S02]  /*4070*/  ISETP.GT.AND P0, PT, R10, 0x70, PT ;  /* 0x000000700a00780c */ /* 0x000fe40003f04270 */
[----:B------:R-:W-:-:S03]  /*4080*/  FMNMX.FTZ R0, R39, R0, !PT ;  /* 0x0000000027007209 */ /* 0x000fc60007810000 */
[----:B------:R-:W-:Y:S01]  /*4090*/  MUFU.TANH R16, R16 ;  /* 0x0000001000107308 */ /* 0x000fe20000002400 */
[----:B-1----:R-:W-:Y:S02]  /*40a0*/  FSEL R147, R147, -INF , P6 ;  /* 0xff80000093937808 */ /* 0x002fe40003000000 */
[----:B------:R-:W-:Y:S02]  /*40b0*/  ISETP.GT.AND P6, PT, R10, 0x71, PT ;  /* 0x000000710a00780c */ /* 0x000fe40003fc4270 */
[----:B------:R-:W-:-:S03]  /*40c0*/  FMNMX.FTZ R0, R31, R0, !PT ;  /* 0x000000001f007209 */ /* 0x000fc60007810000 */
[----:B------:R-:W1:Y:S01]  /*40d0*/  MUFU.TANH R65, R45 ;  /* 0x0000002d00417308 */ /* 0x000e620000002400 */
[----:B--2---:R-:W-:Y:S02]  /*40e0*/  FSEL R145, R145, -INF , P1 ;  /* 0xff80000091917808 */ /* 0x004fe40000800000 */
[----:B------:R-:W-:Y:S02]  /*40f0*/  ISETP.GT.AND P1, PT, R10, 0x78, PT ;  /* 0x000000780a00780c */ /* 0x000fe40003f24270 */
[----:B------:R-:W-:-:S03]  /*4100*/  FMNMX.FTZ R0, R29, R0, !PT ;  /* 0x000000001d007209 */ /* 0x000fc60007810000 */
[----:B------:R-:W-:Y:S01]  /*4110*/  MUFU.TANH R12, R12 ;  /* 0x0000000c000c7308 */ /* 0x000fe20000002400 */
[----:B------:R-:W-:-:S04]  /*4120*/  FMNMX.FTZ R0, R37, R0, !PT ;  /* 0x0000000025007209 */ /* 0x000fc80007810000 */
[----:B------:R-:W-:-:S03]  /*4130*/  FMNMX.FTZ R0, R133, R0, !PT ;  /* 0x0000000085007209 */ /* 0x000fc60007810000 */
[----:B------:R-:W-:Y:S01]  /*4140*/  MUFU.TANH R61, R61 ;  /* 0x0000003d003d7308 */ /* 0x000fe20000002400 */
[----:B-1----:R-:W-:Y:S02]  /*4150*/  FSEL R65, R65, -INF , P6 ;  /* 0xff80000041417808 */ /* 0x002fe40003000000 */
[----:B------:R-:W-:Y:S02]  /*4160*/  ISETP.GT.AND P6, PT, R22, RZ, PT ;  /* 0x000000ff1600720c */ /* 0x000fe40003fc4270 */
[----:B------:R-:W-:-:S03]  /*4170*/  FMNMX.FTZ R0, R143, R0, !PT ;  /* 0x000000008f007209 */ /* 0x000fc60007810000 */
[----:B------:R-:W1:Y:S01]  /*4180*/  MUFU.TANH R8, R8 ;  /* 0x0000000800087308 */ /* 0x000e620000002400 */
[----:B------:R-:W-:-:S04]  /*4190*/  FMNMX.FTZ R0, R141, R0, !PT ;  /* 0x000000008d007209 */ /* 0x000fc80007810000 */
[----:B------:R-:W-:-:S03]  /*41a0*/  FMNMX.FTZ R0, R135, R0, !PT ;  /* 0x0000000087007209 */ /* 0x000fc60007810000 */
[----:B------:R-:W-:Y:S01]  /*41b0*/  MUFU.TANH R17, R17 ;  /* 0x0000001100117308 */ /* 0x000fe20000002400 */
[----:B------:R-:W-:-:S04]  /*41c0*/  FMNMX.FTZ R0, R153, R0, !PT ;  /* 0x0000000099007209 */ /* 0x000fc80007810000 */
[----:B------:R-:W-:-:S03]  /*41d0*/  FMNMX.FTZ R0, R159, R0, !PT ;  /* 0x000000009f007209 */ /* 0x000fc60007810000 */
[----:B------:R2:W-:Y:S01]  /*41e0*/  MUFU.TANH R40, R26 ;  /* 0x0000001a00287308 */ /* 0x0005e20000002400 */
[----:B------:R-:W-:-:S04]  /*41f0*/  FMNMX.FTZ R0, R157, R0, !PT ;  /* 0x000000009d007209 */ /* 0x000fc80007810000 */
[----:B------:R-:W-:-:S03]  /*4200*/  FMNMX.FTZ R0, R155, R0, !PT ;  /* 0x000000009b007209 */ /* 0x000fc60007810000 */
[----:B------:R-:W3:Y:S01]  /*4210*/  MUFU.TANH R23, R23 ;  /* 0x0000001700177308 */ /* 0x000ee20000002400 */
[----:B------:R-:W-:-:S04]  /*4220*/  FMNMX.FTZ R0, R167, R0, !PT ;  /* 0x00000000a7007209 */ /* 0x000fc80007810000 */
[----:B------:R-:W-:Y:S01]  /*4230*/  FMNMX.FTZ R0, R165, R0, !PT ;  /* 0x00000000a5007209 */ /* 0x000fe20007810000 */
[----:B--2---:R-:W-:Y:S02]  /*4240*/  FMUL.FTZ R26, R35, c[0x0][0x320] ;  /* 0x0000c800231a7a20 */ /* 0x004fe40000410000 */
[----:B------:R2:W-:Y:S01]  /*4250*/  MUFU.TANH R164, R67 ;  /* 0x0000004300a47308 */ /* 0x0005e20000002400 */
[----:B------:R-:W-:Y:S01]  /*4260*/  FMNMX.FTZ R0, R163, R0, !PT ;  /* 0x00000000a3007209 */ /* 0x000fe20007810000 */
[----:B------:R-:W-:Y:S03]  /*4270*/  LDSM.16.MT88.4 R32, [R246+0x4900] ;  /* 0x00490000f620783b */ /* 0x000fe60000004200 */
[----:B------:R-:W-:-:S03]  /*4280*/  FMNMX.FTZ R0, R161, R0, !PT ;  /* 0x00000000a1007209 */ /* 0x000fc60007810000 */
[----:B------:R-:W4:Y:S01]  /*4290*/  MUFU.TANH R26, R26 ;  /* 0x0000001a001a7308 */ /* 0x000f220000002400 */
[----:B------:R-:W-:-:S04]  /*42a0*/  FMNMX.FTZ R0, R151, R0, !PT ;  /* 0x0000000097007209 */ /* 0x000fc80007810000 */
[----:B------:R-:W-:Y:S02]  /*42b0*/  FMNMX.FTZ R0, R149, R0, !PT ;  /* 0x0000000095007209 */ /* 0x000fe40007810000 */
[----:B--2---:R-:W-:Y:S01]  /*42c0*/  FSEL R67, R16, -INF , P0 ;  /* 0xff80000010437808 */ /* 0x004fe20000000000 */
[----:B------:R2:W-:Y:S01]  /*42d0*/  MUFU.TANH R172, R63 ;  /* 0x0000003f00ac7308 */ /* 0x0005e20000002400 */
[----:B------:R-:W-:Y:S02]  /*42e0*/  ISETP.GT.AND P0, PT, R10, 0x79, PT ;  /* 0x000000790a00780c */ /* 0x000fe40003f04270 */
[----:B-1----:R-:W-:Y:S02]  /*42f0*/  FSEL R16, R8, -INF , P6 ;  /* 0xff80000008107808 */ /* 0x002fe40003000000 */
[----:B------:R-:W-:Y:S02]  /*4300*/  FSEL R61, R61, -INF , P0 ;  /* 0xff8000003d3d7808 */ /* 0x000fe40000000000 */
[----:B------:R-:W-:Y:S01]  /*4310*/  ISETP.GT.AND P0, PT, R22, 0x8, PT ;  /* 0x000000081600780c */ /* 0x000fe20003f04270 */
[----:B------:R-:W-:Y:S01]  /*4320*/  MUFU.TANH R20, R20 ;  /* 0x0000001400147308 */ /* 0x000fe20000002400 */
[----:B------:R-:W-:-:S02]  /*4330*/  FMNMX.FTZ R0, R147, R0, !PT ;  /* 0x0000000093007209 */ /* 0x000fc40007810000 */
[----:B---3--:R-:W-:Y:S02]  /*4340*/  FSEL R4, R23, -INF , P0 ;  /* 0xff80000017047808 */ /* 0x008fe40000000000 */
[----:B------:R-:W-:Y:S02]  /*4350*/  ISETP.GT.AND P0, PT, R22, 0x10, PT ;  /* 0x000000101600780c */ /* 0x000fe40003f04270 */
[----:B------:R-:W-:Y:S01]  /*4360*/  FMNMX.FTZ R0, R145, R0, !PT ;  /* 0x0000000091007209 */ /* 0x000fe20007810000 */
[----:B------:R-:W1:Y:S01]  /*4370*/  MUFU.TANH R25, R25 ;  /* 0x0000001900197308 */ /* 0x000e620000002400 */
[----:B--2---:R-:W-:Y:S02]  /*4380*/  FSEL R63, R12, -INF , P1 ;  /* 0xff8000000c3f7808 */ /* 0x004fe40000800000 */
[----:B------:R-:W-:Y:S02]  /*4390*/  ISETP.GT.AND P1, PT, R22, 0x1, PT ;  /* 0x000000011600780c */ /* 0x000fe40003f24270 */
[----:B------:R-:W-:-:S02]  /*43a0*/  FMNMX.FTZ R0, R67, R0, !PT ;  /* 0x0000000043007209 */ /* 0x000fc40007810000 */
[----:B------:R-:W-:Y:S01]  /*43b0*/  FSEL R6, R17, -INF , P1 ;  /* 0xff80000011067808 */ /* 0x000fe20000800000 */
[----:B------:R-:W-:Y:S01]  /*43c0*/  MUFU.TANH R27, R27 ;  /* 0x0000001b001b7308 */ /* 0x000fe20000002400 */
[----:B------:R-:W-:Y:S02]  /*43d0*/  ISETP.GT.AND P1, PT, R22, 0x9, PT ;  /* 0x000000091600780c */ /* 0x000fe40003f24270 */
[----:B------:R-:W-:Y:S02]  /*43e0*/  FMNMX.FTZ R23, R16, R6, !PT ;  /* 0x0000000610177209 */ /* 0x000fe40007810000 */
[----:B----4-:R-:W-:Y:S02]  /*43f0*/  FSEL R26, R26, -INF , P1 ;  /* 0xff8000001a1a7808 */ /* 0x010fe40000800000 */
[----:B------:R-:W-:Y:S01]  /*4400*/  FMNMX.FTZ R23, R4, R23, !PT ;  /* 0x0000001704177209 */ /* 0x000fe20007810000 */
[----:B------:R-:W2:Y:S01]  /*4410*/  MUFU.TANH R30, R30 ;  /* 0x0000001e001e7308 */ /* 0x000ea20000002400 */
[----:B------:R-:W-:-:S02]  /*4420*/  ISETP.GT.AND P1, PT, R22, 0x11, PT ;  /* 0x000000111600780c */ /* 0x000fc40003f24270 */
[----:B------:R-:W-:Y:S02]  /*4430*/  FMNMX.FTZ R23, R26, R23, !PT ;  /* 0x000000171a177209 */ /* 0x000fe40007810000 */
[----:B-1----:R-:W-:Y:S02]  /*4440*/  FSEL R10, R25, -INF , P1 ;  /* 0xff800000190a7808 */ /* 0x002fe40000800000 */
[----:B------:R-:W-:Y:S01]  /*4450*/  ISETP.GT.AND P1, PT, R22, 0x19, PT ;  /* 0x000000191600780c */ /* 0x000fe20003f24270 */
[----:B------:R1:W-:Y:S01]  /*4460*/  MUFU.TANH R156, R14 ;  /* 0x0000000e009c7308 */ /* 0x0003e20000002400 */
[----:B------:R-:W-:-:S04]  /*4470*/  FMNMX.FTZ R0, R65, R0, !PT ;  /* 0x0000000041007209 */ /* 0x000fc80007810000 */
[----:B------:R-:W-:-:S03]  /*4480*/  FMNMX.FTZ R0, R63, R0, !PT ;  /* 0x000000003f007209 */ /* 0x000fc60007810000 */
[----:B------:R-:W3:Y:S01]  /*4490*/  MUFU.TANH R140, R140 ;  /* 0x0000008c008c7308 */ /* 0x000ee20000002400 */
[----:B--2---:R-:W-:Y:S02]  /*44a0*/  FSEL R12, R30, -INF , P1 ;  /* 0xff8000001e0c7808 */ /* 0x004fe40000800000 */
[----:B------:R-:W-:Y:S02]  /*44b0*/  ISETP.GT.AND P1, PT, R22, 0x21, PT ;  /* 0x000000211600780c */ /* 0x000fe40003f24270 */
[----:B------:R-:W-:Y:S02]  /*44c0*/  FMNMX.FTZ R0, R61, R0, !PT ;  /* 0x000000003d007209 */ /* 0x000fe40007810000 */
[----:B------:R-:W-:Y:S01]  /*44d0*/  FSEL R180, R180, -INF , P1 ;  /* 0xff800000b4b47808 */ /* 0x000fe20000800000 */
[----:B------:R-:W2:Y:S01]  /*44e0*/  MUFU.TANH R158, R158 ;  /* 0x0000009e009e7308 */ /* 0x000ea20000002400 */
[----:B-1----:R-:W-:Y:S01]  /*44f0*/  FSEL R14, R20, -INF , P0 ;  /* 0xff800000140e7808 */ /* 0x002fe20000000000 */
[----:B------:R-:W1:Y:S01]  /*4500*/  SHFL.BFLY PT, R17, R0, 0x2, 0x1f ;  /* 0x0c401f0000117f89 */ /* 0x000e6200000e0000 */
[----:B------:R-:W-:-:S02]  /*4510*/  ISETP.GT.AND P0, PT, R22, 0x18, PT ;  /* 0x000000181600780c */ /* 0x000fc40003f04270 */
[----:B------:R-:W-:Y:S02]  /*4520*/  FMNMX.FTZ R23, R14, R23, !PT ;  /* 0x000000170e177209 */ /* 0x000fe40007810000 */
[----:B------:R-:W-:Y:S01]  /*4530*/  FSEL R8, R27, -INF , P0 ;  /* 0xff8000001b087808 */ /* 0x000fe20000000000 */
[----:B------:R-:W4:Y:S01]  /*4540*/  MUFU.TANH R146, R146 ;  /* 0x0000009200927308 */ /* 0x000f220000002400 */
[----:B------:R-:W-:Y:S02]  /*4550*/  FMNMX.FTZ R23, R10, R23, !PT ;  /* 0x000000170a177209 */ /* 0x000fe40007810000 */
[----:B------:R-:W-:Y:S02]  /*4560*/  ISETP.GT.AND P0, PT, R22, 0x20, PT ;  /* 0x000000201600780c */ /* 0x000fe40003f04270 */
[----:B------:R-:W-:Y:S02]  /*4570*/  FMNMX.FTZ R23, R8, R23, !PT ;  /* 0x0000001708177209 */ /* 0x000fe40007810000 */
[----:B------:R-:W-:Y:S01]  /*4580*/  FSEL R40, R40, -INF , P0 ;  /* 0xff80000028287808 */ /* 0x000fe20000000000 */
[----:B------:R-:W5:Y:S01]  /*4590*/  MUFU.TANH R150, R150 ;  /* 0x0000009600967308 */ /* 0x000f620000002400 */
[----:B------:R-:W-:-:S02]  /*45a0*/  FMNMX.FTZ R23, R12, R23, !PT ;  /* 0x000000170c177209 */ /* 0x000fc40007810000 */
[----:B------:R-:W-:Y:S02]  /*45b0*/  ISETP.GT.AND P0, PT, R22, 0x28, PT ;  /* 0x000000281600780c */ /* 0x000fe40003f04270 */
[----:B------:R-:W-:Y:S02]  /*45c0*/  FMNMX.FTZ R23, R40, R23, !PT ;  /* 0x0000001728177209 */ /* 0x000fe40007810000 */
[----:B------:R-:W-:Y:S01]  /*45d0*/  ISETP.GT.AND P1, PT, R22, 0x29, PT ;  /* 0x000000291600780c */ /* 0x000fe20003f24270 */
[----:B------:R-:W1:Y:S01]  /*45e0*/  MUFU.TANH R178, R70 ;  /* 0x0000004600b27308 */ /* 0x000e620000002400 */
[----:B------:R-:W-:Y:S02]  /*45f0*/  FSEL R142, R142, -INF , P0 ;  /* 0xff8000008e8e7808 */ /* 0x000fe40000000000 */
[----:B------:R-:W-:Y:S02]  /*4600*/  FMNMX.FTZ R23, R180, R23, !PT ;  /* 0x00000017b4177209 */ /* 0x000fe40007810000 */
[----:B------:R-:W-:-:S02]  /*4610*/  ISETP.GT.AND P0, PT, R22, 0x30, PT ;  /* 0x000000301600780c */ /* 0x000fc40003f04270 */
[----:B---3--:R-:W-:Y:S01]  /*4620*/  FSEL R140, R140, -INF , P1 ;  /* 0xff8000008c8c7808 */ /* 0x008fe20000800000 */
[----:B------:R-:W3:Y:S01]  /*4630*/  MUFU.TANH R160, R71 ;  /* 0x0000004700a07308 */ /* 0x000ee20000002400 */
[----:B------:R-:W-:Y:S02]  /*4640*/  FMNMX.FTZ R23, R142, R23, !PT ;  /* 0x000000178e177209 */ /* 0x000fe40007810000 */
[----:B------:R-:W-:Y:S02]  /*4650*/  ISETP.GT.AND P1, PT, R22, 0x31, PT ;  /* 0x000000311600780c */ /* 0x000fe40003f24270 */
[----:B--2---:R-:W-:Y:S02]  /*4660*/  FSEL R158, R158, -INF , P0 ;  /* 0xff8000009e9e7808 */ /* 0x004fe40000000000 */
[----:B------:R-:W-:Y:S01]  /*4670*/  FMNMX.FTZ R23, R140, R23, !PT ;  /* 0x000000178c177209 */ /* 0x000fe20007810000 */
[----:B------:R-:W2:Y:S01]  /*4680*/  MUFU.TANH R176, R66 ;  /* 0x0000004200b07308 */ /* 0x000ea20000002400 */
[----:B------:R-:W-:-:S02]  /*4690*/  ISETP.GT.AND P0, PT, R22, 0x38, PT ;  /* 0x000000381600780c */ /* 0x000fc40003f04270 */
[----:B----4-:R-:W-:Y:S02]  /*46a0*/  FSEL R146, R146, -INF , P1 ;  /* 0xff80000092927808 */ /* 0x010fe40000800000 */
[----:B------:R-:W-:Y:S02]  /*46b0*/  FMNMX.FTZ R23, R158, R23, !PT ;  /* 0x000000179e177209 */ /* 0x000fe40007810000 */
[----:B------:R-:W-:Y:S01]  /*46c0*/  ISETP.GT.AND P1, PT, R22, 0x39, PT ;  /* 0x000000391600780c */ /* 0x000fe20003f24270 */
[----:B------:R4:W2:Y:S01]  /*46d0*/  MUFU.TANH R174, R62 ;  /* 0x0000003e00ae7308 */ /* 0x0008a20000002400 */
[----:B-----5:R-:W-:Y:S02]  /*46e0*/  FSEL R150, R150, -INF , P0 ;  /* 0xff80000096967808 */ /* 0x020fe40000000000 */
[----:B------:R-:W-:Y:S02]  /*46f0*/  FMNMX.FTZ R23, R146, R23, !PT ;  /* 0x0000001792177209 */ /* 0x000fe40007810000 */
[----:B------:R-:W-:-:S02]  /*4700*/  ISETP.GT.AND P0, PT, R22, 0x40, PT ;  /* 0x000000401600780c */ /* 0x000fc40003f04270 */
[----:B------:R-:W-:Y:S01]  /*4710*/  FSEL R156, R156, -INF , P1 ;  /* 0xff8000009c9c7808 */ /* 0x000fe20000800000 */
[----:B------:R-:W5:Y:S01]  /*4720*/  MUFU.TANH R166, R58 ;  /* 0x0000003a00a67308 */ /* 0x000f620000002400 */
[----:B------:R-:W-:Y:S02]  /*4730*/  FMNMX.FTZ R23, R150, R23, !PT ;  /* 0x0000001796177209 */ /* 0x000fe40007810000 */
[----:B------:R-:W-:Y:S02]  /*4740*/  ISETP.GT.AND P1, PT, R22, 0x41, PT ;  /* 0x000000411600780c */ /* 0x000fe40003f24270 */
[----:B-1----:R-:W-:Y:S02]  /*4750*/  FSEL R178, R178, -INF , P0 ;  /* 0xff800000b2b27808 */ /* 0x002fe40000000000 */
[----:B------:R-:W-:Y:S01]  /*4760*/  FMNMX.FTZ R23, R156, R23, !PT ;  /* 0x000000179c177209 */ /* 0x000fe20007810000 */
[----:B------:R-:W1:Y:S01]  /*4770*/  MUFU.TANH R162, R59 ;  /* 0x0000003b00a27308 */ /* 0x000e620000002400 */
[----:B------:R-:W-:Y:S01]  /*4780*/  ISETP.GT.AND P0, PT, R22, 0x48, PT ;  /* 0x000000481600780c */ /* 0x000fe20003f04270 */
[----:B----4-:R-:W-:Y:S01]  /*4790*/  FMUL.FTZ R62, R74, c[0x0][0x320] ;  /* 0x0000c8004a3e7a20 */ /* 0x010fe20000410000 */
[----:B---3--:R-:W-:-:S02]  /*47a0*/  FSEL R160, R160, -INF , P1 ;  /* 0xff800000a0a07808 */ /* 0x008fc40000800000 */
[----:B------:R-:W-:Y:S02]  /*47b0*/  FMNMX.FTZ R23, R178, R23, !PT ;  /* 0x00000017b2177209 */ /* 0x000fe40007810000 */
[----:B------:R-:W-:Y:S01]  /*47c0*/  ISETP.GT.AND P1, PT, R22, 0x49, PT ;  /* 0x000000491600780c */ /* 0x000fe20003f24270 */
[----:B------:R-:W3:Y:S01]  /*47d0*/  MUFU.TANH R154, R54 ;  /* 0x00000036009a7308 */ /* 0x000ee20000002400 */
[----:B--2---:R-:W-:Y:S02]  /*47e0*/  FSEL R176, R176, -INF , P0 ;  /* 0xff800000b0b07808 */ /* 0x004fe40000000000 */
[----:B------:R-:W-:Y:S02]  /*47f0*/  FMNMX.FTZ R23, R160, R23, !PT ;  /* 0x00000017a0177209 */ /* 0x000fe40007810000 */
[----:B------:R-:W-:Y:S02]  /*4800*/  ISETP.GT.AND P0, PT, R22, 0x50, PT ;  /* 0x000000501600780c */ /* 0x000fe40003f04270 */
[----:B------:R-:W-:Y:S01]  /*4810*/  FSEL R164, R164, -INF , P1 ;  /* 0xff800000a4a47808 */ /* 0x000fe20000800000 */
[----:B------:R-:W2:Y:S01]  /*4820*/  MUFU.TANH R152, R55 ;  /* 0x0000003700987308 */ /* 0x000ea20000002400 */
[----:B------:R-:W-:-:S02]  /*4830*/  FMNMX.FTZ R23, R176, R23, !PT ;  /* 0x00000017b0177209 */ /* 0x000fc40007810000 */
[----:B------:R-:W-:Y:S02]  /*4840*/  ISETP.GT.AND P1, PT, R22, 0x51, PT ;  /* 0x000000511600780c */ /* 0x000fe40003f24270 */
[----:B------:R-:W-:Y:S02]  /*4850*/  FSEL R174, R174, -INF , P0 ;  /* 0xff800000aeae7808 */ /* 0x000fe40000000000 */
[----:B------:R-:W-:Y:S01]  /*4860*/  FMNMX.FTZ R23, R164, R23, !PT ;  /* 0x00000017a4177209 */ /* 0x000fe20007810000 */
[----:B------:R-:W4:Y:S01]  /*4870*/  MUFU.TANH R148, R50 ;  /* 0x0000003200947308 */ /* 0x000f220000002400 */
[----:B------:R-:W-:Y:S02]  /*4880*/  ISETP.GT.AND P0, PT, R22, 0x58, PT ;  /* 0x000000581600780c */ /* 0x000fe40003f04270 */
[----:B------:R-:W-:Y:S02]  /*4890*/  FSEL R172, R172, -INF , P1 ;  /* 0xff800000acac7808 */ /* 0x000fe40000800000 */
[----:B------:R-:W-:-:S02]  /*48a0*/  FMNMX.FTZ R23, R174, R23, !PT ;  /* 0x00000017ae177209 */ /* 0x000fc40007810000 */
[----:B------:R-:W-:Y:S01]  /*48b0*/  ISETP.GT.AND P1, PT, R22, 0x59, PT ;  /* 0x000000591600780c */ /* 0x000fe20003f24270 */
[----:B------:R-:W2:Y:S01]  /*48c0*/  MUFU.TANH R144, R51 ;  /* 0x0000003300907308 */ /* 0x000ea20000002400 */
[----:B-----5:R-:W-:Y:S02]  /*48d0*/  FSEL R166, R166, -INF , P0 ;  /* 0xff800000a6a67808 */ /* 0x020fe40000000000 */
[----:B------:R-:W-:Y:S02]  /*48e0*/  FMNMX.FTZ R23, R172, R23, !PT ;  /* 0x00000017ac177209 */ /* 0x000fe40007810000 */
[----:B------:R-:W-:Y:S02]  /*48f0*/  ISETP.GT.AND P0, PT, R22, 0x60, PT ;  /* 0x000000601600780c */ /* 0x000fe40003f04270 */
[----:B-1----:R-:W-:Y:S01]  /*4900*/  FSEL R162, R162, -INF , P1 ;  /* 0xff800000a2a27808 */ /* 0x002fe20000800000 */
[----:B------:R-:W1:Y:S01]  /*4910*/  MUFU.TANH R66, R46 ;  /* 0x0000002e00427308 */ /* 0x000e620000002400 */
[----:B------:R-:W-:-:S02]  /*4920*/  FMNMX.FTZ R23, R166, R23, !PT ;  /* 0x00000017a6177209 */ /* 0x000fc40007810000 */
[----:B------:R-:W-:Y:S02]  /*4930*/  ISETP.GT.AND P1, PT, R22, 0x61, PT ;  /* 0x000000611600780c */ /* 0x000fe40003f24270 */
[----:B---3--:R-:W-:Y:S02]  /*4940*/  FSEL R154, R154, -INF , P0 ;  /* 0xff8000009a9a7808 */ /* 0x008fe40000000000 */
[----:B------:R-:W-:Y:S01]  /*4950*/  FMNMX.FTZ R23, R162, R23, !PT ;  /* 0x00000017a2177209 */ /* 0x000fe20007810000 */
[----:B------:R-:W3:Y:S01]  /*4960*/  MUFU.TANH R64, R47 ;  /* 0x0000002f00407308 */ /* 0x000ee20000002400 */
[----:B------:R-:W-:Y:S02]  /*4970*/  ISETP.GT.AND P0, PT, R22, 0x68, PT ;  /* 0x000000681600780c */ /* 0x000fe40003f04270 */
[----:B--2---:R-:W-:Y:S02]  /*4980*/  FSEL R152, R152, -INF , P1 ;  /* 0xff80000098987808 */ /* 0x004fe40000800000 */
[----:B------:R-:W-:-:S02]  /*4990*/  FMNMX.FTZ R23, R154, R23, !PT ;  /* 0x000000179a177209 */ /* 0x000fc40007810000 */
[----:B------:R-:W-:Y:S01]  /*49a0*/  ISETP.GT.AND P1, PT, R22, 0x69, PT ;  /* 0x000000691600780c */ /* 0x000fe20003f24270 */
[----:B------:R-:W2:Y:S01]  /*49b0*/  MUFU.TANH R62, R62 ;  /* 0x0000003e003e7308 */ /* 0x000ea20000002400 */
[----:B----4-:R-:W-:Y:S02]  /*49c0*/  FSEL R148, R148, -INF , P0 ;  /* 0xff80000094947808 */ /* 0x010fe40000000000 */
[----:B------:R-:W-:Y:S02]  /*49d0*/  FMNMX.FTZ R23, R152, R23, !PT ;  /* 0x0000001798177209 */ /* 0x000fe40007810000 */
[----:B------:R-:W-:Y:S02]  /*49e0*/  ISETP.GT.AND P0, PT, R22, 0x70, PT ;  /* 0x000000701600780c */ /* 0x000fe40003f04270 */
[----:B------:R-:W-:Y:S01]  /*49f0*/  FSEL R144, R144, -INF , P1 ;  /* 0xff80000090907808 */ /* 0x000fe20000800000 */
[----:B------:R-:W4:Y:S01]  /*4a00*/  MUFU.TANH R60, R75 ;  /* 0x0000004b003c7308 */ /* 0x000f220000002400 */
[----:B------:R-:W-:-:S02]  /*4a10*/  FMNMX.FTZ R23, R148, R23, !PT ;  /* 0x0000001794177209 */ /* 0x000fc40007810000 */
[----:B------:R-:W-:Y:S02]  /*4a20*/  ISETP.GT.AND P1, PT, R22, 0x71, PT ;  /* 0x000000711600780c */ /* 0x000fe40003f24270 */
[----:B-1----:R-:W-:Y:S02]  /*4a30*/  FSEL R66, R66, -INF , P0 ;  /* 0xff80000042427808 */ /* 0x002fe40000000000 */
[----:B------:R-:W-:Y:S02]  /*4a40*/  FMNMX.FTZ R23, R144, R23, !PT ;  /* 0x0000001790177209 */ /* 0x000fe40007810000 */
[----:B------:R-:W-:Y:S02]  /*4a50*/  ISETP.GT.AND P0, PT, R22, 0x78, PT ;  /* 0x000000781600780c */ /* 0x000fe40003f04270 */
[----:B---3--:R-:W-:Y:S02]  /*4a60*/  FSEL R64, R64, -INF , P1 ;  /* 0xff80000040407808 */ /* 0x008fe40000800000 */
[----:B------:R-:W-:-:S02]  /*4a70*/  FMNMX.FTZ R23, R66, R23, !PT ;  /* 0x0000001742177209 */ /* 0x000fc40007810000 */
[----:B------:R-:W-:Y:S02]  /*4a80*/  ISETP.GT.AND P1, PT, R22, 0x79, PT ;  /* 0x000000791600780c */ /* 0x000fe40003f24270 */
[----:B--2---:R-:W-:Y:S02]  /*4a90*/  FSEL R62, R62, -INF , P0 ;  /* 0xff8000003e3e7808 */ /* 0x004fe40000000000 */
[----:B------:R-:W-:Y:S02]  /*4aa0*/  FMNMX.FTZ R23, R64, R23, !PT ;  /* 0x0000001740177209 */ /* 0x000fe40007810000 */
[----:B----4-:R-:W-:Y:S02]  /*4ab0*/  FSEL R60, R60, -INF , P1 ;  /* 0xff8000003c3c7808 */ /* 0x010fe40000800000 */
[----:B------:R-:W-:-:S04]  /*4ac0*/  FMNMX.FTZ R23, R62, R23, !PT ;  /* 0x000000173e177209 */ /* 0x000fc80007810000 */
[----:B------:R-:W-:Y:S02]  /*4ad0*/  FMNMX.FTZ R20, R60, R23, !PT ;  /* 0x000000173c147209 */ /* 0x000fe40007810000 */
[----:B------:R-:W-:-:S03]  /*4ae0*/  FMNMX.FTZ R23, R17, R0, !PT ;  /* 0x0000000011177209 */ /* 0x000fc60007810000 */
        /* <DEDUP_REMOVED lines=10> */
[--C-:B------:R-:W-:Y:S01]  /*4b90*/  FFMA.FTZ R54, R19, c[0x0][0x2d0], -R134.reuse ;  /* 0x0000b40013367a23 */ /* 0x100fe20000010886 */
[----:B------:R-:W-:Y:S01]  /*4ba0*/  LDSM.16.MT88.4 R20, [R246+0x900] ;  /* 0x00090000f614783b */ /* 0x000fe20000004200 */
[--C-:B------:R-:W-:Y:S01]  /*4bb0*/  FFMA.FTZ R51, R15, c[0x0][0x2d0], -R134.reuse ;  /* 0x0000b4000f337a23 */ /* 0x100fe20000010886 */
[----:B------:R-:W-:Y:S01]  /*4bc0*/  MUFU.EX2 R56, R56 ;  /* 0x0000003800387308 */ /* 0x000fe20000000800 */
[--C-:B------:R-:W-:Y:S01]  /*4bd0*/  FFMA.FTZ R47, R7, c[0x0][0x2d0], -R134.reuse ;  /* 0x0000b400072f7a23 */ /* 0x100fe20000010886 */
[----:B-1----:R-:W-:Y:S01]  /*4be0*/  FMNMX.FTZ R132, R132, R17, !PT ;  /* 0x0000001184847209 */ /* 0x002fe20007810000 */
[----:B------:R-:W-:-:S02]  /*4bf0*/  FFMA.FTZ R49, R11, c[0x0][0x2d0], -R134 ;  /* 0x0000b4000b317a23 */ /* 0x000fc40000010886 */
[--C-:B------:R-:W-:Y:S01]  /*4c00*/  FFMA.FTZ R46, R9, c[0x0][0x2d0], -R134.reuse ;  /* 0x0000b400092e7a23 */ /* 0x100fe20000010886 */
[C---:B------:R-:W-:Y:S01]  /*4c10*/  FSETP.NEU.FTZ.AND P0, PT, R132.reuse, -INF , PT ;  /* 0xff8000008400780b */ /* 0x040fe20003f1d000 */
[----:B------:R-:W-:Y:S01]  /*4c20*/  FMUL.FTZ R59, R132, c[0x0][0x2d0] ;  /* 0x0000b400843b7a20 */ /* 0x000fe20000410000 */
[----:B------:R-:W1:Y:S01]  /*4c30*/  MUFU.EX2 R55, R55 ;  /* 0x0000003700377308 */ /* 0x000e620000000800 */
[--C-:B------:R-:W-:Y:S02]  /*4c40*/  FFMA.FTZ R52, R13, c[0x0][0x2d0], -R134.reuse ;  /* 0x0000b4000d347a23 */ /* 0x100fe40000010886 */
[--C-:B------:R-:W-:Y:S01]  /*4c50*/  FFMA.FTZ R43, R39, c[0x0][0x2d0], -R134.reuse ;  /* 0x0000b400272b7a23 */ /* 0x100fe20000010886 */
[----:B------:R-:W-:Y:S01]  /*4c60*/  FSEL R59, R59, RZ, P0 ;  /* 0x000000ff3b3b7208 */ /* 0x000fe20000000000 */
[--C-:B------:R-:W-:Y:S01]  /*4c70*/  FFMA.FTZ R42, R31, c[0x0][0x2d0], -R134.reuse ;  /* 0x0000b4001f2a7a23 */ /* 0x100fe20000010886 */
[----:B------:R-:W-:Y:S01]  /*4c80*/  PLOP3.LUT P0, PT, PT, PT, UP0, 0x80, 0x0 ;  /* 0x000000000000781c */ /* 0x000fe20003f0f008 */
[----:B------:R-:W-:Y:S01]  /*4c90*/  FFMA.FTZ R39, R29, c[0x0][0x2d0], -R134 ;  /* 0x0000b4001d277a23 */ /* 0x000fe20000010886 */
[----:B------:R-:W-:Y:S01]  /*4ca0*/  MUFU.EX2 R54, R54 ;  /* 0x0000003600367308 */ /* 0x000fe20000000800 */
[--C-:B------:R-:W-:Y:S01]  /*4cb0*/  FFMA.FTZ R58, R16, c[0x0][0x2d0], -R59.reuse ;  /* 0x0000b400103a7a23 */ /* 0x100fe2000001083b */
[----:B------:R-:W-:Y:S01]  /*4cc0*/  LDSM.16.MT88.4 R28, [R245+0x4900] ;  /* 0x00490000f51c783b */ /* 0x000fe20000004200 */
[----:B------:R-:W-:-:S02]  /*4cd0*/  FFMA.FTZ R57, R6, c[0x0][0x2d0], -R59 ;  /* 0x0000b40006397a23 */ /* 0x000fc4000001083b */
[--C-:B------:R-:W-:Y:S01]  /*4ce0*/  FFMA.FTZ R53, R4, c[0x0][0x2d0], -R59.reuse ;  /* 0x0000b40004357a23 */ /* 0x100fe2000001083b */
[----:B------:R-:W-:Y:S01]  /*4cf0*/  LDSM.16.MT88.4 R16, [R245+0x900] ;  /* 0x00090000f510783b */ /* 0x000fe20000004200 */
[--C-:B------:R-:W-:Y:S01]  /*4d00*/  FFMA.FTZ R48, R26, c[0x0][0x2d0], -R59.reuse ;  /* 0x0000b4001a307a23 */ /* 0x100fe2000001083b */
[----:B------:R-:W2:Y:S01]  /*4d10*/  MUFU.EX2 R51, R51 ;  /* 0x0000003300337308 */ /* 0x000ea20000000800 */
[--C-:B------:R-:W-:Y:S01]  /*4d20*/  FFMA.FTZ R45, R10, c[0x0][0x2d0], -R59.reuse ;  /* 0x0000b4000a2d7a23 */ /* 0x100fe2000001083b */
[----:B------:R-:W3:Y:S01]  /*4d30*/  LDSM.16.MT88.4 R4, [R244+0x4100] ;  /* 0x00410000f404783b */ /* 0x000ee20000004200 */
[--C-:B------:R-:W-:Y:S01]  /*4d40*/  FFMA.FTZ R44, R8, c[0x0][0x2d0], -R59.reuse ;  /* 0x0000b400082c7a23 */ /* 0x100fe2000001083b */
[----:B-1----:R-:W-:Y:S01]  /*4d50*/  F2FP.PACK_AB R68, R55, R56 ;  /* 0x000000383744723e */ /* 0x002fe200000000ff */
[--C-:B------:R-:W-:Y:S01]  /*4d60*/  FFMA.FTZ R50, R14, c[0x0][0x2d0], -R59.reuse ;  /* 0x0000b4000e327a23 */ /* 0x100fe2000001083b */
[----:B------:R-:W1:Y:S01]  /*4d70*/  LDSM.16.MT88.4 R8, [R244+0x900] ;  /* 0x00090000f408783b */ /* 0x000e620000004200 */
[--C-:B------:R-:W-:Y:S01]  /*4d80*/  FFMA.FTZ R41, R12, c[0x0][0x2d0], -R59.reuse ;  /* 0x0000b4000c297a23 */ /* 0x100fe2000001083b */
[----:B------:R-:W-:Y:S01]  /*4d90*/  MUFU.EX2 R58, R58 ;  /* 0x0000003a003a7308 */ /* 0x000fe20000000800 */
[----:B------:R-:W-:Y:S01]  /*4da0*/  FFMA.FTZ R38, R37, c[0x0][0x2d0], -R134 ;  /* 0x0000b40025267a23 */ /* 0x000fe20000010886 */
[----:B------:R-:W4:Y:S01]  /*4db0*/  LDSM.16.MT88.4 R12, [R248+0x4900] ;  /* 0x00490000f80c783b */ /* 0x000f220000004200 */
[----:B------:R-:W-:-:S02]  /*4dc0*/  FFMA.FTZ R40, R40, c[0x0][0x2d0], -R59 ;  /* 0x0000b40028287a23 */ /* 0x000fc4000001083b */
[--C-:B------:R-:W-:Y:S01]  /*4dd0*/  FFMA.FTZ R37, R180, c[0x0][0x2d0], -R59.reuse ;  /* 0x0000b400b4257a23 */ /* 0x100fe2000001083b */
[----:B------:R-:W5:Y:S01]  /*4de0*/  LDSM.16.MT88.4 R24, [R248+0x900] ;  /* 0x00090000f818783b */ /* 0x000f620000004200 */
[--C-:B------:R-:W-:Y:S01]  /*4df0*/  FFMA.FTZ R3, R142, c[0x0][0x2d0], -R59.reuse ;  /* 0x0000b4008e037a23 */ /* 0x100fe2000001083b */
[----:B------:R-:W3:Y:S01]  /*4e00*/  MUFU.EX2 R57, R57 ;  /* 0x0000003900397308 */ /* 0x000ee20000000800 */
[----:B--2---:R-:W-:Y:S01]  /*4e10*/  F2FP.PACK_AB R70, R51, R54 ;  /* 0x000000363346723e */ /* 0x004fe200000000ff */
[----:B------:R-:W-:Y:S02]  /*4e20*/  FFMA.FTZ R2, R140, c[0x0][0x2d0], -R59 ;  /* 0x0000b4008c027a23 */ /* 0x000fe4000001083b */
[--C-:B------:R-:W-:Y:S02]  /*4e30*/  FFMA.FTZ R140, R143, c[0x0][0x2d0], -R134.reuse ;  /* 0x0000b4008f8c7a23 */ /* 0x100fe40000010886 */
[--C-:B------:R-:W-:Y:S02]  /*4e40*/  FFMA.FTZ R142, R141, c[0x0][0x2d0], -R134.reuse ;  /* 0x0000b4008d8e7a23 */ /* 0x100fe40000010886 */
[----:B------:R-:W-:Y:S01]  /*4e50*/  MUFU.EX2 R53, R53 ;  /* 0x0000003500357308 */ /* 0x000fe20000000800 */
[----:B------:R-:W-:-:S02]  /*4e60*/  FFMA.FTZ R133, R133, c[0x0][0x2d0], -R134 ;  /* 0x0000b40085857a23 */ /* 0x000fc40000010886 */
[--C-:B------:R-:W-:Y:S02]  /*4e70*/  FFMA.FTZ R135, R135, c[0x0][0x2d0], -R134.reuse ;  /* 0x0000b40087877a23 */ /* 0x100fe40000010886 */
[--C-:B------:R-:W-:Y:S02]  /*4e80*/  FFMA.FTZ R141, R158, c[0x0][0x2d0], -R59.reuse ;  /* 0x0000b4009e8d7a23 */ /* 0x100fe4000001083b */
[--C-:B------:R-:W-:Y:S01]  /*4e90*/  FFMA.FTZ R146, R146, c[0x0][0x2d0], -R59.reuse ;  /* 0x0000b40092927a23 */ /* 0x100fe2000001083b */
[----:B------:R-:W2:Y:S01]  /*4ea0*/  MUFU.EX2 R48, R48 ;  /* 0x0000003000307308 */ /* 0x000ea20000000800 */
[----:B---3--:R-:W-:Y:S01]  /*4eb0*/  F2FP.PACK_AB R69, R57, R58 ;  /* 0x0000003a3945723e */ /* 0x008fe200000000ff */
[--C-:B------:R-:W-:Y:S02]  /*4ec0*/  FFMA.FTZ R150, R150, c[0x0][0x2d0], -R59.reuse ;  /* 0x0000b40096967a23 */ /* 0x100fe4000001083b */
[----:B------:R-:W-:Y:S02]  /*4ed0*/  FFMA.FTZ R143, R156, c[0x0][0x2d0], -R59 ;  /* 0x0000b4009c8f7a23 */ /* 0x000fe4000001083b */
[----:B------:R-:W-:-:S02]  /*4ee0*/  FFMA.FTZ R156, R159, c[0x0][0x2d0], -R134 ;  /* 0x0000b4009f9c7a23 */ /* 0x000fc40000010886 */
[----:B------:R-:W-:Y:S01]  /*4ef0*/  MUFU.EX2 R52, R52 ;  /* 0x0000003400347308 */ /* 0x000fe20000000800 */
[--C-:B------:R-:W-:Y:S02]  /*4f00*/  FFMA.FTZ R158, R157, c[0x0][0x2d0], -R134.reuse ;  /* 0x0000b4009d9e7a23 */ /* 0x100fe40000010886 */
[--C-:B------:R-:W-:Y:S02]  /*4f10*/  FFMA.FTZ R153, R153, c[0x0][0x2d0], -R134.reuse ;  /* 0x0000b40099997a23 */ /* 0x100fe40000010886 */
[----:B------:R-:W-:Y:S02]  /*4f20*/  FFMA.FTZ R155, R155, c[0x0][0x2d0], -R134 ;  /* 0x0000b4009b9b7a23 */ /* 0x000fe40000010886 */
[--C-:B------:R-:W-:Y:S01]  /*4f30*/  FFMA.FTZ R157, R178, c[0x0][0x2d0], -R59.reuse ;  /* 0x0000b400b29d7a23 */ /* 0x100fe2000001083b */
[----:B--2---:R-:W-:Y:S01]  /*4f40*/  F2FP.PACK_AB R71, R48, R53 ;  /* 0x000000353047723e */ /* 0x004fe200000000ff */
[----:B------:R-:W2:Y:S01]  /*4f50*/  MUFU.EX2 R49, R49 ;  /* 0x0000003100317308 */ /* 0x000ea20000000800 */
[----:B------:R-:W-:-:S02]  /*4f60*/  FFMA.FTZ R160, R160, c[0x0][0x2d0], -R59 ;  /* 0x0000b400a0a07a23 */ /* 0x000fc4000001083b */
[--C-:B------:R-:W-:Y:S02]  /*4f70*/  FFMA.FTZ R159, R176, c[0x0][0x2d0], -R59.reuse ;  /* 0x0000b400b09f7a23 */ /* 0x100fe4000001083b */
[--C-:B------:R-:W-:Y:S01]  /*4f80*/  FFMA.FTZ R164, R164, c[0x0][0x2d0], -R59.reuse ;  /* 0x0000b400a4a47a23 */ /* 0x100fe2000001083b */
        /* <DEDUP_REMOVED lines=20> */
[----:B------:R-:W3:Y:S01]  /*50d0*/  MUFU.EX2 R45, R45 ;  /* 0x0000002d002d7308 */ /* 0x000ee20000000800 */
[----:B------:R-:W-:-:S02]  /*50e0*/  FFMA.FTZ R152, R152, c[0x0][0x2d0], -R59 ;  /* 0x0000b40098987a23 */ /* 0x000fc4000001083b */
[--C-:B------:R-:W-:Y:S02]  /*50f0*/  FFMA.FTZ R148, R148, c[0x0][0x2d0], -R59.reuse ;  /* 0x0000b40094947a23 */ /* 0x100fe4000001083b */
[----:B------:R-:W-:Y:S01]  /*5100*/  FFMA.FTZ R63, R63, c[0x0][0x2d0], -R134 ;  /* 0x0000b4003f3f7a23 */ /* 0x000fe20000010886 */
        /* <DEDUP_REMOVED lines=8> */
[----:B------:R-:W1:Y:S01]  /*5190*/  MUFU.EX2 R41, R41 ;  /* 0x0000002900297308 */ /* 0x000e620000000800 */
[----:B------:R-:W-:-:S02]  /*51a0*/  FADD.FTZ R54, R54, R55 ;  /* 0x0000003736367221 */ /* 0x000fc40000010000 */
[----:B------:R-:W-:Y:S02]  /*51b0*/  FADD.FTZ R53, R48, R53 ;  /* 0x0000003530357221 */ /* 0x000fe40000010000 */
[----:B------:R-:W-:Y:S01]  /*51c0*/  FADD.FTZ R51, R51, R54 ;  /* 0x0000003633337221 */ /* 0x000fe20000010000 */
[C---:B------:R-:W-:Y:S02]  /*51d0*/  HMMA.16816.F32 R112, R68.reuse, R108, RZ ;  /* 0x0000006c4470723c */ /* 0x040fe400000018ff */
[----:B------:R-:W-:Y:S06]  /*51e0*/  MUFU.EX2 R43, R43 ;  /* 0x0000002b002b7308 */ /* 0x000fec0000000800 */
[C---:B------:R-:W-:Y:S02]  /*51f0*/  HMMA.16816.F32 R88, R68.reuse, R84, RZ ;  /* 0x000000544458723c */ /* 0x040fe400000018ff */
[----:B------:R-:W1:Y:S06]  /*5200*/  MUFU.EX2 R42, R42 ;  /* 0x0000002a002a7308 */ /* 0x000e6c0000000800 */
[C---:B------:R-:W-:Y:S02]  /*5210*/  HMMA.16816.F32 R80, R68.reuse, R76, RZ ;  /* 0x0000004c4450723c */ /* 0x040fe400000018ff */
[----:B------:R-:W-:Y:S06]  /*5220*/  MUFU.EX2 R39, R39 ;  /* 0x0000002700277308 */ /* 0x000fec0000000800 */
[C---:B------:R-:W-:Y:S02]  /*5230*/  HMMA.16816.F32 R124, R68.reuse, R126, RZ ;  /* 0x0000007e447c723c */ /* 0x040fe400000018ff */
[----:B------:R-:W-:Y:S06]  /*5240*/  MUFU.EX2 R38, R38 ;  /* 0x0000002600267308 */ /* 0x000fec0000000800 */
        /* <DEDUP_REMOVED lines=10> */
[----:B--2---:R-:W-:Y:S01]  /*52f0*/  F2FP.PACK_AB R4, R49, R52 ;  /* 0x000000343104723e */ /* 0x004fe200000000ff */
[----:B------:R-:W-:Y:S01]  /*5300*/  HMMA.16816.F32 R68, R68, R6, RZ ;  /* 0x000000064444723c */ /* 0x000fe200000018ff */
[----:B---3--:R-:W-:Y:S01]  /*5310*/  F2FP.PACK_AB R5, R45, R50 ;  /* 0x000000322d05723e */ /* 0x008fe200000000ff */
[----:B------:R-:W2:Y:S01]  /*5320*/  MUFU.EX2 R140, R140 ;  /* 0x0000008c008c7308 */ /* 0x000ea20000000800 */
[----:B------:R-:W-:-:S04]  /*5330*/  FADD.FTZ R50, R50, R53 ;  /* 0x0000003532327221 */ /* 0x000fc80000010000 */
[----:B------:R-:W-:Y:S01]  /*5340*/  F2FP.PACK_AB R6, R46, R47 ;  /* 0x0000002f2e06723e */ /* 0x000fe200000000ff */
[----:B------:R-:W-:Y:S01]  /*5350*/  FADD.FTZ R45, R45, R50 ;  /* 0x000000322d2d7221 */ /* 0x000fe20000010000 */
[----:B-1----:R-:W-:Y:S01]  /*5360*/  F2FP.PACK_AB R7, R41, R44 ;  /* 0x0000002c2907723e */ /* 0x002fe200000000ff */
[----:B------:R-:W-:Y:S02]  /*5370*/  MUFU.EX2 R142, R142 ;  /* 0x0000008e008e7308 */ /* 0x000fe40000000800 */
[----:B------:R-:W-:-:S04]  /*5380*/  FADD.FTZ R44, R44, R45 ;  /* 0x0000002d2c2c7221 */ /* 0x000fc80000010000 */
[C---:B------:R-:W-:Y:S01]  /*5390*/  HMMA.16816.F32 R104, R4.reuse, R8, R104 ;  /* 0x000000080468723c */ /* 0x040fe20000001868 */
[----:B------:R-:W-:Y:S01]  /*53a0*/  FADD.FTZ R41, R41, R44 ;  /* 0x0000002c29297221 */ /* 0x000fe20000010000 */
[----:B------:R-:W-:Y:S06]  /*53b0*/  MUFU.EX2 R135, R135 ;  /* 0x0000008700877308 */ /* 0x000fec0000000800 */
[C---:B------:R-:W-:Y:S01]  /*53c0*/  HMMA.16816.F32 R100, R4.reuse, R10, R100 ;  /* 0x0000000a0464723c */ /* 0x040fe20000001864 */
[----:B------:R-:W1:Y:S01]  /*53d0*/  LDSM.16.MT88.4 R8, [R244+0x4900] ;  /* 0x00490000f408783b */ /* 0x000e620000004200 */
[----:B------:R-:W-:Y:S06]  /*53e0*/  MUFU.EX2 R141, R141 ;  /* 0x0000008d008d7308 */ /* 0x000fec0000000800 */
[C---:B----4-:R-:W-:Y:S02]  /*53f0*/  HMMA.16816.F32 R96, R4.reuse, R12, R96 ;  /* 0x0000000c0460723c */ /* 0x050fe40000001860 */
[----:B------:R-:W3:Y:S06]  /*5400*/  MUFU.EX2 R146, R146 ;  /* 0x0000009200927308 */ /* 0x000eec0000000800 */
[C---:B------:R-:W-:Y:S01]  /*5410*/  HMMA.16816.F32 R92, R4.reuse, R14, R92 ;  /* 0x0000000e045c723c */ /* 0x040fe2000000185c */
[----:B------:R-:W4:Y:S01]  /*5420*/  LDSM.16.MT88.4 R12, [R244+0x1100] ;  /* 0x00110000f40c783b */ /* 0x000f220000004200 */
[----:B------:R-:W-:Y:S06]  /*5430*/  MUFU.EX2 R150, R150 ;  /* 0x0000009600967308 */ /* 0x000fec0000000800 */
[C---:B-----5:R-:W-:Y:S02]  /*5440*/  HMMA.16816.F32 R128, R4.reuse, R24, R128 ;  /* 0x000000180480723c */ /* 0x060fe40000001880 */
[----:B------:R-:W5:Y:S06]  /*5450*/  MUFU.EX2 R143, R143 ;  /* 0x0000008f008f7308 */ /* 0x000f6c0000000800 */
        /* <DEDUP_REMOVED lines=19> */
[----:B------:R-:W2:Y:S06]  /*5590*/  MUFU.EX2 R164, R164 ;  /* 0x000000a400a47308 */ /* 0x000eac0000000800 */
[C---:B------:R-:W-:Y:S01]  /*55a0*/  HMMA.16816.F32 R76, R4.reuse, R30, R76 ;  /* 0x0000001e044c723c */ /* 0x040fe2000000184c */
[----:B------:R-:W-:Y:S01]  /*55b0*/  LDSM.16.MT88.4 R28, [R245+0x5100] ;  /* 0x00510000f51c783b */ /* 0x000fe20000004200 */
[----:B------:R-:W-:Y:S06]  /*55c0*/  MUFU.EX2 R167, R167 ;  /* 0x000000a700a77308 */ /* 0x000fec0000000800 */
[C---:B-1----:R-:W-:Y:S02]  /*55d0*/  HMMA.16816.F32 R72, R4.reuse, R8, R72 ;  /* 0x000000080448723c */ /* 0x042fe40000001848 */
[----:B------:R-:W1:Y:S06]  /*55e0*/  MUFU.EX2 R176, R176 ;  /* 0x000000b000b07308 */ /* 0x000e6c0000000800 */
[----:B------:R-:W-:Y:S01]  /*55f0*/  HMMA.16816.F32 R68, R4, R10, R68 ;  /* 0x0000000a0444723c */ /* 0x000fe20000001844 */
[----:B------:R-:W1:Y:S01]  /*5600*/  LDSM.16.MT88.4 R8, [R248+0x5100] ;  /* 0x00510000f808783b */ /* 0x000e620000004200 */
[----:B------:R-:W-:Y:S05]  /*5610*/  MUFU.EX2 R178, R178 ;  /* 0x000000b200b27308 */ /* 0x000fea0000000800 */
[----:B------:R-:W-:-:S02]  /*5620*/  F2FP.PACK_AB R4, R42, R43 ;  /* 0x0000002b2a04723e */ /* 0x000fc400000000ff */
[----:B------:R-:W-:Y:S01]  /*5630*/  F2FP.PACK_AB R5, R37, R40 ;  /* 0x000000282505723e */ /* 0x000fe200000000ff */
[----:B------:R-:W-:Y:S01]  /*5640*/  MUFU.EX2 R161, R161 ;  /* 0x000000a100a17308 */ /* 0x000fe20000000800 */
[----:B------:R-:W-:Y:S01]  /*5650*/  F2FP.PACK_AB R6, R38, R39 ;  /* 0x000000272606723e */ /* 0x000fe200000000ff */
[----:B------:R-:W-:Y:S01]  /*5660*/  FADD.FTZ R40, R40, R41 ;  /* 0x0000002928287221 */ /* 0x000fe20000010000 */
[----:B------:R-:W-:-:S03]  /*5670*/  F2FP.PACK_AB R7, R2, R3 ;  /* 0x000000030207723e */ /* 0x000fc600000000ff */
[----:B------:R-:W-:Y:S02]  /*5680*/  FADD.FTZ R40, R37, R40 ;  /* 0x0000002825287221 */ /* 0x000fe40000010000 */
[----:B------:R-:W-:Y:S02]  /*5690*/  MUFU.EX2 R163, R163 ;  /* 0x000000a300a37308 */ /* 0x000fe40000000800 */
[----:B----4-:R-:W-:Y:S01]  /*56a0*/  HMMA.16816.F32 R104, R4, R12, R104 ;  /* 0x0000000c0468723c */ /* 0x010fe20000001868 */
[----:B------:R-:W-:-:S04]  /*56b0*/  FADD.FTZ R3, R3, R40 ;  /* 0x0000002803037221 */ /* 0x000fc80000010000 */
[----:B------:R-:W-:Y:S01]  /*56c0*/  FADD.FTZ R2, R2, R3 ;  /* 0x0000000302027221 */ /* 0x000fe20000010000 */
[----:B------:R-:W4:Y:S02]  /*56d0*/  MUFU.EX2 R172, R172 ;  /* 0x000000ac00ac7308 */ /* 0x000f240000000800 */
[C---:B------:R-:W-:Y:S01]  /*56e0*/  HMMA.16816.F32 R100, R4.reuse, R14, R100 ;  /* 0x0000000e0464723c */ /* 0x040fe20000001864 */
[----:B------:R-:W2:Y:S05]  /*56f0*/  LDSM.16.MT88.4 R12, [R244+0x5100] ;  /* 0x00510000f40c783b */ /* 0x000eaa0000004200 */
[----:B------:R-:W-:Y:S02]  /*5700*/  MUFU.EX2 R165, R165 ;  /* 0x000000a500a57308 */ /* 0x000fe40000000800 */
[C---:B------:R-:W-:Y:S06]  /*5710*/  HMMA.16816.F32 R128, R4.reuse, R24, R128 ;  /* 0x000000180480723c */ /* 0x040fec0000001880 */
[----:B------:R-:W2:Y:S02]  /*5720*/  MUFU.EX2 R162, R162 ;  /* 0x000000a200a27308 */ /* 0x000ea40000000800 */
[C---:B-1----:R-:W-:Y:S06]  /*5730*/  HMMA.16816.F32 R96, R4.reuse, R8, R96 ;  /* 0x000000080460723c */ /* 0x042fec0000001860 */
[----:B------:R-:W-:Y:S02]  /*5740*/  MUFU.EX2 R151, R151 ;  /* 0x0000009700977308 */ /* 0x000fe40000000800 */
[C---:B------:R-:W-:Y:S01]  /*5750*/  HMMA.16816.F32 R92, R4.reuse, R10, R92 ;  /* 0x0000000a045c723c */ /* 0x040fe2000000185c */
[----:B------:R-:W1:Y:S05]  /*5760*/  LDSM.16.MT88.4 R8, [R244+0x1900] ;  /* 0x00190000f408783b */ /* 0x000e6a0000004200 */
[----:B------:R-:W1:Y:S02]  /*5770*/  MUFU.EX2 R166, R166 ;  /* 0x000000a600a67308 */ /* 0x000e640000000800 */
[C---:B------:R-:W-:Y:S01]  /*5780*/  HMMA.16816.F32 R124, R4.reuse, R26, R124 ;  /* 0x0000001a047c723c */ /* 0x040fe2000000187c */
[----:B------:R-:W-:Y:S05]  /*5790*/  LDSM.16.MT88.4 R24, [R248+0x1900] ;  /* 0x00190000f818783b */ /* 0x000fea0000004200 */
[----:B------:R-:W-:Y:S02]  /*57a0*/  MUFU.EX2 R174, R174 ;  /* 0x000000ae00ae7308 */ /* 0x000fe40000000800 */
[C---:B------:R-:W-:Y:S06]  /*57b0*/  HMMA.16816.F32 R120, R4.reuse, R20, R120 ;  /* 0x000000140478723c */ /* 0x040fec0000001878 */
[----:B------:R-:W-:Y:S02]  /*57c0*/  MUFU.EX2 R145, R145 ;  /* 0x0000009100917308 */ /* 0x000fe40000000800 */
[C---:B--2---:R-:W-:Y:S06]  /*57d0*/  HMMA.16816.F32 R72, R4.reuse, R12, R72 ;  /* 0x0000000c0448723c */ /* 0x044fec0000001848 */
[----:B------:R-:W-:Y:S02]  /*57e0*/  MUFU.EX2 R147, R147 ;  /* 0x0000009300937308 */ /* 0x000fe40000000800 */
[C---:B------:R-:W-:Y:S01]  /*57f0*/  HMMA.16816.F32 R68, R4.reuse, R14, R68 ;  /* 0x0000000e0444723c */ /* 0x040fe20000001844 */
[----:B------:R-:W2:Y:S05]  /*5800*/  LDSM.16.MT88.4 R12, [R248+0x5900] ;  /* 0x00590000f80c783b */ /* 0x000eaa0000004200 */
[----:B------:R-:W1:Y:S02]  /*5810*/  MUFU.EX2 R152, R152 ;  /* 0x0000009800987308 */ /* 0x000e640000000800 */
[C---:B------:R-:W-:Y:S01]  /*5820*/  HMMA.16816.F32 R116, R4.reuse, R22, R116 ;  /* 0x000000160474723c */ /* 0x040fe20000001874 */
[----:B------:R-:W1:Y:S05]  /*5830*/  LDSM.16.MT88.4 R20, [R246+0x1900] ;  /* 0x00190000f614783b */ /* 0x000e6a0000004200 */
[----:B------:R-:W-:Y:S02]  /*5840*/  MUFU.EX2 R63, R63 ;  /* 0x0000003f003f7308 */ /* 0x000fe40000000800 */
[C---:B------:R-:W-:Y:S06]  /*5850*/  HMMA.16816.F32 R112, R4.reuse, R16, R112 ;  /* 0x000000100470723c */ /* 0x040fec0000001870 */
[----:B------:R-:W-:Y:S02]  /*5860*/  MUFU.EX2 R64, R64 ;  /* 0x0000004000407308 */ /* 0x000fe40000000800 */
[C---:B------:R-:W-:Y:S01]  /*5870*/  HMMA.16816.F32 R108, R4.reuse, R18, R108 ;  /* 0x00000012046c723c */ /* 0x040fe2000000186c */
[----:B------:R-:W1:Y:S07]  /*5880*/  LDSM.16.MT88.4 R16, [R245+0x1900] ;  /* 0x00190000f510783b */ /* 0x000e6e0000004200 */
[C---:B------:R-:W-:Y:S08]  /*5890*/  HMMA.16816.F32 R88, R4.reuse, R32, R88 ;  /* 0x000000200458723c */ /* 0x040ff00000001858 */
[C---:B------:R-:W-:Y:S01]  /*58a0*/  HMMA.16816.F32 R84, R4.reuse, R34, R84 ;  /* 0x000000220454723c */ /* 0x040fe20000001854 */
[----:B------:R-:W2:Y:S07]  /*58b0*/  LDSM.16.MT88.4 R32, [R246+0x5900] ;  /* 0x00590000f620783b */ /* 0x000eae0000004200 */
[C---:B------:R-:W-:Y:S08]  /*58c0*/  HMMA.16816.F32 R80, R4.reuse, R28, R80 ;  /* 0x0000001c0450723c */ /* 0x040ff00000001850 */
[----:B------:R-:W-:Y:S01]  /*58d0*/  HMMA.16816.F32 R76, R4, R30, R76 ;  /* 0x0000001e044c723c */ /* 0x000fe2000000184c */
[----:B------:R-:W4:Y:S06]  /*58e0*/  LDSM.16.MT88.4 R28, [R245+0x5900] ;  /* 0x00590000f51c783b */ /* 0x000f2c0000004200 */
[----:B------:R-:W-:-:S02]  /*58f0*/  F2FP.PACK_AB R4, R140, R133 ;  /* 0x000000858c04723e */ /* 0x000fc400000000ff */
[C---:B---3--:R-:W-:Y:S01]  /*5900*/  F2FP.PACK_AB R5, R146.reuse, R141 ;  /* 0x0000008d9205723e */ /* 0x048fe200000000ff */
[----:B------:R-:W-:Y:S01]  /*5910*/  FADD.FTZ R141, R141, R2 ;  /* 0x000000028d8d7221 */ /* 0x000fe20000010000 */
[----:B------:R-:W-:Y:S02]  /*5920*/  F2FP.PACK_AB R6, R135, R142 ;  /* 0x0000008e8706723e */ /* 0x000fe400000000ff */
[----:B-----5:R-:W-:Y:S01]  /*5930*/  F2FP.PACK_AB R7, R143, R150 ;  /* 0x000000968f07723e */ /* 0x020fe200000000ff */
[----:B------:R-:W-:-:S04]  /*5940*/  FADD.FTZ R141, R146, R141 ;  /* 0x0000008d928d7221 */ /* 0x000fc80000010000 */
[----:B------:R-:W-:Y:S02]  /*5950*/  FADD.FTZ R150, R150, R141 ;  /* 0x0000008d96967221 */ /* 0x000fe40000010000 */
[----:B-1----:R-:W-:Y:S02]  /*5960*/  HMMA.16816.F32 R104, R4, R8, R104 ;  /* 0x000000080468723c */ /* 0x002fe40000001868 */
[----:B------:R-:W-:-:S06]  /*5970*/  FADD.FTZ R150, R143, R150 ;  /* 0x000000968f967221 */ /* 0x000fcc0000010000 */
[C---:B------:R-:W-:Y:S01]  /*5980*/  HMMA.16816.F32 R100, R4.reuse, R10, R100 ;  /* 0x0000000a0464723c */ /* 0x040fe20000001864 */
[----:B------:R-:W1:Y:S07]  /*5990*/  LDSM.16.MT88.4 R8, [R244+0x5900] ;  /* 0x00590000f408783b */ /* 0x000e6e0000004200 */
[C---:B--2---:R-:W-:Y:S08]  /*59a0*/  HMMA.16816.F32 R96, R4.reuse, R12, R96 ;  /* 0x0000000c0460723c */ /* 0x044ff00000001860 */
[C---:B------:R-:W-:Y:S01]  /*59b0*/  HMMA.16816.F32 R92, R4.reuse, R14, R92 ;  /* 0x0000000e045c723c */ /* 0x040fe2000000185c */
[----:B------:R-:W2:Y:S07]  /*59c0*/  LDSM.16.MT88.4 R12, [R244+0x2100] ;  /* 0x00210000f40c783b */ /* 0x000eae0000004200 */
[C---:B------:R-:W-:Y:S08]  /*59d0*/  HMMA.16816.F32 R128, R4.reuse, R24, R128 ;  /* 0x000000180480723c */ /* 0x040ff00000001880 */
        /* <DEDUP_REMOVED lines=8> */
[C---:B------:R-:W-:Y:S08]  /*5a60*/  HMMA.16816.F32 R88, R4.reuse, R32, R88 ;  /* 0x000000200458723c */ /* 0x040ff00000001858 */
[C---:B------:R-:W-:Y:S01]  /*5a70*/  HMMA.16816.F32 R84, R4.reuse, R34, R84 ;  /* 0x000000220454723c */ /* 0x040fe20000001854 */
[----:B------:R-:W-:Y:S07]  /*5a80*/  LDSM.16.MT88.4 R32, [R246+0x6100] ;  /* 0x00610000f620783b */ /* 0x000fee0000004200 */
[C---:B----4-:R-:W-:Y:S08]  /*5a90*/  HMMA.16816.F32 R80, R4.reuse, R28, R80 ;  /* 0x0000001c0450723c */ /* 0x050ff00000001850 */
[C---:B------:R-:W-:Y:S01]  /*5aa0*/  HMMA.16816.F32 R76, R4.reuse, R30, R76 ;  /* 0x0000001e044c723c */ /* 0x040fe2000000184c */
[----:B------:R-:W-:Y:S07]  /*5ab0*/  LDSM.16.MT88.4 R28, [R245+0x6100] ;  /* 0x00610000f51c783b */ /* 0x000fee0000004200 */
[C---:B-1----:R-:W-:Y:S08]  /*5ac0*/  HMMA.16816.F32 R72, R4.reuse, R8, R72 ;  /* 0x000000080448723c */ /* 0x042ff00000001848 */
[----:B------:R-:W-:Y:S01]  /*5ad0*/  HMMA.16816.F32 R68, R4, R10, R68 ;  /* 0x0000000a0444723c */ /* 0x000fe20000001844 */
[----:B------:R-:W1:Y:S06]  /*5ae0*/  LDSM.16.MT88.4 R8, [R248+0x6100] ;  /* 0x00610000f808783b */ /* 0x000e6c0000004200 */
[----:B------:R-:W-:-:S02]  /*5af0*/  F2FP.PACK_AB R4, R156, R153 ;  /* 0x000000999c04723e */ /* 0x000fc400000000ff */
[----:B------:R-:W-:Y:S01]  /*5b00*/  F2FP.PACK_AB R5, R160, R157 ;  /* 0x0000009da005723e */ /* 0x000fe200000000ff */
[----:B------:R-:W-:Y:S01]  /*5b10*/  FADD.FTZ R157, R157, R150 ;  /* 0x000000969d9d7221 */ /* 0x000fe20000010000 */
[----:B------:R-:W-:Y:S02]  /*5b20*/  F2FP.PACK_AB R6, R155, R158 ;  /* 0x0000009e9b06723e */ /* 0x000fe400000000ff */
[----:B------:R-:W-:Y:S01]  /*5b30*/  F2FP.PACK_AB R7, R164, R159 ;  /* 0x0000009fa407723e */ /* 0x000fe200000000ff */
[----:B------:R-:W-:-:S04]  /*5b40*/  FADD.FTZ R160, R160, R157 ;  /* 0x0000009da0a07221 */ /* 0x000fc80000010000 */
[----:B------:R-:W-:Y:S02]  /*5b50*/  FADD.FTZ R159, R159, R160 ;  /* 0x000000a09f9f7221 */ /* 0x000fe40000010000 */
[----:B--2---:R-:W-:Y:S02]  /*5b60*/  HMMA.16816.F32 R104, R4, R12, R104 ;  /* 0x0000000c0468723c */ /* 0x004fe40000001868 */
[----:B------:R-:W-:-:S06]  /*5b70*/  FADD.FTZ R164, R164, R159 ;  /* 0x0000009fa4a47221 */ /* 0x000fcc0000010000 */
[C---:B------:R-:W-:Y:S01]  /*5b80*/  HMMA.16816.F32 R100, R4.reuse, R14, R100 ;  /* 0x0000000e0464723c */ /* 0x040fe20000001864 */
[----:B------:R-:W2:Y:S07]  /*5b90*/  LDSM.16.MT88.4 R12, [R244+0x6100] ;  /* 0x00610000f40c783b */ /* 0x000eae0000004200 */
[C---:B---3--:R-:W-:Y:S08]  /*5ba0*/  HMMA.16816.F32 R128, R4.reuse, R24, R128 ;  /* 0x000000180480723c */ /* 0x048ff00000001880 */
[C---:B-1----:R-:W-:Y:S08]  /*5bb0*/  HMMA.16816.F32 R96, R4.reuse, R8, R96 ;  /* 0x000000080460723c */ /* 0x042ff00000001860 */
[C---:B------:R-:W-:Y:S01]  /*5bc0*/  HMMA.16816.F32 R92, R4.reuse, R10, R92 ;  /* 0x0000000a045c723c */ /* 0x040fe2000000185c */
[----:B------:R-:W1:Y:S07]  /*5bd0*/  LDSM.16.MT88.4 R8, [R244+0x2900] ;  /* 0x00290000f408783b */ /* 0x000e6e0000004200 */
[C---:B------:R-:W-:Y:S01]  /*5be0*/  HMMA.16816.F32 R124, R4.reuse, R26, R124 ;  /* 0x0000001a047c723c */ /* 0x040fe2000000187c */
[----:B------:R-:W3:Y:S07]  /*5bf0*/  LDSM.16.MT88.4 R24, [R248+0x2900] ;  /* 0x00290000f818783b */ /* 0x000eee0000004200 */
[C---:B------:R-:W-:Y:S08]  /*5c00*/  HMMA.16816.F32 R120, R4.reuse, R20, R120 ;  /* 0x000000140478723c */ /* 0x040ff00000001878 */
[C---:B--2---:R-:W-:Y:S08]  /*5c10*/  HMMA.16816.F32 R72, R4.reuse, R12, R72 ;  /* 0x0000000c0448723c */ /* 0x044ff00000001848 */
[C---:B------:R-:W-:Y:S01]  /*5c20*/  HMMA.16816.F32 R68, R4.reuse, R14, R68 ;  /* 0x0000000e0444723c */ /* 0x040fe20000001844 */
[----:B------:R-:W2:Y:S07]  /*5c30*/  LDSM.16.MT88.4 R12, [R248+0x6900] ;  /* 0x00690000f80c783b */ /* 0x000eae0000004200 */
[C---:B------:R-:W-:Y:S01]  /*5c40*/  HMMA.16816.F32 R116, R4.reuse, R22, R116 ;  /* 0x000000160474723c */ /* 0x040fe20000001874 */
[----:B------:R-:W4:Y:S07]  /*5c50*/  LDSM.16.MT88.4 R20, [R246+0x2900] ;  /* 0x00290000f614783b */ /* 0x000f2e0000004200 */
[C---:B------:R-:W-:Y:S08]  /*5c60*/  HMMA.16816.F32 R88, R4.reuse, R32, R88 ;  /* 0x000000200458723c */ /* 0x040ff00000001858 */
[C---:B------:R-:W-:Y:S01]  /*5c70*/  HMMA.16816.F32 R84, R4.reuse, R34, R84 ;  /* 0x000000220454723c */ /* 0x040fe20000001854 */
[----:B------:R-:W5:Y:S07]  /*5c80*/  LDSM.16.MT88.4 R32, [R246+0x6900] ;  /* 0x00690000f620783b */ /* 0x000f6e0000004200 */
[C---:B------:R-:W-:Y:S08]  /*5c90*/  HMMA.16816.F32 R80, R4.reuse, R28, R80 ;  /* 0x0000001c0450723c */ /* 0x040ff00000001850 */
[C---:B------:R-:W-:Y:S01]  /*5ca0*/  HMMA.16816.F32 R76, R4.reuse, R30, R76 ;  /* 0x0000001e044c723c */ /* 0x040fe2000000184c */
[----:B------:R-:W2:Y:S07]  /*5cb0*/  LDSM.16.MT88.4 R28, [R245+0x6900] ;  /* 0x00690000f51c783b */ /* 0x000eae0000004200 */
[C---:B------:R-:W-:Y:S08]  /*5cc0*/  HMMA.16816.F32 R112, R4.reuse, R16, R112 ;  /* 0x000000100470723c */ /* 0x040ff00000001870 */
[----:B------:R-:W-:Y:S01]  /*5cd0*/  HMMA.16816.F32 R108, R4, R18, R108 ;  /* 0x00000012046c723c */ /* 0x000fe2000000186c */
[----:B------:R-:W2:Y:S06]  /*5ce0*/  LDSM.16.MT88.4 R16, [R245+0x2900] ;  /* 0x00290000f510783b */ /* 0x000eac0000004200 */
[----:B------:R-:W-:-:S02]  /*5cf0*/  F2FP.PACK_AB R4, R176, R167 ;  /* 0x000000a7b004723e */ /* 0x000fc400000000ff */
[----:B------:R-:W-:Y:S01]  /*5d00*/  F2FP.PACK_AB R5, R172, R163 ;  /* 0x000000a3ac05723e */ /* 0x000fe200000000ff */
[----:B------:R-:W-:Y:S01]  /*5d10*/  FADD.FTZ R163, R163, R164 ;  /* 0x000000a4a3a37221 */ /* 0x000fe20000010000 */
[----:B------:R-:W-:Y:S02]  /*5d20*/  F2FP.PACK_AB R6, R161, R178 ;  /* 0x000000b2a106723e */ /* 0x000fe400000000ff */
[----:B------:R-:W-:Y:S01]  /*5d30*/  F2FP.PACK_AB R7, R162, R165 ;  /* 0x000000a5a207723e */ /* 0x000fe200000000ff */
[----:B------:R-:W-:-:S04]  /*5d40*/  FADD.FTZ R172, R172, R163 ;  /* 0x000000a3acac7221 */ /* 0x000fc80000010000 */
[----:B------:R-:W-:Y:S02]  /*5d50*/  FADD.FTZ R165, R165, R172 ;  /* 0x000000aca5a57221 */ /* 0x000fe40000010000 */
[----:B-1----:R-:W-:Y:S02]  /*5d60*/  HMMA.16816.F32 R104, R4, R8, R104 ;  /* 0x000000080468723c */ /* 0x002fe40000001868 */
[----:B------:R-:W-:-:S06]  /*5d70*/  FADD.FTZ R162, R162, R165 ;  /* 0x000000a5a2a27221 */ /* 0x000fcc0000010000 */
[C---:B------:R-:W-:Y:S01]  /*5d80*/  HMMA.16816.F32 R100, R4.reuse, R10, R100 ;  /* 0x0000000a0464723c */ /* 0x040fe20000001864 */
[----:B------:R-:W1:Y:S07]  /*5d90*/  LDSM.16.MT88.4 R8, [R244+0x6900] ;  /* 0x00690000f408783b */ /* 0x000e6e0000004200 */
[C---:B---3--:R-:W-:Y:S08]  /*5da0*/  HMMA.16816.F32 R128, R4.reuse, R24, R128 ;  /* 0x000000180480723c */ /* 0x048ff00000001880 */
[C---:B------:R-:W-:Y:S01]  /*5db0*/  HMMA.16816.F32 R124, R4.reuse, R26, R124 ;  /* 0x0000001a047c723c */ /* 0x040fe2000000187c */
[----:B------:R-:W3:Y:S07]  /*5dc0*/  LDSM.16.MT88.4 R24, [R248+0x3100] ;  /* 0x00310000f818783b */ /* 0x000eee0000004200 */
[C---:B--2---:R-:W-:Y:S08]  /*5dd0*/  HMMA.16816.F32 R96, R4.reuse, R12, R96 ;  /* 0x0000000c0460723c */ /* 0x044ff00000001860 */
[C---:B------:R-:W-:Y:S01]  /*5de0*/  HMMA.16816.F32 R92, R4.reuse, R14, R92 ;  /* 0x0000000e045c723c */ /* 0x040fe2000000185c */
[----:B------:R-:W2:Y:S07]  /*5df0*/  LDSM.16.MT88.4 R12, [R244+0x3100] ;  /* 0x00310000f40c783b */ /* 0x000eae0000004200 */
[C---:B----4-:R-:W-:Y:S08]  /*5e00*/  HMMA.16816.F32 R120, R4.reuse, R20, R120 ;  /* 0x000000140478723c */ /* 0x050ff00000001878 */
[C---:B------:R-:W-:Y:S01]  /*5e10*/  HMMA.16816.F32 R116, R4.reuse, R22, R116 ;  /* 0x000000160474723c */ /* 0x040fe20000001874 */
[----:B------:R-:W4:Y:S07]  /*5e20*/  LDSM.16.MT88.4 R20, [R246+0x3100] ;  /* 0x00310000f614783b */ /* 0x000f2e0000004200 */
[C---:B-----5:R-:W-:Y:S01]  /*5e30*/  HMMA.16816.F32 R88, R4.reuse, R32, R88 ;  /* 0x000000200458723c */ /* 0x060fe20000001858 */
[----:B------:R-:W-:Y:S06]  /*5e40*/  MUFU.EX2 R32, R148 ;  /* 0x0000009400207308 */ /* 0x000fec0000000800 */
[----:B------:R-:W-:Y:S01]  /*5e50*/  FFMA.FTZ R33, R144, c[0x0][0x2d0], -R59 ;  /* 0x0000b40090217a23 */ /* 0x000fe2000001083b */
[C---:B------:R-:W-:Y:S05]  /*5e60*/  HMMA.16816.F32 R80, R4.reuse, R28, R80 ;  /* 0x0000001c0450723c */ /* 0x040fea0000001850 */
[----:B------:R-:W5:Y:S03]  /*5e70*/  MUFU.EX2 R33, R33 ;  /* 0x0000002100217308 */ /* 0x000f660000000800 */
[C---:B------:R-:W-:Y:S01]  /*5e80*/  HMMA.16816.F32 R76, R4.reuse, R30, R76 ;  /* 0x0000001e044c723c */ /* 0x040fe2000000184c */
[----:B------:R-:W2:Y:S07]  /*5e90*/  LDSM.16.MT88.4 R28, [R246+0x7100] ;  /* 0x00710000f61c783b */ /* 0x000eae0000004200 */
[C---:B------:R-:W-:Y:S08]  /*5ea0*/  HMMA.16816.F32 R112, R4.reuse, R16, R112 ;  /* 0x000000100470723c */ /* 0x040ff00000001870 */
[C---:B------:R-:W-:Y:S01]  /*5eb0*/  HMMA.16816.F32 R108, R4.reuse, R18, R108 ;  /* 0x00000012046c723c */ /* 0x040fe2000000186c */
[----:B------:R-:W2:Y:S07]  /*5ec0*/  LDSM.16.MT88.4 R16, [R245+0x3100] ;  /* 0x00310000f510783b */ /* 0x000eae0000004200 */
[C---:B------:R-:W-:Y:S07]  /*5ed0*/  HMMA.16816.F32 R84, R4.reuse, R34, R84 ;  /* 0x000000220454723c */ /* 0x040fee0000001854 */
[--C-:B------:R-:W-:Y:S01]  /*5ee0*/  FFMA.FTZ R34, R67, c[0x0][0x2d0], -R134.reuse ;  /* 0x0000b40043227a23 */ /* 0x100fe20000010886 */
[----:B-1----:R-:W-:Y:S01]  /*5ef0*/  HMMA.16816.F32 R72, R4, R8, R72 ;  /* 0x000000080448723c */ /* 0x002fe20000001848 */
[----:B------:R-:W-:-:S02]  /*5f00*/  FFMA.FTZ R35, R65, c[0x0][0x2d0], -R134 ;  /* 0x0000b40041237a23 */ /* 0x000fc40000010886 */
[----:B------:R-:W-:Y:S02]  /*5f10*/  FFMA.FTZ R134, R61, c[0x0][0x2d0], -R134 ;  /* 0x0000b4003d867a23 */ /* 0x000fe40000010886 */
[----:B------:R-:W-:Y:S01]  /*5f20*/  FFMA.FTZ R61, R66, c[0x0][0x2d0], -R59 ;  /* 0x0000b400423d7a23 */ /* 0x000fe2000001083b */
[----:B------:R-:W-:Y:S02]  /*5f30*/  MUFU.EX2 R34, R34 ;  /* 0x0000002200227308 */ /* 0x000fe40000000800 */
[----:B------:R-:W-:Y:S01]  /*5f40*/  HMMA.16816.F32 R68, R4, R10, R68 ;  /* 0x0000000a0444723c */ /* 0x000fe20000001844 */
[----:B------:R-:W1:Y:S05]  /*5f50*/  LDSM.16.MT88.4 R8, [R248+0x7100] ;  /* 0x00710000f808783b */ /* 0x000e6a0000004200 */
[----:B------:R-:W1:Y:S01]  /*5f60*/  MUFU.EX2 R35, R35 ;  /* 0x0000002300237308 */ /* 0x000e620000000800 */
[----:B------:R-:W-:-:S02]  /*5f70*/  F2FP.PACK_AB R4, R166, R151 ;  /* 0x00000097a604723e */ /* 0x000fc400000000ff */
[C---:B------:R-:W-:Y:S01]  /*5f80*/  F2FP.PACK_AB R5, R152.reuse, R147 ;  /* 0x000000939805723e */ /* 0x040fe200000000ff */
[----:B------:R-:W-:Y:S01]  /*5f90*/  FADD.FTZ R147, R147, R162 ;  /* 0x000000a293937221 */ /* 0x000fe20000010000 */
[----:B------:R-:W-:Y:S02]  /*5fa0*/  F2FP.PACK_AB R6, R145, R174 ;  /* 0x000000ae9106723e */ /* 0x000fe400000000ff */
[----:B-----5:R-:W-:Y:S01]  /*5fb0*/  F2FP.PACK_AB R7, R33, R32 ;  /* 0x000000202107723e */ /* 0x020fe200000000ff */
[----:B------:R-:W-:Y:S01]  /*5fc0*/  MUFU.EX2 R134, R134 ;  /* 0x0000008600867308 */ /* 0x000fe20000000800 */
[----:B------:R-:W-:-:S04]  /*5fd0*/  FADD.FTZ R147, R152, R147 ;  /* 0x0000009398937221 */ /* 0x000fc80000010000 */
[----:B------:R-:W-:Y:S01]  /*5fe0*/  FADD.FTZ R32, R32, R147 ;  /* 0x0000009320207221 */ /* 0x000fe20000010000 */
[----:B---3--:R-:W-:Y:S02]  /*5ff0*/  HMMA.16816.F32 R128, R4, R24, R128 ;  /* 0x000000180480723c */ /* 0x008fe40000001880 */
[----:B------:R-:W3:Y:S01]  /*6000*/  MUFU.EX2 R61, R61 ;  /* 0x0000003d003d7308 */ /* 0x000ee20000000800 */
[----:B------:R-:W-:-:S05]  /*6010*/  FADD.FTZ R32, R33, R32 ;  /* 0x0000002021207221 */ /* 0x000fca0000010000 */
[C---:B------:R-:W-:Y:S01]  /*6020*/  HMMA.16816.F32 R124, R4.reuse, R26, R124 ;  /* 0x0000001a047c723c */ /* 0x040fe2000000187c */
[----:B------:R-:W5:Y:S07]  /*6030*/  LDSM.16.MT88.4 R24, [R245+0x7100] ;  /* 0x00710000f518783b */ /* 0x000f6e0000004200 */
[C---:B--2---:R-:W-:Y:S08]  /*6040*/  HMMA.16816.F32 R104, R4.reuse, R12, R104 ;  /* 0x0000000c0468723c */ /* 0x044ff00000001868 */
[C---:B------:R-:W-:Y:S01]  /*6050*/  HMMA.16816.F32 R100, R4.reuse, R14, R100 ;  /* 0x0000000e0464723c */ /* 0x040fe20000001864 */
[----:B------:R-:W2:Y:S07]  /*6060*/  LDSM.16.MT88.4 R12, [R244+0x7100] ;  /* 0x00710000f40c783b */ /* 0x000eae0000004200 */
[C---:B----4-:R-:W-:Y:S08]  /*6070*/  HMMA.16816.F32 R120, R4.reuse, R20, R120 ;  /* 0x000000140478723c */ /* 0x050ff00000001878 */
[C---:B------:R-:W-:Y:S01]  /*6080*/  HMMA.16816.F32 R116, R4.reuse, R22, R116 ;  /* 0x000000160474723c */ /* 0x040fe20000001874 */
[----:B------:R-:W4:Y:S07]  /*6090*/  LDSM.16.MT88.4 R20, [R248+0x3900] ;  /* 0x00390000f814783b */ /* 0x000f2e0000004200 */
[C---:B------:R-:W-:Y:S01]  /*60a0*/  HMMA.16816.F32 R88, R4.reuse, R28, R88 ;  /* 0x0000001c0458723c */ /* 0x040fe20000001858 */
[----:B------:R-:W-:Y:S06]  /*60b0*/  MUFU.EX2 R28, R62 ;  /* 0x0000003e001c7308 */ /* 0x000fec0000000800 */
[----:B------:R-:W-:Y:S01]  /*60c0*/  FFMA.FTZ R29, R60, c[0x0][0x2d0], -R59 ;  /* 0x0000b4003c1d7a23 */ /* 0x000fe2000001083b */
[C---:B------:R-:W-:Y:S05]  /*60d0*/  HMMA.16816.F32 R112, R4.reuse, R16, R112 ;  /* 0x000000100470723c */ /* 0x040fea0000001870 */
[----:B------:R-:W2:Y:S03]  /*60e0*/  MUFU.EX2 R29, R29 ;  /* 0x0000001d001d7308 */ /* 0x000ea60000000800 */
[C---:B------:R-:W-:Y:S01]  /*60f0*/  HMMA.16816.F32 R108, R4.reuse, R18, R108 ;  /* 0x00000012046c723c */ /* 0x040fe2000000186c */
[----:B------:R-:W-:Y:S07]  /*6100*/  LDSM.16.MT88.4 R16, [R245+0x3900] ;  /* 0x00390000f510783b */ /* 0x000fee0000004200 */
[C---:B-1----:R-:W-:Y:S08]  /*6110*/  HMMA.16816.F32 R96, R4.reuse, R8, R96 ;  /* 0x000000080460723c */ /* 0x042ff00000001860 */
[C---:B------:R-:W-:Y:S01]  /*6120*/  HMMA.16816.F32 R92, R4.reuse, R10, R92 ;  /* 0x0000000a045c723c */ /* 0x040fe2000000185c */
[----:B------:R-:W1:Y:S07]  /*6130*/  LDSM.16.MT88.4 R8, [R246+0x3900] ;  /* 0x00390000f608783b */ /* 0x000e6e0000004200 */
[C---:B------:R-:W-:Y:S08]  /*6140*/  HMMA.16816.F32 R84, R4.reuse, R30, R84 ;  /* 0x0000001e0454723c */ /* 0x040ff00000001854 */
[C---:B-----5:R-:W-:Y:S08]  /*6150*/  HMMA.16816.F32 R80, R4.reuse, R24, R80 ;  /* 0x000000180450723c */ /* 0x060ff00000001850 */
[C---:B------:R-:W-:Y:S08]  /*6160*/  HMMA.16816.F32 R76, R4.reuse, R26, R76 ;  /* 0x0000001a044c723c */ /* 0x040ff0000000184c */
[C---:B--2---:R-:W-:Y:S08]  /*6170*/  HMMA.16816.F32 R72, R4.reuse, R12, R72 ;  /* 0x0000000c0448723c */ /* 0x044ff00000001848 */
[----:B------:R-:W-:Y:S01]  /*6180*/  HMMA.16816.F32 R68, R4, R14, R68 ;  /* 0x0000000e0444723c */ /* 0x000fe20000001844 */
[----:B------:R-:W2:Y:S06]  /*6190*/  LDSM.16.MT88.4 R12, [R244+0x3900] ;  /* 0x00390000f40c783b */ /* 0x000eac0000004200 */
[----:B------:R-:W-:-:S02]  /*61a0*/  F2FP.PACK_AB R4, R35, R34 ;  /* 0x000000222304723e */ /* 0x000fc400000000ff */
[----:B---3--:R-:W-:Y:S01]  /*61b0*/  F2FP.PACK_AB R5, R64, R61 ;  /* 0x0000003d4005723e */ /* 0x008fe200000000ff */
[----:B------:R-:W-:Y:S01]  /*61c0*/  FADD.FTZ R61, R61, R32 ;  /* 0x000000203d3d7221 */ /* 0x000fe20000010000 */
[----:B------:R-:W-:Y:S02]  /*61d0*/  F2FP.PACK_AB R6, R134, R63 ;  /* 0x0000003f8606723e */ /* 0x000fe400000000ff */
[----:B------:R-:W-:Y:S01]  /*61e0*/  F2FP.PACK_AB R7, R29, R28 ;  /* 0x0000001c1d07723e */ /* 0x000fe200000000ff */
[----:B------:R-:W-:-:S04]  /*61f0*/  FADD.FTZ R61, R64, R61 ;  /* 0x0000003d403d7221 */ /* 0x000fc80000010000 */
[----:B------:R-:W-:Y:S02]  /*6200*/  FADD.FTZ R28, R28, R61 ;  /* 0x0000003d1c1c7221 */ /* 0x000fe40000010000 */
[C---:B----4-:R-:W-:Y:S07]  /*6210*/  HMMA.16816.F32 R128, R4.reuse, R20, R128 ;  /* 0x000000140480723c */ /* 0x050fee0000001880 */
        /* <DEDUP_REMOVED lines=25> */
[----:B-1----:R-:W-:Y:S03]  /*63b0*/  HMMA.16816.F32 R96, R4, R8, R96 ;  /* 0x000000080460723c */ /* 0x002fe60000001860 */
[----:B------:R-:W-:-:S04]  /*63c0*/  FADD.FTZ R2, R155, R2 ;  /* 0x000000029b027221 */ /* 0x000fc80000010000 */
[----:B------:R-:W-:Y:S01]  /*63d0*/  FADD.FTZ R167, R167, R2 ;  /* 0x00000002a7a77221 */ /* 0x000fe20000010000 */
[----:B------:R-:W-:Y:S01]  /*63e0*/  HMMA.16816.F32 R92, R4, R10, R92 ;  /* 0x0000000a045c723c */ /* 0x000fe2000000185c */
[----:B------:R-:W1:Y:S01]  /*63f0*/  LDSM.16.MT88.4 R8, [R244+0x7900] ;  /* 0x00790000f408783b */ /* 0x000e620000004200 */
[----:B------:R-:W-:Y:S02]  /*6400*/  FADD.FTZ R2, R29, R28 ;  /* 0x0000001c1d027221 */ /* 0x000fe40000010000 */
[----:B------:R-:W-:-:S03]  /*6410*/  FADD.FTZ R167, R176, R167 ;  /* 0x000000a7b0a77221 */ /* 0x000fc60000010000 */
[----:B------:R4:W-:Y:S01]  /*6420*/  STL [R1+0x24], R2 ;  /* 0x0000240201007387 */ /* 0x0009e20000100800 */
[----:B------:R-:W-:Y:S01]  /*6430*/  FADD.FTZ R178, R178, R167 ;  /* 0x000000a7b2b27221 */ /* 0x000fe20000010000 */
[----:B---3--:R-:W-:Y:S03]  /*6440*/  HMMA.16816.F32 R88, R4, R16, R88 ;  /* 0x000000100458723c */ /* 0x008fe60000001858 */
[----:B------:R-:W-:-:S04]  /*6450*/  FADD.FTZ R178, R161, R178 ;  /* 0x000000b2a1b27221 */ /* 0x000fc80000010000 */
[----:B------:R-:W-:Y:S01]  /*6460*/  FADD.FTZ R151, R151, R178 ;  /* 0x000000b297977221 */ /* 0x000fe20000010000 */
[----:B------:R-:W-:Y:S03]  /*6470*/  HMMA.16816.F32 R84, R4, R18, R84 ;  /* 0x000000120454723c */ /* 0x000fe60000001854 */
[----:B------:R-:W-:-:S04]  /*6480*/  FADD.FTZ R151, R166, R151 ;  /* 0x00000097a6977221 */ /* 0x000fc80000010000 */
[----:B------:R-:W-:Y:S01]  /*6490*/  FADD.FTZ R174, R174, R151 ;  /* 0x00000097aeae7221 */ /* 0x000fe20000010000 */
[----:B--2---:R-:W-:Y:S03]  /*64a0*/  HMMA.16816.F32 R80, R4, R12, R80 ;  /* 0x0000000c0450723c */ /* 0x004fe60000001850 */
[----:B------:R-:W-:-:S04]  /*64b0*/  FADD.FTZ R145, R145, R174 ;  /* 0x000000ae91917221 */ /* 0x000fc80000010000 */
[----:B------:R-:W-:Y:S01]  /*64c0*/  FADD.FTZ R34, R34, R145 ;  /* 0x0000009122227221 */ /* 0x000fe20000010000 */
[----:B------:R-:W-:Y:S03]  /*64d0*/  HMMA.16816.F32 R76, R4, R14, R76 ;  /* 0x0000000e044c723c */ /* 0x000fe6000000184c */
[----:B------:R-:W-:-:S04]  /*64e0*/  FADD.FTZ R34, R35, R34 ;  /* 0x0000002223227221 */ /* 0x000fc80000010000 */
[----:B------:R-:W-:Y:S01]  /*64f0*/  FADD.FTZ R63, R63, R34 ;  /* 0x000000223f3f7221 */ /* 0x000fe20000010000 */
[----:B-1----:R-:W-:Y:S03]  /*6500*/  HMMA.16816.F32 R72, R4, R8, R72 ;  /* 0x000000080448723c */ /* 0x002fe60000001848 */
[----:B------:R-:W-:-:S05]  /*6510*/  FADD.FTZ R3, R134, R63 ;  /* 0x0000003f86037221 */ /* 0x000fca0000010000 */
[----:B------:R4:W-:Y:S01]  /*6520*/  STL [R1+0x20], R3 ;  /* 0x0000200301007387 */ /* 0x0009e20000100800 */
[----:B------:R-:W-:Y:S01]  /*6530*/  HMMA.16816.F32 R68, R4, R10, R68 ;  /* 0x0000000a0444723c */ /* 0x000fe20000001844 */
[----:B------:R-:W-:Y:S07]  /*6540*/  @!P0 BRA `(.L_x_557) ;  /* 0x00004ab000008947 */ /* 0x000fee0003800000 */
[----:B------:R-:W-:Y:S01]  /*6550*/  PLOP3.LUT P1, PT, PT, PT, UP1, 0x80, 0x0 ;  /* 0x000000000000781c */ /* 0x000fe20003f2f018 */
[----:B----4-:R-:W-:Y:S01]  /*6560*/  IMAD.MOV.U32 R3, RZ, RZ, R0 ;  /* 0x000000ffff037224 */ /* 0x010fe200078e0000 */
[----:B------:R-:W-:Y:S01]  /*6570*/  PLOP3.LUT P0, PT, PT, PT, UP1, 0x80, 0x0 ;  /* 0x000000000000781c */ /* 0x000fe20003f0f018 */
[C---:B------:R-:W-:Y:S01]  /*6580*/  IMAD.SHL.U32 R6, R177.reuse, 0x2, RZ ;  /* 0x00000002b1067824 */ /* 0x040fe200078e00ff */
[----:B------:R-:W-:Y:S01]  /*6590*/  SHF.L.U64.HI R4, R177, 0x1, R36 ;  /* 0x00000001b1047819 */ /* 0x000fe20000010224 */
[----:B------:R-:W-:Y:S01]  /*65a0*/  IMAD.MOV.U32 R2, RZ, RZ, R132 ;  /* 0x000000ffff027224 */ /* 0x000fe200078e0084 */
[----:B------:R-:W-:Y:S01]  /*65b0*/  SHF.L.U64.HI R5, R173, 0x1, R175 ;  /* 0x00000001ad057819 */ /* 0x000fe200000102af */
[----:B------:R-:W-:Y:S02]  /*65c0*/  UMOV UR4, 0xffffff80 ;  /* 0xffffff8000047882 */ /* 0x000fe40000000000 */
[----:B------:R1:W-:Y:S04]  /*65d0*/  STL [R1+0x50], R4 ;  /* 0x0000500401007387 */ /* 0x0003e80000100800 */
[----:B------:R-:W-:Y:S01]  /*65e0*/  @P1 IMAD.HI.U32 R0, R179, c[0x0][0x2c8], RZ ;  /* 0x0000b200b3001a27 */ /* 0x000fe200078e00ff */
[----:B------:R2:W-:Y:S04]  /*65f0*/  STL [R1+0x4c], R6 ;  /* 0x00004c0601007387 */ /* 0x0005e80000100800 */
[----:B------:R-:W-:Y:S01]  /*6600*/  @P0 SHF.R.U32.HI R0, RZ, c[0x0][0x2cc], R0 ;  /* 0x0000b300ff000a19 */ /* 0x000fe20000011600 */
[----:B------:R2:W-:Y:S01]  /*6610*/  STL [R1+0x48], R5 ;  /* 0x0000480501007387 */ /* 0x0005e20000100800 */
[----:B-1----:R-:W-:-:S05]  /*6620*/  IMAD.SHL.U32 R4, R173, 0x2, RZ ;  /* 0x00000002ad047824 */ /* 0x002fca00078e00ff */
[----:B------:R2:W-:Y:S04]  /*6630*/  STL [R1+0x44], R4 ;  /* 0x0000440401007387 */ /* 0x0005e80000100800 */
[----:B------:R2:W-:Y:S02]  /*6640*/  @P0 STL [R1+0x40], R0 ;  /* 0x0000400001000387 */ /* 0x0005e40000100800 */
.L_x_560:
[----:B------:R-:W-:Y:S04]  /*6650*/  DEPBAR.LE SB0, 0x0 ;  /* 0x000080000000791a */ /* 0x000fe80000000000 */
[----:B------:R-:W-:Y:S01]  /*6660*/  BAR.SYNC.DEFER_BLOCKING 0x0 ;  /* 0x0000000000007b1d */ /* 0x000fe20000010000 */
[----:B------:R-:W-:Y:S05]  /*6670*/  ISETP.LE.AND P0, PT, RZ, UR10, PT ;  /* 0x0000000aff007c0c */ /* 0x000fea000bf03270 */
[----:B------:R1:W3:Y:S04]  /*6680*/  LDSM.16.M88.4 R132, [R250+0x8100] ;  /* 0x00810000fa84783b */ /* 0x0002e80000000200 */
[----:B------:R1:W4:Y:S04]  /*6690*/  LDSM.16.M88.4 R140, [R250+0x8900] ;  /* 0x00890000fa8c783b */ /* 0x0003280000000200 */
[----:B------:R1:W2:Y:S04]  /*66a0*/  LDSM.16.M88.4 R144, [R250+0x9100] ;  /* 0x00910000fa90783b */ /* 0x0002a80000000200 */
[----:B------:R1:W1:Y:S04]  /*66b0*/  LDSM.16.M88.4 R148, [R250+0x9900] ;  /* 0x00990000fa94783b */ /* 0x0002680000000200 */
        /* <DEDUP_REMOVED lines=9> */
[----:B------:R1:W1:Y:S04]  /*6750*/  LDSM.16.M88.4 R192, [R239] ;  /* 0x00000000efc0783b */ /* 0x0002680000000200 */
[----:B------:R1:W1:Y:S04]  /*6760*/  LDSM.16.M88.4 R196, [R238] ;  /* 0x00000000eec4783b */ /* 0x0002680000000200 */
[----:B------:R1:W1:Y:S01]  /*6770*/  LDSM.16.M88.4 R200, [R237] ;  /* 0x00000000edc8783b */ /* 0x0002620000000200 */
[----:B------:R-:W-:-:S05]  /*6780*/  @!P0 BRA `(.L_x_558) ;  /* 0x000003b000008947 */ /* 0x000fca0003800000 */
[----:B--234-:R-:W2:Y:S01]  /*6790*/  LDL R20, [R1+0x4c] ;  /* 0x00004c0001147983 */ /* 0x01cea20000100800 */
[----:B------:R-:W-:Y:S01]  /*67a0*/  SEL R28, RZ, 0x10, P4 ;  /* 0x00000010ff1c7807 */ /* 0x000fe20002000000 */
[----:B------:R-:W-:Y:S01]  /*67b0*/  IMAD.WIDE.U32 R6, R252, c[0x0][0x208], RZ ;  /* 0x00008200fc067a25 */ /* 0x000fe200078e00ff */
[----:B------:R-:W-:Y:S01]  /*67c0*/  SHF.R.S32.HI R5, RZ, 0x1f, R252 ;  /* 0x0000001fff057819 */ /* 0x000fe200000114fc */
[----:B------:R-:W3:Y:S01]  /*67d0*/  LDL R21, [R1+0x44] ;  /* 0x0000440001157983 */ /* 0x000ee20000100800 */
[----:B------:R-:W-:Y:S03]  /*67e0*/  SHF.R.S32.HI R4, RZ, 0x1f, R251 ;  /* 0x0000001fff047819 */ /* 0x000fe600000114fb */
[----:B------:R-:W4:Y:S01]  /*67f0*/  LDL R29, [R1+0x50] ;  /* 0x00005000011d7983 */ /* 0x000f220000100800 */
[----:B------:R-:W-:Y:S02]  /*6800*/  IMAD R5, R5, c[0x0][0x208], RZ ;  /* 0x0000820005057a24 */ /* 0x000fe400078e02ff */
[----:B------:R-:W-:Y:S01]  /*6810*/  IMAD R4, R4, c[0x0][0x218], RZ ;  /* 0x0000860004047a24 */ /* 0x000fe200078e02ff */
[----:B------:R-:W5:Y:S01]  /*6820*/  LDL R25, [R1+0x48] ;  /* 0x0000480001197983 */ /* 0x000f620000100800 */
[----:B------:R-:W-:Y:S02]  /*6830*/  IMAD R5, R252, c[0x0][0x20c], R5 ;  /* 0x00008300fc057a24 */ /* 0x000fe400078e0205 */
[----:B------:R-:W-:Y:S01]  /*6840*/  IMAD R4, R251, c[0x0][0x21c], R4 ;  /* 0x00008700fb047a24 */ /* 0x000fe200078e0204 */
[----:B------:R-:W5:Y:S01]  /*6850*/  LDL R22, [R1+0x1c] ;  /* 0x00001c0001167983 */ /* 0x000f620000100800 */
[----:B------:R-:W-:Y:S03]  /*6860*/  IMAD.IADD R7, R7, 0x1, R5 ;  /* 0x0000000107077824 */ /* 0x000fe600078e0205 */
[----:B------:R-:W5:Y:S01]  /*6870*/  LDL R30, [R1+0x18] ;  /* 0x00001800011e7983 */ /* 0x000f620000100800 */
[----:B------:R-:W-:Y:S03]  /*6880*/  IMAD.WIDE.U32 R6, R251, c[0x0][0x218], R6 ;  /* 0x00008600fb067a25 */ /* 0x000fe600078e0006 */
[----:B------:R-:W5:Y:S02]  /*6890*/  LDL R27, [R1+0x14] ;  /* 0x00001400011b7983 */ /* 0x000f640000100800 */
[----:B------:R-:W-:Y:S02]  /*68a0*/  IADD3 R0, P0, R6, UR24, RZ ;  /* 0x0000001806007c10 */ /* 0x000fe4000ff1e0ff */
[----:B------:R-:W5:Y:S02]  /*68b0*/  LDL R26, [R1+0x10] ;  /* 0x00001000011a7983 */ /* 0x000f640000100800 */
[----:B------:R-:W-:Y:S02]  /*68c0*/  IADD3.X R7, R7, UR16, R4, P0, !PT ;  /* 0x0000001007077c10 */ /* 0x000fe400087fe404 */
[----:B------:R-:W5:Y:S01]  /*68d0*/  LDL R24, [R1+0xc] ;  /* 0x00000c0001187983 */ /* 0x000f620000100800 */
[C---:B------:R-:W-:Y:S03]  /*68e0*/  LEA R19, P0, R0.reuse, c[0x0][0x1f8], 0x1 ;  /* 0x00007e0000137a11 */ /* 0x040fe600078008ff */
[----:B------:R-:W5:Y:S01]  /*68f0*/  LDL R23, [R1+0x8] ;  /* 0x0000080001177983 */ /* 0x000f620000100800 */
[----:B------:R-:W-:Y:S02]  /*6900*/  LEA.HI.X R18, R0, c[0x0][0x1fc], R7, 0x1, P0 ;  /* 0x00007f0000127a11 */ /* 0x000fe400000f0c07 */
[----:B------:R-:W-:Y:S01]  /*6910*/  IADD3 R0, -R28, 0x10, RZ ;  /* 0x000000101c007810 */ /* 0x000fe20007ffe1ff */
[----:B------:R-:W2:Y:S03]  /*6920*/  SHFL.IDX PT, R14, R19, RZ, 0x181f ;  /* 0x00181fff130e7589 */ /* 0x000ea600000e0000 */
[----:B------:R-:W-:Y:S01]  /*6930*/  LOP3.LUT R0, R0, 0xf, RZ, 0xc0, !PT ;  /* 0x0000000f00007812 */ /* 0x000fe200078ec0ff */
[----:B------:R-:W-:Y:S04]  /*6940*/  SHFL.IDX PT, R10, R18, RZ, 0x181f ;  /* 0x00181fff120a7589 */ /* 0x000fe800000e0000 */
[----:B------:R-:W1:Y:S04]  /*6950*/  SHFL.IDX PT, R8, R19, 0x1, 0x181f ;  /* 0x00381f0013087f89 */ /* 0x000e6800000e0000 */
[----:B------:R-:W1:Y:S04]  /*6960*/  SHFL.IDX PT, R9, R18, 0x1, 0x181f ;  /* 0x00381f0012097f89 */ /* 0x000e6800000e0000 */
[----:B------:R-:W1:Y:S04]  /*6970*/  SHFL.IDX PT, R6, R19, 0x2, 0x181f ;  /* 0x00581f0013067f89 */ /* 0x000e6800000e0000 */
[----:B------:R-:W1:Y:S04]  /*6980*/  SHFL.IDX PT, R7, R18, 0x2, 0x181f ;  /* 0x00581f0012077f89 */ /* 0x000e6800000e0000 */
[----:B------:R-:W1:Y:S04]  /*6990*/  SHFL.IDX PT, R5, R19, 0x3, 0x181f ;  /* 0x00781f0013057f89 */ /* 0x000e6800000e0000 */
[----:B------:R1:W1:Y:S01]  /*69a0*/  SHFL.IDX PT, R4, R18, 0x3, 0x181f ;  /* 0x00781f0012047f89 */ /* 0x00026200000e0000 */
[-C--:B--2---:R-:W-:Y:S02]  /*69b0*/  IADD3 R16, P1, R14, R20.reuse, RZ ;  /* 0x000000140e107210 */ /* 0x084fe40007f3e0ff */
[-C--:B-1----:R-:W-:Y:S02]  /*69c0*/  IADD3 R12, P6, R8, R20.reuse, RZ ;  /* 0x00000014080c7210 */ /* 0x082fe40007fde0ff */
[-C--:B---3--:R-:W-:Y:S01]  /*69d0*/  IADD3 R14, P0, R14, R21.reuse, RZ ;  /* 0x000000150e0e7210 */ /* 0x088fe20007f1e0ff */
[--C-:B----4-:R-:W-:Y:S01]  /*69e0*/  IMAD.X R17, R10, 0x1, R29.reuse, P1 ;  /* 0x000000010a117824 */ /* 0x110fe200008e061d */
[-C--:B------:R-:W-:Y:S01]  /*69f0*/  IADD3 R8, P1, R8, R21.reuse, RZ ;  /* 0x0000001508087210 */ /* 0x080fe20007f3e0ff */
[C---:B------:R-:W-:Y:S02]  /*6a00*/  IMAD.X R13, R9.reuse, 0x1, R29, P6 ;  /* 0x00000001090d7824 */ /* 0x040fe400030e061d */
[--C-:B-----5:R-:W-:Y:S01]  /*6a10*/  IMAD.X R15, R10, 0x1, R25.reuse, P0 ;  /* 0x000000010a0f7824 */ /* 0x120fe200000e0619 */
[CC--:B------:R-:W-:Y:S01]  /*6a20*/  IADD3 R10, P0, R6.reuse, R20.reuse, RZ ;  /* 0x00000014060a7210 */ /* 0x0c0fe20007f1e0ff */
[----:B------:R-:W-:Y:S01]  /*6a30*/  IMAD.X R9, R9, 0x1, R25, P1 ;  /* 0x0000000109097824 */ /* 0x000fe200008e0619 */
[----:B------:R-:W-:Y:S01]  /*6a40*/  IADD3 R6, P6, R6, R21, RZ ;  /* 0x0000001506067210 */ /* 0x000fe20007fde0ff */
[----:B------:R1:W-:Y:S02]  /*6a50*/  LDGSTS.E.BYPASS.LTC128B.128 [R22], [R16.64], !P5 ;  /* 0x0000000010167fae */ /* 0x0003e4000e901d4e */
[C---:B------:R-:W-:Y:S01]  /*6a60*/  IMAD.X R11, R7.reuse, 0x1, R29, P0 ;  /* 0x00000001070b7824 */ /* 0x040fe200000e061d */
[----:B------:R-:W-:Y:S01]  /*6a70*/  IADD3 R18, P1, P0, R0, R5, R21 ;  /* 0x0000000500127210 */ /* 0x000fe2000783e015 */
[----:B------:R1:W-:Y:S01]  /*6a80*/  LDGSTS.E.BYPASS.LTC128B.128 [R30], [R14.64], !P4 ;  /* 0x000000000e1e7fae */ /* 0x0003e2000e101d4e */
[--C-:B------:R-:W-:Y:S01]  /*6a90*/  IMAD.X R7, R7, 0x1, R25.reuse, P6 ;  /* 0x0000000107077824 */ /* 0x100fe200030e0619 */
[----:B------:R-:W-:Y:S02]  /*6aa0*/  IADD3 R20, P6, R5, R20, RZ ;  /* 0x0000001405147210 */ /* 0x000fe40007fde0ff */
[----:B------:R1:W-:Y:S01]  /*6ab0*/  LDGSTS.E.BYPASS.LTC128B.128 [R27], [R12.64], !P5 ;  /* 0x000000000c1b7fae */ /* 0x0003e2000e901d4e */
[----:B------:R-:W-:Y:S02]  /*6ac0*/  IADD3.X R19, RZ, R4, R25, P1, P0 ;  /* 0x00000004ff137210 */ /* 0x000fe40000fe0419 */
[----:B------:R-:W-:Y:S01]  /*6ad0*/  IMAD.X R21, R4, 0x1, R29, P6 ;  /* 0x0000000104157824 */ /* 0x000fe200030e061d */
[----:B------:R1:W-:Y:S01]  /*6ae0*/  LDGSTS.E.BYPASS.LTC128B.128 [R26], [R8.64], !P4 ;  /* 0x00000000081a7fae */ /* 0x0003e2000e101d4e */
[----:B------:R-:W-:Y:S03]  /*6af0*/  ISETP.NE.U32.AND P6, PT, R28, RZ, PT ;  /* 0x000000ff1c00720c */ /* 0x000fe60003fc5070 */
[----:B------:R1:W-:Y:S04]  /*6b00*/  LDGSTS.E.BYPASS.LTC128B.128 [R24], [R10.64], !P5 ;  /* 0x000000000a187fae */ /* 0x0003e8000e901d4e */
[----:B------:R1:W-:Y:S04]  /*6b10*/  LDGSTS.E.BYPASS.LTC128B.128 [R23], [R6.64], !P4 ;  /* 0x0000000006177fae */ /* 0x0003e8000e101d4e */
[----:B------:R1:W-:Y:S04]  /*6b20*/  LDGSTS.E.BYPASS.LTC128B.128 [R22+0x3000], [R20.64], !P5 ;  /* 0x0300000014167fae */ /* 0x0003e8000e901d4e */
[----:B------:R1:W-:Y:S02]  /*6b30*/  LDGSTS.E.BYPASS.LTC128B.128.ZFILL [R22+0x7000], [R18.64], P6 ;  /* 0x0700000012167fae */ /* 0x0003e4000b141d4e */
.L_x_558:
[C---:B-1234-:R-:W-:Y:S01]  /*6b40*/  HMMA.16816.F32 R4, R136.reuse, R132, RZ ;  /* 0x000000848804723c */ /* 0x05efe200000018ff */
[----:B------:R-:W0:Y:S01]  /*6b50*/  LDGDEPBAR ;  /* 0x00000000000079af */ /* 0x000e220000000000 */
[----:B------:R-:W-:Y:S06]  /*6b60*/  UISETP.GE.AND UP0, UPT, UR10, 0x1, UPT ;  /* 0x000000010a00788c */ /* 0x000fec000bf06270 */
[C---:B------:R-:W-:Y:S01]  /*6b70*/  HMMA.16816.F32 R8, R136.reuse, R134, RZ ;  /* 0x000000868808723c */ /* 0x040fe200000018ff */
[----:B------:R-:W1:Y:S01]  /*6b80*/  LDSM.16.M88.4 R132, [R247+0x8100] ;  /* 0x00810000f784783b */ /* 0x000e620000000200 */
[----:B------:R-:W-:Y:S06]  /*6b90*/  PLOP3.LUT P0, PT, PT, PT, UP0, 0x80, 0x0 ;  /* 0x000000000000781c */ /* 0x000fec0003f0f008 */
[C---:B------:R-:W-:Y:S08]  /*6ba0*/  HMMA.16816.F32 R12, R136.reuse, R140, RZ ;  /* 0x0000008c880c723c */ /* 0x040ff000000018ff */
[C---:B------:R-:W-:Y:S01]  /*6bb0*/  HMMA.16816.F32 R16, R136.reuse, R142, RZ ;  /* 0x0000008e8810723c */ /* 0x040fe200000018ff */
[----:B------:R-:W2:Y:S07]  /*6bc0*/  LDSM.16.M88.4 R140, [R247+0x8900] ;  /* 0x00890000f78c783b */ /* 0x000eae0000000200 */
[C---:B------:R-:W-:Y:S08]  /*6bd0*/  HMMA.16816.F32 R20, R136.reuse, R144, RZ ;  /* 0x000000908814723c */ /* 0x040ff000000018ff */
[C---:B------:R-:W-:Y:S01]  /*6be0*/  HMMA.16816.F32 R24, R136.reuse, R146, RZ ;  /* 0x000000928818723c */ /* 0x040fe200000018ff */
[----:B------:R-:W3:Y:S07]  /*6bf0*/  LDSM.16.M88.4 R144, [R247+0x9100] ;  /* 0x00910000f790783b */ /* 0x000eee0000000200 */
[C---:B------:R-:W-:Y:S08]  /*6c00*/  HMMA.16816.F32 R28, R136.reuse, R148, RZ ;  /* 0x00000094881c723c */ /* 0x040ff000000018ff */
[C---:B------:R-:W-:Y:S01]  /*6c10*/  HMMA.16816.F32 R32, R136.reuse, R150, RZ ;  /* 0x000000968820723c */ /* 0x040fe200000018ff */
[----:B------:R-:W4:Y:S07]  /*6c20*/  LDSM.16.M88.4 R148, [R247+0x9900] ;  /* 0x00990000f794783b */ /* 0x000f2e0000000200 */
[C---:B------:R-:W-:Y:S08]  /*6c30*/  HMMA.16816.F32 R36, R136.reuse, R152, RZ ;  /* 0x000000988824723c */ /* 0x040ff000000018ff */
[C---:B------:R-:W-:Y:S01]  /*6c40*/  HMMA.16816.F32 R40, R136.reuse, R154, RZ ;  /* 0x0000009a8828723c */ /* 0x040fe200000018ff */
[----:B------:R-:W5:Y:S07]  /*6c50*/  LDSM.16.M88.4 R152, [R247+0xa100] ;  /* 0x00a10000f798783b */ /* 0x000f6e0000000200 */
[C---:B------:R-:W-:Y:S08]  /*6c60*/  HMMA.16816.F32 R44, R136.reuse, R156, RZ ;  /* 0x0000009c882c723c */ /* 0x040ff000000018ff */
[C---:B------:R-:W-:Y:S01]  /*6c70*/  HMMA.16816.F32 R48, R136.reuse, R158, RZ ;  /* 0x0000009e8830723c */ /* 0x040fe200000018ff */
[----:B------:R-:W1:Y:S07]  /*6c80*/  LDSM.16.M88.4 R156, [R247+0xa900] ;  /* 0x00a90000f79c783b */ /* 0x000e6e0000000200 */
[C---:B------:R-:W-:Y:S08]  /*6c90*/  HMMA.16816.F32 R52, R136.reuse, R160, RZ ;  /* 0x000000a08834723c */ /* 0x040ff000000018ff */
[C---:B------:R-:W-:Y:S01]  /*6ca0*/  HMMA.16816.F32 R56, R136.reuse, R162, RZ ;  /* 0x000000a28838723c */ /* 0x040fe200000018ff */
[----:B------:R-:W1:Y:S07]  /*6cb0*/  LDSM.16.M88.4 R160, [R247+0xb100] ;  /* 0x00b10000f7a0783b */ /* 0x000e6e0000000200 */
        /* <DEDUP_REMOVED lines=22> */
[C---:B------:R-:W-:Y:S01]  /*6e20*/  HMMA.16816.F32 R8, R204.reuse, R134, R8 ;  /* 0x00000086cc08723c */ /* 0x040fe20000001808 */
[----:B------:R-:W1:Y:S07]  /*6e30*/  LDSM.16.M88.4 R132, [R236] ;  /* 0x00000000ec84783b */ /* 0x000e6e0000000200 */
        /* <DEDUP_REMOVED lines=41> */
[----:B------:R-:W1:Y:S07]  /*70d0*/  LDSM.16.M88.4 R160, [R235] ;  /* 0x00000000eba0783b */ /* 0x000e6e0000000200 */
[C---:B------:R-:W-:Y:S08]  /*70e0*/  HMMA.16816.F32 R60, R208.reuse, R164, R60 ;  /* 0x000000a4d03c723c */ /* 0x040ff0000000183c */
[----:B------:R-:W-:Y:S01]  /*70f0*/  HMMA.16816.F32 R64, R208, R166, R64 ;  /* 0x000000a6d040723c */ /* 0x000fe20000001840 */
[----:B------:R-:W2:Y:S07]  /*7100*/  LDSM.16.M88.4 R164, [R234] ;  /* 0x00000000eaa4783b */ /* 0x000eae0000000200 */
        /* <DEDUP_REMOVED lines=8> */
[----:B------:R-:W1:Y:S07]  /*7190*/  LDSM.16.M88.4 R132, [R231] ;  /* 0x00000000e784783b */ /* 0x000e6e0000000200 */
[C---:B--2---:R-:W-:Y:S08]  /*71a0*/  HMMA.16816.F32 R28, R212.reuse, R140, R28 ;  /* 0x0000008cd41c723c */ /* 0x044ff0000000181c */
[C---:B------:R-:W-:Y:S01]  /*71b0*/  HMMA.16816.F32 R32, R212.reuse, R142, R32 ;  /* 0x0000008ed420723c */ /* 0x040fe20000001820 */
[----:B------:R-:W2:Y:S07]  /*71c0*/  LDSM.16.M88.4 R140, [R230] ;  /* 0x00000000e68c783b */ /* 0x000eae0000000200 */
[C---:B---3--:R-:W-:Y:S08]  /*71d0*/  HMMA.16816.F32 R36, R212.reuse, R144, R36 ;  /* 0x00000090d424723c */ /* 0x048ff00000001824 */
[C---:B------:R-:W-:Y:S01]  /*71e0*/  HMMA.16816.F32 R40, R212.reuse, R146, R40 ;  /* 0x00000092d428723c */ /* 0x040fe20000001828 */
[----:B------:R-:W3:Y:S07]  /*71f0*/  LDSM.16.M88.4 R144, [R229] ;  /* 0x00000000e590783b */ /* 0x000eee0000000200 */
[C---:B----4-:R-:W-:Y:S08]  /*7200*/  HMMA.16816.F32 R44, R212.reuse, R148, R44 ;  /* 0x00000094d42c723c */ /* 0x050ff0000000182c */
[C---:B------:R-:W-:Y:S01]  /*7210*/  HMMA.16816.F32 R48, R212.reuse, R150, R48 ;  /* 0x00000096d430723c */ /* 0x040fe20000001830 */
[----:B------:R-:W4:Y:S07]  /*7220*/  LDSM.16.M88.4 R148, [R228] ;  /* 0x00000000e494783b */ /* 0x000f2e0000000200 */
[C---:B-----5:R-:W-:Y:S08]  /*7230*/  HMMA.16816.F32 R52, R212.reuse, R152, R52 ;  /* 0x00000098d434723c */ /* 0x060ff00000001834 */
[C---:B------:R-:W-:Y:S01]  /*7240*/  HMMA.16816.F32 R56, R212.reuse, R154, R56 ;  /* 0x0000009ad438723c */ /* 0x040fe20000001838 */
[----:B------:R-:W-:Y:S07]  /*7250*/  LDSM.16.M88.4 R152, [R247+0xd100] ;  /* 0x00d10000f798783b */ /* 0x000fee0000000200 */
        /* <DEDUP_REMOVED lines=25> */
[----:B------:R-:W-:Y:S08]  /*73f0*/  HMMA.16816.F32 R64, R216, R150, R64 ;  /* 0x00000096d840723c */ /* 0x000ff00000001840 */
[C---:B-1----:R-:W-:Y:S08]  /*7400*/  HMMA.16816.F32 R4, R220.reuse, R132, R4 ;  /* 0x00000084dc04723c */ /* 0x042ff00000001804 */
[C---:B------:R-:W-:Y:S01]  /*7410*/  HMMA.16816.F32 R8, R220.reuse, R134, R8 ;  /* 0x00000086dc08723c */ /* 0x040fe20000001808 */
[----:B------:R-:W1:Y:S07]  /*7420*/  LDSM.16.M88.4 R132, [R236+0x4800] ;  /* 0x00480000ec84783b */ /* 0x000e6e0000000200 */
[C---:B--2---:R-:W-:Y:S08]  /*7430*/  HMMA.16816.F32 R12, R220.reuse, R140, R12 ;  /* 0x0000008cdc0c723c */ /* 0x044ff0000000180c */
[C---:B------:R-:W-:Y:S01]  /*7440*/  HMMA.16816.F32 R16, R220.reuse, R142, R16 ;  /* 0x0000008edc10723c */ /* 0x040fe20000001810 */
[----:B------:R-:W2:Y:S07]  /*7450*/  LDSM.16.M88.4 R140, [R236+0x5000] ;  /* 0x00500000ec8c783b */ /* 0x000eae0000000200 */
        /* <DEDUP_REMOVED lines=12> */
[C---:B---3--:R-:W-:Y:S08]  /*7520*/  HMMA.16816.F32 R4, R224.reuse, R144, R4 ;  /* 0x00000090e004723c */ /* 0x048ff00000001804 */
[C---:B------:R-:W-:Y:S08]  /*7530*/  HMMA.16816.F32 R8, R224.reuse, R146, R8 ;  /* 0x00000092e008723c */ /* 0x040ff00000001808 */
[C---:B-1----:R-:W-:Y:S08]  /*7540*/  HMMA.16816.F32 R12, R224.reuse, R132, R12 ;  /* 0x00000084e00c723c */ /* 0x042ff0000000180c */
[C---:B------:R-:W-:Y:S01]  /*7550*/  HMMA.16816.F32 R16, R224.reuse, R134, R16 ;  /* 0x00000086e010723c */ /* 0x040fe20000001810 */
[----:B------:R-:W1:Y:S03]  /*7560*/  LDSM.16.M88.4 R132, [R236+0x5800] ;  /* 0x00580000ec84783b */ /* 0x000e660000000200 */
[----:B------:R-:W-:Y:S02]  /*7570*/  FMUL.FTZ R175, R7, c[0x0][0x320] ;  /* 0x0000c80007af7a20 */ /* 0x000fe40000410000 */
[----:B------:R-:W-:Y:S02]  /*7580*/  FMUL.FTZ R172, R4, c[0x0][0x320] ;  /* 0x0000c80004ac7a20 */ /* 0x000fe40000410000 */
[C---:B--2---:R-:W-:Y:S02]  /*7590*/  HMMA.16816.F32 R20, R224.reuse, R140, R20 ;  /* 0x0000008ce014723c */ /* 0x044fe40000001814 */
        /* <DEDUP_REMOVED lines=23> */
[----:B------:R-:W5:Y:S02]  /*7710*/  LDSM.16.M88.4 R132, [R236+0x6800] ;  /* 0x00680000ec84783b */ /* 0x000f640000000200 */
[----:B------:R-:W-:Y:S02]  /*7720*/  FMUL.FTZ R189, R20, c[0x0][0x320] ;  /* 0x0000c80014bd7a20 */ /* 0x000fe40000410000 */
[----:B------:R-:W-:Y:S02]  /*7730*/  FMUL.FTZ R186, R21, c[0x0][0x320] ;  /* 0x0000c80015ba7a20 */ /* 0x000fe40000410000 */
[C---:B---3--:R-:W-:Y:S03]  /*7740*/  HMMA.16816.F32 R36, R224.reuse, R140, R36 ;  /* 0x0000008ce024723c */ /* 0x048fe60000001824 */
[----:B------:R-:W3:Y:S01]  /*7750*/  MUFU.TANH R176, R176 ;  /* 0x000000b000b07308 */ /* 0x000ee20000002400 */
[----:B------:R-:W-:Y:S02]  /*7760*/  FMUL.FTZ R202, R22, c[0x0][0x320] ;  /* 0x0000c80016ca7a20 */ /* 0x000fe40000410000 */
[----:B------:R-:W-:Y:S02]  /*7770*/  FMUL.FTZ R191, R23, c[0x0][0x320] ;  /* 0x0000c80017bf7a20 */ /* 0x000fe40000410000 */
[C---:B------:R-:W-:Y:S01]  /*7780*/  HMMA.16816.F32 R40, R224.reuse, R142, R40 ;  /* 0x0000008ee028723c */ /* 0x040fe20000001828 */
[----:B------:R-:W1:Y:S03]  /*7790*/  LDSM.16.M88.4 R140, [R236+0x7000] ;  /* 0x00700000ec8c783b */ /* 0x000e660000000200 */
        /* <DEDUP_REMOVED lines=12> */
[----:B------:R-:W2:Y:S01]  /*7860*/  MUFU.TANH R179, R179 ;  /* 0x000000b300b37308 */ /* 0x000ea20000002400 */
[C---:B-----5:R-:W-:Y:S03]  /*7870*/  HMMA.16816.F32 R44, R224.reuse, R132, R44 ;  /* 0x00000084e02c723c */ /* 0x060fe6000000182c */
[----:B------:R-:W-:Y:S02]  /*7880*/  FMUL.FTZ R196, R33, c[0x0][0x320] ;  /* 0x0000c80021c47a20 */ /* 0x000fe40000410000 */
[----:B------:R-:W-:Y:S02]  /*7890*/  FMUL.FTZ R203, R35, c[0x0][0x320] ;  /* 0x0000c80023cb7a20 */ /* 0x000fe40000410000 */
[----:B------:R-:W-:Y:S01]  /*78a0*/  FMUL.FTZ R5, R36, c[0x0][0x320] ;  /* 0x0000c80024057a20 */ /* 0x000fe20000410000 */
[C---:B------:R-:W-:Y:S01]  /*78b0*/  HMMA.16816.F32 R48, R224.reuse, R134, R48 ;  /* 0x00000086e030723c */ /* 0x040fe20000001830 */
[----:B------:R-:W2:Y:S01]  /*78c0*/  MUFU.TANH R181, R181 ;  /* 0x000000b500b57308 */ /* 0x000ea20000002400 */
[----:B------:R-:W5:Y:S01]  /*78d0*/  LDSM.16.M88.4 R132, [R236+0x7800] ;  /* 0x00780000ec84783b */ /* 0x000f620000000200 */
[----:B------:R-:W-:Y:S04]  /*78e0*/  DEPBAR.LE SB0, 0x0 ;  /* 0x000080000000791a */ /* 0x000fe80000000000 */
[----:B------:R-:W-:Y:S01]  /*78f0*/  FMUL.FTZ R198, R37, c[0x0][0x320] ;  /* 0x0000c80025c67a20 */ /* 0x000fe20000410000 */
[C---:B-1----:R-:W-:Y:S03]  /*7900*/  HMMA.16816.F32 R52, R224.reuse, R140, R52 ;  /* 0x0000008ce034723c */ /* 0x042fe60000001834 */
[----:B------:R-:W1:Y:S01]  /*7910*/  MUFU.TANH R178, R178 ;  /* 0x000000b200b27308 */ /* 0x000e620000002400 */
        /* <DEDUP_REMOVED lines=17> */
[C---:B-----5:R-:W-:Y:S03]  /*7a30*/  HMMA.16816.F32 R60, R224.reuse, R132, R60 ;  /* 0x00000084e03c723c */ /* 0x060fe6000000183c */
[----:B------:R-:W-:Y:S02]  /*7a40*/  FMUL.FTZ R27, R50, c[0x0][0x320] ;  /* 0x0000c800321b7a20 */ /* 0x000fe40000410000 */
[----:B------:R-:W-:Y:S02]  /*7a50*/  FMUL.FTZ R26, R51, c[0x0][0x320] ;  /* 0x0000c800331a7a20 */ /* 0x000fe40000410000 */
[----:B------:R-:W-:Y:S01]  /*7a60*/  FMUL.FTZ R17, R52, c[0x0][0x320] ;  /* 0x0000c80034117a20 */ /* 0x000fe20000410000 */
[----:B------:R-:W-:Y:S01]  /*7a70*/  HMMA.16816.F32 R64, R224, R134, R64 ;  /* 0x00000086e040723c */ /* 0x000fe20000001840 */
[----:B------:R-:W1:Y:S03]  /*7a80*/  MUFU.TANH R182, R182 ;  /* 0x000000b600b67308 */ /* 0x000e660000002400 */
[----:B------:R-:W-:Y:S02]  /*7a90*/  FMUL.FTZ R34, R54, c[0x0][0x320] ;  /* 0x0000c80036227a20 */ /* 0x000fe40000410000 */
        /* <DEDUP_REMOVED lines=16> */
[----:B------:R-:W-:Y:S07]  /*7ba0*/  FMUL.FTZ R67, R67, c[0x0][0x320] ;  /* 0x0000c80043437a20 */ /* 0x000fee0000410000 */
        /* <DEDUP_REMOVED lines=43> */
[----:B------:R-:W1:Y:S10]  /*7e60*/  MUFU.TANH R30, R30 ;  /* 0x0000001e001e7308 */ /* 0x000e740000002400 */
[----:B------:R1:W1:Y:S10]  /*7e70*/  MUFU.TANH R151, R66 ;  /* 0x0000004200977308 */ /* 0x0002740000002400 */
[----:B------:R1:W1:Y:S01]  /*7e80*/  MUFU.TANH R133, R67 ;  /* 0x0000004300857308 */ /* 0x0002620000002400 */
[----:B------:R-:W-:-:S05]  /*7e90*/  @!P0 BRA `(.L_x_559) ;  /* 0x0000046000008947 */ /* 0x000fca0003800000 */
[----:B--234-:R-:W2:Y:S01]  /*7ea0*/  LDL R152, [R1+0x4] ;  /* 0x0000040001987983 */ /* 0x01cea20000100800 */
[----:B------:R-:W-:Y:S01]  /*7eb0*/  ULEA UR7, UR10, UR11, 0x7 ;  /* 0x0000000b0a077291 */ /* 0x000fe2000f8e383f */
[----:B------:R-:W-:Y:S02]  /*7ec0*/  IMAD.MOV.U32 R251, RZ, RZ, RZ ;  /* 0x000000fffffb7224 */ /* 0x000fe400078e00ff */
[----:B------:R-:W3:Y:S03]  /*7ed0*/  LDL R148, [R1+0x44] ;  /* 0x0000440001947983 */ /* 0x000ee60000100800 */
[----:B------:R-:W-:Y:S01]  /*7ee0*/  IMAD.U32 R252, RZ, RZ, UR7 ;  /* 0x00000007fffc7e24 */ /* 0x000fe2000f8e00ff */
[----:B------:R-:W4:Y:S04]  /*7ef0*/  LDL R153, [R1+0x4c] ;  /* 0x00004c0001997983 */ /* 0x000f280000100800 */
[----:B------:R-:W5:Y:S04]  /*7f00*/  LDL R150, [R1+0x50] ;  /* 0x0000500001967983 */ /* 0x000f680000100800 */
[----:B------:R-:W4:Y:S04]  /*7f10*/  LDL R149, [R1+0x48] ;  /* 0x0000480001957983 */ /* 0x000f280000100800 */
[----:B------:R-:W4:Y:S01]  /*7f20*/  LDL R48, [R1] ;  /* 0x0000000001307983 */ /* 0x000f220000100800 */
[----:B--2---:R-:W-:Y:S01]  /*7f30*/  IADD3 R252, R252, -0x80, R152 ;  /* 0xffffff80fcfc7810 */ /* 0x004fe20007ffe098 */
[----:B---3--:R-:W-:Y:S01]  /*7f40*/  IMAD.MOV.U32 R152, RZ, RZ, R148 ;  /* 0x000000ffff987224 */ /* 0x008fe200078e0094 */
[----:B------:R-:W-:Y:S03]  /*7f50*/  SEL R148, RZ, 0x10, P4 ;  /* 0x00000010ff947807 */ /* 0x000fe60002000000 */
        /* <DEDUP_REMOVED lines=23> */
[----:B------:R-:W4:Y:S01]  /*80d0*/  SHFL.IDX PT, R36, R35, RZ, 0x181f ;  /* 0x00181fff23247589 */ /* 0x000f2200000e0000 */
[----:B------:R-:W-:Y:S03]  /*80e0*/  IADD3 R4, -R148, 0x10, RZ ;  /* 0x0000001094047810 */ /* 0x000fe60007ffe1ff */
[----:B------:R-:W5:Y:S01]  /*80f0*/  SHFL.IDX PT, R28, R31, RZ, 0x181f ;  /* 0x00181fff1f1c7589 */ /* 0x000f6200000e0000 */
[----:B------:R-:W-:Y:S03]  /*8100*/  LOP3.LUT R4, R4, 0xf, RZ, 0xc0, !PT ;  /* 0x0000000f04047812 */ /* 0x000fe600078ec0ff */
[----:B------:R-:W2:Y:S04]  /*8110*/  SHFL.IDX PT, R20, R35, 0x1, 0x181f ;  /* 0x00381f0023147f89 */ /* 0x000ea800000e0000 */
[----:B------:R-:W3:Y:S04]  /*8120*/  SHFL.IDX PT, R24, R31, 0x1, 0x181f ;  /* 0x00381f001f187f89 */ /* 0x000ee800000e0000 */
[----:B------:R-:W1:Y:S04]  /*8130*/  SHFL.IDX PT, R12, R35, 0x2, 0x181f ;  /* 0x00581f00230c7f89 */ /* 0x000e6800000e0000 */
[----:B------:R-:W1:Y:S04]  /*8140*/  SHFL.IDX PT, R16, R31, 0x2, 0x181f ;  /* 0x00581f001f107f89 */ /* 0x000e6800000e0000 */
[----:B------:R-:W1:Y:S01]  /*8150*/  SHFL.IDX PT, R29, R35, 0x3, 0x181f ;  /* 0x00781f00231d7f89 */ /* 0x000e6200000e0000 */
[CC--:B----4-:R-:W-:Y:S02]  /*8160*/  IADD3 R38, P1, R36.reuse, R153.reuse, RZ ;  /* 0x0000009924267210 */ /* 0x0d0fe40007f3e0ff */
[-C--:B------:R-:W-:Y:S01]  /*8170*/  IADD3 R36, P0, R36, R152.reuse, RZ ;  /* 0x0000009824247210 */ /* 0x080fe20007f1e0ff */
[----:B------:R-:W4:Y:S02]  /*8180*/  SHFL.IDX PT, R8, R31, 0x3, 0x181f ;  /* 0x00781f001f087f89 */ /* 0x000f2400000e0000 */
[--C-:B-----5:R-:W-:Y:S01]  /*8190*/  IMAD.X R39, R28, 0x1, R150.reuse, P1 ;  /* 0x000000011c277824 */ /* 0x120fe200008e0696 */
[-C--:B--2---:R-:W-:Y:S01]  /*81a0*/  IADD3 R32, P6, R20, R153.reuse, RZ ;  /* 0x0000009914207210 */ /* 0x084fe20007fde0ff */
[--C-:B------:R-:W-:Y:S01]  /*81b0*/  IMAD.X R37, R28, 0x1, R149.reuse, P0 ;  /* 0x000000011c257824 */ /* 0x100fe200000e0695 */
[-C--:B------:R-:W-:Y:S02]  /*81c0*/  IADD3 R40, P1, R20, R152.reuse, RZ ;  /* 0x0000009814287210 */ /* 0x080fe40007f3e0ff */
[----:B------:R2:W-:Y:S01]  /*81d0*/  LDGSTS.E.BYPASS.LTC128B.128 [R48+0x8100], [R38.64], !P5 ;  /* 0x0810000026307fae */ /* 0x0005e2000e901d4e */
[--C-:B---3--:R-:W-:Y:S03]  /*81e0*/  IMAD.X R33, R24, 0x1, R150.reuse, P6 ;  /* 0x0000000118217824 */ /* 0x108fe600030e0696 */
[----:B------:R2:W-:Y:S01]  /*81f0*/  LDGSTS.E.BYPASS.LTC128B.128 [R48+0xc100], [R36.64], !P4 ;  /* 0x0c10000024307fae */ /* 0x0005e2000e101d4e */
[----:B-1----:R-:W-:Y:S01]  /*8200*/  IADD3 R44, P6, R12, R152, RZ ;  /* 0x000000980c2c7210 */ /* 0x002fe20007fde0ff */
[--C-:B------:R-:W-:Y:S01]  /*8210*/  IMAD.X R41, R24, 0x1, R149.reuse, P1 ;  /* 0x0000000118297824 */ /* 0x100fe200008e0695 */
[-C--:B------:R-:W-:Y:S01]  /*8220*/  IADD3 R42, P0, R12, R153.reuse, RZ ;  /* 0x000000990c2a7210 */ /* 0x080fe20007f1e0ff */
[----:B------:R2:W-:Y:S02]  /*8230*/  LDGSTS.E.BYPASS.LTC128B.128 [R48+0x9100], [R32.64], !P5 ;  /* 0x0910000020307fae */ /* 0x0005e4000e901d4e */
[C-C-:B------:R-:W-:Y:S02]  /*8240*/  IMAD.X R45, R16.reuse, 0x1, R149.reuse, P6 ;  /* 0x00000001102d7824 */ /* 0x140fe400030e0695 */
[----:B------:R2:W-:Y:S01]  /*8250*/  LDGSTS.E.BYPASS.LTC128B.128 [R48+0xd100], [R40.64], !P4 ;  /* 0x0d10000028307fae */ /* 0x0005e2000e101d4e */
[----:B------:R-:W-:Y:S01]  /*8260*/  IADD3 R46, P6, R29, R153, RZ ;  /* 0x000000991d2e7210 */ /* 0x000fe20007fde0ff */
[----:B------:R-:W-:Y:S01]  /*8270*/  IMAD.X R43, R16, 0x1, R150, P0 ;  /* 0x00000001102b7824 */ /* 0x000fe200000e0696 */
[----:B------:R-:W-:Y:S03]  /*8280*/  IADD3 R28, P1, P0, R4, R29, R152 ;  /* 0x0000001d041c7210 */ /* 0x000fe6000783e098 */
[----:B----4-:R-:W-:Y:S01]  /*8290*/  IMAD.X R47, R8, 0x1, R150, P6 ;  /* 0x00000001082f7824 */ /* 0x010fe200030e0696 */
[----:B------:R2:W-:Y:S01]  /*82a0*/  LDGSTS.E.BYPASS.LTC128B.128 [R48+0xa100], [R42.64], !P5 ;  /* 0x0a1000002a307fae */ /* 0x0005e2000e901d4e */
[----:B------:R-:W-:Y:S02]  /*82b0*/  ISETP.NE.U32.AND P6, PT, R148, RZ, PT ;  /* 0x000000ff9400720c */ /* 0x000fe40003fc5070 */
[----:B------:R-:W-:Y:S01]  /*82c0*/  IADD3.X R29, RZ, R8, R149, P1, P0 ;  /* 0x00000008ff1d7210 */ /* 0x000fe20000fe0495 */
[----:B------:R2:W-:Y:S04]  /*82d0*/  LDGSTS.E.BYPASS.LTC128B.128 [R48+0xe100], [R44.64], !P4 ;  /* 0x0e1000002c307fae */ /* 0x0005e8000e101d4e */
[----:B------:R2:W-:Y:S06]  /*82e0*/  LDGSTS.E.BYPASS.LTC128B.128 [R48+0xb100], [R46.64], !P5 ;  /* 0x0b1000002e307fae */ /* 0x0005ec000e901d4e */
[----:B------:R2:W-:Y:S02]  /*82f0*/  LDGSTS.E.BYPASS.LTC128B.128.ZFILL [R48+0xf100], [R28.64], P6 ;  /* 0x0f1000001c307fae */ /* 0x0005e4000b141d4e */
.L_x_559:
[----:B--234-:R-:W2:Y:S01]  /*8300*/  LDL R4, [R1+0x40] ;  /* 0x0000400001047983 */ /* 0x01cea20000100800 */
[----:B------:R-:W-:Y:S01]  /*8310*/  PLOP3.LUT P0, PT, PT, PT, UP1, 0x80, 0x0 ;  /* 0x000000000000781c */ /* 0x000fe20003f0f018 */
[----:B------:R-:W-:Y:S02]  /*8320*/  UIMAD UR7, UR10, UR4, 0x1 ;  /* 0x000000010a0774a4 */ /* 0x000fe4000f8e0204 */
[----:B------:R3:W2:Y:S01]  /*8330*/  LDL R8, [R1+0x34] ;  /* 0x0000340001087983 */ /* 0x0006a20000100800 */
[----:B------:R-:W-:Y:S02]  /*8340*/  UISETP.GT.AND UP0, UPT, UR10, UR5, UPT ;  /* 0x000000050a00728c */ /* 0x000fe4000bf04270 */
[----:B------:R-:W-:Y:S01]  /*8350*/  UIADD3 UR10, UR10, -0x1, URZ ;  /* 0xffffffff0a0a7890 */ /* 0x000fe2000fffe03f */
[----:B------:R-:W4:Y:S04]  /*8360*/  LDL R12, [R1+0x38] ;  /* 0x00003800010c7983 */ /* 0x000f280000100800 */
[----:B------:R-:W-:Y:S08]  /*8370*/  LDSM.16.MT88.4 R44, [R248+0x4100] ;  /* 0x00410000f82c783b */ /* 0x000ff00000004200 */
[----:B-1----:R-:W-:Y:S08]  /*8380*/  LDSM.16.MT88.4 R52, [R246+0x4100] ;  /* 0x00410000f634783b */ /* 0x002ff00000004200 */
[----:B------:R-:W-:Y:S08]  /*8390*/  LDSM.16.MT88.4 R60, [R245+0x4100] ;  /* 0x00410000f53c783b */ /* 0x000ff00000004200 */
[----:B------:R-:W0:Y:S01]  /*83a0*/  LDGDEPBAR ;  /* 0x00000000000079af */ /* 0x000e220000000000 */
[----:B--2---:R-:W-:Y:S02]  /*83b0*/  @P0 IMAD.MOV.U32 R8, RZ, RZ, R4 ;  /* 0x000000ffff080224 */ /* 0x004fe400078e0004 */
[----:B------:R-:W-:Y:S05]  /*83c0*/  IMAD.U32 R4, RZ, RZ, UR8 ;  /* 0x00000008ff047e24 */ /* 0x000fea000f8e00ff */
[----:B------:R-:W1:Y:S01]  /*83d0*/  SHFL.IDX PT, R31, R8, 0x1, 0x1c1f ;  /* 0x003c1f00081f7f89 */ /* 0x000e6200000e0000 */
[----:B----4-:R-:W-:Y:S04]  /*83e0*/  IADD3 R4, R4, UR7, -R12 ;  /* 0x0000000704047c10 */ /* 0x010fe8000fffe80c */
[----:B------:R-:W-:Y:S03]  /*83f0*/  IADD3 R20, R4, -UR12, RZ ;  /* 0x8000000c04147c10 */ /* 0x000fe6000fffe0ff */
[----:B------:R-:W2:Y:S02]  /*8400*/  SHFL.IDX PT, R29, R8, RZ, 0x1c1f ;  /* 0x001c1fff081d7589 */ /* 0x000ea400000e0000 */
[----:B-1----:R-:W-:Y:S05]  /*8410*/  IMAD.IADD R24, R20, 0x1, R31 ;  /* 0x0000000114187824 */ /* 0x002fea00078e021f */
[C---:B------:R-:W-:Y:S02]  /*8420*/  ISETP.GT.AND P0, PT, R24.reuse, 0x8, PT ;  /* 0x000000081800780c */ /* 0x040fe40003f04270 */
[----:B------:R-:W-:Y:S01]  /*8430*/  ISETP.GT.AND P1, PT, R24, 0x1, PT ;  /* 0x000000011800780c */ /* 0x000fe20003f24270 */
[----:B--2---:R-:W-:Y:S01]  /*8440*/  IMAD.IADD R20, R20, 0x1, R29 ;  /* 0x0000000114147824 */ /* 0x004fe200078e021d */
[----:B------:R-:W-:Y:S02]  /*8450*/  FSEL R31, R177, -INF , P0 ;  /* 0xff800000b11f7808 */ /* 0x000fe40000000000 */
[C---:B------:R-:W-:Y:S02]  /*8460*/  ISETP.GT.AND P0, PT, R24.reuse, 0x11, PT ;  /* 0x000000111800780c */ /* 0x040fe40003f04270 */
[----:B------:R-:W-:Y:S02]  /*8470*/  FSEL R33, R175, -INF , P1 ;  /* 0xff800000af217808 */ /* 0x000fe40000800000 */
[----:B------:R-:W-:Y:S02]  /*8480*/  ISETP.GT.AND P1, PT, R24, 0x10, PT ;  /* 0x000000101800780c */ /* 0x000fe40003f24270 */
[----:B------:R-:W-:Y:S02]  /*8490*/  FSEL R49, R183, -INF , P0 ;  /* 0xff800000b7317808 */ /* 0x000fe40000000000 */
[----:B------:R-:W-:Y:S02]  /*84a0*/  ISETP.GT.AND P0, PT, R20, 0x1, PT ;  /* 0x000000011400780c */ /* 0x000fe40003f04270 */
[----:B------:R-:W-:Y:S02]  /*84b0*/  ISETP.GT.AND P6, PT, R24, RZ, PT ;  /* 0x000000ff1800720c */ /* 0x000fe40003fc4270 */
        /* <DEDUP_REMOVED lines=11> */
[----:B------:R-:W-:Y:S02]  /*8570*/  ISETP.GT.AND P6, PT, R20, RZ, PT ;  /* 0x000000ff1400720c */ /* 0x000fe40003fc4270 */
        /* <DEDUP_REMOVED lines=11> */
[----:B------:R-:W-:Y:S02]  /*8630*/  FSEL R65, R185, -INF , P6 ;  /* 0xff800000b9417808 */ /* 0x000fe40003000000 */
[----:B------:R-:W-:Y:S02]  /*8640*/  ISETP.GT.AND P6, PT, R20, 0x9, PT ;  /* 0x000000091400780c */ /* 0x000fe40003fc4270 */
        /* <DEDUP_REMOVED lines=8> */
[----:B------:R-:W-:Y:S02]  /*86d0*/  FMNMX.FTZ R0, R35, R2, !PT ;  /* 0x0000000223007209 */ /* 0x000fe40007810000 */
[----:B------:R-:W-:Y:S02]  /*86e0*/  FMNMX.FTZ R7, R4, R3, !PT ;  /* 0x0000000304077209 */ /* 0x000fe40007810000 */
[----:B------:R-:W-:Y:S02]  /*86f0*/  FSEL R28, R189, -INF , P1 ;  /* 0xff800000bd1c7808 */ /* 0x000fe40000800000 */
[C---:B------:R-:W-:Y:S02]  /*8700*/  ISETP.GT.AND P0, PT, R20.reuse, 0x28, PT ;  /* 0x000000281400780c */ /* 0x040fe40003f04270 */
[----:B------:R-:W-:Y:S02]  /*8710*/  FSEL R181, R197, -INF , P6 ;  /* 0xff800000c5b57808 */ /* 0x000fe40003000000 */
[----:B------:R-:W-:Y:S02]  /*8720*/  ISETP.GT.AND P6, PT, R20, 0x18, PT ;  /* 0x000000181400780c */ /* 0x000fe40003fc4270 */
[----:B------:R-:W-:Y:S02]  /*8730*/  ISETP.GT.AND P1, PT, R24, 0x39, PT ;  /* 0x000000391800780c */ /* 0x000fe40003f24270 */
[----:B------:R-:W-:Y:S02]  /*8740*/  FMNMX.FTZ R0, R33, R0, !PT ;  /* 0x0000000021007209 */ /* 0x000fe40007810000 */
[----:B------:R-:W-:Y:S02]  /*8750*/  FMNMX.FTZ R7, R8, R7, !PT ;  /* 0x0000000708077209 */ /* 0x000fe40007810000 */
[----:B------:R-:W-:Y:S02]  /*8760*/  FMNMX.FTZ R0, R31, R0, !PT ;  /* 0x000000001f007209 */ /* 0x000fe40007810000 */
[----:B------:R-:W-:Y:S02]  /*8770*/  FSEL R48, R180, -INF , P6 ;  /* 0xff800000b4307808 */ /* 0x000fe40003000000 */
[----:B------:R-:W-:Y:S02]  /*8780*/  ISETP.GT.AND P6, PT, R24, 0x31, PT ;  /* 0x000000311800780c */ /* 0x000fe40003fc4270 */
[----:B------:R-:W-:Y:S02]  /*8790*/  FSEL R191, R203, -INF , P1 ;  /* 0xff800000cbbf7808 */ /* 0x000fe40000800000 */
[----:B------:R-:W-:Y:S02]  /*87a0*/  ISETP.GT.AND P1, PT, R20, 0x29, PT ;  /* 0x000000291400780c */ /* 0x000fe40003f24270 */
[----:B------:R-:W-:Y:S02]  /*87b0*/  FMNMX.FTZ R7, R16, R7, !PT ;  /* 0x0000000710077209 */ /* 0x000fe40007810000 */
[----:B------:R-:W-:Y:S02]  /*87c0*/  FSEL R174, R188, -INF , P0 ;  /* 0xff800000bcae7808 */ /* 0x000fe40000000000 */
[----:B------:R-:W-:Y:S02]  /*87d0*/  ISETP.GT.AND P0, PT, R24, 0x41, PT ;  /* 0x000000411800780c */ /* 0x000fe40003f04270 */
[----:B------:R-:W-:Y:S02]  /*87e0*/  FMNMX.FTZ R0, R29, R0, !PT ;  /* 0x000000001d007209 */ /* 0x000fe40007810000 */
[----:B------:R-:W-:Y:S02]  /*87f0*/  FMNMX.FTZ R7, R12, R7, !PT ;  /* 0x000000070c077209 */ /* 0x000fe40007810000 */
        /* <DEDUP_REMOVED lines=12> */
[----:B------:R-:W-:Y:S02]  /*88c0*/  FSEL R180, R192, -INF , P0 ;  /* 0xff800000c0b47808 */ /* 0x000fe40000000000 */
[----:B------:R-:W-:Y:S02]  /*88d0*/  ISETP.GT.AND P0, PT, R24, 0x50, PT ;  /* 0x000000501800780c */ /* 0x000fe40003f04270 */
[----:B------:R-:W-:Y:S02]  /*88e0*/  FSEL R197, R14, -INF , P6 ;  /* 0xff8000000ec57808 */ /* 0x000fe40003000000 */
[----:B------:R-:W-:Y:S02]  /*88f0*/  ISETP.GT.AND P6, PT, R20, 0x30, PT ;  /* 0x000000301400780c */ /* 0x000fe40003fc4270 */
[----:B------:R-:W-:Y:S02]  /*8900*/  FMNMX.FTZ R0, R49, R0, !PT ;  /* 0x0000000031007209 */ /* 0x000fe40007810000 */
[----:B------:R-:W-:Y:S02]  /*8910*/  FSEL R182, R193, -INF , P1 ;  /* 0xff800000c1b67808 */ /* 0x000fe40000800000 */
[----:B------:R-:W-:Y:S02]  /*8920*/  FSEL R193, R22, -INF , P0 ;  /* 0xff80000016c17808 */ /* 0x000fe40000000000 */
[----:B------:R-:W-:Y:S02]  /*8930*/  ISETP.GT.AND P0, PT, R20, 0x40, PT ;  /* 0x000000401400780c */ /* 0x000fe40003f04270 */
[----:B------:R-:W-:Y:S02]  /*8940*/  FMNMX.FTZ R7, R40, R7, !PT ;  /* 0x0000000728077209 */ /* 0x000fe40007810000 */
[----:B------:R-:W-:Y:S02]  /*8950*/  FMNMX.FTZ R0, R57, R0, !PT ;  /* 0x0000000039007209 */ /* 0x000fe40007810000 */
[----:B------:R-:W-:Y:S02]  /*8960*/  FSEL R178, R194, -INF , P6 ;  /* 0xff800000c2b27808 */ /* 0x000fe40003000000 */
[----:B------:R-:W-:Y:S02]  /*8970*/  FSEL R194, R5, -INF , P0 ;  /* 0xff80000005c27808 */ /* 0x000fe40000000000 */
        /* <DEDUP_REMOVED lines=11> */
[----:B------:R-:W-:Y:S02]  /*8a30*/  ISETP.GT.AND P6, PT, R24, 0x49, PT ;  /* 0x000000491800780c */ /* 0x000fe40003fc4270 */
[----:B------:R-:W-:Y:S02]  /*8a40*/  FMNMX.FTZ R0, R185, R0, !PT ;  /* 0x00000000b9007209 */ /* 0x000fe40007810000 */
[----:B------:R-:W-:Y:S02]  /*8a50*/  FMNMX.FTZ R5, R178, R5, !PT ;  /* 0x00000005b2057209 */ /* 0x000fe40007810000 */
[----:B------:R-:W-:Y:S02]  /*8a60*/  FSEL R199, R18, -INF , P6 ;  /* 0xff80000012c77808 */ /* 0x000fe40003000000 */
[----:B------:R-:W-:Y:S02]  /*8a70*/  ISETP.GT.AND P6, PT, R20, 0x39, PT ;  /* 0x000000391400780c */ /* 0x000fe40003fc4270 */
[----:B------:R-:W-:Y:S02]  /*8a80*/  FMNMX.FTZ R0, R187, R0, !PT ;  /* 0x00000000bb007209 */ /* 0x000fe40007810000 */
[----:B------:R-:W-:Y:S02]  /*8a90*/  FMNMX.FTZ R5, R180, R5, !PT ;  /* 0x00000005b4057209 */ /* 0x000fe40007810000 */
[----:B------:R-:W-:Y:S02]  /*8aa0*/  ISETP.GT.AND P1, PT, R24, 0x51, PT ;  /* 0x000000511800780c */ /* 0x000fe40003f24270 */
[----:B------:R-:W-:Y:S02]  /*8ab0*/  FSEL R188, R196, -INF , P6 ;  /* 0xff800000c4bc7808 */ /* 0x000fe40003000000 */
[----:B------:R-:W-:Y:S02]  /*8ac0*/  FMNMX.FTZ R0, R195, R0, !PT ;  /* 0x00000000c3007209 */ /* 0x000fe40007810000 */
[----:B------:R-:W-:Y:S02]  /*8ad0*/  FMNMX.FTZ R5, R182, R5, !PT ;  /* 0x00000005b6057209 */ /* 0x000fe40007810000 */
[----:B------:R-:W-:Y:S02]  /*8ae0*/  FSEL R189, R21, -INF , P1 ;  /* 0xff80000015bd7808 */ /* 0x000fe40000800000 */
[----:B------:R-:W-:Y:S02]  /*8af0*/  ISETP.GT.AND P1, PT, R20, 0x41, PT ;  /* 0x000000411400780c */ /* 0x000fe40003f24270 */
[----:B------:R-:W-:Y:S02]  /*8b00*/  ISETP.GT.AND P6, PT, R24, 0x58, PT ;  /* 0x000000581800780c */ /* 0x000fe40003fc4270 */
[----:B------:R-:W-:Y:S02]  /*8b10*/  FMNMX.FTZ R0, R191, R0, !PT ;  /* 0x00000000bf007209 */ /* 0x000fe40007810000 */
[----:B------:R-:W-:Y:S02]  /*8b20*/  FMNMX.FTZ R5, R188, R5, !PT ;  /* 0x00000005bc057209 */ /* 0x000fe40007810000 */
[----:B------:R-:W-:Y:S02]  /*8b30*/  ISETP.GT.AND P0, PT, R24, 0x59, PT ;  /* 0x000000591800780c */ /* 0x000fe40003f04270 */
[----:B------:R-:W-:Y:S02]  /*8b40*/  FSEL R183, R27, -INF , P6 ;  /* 0xff8000001bb77808 */ /* 0x000fe40003000000 */
[----:B------:R-:W-:Y:S02]  /*8b50*/  ISETP.GT.AND P6, PT, R20, 0x48, PT ;  /* 0x000000481400780c */ /* 0x000fe40003fc4270 */
[----:B------:R-:W-:Y:S02]  /*8b60*/  FSEL R196, R198, -INF , P1 ;  /* 0xff800000c6c47808 */ /* 0x000fe40000800000 */
        /* <DEDUP_REMOVED lines=32> */
[----:B------:R-:W-:Y:S02]  /*8d70*/  FSEL R184, R15, -INF , P1 ;  /* 0xff8000000fb87808 */ /* 0x000fe40000800000 */
[----:B------:R-:W-:Y:S02]  /*8d80*/  FSEL R157, R157, -INF , P6 ;  /* 0xff8000009d9d7808 */ /* 0x000fe40003000000 */
[----:B------:R-:W-:Y:S02]  /*8d90*/  ISETP.GT.AND P6, PT, R20, 0x60, PT ;  /* 0x000000601400780c */ /* 0x000fe40003fc4270 */
[----:B------:R-:W-:Y:S02]  /*8da0*/  FMNMX.FTZ R0, R183, R0, !PT ;  /* 0x00000000b7007209 */ /* 0x000fe40007810000 */
[----:B------:R-:W-:Y:S02]  /*8db0*/  FMNMX.FTZ R7, R186, R5, !PT ;  /* 0x00000005ba077209 */ /* 0x000fe40007810000 */
[C---:B------:R-:W-:Y:S02]  /*8dc0*/  ISETP.GT.AND P0, PT, R24.reuse, 0x71, PT ;  /* 0x000000711800780c */ /* 0x040fe40003f04270 */
[----:B------:R-:W-:Y:S02]  /*8dd0*/  ISETP.GT.AND P1, PT, R24, 0x78, PT ;  /* 0x000000781800780c */ /* 0x000fe40003f24270 */
[----:B------:R-:W-:Y:S02]  /*8de0*/  FSEL R172, R17, -INF , P6 ;  /* 0xff80000011ac7808 */ /* 0x000fe40003000000 */
[----:B------:R-:W-:Y:S02]  /*8df0*/  ISETP.GT.AND P6, PT, R20, 0x61, PT ;  /* 0x000000611400780c */ /* 0x000fe40003fc4270 */
        /* <DEDUP_REMOVED lines=8> */
[----:B------:R-:W-:Y:S02]  /*8e80*/  FMNMX.FTZ R7, R172, R7, !PT ;  /* 0x00000007ac077209 */ /* 0x000fe40007810000 */
[----:B------:R-:W-:Y:S02]  /*8e90*/  FSEL R133, R133, -INF , P0 ;  /* 0xff80000085857808 */ /* 0x000fe40000000000 */
        /* <DEDUP_REMOVED lines=17> */
[----:B------:R-:W-:Y:S01]  /*8fb0*/  FSEL R154, R154, -INF , P1 ;  /* 0xff8000009a9a7808 */ /* 0x000fe20000800000 */
[----:B------:R-:W-:Y:S01]  /*8fc0*/  LDSM.16.MT88.4 R20, [R246+0x100] ;  /* 0x00010000f614783b */ /* 0x000fe20000004200 */
[----:B------:R-:W-:Y:S02]  /*8fd0*/  FMNMX.FTZ R7, R158, R7, !PT ;  /* 0x000000079e077209 */ /* 0x000fe40007810000 */
[----:B------:R-:W-:Y:S02]  /*8fe0*/  FMNMX.FTZ R0, R155, R0, !PT ;  /* 0x000000009b007209 */ /* 0x000fe40007810000 */
[----:B------:R-:W-:Y:S02]  /*8ff0*/  FSEL R152, R30, -INF , P0 ;  /* 0xff8000001e987808 */ /* 0x000fe40000000000 */
[----:B------:R-:W-:Y:S02]  /*9000*/  FMNMX.FTZ R7, R154, R7, !PT ;  /* 0x000000079a077209 */ /* 0x000fe40007810000 */
[----:B------:R-:W-:Y:S02]  /*9010*/  FMNMX.FTZ R0, R151, R0, !PT ;  /* 0x0000000097007209 */ /* 0x000fe40007810000 */
[----:B------:R-:W-:Y:S02]  /*9020*/  FMNMX.FTZ R9, R152, R7, !PT ;  /* 0x0000000798097209 */ /* 0x000fe40007810000 */
[----:B------:R-:W-:Y:S03]  /*9030*/  FMNMX.FTZ R5, R133, R0, !PT ;  /* 0x0000000085057209 */ /* 0x000fe60007810000 */
[----:B------:R-:W1:Y:S08]  /*9040*/  SHFL.BFLY PT, R10, R9, 0x2, 0x1f ;  /* 0x0c401f00090a7f89 */ /* 0x000e7000000e0000 */
[----:B------:R-:W2:Y:S01]  /*9050*/  SHFL.BFLY PT, R0, R5, 0x2, 0x1f ;  /* 0x0c401f0005007f89 */ /* 0x000ea200000e0000 */
[----:B-1----:R-:W-:Y:S07]  /*9060*/  FMNMX.FTZ R6, R10, R9, !PT ;  /* 0x000000090a067209 */ /* 0x002fee0007810000 */
[----:B------:R-:W-:Y:S01]  /*9070*/  SHFL.BFLY PT, R7, R6, 0x1, 0x1f ;  /* 0x0c201f0006077f89 */ /* 0x000fe200000e0000 */
[----:B--2---:R-:W-:Y:S07]  /*9080*/  FMNMX.FTZ R5, R5, R0, !PT ;  /* 0x0000000005057209 */ /* 0x004fee0007810000 */
[----:B------:R-:W1:Y:S02]  /*9090*/  SHFL.BFLY PT, R0, R5, 0x1, 0x1f ;  /* 0x0c201f0005007f89 */ /* 0x000e6400000e0000 */
[----:B-1----:R-:W-:Y:S02]  /*90a0*/  FMNMX.FTZ R132, R0, R5, !PT ;  /* 0x0000000500847209 */ /* 0x002fe40007810000 */
[----:B------:R-:W-:Y:S02]  /*90b0*/  FMNMX.FTZ R0, R6, R7, !PT ;  /* 0x0000000706007209 */ /* 0x000fe40007810000 */
[C---:B------:R-:W-:Y:S01]  /*90c0*/  FSETP.NEU.FTZ.AND P1, PT, R132.reuse, -INF , PT ;  /* 0xff8000008400780b */ /* 0x040fe20003f3d000 */
[----:B------:R-:W-:Y:S01]  /*90d0*/  FMUL.FTZ R150, R132, c[0x0][0x2d0] ;  /* 0x0000b40084967a20 */ /* 0x000fe20000410000 */
[C---:B------:R-:W-:Y:S01]  /*90e0*/  FSETP.NEU.FTZ.AND P0, PT, R0.reuse, -INF , PT ;  /* 0xff8000000000780b */ /* 0x040fe20003f1d000 */
[----:B------:R-:W-:Y:S01]  /*90f0*/  FMUL.FTZ R153, R0, c[0x0][0x2d0] ;  /* 0x0000b40000997a20 */ /* 0x000fe20000410000 */
[----:B------:R-:W-:Y:S02]  /*9100*/  FSEL R5, R132, RZ, P1 ;  /* 0x000000ff84057208 */ /* 0x000fe40000800000 */
[----:B------:R-:W-:Y:S02]  /*9110*/  FSEL R150, R150, RZ, P1 ;  /* 0x000000ff96967208 */ /* 0x000fe40000800000 */
[----:B------:R-:W-:Y:S01]  /*9120*/  FSEL R153, R153, RZ, P0 ;  /* 0x000000ff99997208 */ /* 0x000fe20000000000 */
[----:B------:R-:W-:Y:S02]  /*9130*/  FADD.FTZ R5, -R5, R2 ;  /* 0x0000000205057221 */ /* 0x000fe40000010100 */
[--C-:B------:R-:W-:Y:S02]  /*9140*/  FFMA.FTZ R135, R31, c[0x0][0x2d0], -R150.reuse ;  /* 0x0000b4001f877a23 */ /* 0x100fe40000010896 */
[--C-:B------:R-:W-:Y:S01]  /*9150*/  FFMA.FTZ R148, R4, c[0x0][0x2d0], -R153.reuse ;  /* 0x0000b40004947a23 */ /* 0x100fe20000010899 */
[----:B------:R-:W-:Y:S01]  /*9160*/  FSEL R4, R0, RZ, P0 ;  /* 0x000000ff00047208 */ /* 0x000fe20000000000 */
[----:B------:R-:W-:Y:S01]  /*9170*/  FFMA.FTZ R145, R12, c[0x0][0x2d0], -R153 ;  /* 0x0000b4000c917a23 */ /* 0x000fe20000010899 */
[----:B------:R-:W-:Y:S01]  /*9180*/  PLOP3.LUT P0, PT, PT, PT, UP0, 0x80, 0x0 ;  /* 0x000000000000781c */ /* 0x000fe20003f0f008 */
[----:B------:R-:W1:Y:S01]  /*9190*/  LDSM.16.MT88.4 R12, [R248+0x100] ;  /* 0x00010000f80c783b */ /* 0x000e620000004200 */
[--C-:B------:R-:W-:Y:S01]  /*91a0*/  FFMA.FTZ R134, R29, c[0x0][0x2d0], -R150.reuse ;  /* 0x0000b4001d867a23 */ /* 0x100fe20000010896 */
[----:B------:R-:W-:Y:S01]  /*91b0*/  MUFU.EX2 R135, R135 ;  /* 0x0000008700877308 */ /* 0x000fe20000000800 */
[----:B------:R-:W-:Y:S02]  /*91c0*/  FADD.FTZ R4, -R4, R3 ;  /* 0x0000000304047221 */ /* 0x000fe40000010100 */
[--C-:B------:R-:W-:Y:S02]  /*91d0*/  FFMA.FTZ R149, R35, c[0x0][0x2d0], -R150.reuse ;  /* 0x0000b40023957a23 */ /* 0x100fe40000010896 */
[--C-:B------:R-:W-:Y:S02]  /*91e0*/  FFMA.FTZ R144, R33, c[0x0][0x2d0], -R150.reuse ;  /* 0x0000b40021907a23 */ /* 0x100fe40000010896 */
[--C-:B------:R-:W-:Y:S02]  /*91f0*/  FFMA.FTZ R147, R8, c[0x0][0x2d0], -R153.reuse ;  /* 0x0000b40008937a23 */ /* 0x100fe40000010899 */
[--C-:B------:R-:W-:Y:S01]  /*9200*/  FFMA.FTZ R146, R16, c[0x0][0x2d0], -R153.reuse ;  /* 0x0000b40010927a23 */ /* 0x100fe20000010899 */
[----:B------:R-:W-:Y:S01]  /*9210*/  MUFU.EX2 R149, R149 ;  /* 0x0000009500957308 */ /* 0x000fe20000000800 */
[----:B------:R-:W-:Y:S02]  /*9220*/  FMUL.FTZ R3, R4, c[0x0][0x2d0] ;  /* 0x0000b40004037a20 */ /* 0x000fe40000410000 */
[----:B------:R-:W-:Y:S02]  /*9230*/  FMUL.FTZ R2, R5, c[0x0][0x2d0] ;  /* 0x0000b40005027a20 */ /* 0x000fe40000410000 */
        /* <DEDUP_REMOVED lines=9> */
[----:B------:R-:W4:Y:S01]  /*92d0*/  MUFU.EX2 R2, R2 ;  /* 0x0000000200027308 */ /* 0x000f220000000800 */
[--C-:B------:R-:W-:Y:S02]  /*92e0*/  FFMA.FTZ R191, R191, c[0x0][0x2d0], -R150.reuse ;  /* 0x0000b400bfbf7a23 */ /* 0x100fe40000010896 */
[--C-:B------:R-:W-:Y:S02]  /*92f0*/  FFMA.FTZ R194, R194, c[0x0][0x2d0], -R153.reuse ;  /* 0x0000b400c2c27a23 */ /* 0x100fe40000010899 */
[--C-:B------:R-:W-:Y:S02]  /*9300*/  FFMA.FTZ R197, R197, c[0x0][0x2d0], -R150.reuse ;  /* 0x0000b400c5c57a23 */ /* 0x100fe40000010896 */
[--C-:B------:R-:W-:Y:S02]  /*9310*/  FFMA.FTZ R198, R198, c[0x0][0x2d0], -R153.reuse ;  /* 0x0000b400c6c67a23 */ /* 0x100fe40000010899 */
[--C-:B------:R-:W-:Y:S01]  /*9320*/  FFMA.FTZ R199, R199, c[0x0][0x2d0], -R150.reuse ;  /* 0x0000b400c7c77a23 */ /* 0x100fe20000010896 */
[----:B------:R-:W5:Y:S01]  /*9330*/  MUFU.EX2 R144, R144 ;  /* 0x0000009000907308 */ /* 0x000f620000000800 */
[--C-:B------:R-:W-:Y:S02]  /*9340*/  FFMA.FTZ R192, R192, c[0x0][0x2d0], -R153.reuse ;  /* 0x0000b400c0c07a23 */ /* 0x100fe40000010899 */
[----:B------:R-:W-:Y:S02]  /*9350*/  FFMA.FTZ R189, R189, c[0x0][0x2d0], -R150 ;  /* 0x0000b400bdbd7a23 */ /* 0x000fe40000010896 */
[C---:B--2---:R-:W-:Y:S02]  /*9360*/  FMUL.FTZ R4, R3.reuse, R128 ;  /* 0x0000008003047220 */ /* 0x044fe40000410000 */
[C---:B------:R-:W-:Y:S02]  /*9370*/  FMUL.FTZ R5, R3.reuse, R129 ;  /* 0x0000008103057220 */ /* 0x040fe40000410000 */
[C---:B------:R-:W-:Y:S01]  /*9380*/  FMUL.FTZ R8, R3.reuse, R124 ;  /* 0x0000007c03087220 */ /* 0x040fe20000410000 */
[----:B------:R-:W2:Y:S01]  /*9390*/  MUFU.EX2 R134, R134 ;  /* 0x0000008600867308 */ /* 0x000ea20000000800 */
[C---:B------:R-:W-:Y:S02]  /*93a0*/  FMUL.FTZ R9, R3.reuse, R125 ;  /* 0x0000007d03097220 */ /* 0x040fe40000410000 */
[----:B------:R-:W-:Y:S02]  /*93b0*/  IMAD.MOV.U32 R129, RZ, RZ, R28 ;  /* 0x000000ffff817224 */ /* 0x000fe400078e001c */
[C---:B----4-:R-:W-:Y:S01]  /*93c0*/  FMUL.FTZ R6, R2.reuse, R130 ;  /* 0x0000008202067220 */ /* 0x050fe20000410000 */
[----:B------:R-:W4:Y:S01]  /*93d0*/  LDSM.16.MT88.4 R28, [R245+0x100] ;  /* 0x00010000f51c783b */ /* 0x000f220000004200 */
[C---:B------:R-:W-:Y:S02]  /*93e0*/  FMUL.FTZ R7, R2.reuse, R131 ;  /* 0x0000008302077220 */ /* 0x040fe40000410000 */
[C---:B------:R-:W-:Y:S01]  /*93f0*/  FMUL.FTZ R10, R2.reuse, R126 ;  /* 0x0000007e020a7220 */ /* 0x040fe20000410000 */
[----:B------:R-:W-:Y:S01]  /*9400*/  MUFU.EX2 R148, R148 ;  /* 0x0000009400947308 */ /* 0x000fe20000000800 */
[----:B------:R-:W-:Y:S02]  /*9410*/  FMUL.FTZ R11, R2, R127 ;  /* 0x0000007f020b7220 */ /* 0x000fe40000410000 */
[C---:B------:R-:W-:Y:S01]  /*9420*/  FMUL.FTZ R16, R3.reuse, R116 ;  /* 0x0000007403107220 */ /* 0x040fe20000410000 */
[----:B-----5:R-:W-:Y:S01]  /*9430*/  F2FP.PACK_AB R141, R144, R149 ;  /* 0x00000095908d723e */ /* 0x020fe200000000ff */
[C---:B------:R-:W-:Y:S01]  /*9440*/  FMUL.FTZ R17, R3.reuse, R117 ;  /* 0x0000007503117220 */ /* 0x040fe20000410000 */
[----:B------:R-:W-:Y:S01]  /*9450*/  LDSM.16.MT88.4 R124, [R248+0x3900] ;  /* 0x00390000f87c783b */ /* 0x000fe20000004200 */
[C---:B------:R-:W-:Y:S02]  /*9460*/  FMUL.FTZ R18, R2.reuse, R118 ;  /* 0x0000007602127220 */ /* 0x040fe40000410000 */
[----:B------:R-:W-:Y:S01]  /*9470*/  FMUL.FTZ R19, R2, R119 ;  /* 0x0000007702137220 */ /* 0x000fe20000410000 */
[----:B------:R-:W5:Y:S01]  /*9480*/  MUFU.EX2 R147, R147 ;  /* 0x0000009300937308 */ /* 0x000f620000000800 */
[----:B------:R-:W-:Y:S02]  /*9490*/  IMAD.MOV.U32 R128, RZ, RZ, R36 ;  /* 0x000000ffff807224 */ /* 0x000fe400078e0024 */
[C---:B------:R-:W-:Y:S01]  /*94a0*/  FMUL.FTZ R24, R3.reuse, R108 ;  /* 0x0000006c03187220 */ /* 0x040fe20000410000 */
[----:B--2---:R-:W-:Y:S01]  /*94b0*/  F2FP.PACK_AB R143, R134, R135 ;  /* 0x00000087868f723e */ /* 0x004fe200000000ff */
[----:B------:R-:W2:Y:S01]  /*94c0*/  LDSM.16.MT88.4 R36, [R244+0x100] ;  /* 0x00010000f424783b */ /* 0x000ea20000004200 */
[C---:B------:R-:W-:Y:S02]  /*94d0*/  FMUL.FTZ R25, R3.reuse, R109 ;  /* 0x0000006d03197220 */ /* 0x040fe40000410000 */
[C---:B------:R-:W-:Y:S02]  /*94e0*/  FMUL.FTZ R26, R2.reuse, R110 ;  /* 0x0000006e021a7220 */ /* 0x040fe40000410000 */
[----:B------:R-:W-:Y:S01]  /*94f0*/  MUFU.EX2 R146, R146 ;  /* 0x0000009200927308 */ /* 0x000fe20000000800 */
[C---:B------:R-:W-:Y:S02]  /*9500*/  FMUL.FTZ R27, R2.reuse, R111 ;  /* 0x0000006f021b7220 */ /* 0x040fe40000410000 */
[C---:B------:R-:W-:Y:S01]  /*9510*/  FMUL.FTZ R33, R3.reuse, R101 ;  /* 0x0000006503217220 */ /* 0x040fe20000410000 */
[----:B------:R-:W-:Y:S01]  /*9520*/  LDSM.16.MT88.4 R116, [R246+0x3900] ;  /* 0x00390000f674783b */ /* 0x000fe20000004200 */
[C---:B------:R-:W-:Y:S02]  /*9530*/  FMUL.FTZ R34, R2.reuse, R102 ;  /* 0x0000006602227220 */ /* 0x040fe40000410000 */
[C---:B------:R-:W-:Y:S02]  /*9540*/  FMUL.FTZ R35, R2.reuse, R103 ;  /* 0x0000006702237220 */ /* 0x040fe40000410000 */
[C---:B------:R-:W-:Y:S01]  /*9550*/  FMUL.FTZ R42, R2.reuse, R94 ;  /* 0x0000005e022a7220 */ /* 0x040fe20000410000 */
[----:B------:R-:W1:Y:S01]  /*9560*/  MUFU.EX2 R145, R145 ;  /* 0x0000009100917308 */ /* 0x000e620000000800 */
[C---:B------:R-:W-:Y:S01]  /*9570*/  FMUL.FTZ R43, R2.reuse, R95 ;  /* 0x0000005f022b7220 */ /* 0x040fe20000410000 */
[----:B------:R-:W-:Y:S01]  /*9580*/  LDSM.16.MT88.4 R108, [R245+0x3900] ;  /* 0x00390000f56c783b */ /* 0x000fe20000004200 */
[----:B------:R-:W-:Y:S01]  /*9590*/  FMUL.FTZ R48, R3, R84 ;  /* 0x0000005403307220 */ /* 0x000fe20000410000 */
[----:B-----5:R-:W-:Y:S01]  /*95a0*/  F2FP.PACK_AB R140, R147, R148 ;  /* 0x00000094938c723e */ /* 0x020fe200000000ff */
[C---:B------:R-:W-:Y:S02]  /*95b0*/  FMUL.FTZ R50, R2.reuse, R86 ;  /* 0x0000005602327220 */ /* 0x040fe40000410000 */
[C---:B------:R-:W-:Y:S02]  /*95c0*/  FMUL.FTZ R51, R2.reuse, R87 ;  /* 0x0000005702337220 */ /* 0x040fe40000410000 */
[C---:B------:R-:W-:Y:S01]  /*95d0*/  FMUL.FTZ R56, R3.reuse, R76 ;  /* 0x0000004c03387220 */ /* 0x040fe20000410000 */
[----:B------:R-:W-:Y:S01]  /*95e0*/  MUFU.EX2 R156, R156 ;  /* 0x0000009c009c7308 */ /* 0x000fe20000000800 */
[C---:B------:R-:W-:Y:S02]  /*95f0*/  FMUL.FTZ R58, R2.reuse, R78 ;  /* 0x0000004e023a7220 */ /* 0x040fe40000410000 */
[C---:B------:R-:W-:Y:S02]  /*9600*/  FMUL.FTZ R59, R2.reuse, R79 ;  /* 0x0000004f023b7220 */ /* 0x040fe40000410000 */
[C---:B------:R-:W-:Y:S02]  /*9610*/  FMUL.FTZ R64, R3.reuse, R68 ;  /* 0x0000004403407220 */ /* 0x040fe40000410000 */
[----:B------:R-:W-:Y:S02]  /*9620*/  FMUL.FTZ R65, R3, R69 ;  /* 0x0000004503417220 */ /* 0x000fe40000410000 */
[C---:B------:R-:W-:Y:S01]  /*9630*/  FMUL.FTZ R66, R2.reuse, R70 ;  /* 0x0000004602427220 */ /* 0x040fe20000410000 */
[----:B------:R-:W5:Y:S01]  /*9640*/  MUFU.EX2 R159, R159 ;  /* 0x0000009f009f7308 */ /* 0x000f620000000800 */
[----:B------:R-:W-:Y:S02]  /*9650*/  FMUL.FTZ R67, R2, R71 ;  /* 0x0000004702437220 */ /* 0x000fe40000410000 */
        /* <DEDUP_REMOVED lines=10> */
[----:B------:R-:W-:Y:S03]  /*9700*/  MUFU.EX2 R174, R174 ;  /* 0x000000ae00ae7308 */ /* 0x000fe60000000800 */
[----:B------:R-:W-:Y:S01]  /*9710*/  FMUL.FTZ R13, R3, R121 ;  /* 0x00000079030d7220 */ /* 0x000fe20000410000 */
[----:B-----5:R-:W-:Y:S01]  /*9720*/  F2FP.PACK_AB R70, R159, R156 ;  /* 0x0000009c9f46723e */ /* 0x020fe200000000ff */
[--C-:B------:R-:W-:Y:S02]  /*9730*/  FFMA.FTZ R163, R163, c[0x0][0x2d0], -R150.reuse ;  /* 0x0000b400a3a37a23 */ /* 0x100fe40000010896 */
[C---:B------:R-:W-:Y:S03]  /*9740*/  FMUL.FTZ R14, R2.reuse, R122 ;  /* 0x0000007a020e7220 */ /* 0x040fe60000410000 */
[----:B------:R-:W-:Y:S01]  /*9750*/  MUFU.EX2 R177, R177 ;  /* 0x000000b100b17308 */ /* 0x000fe20000000800 */
[----:B------:R-:W-:Y:S02]  /*9760*/  FMUL.FTZ R15, R2, R123 ;  /* 0x0000007b020f7220 */ /* 0x000fe40000410000 */
[--C-:B------:R-:W-:Y:S02]  /*9770*/  FFMA.FTZ R160, R160, c[0x0][0x2d0], -R153.reuse ;  /* 0x0000b400a0a07a23 */ /* 0x100fe40000010899 */
[--C-:B------:R-:W-:Y:S02]  /*9780*/  FFMA.FTZ R157, R157, c[0x0][0x2d0], -R150.reuse ;  /* 0x0000b4009d9d7a23 */ /* 0x100fe40000010896 */
[--C-:B------:R-:W-:Y:S01]  /*9790*/  FFMA.FTZ R154, R154, c[0x0][0x2d0], -R153.reuse ;  /* 0x0000b4009a9a7a23 */ /* 0x100fe20000010899 */
[C---:B------:R-:W-:Y:S02]  /*97a0*/  HMMA.16816.F32 R12, R140.reuse, R20, R12 ;  /* 0x000000148c0c723c */ /* 0x040fe4000000180c */
[----:B------:R-:W-:Y:S01]  /*97b0*/  MUFU.EX2 R178, R178 ;  /* 0x000000b200b27308 */ /* 0x000fe20000000800 */
[--C-:B------:R-:W-:Y:S04]  /*97c0*/  FFMA.FTZ R151, R151, c[0x0][0x2d0], -R150.reuse ;  /* 0x0000b40097977a23 */ /* 0x100fe80000010896 */
[C---:B------:R-:W-:Y:S01]  /*97d0*/  FMUL.FTZ R21, R3.reuse, R113 ;  /* 0x0000007103157220 */ /* 0x040fe20000410000 */
[C---:B------:R-:W-:Y:S04]  /*97e0*/  HMMA.16816.F32 R16, R140.reuse, R22, R16 ;  /* 0x000000168c10723c */ /* 0x040fe80000001810 */
[----:B------:R-:W-:Y:S01]  /*97f0*/  FMUL.FTZ R20, R3, R112 ;  /* 0x0000007003147220 */ /* 0x000fe20000410000 */
[----:B------:R-:W-:Y:S01]  /*9800*/  MUFU.EX2 R185, R185 ;  /* 0x000000b900b97308 */ /* 0x000fe20000000800 */
[--C-:B------:R-:W-:Y:S02]  /*9810*/  FFMA.FTZ R112, R57, c[0x0][0x2d0], -R150.reuse ;  /* 0x0000b40039707a23 */ /* 0x100fe40000010896 */
[C---:B------:R-:W-:Y:S04]  /*9820*/  FMUL.FTZ R22, R2.reuse, R114 ;  /* 0x0000007202167220 */ /* 0x040fe80000410000 */
[----:B------:R-:W-:Y:S02]  /*9830*/  FMUL.FTZ R23, R2, R115 ;  /* 0x0000007302177220 */ /* 0x000fe40000410000 */
[C---:B------:R-:W-:Y:S01]  /*9840*/  FMUL.FTZ R57, R3.reuse, R77 ;  /* 0x0000004d03397220 */ /* 0x040fe20000410000 */
[----:B------:R-:W1:Y:S01]  /*9850*/  MUFU.EX2 R112, R112 ;  /* 0x0000007000707308 */ /* 0x000e620000000800 */
[----:B------:R-:W-:Y:S03]  /*9860*/  LDSM.16.MT88.4 R76, [R248+0x900] ;  /* 0x00090000f84c783b */ /* 0x000fe60000004200 */
[C---:B----4-:R-:W-:Y:S06]  /*9870*/  HMMA.16816.F32 R20, R140.reuse, R28, R20 ;  /* 0x0000001c8c14723c */ /* 0x050fec0000001814 */
[----:B------:R-:W-:Y:S01]  /*9880*/  MUFU.EX2 R182, R182 ;  /* 0x000000b600b67308 */ /* 0x000fe20000000800 */
[C---:B------:R-:W-:Y:S01]  /*9890*/  FMUL.FTZ R28, R3.reuse, R104 ;  /* 0x00000068031c7220 */ /* 0x040fe20000410000 */
[C---:B------:R-:W-:Y:S04]  /*98a0*/  HMMA.16816.F32 R24, R140.reuse, R30, R24 ;  /* 0x0000001e8c18723c */ /* 0x040fe80000001818 */
[----:B------:R-:W-:Y:S02]  /*98b0*/  FMUL.FTZ R29, R3, R105 ;  /* 0x00000069031d7220 */ /* 0x000fe40000410000 */
[--C-:B------:R-:W-:Y:S02]  /*98c0*/  FFMA.FTZ R104, R32, c[0x0][0x2d0], -R153.reuse ;  /* 0x0000b40020687a23 */ /* 0x100fe40000010899 */
[C---:B------:R-:W-:Y:S01]  /*98d0*/  FMUL.FTZ R30, R2.reuse, R106 ;  /* 0x0000006a021e7220 */ /* 0x040fe20000410000 */
[----:B------:R-:W-:Y:S03]  /*98e0*/  MUFU.EX2 R191, R191 ;  /* 0x000000bf00bf7308 */ /* 0x000fe60000000800 */
[----:B------:R-:W-:Y:S01]  /*98f0*/  FMUL.FTZ R31, R2, R107 ;  /* 0x0000006b021f7220 */ /* 0x000fe20000410000 */
[----:B-1----:R-:W-:Y:S01]  /*9900*/  F2FP.PACK_AB R71, R161, R112 ;  /* 0x00000070a147723e */ /* 0x002fe200000000ff */
[C---:B------:R-:W-:Y:S02]  /*9910*/  FMUL.FTZ R32, R3.reuse, R100 ;  /* 0x0000006403207220 */ /* 0x040fe40000410000 */
[----:B------:R-:W4:Y:S01]  /*9920*/  LDL.LU R100, [R1+0x24] ;  /* 0x0000240001647983 */ /* 0x000f220000300800 */
[--C-:B------:R-:W-:Y:S02]  /*9930*/  FFMA.FTZ R105, R40, c[0x0][0x2d0], -R153.reuse ;  /* 0x0000b40028697a23 */ /* 0x100fe40000010899 */
[C---:B--2---:R-:W-:Y:S01]  /*9940*/  HMMA.16816.F32 R28, R140.reuse, R36, R28 ;  /* 0x000000248c1c723c */ /* 0x044fe2000000181c */
[----:B------:R-:W2:Y:S01]  /*9950*/  LDL.LU R113, [R1+0x20] ;  /* 0x0000200001717983 */ /* 0x000ea20000300800 */
[----:B------:R-:W-:Y:S01]  /*9960*/  MUFU.EX2 R104, R104 ;  /* 0x0000006800687308 */ /* 0x000fe20000000800 */
[----:B------:R-:W-:Y:S02]  /*9970*/  FMUL.FTZ R40, R3, R92 ;  /* 0x0000005c03287220 */ /* 0x000fe40000410000 */
[--C-:B------:R-:W-:Y:S02]  /*9980*/  FFMA.FTZ R106, R41, c[0x0][0x2d0], -R150.reuse ;  /* 0x0000b400296a7a23 */ /* 0x100fe40000010896 */
[C---:B------:R-:W-:Y:S01]  /*9990*/  FMUL.FTZ R36, R3.reuse, R96 ;  /* 0x0000006003247220 */ /* 0x040fe20000410000 */
[C---:B------:R-:W-:Y:S04]  /*99a0*/  HMMA.16816.F32 R32, R140.reuse, R38, R32 ;  /* 0x000000268c20723c */ /* 0x040fe80000001820 */
[C---:B------:R-:W-:Y:S01]  /*99b0*/  FMUL.FTZ R37, R3.reuse, R97 ;  /* 0x0000006103257220 */ /* 0x040fe20000410000 */
[----:B------:R-:W1:Y:S01]  /*99c0*/  MUFU.EX2 R105, R105 ;  /* 0x0000006900697308 */ /* 0x000e620000000800 */
[----:B------:R-:W-:Y:S02]  /*99d0*/  FMUL.FTZ R41, R3, R93 ;  /* 0x0000005d03297220 */ /* 0x000fe40000410000 */
[C---:B------:R-:W-:Y:S01]  /*99e0*/  FMUL.FTZ R38, R2.reuse, R98 ;  /* 0x0000006202267220 */ /* 0x040fe20000410000 */
[----:B------:R-:W-:Y:S03]  /*99f0*/  LDSM.16.MT88.4 R92, [R244+0x5100] ;  /* 0x00510000f45c783b */ /* 0x000fe60000004200 */
[C---:B------:R-:W-:Y:S02]  /*9a00*/  FMUL.FTZ R39, R2.reuse, R99 ;  /* 0x0000006302277220 */ /* 0x040fe40000410000 */
[--C-:B------:R-:W-:Y:S01]  /*9a10*/  FFMA.FTZ R107, R49, c[0x0][0x2d0], -R150.reuse ;  /* 0x0000b400316b7a23 */ /* 0x100fe20000010896 */
[----:B------:R-:W-:Y:S01]  /*9a20*/  MUFU.EX2 R106, R106 ;  /* 0x0000006a006a7308 */ /* 0x000fe20000000800 */
[C---:B------:R-:W-:Y:S01]  /*9a30*/  FMUL.FTZ R49, R3.reuse, R85 ;  /* 0x0000005503317220 */ /* 0x040fe20000410000 */
[----:B------:R-:W-:Y:S02]  /*9a40*/  LDSM.16.MT88.4 R96, [R244+0x7100] ;  /* 0x00710000f460783b */ /* 0x000fe40000004200 */
[C---:B------:R-:W-:Y:S06]  /*9a50*/  HMMA.16816.F32 R36, R140.reuse, R44, R36 ;  /* 0x0000002c8c24723c */ /* 0x040fec0000001824 */
[----:B------:R-:W5:Y:S01]  /*9a60*/  LDSM.16.MT88.4 R84, [R244+0x4100] ;  /* 0x00410000f454783b */ /* 0x000f620000004200 */
[C---:B------:R-:W-:Y:S01]  /*9a70*/  FMUL.FTZ R44, R3.reuse, R88 ;  /* 0x00000058032c7220 */ /* 0x040fe20000410000 */
[C---:B------:R-:W-:Y:S01]  /*9a80*/  HMMA.16816.F32 R40, R140.reuse, R46, R40 ;  /* 0x0000002e8c28723c */ /* 0x040fe20000001828 */
[----:B------:R-:W3:Y:S03]  /*9a90*/  MUFU.EX2 R107, R107 ;  /* 0x0000006b006b7308 */ /* 0x000ee60000000800 */
[----:B------:R-:W-:Y:S01]  /*9aa0*/  FMUL.FTZ R45, R3, R89 ;  /* 0x00000059032d7220 */ /* 0x000fe20000410000 */
[----:B-1----:R-:W-:Y:S02]  /*9ab0*/  F2FP.PACK_AB R68, R105, R104 ;  /* 0x000000686944723e */ /* 0x002fe400000000ff */
[C---:B------:R-:W-:Y:S02]  /*9ac0*/  FMUL.FTZ R46, R2.reuse, R90 ;  /* 0x0000005a022e7220 */ /* 0x040fe40000410000 */
[C---:B------:R-:W-:Y:S02]  /*9ad0*/  FMUL.FTZ R47, R2.reuse, R91 ;  /* 0x0000005b022f7220 */ /* 0x040fe40000410000 */
[----:B------:R-:W-:Y:S01]  /*9ae0*/  LDSM.16.MT88.4 R88, [R244+0x4900] ;  /* 0x00490000f458783b */ /* 0x000fe20000004200 */
[----:B------:R-:W-:Y:S04]  /*9af0*/  MUFU.EX2 R194, R194 ;  /* 0x000000c200c27308 */ /* 0x000fe80000000800 */
[C---:B------:R-:W-:Y:S06]  /*9b00*/  HMMA.16816.F32 R44, R140.reuse, R52, R44 ;  /* 0x000000348c2c723c */ /* 0x040fec000000182c */
[----:B------:R-:W-:Y:S01]  /*9b10*/  MUFU.EX2 R197, R197 ;  /* 0x000000c500c57308 */ /* 0x000fe20000000800 */
[C---:B------:R-:W-:Y:S01]  /*9b20*/  FMUL.FTZ R52, R3.reuse, R80 ;  /* 0x0000005003347220 */ /* 0x040fe20000410000 */
[C---:B------:R-:W-:Y:S04]  /*9b30*/  HMMA.16816.F32 R48, R140.reuse, R54, R48 ;  /* 0x000000368c30723c */ /* 0x040fe80000001830 */
[----:B------:R-:W-:Y:S01]  /*9b40*/  FMUL.FTZ R53, R3, R81 ;  /* 0x0000005103357220 */ /* 0x000fe20000410000 */
[----:B---3--:R-:W-:Y:S02]  /*9b50*/  F2FP.PACK_AB R69, R107, R106 ;  /* 0x0000006a6b45723e */ /* 0x008fe400000000ff */
[C---:B------:R-:W-:Y:S01]  /*9b60*/  FMUL.FTZ R54, R2.reuse, R82 ;  /* 0x0000005202367220 */ /* 0x040fe20000410000 */
[----:B------:R-:W-:Y:S01]  /*9b70*/  MUFU.EX2 R198, R198 ;  /* 0x000000c600c67308 */ /* 0x000fe20000000800 */
[C---:B------:R-:W-:Y:S02]  /*9b80*/  FMUL.FTZ R55, R2.reuse, R83 ;  /* 0x0000005302377220 */ /* 0x040fe40000410000 */
[----:B------:R-:W-:Y:S05]  /*9b90*/  LDSM.16.MT88.4 R80, [R245+0x900] ;  /* 0x00090000f550783b */ /* 0x000fea0000004200 */
[C---:B------:R-:W-:Y:S02]  /*9ba0*/  HMMA.16816.F32 R52, R140.reuse, R60, R52 ;  /* 0x0000003c8c34723c */ /* 0x040fe40000001834 */
[----:B------:R-:W-:Y:S05]  /*9bb0*/  MUFU.EX2 R199, R199 ;  /* 0x000000c700c77308 */ /* 0x000fea0000000800 */
[C---:B------:R-:W-:Y:S01]  /*9bc0*/  FMUL.FTZ R60, R3.reuse, R72 ;  /* 0x00000048033c7220 */ /* 0x040fe20000410000 */
[C---:B------:R-:W-:Y:S04]  /*9bd0*/  HMMA.16816.F32 R56, R140.reuse, R62, R56 ;  /* 0x0000003e8c38723c */ /* 0x040fe80000001838 */
[----:B------:R-:W-:Y:S01]  /*9be0*/  FMUL.FTZ R61, R3, R73 ;  /* 0x00000049033d7220 */ /* 0x000fe20000410000 */
[----:B------:R-:W-:Y:S02]  /*9bf0*/  MUFU.EX2 R192, R192 ;  /* 0x000000c000c07308 */ /* 0x000fe40000000800 */
[C---:B------:R-:W-:Y:S02]  /*9c00*/  FMUL.FTZ R62, R2.reuse, R74 ;  /* 0x0000004a023e7220 */ /* 0x040fe40000410000 */
[----:B------:R-:W-:Y:S02]  /*9c10*/  FMUL.FTZ R63, R2, R75 ;  /* 0x0000004b023f7220 */ /* 0x000fe40000410000 */
[----:B------:R-:W1:Y:S04]  /*9c20*/  LDSM.16.MT88.4 R72, [R246+0x900] ;  /* 0x00090000f648783b */ /* 0x000e680000004200 */
[----:B------:R-:W-:Y:S01]  /*9c30*/  MUFU.EX2 R189, R189 ;  /* 0x000000bd00bd7308 */ /* 0x000fe20000000800 */
[C---:B-----5:R-:W-:Y:S08]  /*9c40*/  HMMA.16816.F32 R60, R140.reuse, R84, R60 ;  /* 0x000000548c3c723c */ /* 0x060ff0000000183c */
[----:B------:R-:W-:Y:S01]  /*9c50*/  HMMA.16816.F32 R64, R140, R86, R64 ;  /* 0x000000568c40723c */ /* 0x000fe20000001840 */
[----:B------:R-:W3:Y:S01]  /*9c60*/  LDSM.16.MT88.4 R84, [R244+0x900] ;  /* 0x00090000f454783b */ /* 0x000ee20000004200 */
[----:B------:R-:W-:Y:S05]  /*9c70*/  MUFU.EX2 R186, R186 ;  /* 0x000000ba00ba7308 */ /* 0x000fea0000000800 */
[--C-:B------:R-:W-:Y:S01]  /*9c80*/  FFMA.FTZ R140, R129, c[0x0][0x2d0], -R153.reuse ;  /* 0x0000b400818c7a23 */ /* 0x100fe20000010899 */
[C---:B------:R-:W-:Y:S04]  /*9c90*/  HMMA.16816.F32 R4, R68.reuse, R76, R4 ;  /* 0x0000004c4404723c */ /* 0x040fe80000001804 */
[----:B------:R-:W-:Y:S01]  /*9ca0*/  MUFU.EX2 R183, R183 ;  /* 0x000000b700b77308 */ /* 0x000fe20000000800 */
[--C-:B------:R-:W-:Y:S02]  /*9cb0*/  FFMA.FTZ R141, R128, c[0x0][0x2d0], -R153.reuse ;  /* 0x0000b400808d7a23 */ /* 0x100fe40000010899 */
[--C-:B------:R-:W-:Y:S01]  /*9cc0*/  FFMA.FTZ R142, R202, c[0x0][0x2d0], -R150.reuse ;  /* 0x0000b400ca8e7a23 */ /* 0x100fe20000010896 */
[C---:B------:R-:W-:Y:S01]  /*9cd0*/  HMMA.16816.F32 R8, R68.reuse, R78, R8 ;  /* 0x0000004e4408723c */ /* 0x040fe20000001808 */
[----:B------:R-:W5:Y:S03]  /*9ce0*/  LDSM.16.MT88.4 R76, [R248+0x4900] ;  /* 0x00490000f84c783b */ /* 0x000f660000004200 */
[--C-:B------:R-:W-:Y:S02]  /*9cf0*/  FFMA.FTZ R143, R175, c[0x0][0x2d0], -R150.reuse ;  /* 0x0000b400af8f7a23 */ /* 0x100fe40000010896 */
[----:B------:R-:W-:Y:S01]  /*9d00*/  MUFU.EX2 R140, R140 ;  /* 0x0000008c008c7308 */ /* 0x000fe20000000800 */
[--C-:B------:R-:W-:Y:S02]  /*9d10*/  FFMA.FTZ R175, R176, c[0x0][0x2d0], -R153.reuse ;  /* 0x0000b400b0af7a23 */ /* 0x100fe40000010899 */
[--C-:B------:R-:W-:Y:S01]  /*9d20*/  FFMA.FTZ R176, R181, c[0x0][0x2d0], -R150.reuse ;  /* 0x0000b400b5b07a23 */ /* 0x100fe20000010896 */
[C---:B-1----:R-:W-:Y:S03]  /*9d30*/  HMMA.16816.F32 R12, R68.reuse, R72, R12 ;  /* 0x00000048440c723c */ /* 0x042fe6000000180c */
[--C-:B------:R-:W-:Y:S03]  /*9d40*/  FFMA.FTZ R181, R180, c[0x0][0x2d0], -R153.reuse ;  /* 0x0000b400b4b57a23 */ /* 0x100fe60000010899 */
[----:B------:R-:W1:Y:S01]  /*9d50*/  MUFU.EX2 R141, R141 ;  /* 0x0000008d008d7308 */ /* 0x000e620000000800 */
[--C-:B------:R-:W-:Y:S01]  /*9d60*/  FFMA.FTZ R180, R187, c[0x0][0x2d0], -R150.reuse ;  /* 0x0000b400bbb47a23 */ /* 0x100fe20000010896 */
[C---:B------:R-:W-:Y:S01]  /*9d70*/  HMMA.16816.F32 R16, R68.reuse, R74, R16 ;  /* 0x0000004a4410723c */ /* 0x040fe20000001810 */
[----:B------:R-:W1:Y:S03]  /*9d80*/  LDSM.16.MT88.4 R72, [R246+0x4900] ;  /* 0x00490000f648783b */ /* 0x000e660000004200 */
[--C-:B------:R-:W-:Y:S02]  /*9d90*/  FFMA.FTZ R187, R188, c[0x0][0x2d0], -R153.reuse ;  /* 0x0000b400bcbb7a23 */ /* 0x100fe40000010899 */
[--C-:B------:R-:W-:Y:S02]  /*9da0*/  FFMA.FTZ R188, R195, c[0x0][0x2d0], -R150.reuse ;  /* 0x0000b400c3bc7a23 */ /* 0x100fe40000010896 */
[----:B------:R-:W-:Y:S01]  /*9db0*/  MUFU.EX2 R142, R142 ;  /* 0x0000008e008e7308 */ /* 0x000fe20000000800 */
[C---:B------:R-:W-:Y:S03]  /*9dc0*/  HMMA.16816.F32 R20, R68.reuse, R80, R20 ;  /* 0x000000504414723c */ /* 0x040fe60000001814 */
[--C-:B------:R-:W-:Y:S02]  /*9dd0*/  FFMA.FTZ R195, R196, c[0x0][0x2d0], -R153.reuse ;  /* 0x0000b400c4c37a23 */ /* 0x100fe40000010899 */
[--C-:B------:R-:W-:Y:S03]  /*9de0*/  FFMA.FTZ R196, R201, c[0x0][0x2d0], -R150.reuse ;  /* 0x0000b400c9c47a23 */ /* 0x100fe60000010896 */
[C---:B------:R-:W-:Y:S01]  /*9df0*/  HMMA.16816.F32 R24, R68.reuse, R82, R24 ;  /* 0x000000524418723c */ /* 0x040fe20000001818 */
[----:B------:R-:W1:Y:S01]  /*9e00*/  LDSM.16.MT88.4 R80, [R245+0x4900] ;  /* 0x00490000f550783b */ /* 0x000e620000004200 */
[----:B------:R-:W1:Y:S02]  /*9e10*/  MUFU.EX2 R143, R143 ;  /* 0x0000008f008f7308 */ /* 0x000e640000000800 */
[--C-:B------:R-:W-:Y:S02]  /*9e20*/  FFMA.FTZ R201, R200, c[0x0][0x2d0], -R153.reuse ;  /* 0x0000b400c8c97a23 */ /* 0x100fe40000010899 */
[--C-:B------:R-:W-:Y:S02]  /*9e30*/  FFMA.FTZ R200, R203, c[0x0][0x2d0], -R150.reuse ;  /* 0x0000b400cbc87a23 */ /* 0x100fe40000010896 */
[C---:B---3--:R-:W-:Y:S04]  /*9e40*/  HMMA.16816.F32 R28, R68.reuse, R84, R28 ;  /* 0x00000054441c723c */ /* 0x048fe8000000181c */
[----:B------:R-:W3:Y:S01]  /*9e50*/  MUFU.EX2 R175, R175 ;  /* 0x000000af00af7308 */ /* 0x000ee20000000800 */
[--C-:B------:R-:W-:Y:S02]  /*9e60*/  FFMA.FTZ R203, R190, c[0x0][0x2d0], -R153.reuse ;  /* 0x0000b400becb7a23 */ /* 0x100fe40000010899 */
[--C-:B------:R-:W-:Y:S01]  /*9e70*/  FFMA.FTZ R190, R193, c[0x0][0x2d0], -R150.reuse ;  /* 0x0000b400c1be7a23 */ /* 0x100fe20000010896 */
[C---:B------:R-:W-:Y:S01]  /*9e80*/  HMMA.16816.F32 R32, R68.reuse, R86, R32 ;  /* 0x000000564420723c */ /* 0x040fe20000001820 */
[----:B------:R-:W3:Y:S03]  /*9e90*/  LDSM.16.MT88.4 R84, [R248+0x1100] ;  /* 0x00110000f854783b */ /* 0x000ee60000004200 */
[--C-:B------:R-:W-:Y:S02]  /*9ea0*/  FFMA.FTZ R193, R184, c[0x0][0x2d0], -R153.reuse ;  /* 0x0000b400b8c17a23 */ /* 0x100fe40000010899 */
[----:B------:R-:W3:Y:S01]  /*9eb0*/  MUFU.EX2 R176, R176 ;  /* 0x000000b000b07308 */ /* 0x000ee20000000800 */
[--C-:B------:R-:W-:Y:S01]  /*9ec0*/  FFMA.FTZ R184, R179, c[0x0][0x2d0], -R150.reuse ;  /* 0x0000b400b3b87a23 */ /* 0x100fe20000010896 */
[C---:B-----5:R-:W-:Y:S04]  /*9ed0*/  HMMA.16816.F32 R36, R68.reuse, R76, R36 ;  /* 0x0000004c4424723c */ /* 0x060fe80000001824 */
[--C-:B------:R-:W-:Y:S02]  /*9ee0*/  FFMA.FTZ R179, R166, c[0x0][0x2d0], -R153.reuse ;  /* 0x0000b400a6b37a23 */ /* 0x100fe40000010899 */
[--C-:B------:R-:W-:Y:S02]  /*9ef0*/  FFMA.FTZ R166, R173, c[0x0][0x2d0], -R150.reuse ;  /* 0x0000b400ada67a23 */ /* 0x100fe40000010896 */
[C---:B------:R-:W-:Y:S01]  /*9f00*/  HMMA.16816.F32 R40, R68.reuse, R78, R40 ;  /* 0x0000004e4428723c */ /* 0x040fe20000001828 */
[----:B------:R-:W5:Y:S01]  /*9f10*/  LDSM.16.MT88.4 R76, [R246+0x1100] ;  /* 0x00110000f64c783b */ /* 0x000f620000004200 */
[----:B------:R-:W2:Y:S02]  /*9f20*/  MUFU.EX2 R181, R181 ;  /* 0x000000b500b57308 */ /* 0x000ea40000000800 */
[--C-:B------:R-:W-:Y:S02]  /*9f30*/  FFMA.FTZ R173, R162, c[0x0][0x2d0], -R153.reuse ;  /* 0x0000b400a2ad7a23 */ /* 0x100fe40000010899 */
[--C-:B------:R-:W-:Y:S02]  /*9f40*/  FFMA.FTZ R162, R165, c[0x0][0x2d0], -R150.reuse ;  /* 0x0000b400a5a27a23 */ /* 0x100fe40000010896 */
[C---:B-1----:R-:W-:Y:S04]  /*9f50*/  HMMA.16816.F32 R44, R68.reuse, R72, R44 ;  /* 0x00000048442c723c */ /* 0x042fe8000000182c */
[----:B------:R-:W1:Y:S01]  /*9f60*/  MUFU.EX2 R180, R180 ;  /* 0x000000b400b47308 */ /* 0x000e620000000800 */
[--C-:B------:R-:W-:Y:S02]  /*9f70*/  FFMA.FTZ R165, R158, c[0x0][0x2d0], -R153.reuse ;  /* 0x0000b4009ea57a23 */ /* 0x100fe40000010899 */
[----:B------:R-:W-:Y:S01]  /*9f80*/  FFMA.FTZ R153, R152, c[0x0][0x2d0], -R153 ;  /* 0x0000b40098997a23 */ /* 0x000fe20000010899 */
[C---:B------:R-:W-:Y:S01]  /*9f90*/  HMMA.16816.F32 R48, R68.reuse, R74, R48 ;  /* 0x0000004a4430723c */ /* 0x040fe20000001830 */
[----:B------:R-:W1:Y:S03]  /*9fa0*/  LDSM.16.MT88.4 R72, [R245+0x1100] ;  /* 0x00110000f548783b */ /* 0x000e660000004200 */
[--C-:B------:R-:W-:Y:S02]  /*9fb0*/  FFMA.FTZ R158, R155, c[0x0][0x2d0], -R150.reuse ;  /* 0x0000b4009b9e7a23 */ /* 0x100fe40000010896 */
[----:B------:R-:W-:Y:S01]  /*9fc0*/  MUFU.EX2 R153, R153 ;  /* 0x0000009900997308 */ /* 0x000fe20000000800 */
[----:B------:R-:W-:Y:S01]  /*9fd0*/  FFMA.FTZ R150, R133, c[0x0][0x2d0], -R150 ;  /* 0x0000b40085967a23 */ /* 0x000fe20000010896 */
[C---:B------:R-:W-:Y:S08]  /*9fe0*/  HMMA.16816.F32 R52, R68.reuse, R80, R52 ;  /* 0x000000504434723c */ /* 0x040ff00000001834 */
[C---:B------:R-:W-:Y:S01]  /*9ff0*/  HMMA.16816.F32 R56, R68.reuse, R82, R56 ;  /* 0x000000524438723c */ /* 0x040fe20000001838 */
[----:B------:R-:W1:Y:S01]  /*a000*/  LDSM.16.MT88.4 R80, [R244+0x1100] ;  /* 0x00110000f450783b */ /* 0x000e620000004200 */
[----:B------:R-:W-:Y:S06]  /*a010*/  MUFU.EX2 R150, R150 ;  /* 0x0000009600967308 */ /* 0x000fec0000000800 */
[C---:B------:R-:W-:Y:S04]  /*a020*/  HMMA.16816.F32 R60, R68.reuse, R88, R60 ;  /* 0x00000058443c723c */ /* 0x040fe8000000183c */
[----:B------:R-:W1:Y:S04]  /*a030*/  MUFU.EX2 R187, R187 ;  /* 0x000000bb00bb7308 */ /* 0x000e680000000800 */
[----:B------:R-:W-:Y:S01]  /*a040*/  HMMA.16816.F32 R64, R68, R90, R64 ;  /* 0x0000005a4440723c */ /* 0x000fe20000001840 */
[----:B------:R-:W-:Y:S05]  /*a050*/  LDSM.16.MT88.4 R88, [R245+0x5100] ;  /* 0x00510000f558783b */ /* 0x000fea0000004200 */
[----:B------:R-:W1:Y:S01]  /*a060*/  MUFU.EX2 R188, R188 ;  /* 0x000000bc00bc7308 */ /* 0x000e620000000800 */
[----:B------:R-:W-:Y:S02]  /*a070*/  F2FP.PACK_AB R68, R141, R140 ;  /* 0x0000008c8d44723e */ /* 0x000fe400000000ff */
[----:B------:R-:W-:Y:S03]  /*a080*/  F2FP.PACK_AB R69, R143, R142 ;  /* 0x0000008e8f45723e */ /* 0x000fe600000000ff */
[----:B---3--:R-:W-:Y:S02]  /*a090*/  F2FP.PACK_AB R70, R175, R174 ;  /* 0x000000aeaf46723e */ /* 0x008fe400000000ff */
[----:B------:R-:W-:Y:S02]  /*a0a0*/  F2FP.PACK_AB R71, R177, R176 ;  /* 0x000000b0b147723e */ /* 0x000fe400000000ff */
[----:B------:R-:W3:Y:S05]  /*a0b0*/  MUFU.EX2 R195, R195 ;  /* 0x000000c300c37308 */ /* 0x000eea0000000800 */
[C---:B------:R-:W-:Y:S05]  /*a0c0*/  HMMA.16816.F32 R4, R68.reuse, R84, R4 ;  /* 0x000000544404723c */ /* 0x040fea0000001804 */
[----:B------:R-:W1:Y:S03]  /*a0d0*/  MUFU.EX2 R196, R196 ;  /* 0x000000c400c47308 */ /* 0x000e660000000800 */
[C---:B------:R-:W-:Y:S01]  /*a0e0*/  HMMA.16816.F32 R8, R68.reuse, R86, R8 ;  /* 0x000000564408723c */ /* 0x040fe20000001808 */
[----:B------:R-:W3:Y:S06]  /*a0f0*/  LDSM.16.MT88.4 R84, [R248+0x5100] ;  /* 0x00510000f854783b */ /* 0x000eec0000004200 */
[----:B------:R-:W2:Y:S01]  /*a100*/  MUFU.EX2 R201, R201 ;  /* 0x000000c900c97308 */ /* 0x000ea20000000800 */
[C---:B-----5:R-:W-:Y:S08]  /*a110*/  HMMA.16816.F32 R12, R68.reuse, R76, R12 ;  /* 0x0000004c440c723c */ /* 0x060ff0000000180c */
[C---:B------:R-:W-:Y:S01]  /*a120*/  HMMA.16816.F32 R16, R68.reuse, R78, R16 ;  /* 0x0000004e4410723c */ /* 0x040fe20000001810 */
[----:B------:R-:W5:Y:S01]  /*a130*/  LDSM.16.MT88.4 R76, [R246+0x5100] ;  /* 0x00510000f64c783b */ /* 0x000f620000004200 */
[----:B------:R-:W3:Y:S06]  /*a140*/  MUFU.EX2 R200, R200 ;  /* 0x000000c800c87308 */ /* 0x000eec0000000800 */
[C---:B-1----:R-:W-:Y:S04]  /*a150*/  HMMA.16816.F32 R20, R68.reuse, R72, R20 ;  /* 0x000000484414723c */ /* 0x042fe80000001814 */
[----:B------:R-:W1:Y:S01]  /*a160*/  MUFU.EX2 R203, R203 ;  /* 0x000000cb00cb7308 */ /* 0x000e620000000800 */
[----:B----4-:R-:W-:Y:S03]  /*a170*/  FFMA.FTZ R149, R2, R100, R149 ;  /* 0x0000006402957223 */ /* 0x010fe60000010095 */
[C---:B------:R-:W-:Y:S01]  /*a180*/  HMMA.16816.F32 R24, R68.reuse, R74, R24 ;  /* 0x0000004a4418723c */ /* 0x040fe20000001818 */
[----:B------:R-:W4:Y:S03]  /*a190*/  LDSM.16.MT88.4 R72, [R248+0x1900] ;  /* 0x00190000f848783b */ /* 0x000f260000004200 */
[----:B--2---:R-:W-:Y:S02]  /*a1a0*/  FFMA.FTZ R148, R3, R113, R148 ;  /* 0x0000007103947223 */ /* 0x004fe40000010094 */
[----:B------:R-:W2:Y:S01]  /*a1b0*/  MUFU.EX2 R190, R190 ;  /* 0x000000be00be7308 */ /* 0x000ea20000000800 */
[----:B------:R-:W-:Y:S01]  /*a1c0*/  FADD.FTZ R144, R144, R149 ;  /* 0x0000009590907221 */ /* 0x000fe20000010000 */
[C---:B------:R-:W-:Y:S01]  /*a1d0*/  HMMA.16816.F32 R28, R68.reuse, R80, R28 ;  /* 0x00000050441c723c */ /* 0x040fe2000000181c */
[----:B------:R-:W-:Y:S03]  /*a1e0*/  LDSM.16.MT88.4 R100, [R244+0x3900] ;  /* 0x00390000f464783b */ /* 0x000fe60000004200 */
[----:B------:R-:W-:Y:S02]  /*a1f0*/  FADD.FTZ R135, R135, R144 ;  /* 0x0000009087877221 */ /* 0x000fe40000010000 */
[----:B------:R-:W-:Y:S02]  /*a200*/  FADD.FTZ R147, R147, R148 ;  /* 0x0000009493937221 */ /* 0x000fe40000010000 */
[C---:B------:R-:W-:Y:S01]  /*a210*/  HMMA.16816.F32 R32, R68.reuse, R82, R32 ;  /* 0x000000524420723c */ /* 0x040fe20000001820 */
[----:B------:R-:W1:Y:S01]  /*a220*/  LDSM.16.MT88.4 R80, [R246+0x1900] ;  /* 0x00190000f650783b */ /* 0x000e620000004200 */
[----:B------:R-:W1:Y:S02]  /*a230*/  MUFU.EX2 R193, R193 ;  /* 0x000000c100c17308 */ /* 0x000e640000000800 */
[----:B------:R-:W-:Y:S02]  /*a240*/  FADD.FTZ R135, R134, R135 ;  /* 0x0000008786877221 */ /* 0x000fe40000010000 */
[----:B------:R-:W-:Y:S02]  /*a250*/  FADD.FTZ R146, R146, R147 ;  /* 0x0000009392927221 */ /* 0x000fe40000010000 */
[C---:B---3--:R-:W-:Y:S04]  /*a260*/  HMMA.16816.F32 R36, R68.reuse, R84, R36 ;  /* 0x000000544424723c */ /* 0x048fe80000001824 */
[----:B------:R-:W3:Y:S01]  /*a270*/  MUFU.EX2 R184, R184 ;  /* 0x000000b800b87308 */ /* 0x000ee20000000800 */
[----:B------:R-:W-:Y:S02]  /*a280*/  FADD.FTZ R106, R106, R135 ;  /* 0x000000876a6a7221 */ /* 0x000fe40000010000 */
[----:B------:R-:W-:Y:S01]  /*a290*/  FADD.FTZ R145, R145, R146 ;  /* 0x0000009291917221 */ /* 0x000fe20000010000 */
[C---:B------:R-:W-:Y:S01]  /*a2a0*/  HMMA.16816.F32 R40, R68.reuse, R86, R40 ;  /* 0x000000564428723c */ /* 0x040fe20000001828 */
[----:B------:R-:W-:Y:S03]  /*a2b0*/  LDSM.16.MT88.4 R84, [R244+0x1900] ;  /* 0x00190000f454783b */ /* 0x000fe60000004200 */
[----:B------:R-:W-:Y:S02]  /*a2c0*/  FADD.FTZ R107, R107, R106 ;  /* 0x0000006a6b6b7221 */ /* 0x000fe40000010000 */
[----:B------:R-:W-:Y:S01]  /*a2d0*/  MUFU.EX2 R172, R172 ;  /* 0x000000ac00ac7308 */ /* 0x000fe20000000800 */
[----:B------:R-:W-:Y:S01]  /*a2e0*/  FADD.FTZ R104, R104, R145 ;  /* 0x0000009168687221 */ /* 0x000fe20000010000 */
[C---:B-----5:R-:W-:Y:S04]  /*a2f0*/  HMMA.16816.F32 R44, R68.reuse, R76, R44 ;  /* 0x0000004c442c723c */ /* 0x060fe8000000182c */
[----:B------:R-:W-:Y:S02]  /*a300*/  FADD.FTZ R2, R112, R107 ;  /* 0x0000006b70027221 */ /* 0x000fe40000010000 */
[----:B------:R-:W-:Y:S02]  /*a310*/  FADD.FTZ R105, R105, R104 ;  /* 0x0000006869697221 */ /* 0x000fe40000010000 */
[C---:B------:R-:W-:Y:S01]  /*a320*/  HMMA.16816.F32 R48, R68.reuse, R78, R48 ;  /* 0x0000004e4430723c */ /* 0x040fe20000001830 */
[----:B------:R-:W5:Y:S01]  /*a330*/  LDSM.16.MT88.4 R76, [R245+0x1900] ;  /* 0x00190000f54c783b */ /* 0x000f620000004200 */
[----:B------:R-:W1:Y:S02]  /*a340*/  MUFU.EX2 R179, R179 ;  /* 0x000000b300b37308 */ /* 0x000e640000000800 */
        /* <DEDUP_REMOVED lines=9> */
[----:B------:R-:W1:Y:S01]  /*a3e0*/  MUFU.EX2 R167, R167 ;  /* 0x000000a700a77308 */ /* 0x000e620000000800 */
[----:B------:R-:W-:Y:S01]  /*a3f0*/  FADD.FTZ R140, R140, R159 ;  /* 0x0000009f8c8c7221 */ /* 0x000fe20000010000 */
[C---:B------:R-:W-:Y:S04]  /*a400*/  HMMA.16816.F32 R60, R68.reuse, R92, R60 ;  /* 0x0000005c443c723c */ /* 0x040fe8000000183c */
[----:B------:R-:W-:Y:S02]  /*a410*/  FADD.FTZ R176, R176, R143 ;  /* 0x0000008fb0b07221 */ /* 0x000fe40000010000 */
[----:B------:R-:W-:Y:S02]  /*a420*/  FADD.FTZ R141, R141, R140 ;  /* 0x0000008c8d8d7221 */ /* 0x000fe40000010000 */
[----:B------:R-:W-:Y:S01]  /*a430*/  HMMA.16816.F32 R64, R68, R94, R64 ;  /* 0x0000005e4440723c */ /* 0x000fe20000001840 */
[----:B------:R-:W-:Y:S01]  /*a440*/  LDSM.16.MT88.4 R92, [R244+0x6100] ;  /* 0x00610000f45c783b */ /* 0x000fe20000004200 */
[----:B------:R-:W-:Y:S02]  /*a450*/  MUFU.EX2 R164, R164 ;  /* 0x000000a400a47308 */ /* 0x000fe40000000800 */
[----:B------:R-:W-:Y:S02]  /*a460*/  FADD.FTZ R176, R177, R176 ;  /* 0x000000b0b1b07221 */ /* 0x000fe40000010000 */
[----:B------:R-:W-:Y:S01]  /*a470*/  FADD.FTZ R174, R174, R141 ;  /* 0x0000008daeae7221 */ /* 0x000fe20000010000 */
[----:B------:R-:W-:Y:S02]  /*a480*/  F2FP.PACK_AB R68, R181, R178 ;  /* 0x000000b2b544723e */ /* 0x000fe400000000ff */
[C---:B------:R-:W-:Y:S03]  /*a490*/  F2FP.PACK_AB R69, R180.reuse, R185 ;  /* 0x000000b9b445723e */ /* 0x040fe600000000ff */
[----:B------:R-:W-:Y:S01]  /*a4a0*/  F2FP.PACK_AB R70, R187, R182 ;  /* 0x000000b6bb46723e */ /* 0x000fe200000000ff */
[----:B------:R-:W1:Y:S01]  /*a4b0*/  MUFU.EX2 R173, R173 ;  /* 0x000000ad00ad7308 */ /* 0x000e620000000800 */
[----:B------:R-:W-:Y:S01]  /*a4c0*/  F2FP.PACK_AB R71, R191, R188 ;  /* 0x000000bcbf47723e */ /* 0x000fe200000000ff */
[----:B------:R-:W-:Y:S02]  /*a4d0*/  FADD.FTZ R185, R185, R176 ;  /* 0x000000b0b9b97221 */ /* 0x000fe40000010000 */
[----:B------:R-:W-:Y:S02]  /*a4e0*/  FADD.FTZ R175, R175, R174 ;  /* 0x000000aeafaf7221 */ /* 0x000fe40000010000 */
[----:B------:R-:W-:Y:S02]  /*a4f0*/  FADD.FTZ R185, R180, R185 ;  /* 0x000000b9b4b97221 */ /* 0x000fe40000010000 */
[C---:B----4-:R-:W-:Y:S02]  /*a500*/  HMMA.16816.F32 R4, R68.reuse, R72, R4 ;  /* 0x000000484404723c */ /* 0x050fe40000001804 */
[----:B------:R-:W-:Y:S01]  /*a510*/  MUFU.EX2 R162, R162 ;  /* 0x000000a200a27308 */ /* 0x000fe20000000800 */
[----:B------:R-:W-:Y:S02]  /*a520*/  FADD.FTZ R188, R188, R185 ;  /* 0x000000b9bcbc7221 */ /* 0x000fe40000010000 */
[----:B------:R-:W-:Y:S02]  /*a530*/  FADD.FTZ R178, R178, R175 ;  /* 0x000000afb2b27221 */ /* 0x000fe40000010000 */
[----:B------:R-:W-:Y:S01]  /*a540*/  FADD.FTZ R188, R191, R188 ;  /* 0x000000bcbfbc7221 */ /* 0x000fe20000010000 */
[C---:B------:R-:W-:Y:S01]  /*a550*/  HMMA.16816.F32 R8, R68.reuse, R74, R8 ;  /* 0x0000004a4408723c */ /* 0x040fe20000001808 */
[----:B------:R-:W4:Y:S03]  /*a560*/  LDSM.16.MT88.4 R72, [R248+0x5900] ;  /* 0x00590000f848783b */ /* 0x000f260000004200 */
[----:B------:R-:W2:Y:S01]  /*a570*/  MUFU.EX2 R163, R163 ;  /* 0x000000a300a37308 */ /* 0x000ea20000000800 */
[----:B------:R-:W-:Y:S03]  /*a580*/  FADD.FTZ R181, R181, R178 ;  /* 0x000000b2b5b57221 */ /* 0x000fe60000010000 */
[C---:B-1----:R-:W-:Y:S04]  /*a590*/  HMMA.16816.F32 R12, R68.reuse, R80, R12 ;  /* 0x00000050440c723c */ /* 0x042fe8000000180c */
[----:B------:R-:W-:Y:S02]  /*a5a0*/  FADD.FTZ R182, R182, R181 ;  /* 0x000000b5b6b67221 */ /* 0x000fe40000010000 */
[----:B------:R-:W-:Y:S02]  /*a5b0*/  MUFU.EX2 R160, R160 ;  /* 0x000000a000a07308 */ /* 0x000fe40000000800 */
[C---:B------:R-:W-:Y:S01]  /*a5c0*/  HMMA.16816.F32 R16, R68.reuse, R82, R16 ;  /* 0x000000524410723c */ /* 0x040fe20000001810 */
[----:B------:R-:W1:Y:S03]  /*a5d0*/  LDSM.16.MT88.4 R80, [R246+0x5900] ;  /* 0x00590000f650783b */ /* 0x000e660000004200 */
[----:B------:R-:W-:Y:S04]  /*a5e0*/  FADD.FTZ R187, R187, R182 ;  /* 0x000000b6bbbb7221 */ /* 0x000fe80000010000 */
[C---:B-----5:R-:W-:Y:S01]  /*a5f0*/  HMMA.16816.F32 R20, R68.reuse, R76, R20 ;  /* 0x0000004c4414723c */ /* 0x060fe20000001814 */
[----:B------:R-:W5:Y:S07]  /*a600*/  MUFU.EX2 R165, R165 ;  /* 0x000000a500a57308 */ /* 0x000f6e0000000800 */
[C---:B------:R-:W-:Y:S01]  /*a610*/  HMMA.16816.F32 R24, R68.reuse, R78, R24 ;  /* 0x0000004e4418723c */ /* 0x040fe20000001818 */
[----:B------:R-:W2:Y:S02]  /*a620*/  LDSM.16.MT88.4 R76, [R244+0x5900] ;  /* 0x00590000f44c783b */ /* 0x000ea40000004200 */
[----:B------:R-:W-:Y:S05]  /*a630*/  MUFU.EX2 R157, R157 ;  /* 0x0000009d009d7308 */ /* 0x000fea0000000800 */
[C---:B------:R-:W-:Y:S05]  /*a640*/  HMMA.16816.F32 R28, R68.reuse, R84, R28 ;  /* 0x00000054441c723c */ /* 0x040fea000000181c */
[----:B------:R-:W1:Y:S03]  /*a650*/  MUFU.EX2 R158, R158 ;  /* 0x0000009e009e7308 */ /* 0x000e660000000800 */
[C---:B------:R-:W-:Y:S01]  /*a660*/  HMMA.16816.F32 R32, R68.reuse, R86, R32 ;  /* 0x000000564420723c */ /* 0x040fe20000001820 */
[----:B------:R-:W2:Y:S06]  /*a670*/  LDSM.16.MT88.4 R84, [R248+0x2100] ;  /* 0x00210000f854783b */ /* 0x000eac0000004200 */
[----:B------:R-:W2:Y:S01]  /*a680*/  MUFU.EX2 R154, R154 ;  /* 0x0000009a009a7308 */ /* 0x000ea20000000800 */
[C---:B----4-:R-:W-:Y:S08]  /*a690*/  HMMA.16816.F32 R36, R68.reuse, R72, R36 ;  /* 0x000000484424723c */ /* 0x050ff00000001824 */
[C---:B------:R-:W-:Y:S01]  /*a6a0*/  HMMA.16816.F32 R40, R68.reuse, R74, R40 ;  /* 0x0000004a4428723c */ /* 0x040fe20000001828 */
[----:B------:R-:W4:Y:S01]  /*a6b0*/  LDSM.16.MT88.4 R72, [R246+0x2100] ;  /* 0x00210000f648783b */ /* 0x000f220000004200 */
[----:B------:R-:W2:Y:S06]  /*a6c0*/  MUFU.EX2 R151, R151 ;  /* 0x0000009700977308 */ /* 0x000eac0000000800 */
[C---:B-1----:R-:W-:Y:S08]  /*a6d0*/  HMMA.16816.F32 R44, R68.reuse, R80, R44 ;  /* 0x00000050442c723c */ /* 0x042ff0000000182c */
[C---:B------:R-:W-:Y:S01]  /*a6e0*/  HMMA.16816.F32 R48, R68.reuse, R82, R48 ;  /* 0x000000524430723c */ /* 0x040fe20000001830 */
[----:B------:R-:W-:Y:S07]  /*a6f0*/  LDSM.16.MT88.4 R80, [R244+0x2100] ;  /* 0x00210000f450783b */ /* 0x000fee0000004200 */
[C---:B------:R-:W-:Y:S08]  /*a700*/  HMMA.16816.F32 R52, R68.reuse, R88, R52 ;  /* 0x000000584434723c */ /* 0x040ff00000001834 */
[C---:B------:R-:W-:Y:S01]  /*a710*/  HMMA.16816.F32 R56, R68.reuse, R90, R56 ;  /* 0x0000005a4438723c */ /* 0x040fe20000001838 */
[----:B------:R-:W-:Y:S07]  /*a720*/  LDSM.16.MT88.4 R88, [R245+0x6100] ;  /* 0x00610000f558783b */ /* 0x000fee0000004200 */
[C---:B--2---:R-:W-:Y:S08]  /*a730*/  HMMA.16816.F32 R60, R68.reuse, R76, R60 ;  /* 0x0000004c443c723c */ /* 0x044ff0000000183c */
[----:B------:R-:W-:Y:S01]  /*a740*/  HMMA.16816.F32 R64, R68, R78, R64 ;  /* 0x0000004e4440723c */ /* 0x000fe20000001840 */
[----:B------:R-:W1:Y:S06]  /*a750*/  LDSM.16.MT88.4 R76, [R245+0x2100] ;  /* 0x00210000f54c783b */ /* 0x000e6c0000004200 */
        /* <DEDUP_REMOVED lines=9> */
[C---:B------:R-:W-:Y:S03]  /*a7f0*/  HMMA.16816.F32 R4, R68.reuse, R84, R4 ;  /* 0x000000544404723c */ /* 0x040fe60000001804 */
[----:B------:R-:W-:Y:S02]  /*a800*/  FADD.FTZ R201, R201, R198 ;  /* 0x000000c6c9c97221 */ /* 0x000fe40000010000 */
[----:B------:R-:W-:Y:S03]  /*a810*/  FADD.FTZ R200, R200, R197 ;  /* 0x000000c5c8c87221 */ /* 0x000fe60000010000 */
[C---:B------:R-:W-:Y:S01]  /*a820*/  HMMA.16816.F32 R8, R68.reuse, R86, R8 ;  /* 0x000000564408723c */ /* 0x040fe20000001808 */
[----:B------:R-:W2:Y:S03]  /*a830*/  LDSM.16.MT88.4 R84, [R248+0x6100] ;  /* 0x00610000f854783b */ /* 0x000ea60000004200 */
[----:B------:R-:W-:Y:S04]  /*a840*/  FADD.FTZ R199, R199, R200 ;  /* 0x000000c8c7c77221 */ /* 0x000fe80000010000 */
        /* <DEDUP_REMOVED lines=8> */
[----:B------:R-:W1:Y:S07]  /*a8d0*/  LDSM.16.MT88.4 R80, [R246+0x2900] ;  /* 0x00290000f650783b */ /* 0x000e6e0000004200 */
[C---:B--2---:R-:W-:Y:S08]  /*a8e0*/  HMMA.16816.F32 R36, R68.reuse, R84, R36 ;  /* 0x000000544424723c */ /* 0x044ff00000001824 */
[C---:B------:R-:W-:Y:S01]  /*a8f0*/  HMMA.16816.F32 R40, R68.reuse, R86, R40 ;  /* 0x000000564428723c */ /* 0x040fe20000001828 */
[----:B------:R-:W2:Y:S07]  /*a900*/  LDSM.16.MT88.4 R84, [R245+0x2900] ;  /* 0x00290000f554783b */ /* 0x000eae0000004200 */
[C---:B----4-:R-:W-:Y:S08]  /*a910*/  HMMA.16816.F32 R44, R68.reuse, R72, R44 ;  /* 0x00000048442c723c */ /* 0x050ff0000000182c */
[C---:B------:R-:W-:Y:S01]  /*a920*/  HMMA.16816.F32 R48, R68.reuse, R74, R48 ;  /* 0x0000004a4430723c */ /* 0x040fe20000001830 */
[----:B------:R-:W4:Y:S07]  /*a930*/  LDSM.16.MT88.4 R72, [R244+0x2900] ;  /* 0x00290000f448783b */ /* 0x000f2e0000004200 */
        /* <DEDUP_REMOVED lines=11> */
[----:B---3--:R-:W-:Y:S01]  /*a9f0*/  F2FP.PACK_AB R71, R184, R183 ;  /* 0x000000b7b847723e */ /* 0x008fe200000000ff */
[----:B------:R-:W-:Y:S02]  /*aa00*/  FADD.FTZ R190, R190, R199 ;  /* 0x000000c7bebe7221 */ /* 0x000fe40000010000 */
[----:B------:R-:W-:Y:S02]  /*aa10*/  FADD.FTZ R186, R186, R203 ;  /* 0x000000cbbaba7221 */ /* 0x000fe40000010000 */
[----:B------:R-:W-:Y:S02]  /*aa20*/  FADD.FTZ R190, R189, R190 ;  /* 0x000000bebdbe7221 */ /* 0x000fe40000010000 */
[C---:B-1----:R-:W-:Y:S03]  /*aa30*/  HMMA.16816.F32 R4, R68.reuse, R76, R4 ;  /* 0x0000004c4404723c */ /* 0x042fe60000001804 */
[----:B------:R-:W-:Y:S02]  /*aa40*/  FADD.FTZ R193, R193, R186 ;  /* 0x000000bac1c17221 */ /* 0x000fe40000010000 */
[----:B------:R-:W-:Y:S03]  /*aa50*/  FADD.FTZ R183, R183, R190 ;  /* 0x000000beb7b77221 */ /* 0x000fe60000010000 */
[C---:B------:R-:W-:Y:S01]  /*aa60*/  HMMA.16816.F32 R8, R68.reuse, R78, R8 ;  /* 0x0000004e4408723c */ /* 0x040fe20000001808 */
[----:B------:R-:W1:Y:S03]  /*aa70*/  LDSM.16.MT88.4 R76, [R246+0x6900] ;  /* 0x00690000f64c783b */ /* 0x000e660000004200 */
[----:B------:R-:W-:Y:S04]  /*aa80*/  FADD.FTZ R183, R184, R183 ;  /* 0x000000b7b8b77221 */ /* 0x000fe80000010000 */
[C---:B------:R-:W-:Y:S08]  /*aa90*/  HMMA.16816.F32 R12, R68.reuse, R80, R12 ;  /* 0x00000050440c723c */ /* 0x040ff0000000180c */
[C---:B------:R-:W-:Y:S01]  /*aaa0*/  HMMA.16816.F32 R16, R68.reuse, R82, R16 ;  /* 0x000000524410723c */ /* 0x040fe20000001810 */
[----:B------:R-:W3:Y:S07]  /*aab0*/  LDSM.16.MT88.4 R80, [R245+0x6900] ;  /* 0x00690000f550783b */ /* 0x000eee0000004200 */
[C---:B--2---:R-:W-:Y:S08]  /*aac0*/  HMMA.16816.F32 R20, R68.reuse, R84, R20 ;  /* 0x000000544414723c */ /* 0x044ff00000001814 */
[C---:B------:R-:W-:Y:S01]  /*aad0*/  HMMA.16816.F32 R24, R68.reuse, R86, R24 ;  /* 0x000000564418723c */ /* 0x040fe20000001818 */
[----:B------:R-:W-:Y:S07]  /*aae0*/  LDSM.16.MT88.4 R84, [R244+0x3100] ;  /* 0x00310000f454783b */ /* 0x000fee0000004200 */
[C---:B----4-:R-:W-:Y:S08]  /*aaf0*/  HMMA.16816.F32 R28, R68.reuse, R72, R28 ;  /* 0x00000048441c723c */ /* 0x050ff0000000181c */
        /* <DEDUP_REMOVED lines=8> */
[C---:B---3--:R-:W-:Y:S08]  /*ab80*/  HMMA.16816.F32 R52, R68.reuse, R80, R52 ;  /* 0x000000504434723c */ /* 0x048ff00000001834 */
[C---:B------:R-:W-:Y:S01]  /*ab90*/  HMMA.16816.F32 R56, R68.reuse, R82, R56 ;  /* 0x000000524438723c */ /* 0x040fe20000001838 */
[----:B------:R-:W3:Y:S07]  /*aba0*/  LDSM.16.MT88.4 R80, [R246+0x3100] ;  /* 0x00310000f650783b */ /* 0x000eee0000004200 */
[C---:B--2---:R-:W-:Y:S08]  /*abb0*/  HMMA.16816.F32 R60, R68.reuse, R72, R60 ;  /* 0x00000048443c723c */ /* 0x044ff0000000183c */
[----:B------:R-:W-:Y:S01]  /*abc0*/  HMMA.16816.F32 R64, R68, R74, R64 ;  /* 0x0000004a4440723c */ /* 0x000fe20000001840 */
[----:B------:R-:W2:Y:S06]  /*abd0*/  LDSM.16.MT88.4 R72, [R245+0x3100] ;  /* 0x00310000f548783b */ /* 0x000eac0000004200 */
        /* <DEDUP_REMOVED lines=15> */
[C---:B---3--:R-:W-:Y:S08]  /*acd0*/  HMMA.16816.F32 R12, R68.reuse, R80, R12 ;  /* 0x00000050440c723c */ /* 0x048ff0000000180c */
[C---:B------:R-:W-:Y:S08]  /*ace0*/  HMMA.16816.F32 R16, R68.reuse, R82, R16 ;  /* 0x000000524410723c */ /* 0x040ff00000001810 */
[C---:B--2---:R-:W-:Y:S08]  /*acf0*/  HMMA.16816.F32 R20, R68.reuse, R72, R20 ;  /* 0x000000484414723c */ /* 0x044ff00000001814 */
[C---:B------:R-:W-:Y:S08]  /*ad00*/  HMMA.16816.F32 R24, R68.reuse, R74, R24 ;  /* 0x0000004a4418723c */ /* 0x040ff00000001818 */
[C---:B------:R-:W-:Y:S08]  /*ad10*/  HMMA.16816.F32 R28, R68.reuse, R84, R28 ;  /* 0x00000054441c723c */ /* 0x040ff0000000181c */
[C---:B------:R-:W-:Y:S01]  /*ad20*/  HMMA.16816.F32 R32, R68.reuse, R86, R32 ;  /* 0x000000564420723c */ /* 0x040fe20000001820 */
[----:B------:R-:W-:Y:S07]  /*ad30*/  LDSM.16.MT88.4 R84, [R246+0x7900] ;  /* 0x00790000f654783b */ /* 0x000fee0000004200 */
[C---:B-1----:R-:W-:Y:S08]  /*ad40*/  HMMA.16816.F32 R36, R68.reuse, R76, R36 ;  /* 0x0000004c4424723c */ /* 0x042ff00000001824 */
[C---:B------:R-:W-:Y:S01]  /*ad50*/  HMMA.16816.F32 R40, R68.reuse, R78, R40 ;  /* 0x0000004e4428723c */ /* 0x040fe20000001828 */
[----:B------:R-:W-:Y:S07]  /*ad60*/  LDSM.16.MT88.4 R76, [R245+0x7900] ;  /* 0x00790000f54c783b */ /* 0x000fee0000004200 */
[C---:B------:R-:W-:Y:S08]  /*ad70*/  HMMA.16816.F32 R44, R68.reuse, R88, R44 ;  /* 0x00000058442c723c */ /* 0x040ff0000000182c */
[C---:B------:R-:W-:Y:S08]  /*ad80*/  HMMA.16816.F32 R48, R68.reuse, R90, R48 ;  /* 0x0000005a4430723c */ /* 0x040ff00000001830 */
[C---:B------:R-:W-:Y:S08]  /*ad90*/  HMMA.16816.F32 R52, R68.reuse, R92, R52 ;  /* 0x0000005c4434723c */ /* 0x040ff00000001834 */
[C---:B------:R-:W-:Y:S01]  /*ada0*/  HMMA.16816.F32 R56, R68.reuse, R94, R56 ;  /* 0x0000005e4438723c */ /* 0x040fe20000001838 */
[----:B------:R-:W1:Y:S07]  /*adb0*/  LDSM.16.MT88.4 R92, [R248+0x7900] ;  /* 0x00790000f85c783b */ /* 0x000e6e0000004200 */
[C---:B------:R-:W-:Y:S08]  /*adc0*/  HMMA.16816.F32 R60, R68.reuse, R96, R60 ;  /* 0x00000060443c723c */ /* 0x040ff0000000183c */
[----:B------:R-:W-:Y:S07]  /*add0*/  HMMA.16816.F32 R64, R68, R98, R64 ;  /* 0x000000624440723c */ /* 0x000fee0000001840 */
[----:B-----5:R-:W-:Y:S01]  /*ade0*/  F2FP.PACK_AB R68, R165, R160 ;  /* 0x000000a0a544723e */ /* 0x020fe200000000ff */
        /* <DEDUP_REMOVED lines=8> */
[C---:B------:R-:W-:Y:S01]  /*ae70*/  HMMA.16816.F32 R128, R68.reuse, R124, R4 ;  /* 0x0000007c4480723c */ /* 0x040fe20000001804 */
[----:B------:R-:W2:Y:S02]  /*ae80*/  LDSM.16.MT88.4 R4, [R244+0x7900] ;  /* 0x00790000f404783b */ /* 0x000ea40000004200 */
[----:B------:R-:W-:Y:S02]  /*ae90*/  FADD.FTZ R3, R153, R154 ;  /* 0x0000009a99037221 */ /* 0x000fe40000010000 */
[----:B------:R-:W-:Y:S03]  /*aea0*/  FADD.FTZ R151, R151, R158 ;  /* 0x0000009e97977221 */ /* 0x000fe60000010000 */
[C---:B------:R-:W-:Y:S04]  /*aeb0*/  HMMA.16816.F32 R124, R68.reuse, R126, R8 ;  /* 0x0000007e447c723c */ /* 0x040fe80000001808 */
[----:B------:R-:W-:Y:S04]  /*aec0*/  FADD.FTZ R2, R150, R151 ;  /* 0x0000009796027221 */ /* 0x000fe80000010000 */
[C---:B------:R-:W-:Y:S01]  /*aed0*/  HMMA.16816.F32 R120, R68.reuse, R116, R12 ;  /* 0x000000744478723c */ /* 0x040fe2000000180c */
[----:B------:R3:W-:Y:S04]  /*aee0*/  STL [R1+0x24], R2 ;  /* 0x0000240201007387 */ /* 0x0007e80000100800 */
[----:B------:R4:W-:Y:S03]  /*aef0*/  STL [R1+0x20], R3 ;  /* 0x0000200301007387 */ /* 0x0009e60000100800 */
[C---:B------:R-:W-:Y:S08]  /*af00*/  HMMA.16816.F32 R116, R68.reuse, R118, R16 ;  /* 0x000000764474723c */ /* 0x040ff00000001810 */
[C---:B------:R-:W-:Y:S08]  /*af10*/  HMMA.16816.F32 R112, R68.reuse, R108, R20 ;  /* 0x0000006c4470723c */ /* 0x040ff00000001814 */
[C---:B------:R-:W-:Y:S04]  /*af20*/  HMMA.16816.F32 R108, R68.reuse, R110, R24 ;  /* 0x0000006e446c723c */ /* 0x040fe80000001818 */
[----:B---3--:R-:W-:Y:S02]  /*af30*/  IMAD.MOV.U32 R2, RZ, RZ, R132 ;  /* 0x000000ffff027224 */ /* 0x008fe400078e0084 */
[----:B----4-:R-:W-:Y:S02]  /*af40*/  IMAD.MOV.U32 R3, RZ, RZ, R0 ;  /* 0x000000ffff037224 */ /* 0x010fe400078e0000 */
[C---:B------:R-:W-:Y:S08]  /*af50*/  HMMA.16816.F32 R104, R68.reuse, R100, R28 ;  /* 0x000000644468723c */ /* 0x040ff0000000181c */
[C---:B------:R-:W-:Y:S08]  /*af60*/  HMMA.16816.F32 R100, R68.reuse, R102, R32 ;  /* 0x000000664464723c */ /* 0x040ff00000001820 */
[C---:B-1----:R-:W-:Y:S08]  /*af70*/  HMMA.16816.F32 R96, R68.reuse, R92, R36 ;  /* 0x0000005c4460723c */ /* 0x042ff00000001824 */
        /* <DEDUP_REMOVED lines=8> */
.L_x_557:
[----:B------:R-:W-:-:S13]  /*b000*/  ISETP.LE.AND P0, PT, RZ, UR10, PT ;  /* 0x0000000aff007c0c */ /* 0x000fda000bf03270 */
[----:B------:R-:W-:Y:S05]  /*b010*/  @!P0 BRA `(.L_x_561) ;  /* 0x0000414000008947 */ /* 0x000fea0003800000 */
[----:B------:R-:W2:Y:S01]  /*b020*/  LDL.LU R4, [R1+0x2c] ;  /* 0x00002c0001047983 */ /* 0x000ea20000300800 */
[----:B------:R-:W-:Y:S02]  /*b030*/  IMAD.MOV.U32 R135, RZ, RZ, R132 ;  /* 0x000000ffff877224 */ /* 0x000fe400078e0084 */
[----:B----4-:R-:W-:Y:S01]  /*b040*/  IMAD.MOV.U32 R3, RZ, RZ, R0 ;  /* 0x000000ffff037224 */ /* 0x010fe200078e0000 */
[----:B------:R-:W3:Y:S01]  /*b050*/  LDL.LU R5, [R1+0x30] ;  /* 0x0000300001057983 */ /* 0x000ee20000300800 */
[----:B--2---:R-:W-:Y:S02]  /*b060*/  SHF.R.S32.HI R192, RZ, 0x1f, R4 ;  /* 0x0000001fffc07819 */ /* 0x004fe40000011404 */
[C---:B------:R-:W-:Y:S02]  /*b070*/  SHF.L.U32 R193, R4.reuse, 0x1, RZ ;  /* 0x0000000104c17819 */ /* 0x040fe400000006ff */
[----:B------:R-:W-:Y:S02]  /*b080*/  SHF.L.U64.HI R192, R4, 0x1, R192 ;  /* 0x0000000104c07819 */ /* 0x000fe400000102c0 */
[----:B------:R-:W3:Y:S02]  /*b090*/  LDL.LU R4, [R1+0x28] ;  /* 0x0000280001047983 */ /* 0x000ee40000300800 */
[C---:B---3--:R-:W-:Y:S01]  /*b0a0*/  SHF.L.U64.HI R194, R4.reuse, 0x1, R5 ;  /* 0x0000000104c27819 */ /* 0x048fe20000010205 */
[----:B------:R-:W-:Y:S01]  /*b0b0*/  IMAD.SHL.U32 R195, R4, 0x2, RZ ;  /* 0x0000000204c37824 */ /* 0x000fe200078e00ff */
[----:B------:R-:W-:Y:S05]  /*b0c0*/  BRA `(.L_x_562) ;  /* 0x000003e000007947 */ /* 0x000fea0003800000 */
.L_x_564:
[----:B------:R-:W2:Y:S01]  /*b0d0*/  LDL R2, [R1+0x4] ;  /* 0x0000040001027983 */ /* 0x000ea20000100800 */
[----:B------:R-:W-:Y:S01]  /*b0e0*/  ULEA UR4, UR10, UR11, 0x7 ;  /* 0x0000000b0a047291 */ /* 0x000fe2000f8e383f */
[----:B------:R-:W-:Y:S02]  /*b0f0*/  IMAD.MOV.U32 R251, RZ, RZ, RZ ;  /* 0x000000fffffb7224 */ /* 0x000fe400078e00ff */
[----:B------:R-:W3:Y:S03]  /*b100*/  LDL R20, [R1] ;  /* 0x0000000001147983 */ /* 0x000ee60000100800 */
[----:B------:R-:W-:Y:S05]  /*b110*/  IMAD.U32 R252, RZ, RZ, UR4 ;  /* 0x00000004fffc7e24 */ /* 0x000fea000f8e00ff */
[----:B--2---:R-:W-:Y:S05]  /*b120*/  IADD3 R252, R252, -0x80, R2 ;  /* 0xffffff80fcfc7810 */ /* 0x004fea0007ffe002 */
        /* <DEDUP_REMOVED lines=25> */
[----:B------:R-:W4:Y:S04]  /*b2c0*/  SHFL.IDX PT, R6, R12, 0x1, 0x181f ;  /* 0x00381f000c067f89 */ /* 0x000f2800000e0000 */
[----:B------:R-:W5:Y:S04]  /*b2d0*/  SHFL.IDX PT, R7, R0, 0x1, 0x181f ;  /* 0x00381f0000077f89 */ /* 0x000f6800000e0000 */
[----:B------:R-:W5:Y:S04]  /*b2e0*/  SHFL.IDX PT, R4, R12, 0x2, 0x181f ;  /* 0x00581f000c047f89 */ /* 0x000f6800000e0000 */
[----:B------:R-:W5:Y:S04]  /*b2f0*/  SHFL.IDX PT, R5, R0, 0x2, 0x181f ;  /* 0x00581f0000057f89 */ /* 0x000f6800000e0000 */
[----:B------:R-:W5:Y:S01]  /*b300*/  SHFL.IDX PT, R2, R12, 0x3, 0x181f ;  /* 0x00781f000c027f89 */ /* 0x000f6200000e0000 */
[C---:B-1----:R-:W-:Y:S02]  /*b310*/  IADD3 R10, P6, R8.reuse, R193, RZ ;  /* 0x000000c1080a7210 */ /* 0x042fe40007fde0ff */
[----:B------:R-:W-:Y:S01]  /*b320*/  IADD3 R14, P1, R8, R195, RZ ;  /* 0x000000c3080e7210 */ /* 0x000fe20007f3e0ff */
[----:B------:R-:W1:Y:S02]  /*b330*/  SHFL.IDX PT, R13, R0, 0x3, 0x181f ;  /* 0x00781f00000d7f89 */ /* 0x000e6400000e0000 */
[C-C-:B--2---:R-:W-:Y:S01]  /*b340*/  IMAD.X R11, R9.reuse, 0x1, R192.reuse, P6 ;  /* 0x00000001090b7824 */ /* 0x144fe200030e06c0 */
[-C--:B------:R-:W-:Y:S02]  /*b350*/  IADD3.X R15, R9, R194.reuse, RZ, P1, !PT ;  /* 0x000000c2090f7210 */ /* 0x080fe40000ffe4ff */
[C---:B----4-:R-:W-:Y:S02]  /*b360*/  IADD3 R8, P0, R6.reuse, R193, RZ ;  /* 0x000000c106087210 */ /* 0x050fe40007f1e0ff */
[----:B---3--:R2:W-:Y:S01]  /*b370*/  LDGSTS.E.BYPASS.LTC128B.128 [R20+0x8100], [R10.64], !P5 ;  /* 0x081000000a147fae */ /* 0x0085e2000e901d4e */
[----:B------:R-:W-:Y:S02]  /*b380*/  IADD3 R6, P1, R6, R195, RZ ;  /* 0x000000c306067210 */ /* 0x000fe40007f3e0ff */
[C---:B-----5:R-:W-:Y:S01]  /*b390*/  IMAD.X R9, R7.reuse, 0x1, R192, P0 ;  /* 0x0000000107097824 */ /* 0x060fe200000e06c0 */
[----:B------:R2:W-:Y:S01]  /*b3a0*/  LDGSTS.E.BYPASS.LTC128B.128 [R20+0xc100], [R14.64], !P4 ;  /* 0x0c1000000e147fae */ /* 0x0005e2000e101d4e */
[C---:B------:R-:W-:Y:S01]  /*b3b0*/  IADD3 R16, P0, R4.reuse, R193, RZ ;  /* 0x000000c104107210 */ /* 0x040fe20007f1e0ff */
[----:B------:R-:W-:Y:S01]  /*b3c0*/  IMAD.X R7, R7, 0x1, R194, P1 ;  /* 0x0000000107077824 */ /* 0x000fe200008e06c2 */
[----:B------:R-:W-:Y:S01]  /*b3d0*/  IADD3 R18, P6, R4, R195, RZ ;  /* 0x000000c304127210 */ /* 0x000fe20007fde0ff */
[----:B------:R2:W-:Y:S02]  /*b3e0*/  LDGSTS.E.BYPASS.LTC128B.128 [R20+0x9100], [R8.64], !P5 ;  /* 0x0910000008147fae */ /* 0x0005e4000e901d4e */
[C-C-:B------:R-:W-:Y:S01]  /*b3f0*/  IMAD.X R17, R5.reuse, 0x1, R192.reuse, P0 ;  /* 0x0000000105117824 */ /* 0x140fe200000e06c0 */
[----:B------:R-:W-:Y:S01]  /*b400*/  IADD3.X R19, R5, R194, RZ, P6, !PT ;  /* 0x000000c205137210 */ /* 0x000fe200037fe4ff */
[----:B------:R2:W-:Y:S01]  /*b410*/  LDGSTS.E.BYPASS.LTC128B.128 [R20+0xd100], [R6.64], !P4 ;  /* 0x0d10000006147fae */ /* 0x0005e2000e101d4e */
[C---:B------:R-:W-:Y:S02]  /*b420*/  IADD3 R4, P1, R2.reuse, R193, RZ ;  /* 0x000000c102047210 */ /* 0x040fe40007f3e0ff */
[----:B------:R-:W-:Y:S01]  /*b430*/  IADD3 R12, P0, R2, R195, RZ ;  /* 0x000000c3020c7210 */ /* 0x000fe20007f1e0ff */
[----:B------:R2:W-:Y:S02]  /*b440*/  LDGSTS.E.BYPASS.LTC128B.128 [R20+0xa100], [R16.64], !P5 ;  /* 0x0a10000010147fae */ /* 0x0005e4000e901d4e */
[C---:B-1----:R-:W-:Y:S02]  /*b450*/  IMAD.X R5, R13.reuse, 0x1, R192, P1 ;  /* 0x000000010d057824 */ /* 0x042fe400008e06c0 */
[----:B------:R2:W-:Y:S01]  /*b460*/  LDGSTS.E.BYPASS.LTC128B.128 [R20+0xe100], [R18.64], !P4 ;  /* 0x0e10000012147fae */ /* 0x0005e2000e101d4e */
[----:B------:R-:W-:Y:S03]  /*b470*/  IMAD.X R13, R13, 0x1, R194, P0 ;  /* 0x000000010d0d7824 */ /* 0x000fe600000e06c2 */
[----:B------:R2:W-:Y:S04]  /*b480*/  LDGSTS.E.BYPASS.LTC128B.128 [R20+0xb100], [R4.64], !P5 ;  /* 0x0b10000004147fae */ /* 0x0005e8000e901d4e */
[----:B------:R2:W-:Y:S01]  /*b490*/  LDGSTS.E.BYPASS.LTC128B.128 [R20+0xf100], [R12.64], !P4 ;  /* 0x0f1000000c147fae */ /* 0x0005e2000e101d4e */
[----:B------:R-:W-:-:S05]  /*b4a0*/  BRA `(.L_x_563) ;  /* 0x0000180000007947 */ /* 0x000fca0003800000 */
.L_x_562:
[----:B------:R-:W2:Y:S01]  /*b4b0*/  LDL R134, [R1+0x1c] ;  /* 0x00001c0001867983 */ /* 0x000ea20000100800 */
[----:B------:R-:W-:Y:S04]  /*b4c0*/  DEPBAR.LE SB0, 0x0 ;  /* 0x000080000000791a */ /* 0x000fe80000000000 */
[----:B------:R-:W3:Y:S01]  /*b4d0*/  LDL R187, [R1+0x18] ;  /* 0x0000180001bb7983 */ /* 0x000ee20000100800 */
[----:B------:R-:W-:Y:S01]  /*b4e0*/  SHF.R.S32.HI R29, RZ, 0x1f, R252 ;  /* 0x0000001fff1d7819 */ /* 0x000fe200000114fc */
[C---:B------:R-:W-:Y:S01]  /*b4f0*/  IMAD.WIDE.U32 R38, R252.reuse, c[0x0][0x208], RZ ;  /* 0x00008200fc267a25 */ /* 0x040fe200078e00ff */
[----:B------:R-:W-:Y:S01]  /*b500*/  SHF.R.S32.HI R37, RZ, 0x1f, R251 ;  /* 0x0000001fff257819 */ /* 0x000fe200000114fb */
[----:B------:R-:W4:Y:S01]  /*b510*/  LDL R186, [R1+0x14] ;  /* 0x0000140001ba7983 */ /* 0x000f220000100800 */
[----:B------:R-:W-:Y:S01]  /*b520*/  UISETP.GE.AND UP0, UPT, UR10, 0x1, UPT ;  /* 0x000000010a00788c */ /* 0x000fe2000bf06270 */
[----:B------:R-:W-:Y:S02]  /*b530*/  IMAD R29, R29, c[0x0][0x208], RZ ;  /* 0x000082001d1d7a24 */ /* 0x000fe400078e02ff */
[----:B------:R-:W5:Y:S01]  /*b540*/  LDL R185, [R1+0x10] ;  /* 0x0000100001b97983 */ /* 0x000f620000100800 */
[----:B------:R-:W-:Y:S02]  /*b550*/  IMAD R37, R37, c[0x0][0x218], RZ ;  /* 0x0000860025257a24 */ /* 0x000fe400078e02ff */
[----:B------:R-:W-:Y:S01]  /*b560*/  IMAD R29, R252, c[0x0][0x20c], R29 ;  /* 0x00008300fc1d7a24 */ /* 0x000fe200078e021d */
[----:B------:R-:W5:Y:S01]  /*b570*/  LDL R184, [R1+0xc] ;  /* 0x00000c0001b87983 */ /* 0x000f620000100800 */
[----:B------:R-:W-:Y:S03]  /*b580*/  IMAD R37, R251, c[0x0][0x21c], R37 ;  /* 0x00008700fb257a24 */ /* 0x000fe600078e0225 */
[----:B------:R-:W5:Y:S01]  /*b590*/  LDL R176, [R1+0x8] ;  /* 0x0000080001b07983 */ /* 0x000f620000100800 */
[----:B------:R-:W-:Y:S03]  /*b5a0*/  IADD3 R39, R39, R29, RZ ;  /* 0x0000001d27277210 */ /* 0x000fe60007ffe0ff */
[----:B------:R-:W-:Y:S02]  /*b5b0*/  BAR.SYNC.DEFER_BLOCKING 0x0 ;  /* 0x0000000000007b1d */ /* 0x000fe40000010000 */
[----:B------:R-:W-:Y:S05]  /*b5c0*/  IMAD.WIDE.U32 R38, R251, c[0x0][0x218], R38 ;  /* 0x00008600fb267a25 */ /* 0x000fea00078e0026 */
[----:B------:R-:W-:Y:S04]  /*b5d0*/  IADD3 R0, P0, R38, UR24, RZ ;  /* 0x0000001826007c10 */ /* 0x000fe8000ff1e0ff */
[----:B------:R-:W-:Y:S02]  /*b5e0*/  IADD3.X R37, R39, UR16, R37, P0, !PT ;  /* 0x0000001027257c10 */ /* 0x000fe400087fe425 */
[C---:B------:R-:W-:Y:S04]  /*b5f0*/  LEA R60, P0, R0.reuse, c[0x0][0x1f8], 0x1 ;  /* 0x00007e00003c7a11 */ /* 0x040fe800078008ff */
[----:B------:R-:W-:Y:S01]  /*b600*/  LEA.HI.X R2, R0, c[0x0][0x1fc], R37, 0x1, P0 ;  /* 0x00007f0000027a11 */ /* 0x000fe200000f0c25 */
[----:B------:R-:W1:Y:S08]  /*b610*/  LDSM.16.M88.4 R8, [R250+0x8100] ;  /* 0x00810000fa08783b */ /* 0x000e700000000200 */
[----:B------:R-:W1:Y:S08]  /*b620*/  LDSM.16.M88.4 R16, [R250+0x8900] ;  /* 0x00890000fa10783b */ /* 0x000e700000000200 */
[----:B------:R-:W1:Y:S08]  /*b630*/  LDSM.16.M88.4 R24, [R250+0x9100] ;  /* 0x00910000fa18783b */ /* 0x000e700000000200 */
[----:B------:R-:W1:Y:S08]  /*b640*/  LDSM.16.M88.4 R32, [R250+0x9900] ;  /* 0x00990000fa20783b */ /* 0x000e700000000200 */
[----:B------:R-:W1:Y:S02]  /*b650*/  LDSM.16.M88.4 R40, [R250+0xa100] ;  /* 0x00a10000fa28783b */ /* 0x000e640000000200 */
[C---:B-1----:R-:W-:Y:S06]  /*b660*/  HMMA.16816.F32 R4, R136.reuse, R8, RZ ;  /* 0x000000088804723c */ /* 0x042fec00000018ff */
[----:B------:R-:W-:Y:S02]  /*b670*/  LDSM.16.M88.4 R48, [R250+0xa900] ;  /* 0x00a90000fa30783b */ /* 0x000fe40000000200 */
[C---:B------:R-:W-:Y:S06]  /*b680*/  HMMA.16816.F32 R8, R136.reuse, R10, RZ ;  /* 0x0000000a8808723c */ /* 0x040fec00000018ff */
[----:B------:R-:W-:Y:S02]  /*b690*/  LDSM.16.M88.4 R56, [R250+0xb100] ;  /* 0x00b10000fa38783b */ /* 0x000fe40000000200 */
[C---:B------:R-:W-:Y:S06]  /*b6a0*/  HMMA.16816.F32 R12, R136.reuse, R16, RZ ;  /* 0x00000010880c723c */ /* 0x040fec00000018ff */
[----:B------:R-:W-:Y:S02]  /*b6b0*/  LDSM.16.M88.4 R64, [R250+0xb900] ;  /* 0x00b90000fa40783b */ /* 0x000fe40000000200 */
[C---:B------:R-:W-:Y:S06]  /*b6c0*/  HMMA.16816.F32 R16, R136.reuse, R18, RZ ;  /* 0x000000128810723c */ /* 0x040fec00000018ff */
[----:B------:R-:W-:Y:S02]  /*b6d0*/  LDSM.16.M88.4 R140, [R249] ;  /* 0x00000000f98c783b */ /* 0x000fe40000000200 */
[C---:B------:R-:W-:Y:S06]  /*b6e0*/  HMMA.16816.F32 R20, R136.reuse, R24, RZ ;  /* 0x000000188814723c */ /* 0x040fec00000018ff */
[----:B------:R-:W-:Y:S02]  /*b6f0*/  LDSM.16.M88.4 R144, [R243] ;  /* 0x00000000f390783b */ /* 0x000fe40000000200 */
[C---:B------:R-:W-:Y:S06]  /*b700*/  HMMA.16816.F32 R24, R136.reuse, R26, RZ ;  /* 0x0000001a8818723c */ /* 0x040fec00000018ff */
[----:B------:R-:W-:Y:S02]  /*b710*/  LDSM.16.M88.4 R148, [R242] ;  /* 0x00000000f294783b */ /* 0x000fe40000000200 */
[C---:B------:R-:W-:Y:S06]  /*b720*/  HMMA.16816.F32 R28, R136.reuse, R32, RZ ;  /* 0x00000020881c723c */ /* 0x040fec00000018ff */
[----:B------:R-:W1:Y:S02]  /*b730*/  SHFL.IDX PT, R52, R60, RZ, 0x181f ;  /* 0x00181fff3c347589 */ /* 0x000e6400000e0000 */
[C---:B------:R-:W-:Y:S06]  /*b740*/  HMMA.16816.F32 R32, R136.reuse, R34, RZ ;  /* 0x000000228820723c */ /* 0x040fec00000018ff */
[----:B------:R-:W1:Y:S02]  /*b750*/  SHFL.IDX PT, R53, R2, RZ, 0x181f ;  /* 0x00181fff02357589 */ /* 0x000e6400000e0000 */
[C---:B------:R-:W-:Y:S06]  /*b760*/  HMMA.16816.F32 R36, R136.reuse, R40, RZ ;  /* 0x000000288824723c */ /* 0x040fec00000018ff */
[----:B------:R-:W1:Y:S02]  /*b770*/  SHFL.IDX PT, R54, R60, 0x1, 0x181f ;  /* 0x00381f003c367f89 */ /* 0x000e6400000e0000 */
[C---:B------:R-:W-:Y:S01]  /*b780*/  HMMA.16816.F32 R40, R136.reuse, R42, RZ ;  /* 0x0000002a8828723c */ /* 0x040fe200000018ff */
[C---:B-1----:R-:W-:Y:S05]  /*b790*/  IADD3 R62, P0, R52.reuse, R193, RZ ;  /* 0x000000c1343e7210 */ /* 0x042fea0007f1e0ff */
[----:B------:R-:W-:Y:S01]  /*b7a0*/  LDSM.16.M88.4 R152, [R241] ;  /* 0x00000000f198783b */ /* 0x000fe20000000200 */
[----:B------:R-:W-:Y:S01]  /*b7b0*/  IADD3 R180, P6, R52, R195, RZ ;  /* 0x000000c334b47210 */ /* 0x000fe20007fde0ff */
[C---:B------:R-:W-:Y:S01]  /*b7c0*/  HMMA.16816.F32 R44, R136.reuse, R48, RZ ;  /* 0x00000030882c723c */ /* 0x040fe200000018ff */
[C---:B------:R-:W-:Y:S05]  /*b7d0*/  IADD3.X R63, R53.reuse, R192, RZ, P0, !PT ;  /* 0x000000c0353f7210 */ /* 0x040fea00007fe4ff */
[----:B------:R-:W-:Y:S01]  /*b7e0*/  LDSM.16.M88.4 R156, [R240] ;  /* 0x00000000f09c783b */ /* 0x000fe20000000200 */
[----:B------:R-:W-:Y:S01]  /*b7f0*/  IADD3.X R181, R53, R194, RZ, P6, !PT ;  /* 0x000000c235b57210 */ /* 0x000fe200037fe4ff */
[C---:B------:R-:W-:Y:S01]  /*b800*/  HMMA.16816.F32 R48, R136.reuse, R50, RZ ;  /* 0x000000328830723c */ /* 0x040fe200000018ff */
[C---:B------:R-:W-:Y:S05]  /*b810*/  IADD3 R182, P1, R54.reuse, R193, RZ ;  /* 0x000000c136b67210 */ /* 0x040fea0007f3e0ff */
[----:B------:R-:W-:Y:S01]  /*b820*/  LDSM.16.M88.4 R160, [R239] ;  /* 0x00000000efa0783b */ /* 0x000fe20000000200 */
[----:B------:R-:W-:Y:S02]  /*b830*/  IADD3 R178, P0, R54, R195, RZ ;  /* 0x000000c336b27210 */ /* 0x000fe40007f1e0ff */
[C---:B------:R-:W-:Y:S05]  /*b840*/  HMMA.16816.F32 R52, R136.reuse, R56, RZ ;  /* 0x000000388834723c */ /* 0x040fea00000018ff */
[----:B------:R-:W-:Y:S03]  /*b850*/  LDSM.16.M88.4 R164, [R238] ;  /* 0x00000000eea4783b */ /* 0x000fe60000000200 */
[C---:B------:R-:W-:Y:S05]  /*b860*/  HMMA.16816.F32 R56, R136.reuse, R58, RZ ;  /* 0x0000003a8838723c */ /* 0x040fea00000018ff */
[----:B------:R-:W-:Y:S08]  /*b870*/  LDSM.16.M88.4 R172, [R237] ;  /* 0x00000000edac783b */ /* 0x000ff00000000200 */
[----:B------:R-:W1:Y:S08]  /*b880*/  SHFL.IDX PT, R61, R2, 0x1, 0x181f ;  /* 0x00381f00023d7f89 */ /* 0x000e7000000e0000 */
[----:B------:R-:W1:Y:S08]  /*b890*/  SHFL.IDX PT, R0, R60, 0x2, 0x181f ;  /* 0x00581f003c007f89 */ /* 0x000e7000000e0000 */
[----:B------:R-:W1:Y:S02]  /*b8a0*/  SHFL.IDX PT, R132, R60, 0x3, 0x181f ;  /* 0x00781f003c847f89 */ /* 0x000e6400000e0000 */
[C---:B-1----:R-:W-:Y:S06]  /*b8b0*/  IADD3.X R183, R61.reuse, R192, RZ, P1, !PT ;  /* 0x000000c03db77210 */ /* 0x042fec0000ffe4ff */
[----:B------:R-:W1:Y:S01]  /*b8c0*/  SHFL.IDX PT, R133, R2, 0x2, 0x181f ;  /* 0x00581f0002857f89 */ /* 0x000e6200000e0000 */
[----:B------:R-:W-:Y:S02]  /*b8d0*/  IADD3.X R179, R61, R194, RZ, P0, !PT ;  /* 0x000000c23db37210 */ /* 0x000fe400007fe4ff */
[C---:B------:R-:W-:Y:S05]  /*b8e0*/  IADD3 R190, P0, R0.reuse, R193, RZ ;  /* 0x000000c100be7210 */ /* 0x040fea0007f1e0ff */
[----:B------:R-:W1:Y:S01]  /*b8f0*/  SHFL.IDX PT, R177, R2, 0x3, 0x181f ;  /* 0x00781f0002b17f89 */ /* 0x000e6200000e0000 */
[----:B------:R-:W-:Y:S02]  /*b900*/  IADD3 R196, P6, R0, R195, RZ ;  /* 0x000000c300c47210 */ /* 0x000fe40007fde0ff */
[C---:B------:R-:W-:Y:S02]  /*b910*/  IADD3 R188, P1, R132.reuse, R193, RZ ;  /* 0x000000c184bc7210 */ /* 0x040fe40007f3e0ff */
[C---:B-1----:R-:W-:Y:S02]  /*b920*/  IADD3.X R191, R133.reuse, R192, RZ, P0, !PT ;  /* 0x000000c085bf7210 */ /* 0x042fe400007fe4ff */
[----:B------:R-:W-:Y:S02]  /*b930*/  IADD3.X R197, R133, R194, RZ, P6, !PT ;  /* 0x000000c285c57210 */ /* 0x000fe400037fe4ff */
[----:B------:R-:W-:Y:S02]  /*b940*/  IADD3 R132, P0, R132, R195, RZ ;  /* 0x000000c384847210 */ /* 0x000fe40007f1e0ff */
[C---:B------:R-:W-:Y:S02]  /*b950*/  IADD3.X R189, R177.reuse, R192, RZ, P1, !PT ;  /* 0x000000c0b1bd7210 */ /* 0x040fe40000ffe4ff */
[----:B------:R-:W-:Y:S02]  /*b960*/  IADD3.X R133, R177, R194, RZ, P0, !PT ;  /* 0x000000c2b1857210 */ /* 0x000fe400007fe4ff */
[----:B------:R-:W-:Y:S01]  /*b970*/  PLOP3.LUT P0, PT, PT, PT, UP0, 0x80, 0x0 ;  /* 0x000000000000781c */ /* 0x000fe20003f0f008 */
[----:B--2---:R1:W-:Y:S08]  /*b980*/  LDGSTS.E.BYPASS.LTC128B.128 [R134], [R62.64], !P5 ;  /* 0x000000003e867fae */ /* 0x0043f0000e901d4e */
[----:B---3--:R2:W-:Y:S08]  /*b990*/  LDGSTS.E.BYPASS.LTC128B.128 [R187], [R180.64], !P4 ;  /* 0x00000000b4bb7fae */ /* 0x0085f0000e101d4e */
[----:B----4-:R2:W-:Y:S08]  /*b9a0*/  LDGSTS.E.BYPASS.LTC128B.128 [R186], [R182.64], !P5 ;  /* 0x00000000b6ba7fae */ /* 0x0105f0000e901d4e */
[----:B-----5:R3:W-:Y:S01]  /*b9b0*/  LDGSTS.E.BYPASS.LTC128B.128 [R185], [R178.64], !P4 ;  /* 0x00000000b2b97fae */ /* 0x0207e2000e101d4e */
[C---:B-1----:R-:W-:Y:S07]  /*b9c0*/  HMMA.16816.F32 R60, R136.reuse, R64, RZ ;  /* 0x00000040883c723c */ /* 0x042fee00000018ff */
[----:B------:R1:W-:Y:S01]  /*b9d0*/  LDGSTS.E.BYPASS.LTC128B.128 [R184], [R190.64], !P5 ;  /* 0x00000000beb87fae */ /* 0x0003e2000e901d4e */
[----:B------:R-:W-:Y:S07]  /*b9e0*/  HMMA.16816.F32 R64, R136, R66, RZ ;  /* 0x000000428840723c */ /* 0x000fee00000018ff */
[----:B------:R3:W-:Y:S01]  /*b9f0*/  LDGSTS.E.BYPASS.LTC128B.128 [R176], [R196.64], !P4 ;  /* 0x00000000c4b07fae */ /* 0x0007e2000e101d4e */
[C---:B------:R-:W-:Y:S07]  /*ba00*/  HMMA.16816.F32 R4, R168.reuse, R140, R4 ;  /* 0x0000008ca804723c */ /* 0x040fee0000001804 */
[----:B------:R4:W-:Y:S01]  /*ba10*/  LDGSTS.E.BYPASS.LTC128B.128 [R134+0x3000], [R188.64], !P5 ;  /* 0x03000000bc867fae */ /* 0x0009e2000e901d4e */
[C---:B------:R-:W-:Y:S07]  /*ba20*/  HMMA.16816.F32 R8, R168.reuse, R142, R8 ;  /* 0x0000008ea808723c */ /* 0x040fee0000001808 */
[----:B------:R5:W-:Y:S01]  /*ba30*/  LDGSTS.E.BYPASS.LTC128B.128 [R134+0x7000], [R132.64], !P4 ;  /* 0x0700000084867fae */ /* 0x000be2000e101d4e */
[C---:B------:R-:W-:Y:S07]  /*ba40*/  HMMA.16816.F32 R12, R168.reuse, R144, R12 ;  /* 0x00000090a80c723c */ /* 0x040fee000000180c */
[----:B--2---:R-:W-:Y:S01]  /*ba50*/  LDSM.16.M88.4 R180, [R247+0x8900] ;  /* 0x00890000f7b4783b */ /* 0x004fe20000000200 */
[C---:B------:R-:W-:Y:S07]  /*ba60*/  HMMA.16816.F32 R16, R168.reuse, R146, R16 ;  /* 0x00000092a810723c */ /* 0x040fee0000001810 */
[----:B------:R-:W0:Y:S01]  /*ba70*/  LDGDEPBAR ;  /* 0x00000000000079af */ /* 0x000e220000000000 */
[C---:B------:R-:W-:Y:S07]  /*ba80*/  HMMA.16816.F32 R20, R168.reuse, R148, R20 ;  /* 0x00000094a814723c */ /* 0x040fee0000001814 */
[----:B---3--:R-:W2:Y:S01]  /*ba90*/  LDSM.16.M88.4 R176, [R247+0x8100] ;  /* 0x00810000f7b0783b */ /* 0x008ea20000000200 */
[C---:B------:R-:W-:Y:S07]  /*baa0*/  HMMA.16816.F32 R24, R168.reuse, R150, R24 ;  /* 0x00000096a818723c */ /* 0x040fee0000001818 */
[----:B-1----:R-:W1:Y:S01]  /*bab0*/  LDSM.16.M88.4 R184, [R247+0x9100] ;  /* 0x00910000f7b8783b */ /* 0x002e620000000200 */
[C---:B------:R-:W-:Y:S07]  /*bac0*/  HMMA.16816.F32 R28, R168.reuse, R152, R28 ;  /* 0x00000098a81c723c */ /* 0x040fee000000181c */
[----:B------:R-:W3:Y:S01]  /*bad0*/  LDSM.16.M88.4 R140, [R247+0x9900] ;  /* 0x00990000f78c783b */ /* 0x000ee20000000200 */
[C---:B------:R-:W-:Y:S07]  /*bae0*/  HMMA.16816.F32 R32, R168.reuse, R154, R32 ;  /* 0x0000009aa820723c */ /* 0x040fee0000001820 */
[----:B------:R-:W1:Y:S01]  /*baf0*/  LDSM.16.M88.4 R144, [R247+0xa100] ;  /* 0x00a10000f790783b */ /* 0x000e620000000200 */
[C---:B------:R-:W-:Y:S07]  /*bb00*/  HMMA.16816.F32 R36, R168.reuse, R156, R36 ;  /* 0x0000009ca824723c */ /* 0x040fee0000001824 */
[----:B------:R-:W1:Y:S01]  /*bb10*/  LDSM.16.M88.4 R148, [R247+0xa900] ;  /* 0x00a90000f794783b */ /* 0x000e620000000200 */
[C---:B------:R-:W-:Y:S07]  /*bb20*/  HMMA.16816.F32 R40, R168.reuse, R158, R40 ;  /* 0x0000009ea828723c */ /* 0x040fee0000001828 */
[----:B------:R-:W1:Y:S01]  /*bb30*/  LDSM.16.M88.4 R152, [R247+0xb100] ;  /* 0x00b10000f798783b */ /* 0x000e620000000200 */
[C---:B------:R-:W-:Y:S07]  /*bb40*/  HMMA.16816.F32 R44, R168.reuse, R160, R44 ;  /* 0x000000a0a82c723c */ /* 0x040fee000000182c */
[----:B------:R-:W1:Y:S01]  /*bb50*/  LDSM.16.M88.4 R156, [R247+0xb900] ;  /* 0x00b90000f79c783b */ /* 0x000e620000000200 */
[C---:B------:R-:W-:Y:S07]  /*bb60*/  HMMA.16816.F32 R48, R168.reuse, R162, R48 ;  /* 0x000000a2a830723c */ /* 0x040fee0000001830 */
[----:B------:R-:W1:Y:S01]  /*bb70*/  LDSM.16.M88.4 R160, [R236] ;  /* 0x00000000eca0783b */ /* 0x000e620000000200 */
[C---:B------:R-:W-:Y:S07]  /*bb80*/  HMMA.16816.F32 R52, R168.reuse, R164, R52 ;  /* 0x000000a4a834723c */ /* 0x040fee0000001834 */
[----:B----4-:R-:W-:Y:S01]  /*bb90*/  LDSM.16.M88.4 R188, [R247+0xf900] ;  /* 0x00f90000f7bc783b */ /* 0x010fe20000000200 */
[C---:B------:R-:W-:Y:S07]  /*bba0*/  HMMA.16816.F32 R56, R168.reuse, R166, R56 ;  /* 0x000000a6a838723c */ /* 0x040fee0000001838 */
[----:B------:R-:W4:Y:S01]  /*bbb0*/  LDSM.16.M88.4 R164, [R236+0x800] ;  /* 0x00080000eca4783b */ /* 0x000f220000000200 */
        /* <DEDUP_REMOVED lines=8> */
[----:B------:R-:W-:Y:S07]  /*bc40*/  LDSM.16.M88.4 R180, [R236+0x3800] ;  /* 0x00380000ecb4783b */ /* 0x000fee0000000200 */
[C---:B-1----:R-:W-:Y:S08]  /*bc50*/  HMMA.16816.F32 R20, R204.reuse, R184, R20 ;  /* 0x000000b8cc14723c */ /* 0x042ff00000001814 */
[C---:B------:R-:W-:Y:S01]  /*bc60*/  HMMA.16816.F32 R24, R204.reuse, R186, R24 ;  /* 0x000000bacc18723c */ /* 0x040fe20000001818 */
[----:B------:R-:W-:Y:S07]  /*bc70*/  LDSM.16.M88.4 R184, [R247+0xf100] ;  /* 0x00f10000f7b8783b */ /* 0x000fee0000000200 */
[C---:B---3--:R-:W-:Y:S08]  /*bc80*/  HMMA.16816.F32 R28, R204.reuse, R140, R28 ;  /* 0x0000008ccc1c723c */ /* 0x048ff0000000181c */
[C---:B------:R-:W-:Y:S01]  /*bc90*/  HMMA.16816.F32 R32, R204.reuse, R142, R32 ;  /* 0x0000008ecc20723c */ /* 0x040fe20000001820 */
[----:B------:R-:W1:Y:S07]  /*bca0*/  LDSM.16.M88.4 R140, [R236+0x2000] ;  /* 0x00200000ec8c783b */ /* 0x000e6e0000000200 */
[C---:B------:R-:W-:Y:S08]  /*bcb0*/  HMMA.16816.F32 R36, R204.reuse, R144, R36 ;  /* 0x00000090cc24723c */ /* 0x040ff00000001824 */
[C---:B------:R-:W-:Y:S01]  /*bcc0*/  HMMA.16816.F32 R40, R204.reuse, R146, R40 ;  /* 0x00000092cc28723c */ /* 0x040fe20000001828 */
[----:B------:R-:W3:Y:S07]  /*bcd0*/  LDSM.16.M88.4 R144, [R236+0x2800] ;  /* 0x00280000ec90783b */ /* 0x000eee0000000200 */
        /* <DEDUP_REMOVED lines=12> */
[C---:B----4-:R-:W-:Y:S08]  /*bda0*/  HMMA.16816.F32 R12, R208.reuse, R164, R12 ;  /* 0x000000a4d00c723c */ /* 0x050ff0000000180c */
[C---:B------:R-:W-:Y:S01]  /*bdb0*/  HMMA.16816.F32 R16, R208.reuse, R166, R16 ;  /* 0x000000a6d010723c */ /* 0x040fe20000001810 */
[----:B------:R-:W4:Y:S07]  /*bdc0*/  LDSM.16.M88.4 R164, [R250+0xd900] ;  /* 0x00d90000faa4783b */ /* 0x000f2e0000000200 */
[C---:B------:R-:W-:Y:S08]  /*bdd0*/  HMMA.16816.F32 R20, R208.reuse, R172, R20 ;  /* 0x000000acd014723c */ /* 0x040ff00000001814 */
[C---:B------:R-:W-:Y:S01]  /*bde0*/  HMMA.16816.F32 R24, R208.reuse, R174, R24 ;  /* 0x000000aed018723c */ /* 0x040fe20000001818 */
[----:B------:R-:W4:Y:S07]  /*bdf0*/  LDSM.16.M88.4 R172, [R250+0xe100] ;  /* 0x00e10000faac783b */ /* 0x000f2e0000000200 */
[C---:B--2---:R-:W-:Y:S08]  /*be00*/  HMMA.16816.F32 R28, R208.reuse, R176, R28 ;  /* 0x000000b0d01c723c */ /* 0x044ff0000000181c */
[C---:B------:R-:W-:Y:S01]  /*be10*/  HMMA.16816.F32 R32, R208.reuse, R178, R32 ;  /* 0x000000b2d020723c */ /* 0x040fe20000001820 */
[----:B------:R-:W-:Y:S07]  /*be20*/  LDSM.16.M88.4 R176, [R235] ;  /* 0x00000000ebb0783b */ /* 0x000fee0000000200 */
[C---:B-1----:R-:W-:Y:S08]  /*be30*/  HMMA.16816.F32 R36, R208.reuse, R140, R36 ;  /* 0x0000008cd024723c */ /* 0x042ff00000001824 */
[C---:B------:R-:W-:Y:S01]  /*be40*/  HMMA.16816.F32 R40, R208.reuse, R142, R40 ;  /* 0x0000008ed028723c */ /* 0x040fe20000001828 */
[----:B------:R-:W1:Y:S07]  /*be50*/  LDSM.16.M88.4 R140, [R250+0xe900] ;  /* 0x00e90000fa8c783b */ /* 0x000e6e0000000200 */
[C---:B---3--:R-:W-:Y:S08]  /*be60*/  HMMA.16816.F32 R44, R208.reuse, R144, R44 ;  /* 0x00000090d02c723c */ /* 0x048ff0000000182c */
[C---:B------:R-:W-:Y:S01]  /*be70*/  HMMA.16816.F32 R48, R208.reuse, R146, R48 ;  /* 0x00000092d030723c */ /* 0x040fe20000001830 */
[----:B------:R-:W2:Y:S07]  /*be80*/  LDSM.16.M88.4 R144, [R250+0xf100] ;  /* 0x00f10000fa90783b */ /* 0x000eae0000000200 */
[C---:B------:R-:W-:Y:S08]  /*be90*/  HMMA.16816.F32 R52, R208.reuse, R148, R52 ;  /* 0x00000094d034723c */ /* 0x040ff00000001834 */
[C---:B------:R-:W-:Y:S01]  /*bea0*/  HMMA.16816.F32 R56, R208.reuse, R150, R56 ;  /* 0x00000096d038723c */ /* 0x040fe20000001838 */
[----:B------:R-:W3:Y:S07]  /*beb0*/  LDSM.16.M88.4 R148, [R250+0xf900] ;  /* 0x00f90000fa94783b */ /* 0x000eee0000000200 */
[C---:B------:R-:W-:Y:S08]  /*bec0*/  HMMA.16816.F32 R60, R208.reuse, R180, R60 ;  /* 0x000000b4d03c723c */ /* 0x040ff0000000183c */
[----:B------:R-:W-:Y:S01]  /*bed0*/  HMMA.16816.F32 R64, R208, R182, R64 ;  /* 0x000000b6d040723c */ /* 0x000fe20000001840 */
[----:B------:R-:W1:Y:S07]  /*bee0*/  LDSM.16.M88.4 R180, [R234] ;  /* 0x00000000eab4783b */ /* 0x000e6e0000000200 */
        /* <DEDUP_REMOVED lines=11> */
[----:B------:R-:W-:Y:S07]  /*bfa0*/  LDSM.16.M88.4 R164, [R247+0xd100] ;  /* 0x00d10000f7a4783b */ /* 0x000fee0000000200 */
[C---:B------:R-:W-:Y:S08]  /*bfb0*/  HMMA.16816.F32 R36, R212.reuse, R172, R36 ;  /* 0x000000acd424723c */ /* 0x040ff00000001824 */
[C---:B------:R-:W-:Y:S01]  /*bfc0*/  HMMA.16816.F32 R40, R212.reuse, R174, R40 ;  /* 0x000000aed428723c */ /* 0x040fe20000001828 */
[----:B------:R-:W-:Y:S07]  /*bfd0*/  LDSM.16.M88.4 R172, [R247+0xd900] ;  /* 0x00d90000f7ac783b */ /* 0x000fee0000000200 */
[C---:B-1----:R-:W-:Y:S08]  /*bfe0*/  HMMA.16816.F32 R44, R212.reuse, R140, R44 ;  /* 0x0000008cd42c723c */ /* 0x042ff0000000182c */
[C---:B------:R-:W-:Y:S01]  /*bff0*/  HMMA.16816.F32 R48, R212.reuse, R142, R48 ;  /* 0x0000008ed430723c */ /* 0x040fe20000001830 */
[----:B------:R-:W1:Y:S07]  /*c000*/  LDSM.16.M88.4 R140, [R230] ;  /* 0x00000000e68c783b */ /* 0x000e6e0000000200 */
[C---:B--2---:R-:W-:Y:S08]  /*c010*/  HMMA.16816.F32 R52, R212.reuse, R144, R52 ;  /* 0x00000090d434723c */ /* 0x044ff00000001834 */
[C---:B------:R-:W-:Y:S01]  /*c020*/  HMMA.16816.F32 R56, R212.reuse, R146, R56 ;  /* 0x00000092d438723c */ /* 0x040fe20000001838 */
[----:B------:R-:W2:Y:S07]  /*c030*/  LDSM.16.M88.4 R144, [R229] ;  /* 0x00000000e590783b */ /* 0x000eae0000000200 */
[C---:B---3--:R-:W-:Y:S08]  /*c040*/  HMMA.16816.F32 R60, R212.reuse, R148, R60 ;  /* 0x00000094d43c723c */ /* 0x048ff0000000183c */
[----:B------:R-:W-:Y:S01]  /*c050*/  HMMA.16816.F32 R64, R212, R150, R64 ;  /* 0x00000096d440723c */ /* 0x000fe20000001840 */
[----:B------:R-:W3:Y:S07]  /*c060*/  LDSM.16.M88.4 R148, [R228] ;  /* 0x00000000e494783b */ /* 0x000eee0000000200 */
        /* <DEDUP_REMOVED lines=8> */
[----:B------:R-:W4:Y:S07]  /*c0f0*/  LDSM.16.M88.4 R152, [R247+0xc100] ;  /* 0x00c10000f798783b */ /* 0x000f2e0000000200 */
[C---:B------:R-:W-:Y:S08]  /*c100*/  HMMA.16816.F32 R28, R216.reuse, R156, R28 ;  /* 0x0000009cd81c723c */ /* 0x040ff0000000181c */
[C---:B------:R-:W-:Y:S01]  /*c110*/  HMMA.16816.F32 R32, R216.reuse, R158, R32 ;  /* 0x0000009ed820723c */ /* 0x040fe20000001820 */
[----:B------:R-:W3:Y:S07]  /*c120*/  LDSM.16.M88.4 R156, [R247+0xc900] ;  /* 0x00c90000f79c783b */ /* 0x000eee0000000200 */
[C---:B------:R-:W-:Y:S08]  /*c130*/  HMMA.16816.F32 R36, R216.reuse, R160, R36 ;  /* 0x000000a0d824723c */ /* 0x040ff00000001824 */
[C---:B------:R-:W-:Y:S01]  /*c140*/  HMMA.16816.F32 R40, R216.reuse, R162, R40 ;  /* 0x000000a2d828723c */ /* 0x040fe20000001828 */
[----:B------:R-:W4:Y:S07]  /*c150*/  LDSM.16.M88.4 R160, [R236+0x4000] ;  /* 0x00400000eca0783b */ /* 0x000f2e0000000200 */
[C---:B-1----:R-:W-:Y:S08]  /*c160*/  HMMA.16816.F32 R44, R216.reuse, R140, R44 ;  /* 0x0000008cd82c723c */ /* 0x042ff0000000182c */
[C---:B------:R-:W-:Y:S01]  /*c170*/  HMMA.16816.F32 R48, R216.reuse, R142, R48 ;  /* 0x0000008ed830723c */ /* 0x040fe20000001830 */
[----:B------:R-:W1:Y:S07]  /*c180*/  LDSM.16.M88.4 R140, [R236+0x4800] ;  /* 0x00480000ec8c783b */ /* 0x000e6e0000000200 */
[C---:B--2---:R-:W-:Y:S08]  /*c190*/  HMMA.16816.F32 R52, R216.reuse, R144, R52 ;  /* 0x00000090d834723c */ /* 0x044ff00000001834 */
[C---:B------:R-:W-:Y:S08]  /*c1a0*/  HMMA.16816.F32 R56, R216.reuse, R146, R56 ;  /* 0x00000092d838723c */ /* 0x040ff00000001838 */
[C---:B---3--:R-:W-:Y:S08]  /*c1b0*/  HMMA.16816.F32 R60, R216.reuse, R148, R60 ;  /* 0x00000094d83c723c */ /* 0x048ff0000000183c */
[----:B------:R-:W-:Y:S08]  /*c1c0*/  HMMA.16816.F32 R64, R216, R150, R64 ;  /* 0x00000096d840723c */ /* 0x000ff00000001840 */
[C---:B----4-:R-:W-:Y:S08]  /*c1d0*/  HMMA.16816.F32 R4, R220.reuse, R152, R4 ;  /* 0x00000098dc04723c */ /* 0x050ff00000001804 */
        /* <DEDUP_REMOVED lines=26> */
[----:B------:R-:W-:Y:S01]  /*c380*/  MUFU.TANH R141, R9 ;  /* 0x00000009008d7308 */ /* 0x000fe20000002400 */
[----:B------:R-:W-:Y:S02]  /*c390*/  FMUL.FTZ R0, R7, c[0x0][0x320] ;  /* 0x0000c80007007a20 */ /* 0x000fe40000410000 */
[----:B------:R-:W2:Y:S01]  /*c3a0*/  LDSM.16.M88.4 R4, [R236+0x5000] ;  /* 0x00500000ec04783b */ /* 0x000ea20000000200 */
[----:B------:R-:W-:Y:S02]  /*c3b0*/  FMUL.FTZ R148, R8, c[0x0][0x320] ;  /* 0x0000c80008947a20 */ /* 0x000fe40000410000 */
[----:B------:R-:W-:Y:S02]  /*c3c0*/  FMUL.FTZ R13, R13, c[0x0][0x320] ;  /* 0x0000c8000d0d7a20 */ /* 0x000fe40000410000 */
[----:B------:R-:W-:Y:S02]  /*c3d0*/  FMUL.FTZ R14, R14, c[0x0][0x320] ;  /* 0x0000c8000e0e7a20 */ /* 0x000fe40000410000 */
[----:B------:R-:W-:Y:S01]  /*c3e0*/  MUFU.TANH R140, R10 ;  /* 0x0000000a008c7308 */ /* 0x000fe20000002400 */
[----:B------:R-:W-:Y:S02]  /*c3f0*/  FMUL.FTZ R152, R16, c[0x0][0x320] ;  /* 0x0000c80010987a20 */ /* 0x000fe40000410000 */
[----:B------:R-:W-:Y:S01]  /*c400*/  FMUL.FTZ R15, R15, c[0x0][0x320] ;  /* 0x0000c8000f0f7a20 */ /* 0x000fe20000410000 */
[----:B-1----:R1:W-:Y:S01]  /*c410*/  STL [R1+0x48], R2 ;  /* 0x0000480201007387 */ /* 0x0023e20000100800 */
[----:B------:R-:W-:Y:S02]  /*c420*/  FMUL.FTZ R17, R17, c[0x0][0x320] ;  /* 0x0000c80011117a20 */ /* 0x000fe40000410000 */
[----:B------:R-:W-:Y:S02]  /*c430*/  FMUL.FTZ R18, R18, c[0x0][0x320] ;  /* 0x0000c80012127a20 */ /* 0x000fe40000410000 */
[----:B------:R-:W-:Y:S01]  /*c440*/  FMUL.FTZ R19, R19, c[0x0][0x320] ;  /* 0x0000c80013137a20 */ /* 0x000fe20000410000 */
[----:B------:R-:W3:Y:S10]  /*c450*/  MUFU.TANH R0, R0 ;  /* 0x0000000000007308 */ /* 0x000ef40000002400 */
[----:B------:R-:W-:Y:S10]  /*c460*/  MUFU.TANH R144, R144 ;  /* 0x0000009000907308 */ /* 0x000ff40000002400 */
[----:B-1----:R1:W4:Y:S01]  /*c470*/  MUFU.TANH R2, R11 ;  /* 0x0000000b00027308 */ /* 0x0023220000002400 */
[C---:B--2---:R-:W-:Y:S01]  /*c480*/  HMMA.16816.F32 R20, R224.reuse, R4, R20 ;  /* 0x00000004e014723c */ /* 0x044fe20000001814 */
[----:B---3--:R2:W-:Y:S08]  /*c490*/  STL [R1+0x44], R0 ;  /* 0x0000440001007387 */ /* 0x0085f00000100800 */
[----:B------:R-:W-:Y:S01]  /*c4a0*/  MUFU.TANH R145, R145 ;  /* 0x0000009100917308 */ /* 0x000fe20000002400 */
[C---:B------:R-:W-:Y:S01]  /*c4b0*/  HMMA.16816.F32 R24, R224.reuse, R6, R24 ;  /* 0x00000006e018723c */ /* 0x040fe20000001818 */
[----:B------:R-:W-:Y:S08]  /*c4c0*/  LDSM.16.M88.4 R4, [R236+0x6000] ;  /* 0x00600000ec04783b */ /* 0x000ff00000000200 */
[----:B------:R-:W-:Y:S01]  /*c4d0*/  MUFU.TANH R148, R148 ;  /* 0x0000009400947308 */ /* 0x000fe20000002400 */
[----:B-1----:R-:W1:Y:S04]  /*c4e0*/  LDSM.16.M88.4 R8, [R236+0x5800] ;  /* 0x00580000ec08783b */ /* 0x002e680000000200 */
[----:B------:R-:W-:Y:S02]  /*c4f0*/  FMUL.FTZ R156, R20, c[0x0][0x320] ;  /* 0x0000c800149c7a20 */ /* 0x000fe40000410000 */
[----:B--2---:R-:W-:Y:S03]  /*c500*/  FMUL.FTZ R0, R12, c[0x0][0x320] ;  /* 0x0000c8000c007a20 */ /* 0x004fe60000410000 */
[----:B------:R-:W-:Y:S01]  /*c510*/  MUFU.TANH R142, R14 ;  /* 0x0000000e008e7308 */ /* 0x000fe20000002400 */
[----:B------:R-:W-:Y:S01]  /*c520*/  FMUL.FTZ R21, R21, c[0x0][0x320] ;  /* 0x0000c80015157a20 */ /* 0x000fe20000410000 */
[----:B----4-:R2:W-:Y:S01]  /*c530*/  STL [R1+0x4c], R2 ;  /* 0x00004c0201007387 */ /* 0x0105e20000100800 */
[----:B------:R-:W-:Y:S02]  /*c540*/  FMUL.FTZ R22, R22, c[0x0][0x320] ;  /* 0x0000c80016167a20 */ /* 0x000fe40000410000 */
[----:B------:R-:W-:Y:S02]  /*c550*/  FMUL.FTZ R187, R24, c[0x0][0x320] ;  /* 0x0000c80018bb7a20 */ /* 0x000fe40000410000 */
[----:B------:R-:W-:Y:S02]  /*c560*/  FMUL.FTZ R23, R23, c[0x0][0x320] ;  /* 0x0000c80017177a20 */ /* 0x000fe40000410000 */
[----:B------:R-:W-:Y:S01]  /*c570*/  FMUL.FTZ R25, R25, c[0x0][0x320] ;  /* 0x0000c80019197a20 */ /* 0x000fe20000410000 */
[----:B------:R-:W-:Y:S01]  /*c580*/  MUFU.TANH R160, R15 ;  /* 0x0000000f00a07308 */ /* 0x000fe20000002400 */
[----:B------:R-:W-:Y:S02]  /*c590*/  FMUL.FTZ R26, R26, c[0x0][0x320] ;  /* 0x0000c8001a1a7a20 */ /* 0x000fe40000410000 */
[----:B------:R-:W-:Y:S07]  /*c5a0*/  FMUL.FTZ R27, R27, c[0x0][0x320] ;  /* 0x0000c8001b1b7a20 */ /* 0x000fee0000410000 */
[----:B------:R-:W-:Y:S10]  /*c5b0*/  MUFU.TANH R152, R152 ;  /* 0x0000009800987308 */ /* 0x000ff40000002400 */
[----:B--2---:R-:W2:Y:S01]  /*c5c0*/  MUFU.TANH R2, R0 ;  /* 0x0000000000027308 */ /* 0x004ea20000002400 */
[C---:B-1----:R-:W-:Y:S09]  /*c5d0*/  HMMA.16816.F32 R28, R224.reuse, R8, R28 ;  /* 0x00000008e01c723c */ /* 0x042ff2000000181c */
[----:B------:R-:W1:Y:S01]  /*c5e0*/  MUFU.TANH R0, R13 ;  /* 0x0000000d00007308 */ /* 0x000e620000002400 */
[C---:B------:R-:W-:Y:S01]  /*c5f0*/  HMMA.16816.F32 R32, R224.reuse, R10, R32 ;  /* 0x0000000ae020723c */ /* 0x040fe20000001820 */
[----:B------:R-:W3:Y:S08]  /*c600*/  LDSM.16.M88.4 R8, [R236+0x6800] ;  /* 0x00680000ec08783b */ /* 0x000ef00000000200 */
[----:B------:R-:W4:Y:S01]  /*c610*/  MUFU.TANH R157, R17 ;  /* 0x00000011009d7308 */ /* 0x000f220000002400 */
[C---:B------:R-:W-:Y:S01]  /*c620*/  HMMA.16816.F32 R36, R224.reuse, R4, R36 ;  /* 0x00000004e024723c */ /* 0x040fe20000001824 */
[----:B--2---:R-:W-:Y:S03]  /*c630*/  STL [R1+0x40], R2 ;  /* 0x0000400201007387 */ /* 0x004fe60000100800 */
[----:B------:R-:W-:Y:S04]  /*c640*/  FMUL.FTZ R164, R28, c[0x0][0x320] ;  /* 0x0000c8001ca47a20 */ /* 0x000fe80000410000 */
[C---:B------:R-:W-:Y:S01]  /*c650*/  HMMA.16816.F32 R40, R224.reuse, R6, R40 ;  /* 0x00000006e028723c */ /* 0x040fe20000001828 */
[----:B------:R-:W2:Y:S01]  /*c660*/  MUFU.TANH R154, R18 ;  /* 0x00000012009a7308 */ /* 0x000ea20000002400 */
[----:B------:R-:W2:Y:S02]  /*c670*/  LDSM.16.M88.4 R4, [R236+0x7000] ;  /* 0x00700000ec04783b */ /* 0x000ea40000000200 */
[----:B------:R-:W-:Y:S02]  /*c680*/  FMUL.FTZ R29, R29, c[0x0][0x320] ;  /* 0x0000c8001d1d7a20 */ /* 0x000fe40000410000 */
[----:B------:R-:W-:Y:S02]  /*c690*/  FMUL.FTZ R30, R30, c[0x0][0x320] ;  /* 0x0000c8001e1e7a20 */ /* 0x000fe40000410000 */
[----:B------:R-:W-:Y:S02]  /*c6a0*/  FMUL.FTZ R172, R32, c[0x0][0x320] ;  /* 0x0000c80020ac7a20 */ /* 0x000fe40000410000 */
[----:B-1----:R1:W-:Y:S01]  /*c6b0*/  STL [R1+0x3c], R0 ;  /* 0x00003c0001007387 */ /* 0x0023e20000100800 */
[----:B------:R-:W1:Y:S01]  /*c6c0*/  MUFU.TANH R167, R19 ;  /* 0x0000001300a77308 */ /* 0x000e620000002400 */
[----:B------:R-:W-:Y:S02]  /*c6d0*/  FMUL.FTZ R31, R31, c[0x0][0x320] ;  /* 0x0000c8001f1f7a20 */ /* 0x000fe40000410000 */
[----:B------:R-:W-:Y:S02]  /*c6e0*/  FMUL.FTZ R33, R33, c[0x0][0x320] ;  /* 0x0000c80021217a20 */ /* 0x000fe40000410000 */
[----:B------:R-:W-:Y:S02]  /*c6f0*/  FMUL.FTZ R34, R34, c[0x0][0x320] ;  /* 0x0000c80022227a20 */ /* 0x000fe40000410000 */
[----:B------:R-:W-:Y:S02]  /*c700*/  FMUL.FTZ R35, R35, c[0x0][0x320] ;  /* 0x0000c80023237a20 */ /* 0x000fe40000410000 */
[----:B------:R-:W-:Y:S01]  /*c710*/  FMUL.FTZ R37, R37, c[0x0][0x320] ;  /* 0x0000c80025257a20 */ /* 0x000fe20000410000 */
[----:B------:R-:W4:Y:S01]  /*c720*/  MUFU.TANH R156, R156 ;  /* 0x0000009c009c7308 */ /* 0x000f220000002400 */
[----:B------:R-:W-:Y:S01]  /*c730*/  FMUL.FTZ R38, R38, c[0x0][0x320] ;  /* 0x0000c80026267a20 */ /* 0x000fe20000410000 */
[C---:B---3--:R-:W-:Y:S03]  /*c740*/  HMMA.16816.F32 R44, R224.reuse, R8, R44 ;  /* 0x00000008e02c723c */ /* 0x048fe6000000182c */
[----:B------:R-:W-:Y:S02]  /*c750*/  FMUL.FTZ R198, R40, c[0x0][0x320] ;  /* 0x0000c80028c67a20 */ /* 0x000fe40000410000 */
[----:B------:R-:W-:Y:S03]  /*c760*/  FMUL.FTZ R39, R39, c[0x0][0x320] ;  /* 0x0000c80027277a20 */ /* 0x000fe60000410000 */
[----:B------:R-:W3:Y:S01]  /*c770*/  MUFU.TANH R183, R21 ;  /* 0x0000001500b77308 */ /* 0x000ee20000002400 */
[C---:B------:R-:W-:Y:S01]  /*c780*/  HMMA.16816.F32 R48, R224.reuse, R10, R48 ;  /* 0x0000000ae030723c */ /* 0x040fe20000001830 */
[----:B------:R-:W3:Y:S01]  /*c790*/  LDSM.16.M88.4 R8, [R236+0x7800] ;  /* 0x00780000ec08783b */ /* 0x000ee20000000200 */
[----:B------:R-:W-:Y:S04]  /*c7a0*/  DEPBAR.LE SB0, 0x0 ;  /* 0x000080000000791a */ /* 0x000fe80000000000 */
[----:B-1----:R-:W-:Y:S02]  /*c7b0*/  FMUL.FTZ R0, R36, c[0x0][0x320] ;  /* 0x0000c80024007a20 */ /* 0x002fe40000410000 */
[----:B------:R-:W-:Y:S01]  /*c7c0*/  FMUL.FTZ R41, R41, c[0x0][0x320] ;  /* 0x0000c80029297a20 */ /* 0x000fe20000410000 */
[----:B------:R-:W1:Y:S01]  /*c7d0*/  MUFU.TANH R158, R22 ;  /* 0x00000016009e7308 */ /* 0x000e620000002400 */
[----:B------:R-:W-:Y:S01]  /*c7e0*/  BAR.SYNC.DEFER_BLOCKING 0x0 ;  /* 0x0000000000007b1d */ /* 0x000fe20000010000 */
[C---:B--2---:R-:W-:Y:S05]  /*c7f0*/  HMMA.16816.F32 R52, R224.reuse, R4, R52 ;  /* 0x00000004e034723c */ /* 0x044fea0000001834 */
[----:B------:R-:W-:Y:S02]  /*c800*/  FMUL.FTZ R188, R44, c[0x0][0x320] ;  /* 0x0000c8002cbc7a20 */ /* 0x000fe40000410000 */
[----:B------:R-:W-:Y:S01]  /*c810*/  FMUL.FTZ R42, R42, c[0x0][0x320] ;  /* 0x0000c8002a2a7a20 */ /* 0x000fe20000410000 */
[----:B-----5:R2:W1:Y:S01]  /*c820*/  MUFU.TANH R132, R0 ;  /* 0x0000000000847308 */ /* 0x0204620000002400 */
        /* <DEDUP_REMOVED lines=10> */
[----:B------:R-:W-:Y:S01]  /*c8d0*/  FMUL.FTZ R50, R50, c[0x0][0x320] ;  /* 0x0000c80032327a20 */ /* 0x000fe20000410000 */
[C---:B---3--:R-:W-:Y:S03]  /*c8e0*/  HMMA.16816.F32 R60, R224.reuse, R8, R60 ;  /* 0x00000008e03c723c */ /* 0x048fe6000000183c */
        /* <DEDUP_REMOVED lines=20> */
[----:B--2---:R-:W-:Y:S09]  /*ca30*/  FMUL.FTZ R0, R67, c[0x0][0x320] ;  /* 0x0000c80043007a20 */ /* 0x004ff20000410000 */
[----:B------:R3:W2:Y:S10]  /*ca40*/  MUFU.TANH R201, R29 ;  /* 0x0000001d00c97308 */ /* 0x0006b40000002400 */
[----:B------:R3:W1:Y:S10]  /*ca50*/  MUFU.TANH R166, R30 ;  /* 0x0000001e00a67308 */ /* 0x0006740000002400 */
[----:B------:R3:W1:Y:S10]  /*ca60*/  MUFU.TANH R203, R31 ;  /* 0x0000001f00cb7308 */ /* 0x0006740000002400 */
[----:B------:R-:W1:Y:S10]  /*ca70*/  MUFU.TANH R172, R172 ;  /* 0x000000ac00ac7308 */ /* 0x000e740000002400 */
[----:B------:R3:W1:Y:S10]  /*ca80*/  MUFU.TANH R176, R33 ;  /* 0x0000002100b07308 */ /* 0x0006740000002400 */
[----:B------:R3:W1:Y:S10]  /*ca90*/  MUFU.TANH R182, R34 ;  /* 0x0000002200b67308 */ /* 0x0006740000002400 */
[----:B------:R3:W1:Y:S10]  /*caa0*/  MUFU.TANH R186, R35 ;  /* 0x0000002300ba7308 */ /* 0x0006740000002400 */
        /* <DEDUP_REMOVED lines=30> */
[----:B------:R3:W1:Y:S02]  /*cc90*/  MUFU.TANH R133, R0 ;  /* 0x0000000000857308 */ /* 0x0006640000002400 */
[----:B-1234-:R-:W-:-:S05]  /*cca0*/  @P0 BRA `(.L_x_564) ;  /* 0xffffe42000000947 */ /* 0x01efca000383ffff */
.L_x_563:
[----:B--2---:R-:W2:Y:S01]  /*ccb0*/  LDL.LU R13, [R1+0x48] ;  /* 0x00004800010d7983 */ /* 0x004ea20000300800 */
[----:B------:R-:W-:Y:S02]  /*ccc0*/  FMNMX.FTZ R0, R144, R3, !PT ;  /* 0x0000000390007209 */ /* 0x000fe40007810000 */
[----:B------:R-:W-:Y:S01]  /*ccd0*/  MOV R48, R142 ;  /* 0x0000008e00307202 */ /* 0x000fe20000000f00 */
[----:B------:R-:W3:Y:S01]  /*cce0*/  LDL.LU R12, [R1+0x44] ;  /* 0x00004400010c7983 */ /* 0x000ee20000300800 */
[----:B------:R-:W-:Y:S02]  /*ccf0*/  FMNMX.FTZ R5, R145, R0, !PT ;  /* 0x0000000091057209 */ /* 0x000fe40007810000 */
[----:B------:R-:W-:Y:S01]  /*cd00*/  MOV R40, R143 ;  /* 0x0000008f00287202 */ /* 0x000fe20000000f00 */
[----:B------:R-:W4:Y:S01]  /*cd10*/  LDL.LU R10, [R1+0x4c] ;  /* 0x00004c00010a7983 */ /* 0x000f220000300800 */
[----:B------:R-:W-:Y:S02]  /*cd20*/  FMNMX.FTZ R0, R148, R5, !PT ;  /* 0x0000000594007209 */ /* 0x000fe40007810000 */
[----:B------:R-:W-:Y:S01]  /*cd30*/  MOV R43, R132 ;  /* 0x00000084002b7202 */ /* 0x000fe20000000f00 */
[----:B------:R-:W5:Y:S01]  /*cd40*/  LDL.LU R32, [R1+0x40] ;  /* 0x0000400001207983 */ /* 0x000f620000300800 */
[----:B------:R-:W-:Y:S02]  /*cd50*/  FMNMX.FTZ R5, R141, R0, !PT ;  /* 0x000000008d057209 */ /* 0x000fe40007810000 */
[----:B------:R-:W-:Y:S01]  /*cd60*/  MOV R41, R150 ;  /* 0x0000009600297202 */ /* 0x000fe20000000f00 */
[----:B------:R-:W4:Y:S01]  /*cd70*/  LDL.LU R49, [R1+0x3c] ;  /* 0x00003c0001317983 */ /* 0x000f220000300800 */
        /* <DEDUP_REMOVED lines=11> */
[----:B---3--:R-:W-:Y:S04]  /*ce30*/  FMNMX.FTZ R7, R12, R7, !PT ;  /* 0x000000070c077209 */ /* 0x008fe80007810000 */
[----:B------:R-:W-:Y:S02]  /*ce40*/  FMNMX.FTZ R7, R140, R7, !PT ;  /* 0x000000078c077209 */ /* 0x000fe40007810000 */
[----:B-----5:R-:W-:Y:S02]  /*ce50*/  FMNMX.FTZ R5, R32, R5, !PT ;  /* 0x0000000520057209 */ /* 0x020fe40007810000 */
[----:B----4-:R-:W-:Y:S02]  /*ce60*/  FMNMX.FTZ R7, R10, R7, !PT ;  /* 0x000000070a077209 */ /* 0x010fe40007810000 */
        /* <DEDUP_REMOVED lines=67> */
[----:B------:R-:W-:Y:S02]  /*d2a0*/  FMUL.FTZ R148, R132, c[0x0][0x2d0] ;  /* 0x0000b40084947a20 */ /* 0x000fe40000410000 */
[----:B------:R-:W-:Y:S01]  /*d2b0*/  FFMA.FTZ R143, R141, c[0x0][0x2d0], -R150 ;  /* 0x0000b4008d8f7a23 */ /* 0x000fe20000010896 */
[----:B------:R-:W-:Y:S01]  /*d2c0*/  MUFU.EX2 R146, R146 ;  /* 0x0000009200927308 */ /* 0x000fe20000000800 */
[--C-:B------:R-:W-:Y:S02]  /*d2d0*/  FFMA.FTZ R142, R13, c[0x0][0x2d0], -R148.reuse ;  /* 0x0000b4000d8e7a23 */ /* 0x100fe40000010894 */
[--C-:B------:R-:W-:Y:S02]  /*d2e0*/  FFMA.FTZ R141, R12, c[0x0][0x2d0], -R148.reuse ;  /* 0x0000b4000c8d7a23 */ /* 0x100fe40000010894 */
[----:B------:R-:W1:Y:S01]  /*d2f0*/  LDSM.16.MT88.4 R12, [R248+0x100] ;  /* 0x00010000f80c783b */ /* 0x000e620000004200 */
[----:B------:R-:W-:Y:S02]  /*d300*/  FMUL.FTZ R3, R2, c[0x0][0x2d0] ;  /* 0x0000b40002037a20 */ /* 0x000fe40000410000 */
[----:B------:R-:W-:Y:S02]  /*d310*/  FADD.FTZ R2, -R132, R135 ;  /* 0x0000008784027221 */ /* 0x000fe40000010100 */
[----:B------:R-:W-:Y:S01]  /*d320*/  FFMA.FTZ R135, R10, c[0x0][0x2d0], -R148 ;  /* 0x0000b4000a877a23 */ /* 0x000fe20000010894 */
[----:B------:R-:W-:Y:S01]  /*d330*/  MUFU.EX2 R144, R144 ;  /* 0x0000009000907308 */ /* 0x000fe20000000800 */
[----:B------:R-:W-:Y:S02]  /*d340*/  FFMA.FTZ R145, R145, c[0x0][0x2d0], -R150 ;  /* 0x0000b40091917a23 */ /* 0x000fe40000010896 */
[----:B------:R-:W-:Y:S02]  /*d350*/  FFMA.FTZ R140, R140, c[0x0][0x2d0], -R148 ;  /* 0x0000b4008c8c7a23 */ /* 0x000fe40000010894 */
[----:B------:R-:W-:Y:S02]  /*d360*/  FMUL.FTZ R6, R2, c[0x0][0x2d0] ;  /* 0x0000b40002067a20 */ /* 0x000fe40000410000 */
[--C-:B------:R-:W-:Y:S02]  /*d370*/  FFMA.FTZ R152, R152, c[0x0][0x2d0], -R150.reuse ;  /* 0x0000b40098987a23 */ /* 0x100fe40000010896 */
[----:B------:R-:W-:Y:S01]  /*d380*/  FFMA.FTZ R157, R157, c[0x0][0x2d0], -R150 ;  /* 0x0000b4009d9d7a23 */ /* 0x000fe20000010896 */
[----:B------:R-:W2:Y:S01]  /*d390*/  MUFU.EX2 R3, R3 ;  /* 0x0000000300037308 */ /* 0x000ea20000000800 */
[--C-:B------:R-:W-:Y:S02]  /*d3a0*/  FFMA.FTZ R154, R154, c[0x0][0x2d0], -R148.reuse ;  /* 0x0000b4009a9a7a23 */ /* 0x100fe40000010894 */
[----:B------:R-:W-:Y:S02]  /*d3b0*/  FFMA.FTZ R167, R167, c[0x0][0x2d0], -R148 ;  /* 0x0000b400a7a77a23 */ /* 0x000fe40000010894 */
[--C-:B------:R-:W-:Y:S02]  /*d3c0*/  FFMA.FTZ R156, R156, c[0x0][0x2d0], -R150.reuse ;  /* 0x0000b4009c9c7a23 */ /* 0x100fe40000010896 */
[----:B------:R-:W-:Y:S02]  /*d3d0*/  FFMA.FTZ R183, R183, c[0x0][0x2d0], -R150 ;  /* 0x0000b400b7b77a23 */ /* 0x000fe40000010896 */
[--C-:B------:R-:W-:Y:S01]  /*d3e0*/  FFMA.FTZ R158, R158, c[0x0][0x2d0], -R148.reuse ;  /* 0x0000b4009e9e7a23 */ /* 0x100fe20000010894 */
[----:B------:R-:W3:Y:S01]  /*d3f0*/  MUFU.EX2 R2, R6 ;  /* 0x0000000600027308 */ /* 0x000ee20000000800 */
[--C-:B------:R-:W-:Y:S02]  /*d400*/  FFMA.FTZ R185, R185, c[0x0][0x2d0], -R148.reuse ;  /* 0x0000b400b9b97a23 */ /* 0x100fe40000010894 */
[--C-:B------:R-:W-:Y:S02]  /*d410*/  FFMA.FTZ R162, R162, c[0x0][0x2d0], -R148.reuse ;  /* 0x0000b400a2a27a23 */ /* 0x100fe40000010894 */
[----:B------:R-:W-:Y:S02]  /*d420*/  FFMA.FTZ R191, R191, c[0x0][0x2d0], -R148 ;  /* 0x0000b400bfbf7a23 */ /* 0x000fe40000010894 */
[--C-:B------:R-:W-:Y:S02]  /*d430*/  FFMA.FTZ R164, R164, c[0x0][0x2d0], -R150.reuse ;  /* 0x0000b400a4a47a23 */ /* 0x100fe40000010896 */
[----:B------:R-:W-:Y:S01]  /*d440*/  FFMA.FTZ R201, R201, c[0x0][0x2d0], -R150 ;  /* 0x0000b400c9c97a23 */ /* 0x000fe20000010896 */
[----:B------:R-:W4:Y:S01]  /*d450*/  MUFU.EX2 R145, R145 ;  /* 0x0000009100917308 */ /* 0x000f220000000800 */
[--C-:B------:R-:W-:Y:S02]  /*d460*/  FFMA.FTZ R166, R166, c[0x0][0x2d0], -R148.reuse ;  /* 0x0000b400a6a67a23 */ /* 0x100fe40000010894 */
[----:B------:R-:W-:Y:S02]  /*d470*/  FFMA.FTZ R203, R203, c[0x0][0x2d0], -R148 ;  /* 0x0000b400cbcb7a23 */ /* 0x000fe40000010894 */
[C---:B--2---:R-:W-:Y:S02]  /*d480*/  FMUL.FTZ R4, R3.reuse, R128 ;  /* 0x0000008003047220 */ /* 0x044fe40000410000 */
[C---:B------:R-:W-:Y:S02]  /*d490*/  FMUL.FTZ R5, R3.reuse, R129 ;  /* 0x0000008103057220 */ /* 0x040fe40000410000 */
[C---:B------:R-:W-:Y:S01]  /*d4a0*/  FMUL.FTZ R8, R3.reuse, R124 ;  /* 0x0000007c03087220 */ /* 0x040fe20000410000 */
[----:B------:R-:W2:Y:S01]  /*d4b0*/  MUFU.EX2 R143, R143 ;  /* 0x0000008f008f7308 */ /* 0x000ea20000000800 */
[C---:B------:R-:W-:Y:S01]  /*d4c0*/  FMUL.FTZ R9, R3.reuse, R125 ;  /* 0x0000007d03097220 */ /* 0x040fe20000410000 */
[----:B------:R-:W-:Y:S01]  /*d4d0*/  MOV R125, R42 ;  /* 0x0000002a007d7202 */ /* 0x000fe20000000f00 */
[C---:B------:R-:W-:Y:S01]  /*d4e0*/  FMUL.FTZ R16, R3.reuse, R116 ;  /* 0x0000007403107220 */ /* 0x040fe20000410000 */
[----:B------:R-:W-:Y:S01]  /*d4f0*/  MOV R124, R41 ;  /* 0x00000029007c7202 */ /* 0x000fe20000000f00 */
[C---:B---3--:R-:W-:Y:S02]  /*d500*/  FMUL.FTZ R6, R2.reuse, R130 ;  /* 0x0000008202067220 */ /* 0x048fe40000410000 */
[C---:B------:R-:W-:Y:S02]  /*d510*/  FMUL.FTZ R7, R2.reuse, R131 ;  /* 0x0000008302077220 */ /* 0x040fe40000410000 */
[C---:B------:R-:W-:Y:S01]  /*d520*/  FMUL.FTZ R10, R2.reuse, R126 ;  /* 0x0000007e020a7220 */ /* 0x040fe20000410000 */
[----:B------:R-:W-:Y:S01]  /*d530*/  MUFU.EX2 R142, R142 ;  /* 0x0000008e008e7308 */ /* 0x000fe20000000800 */
[C---:B------:R-:W-:Y:S01]  /*d540*/  FMUL.FTZ R11, R2.reuse, R127 ;  /* 0x0000007f020b7220 */ /* 0x040fe20000410000 */
[----:B------:R-:W-:Y:S01]  /*d550*/  MOV R126, R43 ;  /* 0x0000002b007e7202 */ /* 0x000fe20000000f00 */
[----:B------:R-:W-:Y:S01]  /*d560*/  FMUL.FTZ R17, R3, R117 ;  /* 0x0000007503117220 */ /* 0x000fe20000410000 */
[----:B----4-:R-:W-:Y:S01]  /*d570*/  F2FP.PACK_AB R128, R145, R146 ;  /* 0x000000929180723e */ /* 0x010fe200000000ff */
[C---:B------:R-:W-:Y:S01]  /*d580*/  FMUL.FTZ R18, R2.reuse, R118 ;  /* 0x0000007602127220 */ /* 0x040fe20000410000 */
[----:B------:R-:W-:Y:S01]  /*d590*/  MOV R127, R40 ;  /* 0x00000028007f7202 */ /* 0x000fe20000000f00 */
[C---:B------:R-:W-:Y:S02]  /*d5a0*/  FMUL.FTZ R19, R2.reuse, R119 ;  /* 0x0000007702137220 */ /* 0x040fe40000410000 */
[C---:B------:R-:W-:Y:S01]  /*d5b0*/  FMUL.FTZ R24, R3.reuse, R108 ;  /* 0x0000006c03187220 */ /* 0x040fe20000410000 */
[----:B------:R-:W3:Y:S01]  /*d5c0*/  MUFU.EX2 R141, R141 ;  /* 0x0000008d008d7308 */ /* 0x000ee20000000800 */
[----:B------:R-:W-:Y:S01]  /*d5d0*/  FMUL.FTZ R25, R3, R109 ;  /* 0x0000006d03197220 */ /* 0x000fe20000410000 */
[----:B------:R-:W-:Y:S01]  /*d5e0*/  LDSM.16.MT88.4 R116, [R246+0x3900] ;  /* 0x00390000f674783b */ /* 0x000fe20000004200 */
[C---:B------:R-:W-:Y:S01]  /*d5f0*/  FMUL.FTZ R26, R2.reuse, R110 ;  /* 0x0000006e021a7220 */ /* 0x040fe20000410000 */
[----:B--2---:R-:W-:Y:S01]  /*d600*/  F2FP.PACK_AB R130, R143, R144 ;  /* 0x000000908f82723e */ /* 0x004fe200000000ff */
[C---:B------:R-:W-:Y:S02]  /*d610*/  FMUL.FTZ R27, R2.reuse, R111 ;  /* 0x0000006f021b7220 */ /* 0x040fe40000410000 */
[C---:B------:R-:W-:Y:S02]  /*d620*/  FMUL.FTZ R33, R3.reuse, R101 ;  /* 0x0000006503217220 */ /* 0x040fe40000410000 */
[C---:B------:R-:W-:Y:S01]  /*d630*/  FMUL.FTZ R34, R2.reuse, R102 ;  /* 0x0000006602227220 */ /* 0x040fe20000410000 */
[----:B------:R-:W-:Y:S01]  /*d640*/  MUFU.EX2 R140, R140 ;  /* 0x0000008c008c7308 */ /* 0x000fe20000000800 */
[C---:B------:R-:W-:Y:S01]  /*d650*/  FMUL.FTZ R35, R2.reuse, R103 ;  /* 0x0000006702237220 */ /* 0x040fe20000410000 */
[----:B------:R-:W-:Y:S01]  /*d660*/  LDSM.16.MT88.4 R108, [R245+0x3900] ;  /* 0x00390000f56c783b */ /* 0x000fe20000004200 */
[C---:B------:R-:W-:Y:S02]  /*d670*/  FMUL.FTZ R40, R3.reuse, R92 ;  /* 0x0000005c03287220 */ /* 0x040fe40000410000 */
[----:B------:R-:W-:Y:S02]  /*d680*/  FMUL.FTZ R41, R3, R93 ;  /* 0x0000005d03297220 */ /* 0x000fe40000410000 */
[C---:B------:R-:W-:Y:S02]  /*d690*/  FMUL.FTZ R42, R2.reuse, R94 ;  /* 0x0000005e022a7220 */ /* 0x040fe40000410000 */
[C---:B------:R-:W-:Y:S01]  /*d6a0*/  FMUL.FTZ R43, R2.reuse, R95 ;  /* 0x0000005f022b7220 */ /* 0x040fe20000410000 */
[----:B------:R-:W2:Y:S01]  /*d6b0*/  MUFU.EX2 R135, R135 ;  /* 0x0000008700877308 */ /* 0x000ea20000000800 */
[C---:B------:R-:W-:Y:S01]  /*d6c0*/  FMUL.FTZ R50, R2.reuse, R86 ;  /* 0x0000005602327220 */ /* 0x040fe20000410000 */
[----:B------:R-:W-:Y:S01]  /*d6d0*/  LDSM.16.MT88.4 R92, [R245+0x5100] ;  /* 0x00510000f55c783b */ /* 0x000fe20000004200 */
[C---:B------:R-:W-:Y:S01]  /*d6e0*/  FMUL.FTZ R51, R2.reuse, R87 ;  /* 0x0000005702337220 */ /* 0x040fe20000410000 */
[----:B---3--:R-:W-:Y:S01]  /*d6f0*/  F2FP.PACK_AB R129, R141, R142 ;  /* 0x0000008e8d81723e */ /* 0x008fe200000000ff */
[C---:B------:R-:W-:Y:S02]  /*d700*/  FMUL.FTZ R56, R3.reuse, R76 ;  /* 0x0000004c03387220 */ /* 0x040fe40000410000 */
[C---:B------:R-:W-:Y:S02]  /*d710*/  FMUL.FTZ R57, R3.reuse, R77 ;  /* 0x0000004d03397220 */ /* 0x040fe40000410000 */
[C---:B------:R-:W-:Y:S01]  /*d720*/  FMUL.FTZ R58, R2.reuse, R78 ;  /* 0x0000004e023a7220 */ /* 0x040fe20000410000 */
[----:B------:R-:W-:Y:S01]  /*d730*/  MUFU.EX2 R152, R152 ;  /* 0x0000009800987308 */ /* 0x000fe20000000800 */
[C---:B------:R-:W-:Y:S02]  /*d740*/  FMUL.FTZ R59, R2.reuse, R79 ;  /* 0x0000004f023b7220 */ /* 0x040fe40000410000 */
[----:B------:R-:W-:Y:S01]  /*d750*/  LDSM.16.MT88.4 R76, [R248+0x900] ;  /* 0x00090000f84c783b */ /* 0x000fe20000004200 */
[C---:B------:R-:W-:Y:S02]  /*d760*/  FMUL.FTZ R64, R3.reuse, R68 ;  /* 0x0000004403407220 */ /* 0x040fe40000410000 */
[----:B------:R-:W-:Y:S02]  /*d770*/  FMUL.FTZ R65, R3, R69 ;  /* 0x0000004503417220 */ /* 0x000fe40000410000 */
[C---:B------:R-:W-:Y:S02]  /*d780*/  FMUL.FTZ R66, R2.reuse, R70 ;  /* 0x0000004602427220 */ /* 0x040fe40000410000 */
[----:B------:R-:W-:Y:S01]  /*d790*/  FMUL.FTZ R67, R2, R71 ;  /* 0x0000004702437220 */ /* 0x000fe20000410000 */
[----:B------:R-:W3:Y:S01]  /*d7a0*/  MUFU.EX2 R157, R157 ;  /* 0x0000009d009d7308 */ /* 0x000ee20000000800 */
[--C-:B------:R-:W-:Y:S01]  /*d7b0*/  FFMA.FTZ R172, R172, c[0x0][0x2d0], -R150.reuse ;  /* 0x0000b400acac7a23 */ /* 0x100fe20000010896 */
[----:B--2---:R-:W-:Y:S01]  /*d7c0*/  F2FP.PACK_AB R131, R135, R140 ;  /* 0x0000008c8783723e */ /* 0x004fe200000000ff */
[----:B------:R-:W-:Y:S02]  /*d7d0*/  FFMA.FTZ R176, R176, c[0x0][0x2d0], -R150 ;  /* 0x0000b400b0b07a23 */ /* 0x000fe40000010896 */
[--C-:B------:R-:W-:Y:S02]  /*d7e0*/  FFMA.FTZ R182, R182, c[0x0][0x2d0], -R148.reuse ;  /* 0x0000b400b6b67a23 */ /* 0x100fe40000010894 */
[--C-:B------:R-:W-:Y:S02]  /*d7f0*/  FFMA.FTZ R186, R186, c[0x0][0x2d0], -R148.reuse ;  /* 0x0000b400baba7a23 */ /* 0x100fe40000010894 */
[C---:B-1----:R-:W-:Y:S01]  /*d800*/  HMMA.16816.F32 R4, R128.reuse, R12, R4 ;  /* 0x0000000c8004723c */ /* 0x042fe20000001804 */
[----:B------:R-:W-:Y:S04]  /*d810*/  MUFU.EX2 R154, R154 ;  /* 0x0000009a009a7308 */ /* 0x000fe80000000800 */
[----:B------:R-:W-:Y:S02]  /*d820*/  FFMA.FTZ R202, R202, c[0x0][0x2d0], -R148 ;  /* 0x0000b400caca7a23 */ /* 0x000fe40000010894 */
[C---:B------:R-:W-:Y:S01]  /*d830*/  FMUL.FTZ R12, R3.reuse, R120 ;  /* 0x00000078030c7220 */ /* 0x040fe20000410000 */
[C---:B------:R-:W-:Y:S01]  /*d840*/  HMMA.16816.F32 R8, R128.reuse, R14, R8 ;  /* 0x0000000e8008723c */ /* 0x040fe20000001808 */
[----:B------:R-:W2:Y:S02]  /*d850*/  LDL.LU R120, [R1+0x20] ;  /* 0x0000200001787983 */ /* 0x000ea40000300800 */
[----:B------:R-:W1:Y:S01]  /*d860*/  MUFU.EX2 R167, R167 ;  /* 0x000000a700a77308 */ /* 0x000e620000000800 */
[----:B------:R-:W-:Y:S01]  /*d870*/  FMUL.FTZ R13, R3, R121 ;  /* 0x00000079030d7220 */ /* 0x000fe20000410000 */
[----:B---3--:R-:W-:Y:S02]  /*d880*/  F2FP.PACK_AB R70, R157, R152 ;  /* 0x000000989d46723e */ /* 0x008fe400000000ff */
[C---:B------:R-:W-:Y:S02]  /*d890*/  FMUL.FTZ R14, R2.reuse, R122 ;  /* 0x0000007a020e7220 */ /* 0x040fe40000410000 */
[----:B------:R-:W-:Y:S03]  /*d8a0*/  FMUL.FTZ R15, R2, R123 ;  /* 0x0000007b020f7220 */ /* 0x000fe60000410000 */
[--C-:B------:R-:W-:Y:S01]  /*d8b0*/  FFMA.FTZ R198, R198, c[0x0][0x2d0], -R150.reuse ;  /* 0x0000b400c6c67a23 */ /* 0x100fe20000010896 */
[----:B------:R-:W-:Y:S01]  /*d8c0*/  MUFU.EX2 R156, R156 ;  /* 0x0000009c009c7308 */ /* 0x000fe20000000800 */
[----:B------:R-:W-:Y:S02]  /*d8d0*/  FFMA.FTZ R200, R200, c[0x0][0x2d0], -R150 ;  /* 0x0000b400c8c87a23 */ /* 0x000fe40000010896 */
[C---:B------:R-:W-:Y:S03]  /*d8e0*/  HMMA.16816.F32 R12, R128.reuse, R20, R12 ;  /* 0x00000014800c723c */ /* 0x040fe6000000180c */
[--C-:B------:R-:W-:Y:S02]  /*d8f0*/  FFMA.FTZ R196, R196, c[0x0][0x2d0], -R148.reuse ;  /* 0x0000b400c4c47a23 */ /* 0x100fe40000010894 */
[----:B------:R-:W-:Y:S02]  /*d900*/  FFMA.FTZ R190, R190, c[0x0][0x2d0], -R148 ;  /* 0x0000b400bebe7a23 */ /* 0x000fe40000010894 */
[C---:B------:R-:W-:Y:S01]  /*d910*/  FMUL.FTZ R20, R3.reuse, R112 ;  /* 0x0000007003147220 */ /* 0x040fe20000410000 */
[C---:B------:R-:W-:Y:S01]  /*d920*/  HMMA.16816.F32 R16, R128.reuse, R22, R16 ;  /* 0x000000168010723c */ /* 0x040fe20000001810 */
[----:B------:R-:W-:Y:S03]  /*d930*/  MUFU.EX2 R183, R183 ;  /* 0x000000b700b77308 */ /* 0x000fe60000000800 */
[----:B------:R-:W-:Y:S01]  /*d940*/  FMUL.FTZ R21, R3, R113 ;  /* 0x0000007103157220 */ /* 0x000fe20000410000 */
[----:B-1----:R-:W-:Y:S01]  /*d950*/  F2FP.PACK_AB R71, R167, R154 ;  /* 0x0000009aa747723e */ /* 0x002fe200000000ff */
[--C-:B------:R-:W-:Y:S02]  /*d960*/  FFMA.FTZ R188, R188, c[0x0][0x2d0], -R150.reuse ;  /* 0x0000b400bcbc7a23 */ /* 0x100fe40000010896 */
[C---:B------:R-:W-:Y:S02]  /*d970*/  FMUL.FTZ R23, R2.reuse, R115 ;  /* 0x0000007302177220 */ /* 0x040fe40000410000 */
[----:B------:R-:W3:Y:S01]  /*d980*/  LDL.LU R115, [R1+0x24] ;  /* 0x0000240001737983 */ /* 0x000ee20000300800 */
[----:B------:R-:W-:Y:S01]  /*d990*/  MUFU.EX2 R158, R158 ;  /* 0x0000009e009e7308 */ /* 0x000fe20000000800 */
[----:B------:R-:W-:Y:S02]  /*d9a0*/  FMUL.FTZ R22, R2, R114 ;  /* 0x0000007202167220 */ /* 0x000fe40000410000 */
[----:B------:R-:W-:Y:S02]  /*d9b0*/  FFMA.FTZ R184, R184, c[0x0][0x2d0], -R150 ;  /* 0x0000b400b8b87a23 */ /* 0x000fe40000010896 */
[--C-:B------:R-:W-:Y:S02]  /*d9c0*/  FFMA.FTZ R180, R180, c[0x0][0x2d0], -R148.reuse ;  /* 0x0000b400b4b47a23 */ /* 0x100fe40000010894 */
[----:B------:R-:W-:Y:S01]  /*d9d0*/  FFMA.FTZ R178, R178, c[0x0][0x2d0], -R148 ;  /* 0x0000b400b2b27a23 */ /* 0x000fe20000010894 */
[C---:B------:R-:W-:Y:S02]  /*d9e0*/  HMMA.16816.F32 R20, R128.reuse, R28, R20 ;  /* 0x0000001c8014723c */ /* 0x040fe40000001814 */
[----:B------:R-:W-:Y:S01]  /*d9f0*/  MUFU.EX2 R185, R185 ;  /* 0x000000b900b97308 */ /* 0x000fe20000000800 */
[--C-:B------:R-:W-:Y:S02]  /*da00*/  FFMA.FTZ R174, R174, c[0x0][0x2d0], -R150.reuse ;  /* 0x0000b400aeae7a23 */ /* 0x100fe40000010896 */
[--C-:B------:R-:W-:Y:S02]  /*da10*/  FFMA.FTZ R199, R199, c[0x0][0x2d0], -R150.reuse ;  /* 0x0000b400c7c77a23 */ /* 0x100fe40000010896 */
[C---:B------:R-:W-:Y:S01]  /*da20*/  FMUL.FTZ R28, R3.reuse, R104 ;  /* 0x00000068031c7220 */ /* 0x040fe20000410000 */
[C---:B------:R-:W-:Y:S04]  /*da30*/  HMMA.16816.F32 R24, R128.reuse, R30, R24 ;  /* 0x0000001e8018723c */ /* 0x040fe80000001818 */
[C---:B------:R-:W-:Y:S01]  /*da40*/  FMUL.FTZ R29, R3.reuse, R105 ;  /* 0x00000069031d7220 */ /* 0x040fe20000410000 */
[----:B------:R-:W-:Y:S01]  /*da50*/  MUFU.EX2 R162, R162 ;  /* 0x000000a200a27308 */ /* 0x000fe20000000800 */
[--C-:B------:R-:W-:Y:S02]  /*da60*/  FFMA.FTZ R104, R32, c[0x0][0x2d0], -R150.reuse ;  /* 0x0000b40020687a23 */ /* 0x100fe40000010896 */
[C---:B------:R-:W-:Y:S04]  /*da70*/  FMUL.FTZ R30, R2.reuse, R106 ;  /* 0x0000006a021e7220 */ /* 0x040fe80000410000 */
[----:B------:R-:W-:Y:S02]  /*da80*/  FMUL.FTZ R31, R2, R107 ;  /* 0x0000006b021f7220 */ /* 0x000fe40000410000 */
[----:B------:R-:W-:Y:S01]  /*da90*/  FMUL.FTZ R32, R3, R100 ;  /* 0x0000006403207220 */ /* 0x000fe20000410000 */
[----:B------:R-:W-:Y:S01]  /*daa0*/  MUFU.EX2 R104, R104 ;  /* 0x0000006800687308 */ /* 0x000fe20000000800 */
[----:B------:R-:W-:Y:S01]  /*dab0*/  LDSM.16.MT88.4 R100, [R246+0x1900] ;  /* 0x00190000f664783b */ /* 0x000fe20000004200 */
[----:B------:R-:W-:Y:S02]  /*dac0*/  FFMA.FTZ R105, R49, c[0x0][0x2d0], -R150 ;  /* 0x0000b40031697a23 */ /* 0x000fe40000010896 */
[C---:B------:R-:W-:Y:S03]  /*dad0*/  HMMA.16816.F32 R28, R128.reuse, R36, R28 ;  /* 0x00000024801c723c */ /* 0x040fe6000000181c */
[C---:B------:R-:W-:Y:S02]  /*dae0*/  FMUL.FTZ R49, R3.reuse, R85 ;  /* 0x0000005503317220 */ /* 0x040fe40000410000 */
[--C-:B------:R-:W-:Y:S01]  /*daf0*/  FFMA.FTZ R106, R48, c[0x0][0x2d0], -R148.reuse ;  /* 0x0000b400306a7a23 */ /* 0x100fe20000010894 */
[----:B------:R-:W1:Y:S01]  /*db00*/  MUFU.EX2 R105, R105 ;  /* 0x0000006900697308 */ /* 0x000e620000000800 */
[C---:B------:R-:W-:Y:S01]  /*db10*/  FMUL.FTZ R36, R3.reuse, R96 ;  /* 0x0000006003247220 */ /* 0x040fe20000410000 */
[C---:B------:R-:W-:Y:S04]  /*db20*/  HMMA.16816.F32 R32, R128.reuse, R38, R32 ;  /* 0x000000268020723c */ /* 0x040fe80000001820 */
[C---:B------:R-:W-:Y:S02]  /*db30*/  FMUL.FTZ R37, R3.reuse, R97 ;  /* 0x0000006103257220 */ /* 0x040fe40000410000 */
[----:B------:R-:W-:Y:S02]  /*db40*/  FMUL.FTZ R48, R3, R84 ;  /* 0x0000005403307220 */ /* 0x000fe40000410000 */
[C---:B------:R-:W-:Y:S01]  /*db50*/  FMUL.FTZ R38, R2.reuse, R98 ;  /* 0x0000006202267220 */ /* 0x040fe20000410000 */
[----:B------:R-:W4:Y:S01]  /*db60*/  LDSM.16.MT88.4 R84, [R244+0x4100] ;  /* 0x00410000f454783b */ /* 0x000f220000004200 */
[----:B------:R-:W-:Y:S02]  /*db70*/  MUFU.EX2 R106, R106 ;  /* 0x0000006a006a7308 */ /* 0x000fe40000000800 */
[----:B------:R-:W-:Y:S02]  /*db80*/  FMUL.FTZ R39, R2, R99 ;  /* 0x0000006302277220 */ /* 0x000fe40000410000 */
[----:B------:R-:W-:Y:S02]  /*db90*/  FFMA.FTZ R107, R160, c[0x0][0x2d0], -R148 ;  /* 0x0000b400a06b7a23 */ /* 0x000fe40000010894 */
[--C-:B------:R-:W-:Y:S01]  /*dba0*/  FFMA.FTZ R160, R187, c[0x0][0x2d0], -R150.reuse ;  /* 0x0000b400bba07a23 */ /* 0x100fe20000010896 */
[----:B------:R-:W-:Y:S01]  /*dbb0*/  LDSM.16.MT88.4 R96, [R244+0x5100] ;  /* 0x00510000f460783b */ /* 0x000fe20000004200 */
[----:B------:R-:W-:Y:S01]  /*dbc0*/  FFMA.FTZ R187, R127, c[0x0][0x2d0], -R150 ;  /* 0x0000b4007fbb7a23 */ /* 0x000fe20000010896 */
[C---:B------:R-:W-:Y:S01]  /*dbd0*/  HMMA.16816.F32 R36, R128.reuse, R44, R36 ;  /* 0x0000002c8024723c */ /* 0x040fe20000001824 */
[----:B------:R-:W5:Y:S02]  /*dbe0*/  MUFU.EX2 R107, R107 ;  /* 0x0000006b006b7308 */ /* 0x000f640000000800 */
[----:B-1----:R-:W-:Y:S01]  /*dbf0*/  F2FP.PACK_AB R68, R105, R104 ;  /* 0x000000686944723e */ /* 0x002fe200000000ff */
[--C-:B------:R-:W-:Y:S02]  /*dc00*/  FFMA.FTZ R197, R197, c[0x0][0x2d0], -R148.reuse ;  /* 0x0000b400c5c57a23 */ /* 0x100fe40000010894 */
[----:B------:R-:W-:Y:S02]  /*dc10*/  FFMA.FTZ R189, R189, c[0x0][0x2d0], -R148 ;  /* 0x0000b400bdbd7a23 */ /* 0x000fe40000010894 */
[C---:B------:R-:W-:Y:S03]  /*dc20*/  HMMA.16816.F32 R40, R128.reuse, R46, R40 ;  /* 0x0000002e8028723c */ /* 0x040fe60000001828 */
[----:B------:R-:W-:Y:S01]  /*dc30*/  MUFU.EX2 R160, R160 ;  /* 0x000000a000a07308 */ /* 0x000fe20000000800 */
[C---:B------:R-:W-:Y:S02]  /*dc40*/  FMUL.FTZ R44, R3.reuse, R88 ;  /* 0x00000058032c7220 */ /* 0x040fe40000410000 */
[----:B------:R-:W-:Y:S02]  /*dc50*/  FMUL.FTZ R45, R3, R89 ;  /* 0x00000059032d7220 */ /* 0x000fe40000410000 */
[C---:B------:R-:W-:Y:S04]  /*dc60*/  FMUL.FTZ R46, R2.reuse, R90 ;  /* 0x0000005a022e7220 */ /* 0x040fe80000410000 */
[C---:B------:R-:W-:Y:S01]  /*dc70*/  FMUL.FTZ R47, R2.reuse, R91 ;  /* 0x0000005b022f7220 */ /* 0x040fe20000410000 */
[----:B------:R-:W1:Y:S01]  /*dc80*/  MUFU.EX2 R187, R187 ;  /* 0x000000bb00bb7308 */ /* 0x000e620000000800 */
[----:B------:R-:W-:Y:S01]  /*dc90*/  LDSM.16.MT88.4 R88, [R244+0x900] ;  /* 0x00090000f458783b */ /* 0x000fe20000004200 */
[--C-:B------:R-:W-:Y:S01]  /*dca0*/  FFMA.FTZ R181, R181, c[0x0][0x2d0], -R150.reuse ;  /* 0x0000b400b5b57a23 */ /* 0x100fe20000010896 */
[----:B-----5:R-:W-:Y:S01]  /*dcb0*/  F2FP.PACK_AB R69, R107, R106 ;  /* 0x0000006a6b45723e */ /* 0x020fe200000000ff */
[----:B------:R-:W-:Y:S02]  /*dcc0*/  FFMA.FTZ R179, R179, c[0x0][0x2d0], -R150 ;  /* 0x0000b400b3b37a23 */ /* 0x000fe40000010896 */
[C---:B------:R-:W-:Y:S03]  /*dcd0*/  HMMA.16816.F32 R44, R128.reuse, R52, R44 ;  /* 0x00000034802c723c */ /* 0x040fe6000000182c */
[--C-:B------:R-:W-:Y:S01]  /*dce0*/  FFMA.FTZ R177, R177, c[0x0][0x2d0], -R148.reuse ;  /* 0x0000b400b1b17a23 */ /* 0x100fe20000010894 */
[----:B------:R-:W5:Y:S01]  /*dcf0*/  MUFU.EX2 R191, R191 ;  /* 0x000000bf00bf7308 */ /* 0x000f620000000800 */
[----:B------:R-:W-:Y:S02]  /*dd00*/  FFMA.FTZ R175, R175, c[0x0][0x2d0], -R148 ;  /* 0x0000b400afaf7a23 */ /* 0x000fe40000010894 */
[C---:B------:R-:W-:Y:S01]  /*dd10*/  FMUL.FTZ R52, R3.reuse, R80 ;  /* 0x0000005003347220 */ /* 0x040fe20000410000 */
[C---:B------:R-:W-:Y:S04]  /*dd20*/  HMMA.16816.F32 R48, R128.reuse, R54, R48 ;  /* 0x000000368030723c */ /* 0x040fe80000001830 */
[----:B------:R-:W-:Y:S02]  /*dd30*/  FMUL.FTZ R53, R3, R81 ;  /* 0x0000005103357220 */ /* 0x000fe40000410000 */
[----:B------:R-:W-:Y:S01]  /*dd40*/  MUFU.EX2 R164, R164 ;  /* 0x000000a400a47308 */ /* 0x000fe20000000800 */
[C---:B------:R-:W-:Y:S02]  /*dd50*/  FMUL.FTZ R54, R2.reuse, R82 ;  /* 0x0000005202367220 */ /* 0x040fe40000410000 */
[C---:B------:R-:W-:Y:S02]  /*dd60*/  FMUL.FTZ R55, R2.reuse, R83 ;  /* 0x0000005302377220 */ /* 0x040fe40000410000 */
[----:B------:R-:W1:Y:S01]  /*dd70*/  LDSM.16.MT88.4 R80, [R246+0x900] ;  /* 0x00090000f650783b */ /* 0x000e620000004200 */
[--C-:B------:R-:W-:Y:S02]  /*dd80*/  FFMA.FTZ R173, R173, c[0x0][0x2d0], -R150.reuse ;  /* 0x0000b400adad7a23 */ /* 0x100fe40000010896 */
[----:B------:R-:W-:Y:S02]  /*dd90*/  FFMA.FTZ R165, R165, c[0x0][0x2d0], -R150 ;  /* 0x0000b400a5a57a23 */ /* 0x000fe40000010896 */
[C---:B------:R-:W-:Y:S01]  /*dda0*/  HMMA.16816.F32 R52, R128.reuse, R60, R52 ;  /* 0x0000003c8034723c */ /* 0x040fe20000001834 */
[----:B------:R-:W-:Y:S02]  /*ddb0*/  MUFU.EX2 R201, R201 ;  /* 0x000000c900c97308 */ /* 0x000fe40000000800 */
[--C-:B------:R-:W-:Y:S02]  /*ddc0*/  FFMA.FTZ R163, R163, c[0x0][0x2d0], -R148.reuse ;  /* 0x0000b400a3a37a23 */ /* 0x100fe40000010894 */
[----:B------:R-:W-:Y:S02]  /*ddd0*/  FFMA.FTZ R161, R161, c[0x0][0x2d0], -R148 ;  /* 0x0000b400a1a17a23 */ /* 0x000fe40000010894 */
        /* <DEDUP_REMOVED lines=8> */
[----:B------:R-:W5:Y:S01]  /*de60*/  LDSM.16.MT88.4 R72, [R245+0x900] ;  /* 0x00090000f548783b */ /* 0x000f620000004200 */
[----:B------:R-:W-:Y:S02]  /*de70*/  FFMA.FTZ R159, R159, c[0x0][0x2d0], -R150 ;  /* 0x0000b4009f9f7a23 */ /* 0x000fe40000010896 */
[--C-:B------:R-:W-:Y:S02]  /*de80*/  FFMA.FTZ R153, R153, c[0x0][0x2d0], -R148.reuse ;  /* 0x0000b40099997a23 */ /* 0x100fe40000010894 */
[C---:B----4-:R-:W-:Y:S03]  /*de90*/  HMMA.16816.F32 R60, R128.reuse, R84, R60 ;  /* 0x00000054803c723c */ /* 0x050fe6000000183c */
[----:B------:R-:W-:Y:S01]  /*dea0*/  FFMA.FTZ R151, R151, c[0x0][0x2d0], -R148 ;  /* 0x0000b40097977a23 */ /* 0x000fe20000010894 */
[----:B------:R-:W-:Y:S01]  /*deb0*/  MUFU.EX2 R172, R172 ;  /* 0x000000ac00ac7308 */ /* 0x000fe20000000800 */
[----:B------:R-:W-:Y:S02]  /*dec0*/  FFMA.FTZ R149, R149, c[0x0][0x2d0], -R150 ;  /* 0x0000b40095957a23 */ /* 0x000fe40000010896 */
[----:B------:R-:W-:Y:S01]  /*ded0*/  FFMA.FTZ R134, R134, c[0x0][0x2d0], -R148 ;  /* 0x0000b40086867a23 */ /* 0x000fe20000010894 */
[----:B------:R-:W-:Y:S01]  /*dee0*/  HMMA.16816.F32 R64, R128, R86, R64 ;  /* 0x000000568040723c */ /* 0x000fe20000001840 */
[----:B------:R-:W4:Y:S05]  /*def0*/  LDSM.16.MT88.4 R84, [R248+0x4900] ;  /* 0x00490000f854783b */ /* 0x000f2a0000004200 */
[----:B------:R-:W-:Y:S02]  /*df00*/  MUFU.EX2 R176, R176 ;  /* 0x000000b000b07308 */ /* 0x000fe40000000800 */
[C---:B------:R-:W-:Y:S08]  /*df10*/  HMMA.16816.F32 R4, R68.reuse, R76, R4 ;  /* 0x0000004c4404723c */ /* 0x040ff00000001804 */
[C---:B------:R-:W-:Y:S01]  /*df20*/  HMMA.16816.F32 R8, R68.reuse, R78, R8 ;  /* 0x0000004e4408723c */ /* 0x040fe20000001808 */
[----:B------:R-:W4:Y:S01]  /*df30*/  LDSM.16.MT88.4 R76, [R246+0x4900] ;  /* 0x00490000f64c783b */ /* 0x000f220000004200 */
[----:B------:R-:W-:Y:S06]  /*df40*/  MUFU.EX2 R182, R182 ;  /* 0x000000b600b67308 */ /* 0x000fec0000000800 */
[C---:B-1----:R-:W-:Y:S04]  /*df50*/  HMMA.16816.F32 R12, R68.reuse, R80, R12 ;  /* 0x00000050440c723c */ /* 0x042fe8000000180c */
[----:B------:R-:W-:Y:S04]  /*df60*/  MUFU.EX2 R186, R186 ;  /* 0x000000ba00ba7308 */ /* 0x000fe80000000800 */
[C---:B------:R-:W-:Y:S01]  /*df70*/  HMMA.16816.F32 R16, R68.reuse, R82, R16 ;  /* 0x000000524410723c */ /* 0x040fe20000001810 */
[----:B------:R-:W-:Y:S05]  /*df80*/  LDSM.16.MT88.4 R80, [R244+0x4900] ;  /* 0x00490000f450783b */ /* 0x000fea0000004200 */
[----:B------:R-:W-:Y:S02]  /*df90*/  MUFU.EX2 R202, R202 ;  /* 0x000000ca00ca7308 */ /* 0x000fe40000000800 */
[C---:B-----5:R-:W-:Y:S08]  /*dfa0*/  HMMA.16816.F32 R20, R68.reuse, R72, R20 ;  /* 0x000000484414723c */ /* 0x060ff00000001814 */
[C---:B------:R-:W-:Y:S01]  /*dfb0*/  HMMA.16816.F32 R24, R68.reuse, R74, R24 ;  /* 0x0000004a4418723c */ /* 0x040fe20000001818 */
[----:B------:R-:W1:Y:S01]  /*dfc0*/  LDSM.16.MT88.4 R72, [R245+0x4900] ;  /* 0x00490000f548783b */ /* 0x000e620000004200 */
[----:B------:R-:W-:Y:S06]  /*dfd0*/  MUFU.EX2 R198, R198 ;  /* 0x000000c600c67308 */ /* 0x000fec0000000800 */
[C---:B------:R-:W-:Y:S04]  /*dfe0*/  HMMA.16816.F32 R28, R68.reuse, R88, R28 ;  /* 0x00000058441c723c */ /* 0x040fe8000000181c */
[----:B------:R-:W-:Y:S04]  /*dff0*/  MUFU.EX2 R200, R200 ;  /* 0x000000c800c87308 */ /* 0x000fe80000000800 */
[C---:B------:R-:W-:Y:S01]  /*e000*/  HMMA.16816.F32 R32, R68.reuse, R90, R32 ;  /* 0x0000005a4420723c */ /* 0x040fe20000001820 */
[----:B------:R-:W-:Y:S05]  /*e010*/  LDSM.16.MT88.4 R88, [R246+0x5100] ;  /* 0x00510000f658783b */ /* 0x000fea0000004200 */
[----:B------:R-:W-:Y:S02]  /*e020*/  MUFU.EX2 R196, R196 ;  /* 0x000000c400c47308 */ /* 0x000fe40000000800 */
[C---:B----4-:R-:W-:Y:S08]  /*e030*/  HMMA.16816.F32 R36, R68.reuse, R84, R36 ;  /* 0x000000544424723c */ /* 0x050ff00000001824 */
[C---:B------:R-:W-:Y:S01]  /*e040*/  HMMA.16816.F32 R40, R68.reuse, R86, R40 ;  /* 0x000000564428723c */ /* 0x040fe20000001828 */
[----:B------:R-:W-:Y:S01]  /*e050*/  LDSM.16.MT88.4 R84, [R244+0x1100] ;  /* 0x00110000f454783b */ /* 0x000fe20000004200 */
[----:B------:R-:W-:Y:S06]  /*e060*/  MUFU.EX2 R190, R190 ;  /* 0x000000be00be7308 */ /* 0x000fec0000000800 */
[C---:B------:R-:W-:Y:S04]  /*e070*/  HMMA.16816.F32 R44, R68.reuse, R76, R44 ;  /* 0x0000004c442c723c */ /* 0x040fe8000000182c */
[----:B------:R-:W-:Y:S04]  /*e080*/  MUFU.EX2 R188, R188 ;  /* 0x000000bc00bc7308 */ /* 0x000fe80000000800 */
[C---:B------:R-:W-:Y:S01]  /*e090*/  HMMA.16816.F32 R48, R68.reuse, R78, R48 ;  /* 0x0000004e4430723c */ /* 0x040fe20000001830 */
[----:B------:R-:W4:Y:S05]  /*e0a0*/  LDSM.16.MT88.4 R76, [R248+0x1100] ;  /* 0x00110000f84c783b */ /* 0x000f2a0000004200 */
[----:B------:R-:W-:Y:S02]  /*e0b0*/  MUFU.EX2 R184, R184 ;  /* 0x000000b800b87308 */ /* 0x000fe40000000800 */
[C---:B-1----:R-:W-:Y:S08]  /*e0c0*/  HMMA.16816.F32 R52, R68.reuse, R72, R52 ;  /* 0x000000484434723c */ /* 0x042ff00000001834 */
[C---:B------:R-:W-:Y:S01]  /*e0d0*/  HMMA.16816.F32 R56, R68.reuse, R74, R56 ;  /* 0x0000004a4438723c */ /* 0x040fe20000001838 */
[----:B------:R-:W1:Y:S01]  /*e0e0*/  LDSM.16.MT88.4 R72, [R246+0x1100] ;  /* 0x00110000f648783b */ /* 0x000e620000004200 */
[----:B------:R-:W-:Y:S02]  /*e0f0*/  MUFU.EX2 R180, R180 ;  /* 0x000000b400b47308 */ /* 0x000fe40000000800 */
[----:B--2---:R-:W-:Y:S04]  /*e100*/  FFMA.FTZ R146, R3, R120, R146 ;  /* 0x0000007803927223 */ /* 0x004fe80000010092 */
[C---:B------:R-:W-:Y:S04]  /*e110*/  HMMA.16816.F32 R60, R68.reuse, R80, R60 ;  /* 0x00000050443c723c */ /* 0x040fe8000000183c */
[----:B------:R-:W-:Y:S01]  /*e120*/  MUFU.EX2 R178, R178 ;  /* 0x000000b200b27308 */ /* 0x000fe20000000800 */
[----:B------:R-:W-:Y:S03]  /*e130*/  FADD.FTZ R145, R145, R146 ;  /* 0x0000009291917221 */ /* 0x000fe60000010000 */
[----:B------:R-:W-:Y:S01]  /*e140*/  HMMA.16816.F32 R64, R68, R82, R64 ;  /* 0x000000524440723c */ /* 0x000fe20000001840 */
[----:B------:R-:W2:Y:S03]  /*e150*/  LDSM.16.MT88.4 R80, [R245+0x1100] ;  /* 0x00110000f550783b */ /* 0x000ea60000004200 */
[----:B------:R-:W-:Y:S02]  /*e160*/  FADD.FTZ R144, R144, R145 ;  /* 0x0000009190907221 */ /* 0x000fe40000010000 */
[----:B------:R-:W-:Y:S01]  /*e170*/  MUFU.EX2 R174, R174 ;  /* 0x000000ae00ae7308 */ /* 0x000fe20000000800 */
[----:B------:R-:W-:Y:S01]  /*e180*/  F2FP.PACK_AB R68, R183, R156 ;  /* 0x0000009cb744723e */ /* 0x000fe200000000ff */
[----:B------:R-:W-:Y:S01]  /*e190*/  FADD.FTZ R143, R143, R144 ;  /* 0x000000908f8f7221 */ /* 0x000fe20000010000 */
[----:B------:R-:W-:Y:S03]  /*e1a0*/  F2FP.PACK_AB R69, R185, R158 ;  /* 0x0000009eb945723e */ /* 0x000fe600000000ff */
[----:B------:R-:W-:Y:S01]  /*e1b0*/  F2FP.PACK_AB R70, R187, R160 ;  /* 0x000000a0bb46723e */ /* 0x000fe200000000ff */
[----:B------:R-:W-:Y:S01]  /*e1c0*/  FADD.FTZ R104, R104, R143 ;  /* 0x0000008f68687221 */ /* 0x000fe20000010000 */
[----:B------:R-:W-:Y:S02]  /*e1d0*/  F2FP.PACK_AB R71, R191, R162 ;  /* 0x000000a2bf47723e */ /* 0x000fe400000000ff */
[----:B------:R-:W-:Y:S01]  /*e1e0*/  MUFU.EX2 R199, R199 ;  /* 0x000000c700c77308 */ /* 0x000fe20000000800 */
[----:B------:R-:W-:Y:S04]  /*e1f0*/  FADD.FTZ R105, R105, R104 ;  /* 0x0000006869697221 */ /* 0x000fe80000010000 */
[C---:B----4-:R-:W-:Y:S03]  /*e200*/  HMMA.16816.F32 R4, R68.reuse, R76, R4 ;  /* 0x0000004c4404723c */ /* 0x050fe60000001804 */
[----:B---3--:R-:W-:Y:S02]  /*e210*/  FFMA.FTZ R142, R2, R115, R142 ;  /* 0x00000073028e7223 */ /* 0x008fe4000001008e */
[----:B------:R-:W-:Y:S01]  /*e220*/  MUFU.EX2 R197, R197 ;  /* 0x000000c500c57308 */ /* 0x000fe20000000800 */
[----:B------:R-:W-:Y:S02]  /*e230*/  FADD.FTZ R152, R152, R105 ;  /* 0x0000006998987221 */ /* 0x000fe40000010000 */
[C---:B------:R-:W-:Y:S01]  /*e240*/  HMMA.16816.F32 R8, R68.reuse, R78, R8 ;  /* 0x0000004e4408723c */ /* 0x040fe20000001808 */
[----:B------:R-:W3:Y:S03]  /*e250*/  LDSM.16.MT88.4 R76, [R248+0x5100] ;  /* 0x00510000f84c783b */ /* 0x000ee60000004200 */
[----:B------:R-:W-:Y:S02]  /*e260*/  FADD.FTZ R157, R157, R152 ;  /* 0x000000989d9d7221 */ /* 0x000fe40000010000 */
[----:B------:R-:W-:Y:S01]  /*e270*/  FADD.FTZ R141, R141, R142 ;  /* 0x0000008e8d8d7221 */ /* 0x000fe20000010000 */
[----:B------:R-:W-:Y:S01]  /*e280*/  MUFU.EX2 R189, R189 ;  /* 0x000000bd00bd7308 */ /* 0x000fe20000000800 */
[C---:B-1----:R-:W-:Y:S04]  /*e290*/  HMMA.16816.F32 R12, R68.reuse, R72, R12 ;  /* 0x00000048440c723c */ /* 0x042fe8000000180c */
[----:B------:R-:W-:Y:S02]  /*e2a0*/  FADD.FTZ R156, R156, R157 ;  /* 0x0000009d9c9c7221 */ /* 0x000fe40000010000 */
[----:B------:R-:W-:Y:S02]  /*e2b0*/  FADD.FTZ R140, R140, R141 ;  /* 0x0000008d8c8c7221 */ /* 0x000fe40000010000 */
[C---:B------:R-:W-:Y:S01]  /*e2c0*/  HMMA.16816.F32 R16, R68.reuse, R74, R16 ;  /* 0x0000004a4410723c */ /* 0x040fe20000001810 */
[----:B------:R-:W1:Y:S01]  /*e2d0*/  LDSM.16.MT88.4 R72, [R248+0x1900] ;  /* 0x00190000f848783b */ /* 0x000e620000004200 */
[----:B------:R-:W-:Y:S02]  /*e2e0*/  MUFU.EX2 R181, R181 ;  /* 0x000000b500b57308 */ /* 0x000fe40000000800 */
[----:B------:R-:W-:Y:S02]  /*e2f0*/  FADD.FTZ R183, R183, R156 ;  /* 0x0000009cb7b77221 */ /* 0x000fe40000010000 */
[----:B------:R-:W-:Y:S02]  /*e300*/  FADD.FTZ R135, R135, R140 ;  /* 0x0000008c87877221 */ /* 0x000fe40000010000 */
[C---:B--2---:R-:W-:Y:S04]  /*e310*/  HMMA.16816.F32 R20, R68.reuse, R80, R20 ;  /* 0x000000504414723c */ /* 0x044fe80000001814 */
[----:B------:R-:W-:Y:S01]  /*e320*/  MUFU.EX2 R179, R179 ;  /* 0x000000b300b37308 */ /* 0x000fe20000000800 */
[----:B------:R-:W-:Y:S02]  /*e330*/  FADD.FTZ R160, R160, R183 ;  /* 0x000000b7a0a07221 */ /* 0x000fe40000010000 */
[----:B------:R-:W-:Y:S01]  /*e340*/  FADD.FTZ R106, R106, R135 ;  /* 0x000000876a6a7221 */ /* 0x000fe20000010000 */
[C---:B------:R-:W-:Y:S01]  /*e350*/  HMMA.16816.F32 R24, R68.reuse, R82, R24 ;  /* 0x000000524418723c */ /* 0x040fe20000001818 */
[----:B------:R-:W2:Y:S03]  /*e360*/  LDSM.16.MT88.4 R80, [R245+0x1900] ;  /* 0x00190000f550783b */ /* 0x000ea60000004200 */
[----:B------:R-:W-:Y:S01]  /*e370*/  FADD.FTZ R187, R187, R160 ;  /* 0x000000a0bbbb7221 */ /* 0x000fe20000010000 */
[----:B------:R-:W-:Y:S01]  /*e380*/  MOV R135, R132 ;  /* 0x0000008400877202 */ /* 0x000fe20000000f00 */
[----:B------:R-:W-:Y:S01]  /*e390*/  MUFU.EX2 R177, R177 ;  /* 0x000000b100b17308 */ /* 0x000fe20000000800 */
[----:B------:R-:W-:Y:S01]  /*e3a0*/  FADD.FTZ R107, R107, R106 ;  /* 0x0000006a6b6b7221 */ /* 0x000fe20000010000 */
[C---:B------:R-:W-:Y:S04]  /*e3b0*/  HMMA.16816.F32 R28, R68.reuse, R84, R28 ;  /* 0x00000054441c723c */ /* 0x040fe8000000181c */
[----:B------:R-:W-:Y:S04]  /*e3c0*/  FADD.FTZ R154, R154, R107 ;  /* 0x0000006b9a9a7221 */ /* 0x000fe80000010000 */
[C---:B------:R-:W-:Y:S01]  /*e3d0*/  HMMA.16816.F32 R32, R68.reuse, R86, R32 ;  /* 0x000000564420723c */ /* 0x040fe20000001820 */
[----:B------:R-:W-:Y:S01]  /*e3e0*/  LDSM.16.MT88.4 R84, [R246+0x5900] ;  /* 0x00590000f654783b */ /* 0x000fe20000004200 */
[----:B------:R-:W-:Y:S02]  /*e3f0*/  MUFU.EX2 R175, R175 ;  /* 0x000000af00af7308 */ /* 0x000fe40000000800 */
[----:B------:R-:W-:Y:S04]  /*e400*/  FADD.FTZ R167, R167, R154 ;  /* 0x0000009aa7a77221 */ /* 0x000fe80000010000 */
[C---:B---3--:R-:W-:Y:S04]  /*e410*/  HMMA.16816.F32 R36, R68.reuse, R76, R36 ;  /* 0x0000004c4424723c */ /* 0x048fe80000001824 */
[----:B------:R-:W-:Y:S01]  /*e420*/  MUFU.EX2 R173, R173 ;  /* 0x000000ad00ad7308 */ /* 0x000fe20000000800 */
[----:B------:R-:W-:Y:S03]  /*e430*/  FADD.FTZ R158, R158, R167 ;  /* 0x000000a79e9e7221 */ /* 0x000fe60000010000 */
[C---:B------:R-:W-:Y:S01]  /*e440*/  HMMA.16816.F32 R40, R68.reuse, R78, R40 ;  /* 0x0000004e4428723c */ /* 0x040fe20000001828 */
[----:B------:R-:W3:Y:S03]  /*e450*/  LDSM.16.MT88.4 R76, [R244+0x1900] ;  /* 0x00190000f44c783b */ /* 0x000ee60000004200 */
[----:B------:R-:W-:Y:S02]  /*e460*/  FADD.FTZ R185, R185, R158 ;  /* 0x0000009eb9b97221 */ /* 0x000fe40000010000 */
[----:B------:R-:W-:Y:S02]  /*e470*/  MUFU.EX2 R165, R165 ;  /* 0x000000a500a57308 */ /* 0x000fe40000000800 */
[C---:B------:R-:W-:Y:S04]  /*e480*/  HMMA.16816.F32 R44, R68.reuse, R88, R44 ;  /* 0x00000058442c723c */ /* 0x040fe8000000182c */
[----:B------:R-:W-:Y:S03]  /*e490*/  FADD.FTZ R162, R162, R185 ;  /* 0x000000b9a2a27221 */ /* 0x000fe60000010000 */
[----:B------:R-:W-:Y:S01]  /*e4a0*/  FFMA.FTZ R88, R125, c[0x0][0x2d0], -R150 ;  /* 0x0000b4007d587a23 */ /* 0x000fe20000010896 */
[C---:B------:R-:W-:Y:S01]  /*e4b0*/  HMMA.16816.F32 R48, R68.reuse, R90, R48 ;  /* 0x0000005a4430723c */ /* 0x040fe20000001830 */
[----:B------:R-:W-:Y:S03]  /*e4c0*/  MUFU.EX2 R163, R163 ;  /* 0x000000a300a37308 */ /* 0x000fe60000000800 */
[--C-:B------:R-:W-:Y:S02]  /*e4d0*/  FFMA.FTZ R89, R124, c[0x0][0x2d0], -R148.reuse ;  /* 0x0000b4007c597a23 */ /* 0x100fe40000010894 */
[----:B------:R-:W-:Y:S02]  /*e4e0*/  FFMA.FTZ R148, R133, c[0x0][0x2d0], -R148 ;  /* 0x0000b40085947a23 */ /* 0x000fe40000010894 */
[C---:B------:R-:W-:Y:S03]  /*e4f0*/  HMMA.16816.F32 R52, R68.reuse, R92, R52 ;  /* 0x0000005c4434723c */ /* 0x040fe60000001834 */
[----:B------:R-:W4:Y:S01]  /*e500*/  MUFU.EX2 R114, R88 ;  /* 0x0000005800727308 */ /* 0x000f220000000800 */
[--C-:B------:R-:W-:Y:S02]  /*e510*/  FFMA.FTZ R90, R126, c[0x0][0x2d0], -R150.reuse ;  /* 0x0000b4007e5a7a23 */ /* 0x100fe40000010896 */
[----:B------:R-:W-:Y:S01]  /*e520*/  LDSM.16.MT88.4 R124, [R248+0x3900] ;  /* 0x00390000f87c783b */ /* 0x000fe20000004200 */
[----:B------:R-:W-:Y:S01]  /*e530*/  FFMA.FTZ R150, R147, c[0x0][0x2d0], -R150 ;  /* 0x0000b40093967a23 */ /* 0x000fe20000010896 */
[C---:B------:R-:W-:Y:S04]  /*e540*/  HMMA.16816.F32 R56, R68.reuse, R94, R56 ;  /* 0x0000005e4438723c */ /* 0x040fe80000001838 */
[----:B------:R-:W-:Y:S01]  /*e550*/  FADD.FTZ R191, R191, R162 ;  /* 0x000000a2bfbf7221 */ /* 0x000fe20000010000 */
[----:B------:R-:W5:Y:S01]  /*e560*/  MUFU.EX2 R112, R90 ;  /* 0x0000005a00707308 */ /* 0x000f620000000800 */
[----:B------:R-:W-:Y:S02]  /*e570*/  LDSM.16.MT88.4 R92, [R245+0x6100] ;  /* 0x00610000f55c783b */ /* 0x000fe40000004200 */
[C---:B------:R-:W-:Y:S07]  /*e580*/  HMMA.16816.F32 R60, R68.reuse, R96, R60 ;  /* 0x00000060443c723c */ /* 0x040fee000000183c */
[----:B------:R2:W2:Y:S01]  /*e590*/  MUFU.EX2 R113, R89 ;  /* 0x0000005900717308 */ /* 0x0004a20000000800 */
[----:B------:R-:W-:Y:S01]  /*e5a0*/  HMMA.16816.F32 R64, R68, R98, R64 ;  /* 0x000000624440723c */ /* 0x000fe20000001840 */
[----:B------:R-:W-:Y:S03]  /*e5b0*/  LDSM.16.MT88.4 R96, [R246+0x2900] ;  /* 0x00290000f660783b */ /* 0x000fe60000004200 */
[----:B----4-:R-:W-:Y:S03]  /*e5c0*/  MOV R147, R114 ;  /* 0x0000007200937202 */ /* 0x010fe60000000f00 */
[----:B------:R-:W-:Y:S01]  /*e5d0*/  F2FP.PACK_AB R68, R201, R164 ;  /* 0x000000a4c944723e */ /* 0x000fe200000000ff */
[----:B------:R-:W-:Y:S01]  /*e5e0*/  FADD.FTZ R164, R164, R187 ;  /* 0x000000bba4a47221 */ /* 0x000fe20000010000 */
[----:B------:R-:W-:Y:S01]  /*e5f0*/  F2FP.PACK_AB R69, R203, R166 ;  /* 0x000000a6cb45723e */ /* 0x000fe200000000ff */
[----:B------:R-:W-:Y:S02]  /*e600*/  MUFU.EX2 R150, R150 ;  /* 0x0000009600967308 */ /* 0x000fe40000000800 */
[----:B------:R-:W-:Y:S01]  /*e610*/  F2FP.PACK_AB R70, R176, R172 ;  /* 0x000000acb046723e */ /* 0x000fe200000000ff */
[----:B------:R-:W-:Y:S01]  /*e620*/  FADD.FTZ R201, R201, R164 ;  /* 0x000000a4c9c97221 */ /* 0x000fe20000010000 */
[----:B------:R-:W-:Y:S01]  /*e630*/  F2FP.PACK_AB R71, R186, R182 ;  /* 0x000000b6ba47723e */ /* 0x000fe200000000ff */
[----:B------:R-:W-:Y:S02]  /*e640*/  FADD.FTZ R166, R166, R191 ;  /* 0x000000bfa6a67221 */ /* 0x000fe40000010000 */
[----:B------:R-:W-:Y:S02]  /*e650*/  FADD.FTZ R201, R172, R201 ;  /* 0x000000c9acc97221 */ /* 0x000fe40000010000 */
[----:B------:R-:W-:Y:S01]  /*e660*/  FADD.FTZ R203, R203, R166 ;  /* 0x000000a6cbcb7221 */ /* 0x000fe20000010000 */
[----:B------:R-:W-:Y:S01]  /*e670*/  MUFU.EX2 R133, R148 ;  /* 0x0000009400857308 */ /* 0x000fe20000000800 */
[C---:B-1----:R-:W-:Y:S01]  /*e680*/  HMMA.16816.F32 R4, R68.reuse, R72, R4 ;  /* 0x000000484404723c */ /* 0x042fe20000001804 */
[----:B--2---:R-:W-:Y:S02]  /*e690*/  LDSM.16.MT88.4 R88, [R246+0x6100] ;  /* 0x00610000f658783b */ /* 0x004fe40000004200 */
[----:B------:R-:W-:Y:S02]  /*e6a0*/  FADD.FTZ R176, R176, R201 ;  /* 0x000000c9b0b07221 */ /* 0x000fe40000010000 */
[----:B------:R-:W-:Y:S03]  /*e6b0*/  FADD.FTZ R203, R182, R203 ;  /* 0x000000cbb6cb7221 */ /* 0x000fe60000010000 */
[C---:B------:R-:W-:Y:S01]  /*e6c0*/  HMMA.16816.F32 R8, R68.reuse, R74, R8 ;  /* 0x0000004a4408723c */ /* 0x040fe20000001808 */
[----:B------:R-:W1:Y:S01]  /*e6d0*/  MUFU.EX2 R161, R161 ;  /* 0x000000a100a17308 */ /* 0x000e620000000800 */
[----:B------:R-:W2:Y:S02]  /*e6e0*/  LDSM.16.MT88.4 R72, [R248+0x5900] ;  /* 0x00590000f848783b */ /* 0x000ea40000004200 */
[----:B------:R-:W-:Y:S04]  /*e6f0*/  FADD.FTZ R186, R186, R203 ;  /* 0x000000cbbaba7221 */ /* 0x000fe80000010000 */
[C---:B------:R-:W-:Y:S03]  /*e700*/  HMMA.16816.F32 R12, R68.reuse, R100, R12 ;  /* 0x00000064440c723c */ /* 0x040fe6000000180c */
[----:B------:R-:W-:Y:S05]  /*e710*/  MUFU.EX2 R155, R155 ;  /* 0x0000009b009b7308 */ /* 0x000fea0000000800 */
[C---:B------:R-:W-:Y:S01]  /*e720*/  HMMA.16816.F32 R16, R68.reuse, R102, R16 ;  /* 0x000000664410723c */ /* 0x040fe20000001810 */
[----:B------:R-:W-:Y:S04]  /*e730*/  LDSM.16.MT88.4 R100, [R244+0x3900] ;  /* 0x00390000f464783b */ /* 0x000fe80000004200 */
[----:B------:R-:W4:Y:S03]  /*e740*/  MUFU.EX2 R159, R159 ;  /* 0x0000009f009f7308 */ /* 0x000f260000000800 */
[C---:B------:R-:W-:Y:S07]  /*e750*/  HMMA.16816.F32 R20, R68.reuse, R80, R20 ;  /* 0x000000504414723c */ /* 0x040fee0000001814 */
[----:B------:R-:W-:Y:S01]  /*e760*/  MUFU.EX2 R153, R153 ;  /* 0x0000009900997308 */ /* 0x000fe20000000800 */
[C---:B------:R-:W-:Y:S01]  /*e770*/  HMMA.16816.F32 R24, R68.reuse, R82, R24 ;  /* 0x000000524418723c */ /* 0x040fe20000001818 */
[----:B------:R-:W1:Y:S07]  /*e780*/  LDSM.16.MT88.4 R80, [R245+0x5900] ;  /* 0x00590000f550783b */ /* 0x000e6e0000004200 */
[C---:B---3--:R-:W-:Y:S01]  /*e790*/  HMMA.16816.F32 R28, R68.reuse, R76, R28 ;  /* 0x0000004c441c723c */ /* 0x048fe2000000181c */
[----:B------:R-:W3:Y:S07]  /*e7a0*/  MUFU.EX2 R151, R151 ;  /* 0x0000009700977308 */ /* 0x000eee0000000800 */
[C---:B------:R-:W-:Y:S01]  /*e7b0*/  HMMA.16816.F32 R32, R68.reuse, R78, R32 ;  /* 0x0000004e4420723c */ /* 0x040fe20000001820 */
[----:B------:R-:W3:Y:S02]  /*e7c0*/  LDSM.16.MT88.4 R76, [R244+0x5900] ;  /* 0x00590000f44c783b */ /* 0x000ee40000004200 */
[----:B------:R-:W1:Y:S05]  /*e7d0*/  MUFU.EX2 R149, R149 ;  /* 0x0000009500957308 */ /* 0x000e6a0000000800 */
[C---:B--2---:R-:W-:Y:S05]  /*e7e0*/  HMMA.16816.F32 R36, R68.reuse, R72, R36 ;  /* 0x000000484424723c */ /* 0x044fea0000001824 */
[----:B------:R-:W2:Y:S03]  /*e7f0*/  MUFU.EX2 R134, R134 ;  /* 0x0000008600867308 */ /* 0x000ea60000000800 */
[C---:B------:R-:W-:Y:S01]  /*e800*/  HMMA.16816.F32 R40, R68.reuse, R74, R40 ;  /* 0x0000004a4428723c */ /* 0x040fe20000001828 */
[----:B------:R-:W2:Y:S07]  /*e810*/  LDSM.16.MT88.4 R72, [R248+0x2100] ;  /* 0x00210000f848783b */ /* 0x000eae0000004200 */
[C---:B------:R-:W-:Y:S08]  /*e820*/  HMMA.16816.F32 R44, R68.reuse, R84, R44 ;  /* 0x00000054442c723c */ /* 0x040ff0000000182c */
[C---:B------:R-:W-:Y:S01]  /*e830*/  HMMA.16816.F32 R48, R68.reuse, R86, R48 ;  /* 0x000000564430723c */ /* 0x040fe20000001830 */
[----:B------:R-:W2:Y:S07]  /*e840*/  LDSM.16.MT88.4 R84, [R246+0x2100] ;  /* 0x00210000f654783b */ /* 0x000eae0000004200 */
[C---:B-1----:R-:W-:Y:S08]  /*e850*/  HMMA.16816.F32 R52, R68.reuse, R80, R52 ;  /* 0x000000504434723c */ /* 0x042ff00000001834 */
[C---:B------:R-:W-:Y:S01]  /*e860*/  HMMA.16816.F32 R56, R68.reuse, R82, R56 ;  /* 0x000000524438723c */ /* 0x040fe20000001838 */
[----:B------:R-:W1:Y:S07]  /*e870*/  LDSM.16.MT88.4 R80, [R245+0x2100] ;  /* 0x00210000f550783b */ /* 0x000e6e0000004200 */
[C---:B---3--:R-:W-:Y:S08]  /*e880*/  HMMA.16816.F32 R60, R68.reuse, R76, R60 ;  /* 0x0000004c443c723c */ /* 0x048ff0000000183c */
[----:B------:R-:W-:Y:S01]  /*e890*/  HMMA.16816.F32 R64, R68, R78, R64 ;  /* 0x0000004e4440723c */ /* 0x000fe20000001840 */
[----:B------:R-:W3:Y:S06]  /*e8a0*/  LDSM.16.MT88.4 R76, [R244+0x2100] ;  /* 0x00210000f44c783b */ /* 0x000eec0000004200 */
[----:B-----5:R-:W-:Y:S02]  /*e8b0*/  F2FP.PACK_AB R68, R114, R112 ;  /* 0x000000707244723e */ /* 0x020fe400000000ff */
[----:B------:R-:W-:Y:S03]  /*e8c0*/  F2FP.PACK_AB R69, R202, R113 ;  /* 0x00000071ca45723e */ /* 0x000fe600000000ff */
[----:B------:R-:W-:Y:S02]  /*e8d0*/  F2FP.PACK_AB R70, R200, R198 ;  /* 0x000000c6c846723e */ /* 0x000fe400000000ff */
[----:B------:R-:W-:Y:S07]  /*e8e0*/  F2FP.PACK_AB R71, R190, R196 ;  /* 0x000000c4be47723e */ /* 0x000fee00000000ff */
[C---:B--2---:R-:W-:Y:S08]  /*e8f0*/  HMMA.16816.F32 R4, R68.reuse, R72, R4 ;  /* 0x000000484404723c */ /* 0x044ff00000001804 */
[C---:B------:R-:W-:Y:S01]  /*e900*/  HMMA.16816.F32 R8, R68.reuse, R74, R8 ;  /* 0x0000004a4408723c */ /* 0x040fe20000001808 */
[----:B------:R-:W2:Y:S07]  /*e910*/  LDSM.16.MT88.4 R72, [R248+0x6100] ;  /* 0x00610000f848783b */ /* 0x000eae0000004200 */
[C---:B------:R-:W-:Y:S08]  /*e920*/  HMMA.16816.F32 R12, R68.reuse, R84, R12 ;  /* 0x00000054440c723c */ /* 0x040ff0000000180c */
[C---:B------:R-:W-:Y:S01]  /*e930*/  HMMA.16816.F32 R16, R68.reuse, R86, R16 ;  /* 0x000000564410723c */ /* 0x040fe20000001810 */
[----:B------:R-:W5:Y:S07]  /*e940*/  LDSM.16.MT88.4 R84, [R244+0x6100] ;  /* 0x00610000f454783b */ /* 0x000f6e0000004200 */
[C---:B-1----:R-:W-:Y:S08]  /*e950*/  HMMA.16816.F32 R20, R68.reuse, R80, R20 ;  /* 0x000000504414723c */ /* 0x042ff00000001814 */
        /* <DEDUP_REMOVED lines=21> */
[C---:B-1----:R-:W-:Y:S08]  /*eab0*/  HMMA.16816.F32 R4, R68.reuse, R80, R4 ;  /* 0x000000504404723c */ /* 0x042ff00000001804 */
[C---:B------:R-:W-:Y:S01]  /*eac0*/  HMMA.16816.F32 R8, R68.reuse, R82, R8 ;  /* 0x000000524408723c */ /* 0x040fe20000001808 */
[----:B------:R-:W1:Y:S07]  /*ead0*/  LDSM.16.MT88.4 R80, [R248+0x6900] ;  /* 0x00690000f850783b */ /* 0x000e6e0000004200 */
[C---:B------:R-:W-:Y:S08]  /*eae0*/  HMMA.16816.F32 R12, R68.reuse, R96, R12 ;  /* 0x00000060440c723c */ /* 0x040ff0000000180c */
[C---:B------:R-:W-:Y:S01]  /*eaf0*/  HMMA.16816.F32 R16, R68.reuse, R98, R16 ;  /* 0x000000624410723c */ /* 0x040fe20000001810 */
[----:B------:R-:W-:Y:S07]  /*eb00*/  LDSM.16.MT88.4 R96, [R244+0x7100] ;  /* 0x00710000f460783b */ /* 0x000fee0000004200 */
[C---:B---3--:R-:W-:Y:S08]  /*eb10*/  HMMA.16816.F32 R20, R68.reuse, R76, R20 ;  /* 0x0000004c4414723c */ /* 0x048ff00000001814 */
[C---:B------:R-:W-:Y:S01]  /*eb20*/  HMMA.16816.F32 R24, R68.reuse, R78, R24 ;  /* 0x0000004e4418723c */ /* 0x040fe20000001818 */
[----:B------:R-:W3:Y:S07]  /*eb30*/  LDSM.16.MT88.4 R76, [R245+0x6900] ;  /* 0x00690000f54c783b */ /* 0x000eee0000004200 */
        /* <DEDUP_REMOVED lines=13> */
[----:B------:R-:W-:Y:S01]  /*ec10*/  HMMA.16816.F32 R64, R68, R74, R64 ;  /* 0x0000004a4440723c */ /* 0x000fe20000001840 */
[----:B------:R-:W2:Y:S06]  /*ec20*/  LDSM.16.MT88.4 R72, [R245+0x3100] ;  /* 0x00310000f548783b */ /* 0x000eac0000004200 */
[----:B------:R-:W-:Y:S02]  /*ec30*/  F2FP.PACK_AB R68, R179, R181 ;  /* 0x000000b5b344723e */ /* 0x000fe400000000ff */
[----:B------:R-:W-:Y:S03]  /*ec40*/  F2FP.PACK_AB R69, R175, R177 ;  /* 0x000000b1af45723e */ /* 0x000fe600000000ff */
[----:B------:R-:W-:Y:S02]  /*ec50*/  F2FP.PACK_AB R70, R165, R173 ;  /* 0x000000ada546723e */ /* 0x000fe400000000ff */
[----:B------:R-:W-:Y:S07]  /*ec60*/  F2FP.PACK_AB R71, R161, R163 ;  /* 0x000000a3a147723e */ /* 0x000fee00000000ff */
[C---:B-1----:R-:W-:Y:S08]  /*ec70*/  HMMA.16816.F32 R4, R68.reuse, R80, R4 ;  /* 0x000000504404723c */ /* 0x042ff00000001804 */
[C---:B------:R-:W-:Y:S01]  /*ec80*/  HMMA.16816.F32 R8, R68.reuse, R82, R8 ;  /* 0x000000524408723c */ /* 0x040fe20000001808 */
[----:B------:R-:W1:Y:S07]  /*ec90*/  LDSM.16.MT88.4 R80, [R248+0x7100] ;  /* 0x00710000f850783b */ /* 0x000e6e0000004200 */
[C---:B---3--:R-:W-:Y:S08]  /*eca0*/  HMMA.16816.F32 R12, R68.reuse, R76, R12 ;  /* 0x0000004c440c723c */ /* 0x048ff0000000180c */
[C---:B------:R-:W-:Y:S01]  /*ecb0*/  HMMA.16816.F32 R16, R68.reuse, R78, R16 ;  /* 0x0000004e4410723c */ /* 0x040fe20000001810 */
[----:B------:R-:W-:Y:S07]  /*ecc0*/  LDSM.16.MT88.4 R76, [R245+0x7900] ;  /* 0x00790000f54c783b */ /* 0x000fee0000004200 */
[C---:B--2---:R-:W-:Y:S07]  /*ecd0*/  HMMA.16816.F32 R20, R68.reuse, R72, R20 ;  /* 0x000000484414723c */ /* 0x044fee0000001814 */
[----:B------:R-:W-:Y:S01]  /*ece0*/  MOV R73, R113 ;  /* 0x0000007100497202 */ /* 0x000fe20000000f00 */
[C---:B------:R-:W-:Y:S04]  /*ecf0*/  HMMA.16816.F32 R24, R68.reuse, R74, R24 ;  /* 0x0000004a4418723c */ /* 0x040fe80000001818 */
[----:B------:R-:W-:Y:S04]  /*ed00*/  MOV R72, R112 ;  /* 0x0000007000487202 */ /* 0x000fe80000000f00 */
[C---:B------:R-:W-:Y:S08]  /*ed10*/  HMMA.16816.F32 R28, R68.reuse, R84, R28 ;  /* 0x00000054441c723c */ /* 0x040ff0000000181c */
[C---:B------:R-:W-:Y:S01]  /*ed20*/  HMMA.16816.F32 R32, R68.reuse, R86, R32 ;  /* 0x000000564420723c */ /* 0x040fe20000001820 */
[----:B------:R-:W-:Y:S07]  /*ed30*/  LDSM.16.MT88.4 R84, [R246+0x7900] ;  /* 0x00790000f654783b */ /* 0x000fee0000004200 */
[C---:B-1----:R-:W-:Y:S08]  /*ed40*/  HMMA.16816.F32 R36, R68.reuse, R80, R36 ;  /* 0x000000504424723c */ /* 0x042ff00000001824 */
[C---:B------:R-:W-:Y:S08]  /*ed50*/  HMMA.16816.F32 R40, R68.reuse, R82, R40 ;  /* 0x000000524428723c */ /* 0x040ff00000001828 */
[C---:B------:R-:W-:Y:S08]  /*ed60*/  HMMA.16816.F32 R44, R68.reuse, R88, R44 ;  /* 0x00000058442c723c */ /* 0x040ff0000000182c */
[C---:B------:R-:W-:Y:S08]  /*ed70*/  HMMA.16816.F32 R48, R68.reuse, R90, R48 ;  /* 0x0000005a4430723c */ /* 0x040ff00000001830 */
[C---:B------:R-:W-:Y:S08]  /*ed80*/  HMMA.16816.F32 R52, R68.reuse, R92, R52 ;  /* 0x0000005c4434723c */ /* 0x040ff00000001834 */
[C---:B------:R-:W-:Y:S01]  /*ed90*/  HMMA.16816.F32 R56, R68.reuse, R94, R56 ;  /* 0x0000005e4438723c */ /* 0x040fe20000001838 */
[----:B------:R-:W1:Y:S07]  /*eda0*/  LDSM.16.MT88.4 R92, [R248+0x7900] ;  /* 0x00790000f85c783b */ /* 0x000e6e0000004200 */
[C---:B------:R-:W-:Y:S08]  /*edb0*/  HMMA.16816.F32 R60, R68.reuse, R96, R60 ;  /* 0x00000060443c723c */ /* 0x040ff0000000183c */
[----:B------:R-:W-:Y:S07]  /*edc0*/  HMMA.16816.F32 R64, R68, R98, R64 ;  /* 0x000000624440723c */ /* 0x000fee0000001840 */
[----:B----4-:R-:W-:Y:S02]  /*edd0*/  F2FP.PACK_AB R68, R159, R155 ;  /* 0x0000009b9f44723e */ /* 0x010fe400000000ff */
[----:B------:R-:W-:Y:S03]  /*ede0*/  F2FP.PACK_AB R69, R151, R153 ;  /* 0x000000999745723e */ /* 0x000fe600000000ff */
[----:B------:R-:W-:Y:S02]  /*edf0*/  F2FP.PACK_AB R70, R150, R149 ;  /* 0x000000959646723e */ /* 0x000fe400000000ff */
[----:B------:R-:W-:Y:S07]  /*ee00*/  F2FP.PACK_AB R71, R133, R134 ;  /* 0x000000868547723e */ /* 0x000fee00000000ff */
[C---:B------:R-:W-:Y:S01]  /*ee10*/  HMMA.16816.F32 R128, R68.reuse, R124, R4 ;  /* 0x0000007c4480723c */ /* 0x040fe20000001804 */
[----:B------:R-:W2:Y:S07]  /*ee20*/  LDSM.16.MT88.4 R4, [R244+0x7900] ;  /* 0x00790000f404783b */ /* 0x000eae0000004200 */
        /* <DEDUP_REMOVED lines=36> */
[----:B------:R-:W-:Y:S01]  /*f070*/  FADD.FTZ R2, R159, R2 ;  /* 0x000000029f027221 */ /* 0x000fe20000010000 */
[C---:B--2---:R-:W-:Y:S03]  /*f080*/  HMMA.16816.F32 R72, R68.reuse, R4, R60 ;  /* 0x000000044448723c */ /* 0x044fe6000000183c */
[----:B------:R-:W-:Y:S04]  /*f090*/  FADD.FTZ R149, R149, R2 ;  /* 0x0000000295957221 */ /* 0x000fe80000010000 */
[----:B------:R-:W-:Y:S01]  /*f0a0*/  FADD.FTZ R4, R163, R8 ;  /* 0x00000008a3047221 */ /* 0x000fe20000010000 */
[----:B------:R-:W-:Y:S04]  /*f0b0*/  HMMA.16816.F32 R68, R68, R6, R64 ;  /* 0x000000064444723c */ /* 0x000fe80000001840 */
[----:B------:R-:W-:Y:S02]  /*f0c0*/  FADD.FTZ R4, R161, R4 ;  /* 0x00000004a1047221 */ /* 0x000fe40000010000 */
[----:B------:R-:W-:Y:S02]  /*f0d0*/  FADD.FTZ R3, R150, R149 ;  /* 0x0000009596037221 */ /* 0x000fe40000010000 */
[----:B------:R-:W-:Y:S03]  /*f0e0*/  FADD.FTZ R4, R153, R4 ;  /* 0x0000000499047221 */ /* 0x000fe60000010000 */
[----:B------:R1:W-:Y:S01]  /*f0f0*/  STL [R1+0x20], R3 ;  /* 0x0000200301007387 */ /* 0x0003e20000100800 */
[----:B------:R-:W-:Y:S04]  /*f100*/  FADD.FTZ R151, R151, R4 ;  /* 0x0000000497977221 */ /* 0x000fe80000010000 */
[----:B------:R-:W-:Y:S04]  /*f110*/  FADD.FTZ R134, R134, R151 ;  /* 0x0000009786867221 */ /* 0x000fe80000010000 */
[----:B------:R-:W-:Y:S05]  /*f120*/  FADD.FTZ R2, R133, R134 ;  /* 0x0000008685027221 */ /* 0x000fea0000010000 */
[----:B------:R2:W-:Y:S01]  /*f130*/  STL [R1+0x24], R2 ;  /* 0x0000240201007387 */ /* 0x0005e20000100800 */
[----:B-1----:R-:W-:Y:S01]  /*f140*/  MOV R3, R0 ;  /* 0x0000000000037202 */ /* 0x002fe20000000f00 */
[----:B--2---:R-:W-:-:S05]  /*f150*/  @P0 BRA `(.L_x_562) ;  /* 0xffffc35000000947 */ /* 0x004fca000383ffff */
.L_x_561:
[----:B------:R-:W2:Y:S04]  /*f160*/  LDL.LU R4, [R1+0x20] ;  /* 0x0000200001047983 */ /* 0x000ea80000300800 */
[----:B----4-:R-:W3:Y:S01]  /*f170*/  LDL.LU R2, [R1+0x24] ;  /* 0x0000240001027983 */ /* 0x010ee20000300800 */
[----:B------:R-:W-:-:S02]  /*f180*/  MOV R3, RZ ;  /* 0x000000ff00037202 */ /* 0x000fc40000000f00 */
[----:B------:R-:W-:Y:S01]  /*f190*/  PLOP3.LUT P2, PT, PT, PT, PT, 0x8, 0x0 ;  /* 0x000000000000781c */ /* 0x000fe20003f4e170 */
[----:B--2---:R-:W1:Y:S04]  /*f1a0*/  SHFL.BFLY PT, R6, R4, 0x2, 0x1f ;  /* 0x0c401f0004067f89 */ /* 0x004e6800000e0000 */
[----:B---3--:R-:W2:Y:S01]  /*f1b0*/  SHFL.BFLY PT, R7, R2, 0x2, 0x1f ;  /* 0x0c401f0002077f89 */ /* 0x008ea200000e0000 */
[----:B-1----:R-:W-:Y:S01]  /*f1c0*/  FADD.FTZ R6, R6, R4 ;  /* 0x0000000406067221 */ /* 0x002fe20000010000 */
[----:B------:R-:W-:Y:S01]  /*f1d0*/  MOV R4, RZ ;  /* 0x000000ff00047202 */ /* 0x000fe20000000f00 */
        /* <DEDUP_REMOVED lines=49> */
[----:B------:R-:W-:Y:S01]  /*f4f0*/  FMUL.FTZ R69, R4, R69 ;  /* 0x0000004504457220 */ /* 0x000fe20000410000 */
[----:B------:R-:W-:Y:S01]  /*f500*/  MOV R4, 0xff800000 ;  /* 0xff80000000047802 */ /* 0x000fe20000000f00 */
        /* <DEDUP_REMOVED lines=34> */
.L_x_555:
[----:B------:R-:W-:Y:S01]  /*f730*/  USHF.R.S32.HI UR8, URZ, 0x1f, UR9 ;  /* 0x0000001f3f087899 */ /* 0x000fe20008011409 */
        /* <DEDUP_REMOVED lines=48> */
[----:B------:R-:W-:Y:S01]  /*fa40*/  F2FP.PACK_AB R88, R89, R88 ;  /* 0x000000585958723e */ /* 0x000fe200000000ff */
[----:B------:R-:W-:Y:S01]  /*fa50*/  IMAD.SHL.U32 R13, R12, 0x2, RZ ;  /* 0x000000020c0d7824 */ /* 0x000fe200078e00ff */
[----:B------:R-:W-:Y:S01]  /*fa60*/  BAR.SYNC.DEFER_BLOCKING 0x1, 0x100 ;  /* 0x0044000000007b1d */ /* 0x000fe20000010000 */
[----:B------:R-:W-:-:S02]  /*fa70*/  F2FP.PACK_AB R90, R91, R90 ;  /* 0x0000005a5b5a723e */ /* 0x000fc400000000ff */
[----:B------:R-:W-:Y:S02]  /*fa80*/  F2FP.PACK_AB R84, R85, R84 ;  /* 0x000000545554723e */ /* 0x000fe400000000ff */
[C---:B------:R-:W-:Y:S02]  /*fa90*/  IADD3 R10, R13.reuse, 0x80, RZ ;  /* 0x000000800d0a7810 */ /* 0x040fe40007ffe0ff */
[----:B------:R-:W-:Y:S02]  /*faa0*/  IADD3 R15, R13, 0x70, RZ ;  /* 0x000000700d0f7810 */ /* 0x000fe40007ffe0ff */
[----:B------:R-:W-:Y:S02]  /*fab0*/  @P0 IADD3 R15, R10, 0x10, RZ ;  /* 0x000000100a0f0810 */ /* 0x000fe40007ffe0ff */
[----:B------:R-:W-:Y:S01]  /*fac0*/  SEL R10, R9, 0xffffffe0, !P1 ;  /* 0xffffffe0090a7807 */ /* 0x000fe20004800000 */
[----:B------:R-:W-:Y:S01]  /*fad0*/  IMAD.MOV.U32 R9, RZ, RZ, 0x40 ;  /* 0x00000040ff097424 */ /* 0x000fe200078e00ff */
[----:B------:R-:W-:-:S02]  /*fae0*/  F2FP.PACK_AB R86, R87, R86 ;  /* 0x000000565756723e */ /* 0x000fc400000000ff */
[----:B------:R-:W-:Y:S01]  /*faf0*/  F2FP.PACK_AB R80, R81, R80 ;  /* 0x000000505150723e */ /* 0x000fe200000000ff */
[----:B------:R-:W-:Y:S01]  /*fb00*/  IMAD.IADD R17, R13, 0x1, R10 ;  /* 0x000000010d117824 */ /* 0x000fe200078e020a */
[----:B------:R-:W-:Y:S01]  /*fb10*/  SEL R12, R9, 0xffffffc0, !P2 ;  /* 0xffffffc0090c7807 */ /* 0x000fe20005000000 */
[--C-:B------:R-:W-:Y:S01]  /*fb20*/  IMAD.IADD R9, R10, 0x1, R15.reuse ;  /* 0x000000010a097824 */ /* 0x100fe200078e020f */
[----:B------:R-:W-:Y:S02]  /*fb30*/  F2FP.PACK_AB R82, R83, R82 ;  /* 0x000000525352723e */ /* 0x000fe400000000ff */
[----:B------:R-:W-:Y:S01]  /*fb40*/  F2FP.PACK_AB R76, R77, R76 ;  /* 0x0000004c4d4c723e */ /* 0x000fe200000000ff */
[--C-:B------:R-:W-:Y:S01]  /*fb50*/  IMAD.IADD R19, R13, 0x1, R12.reuse ;  /* 0x000000010d137824 */ /* 0x100fe200078e020c */
[----:B------:R-:W-:Y:S01]  /*fb60*/  F2FP.PACK_AB R78, R79, R78 ;  /* 0x0000004e4f4e723e */ /* 0x000fe200000000ff */
[----:B------:R-:W-:Y:S01]  /*fb70*/  STS [R13+0x80], R128 ;  /* 0x000080800d007388 */ /* 0x000fe20000000800 */
[C---:B------:R-:W-:Y:S01]  /*fb80*/  IMAD.IADD R21, R12.reuse, 0x1, R15 ;  /* 0x000000010c157824 */ /* 0x040fe200078e020f */
[----:B------:R-:W-:Y:S01]  /*fb90*/  F2FP.PACK_AB R72, R73, R72 ;  /* 0x000000484948723e */ /* 0x000fe200000000ff */
[----:B------:R-:W-:Y:S01]  /*fba0*/  IMAD.IADD R23, R12, 0x1, R17 ;  /* 0x000000010c177824 */ /* 0x000fe200078e0211 */
[----:B------:R-:W-:Y:S01]  /*fbb0*/  STS [R13+0x480], R130 ;  /* 0x000480820d007388 */ /* 0x000fe20000000800 */
[----:B------:R-:W-:Y:S01]  /*fbc0*/  IMAD.IADD R25, R9, 0x1, R12 ;  /* 0x0000000109197824 */ /* 0x000fe200078e020c */
[----:B------:R-:W-:Y:S01]  /*fbd0*/  F2FP.PACK_AB R74, R75, R74 ;  /* 0x0000004a4b4a723e */ /* 0x000fe200000000ff */
[----:B------:R-:W-:Y:S01]  /*fbe0*/  IMAD.U32 R12, RZ, RZ, UR4 ;  /* 0x00000004ff0c7e24 */ /* 0x000fe2000f8e00ff */
[----:B------:R-:W-:Y:S01]  /*fbf0*/  STS [R15], R124 ;  /* 0x0000007c0f007388 */ /* 0x000fe20000000800 */
[----:B------:R-:W-:-:S02]  /*fc00*/  F2FP.PACK_AB R68, R69, R68 ;  /* 0x000000444544723e */ /* 0x000fc400000000ff */
        /* <DEDUP_REMOVED lines=23> */
[----:B-1----:R-:W-:Y:S01]  /*fd80*/  IMAD.U32 R13, RZ, RZ, UR5 ;  /* 0x00000005ff0d7e24 */ /* 0x002fe2000f8e00ff */
[----:B------:R-:W-:-:S02]  /*fd90*/  ULDC.64 UR4, c[0x0][0x508] ;  /* 0x0001420000047ab9 */ /* 0x000fc40000000a00 */
        /* <DEDUP_REMOVED lines=8> */
[----:B------:R-:W-:Y:S01]  /*fe20*/  BAR.SYNC.DEFER_BLOCKING 0x1, 0x100 ;  /* 0x0044000000007b1d */ /* 0x000fe20000010000 */
[----:B------:R-:W-:-:S04]  /*fe30*/  UISETP.NE.U32.AND UP0, UPT, URZ, UR4, UPT ;  /* 0x000000043f00728c */ /* 0x000fc8000bf05070 */
[----:B------:R-:W-:Y:S01]  /*fe40*/  UISETP.NE.AND.EX UP0, UPT, URZ, UR5, UPT, UP0 ;  /* 0x000000053f00728c */ /* 0x000fe2000bf05300 */
[----:B------:R-:W3:Y:S02]  /*fe50*/  @P1 LDG.E R6, [R12.64] ;  /* 0x0000000e0c061981 */ /* 0x000ee4000c1e1900 */
[----:B------:R-:W-:-:S03]  /*fe60*/  ULDC.64 UR4, c[0x0][0x508] ;  /* 0x0001420000047ab9 */ /* 0x000fc60000000a00 */
[----:B------:R-:W-:-:S05]  /*fe70*/  PLOP3.LUT P0, PT, PT, PT, UP0, 0x80, 0x0 ;  /* 0x000000000000781c */ /* 0x000fca0003f0f008 */
[----:B------:R-:W-:Y:S01]  /*fe80*/  @UP0 UIMAD.WIDE UR4, UR13, UR6, UR4 ;  /* 0x000000060d0402a5 */ /* 0x000fe2000f8e0204 */
[----:B--2---:R-:W-:-:S05]  /*fe90*/  IMAD.MOV.U32 R9, RZ, RZ, c[0x0][0x388] ;  /* 0x0000e200ff097624 */ /* 0x004fca00078e00ff */
[----:B------:R-:W-:Y:S02]  /*fea0*/  IMAD.U32 R14, RZ, RZ, UR4 ;  /* 0x00000004ff0e7e24 */ /* 0x000fe4000f8e00ff */
[----:B------:R-:W-:-:S05]  /*feb0*/  IMAD.U32 R15, RZ, RZ, UR5 ;  /* 0x00000005ff0f7e24 */ /* 0x000fca000f8e00ff */
[----:B------:R1:W5:Y:S01]  /*fec0*/  @P0 LDG.E R9, [R14.64] ;  /* 0x0000000e0e090981 */ /* 0x000362000c1e1900 */
[----:B------:R-:W-:Y:S02]  /*fed0*/  UMOV UR16, URZ ;  /* 0x0000003f00107c82 */ /* 0x000fe40008000000 */
[----:B------:R-:W-:Y:S01]  /*fee0*/  UMOV UR17, URZ ;  /* 0x0000003f00117c82 */ /* 0x000fe20008000000 */
[----:B---3--:R-:W2:Y:S02]  /*fef0*/  @P1 R2UR UR5, R6 ;  /* 0x00000000060513c2 */ /* 0x008ea400000e0000 */
[----:B--2---:R-:W-:Y:S02]  /*ff00*/  @UP1 USHF.R.S32.HI UR4, URZ, 0x1f, UR5 ;  /* 0x0000001f3f041899 */ /* 0x004fe40008011405 */
[----:B------:R-:W-:-:S05]  /*ff10*/  @UP1 UMOV UR16, UR5 ;  /* 0x0000000500101c82 */ /* 0x000fca0008000000 */
[----:B------:R-:W-:Y:S01]  /*ff20*/  @UP1 UMOV UR17, UR4 ;  /* 0x0000000400111c82 */ /* 0x000fe20008000000 */
[----:B------:R-:W-:Y:S05]  /*ff30*/  @P0 BRA `(.L_x_566) ;  /* 0x0000004000000947 */ /* 0x000fea0003800000 */
[----:B-1----:R-:W-:Y:S05]  /*ff40*/  @!P1 BRA `(.L_x_566) ;  /* 0x0000003000009947 */ /* 0x002fea0003800000 */
[----:B-----5:R-:W2:Y:S04]  /*ff50*/  LDG.E R9, [R12.64] ;  /* 0x0000000e0c097981 */ /* 0x020ea8000c1e1900 */
[----:B------:R-:W2:Y:S02]  /*ff60*/  LDG.E R6, [R12.64+0x4] ;  /* 0x0000040e0c067981 */ /* 0x000ea4000c1e1900 */
[----:B--2---:R-:W-:Y:S02]  /*ff70*/  IADD3 R9, -R9, R6, RZ ;  /* 0x0000000609097210 */ /* 0x004fe40007ffe1ff */
.L_x_566:
[----:B-1----:R-:W-:Y:S01]  /*ff80*/  LOP3.LUT R3, R8, 0xffffffe0, RZ, 0xc0, !PT ;  /* 0xffffffe008037812 */ /* 0x002fe200078ec0ff */
[----:B------:R-:W1:Y:S01]  /*ff90*/  S2R R39, SR_CTAID.X ;  /* 0x0000000000277919 */ /* 0x000e620000002500 */
[----:B------:R-:W-:Y:S01]  /*ffa0*/  SHF.R.S32.HI R13, RZ, 0x1f, R2 ;  /* 0x0000001fff0d7819 */ /* 0x000fe20000011402 */
[----:B------:R-:W-:Y:S01]  /*ffb0*/  IMAD.MOV.U32 R10, RZ, RZ, c[0x0][0x4e8] ;  /* 0x00013a00ff0a7624 */ /* 0x000fe200078e00ff */
[----:B------:R-:W-:Y:S01]  /*ffc0*/  LEA.HI R6, R11, R11, RZ, 0x1 ;  /* 0x0000000b0b067211 */ /* 0x000fe200078f08ff */
[----:B------:R-:W-:Y:S01]  /*ffd0*/  IMAD.IADD R3, R0, 0x1, -R3 ;  /* 0x0000000100037824 */ /* 0x000fe200078e0a03 */
[----:B------:R-:W-:Y:S01]  /*ffe0*/  LEA.HI R13, R13, R2, RZ, 0x3 ;  /* 0x000000020d0d7211 */ /* 0x000fe200078f18ff */
[----:B------:R-:W-:Y:S01]  /*fff0*/  ULDC.64 UR4, c[0x0][0x490] ;  /* 0x0001240000047ab9 */ /* 0x000fe20000000a00 */
[----:B------:R-:W-:Y:S01]  /*10000*/  LOP3.LUT R6, R6, 0x1ffffffe, RZ, 0xc0, !PT ;  /* 0x1ffffffe06067812 */ /* 0x000fe200078ec0ff */
[----:B------:R-:W-:Y:S01]  /*10010*/  UIMAD UR11, UR8, UR4, URZ ;  /* 0x00000004080b72a4 */ /* 0x000fe2000f8e023f */
[----:B------:R-:W-:Y:S01]  /*10020*/  SHF.R.S32.HI R8, RZ, 0x1f, R3 ;  /* 0x0000001fff087819 */ /* 0x000fe20000011403 */
[----:B------:R-:W-:Y:S01]  /*10030*/  USHF.R.S32.HI UR10, URZ, 0x1f, UR13 ;  /* 0x0000001f3f0a7899 */ /* 0x000fe2000801140d */
[----:B------:R-:W-:Y:S01]  /*10040*/  LOP3.LUT R13, R13, 0xffffff8, RZ, 0xc0, !PT ;  /* 0x0ffffff80d0d7812 */ /* 0x000fe200078ec0ff */
[----:B------:R-:W-:Y:S01]  /*10050*/  IMAD.IADD R11, R11, 0x1, -R6 ;  /* 0x000000010b0b7824 */ /* 0x000fe200078e0a06 */
[----:B------:R-:W-:Y:S01]  /*10060*/  LEA.HI R8, R8, R3, RZ, 0x2 ;  /* 0x0000000308087211 */ /* 0x000fe200078f10ff */
[----:B------:R-:W-:Y:S01]  /*10070*/  UMOV UR20, UR16 ;  /* 0x0000001000147c82 */ /* 0x000fe20008000000 */
[----:B------:R-:W-:Y:S01]  /*10080*/  ISETP.NE.AND P1, PT, R10, 0x1, PT ;  /* 0x000000010a00780c */ /* 0x000fe20003f25270 */
[----:B------:R-:W-:Y:S01]  /*10090*/  IMAD.IADD R2, R2, 0x1, -R13 ;  /* 0x0000000102027824 */ /* 0x000fe200078e0a0d */
[----:B------:R-:W-:Y:S01]  /*100a0*/  SHF.R.S32.HI R13, RZ, 0x2, R8 ;  /* 0x00000002ff0d7819 */ /* 0x000fe20000011408 */
[----:B------:R-:W-:Y:S01]  /*100b0*/  UMOV UR21, UR17 ;  /* 0x0000001100157c82 */ /* 0x000fe20008000000 */
[----:B------:R-:W-:Y:S01]  /*100c0*/  LOP3.LUT P2, RZ, R3, 0x3, RZ, 0xc0, !PT ;  /* 0x0000000303ff7812 */ /* 0x000fe2000784c0ff */
[----:B------:R-:W-:Y:S01]  /*100d0*/  UIMAD.WIDE.U32 UR20, UR9, UR4, UR20 ;  /* 0x00000004091472a5 */ /* 0x000fe2000f8e0014 */
[----:B------:R-:W-:Y:S01]  /*100e0*/  BSSY B0, `(.L_x_567) ;  /* 0x0000073000007945 */ /* 0x000fe20003800000 */
[----:B------:R-:W-:Y:S01]  /*100f0*/  IMAD R2, R2, 0x10, R13 ;  /* 0x0000001002027824 */ /* 0x000fe200078e020d */
[----:B------:R-:W-:-:S02]  /*10100*/  UIMAD UR11, UR9, UR5, UR11 ;  /* 0x00000005090b72a4 */ /* 0x000fc4000f8e020b */
[----:B------:R-:W-:Y:S01]  /*10110*/  USEL UR10, UR10, URZ, !UP1 ;  /* 0x0000003f0a0a7287 */ /* 0x000fe2000c800000 */
[----:B------:R-:W-:Y:S01]  /*10120*/  IMAD R6, R11, 0x8, R2 ;  /* 0x000000080b067824 */ /* 0x000fe200078e0202 */
[----:B------:R-:W-:Y:S02]  /*10130*/  ULDC.64 UR6, c[0x0][0x498] ;  /* 0x0001260000067ab9 */ /* 0x000fe40000000a00 */
[----:B------:R-:W-:Y:S01]  /*10140*/  UIADD3 UR21, UR21, UR11, URZ ;  /* 0x0000000b15157290 */ /* 0x000fe2000fffe03f */
[----:B-1----:R-:W-:Y:S01]  /*10150*/  IMAD R6, R39, 0x80, R6 ;  /* 0x0000008027067824 */ /* 0x002fe200078e0206 */
[----:B------:R-:W-:Y:S02]  /*10160*/  USEL UR13, UR13, URZ, !UP1 ;  /* 0x0000003f0d0d7287 */ /* 0x000fe4000c800000 */
[----:B------:R-:W-:Y:S01]  /*10170*/  UIMAD UR11, UR10, UR6, URZ ;  /* 0x000000060a0b72a4 */ /* 0x000fe2000f8e023f */
[----:B------:R-:W-:Y:S01]  /*10180*/  @P1 IMAD.HI.U32 R8, R6, c[0x0][0x4ec], RZ ;  /* 0x00013b0006081a27 */ /* 0x000fe200078e00ff */
[----:B------:R-:W-:-:S02]  /*10190*/  UIMAD.WIDE.U32 UR20, UR13, UR6, UR20 ;  /* 0x000000060d1472a5 */ /* 0x000fc4000f8e0014 */
[----:B------:R-:W-:Y:S01]  /*101a0*/  UIMAD UR7, UR13, UR7, UR11 ;  /* 0x000000070d0772a4 */ /* 0x000fe2000f8e020b */
[----:B------:R-:W-:Y:S01]  /*101b0*/  IMAD.MOV.U32 R14, RZ, RZ, R6 ;  /* 0x000000ffff0e7224 */ /* 0x000fe200078e0006 */
[----:B------:R-:W-:Y:S01]  /*101c0*/  @P1 SHF.R.U32.HI R14, RZ, c[0x0][0x4f0], R8 ;  /* 0x00013c00ff0e1a19 */ /* 0x000fe20000011608 */
[----:B------:R-:W-:Y:S02]  /*101d0*/  ULDC.64 UR4, c[0x0][0x3a0] ;  /* 0x0000e80000047ab9 */ /* 0x000fe40000000a00 */
[----:B------:R-:W-:Y:S01]  /*101e0*/  UIMAD.WIDE.U32 UR18, UR16, UR4, URZ ;  /* 0x00000004101272a5 */ /* 0x000fe2000f8e003f */
[--C-:B------:R-:W-:Y:S01]  /*101f0*/  SHF.R.S32.HI R8, RZ, 0x1f, R14.reuse ;  /* 0x0000001fff087819 */ /* 0x100fe2000001140e */
[----:B------:R-:W-:Y:S01]  /*10200*/  IMAD.MOV R11, RZ, RZ, -R14 ;  /* 0x000000ffff0b7224 */ /* 0x000fe200078e0a0e */
[----:B------:R-:W-:Y:S01]  /*10210*/  MOV R3, UR7 ;  /* 0x0000000700037c02 */ /* 0x000fe20008000f00 */
[----:B------:R-:W-:Y:S01]  /*10220*/  UIMAD UR4, UR17, UR4, URZ ;  /* 0x00000004110472a4 */ /* 0x000fe2000f8e023f */
[----:B------:R-:W-:Y:S01]  /*10230*/  IADD3 R14, P0, R14, UR20, RZ ;  /* 0x000000140e0e7c10 */ /* 0x000fe2000ff1e0ff */
[----:B------:R-:W-:Y:S01]  /*10240*/  IMAD R11, R11, c[0x0][0x4e8], R6 ;  /* 0x00013a000b0b7a24 */ /* 0x000fe200078e0206 */
[CC--:B------:R-:W-:Y:S01]  /*10250*/  LEA.HI R6, R5.reuse, R0.reuse, RZ, 0x3 ;  /* 0x0000000005067211 */ /* 0x0c0fe200078f18ff */
[----:B------:R-:W-:Y:S01]  /*10260*/  UIMAD UR16, UR16, UR5, UR4 ;  /* 0x00000005101072a4 */ /* 0x000fe2000f8e0204 */
[----:B------:R-:W-:-:S02]  /*10270*/  LEA.HI R5, R5, R0, RZ, 0x6 ;  /* 0x0000000005057211 */ /* 0x000fc400078f30ff */
[----:B------:R-:W-:Y:S01]  /*10280*/  LOP3.LUT R13, R6, 0xfffffff8, RZ, 0xc0, !PT ;  /* 0xfffffff8060d7812 */ /* 0x000fe200078ec0ff */
[----:B------:R-:W-:Y:S01]  /*10290*/  ULDC.64 UR4, c[0x0][0x3e8] ;  /* 0x0000fa0000047ab9 */ /* 0x000fe20000000a00 */
[----:B------:R-:W-:Y:S01]  /*102a0*/  SHF.R.S32.HI R6, RZ, 0x3, R6 ;  /* 0x00000003ff067819 */ /* 0x000fe20000011406 */
[----:B------:R-:W-:Y:S01]  /*102b0*/  UIADD3 UR17, UR19, UR16, URZ ;  /* 0x0000001013117290 */ /* 0x000fe2000fffe03f */
[----:B------:R-:W-:Y:S01]  /*102c0*/  IADD3.X R15, R8, UR21, R3, P0, !PT ;  /* 0x00000015080f7c10 */ /* 0x000fe200087fe403 */
[----:B------:R-:W-:Y:S01]  /*102d0*/  IMAD.IADD R13, R0, 0x1, -R13 ;  /* 0x00000001000d7824 */ /* 0x000fe200078e0a0d */
[----:B------:R-:W-:Y:S01]  /*102e0*/  SHF.R.S32.HI R0, RZ, 0x1f, R11 ;  /* 0x0000001fff007819 */ /* 0x000fe2000001140b */
[----:B------:R-:W-:Y:S01]  /*102f0*/  UIMAD UR8, UR8, UR4, URZ ;  /* 0x00000004080872a4 */ /* 0x000fe2000f8e023f */
[----:B------:R-:W-:Y:S01]  /*10300*/  IMAD.SHL.U32 R3, R6, 0x40, RZ ;  /* 0x0000004006037824 */ /* 0x000fe200078e00ff */
[----:B------:R-:W-:Y:S01]  /*10310*/  UMOV UR16, UR18 ;  /* 0x0000001200107c82 */ /* 0x000fe20008000000 */
[----:B------:R-:W-:Y:S01]  /*10320*/  IMAD R8, R13, 0x20, R6 ;  /* 0x000000200d087824 */ /* 0x000fe200078e0206 */
[----:B------:R-:W-:Y:S01]  /*10330*/  UIMAD UR8, UR9, UR5, UR8 ;  /* 0x00000005090872a4 */ /* 0x000fe2000f8e0208 */
[----:B------:R-:W-:Y:S01]  /*10340*/  IMAD R0, R0, c[0x0][0x488], RZ ;  /* 0x0001220000007a24 */ /* 0x000fe200078e02ff */
[----:B------:R-:W-:Y:S01]  /*10350*/  UIMAD.WIDE.U32 UR16, UR9, UR4, UR16 ;  /* 0x00000004091072a5 */ /* 0x000fe2000f8e0010 */
[----:B------:R-:W-:Y:S01]  /*10360*/  IMAD.WIDE.U32 R14, R11, c[0x0][0x488], R14 ;  /* 0x000122000b0e7a25 */ /* 0x000fe200078e000e */
[----:B------:R-:W-:Y:S01]  /*10370*/  LOP3.LUT R3, R3, 0x1c0, RZ, 0xc0, !PT ;  /* 0x000001c003037812 */ /* 0x000fe200078ec0ff */
[----:B------:R-:W-:-:S02]  /*10380*/  ULDC.64 UR4, c[0x0][0x3f0] ;  /* 0x0000fc0000047ab9 */ /* 0x000fc40000000a00 */
[----:B------:R-:W-:Y:S01]  /*10390*/  IMAD R11, R11, c[0x0][0x48c], R0 ;  /* 0x000123000b0b7a24 */ /* 0x000fe200078e0200 */
[C---:B------:R-:W-:Y:S01]  /*103a0*/  LEA R12, P0, R14.reuse, c[0x0][0x450], 0x2 ;  /* 0x000114000e0c7a11 */ /* 0x040fe200078010ff */
[----:B------:R-:W-:Y:S01]  /*103b0*/  IMAD.SHL.U32 R0, R13, 0x8, RZ ;  /* 0x000000080d007824 */ /* 0x000fe200078e00ff */
[----:B------:R-:W-:Y:S01]  /*103c0*/  UIADD3 UR9, UR17, UR8, URZ ;  /* 0x0000000811097290 */ /* 0x000fe2000fffe03f */
[----:B------:R-:W-:Y:S01]  /*103d0*/  IMAD R13, R39, 0x80, R8 ;  /* 0x00000080270d7824 */ /* 0x000fe200078e0208 */
[----:B------:R-:W-:Y:S01]  /*103e0*/  IADD3 R11, R15, R11, RZ ;  /* 0x0000000b0f0b7210 */ /* 0x000fe20007ffe0ff */
[----:B------:R-:W-:Y:S01]  /*103f0*/  UIMAD UR10, UR10, UR4, URZ ;  /* 0x000000040a0a72a4 */ /* 0x000fe2000f8e023f */
[----:B------:R-:W-:Y:S01]  /*10400*/  LOP3.LUT R10, R3, 0x38, R0, 0xf8, !PT ;  /* 0x00000038030a7812 */ /* 0x000fe200078ef800 */
[----:B------:R-:W-:Y:S01]  /*10410*/  @P1 IMAD.HI.U32 R16, R13, c[0x0][0x4ec], RZ ;  /* 0x00013b000d101a27 */ /* 0x000fe200078e00ff */
[----:B------:R-:W-:Y:S01]  /*10420*/  LEA.HI.X R11, R14, c[0x0][0x454], R11, 0x2, P0 ;  /* 0x000115000e0b7a11 */ /* 0x000fe200000f140b */
[----:B------:R-:W-:Y:S01]  /*10430*/  UMOV UR8, UR16 ;  /* 0x0000001000087c82 */ /* 0x000fe20008000000 */
[----:B------:R-:W-:Y:S01]  /*10440*/  SHF.R.U32.HI R3, RZ, 0x3, R3 ;  /* 0x00000003ff037819 */ /* 0x000fe20000011603 */
[--C-:B------:R-:W-:Y:S01]  /*10450*/  IMAD.MOV.U32 R8, RZ, RZ, R13.reuse ;  /* 0x000000ffff087224 */ /* 0x100fe200078e000d */
[----:B------:R-:W-:Y:S01]  /*10460*/  @P1 SHF.R.U32.HI R8, RZ, c[0x0][0x4f0], R16 ;  /* 0x00013c00ff081a19 */ /* 0x000fe20000011610 */
[----:B------:R-:W-:Y:S01]  /*10470*/  UIMAD UR5, UR13, UR5, UR10 ;  /* 0x000000050d0572a4 */ /* 0x000fe2000f8e020a */
[----:B------:R-:W-:Y:S01]  /*10480*/  SHFL.IDX PT, R42, R12, RZ, 0x1c1f ;  /* 0x001c1fff0c2a7589 */ /* 0x000fe200000e0000 */
[----:B------:R-:W-:Y:S01]  /*10490*/  UIMAD.WIDE.U32 UR8, UR13, UR4, UR8 ;  /* 0x000000040d0872a5 */ /* 0x000fe2000f8e0008 */
[----:B------:R-:W-:Y:S01]  /*104a0*/  LOP3.LUT R3, R10, R3, RZ, 0x3c, !PT ;  /* 0x000000030a037212 */ /* 0x000fe200078e3cff */
[--C-:B------:R-:W-:Y:S01]  /*104b0*/  IMAD.MOV R32, RZ, RZ, -R8.reuse ;  /* 0x000000ffff207224 */ /* 0x100fe200078e0a08 */
[----:B------:R-:W1:Y:S01]  /*104c0*/  SHFL.IDX PT, R43, R11, RZ, 0x1c1f ;  /* 0x001c1fff0b2b7589 */ /* 0x000e6200000e0000 */
[----:B------:R-:W-:Y:S01]  /*104d0*/  UIADD3 UR5, UR9, UR5, URZ ;  /* 0x0000000509057290 */ /* 0x000fe2000fffe03f */
[----:B------:R-:W-:Y:S01]  /*104e0*/  SHF.R.S32.HI R10, RZ, 0x1f, R8 ;  /* 0x0000001fff0a7819 */ /* 0x000fe20000011408 */
[----:B------:R-:W-:Y:S01]  /*104f0*/  IMAD R32, R32, c[0x0][0x4e8], R13 ;  /* 0x00013a0020207a24 */ /* 0x000fe200078e020d */
[----:B------:R-:W-:Y:S01]  /*10500*/  SHFL.IDX PT, R34, R12, 0x1, 0x1c1f ;  /* 0x003c1f000c227f89 */ /* 0x000fe200000e0000 */
[----:B------:R-:W-:Y:S01]  /*10510*/  IMAD R13, R39, 0x80, R2 ;  /* 0x00000080270d7824 */ /* 0x000fe200078e0202 */
[----:B------:R-:W-:Y:S01]  /*10520*/  IADD3 R36, R0, 0x40, RZ ;  /* 0x0000004000247810 */ /* 0x000fe20007ffe0ff */
[----:B-----5:R-:W-:Y:S01]  /*10530*/  IMAD R2, R9, c[0x0][0x4e8], RZ ;  /* 0x00013a0009027a24 */ /* 0x020fe200078e02ff */
[----:B------:R-:W2:Y:S01]  /*10540*/  SHFL.IDX PT, R35, R11, 0x1, 0x1c1f ;  /* 0x003c1f000b237f89 */ /* 0x000ea200000e0000 */
[----:B------:R-:W-:Y:S01]  /*10550*/  IMAD.U32 R15, RZ, RZ, UR9 ;  /* 0x00000009ff0f7e24 */ /* 0x000fe2000f8e00ff */
[C---:B------:R-:W-:Y:S01]  /*10560*/  IADD3 R9, R13.reuse, 0x8, RZ ;  /* 0x000000080d097810 */ /* 0x040fe20007ffe0ff */
[----:B------:R-:W-:Y:S01]  /*10570*/  IMAD.U32 R14, RZ, RZ, UR8 ;  /* 0x00000008ff0e7e24 */ /* 0x000fe2000f8e00ff */
[-C--:B------:R-:W-:Y:S01]  /*10580*/  ISETP.GE.OR P0, PT, R13, R2.reuse, P2 ;  /* 0x000000020d00720c */ /* 0x080fe20001706670 */
[----:B------:R-:W-:Y:S01]  /*10590*/  IMAD.U32 R15, RZ, RZ, UR5 ;  /* 0x00000005ff0f7e24 */ /* 0x000fe2000f8e00ff */
[----:B------:R-:W-:Y:S01]  /*105a0*/  ISETP.GE.OR P2, PT, R9, R2, P2 ;  /* 0x000000020900720c */ /* 0x000fe20001746670 */
[----:B------:R-:W-:Y:S01]  /*105b0*/  IMAD R17, R10, c[0x0][0x3e0], RZ ;  /* 0x0000f8000a117a24 */ /* 0x000fe200078e02ff */
[----:B------:R-:W-:Y:S01]  /*105c0*/  SHF.L.U32 R10, R5, 0x3, RZ ;  /* 0x00000003050a7819 */ /* 0x000fe200000006ff */
[----:B------:R-:W-:-:S03]  /*105d0*/  IMAD.WIDE.U32 R14, R8, c[0x0][0x3e0], R14 ;  /* 0x0000f800080e7a25 */ /* 0x000fc600078e000e */
[----:B------:R-:W-:Y:S01]  /*105e0*/  LOP3.LUT R10, R3, 0x7ffffe00, R10, 0xf8, !PT ;  /* 0x7ffffe00030a7812 */ /* 0x000fe200078ef80a */
[----:B------:R-:W-:Y:S01]  /*105f0*/  IMAD R17, R8, c[0x0][0x3e4], R17 ;  /* 0x0000f90008117a24 */ /* 0x000fe200078e0211 */
[----:B------:R-:W-:Y:S01]  /*10600*/  SHF.R.S32.HI R8, RZ, 0x1f, R32 ;  /* 0x0000001fff087819 */ /* 0x000fe20000011420 */
[----:B------:R-:W-:Y:S02]  /*10610*/  IMAD R39, R39, 0x80, R6 ;  /* 0x0000008027277824 */ /* 0x000fe400078e0206 */
[----:B------:R-:W-:Y:S01]  /*10620*/  IMAD.IADD R15, R15, 0x1, R17 ;  /* 0x000000010f0f7824 */ /* 0x000fe200078e0211 */
[----:B-1----:R1:W-:Y:S01]  /*10630*/  @!P0 ST.E [R42.64], R4 ;  /* 0x000000042a008985 */ /* 0x0023e2000c10190e */
[----:B------:R-:W-:Y:S02]  /*10640*/  IMAD R5, R8, c[0x0][0x3d8], RZ ;  /* 0x0000f60008057a24 */ /* 0x000fe400078e02ff */
[----:B------:R-:W-:Y:S02]  /*10650*/  IMAD.SHL.U32 R40, R10, 0x2, RZ ;  /* 0x000000020a287824 */ /* 0x000fe400078e00ff */
[C---:B------:R-:W-:Y:S01]  /*10660*/  IMAD R3, R32.reuse, c[0x0][0x3dc], R5 ;  /* 0x0000f70020037a24 */ /* 0x040fe200078e0205 */
[----:B--2---:R1:W-:Y:S01]  /*10670*/  @!P2 ST.E [R34.64], R7 ;  /* 0x000000072200a985 */ /* 0x0043e2000c10190e */
[----:B------:R-:W-:-:S03]  /*10680*/  IMAD.WIDE.U32 R32, R32, c[0x0][0x3d8], R14 ;  /* 0x0000f60020207a25 */ /* 0x000fc600078e000e */
[----:B------:R1:W2:Y:S01]  /*10690*/  LDS.128 R28, [R40+0x1080] ;  /* 0x00108000281c7984 */ /* 0x0002a20000000c00 */
[----:B------:R-:W-:Y:S01]  /*106a0*/  IMAD.IADD R3, R33, 0x1, R3 ;  /* 0x0000000121037824 */ /* 0x000fe200078e0203 */
[C---:B------:R-:W-:Y:S02]  /*106b0*/  LEA R38, P0, R32.reuse, c[0x0][0x380], 0x1 ;  /* 0x0000e00020267a11 */ /* 0x040fe400078008ff */
[----:B------:R1:W3:Y:S02]  /*106c0*/  LDS.128 R24, [R40+0x2080] ;  /* 0x0020800028187984 */ /* 0x0002e40000000c00 */
[----:B------:R-:W-:Y:S02]  /*106d0*/  LEA.HI.X R37, R32, c[0x0][0x384], R3, 0x1, P0 ;  /* 0x0000e10020257a11 */ /* 0x000fe400000f0c03 */
[----:B------:R1:W4:Y:S01]  /*106e0*/  LDS.128 R20, [R40+0x3080] ;  /* 0x0030800028147984 */ /* 0x0003220000000c00 */
[----:B------:R-:W-:-:S03]  /*106f0*/  ISETP.GE.AND P0, PT, R39, R2, PT ;  /* 0x000000022700720c */ /* 0x000fc60003f06270 */
[----:B------:R1:W1:Y:S04]  /*10700*/  LDS.128 R16, [R40+0x5080] ;  /* 0x0050800028107984 */ /* 0x0002680000000c00 */
[----:B------:R1:W1:Y:S04]  /*10710*/  LDS.128 R12, [R40+0x6080] ;  /* 0x00608000280c7984 */ /* 0x0002680000000c00 */
[----:B------:R1:W1:Y:S04]  /*10720*/  LDS.128 R8, [R40+0x7080] ;  /* 0x0070800028087984 */ /* 0x0002680000000c00 */
[----:B------:R1:W1:Y:S04]  /*10730*/  SHFL.IDX PT, R42, R38, RZ, 0x181f ;  /* 0x00181fff262a7589 */ /* 0x00026800000e0000 */
[----:B------:R1:W1:Y:S01]  /*10740*/  SHFL.IDX PT, R43, R37, RZ, 0x181f ;  /* 0x00181fff252b7589 */ /* 0x00026200000e0000 */
[----:B------:R-:W-:Y:S05]  /*10750*/  @P0 BRA `(.L_x_568) ;  /* 0x000000b000000947 */ /* 0x000fea0003800000 */
[----:B-1----:R-:W1:Y:S01]  /*10760*/  LDS.128 R32, [R40+0x80] ;  /* 0x0000800028207984 */ /* 0x002e620000000c00 */
[----:B------:R-:W-:-:S02]  /*10770*/  ISETP.GE.AND P0, PT, R36, c[0x0][0x3c8], PT ;  /* 0x0000f20024007a0c */ /* 0x000fc40003f06270 */
[----:B------:R-:W-:Y:S01]  /*10780*/  ISETP.GE.AND P1, PT, R0, c[0x0][0x3c8], PT ;  /* 0x0000f20000007a0c */ /* 0x000fe20003f26270 */
[----:B------:R-:W5:Y:S10]  /*10790*/  LDS.128 R4, [R40+0x4080] ;  /* 0x0040800028047984 */ /* 0x000f740000000c00 */
[----:B------:R-:W-:-:S02]  /*107a0*/  @!P0 SHF.R.S32.HI R3, RZ, 0x1f, R36 ;  /* 0x0000001fff038819 */ /* 0x000fc40000011424 */
[----:B------:R-:W-:Y:S02]  /*107b0*/  @!P1 IMAD.WIDE R44, R0, 0x2, R42 ;  /* 0x00000002002c9825 */ /* 0x000fe400078e022a */
[----:B------:R-:W-:-:S04]  /*107c0*/  @!P0 LEA.HI R3, R3, R36, RZ, 0x3 ;  /* 0x0000002403038211 */ /* 0x000fc800078f18ff */
[----:B------:R-:W-:-:S05]  /*107d0*/  @!P0 LOP3.LUT R3, R3, 0xfffffff8, RZ, 0xc0, !PT ;  /* 0xfffffff803038812 */ /* 0x000fca00078ec0ff */
[----:B------:R-:W-:Y:S01]  /*107e0*/  @!P0 IMAD.WIDE R42, R3, 0x2, R42 ;  /* 0x00000002032a8825 */ /* 0x000fe200078e022a */
[----:B-1----:R1:W-:Y:S04]  /*107f0*/  @!P1 ST.E.128 [R44.64], R32 ;  /* 0x000000202c009985 */ /* 0x0023e8000c101d0e */
[----:B-----5:R1:W-:Y:S02]  /*10800*/  @!P0 ST.E.128 [R42.64], R4 ;  /* 0x000000042a008985 */ /* 0x0203e4000c101d0e */
.L_x_568:
[----:B------:R-:W-:Y:S05]  /*10810*/  BSYNC B0 ;  /* 0x0000000000007941 */ /* 0x000fea0003800000 */
.L_x_567:
        /* <DEDUP_REMOVED lines=15> */
.L_x_570:
[----:B------:R-:W-:Y:S05]  /*10910*/  BSYNC B0 ;  /* 0x0000000000007941 */ /* 0x000fea0003800000 */
.L_x_569:
        /* <DEDUP_REMOVED lines=15> */
.L_x_572:
[----:B------:R-:W-:Y:S05]  /*10a10*/  BSYNC B0 ;  /* 0x0000000000007941 */ /* 0x000fea0003800000 */
.L_x_571:
        /* <DEDUP_REMOVED lines=16> */
.L_x_565:
        /* <DEDUP_REMOVED lines=31> */
.L_x_573:
[----:B-1----:R-:W1:Y:S01]  /*10d10*/  S2R R0, SR_TID.X ;  /* 0x0000000000007919 */ /* 0x002e620000002100 */
[----:B------:R-:W-:Y:S01]  /*10d20*/  USHF.R.S32.HI UR6, URZ, 0x1f, UR13 ;  /* 0x0000001f3f067899 */ /* 0x000fe2000801140d */
[----:B------:R-:W-:Y:S01]  /*10d30*/  BSSY B0, `(.L_x_574) ;  /* 0x0000029000007945 */ /* 0x000fe20003800000 */
[----:B------:R-:W-:-:S02]  /*10d40*/  USEL UR13, UR13, URZ, !UP1 ;  /* 0x0000003f0d0d7287 */ /* 0x000fc4000c800000 */
[----:B------:R-:W-:Y:S01]  /*10d50*/  USEL UR6, UR6, URZ, !UP1 ;  /* 0x0000003f06067287 */ /* 0x000fe2000c800000 */
[----:B-1----:R-:W-:-:S13]  /*10d60*/  ISETP.GT.AND P0, PT, R0, 0x7f, PT ;  /* 0x0000007f0000780c */ /* 0x002fda0003f04270 */
        /* <DEDUP_REMOVED lines=31> */
[----:B------:R-:W-:Y:S02]  /*10f60*/  IMAD R2, R5, c[0x0][0x48c], R2 ;  /* 0x0001230005027a24 */ /* 0x000fe400078e0202 */
[----:B------:R-:W-:-:S03]  /*10f70*/  IMAD.MOV.U32 R5, RZ, RZ, -0x800000 ;  /* 0xff800000ff057424 */ /* 0x000fc600078e00ff */
[----:B------:R-:W-:Y:S02]  /*10f80*/  IADD3 R3, R7, R2, RZ ;  /* 0x0000000207037210 */ /* 0x000fe40007ffe0ff */
[----:B------:R-:W-:-:S04]  /*10f90*/  LEA R2, P0, R6, c[0x0][0x450], 0x2 ;  /* 0x0001140006027a11 */ /* 0x000fc800078010ff */
[----:B------:R-:W-:-:S05]  /*10fa0*/  LEA.HI.X R3, R6, c[0x0][0x454], R3, 0x2, P0 ;  /* 0x0001150006037a11 */ /* 0x000fca00000f1403 */
[----:B------:R1:W-:Y:S04]  /*10fb0*/  STG.E [R2.64], R5 ;  /* 0x0000000502007986 */ /* 0x0003e8000c10190e */
.L_x_575:
[----:B------:R-:W-:Y:S05]  /*10fc0*/  BSYNC B0 ;  /* 0x0000000000007941 */ /* 0x000fea0003800000 */
.L_x_574:
[----:B-1----:R-:W1:Y:S01]  /*10fd0*/  S2R R2, SR_CTAID.X ;  /* 0x0000000000027919 */ /* 0x002e620000002500 */
[----:B------:R-:W-:Y:S01]  /*10fe0*/  SHF.R.S32.HI R3, RZ, 0x1f, R0 ;  /* 0x0000001fff037819 */ /* 0x000fe20000011400 */
        /* <DEDUP_REMOVED lines=16> */
[----:B------:R-:W-:Y:S01]  /*110f0*/  UIMAD.WIDE.U32 UR16, UR9, UR4, UR16 ;  /* 0x00000004091072a5 */ /* 0x000fe2000f8e0010 */
[----:B------:R-:W-:Y:S01]  /*11100*/  SHF.L.U32 R9, R0, 0x3, RZ ;  /* 0x0000000300097819 */ /* 0x000fe200000006ff */
[----:B------:R-:W-:Y:S02]  /*11110*/  UIMAD UR7, UR9, UR5, UR7 ;  /* 0x00000005090772a4 */ /* 0x000fe4000f8e0207 */
[C---:B-1----:R-:W-:Y:S01]  /*11120*/  IMAD R5, R2.reuse, 0x80, R5 ;  /* 0x0000008002057824 */ /* 0x042fe200078e0205 */
[----:B------:R-:W-:Y:S01]  /*11130*/  ULDC.64 UR4, c[0x0][0x3f0] ;  /* 0x0000fc0000047ab9 */ /* 0x000fe20000000a00 */
[----:B------:R-:W-:Y:S01]  /*11140*/  IMAD R3, R2, 0x80, R3 ;  /* 0x0000008002037824 */ /* 0x000fe200078e0203 */
[----:B------:R-:W-:Y:S01]  /*11150*/  UIMAD UR6, UR6, UR4, URZ ;  /* 0x00000004060672a4 */ /* 0x000fe2000f8e023f */
[----:B------:R-:W-:Y:S01]  /*11160*/  @P0 IMAD.HI.U32 R4, R5, c[0x0][0x4ec], RZ ;  /* 0x00013b0005040a27 */ /* 0x000fe200078e00ff */
[----:B------:R-:W-:Y:S01]  /*11170*/  UIADD3 UR17, UR7, UR17, URZ ;  /* 0x0000001107117290 */ /* 0x000fe2000fffe03f */
[----:B------:R-:W-:Y:S01]  /*11180*/  MOV R7, R5 ;  /* 0x0000000500077202 */ /* 0x000fe20000000f00 */
[----:B------:R-:W-:Y:S01]  /*11190*/  UIMAD UR5, UR13, UR5, UR6 ;  /* 0x000000050d0572a4 */ /* 0x000fe2000f8e0206 */
[----:B------:R-:W-:Y:S01]  /*111a0*/  IADD3 R0, R9, 0x40, RZ ;  /* 0x0000004009007810 */ /* 0x000fe20007ffe0ff */
[----:B------:R-:W-:Y:S01]  /*111b0*/  UIMAD.WIDE.U32 UR16, UR13, UR4, UR16 ;  /* 0x000000040d1072a5 */ /* 0x000fe2000f8e0010 */
[----:B------:R-:W-:-:S03]  /*111c0*/  @P0 SHF.R.U32.HI R7, RZ, c[0x0][0x4f0], R4 ;  /* 0x00013c00ff070a19 */ /* 0x000fc60000011604 */
        /* <DEDUP_REMOVED lines=31> */
.L_x_577:
[----:B------:R-:W-:Y:S05]  /*113c0*/  BSYNC B0 ;  /* 0x0000000000007941 */ /* 0x000fea0003800000 */
.L_x_576:
[----:B------:R-:W-:Y:S01]  /*113d0*/  IADD3 R11, R3, 0x20, RZ ;  /* 0x00000020030b7810 */ /* 0x000fe20007ffe0ff */
[----:B--23--:R2:W3:Y:S01]  /*113e0*/  SHFL.IDX PT, R7, R4, 0x1, 0x181f ;  /* 0x00381f0004077f89 */ /* 0x00c4e200000e0000 */
[----:B------:R-:W-:Y:S02]  /*113f0*/  BSSY B0, `(.L_x_578) ;  /* 0x000000d000007945 */ /* 0x000fe40003800000 */
[----:B------:R-:W-:Y:S01]  /*11400*/  ISETP.GE.AND P0, PT, R11, R8, PT ;  /* 0x000000080b00720c */ /* 0x000fe20003f06270 */
[----:B------:R2:W4:-:S12]  /*11410*/  SHFL.IDX PT, R6, R5, 0x1, 0x181f ;  /* 0x00381f0005067f89 */ /* 0x00051800000e0000 */
[----:B------:R-:W-:Y:S05]  /*11420*/  @P0 BRA `(.L_x_579) ;  /* 0x0000009000000947 */ /* 0x000fea0003800000 */
[----:B------:R-:W-:Y:S02]  /*11430*/  ISETP.GE.AND P0, PT, R0, c[0x0][0x3c8], PT ;  /* 0x0000f20000007a0c */ /* 0x000fe40003f06270 */
[----:B------:R-:W-:-:S11]  /*11440*/  ISETP.GE.AND P1, PT, R9, c[0x0][0x3c8], PT ;  /* 0x0000f20009007a0c */ /* 0x000fd60003f26270 */
[----:B------:R-:W-:-:S04]  /*11450*/  @!P0 SHF.R.S32.HI R11, RZ, 0x1f, R0 ;  /* 0x0000001fff0b8819 */ /* 0x000fc80000011400 */
[----:B------:R-:W-:Y:S01]  /*11460*/  @!P0 LEA.HI R2, R11, R0, RZ, 0x3 ;  /* 0x000000000b028211 */ /* 0x000fe200078f18ff */
[----:B---34-:R-:W-:-:S03]  /*11470*/  @!P1 IMAD.WIDE R10, R9, 0x2, R6 ;  /* 0x00000002090a9825 */ /* 0x018fc600078e0206 */
[----:B------:R-:W-:Y:S02]  /*11480*/  @!P0 LOP3.LUT R2, R2, 0xfffffff8, RZ, 0xc0, !PT ;  /* 0xfffffff802028812 */ /* 0x000fe400078ec0ff */
[----:B------:R3:W-:Y:S03]  /*11490*/  @!P1 ST.E.128 [R10.64], RZ ;  /* 0x000000ff0a009985 */ /* 0x0007e6000c101d0e */
[----:B------:R-:W-:-:S05]  /*114a0*/  @!P0 IMAD.WIDE R6, R2, 0x2, R6 ;  /* 0x0000000202068825 */ /* 0x000fca00078e0206 */
[----:B------:R3:W-:Y:S02]  /*114b0*/  @!P0 ST.E.128 [R6.64], RZ ;  /* 0x000000ff06008985 */ /* 0x0007e4000c101d0e */
.L_x_579:
[----:B------:R-:W-:Y:S05]  /*114c0*/  BSYNC B0 ;  /* 0x0000000000007941 */ /* 0x000fea0003800000 */
.L_x_578:
        /* <DEDUP_REMOVED lines=9> */
[----:B------:R-:W-:Y:S01]  /*11560*/  @!P0 LEA.HI R2, R11, R0, RZ, 0x3 ;  /* 0x000000000b028211 */ /* 0x000fe200078f18ff */
[----:B-1--4-:R-:W-:-:S03]  /*11570*/  @!P1 IMAD.WIDE R10, R9, 0x2, R6 ;  /* 0x00000002090a9825 */ /* 0x012fc600078e0206 */
[----:B------:R-:W-:Y:S02]  /*11580*/  @!P0 LOP3.LUT R2, R2, 0xfffffff8, RZ, 0xc0, !PT ;  /* 0xfffffff802028812 */ /* 0x000fe400078ec0ff */
[----:B------:R1:W-:Y:S03]  /*11590*/  @!P1 ST.E.128 [R10.64], RZ ;  /* 0x000000ff0a009985 */ /* 0x0003e6000c101d0e */
[----:B------:R-:W-:-:S05]  /*115a0*/  @!P0 IMAD.WIDE R6, R2, 0x2, R6 ;  /* 0x0000000202068825 */ /* 0x000fca00078e0206 */
[----:B------:R1:W-:Y:S02]  /*115b0*/  @!P0 ST.E.128 [R6.64], RZ ;  /* 0x000000ff06008985 */ /* 0x0003e4000c101d0e */
.L_x_581:
[----:B------:R-:W-:Y:S05]  /*115c0*/  BSYNC B0 ;  /* 0x0000000000007941 */ /* 0x000fea0003800000 */
.L_x_580:
[----:B------:R-:W-:Y:S01]  /*115d0*/  IADD3 R3, R3, 0x60, RZ ;  /* 0x0000006003037810 */ /* 0x000fe20007ffe0ff */
[----:B-1----:R1:W2:Y:S03]  /*115e0*/  SHFL.IDX PT, R7, R4, 0x3, 0x181f ;  /* 0x00781f0004077f89 */ /* 0x0022a600000e0000 */
        /* <DEDUP_REMOVED lines=8> */
[----:B--2---:R-:W-:-:S04]  /*11670*/  SHF.R.S32.HI R3, RZ, 0x1f, R0 ;  /* 0x0000001fff037819 */ /* 0x004fc80000011400 */
[----:B------:R-:W-:-:S04]  /*11680*/  LEA.HI R3, R3, R0, RZ, 0x3 ;  /* 0x0000000003037211 */ /* 0x000fc800078f18ff */
[----:B------:R-:W-:-:S05]  /*11690*/  LOP3.LUT R3, R3, 0xfffffff8, RZ, 0xc0, !PT ;  /* 0xfffffff803037812 */ /* 0x000fca00078ec0ff */
[----:B------:R-:W-:-:S05]  /*116a0*/  IMAD.WIDE R6, R3, 0x2, R6 ;  /* 0x0000000203067825 */ /* 0x000fca00078e0206 */
[----:B------:R-:W-:Y:S01]  /*116b0*/  ST.E.128 [R6.64], RZ ;  /* 0x000000ff06007985 */ /* 0x000fe2000c101d0e */
[----:B------:R-:W-:Y:S05]  /*116c0*/  EXIT ;  /* 0x000000000000794d */ /* 0x000fea0003800000 */
.L_x_582:
        /* <DEDUP_REMOVED lines=11> */
.L_x_2174:


//--------------------- .text._ZN7cutlass13device_kernelIN5flash19enable_sm80_to_sm89INS1_16FlashAttnFwdSm80INS1_25CollectiveMainloopFwdSm80ILi8ELi1ELb1EN4cute5tupleIJNS5_1CILi128EEES8_S8_EEELi128ENS_6half_tEfNS_4arch4Sm80ELb1ELb0ELb1ELb1ELb1ELb1ELb1ELb0EEENS1_21CollectiveEpilogueFwdIS9_NS6_IJNS7_ILi1EEESF_SF_EEESA_SC_Li256ELb1ELb1ELb0ELb0EEENS1_19SingleTileSchedulerILb1ELb0ELb1ELi128EEEEEEEEEvNT_6ParamsE --------------------------
	.section	.text._ZN7cutlass13device_kernelIN5flash19enable_sm80_to_sm89INS1_16FlashAttnFwdSm80INS1_25CollectiveMainloopFwdSm80ILi8ELi1ELb1EN4cute5tupleIJNS5_1CILi128EEES8_S8_EEELi128ENS_6half_tEfNS_4arch4Sm80ELb1ELb0ELb1ELb1ELb1ELb1ELb1ELb0EEENS1_21CollectiveEpilogueFwdIS9_NS6_IJNS7_ILi1EEESF_SF_EEESA_SC_Li256ELb1ELb1ELb0ELb0EEENS1_19SingleTileSchedulerILb1ELb0ELb1ELi128EEEEEEEEEvNT_6ParamsE,"ax",@progbits
	.sectioninfo	@"SHI_REGISTERS=255"
	.align	128
.text._ZN7cutlass13device_kernelIN5flash19enable_sm80_to_sm89INS1_16FlashAttnFwdSm80INS1_25CollectiveMainloopFwdSm80ILi8ELi1ELb1EN4cute5tupleIJNS5_1CILi128EEES8_S8_EEELi128ENS_6half_tEfNS_4arch4Sm80ELb1ELb0ELb1ELb1ELb1ELb1ELb1ELb0EEENS1_21CollectiveEpilogueFwdIS9_NS6_IJNS7_ILi1EEESF_SF_EEESA_SC_Li256ELb1ELb1ELb0ELb0EEENS1_19SingleTileSchedulerILb1ELb0ELb1ELi128EEEEEEEEEvNT_6ParamsE:
        .type           _ZN7cutlass13device_kernelIN5flash19enable_sm80_to_sm89INS1_16FlashAttnFwdSm80INS1_25CollectiveMainloopFwdSm80ILi8ELi1ELb1EN4cute5tupleIJNS5_1CILi128EEES8_S8_EEELi128ENS_6half_tEfNS_4arch4Sm80ELb1ELb0ELb1ELb1ELb1ELb1ELb1ELb0EEENS1_21CollectiveEpilogueFwdIS9_NS6_IJNS7_ILi1EEESF_SF_EEESA_SC_Li256ELb1ELb1ELb0ELb0EEENS1_19SingleTileSchedulerILb1ELb0ELb1ELi128EEEEEEEEEvNT_6ParamsE,@function
        .size           _ZN7cutlass13device_kernelIN5flash19enable_sm80_to_sm89INS1_16FlashAttnFwdSm80INS1_25CollectiveMainloopFwdSm80ILi8ELi1ELb1EN4cute5tupleIJNS5_1CILi128EEES8_S8_EEELi128ENS_6half_tEfNS_4arch4Sm80ELb1ELb0ELb1ELb1ELb1ELb1ELb1ELb0EEENS1_21CollectiveEpilogueFwdIS9_NS6_IJNS7_ILi1EEESF_SF_EEESA_SC_Li256ELb1ELb1ELb0ELb0EEENS1_19SingleTileSchedulerILb1ELb0ELb1ELi128EEEEEEEEEvNT_6ParamsE,(.L_x_2175 - _ZN7cutlass13device_kernelIN5flash19enable_sm80_to_sm89INS1_16FlashAttnFwdSm80INS1_25CollectiveMainloopFwdSm80ILi8ELi1ELb1EN4cute5tupleIJNS5_1CILi128EEES8_S8_EEELi128ENS_6half_tEfNS_4arch4Sm80ELb1ELb0ELb1ELb1ELb1ELb1ELb1ELb0EEENS1_21CollectiveEpilogueFwdIS9_NS6_IJNS7_ILi1EEESF_SF_EEESA_SC_Li256ELb1ELb1ELb0ELb0EEENS1_19SingleTileSchedulerILb1ELb0ELb1ELi128EEEEEEEEEvNT_6ParamsE)
        .other          _ZN7cutlass13device_kernelIN5flash19enable_sm80_to_sm89INS1_16FlashAttnFwdSm80INS1_25CollectiveMainloopFwdSm80ILi8ELi1ELb1EN4cute5tupleIJNS5_1CILi128EEES8_S8_EEELi128ENS_6half_tEfNS_4arch4Sm80ELb1ELb0ELb1ELb1ELb1ELb1ELb1ELb0EEENS1_21CollectiveEpilogueFwdIS9_NS6_IJNS7_ILi1EEESF_SF_EEESA_SC_Li256ELb1ELb1ELb0ELb0EEENS1_19SingleTileSchedulerILb1ELb0ELb1ELi128EEEEEEEEEvNT_6ParamsE,@"STO_CUDA_ENTRY STV_DEFAULT"
_ZN7cutlass13device_kernelIN5flash19enable_sm80_to_sm89INS1_16FlashAttnFwdSm80INS1_25CollectiveMainloopFwdSm80ILi8ELi1ELb1EN4cute5tupleIJNS5_1CILi128EEES8_S8_EEELi128ENS_6half_tEfNS_4arch4Sm80ELb1ELb0ELb1ELb1ELb1ELb1ELb1ELb0EEENS1_21CollectiveEpilogueFwdIS9_NS6_IJNS7_ILi1EEESF_SF_EEESA_SC_Li256ELb1ELb1ELb0ELb0EEENS1_19SingleTileSchedulerILb1ELb0ELb1ELi128EEEEEEEEEvNT_6ParamsE:
        /* <DEDUP_REMOVED lines=21> */
.L_x_584:
[----:B------:R-:W-:-:S04]  /*0150*/  ISETP.NE.U32.AND P0, PT, RZ, c[0x0][0x560], PT ;  /* 0x00015800ff007a0c */ /* 0x000fc80003f05070 */
[----:B------:R-:W-:-:S13]  /*0160*/  ISETP.NE.AND.EX P0, PT, RZ, c[0x0][0x564], PT, P0 ;  /* 0x00015900ff007a0c */ /* 0x000fda0003f05300 */
[----:B------:R-:W-:Y:S05]  /*0170*/  @!P0 BRA `(.L_x_586) ;  /* 0x000000a000008947 */ /* 0x000fea0003800000 */
[----:B------:R-:W-:Y:S02]  /*0180*/  ULDC.64 UR4, c[0x0][0x560] ;  /* 0x0001580000047ab9 */ /* 0x000fe40000000a00 */
[----:B------:R-:W-:-:S06]  /*0190*/  UIMAD.WIDE UR4, UR21, UR7, UR4 ;  /* 0x00000007150472a5 */ /* 0x000fcc000f8e0204 */
[----:B------:R-:W-:Y:S02]  /*01a0*/  MOV R2, UR4 ;  /* 0x0000000400027c02 */ /* 0x000fe40008000f00 */
[----:B------:R-:W-:-:S05]  /*01b0*/  MOV R3, UR5 ;  /* 0x0000000500037c02 */ /* 0x000fca0008000f00 */
[----:B------:R1:W2:Y:S04]  /*01c0*/  LDG.E R0, [R2.64] ;  /* 0x0000001602007981 */ /* 0x0002a8000c1e1900 */
[----:B-1----:R-:W3:Y:S01]  /*01d0*/  LDG.E R2, [R2.64+0x4] ;  /* 0x0000041602027981 */ /* 0x002ee2000c1e1900 */
[----:B--2---:R-:W1:Y:S08]  /*01e0*/  R2UR UR4, R0 ;  /* 0x00000000000473c2 */ /* 0x004e7000000e0000 */
[----:B---3--:R-:W1:Y:S02]  /*01f0*/  R2UR UR5, R2 ;  /* 0x00000000020573c2 */ /* 0x008e6400000e0000 */
[----:B-1----:R-:W-:Y:S01]  /*0200*/  UIADD3 UR5, -UR4, UR5, URZ ;  /* 0x0000000504057290 */ /* 0x002fe2000fffe13f */
[----:B------:R-:W-:Y:S05]  /*0210*/  BRA `(.L_x_585) ;  /* 0x0000001000007947 */ /* 0x000fea0003800000 */
.L_x_586:
[----:B------:R-:W-:Y:S02]  /*0220*/  ULDC UR5, c[0x0][0x54c] ;  /* 0x0001530000057ab9 */ /* 0x000fe40000000800 */
.L_x_585:
[----:B------:R-:W-:Y:S02]  /*0230*/  ULDC UR4, c[0x0][0x548] ;  /* 0x0001520000047ab9 */ /* 0x000fe40000000800 */
[----:B------:R-:W-:-:S02]  /*0240*/  USHF.L.U32 UR14, UR14, 0x7, URZ ;  /* 0x000000070e0e7899 */ /* 0x000fc4000800063f */
[----:B------:R-:W-:-:S04]  /*0250*/  UIMAD UR4, UR5, UR4, URZ ;  /* 0x00000004050472a4 */ /* 0x000fc8000f8e023f */
[----:B------:R-:W-:-:S04]  /*0260*/  UISETP.GE.AND UP0, UPT, UR14, UR4, UPT ;  /* 0x000000040e00728c */ /* 0x000fc8000bf06270 */
[----:B------:R-:W-:Y:S01]  /*0270*/  USEL UR21, UR21, 0xffffffff, !UP0 ;  /* 0xffffffff15157887 */ /* 0x000fe2000c000000 */
[----:B------:R-:W-:Y:S05]  /*0280*/  BRA `(.L_x_587) ;  /* 0x000001b000007947 */ /* 0x000fea0003800000 */
.L_x_583:
        /* <DEDUP_REMOVED lines=8> */
.L_x_588:
        /* <DEDUP_REMOVED lines=13> */
.L_x_590:
[----:B------:R-:W-:Y:S02]  /*03e0*/  ULDC UR5, c[0x0][0x54c] ;  /* 0x0001530000057ab9 */ /* 0x000fe40000000800 */
.L_x_589:
[----:B------:R-:W-:Y:S02]  /*03f0*/  ULDC UR4, c[0x0][0x548] ;  /* 0x0001520000047ab9 */ /* 0x000fe40000000800 */
[----:B------:R-:W-:-:S02]  /*0400*/  USHF.L.U32 UR14, UR14, 0x7, URZ ;  /* 0x000000070e0e7899 */ /* 0x000fc4000800063f */
[----:B------:R-:W-:-:S04]  /*0410*/  UIMAD UR4, UR5, UR4, URZ ;  /* 0x00000004050472a4 */ /* 0x000fc8000f8e023f */
[----:B------:R-:W-:-:S04]  /*0420*/  UISETP.GE.AND UP0, UPT, UR14, UR4, UPT ;  /* 0x000000040e00728c */ /* 0x000fc8000bf06270 */
[----:B------:R-:W-:-:S06]  /*0430*/  USEL UR21, UR21, 0xffffffff, !UP0 ;  /* 0xffffffff15157887 */ /* 0x000fcc000c000000 */
.L_x_587:
        /* <DEDUP_REMOVED lines=34> */
[----:B------:R3:W4:Y:S01]  /*0660*/  @P2 LDG.E R7, [R4.64] ;  /* 0x0000001604072981 */ /* 0x000722000c1e1900 */
[----:B------:R-:W-:Y:S01]  /*0670*/  UIMAD.WIDE UR4, UR21, UR7, UR4 ;  /* 0x00000007150472a5 */ /* 0x000fe2000f8e0204 */
[----:B------:R-:W-:Y:S01]  /*0680*/  MOV R24, RZ ;  /* 0x000000ff00187202 */ /* 0x000fe20000000f00 */
[----:B------:R-:W-:Y:S01]  /*0690*/  IMAD.MOV.U32 R8, RZ, RZ, RZ ;  /* 0x000000ffff087224 */ /* 0x000fe200078e00ff */
[----:B------:R-:W4:Y:S03]  /*06a0*/  @P3 LDG.E R6, [R10.64] ;  /* 0x000000160a063981 */ /* 0x000f26000c1e1900 */
[----:B-1----:R-:W-:Y:S01]  /*06b0*/  IMAD.U32 R2, RZ, RZ, UR4 ;  /* 0x00000004ff027e24 */ /* 0x002fe2000f8e00ff */
[----:B------:R-:W-:Y:S01]  /*06c0*/  MOV R3, UR5 ;  /* 0x0000000500037c02 */ /* 0x000fe20008000f00 */
[----:B---3--:R-:W-:Y:S01]  /*06d0*/  IMAD.U32 R4, RZ, RZ, UR8 ;  /* 0x00000008ff047e24 */ /* 0x008fe2000f8e00ff */
[----:B------:R-:W-:-:S03]  /*06e0*/  MOV R5, UR9 ;  /* 0x0000000900057c02 */ /* 0x000fc60008000f00 */
[----:B------:R1:W5:Y:S04]  /*06f0*/  @P1 LDG.E R8, [R2.64] ;  /* 0x0000001602081981 */ /* 0x000368000c1e1900 */
[----:B------:R1:W5:Y:S01]  /*0700*/  @P4 LDG.E R24, [R4.64] ;  /* 0x0000001604184981 */ /* 0x000362000c1e1900 */
[----:B------:R-:W3:Y:S01]  /*0710*/  S2UR UR13, SR_CTAID.Y ;  /* 0x00000000000d79c3 */ /* 0x000ee20000002600 */
[----:B------:R-:W-:Y:S02]  /*0720*/  UMOV UR16, URZ ;  /* 0x0000003f00107c82 */ /* 0x000fe40008000000 */
[----:B------:R-:W-:Y:S02]  /*0730*/  ULDC UR20, c[0x0][0x168] ;  /* 0x00005a0000147ab9 */ /* 0x000fe40000000800 */
[----:B------:R-:W-:-:S02]  /*0740*/  UMOV UR17, URZ ;  /* 0x0000003f00117c82 */ /* 0x000fc40008000000 */
[----:B------:R-:W-:Y:S02]  /*0750*/  ULDC UR4, c[0x0][0x2ac] ;  /* 0x0000ab0000047ab9 */ /* 0x000fe40000000800 */
[----:B------:R-:W-:Y:S02]  /*0760*/  ULDC UR19, c[0x0][0x1d0] ;  /* 0x0000740000137ab9 */ /* 0x000fe40000000800 */
[----:B------:R-:W-:Y:S02]  /*0770*/  UIMAD UR19, UR4, UR19, URZ ;  /* 0x00000013041372a4 */ /* 0x000fe4000f8e023f */
[----:B------:R-:W-:Y:S02]  /*0780*/  ULDC UR18, c[0x0][0x228] ;  /* 0x00008a0000127ab9 */ /* 0x000fe40000000800 */
[----:B---3--:R-:W-:Y:S01]  /*0790*/  USHF.R.S32.HI UR12, URZ, 0x1f, UR13 ;  /* 0x0000001f3f0c7899 */ /* 0x008fe2000801140d */
[----:B--2---:R1:W2:Y:S08]  /*07a0*/  @P0 R2UR UR20, R0 ;  /* 0x00000000001403c2 */ /* 0x0042b000000e0000 */
[----:B----4-:R1:W3:Y:S08]  /*07b0*/  @P2 R2UR UR16, R7 ;  /* 0x00000000071023c2 */ /* 0x0102f000000e0000 */
[----:B------:R1:W4:Y:S01]  /*07c0*/  @P3 R2UR UR17, R6 ;  /* 0x00000000061133c2 */ /* 0x00032200000e0000 */
[----:B------:R-:W-:Y:S05]  /*07d0*/  @P0 BRA `(.L_x_591) ;  /* 0x0000006000000947 */ /* 0x000fea0003800000 */
[----:B------:R-:W-:Y:S05]  /*07e0*/  @!P3 BRA `(.L_x_591) ;  /* 0x000000500000b947 */ /* 0x000fea0003800000 */
[----:B-1--4-:R-:W4:Y:S04]  /*07f0*/  LDG.E R6, [R10.64] ;  /* 0x000000160a067981 */ /* 0x012f28000c1e1900 */
[----:B---3--:R-:W3:Y:S01]  /*0800*/  LDG.E R0, [R10.64+0x4] ;  /* 0x000004160a007981 */ /* 0x008ee2000c1e1900 */
[----:B--2-4-:R-:W1:Y:S08]  /*0810*/  R2UR UR20, R6 ;  /* 0x00000000061473c2 */ /* 0x014e7000000e0000 */
[----:B---3--:R-:W1:Y:S02]  /*0820*/  R2UR UR4, R0 ;  /* 0x00000000000473c2 */ /* 0x008e6400000e0000 */
[----:B-1----:R-:W-:-:S06]  /*0830*/  UIADD3 UR20, -UR20, UR4, URZ ;  /* 0x0000000414147290 */ /* 0x002fcc000fffe13f */
.L_x_591:
[----:B------:R-:W-:-:S04]  /*0840*/  ISETP.NE.U32.AND P0, PT, RZ, c[0x0][0x368], PT ;  /* 0x0000da00ff007a0c */ /* 0x000fc80003f05070 */
[----:B------:R-:W-:-:S13]  /*0850*/  ISETP.NE.AND.EX P0, PT, RZ, c[0x0][0x36c], PT, P0 ;  /* 0x0000db00ff007a0c */ /* 0x000fda0003f05300 */
[----:B------:R-:W-:Y:S05]  /*0860*/  @!P0 BRA `(.L_x_592) ;  /* 0x0000007000008947 */ /* 0x000fea0003800000 */
[----:B------:R-:W-:Y:S02]  /*0870*/  ULDC.64 UR4, c[0x0][0x368] ;  /* 0x0000da0000047ab9 */ /* 0x000fe40000000a00 */
[----:B------:R-:W-:-:S06]  /*0880*/  UIMAD.WIDE UR4, UR21, UR7, UR4 ;  /* 0x00000007150472a5 */ /* 0x000fcc000f8e0204 */
[----:B-1----:R-:W-:Y:S02]  /*0890*/  MOV R4, UR4 ;  /* 0x0000000400047c02 */ /* 0x002fe40008000f00 */
[----:B------:R-:W-:-:S05]  /*08a0*/  MOV R5, UR5 ;  /* 0x0000000500057c02 */ /* 0x000fca0008000f00 */
[----:B----4-:R-:W4:Y:S02]  /*08b0*/  LDG.E R0, [R4.64] ;  /* 0x0000001604007981 */ /* 0x010f24000c1e1900 */
[----:B----4-:R1:W4:Y:S02]  /*08c0*/  R2UR UR19, R0 ;  /* 0x00000000001373c2 */ /* 0x01032400000e0000 */
[----:B-1--4-:R-:W-:Y:S05]  /*08d0*/  BRA `(.L_x_593) ;  /* 0x0000006000007947 */ /* 0x012fea0003800000 */
.L_x_592:
[----:B------:R-:W-:Y:S05]  /*08e0*/  @!P4 BRA `(.L_x_593) ;  /* 0x000000500000c947 */ /* 0x000fea0003800000 */
[----:B-1--4-:R1:W4:Y:S04]  /*08f0*/  LDG.E R0, [R4.64] ;  /* 0x0000001604007981 */ /* 0x012328000c1e1900 */
[----:B-1-3--:R-:W3:Y:S01]  /*0900*/  LDG.E R4, [R4.64+0x4] ;  /* 0x0000041604047981 */ /* 0x00aee2000c1e1900 */
[----:B----4-:R-:W1:Y:S08]  /*0910*/  R2UR UR19, R0 ;  /* 0x00000000001373c2 */ /* 0x010e7000000e0000 */
[----:B---3--:R-:W1:Y:S02]  /*0920*/  R2UR UR4, R4 ;  /* 0x00000000040473c2 */ /* 0x008e6400000e0000 */
[----:B-1----:R-:W-:-:S06]  /*0930*/  UIADD3 UR19, -UR19, UR4, URZ ;  /* 0x0000000413137290 */ /* 0x002fcc000fffe13f */
.L_x_593:
[----:B-1--4-:R1:W4:Y:S01]  /*0940*/  @P1 LDG.E R5, [R2.64] ;  /* 0x0000001602051981 */ /* 0x012322000c1e1900 */
[----:B------:R-:W-:-:S03]  /*0950*/  ULDC.64 UR4, c[0x0][0x378] ;  /* 0x0000de0000047ab9 */ /* 0x000fc60000000a00 */
[----:B---3--:R1:W3:Y:S01]  /*0960*/  @P1 LDG.E R4, [R2.64+0x4] ;  /* 0x0000041602041981 */ /* 0x0082e2000c1e1900 */
[----:B------:R-:W-:-:S04]  /*0970*/  UISETP.NE.U32.AND UP0, UPT, URZ, UR4, UPT ;  /* 0x000000043f00728c */ /* 0x000fc8000bf05070 */
[----:B------:R-:W-:-:S03]  /*0980*/  UISETP.NE.AND.EX UP0, UPT, URZ, UR5, UPT, UP0 ;  /* 0x000000053f00728c */ /* 0x000fc6000bf05300 */
[----:B------:R-:W-:-:S03]  /*0990*/  ULDC.64 UR4, c[0x0][0x378] ;  /* 0x0000de0000047ab9 */ /* 0x000fc60000000a00 */
[----:B------:R-:W-:-:S05]  /*09a0*/  PLOP3.LUT P0, PT, PT, PT, UP0, 0x80, 0x0 ;  /* 0x000000000000781c */ /* 0x000fca0003f0f008 */
[----:B------:R-:W-:-:S06]  /*09b0*/  @UP0 UIMAD.WIDE UR4, UR21, UR7, UR4 ;  /* 0x00000007150402a5 */ /* 0x000fcc000f8e0204 */
[----:B-1----:R-:W-:Y:S02]  /*09c0*/  IMAD.U32 R2, RZ, RZ, UR4 ;  /* 0x00000004ff027e24 */ /* 0x002fe4000f8e00ff */
[----:B------:R-:W-:-:S05]  /*09d0*/  IMAD.U32 R3, RZ, RZ, UR5 ;  /* 0x00000005ff037e24 */ /* 0x000fca000f8e00ff */
[----:B--2---:R-:W2:Y:S01]  /*09e0*/  @P0 LDG.E R0, [R2.64] ;  /* 0x0000001602000981 */ /* 0x004ea2000c1e1900 */
[----:B------:R-:W-:Y:S02]  /*09f0*/  ULDC UR6, c[0x0][0x2c4] ;  /* 0x0000b10000067ab9 */ /* 0x000fe40000000800 */
[----:B------:R-:W-:Y:S02]  /*0a00*/  UISETP.NE.AND UP2, UPT, UR6, 0x1, UPT ;  /* 0x000000010600788c */ /* 0x000fe4000bf45270 */
[----:B------:R-:W-:Y:S02]  /*0a10*/  UIADD3 UR6, -UR16, UR19, URZ ;  /* 0x0000001310067290 */ /* 0x000fe4000fffe13f */
[----:B------:R-:W-:-:S07]  /*0a20*/  UMOV UR15, UR19 ;  /* 0x00000013000f7c82 */ /* 0x000fce0008000000 */
[----:B------:R-:W-:Y:S01]  /*0a30*/  @UP2 UIADD3 UR24, UR14, 0x7f, URZ ;  /* 0x0000007f0e182890 */ /* 0x000fe2000fffe03f */
[----:B----4-:R-:W1:Y:S08]  /*0a40*/  @P1 R2UR UR4, R5 ;  /* 0x00000000050413c2 */ /* 0x010e7000000e0000 */
[----:B---3--:R-:W1:Y:S02]  /*0a50*/  @P1 R2UR UR5, R4 ;  /* 0x00000000040513c2 */ /* 0x008e6400000e0000 */
[----:B-1----:R-:W-:-:S03]  /*0a60*/  @UP3 UIADD3 UR18, -UR4, UR5, URZ ;  /* 0x0000000504123290 */ /* 0x002fc6000fffe13f */
[----:B------:R-:W-:-:S03]  /*0a70*/  ULDC.64 UR4, c[0x0][0x2c8] ;  /* 0x0000b20000047ab9 */ /* 0x000fc60000000a00 */
[----:B--2---:R1:W2:Y:S01]  /*0a80*/  @P0 R2UR UR15, R0 ;  /* 0x00000000000f03c2 */ /* 0x0042a200000e0000 */
[----:B------:R-:W-:Y:S02]  /*0a90*/  UIMAD.WIDE.U32 UR24, UR24, UR4, URZ ;  /* 0x00000004181872a5 */ /* 0x000fe4000f8e003f */
[----:B------:R-:W-:Y:S02]  /*0aa0*/  UIADD3 UR11, UR6, UR18, URZ ;  /* 0x00000012060b7290 */ /* 0x000fe4000fffe03f */
[----:B------:R-:W-:Y:S02]  /*0ab0*/  UIADD3 UR4, UR14, 0x7f, URZ ;  /* 0x0000007f0e047890 */ /* 0x000fe4000fffe03f */
[----:B------:R-:W-:Y:S02]  /*0ac0*/  UIADD3 UR9, UR11, 0x80, -UR20 ;  /* 0x000000800b097890 */ /* 0x000fe4000fffe814 */
[----:B------:R-:W-:Y:S02]  /*0ad0*/  @UP2 USHF.R.U32.HI UR4, URZ, UR5, UR25 ;  /* 0x000000053f042299 */ /* 0x000fe40008011619 */
[----:B------:R-:W-:-:S02]  /*0ae0*/  UIADD3 UR10, UR11, 0x7f, URZ ;  /* 0x0000007f0b0a7890 */ /* 0x000fc4000fffe03f */
[----:B------:R-:W-:Y:S02]  /*0af0*/  UIADD3 UR5, UR9, UR4, URZ ;  /* 0x0000000409057290 */ /* 0x000fe4000fffe03f */
[----:B------:R-:W-:Y:S02]  /*0b00*/  USHF.R.S32.HI UR8, URZ, 0x1f, UR10 ;  /* 0x0000001f3f087899 */ /* 0x000fe4000801140a */
[----:B------:R-:W-:Y:S02]  /*0b10*/  USHF.R.S32.HI UR4, URZ, 0x1f, UR5 ;  /* 0x0000001f3f047899 */ /* 0x000fe40008011405 */
[----:B------:R-:W-:Y:S02]  /*0b20*/  ULEA.HI UR10, UR8, UR10, URZ, 0x7 ;  /* 0x0000000a080a7291 */ /* 0x000fe4000f8f383f */
[----:B------:R-:W-:Y:S02]  /*0b30*/  ULEA.HI UR4, UR4, UR5, URZ, 0x7 ;  /* 0x0000000504047291 */ /* 0x000fe4000f8f383f */
[----:B------:R-:W-:-:S02]  /*0b40*/  USHF.R.S32.HI UR10, URZ, 0x7, UR10 ;  /* 0x000000073f0a7899 */ /* 0x000fc4000801140a */
[----:B------:R-:W-:-:S04]  /*0b50*/  USHF.R.S32.HI UR4, URZ, 0x7, UR4 ;  /* 0x000000073f047899 */ /* 0x000fc80008011404 */
[----:B------:R-:W-:-:S04]  /*0b60*/  UISETP.LT.AND UP0, UPT, UR10, UR4, UPT ;  /* 0x000000040a00728c */ /* 0x000fc8000bf01270 */
[----:B------:R-:W-:Y:S02]  /*0b70*/  USEL UR5, UR10, UR4, UP0 ;  /* 0x000000040a057287 */ /* 0x000fe40008000000 */
[----:B------:R-:W-:Y:S02]  /*0b80*/  UIADD3 UR4, -UR6, URZ, URZ ;  /* 0x0000003f06047290 */ /* 0x000fe4000fffe13f */
[----:B------:R-:W-:Y:S02]  /*0b90*/  ULEA UR6, UR5, -UR6, 0x7 ;  /* 0x8000000605067291 */ /* 0x000fe4000f8e383f */
[----:B------:R-:W-:Y:S02]  /*0ba0*/  UISETP.LT.AND UP1, UPT, URZ, UR4, UPT ;  /* 0x000000043f00728c */ /* 0x000fe4000bf21270 */
[----:B------:R-:W-:Y:S02]  /*0bb0*/  UISETP.LT.AND UP0, UPT, UR6, UR18, UPT ;  /* 0x000000120600728c */ /* 0x000fe4000bf01270 */
[----:B------:R-:W-:-:S02]  /*0bc0*/  USEL UR4, URZ, UR4, !UP1 ;  /* 0x000000043f047287 */ /* 0x000fc4000c800000 */
[----:B------:R-:W-:Y:S02]  /*0bd0*/  USEL UR5, UR6, UR18, UP0 ;  /* 0x0000001206057287 */ /* 0x000fe40008000000 */
[----:B------:R-:W-:Y:S02]  /*0be0*/  USHF.R.U32.HI UR8, URZ, 0x7, UR4 ;  /* 0x000000073f087899 */ /* 0x000fe40008011604 */
[----:B------:R-:W-:-:S05]  /*0bf0*/  UISETP.GT.AND UP0, UPT, UR5, UR4, UPT ;  /* 0x000000040500728c */ /* 0x000fca000bf04270 */
[----:B------:R-:W-:-:S06]  /*0c00*/  UMOV UR6, UR8 ;  /* 0x0000000800067c82 */ /* 0x000fcc0008000000 */
        /* <DEDUP_REMOVED lines=16> */
[----:B------:R-:W-:-:S03]  /*0d10*/  ULDC.64 UR4, c[0x0][0x240] ;  /* 0x0000900000047ab9 */ /* 0x000fc60000000a00 */
[----:B------:R-:W-:Y:S01]  /*0d20*/  LEA.HI R0, R4, R174, RZ, 0x3 ;  /* 0x000000ae04007211 */ /* 0x000fe200078f18ff */
[----:B------:R1:W2:Y:S01]  /*0d30*/  @P4 LDG.E R23, [R2.64] ;  /* 0x0000001602174981 */ /* 0x0002a2000c1e1900 */
[----:B------:R-:W-:Y:S01]  /*0d40*/  UIMAD UR4, UR12, UR4, URZ ;  /* 0x000000040c0472a4 */ /* 0x000fe2000f8e023f */
[----:B------:R-:W-:Y:S01]  /*0d50*/  IMAD.MOV.U32 R146, RZ, RZ, c[0x0][0x238] ;  /* 0x00008e00ff927624 */ /* 0x000fe200078e00ff */
[----:B------:R-:W-:Y:S01]  /*0d60*/  SHF.R.S32.HI R95, RZ, 0x3, R0 ;  /* 0x00000003ff5f7819 */ /* 0x000fe20000011400 */
[----:B------:R-:W-:Y:S01]  /*0d70*/  USHF.R.S32.HI UR24, URZ, 0x1f, UR21 ;  /* 0x0000001f3f187899 */ /* 0x000fe20008011415 */
[----:B------:R-:W-:Y:S01]  /*0d80*/  LOP3.LUT R0, R0, 0xfffffff8, RZ, 0xc0, !PT ;  /* 0xfffffff800007812 */ /* 0x000fe200078ec0ff */
[----:B------:R-:W-:Y:S01]  /*0d90*/  UIADD3 UR25, UR6, -0x1, URZ ;  /* 0xffffffff06197890 */ /* 0x000fe2000fffe03f */
[----:B------:R-:W-:Y:S01]  /*0da0*/  SHF.R.S32.HI R7, RZ, 0x1f, R95 ;  /* 0x0000001fff077819 */ /* 0x000fe2000001145f */
[----:B------:R-:W-:Y:S01]  /*0db0*/  UIMAD UR7, UR13, UR5, UR4 ;  /* 0x000000050d0772a4 */ /* 0x000fe2000f8e0204 */
[C---:B-----5:R-:W-:Y:S01]  /*0dc0*/  IADD3 R118, P0, R95.reuse, R8, RZ ;  /* 0x000000085f767210 */ /* 0x060fe20007f1e0ff */
[----:B------:R-:W-:Y:S01]  /*0dd0*/  IMAD.IADD R22, R174, 0x1, -R0 ;  /* 0x00000001ae167824 */ /* 0x000fe200078e0a00 */
[----:B------:R-:W-:Y:S01]  /*0de0*/  USEL UR27, UR21, URZ, !UP3 ;  /* 0x0000003f151b7287 */ /* 0x000fe2000d800000 */
[----:B------:R-:W-:Y:S01]  /*0df0*/  IADD3 R142, -R95, UR18, RZ ;  /* 0x000000125f8e7c10 */ /* 0x000fe2000fffe1ff */
[----:B------:R-:W-:Y:S01]  /*0e00*/  USEL UR26, UR24, URZ, !UP3 ;  /* 0x0000003f181a7287 */ /* 0x000fe2000d800000 */
[----:B------:R-:W-:Y:S01]  /*0e10*/  IMAD.SHL.U32 R20, R22, 0x8, RZ ;  /* 0x0000000816147824 */ /* 0x000fe200078e00ff */
[----:B------:R-:W-:Y:S01]  /*0e20*/  LEA.HI.X.SX32 R119, R8, R7, 0x1, P0 ;  /* 0x0000000708777211 */ /* 0x000fe200000f0eff */
[----:B------:R-:W-:Y:S01]  /*0e30*/  ULDC.64 UR4, c[0x0][0x248] ;  /* 0x0000920000047ab9 */ /* 0x000fe20000000a00 */
[----:B------:R-:W-:Y:S01]  /*0e40*/  IMAD.MOV.U32 R157, RZ, RZ, 0x7 ;  /* 0x00000007ff9d7424 */ /* 0x000fe200078e00ff */
[----:B------:R-:W-:Y:S01]  /*0e50*/  UIMAD UR4, UR26, UR4, URZ ;  /* 0x000000041a0472a4 */ /* 0x000fe2000f8e023f */
[----:B------:R-:W-:Y:S01]  /*0e60*/  SHF.R.S32.HI R21, RZ, 0x1f, R20 ;  /* 0x0000001fff157819 */ /* 0x000fe20000011414 */
[----:B------:R-:W-:Y:S01]  /*0e70*/  IMAD R0, R119, c[0x0][0x238], RZ ;  /* 0x00008e0077007a24 */ /* 0x000fe200078e02ff */
[----:B------:R-:W-:Y:S01]  /*0e80*/  LEA.HI R4, R4, R174, RZ, 0x6 ;  /* 0x000000ae04047211 */ /* 0x000fe200078f30ff */
[----:B------:R-:W-:Y:S01]  /*0e90*/  IMAD.U32 R98, RZ, RZ, UR27 ;  /* 0x0000001bff627e24 */ /* 0x000fe2000f8e00ff */
[----:B------:R-:W-:Y:S01]  /*0ea0*/  UIMAD UR4, UR27, UR5, UR4 ;  /* 0x000000051b0472a4 */ /* 0x000fe2000f8e0204 */
[----:B------:R-:W-:Y:S01]  /*0eb0*/  IMAD R0, R118, c[0x0][0x23c], R0 ;  /* 0x00008f0076007a24 */ /* 0x000fe200078e0200 */
[----:B------:R-:W-:Y:S01]  /*0ec0*/  SHF.L.U64.HI R165, R146, R157, c[0x0][0x23c] ;  /* 0x00008f0092a57619 */ /* 0x000fe2000001029d */
[----:B-1----:R-:W-:Y:S01]  /*0ed0*/  IMAD.WIDE.U32 R2, R118, c[0x0][0x238], R20 ;  /* 0x00008e0076027a25 */ /* 0x002fe200078e0014 */
[----:B------:R-:W-:Y:S01]  /*0ee0*/  USHF.R.S32.HI UR5, URZ, 0x1f, UR25 ;  /* 0x0000001f3f057899 */ /* 0x000fe20008011419 */
[C---:B------:R-:W-:Y:S01]  /*0ef0*/  IADD3 R91, R20.reuse, 0x40, RZ ;  /* 0x00000040145b7810 */ /* 0x040fe20007ffe0ff */
[----:B------:R-:W-:Y:S01]  /*0f00*/  USHF.R.S32.HI UR28, URZ, 0x1f, UR15 ;  /* 0x0000001f3f1c7899 */ /* 0x000fe2000801140f */
[----:B------:R-:W-:Y:S01]  /*0f10*/  IMAD.IADD R3, R3, 0x1, R0 ;  /* 0x0000000103037824 */ /* 0x000fe200078e0200 */
[----:B------:R-:W-:Y:S01]  /*0f20*/  ISETP.GE.AND P6, PT, R20, c[0x0][0x1d4], PT ;  /* 0x0000750014007a0c */ /* 0x000fe20003fc6270 */
[----:B------:R-:W-:Y:S01]  /*0f30*/  IMAD.U32 R0, RZ, RZ, UR13 ;  /* 0x0000000dff007e24 */ /* 0x000fe2000f8e00ff */
[----:B------:R-:W-:Y:S01]  /*0f40*/  ISETP.GE.AND P5, PT, R91, c[0x0][0x1d4], PT ;  /* 0x000075005b007a0c */ /* 0x000fe20003fa6270 */
[----:B------:R-:W-:Y:S01]  /*0f50*/  IMAD.SHL.U32 R173, R146, 0x80, RZ ;  /* 0x0000008092ad7824 */ /* 0x000fe200078e00ff */
[C---:B------:R-:W-:Y:S01]  /*0f60*/  IADD3 R155, R95.reuse, 0x20, RZ ;  /* 0x000000205f9b7810 */ /* 0x040fe20007ffe0ff */
[----:B------:R-:W-:Y:S01]  /*0f70*/  IMAD.WIDE.U32 R2, R0, c[0x0][0x240], R2 ;  /* 0x0000900000027a25 */ /* 0x000fe200078e0002 */
[----:B------:R-:W-:-:S02]  /*0f80*/  IADD3 R153, R95, 0x60, RZ ;  /* 0x000000605f997810 */ /* 0x000fc40007ffe0ff */
[----:B------:R-:W-:Y:S01]  /*0f90*/  IADD3 R154, R95, 0x40, RZ ;  /* 0x000000405f9a7810 */ /* 0x000fe20007ffe0ff */
[----:B------:R-:W-:Y:S01]  /*0fa0*/  IMAD.U32 R0, RZ, RZ, UR25 ;  /* 0x00000019ff007e24 */ /* 0x000fe2000f8e00ff */
[----:B------:R-:W-:Y:S01]  /*0fb0*/  IADD3 R3, R3, UR7, RZ ;  /* 0x0000000703037c10 */ /* 0x000fe2000fffe0ff */
[----:B------:R-:W-:Y:S01]  /*0fc0*/  IMAD.MOV.U32 R25, RZ, RZ, c[0x0][0x23c] ;  /* 0x00008f00ff197624 */ /* 0x000fe200078e00ff */
[----:B------:R-:W-:Y:S01]  /*0fd0*/  ULDC.64 UR6, c[0x0][0x280] ;  /* 0x0000a00000067ab9 */ /* 0x000fe20000000a00 */
[----:B------:R-:W-:Y:S01]  /*0fe0*/  IMAD R6, R0, -0x80, R142 ;  /* 0xffffff8000067824 */ /* 0x000fe200078e028e */
[----:B------:R-:W-:Y:S01]  /*0ff0*/  UIMAD UR6, UR28, UR6, URZ ;  /* 0x000000061c0672a4 */ /* 0x000fe2000f8e023f */
[----:B------:R-:W-:Y:S01]  /*1000*/  IMAD.WIDE.U32 R130, R98, c[0x0][0x248], R2 ;  /* 0x0000920062827a25 */ /* 0x000fe200078e0002 */
[----:B------:R-:W-:Y:S01]  /*1010*/  IADD3 R141, R24, UR19, RZ ;  /* 0x00000013188d7c10 */ /* 0x000fe2000fffe0ff */
[----:B------:R-:W-:Y:S01]  /*1020*/  ULDC UR19, c[0x0][0x294] ;  /* 0x0000a50000137ab9 */ /* 0x000fe20000000800 */
[----:B------:R-:W-:Y:S01]  /*1030*/  ISETP.GE.AND P0, PT, R6, 0x1, PT ;  /* 0x000000010600780c */ /* 0x000fe20003f06270 */
[----:B------:R-:W-:Y:S01]  /*1040*/  IMAD.SHL.U32 R3, R95, 0x40, RZ ;  /* 0x000000405f037824 */ /* 0x000fe200078e00ff */
[----:B------:R-:W-:Y:S01]  /*1050*/  IADD3 R127, R131, UR4, RZ ;  /* 0x00000004837f7c10 */ /* 0x000fe2000fffe0ff */
[----:B------:R-:W-:Y:S01]  /*1060*/  IMAD.SHL.U32 R0, R4, 0x8, RZ ;  /* 0x0000000804007824 */ /* 0x000fe200078e00ff */
[----:B------:R-:W-:Y:S01]  /*1070*/  ISETP.GE.AND P2, PT, R6, 0x21, PT ;  /* 0x000000210600780c */ /* 0x000fe20003f46270 */
[----:B------:R-:W-:Y:S01]  /*1080*/  IMAD R2, R165, UR25, RZ ;  /* 0x00000019a5027c24 */ /* 0x000fe2000f8e02ff */
[----:B------:R-:W-:Y:S01]  /*1090*/  LOP3.LUT R129, R3, 0x1c0, RZ, 0xc0, !PT ;  /* 0x000001c003817812 */ /* 0x000fe200078ec0ff */
[----:B------:R-:W-:Y:S01]  /*10a0*/  IMAD.MOV.U32 R126, RZ, RZ, R130 ;  /* 0x000000ffff7e7224 */ /* 0x000fe200078e0082 */
[----:B------:R-:W-:Y:S01]  /*10b0*/  LOP3.LUT R133, R0, 0xfffffe00, RZ, 0xc0, !PT ;  /* 0xfffffe0000857812 */ /* 0x000fe200078ec0ff */
[----:B------:R-:W-:Y:S01]  /*10c0*/  IMAD R2, R173, UR5, R2 ;  /* 0x00000005ad027c24 */ /* 0x000fe2000f8e0202 */
[----:B------:R-:W-:Y:S01]  /*10d0*/  LOP3.LUT R77, R129, 0x38, R20, 0xf8, !PT ;  /* 0x00000038814d7812 */ /* 0x000fe200078ef814 */
[----:B------:R-:W-:Y:S01]  /*10e0*/  IMAD.WIDE.U32 R14, R173, UR25, R126 ;  /* 0x00000019ad0e7c25 */ /* 0x000fe2000f8e007e */
[----:B------:R-:W-:Y:S01]  /*10f0*/  SHF.R.U32.HI R166, RZ, 0x3, R129 ;  /* 0x00000003ffa67819 */ /* 0x000fe20000011681 */
[----:B------:R-:W-:Y:S01]  /*1100*/  ULDC.64 UR4, c[0x0][0x260] ;  /* 0x0000980000047ab9 */ /* 0x000fe20000000a00 */
[----:B------:R-:W-:Y:S01]  /*1110*/  P2R R144, PR, RZ, 0x20 ;  /* 0x00000020ff907803 */ /* 0x000fe20000000000 */
[----:B------:R-:W-:Y:S01]  /*1120*/  IMAD.IADD R3, R15, 0x1, R2 ;  /* 0x000000010f037824 */ /* 0x000fe200078e0202 */
[----:B------:R-:W-:Y:S01]  /*1130*/  LOP3.LUT R77, R133, R77, R166, 0xf6, !PT ;  /* 0x0000004d854d7212 */ /* 0x000fe200078ef6a6 */
[----:B------:R-:W-:Y:S01]  /*1140*/  IMAD.U32 R0, RZ, RZ, UR13 ;  /* 0x0000000dff007e24 */ /* 0x000fe2000f8e00ff */
[----:B------:R-:W-:Y:S01]  /*1150*/  @P0 LEA R4, P1, R14, c[0x0][0x220], 0x1 ;  /* 0x000088000e040a11 */ /* 0x000fe200078208ff */
[----:B------:R-:W-:Y:S01]  /*1160*/  UIMAD UR4, UR12, UR4, URZ ;  /* 0x000000040c0472a4 */ /* 0x000fe2000f8e023f */
[----:B------:R-:W-:Y:S01]  /*1170*/  IMAD.SHL.U32 R32, R22, 0x4, RZ ;  /* 0x0000000416207824 */ /* 0x000fe200078e00ff */
[----:B------:R-:W-:Y:S01]  /*1180*/  P2R R145, PR, RZ, 0x40 ;  /* 0x00000040ff917803 */ /* 0x000fe20000000000 */
[----:B------:R-:W-:Y:S01]  /*1190*/  IMAD.SHL.U32 R77, R77, 0x2, RZ ;  /* 0x000000024d4d7824 */ /* 0x000fe200078e00ff */
[----:B------:R-:W-:Y:S01]  /*11a0*/  @P0 LEA.HI.X R5, R14, c[0x0][0x224], R3, 0x1, P1 ;  /* 0x000089000e050a11 */ /* 0x000fe200008f0c03 */
[----:B------:R-:W-:Y:S01]  /*11b0*/  UIMAD UR4, UR13, UR5, UR4 ;  /* 0x000000050d0472a4 */ /* 0x000fe2000f8e0204 */
[----:B------:R-:W-:Y:S01]  /*11c0*/  SHF.R.S32.HI R33, RZ, 0x1f, R32 ;  /* 0x0000001fff217819 */ /* 0x000fe20000011420 */
[C---:B------:R-:W-:Y:S01]  /*11d0*/  IMAD.WIDE.U32 R18, R95.reuse, c[0x0][0x290], R20 ;  /* 0x0000a4005f127a25 */ /* 0x040fe200078e0014 */
[----:B------:R-:W-:Y:S01]  /*11e0*/  ISETP.GE.AND P1, PT, R6, 0x41, PT ;  /* 0x000000410600780c */ /* 0x000fe20003f26270 */
[----:B------:R-:W-:Y:S01]  /*11f0*/  @!PT LDS RZ, [RZ] ;  /* 0x00000000fffff984 */ /* 0x000fe20000000800 */
[----:B------:R-:W-:Y:S01]  /*1200*/  @!PT LDS RZ, [RZ] ;  /* 0x00000000fffff984 */ /* 0x000fe20000000800 */
[----:B------:R-:W-:Y:S01]  /*1210*/  @!PT LDS RZ, [RZ] ;  /* 0x00000000fffff984 */ /* 0x000fe20000000800 */
[----:B------:R1:W-:Y:S01]  /*1220*/  @P0 LDGSTS.E.BYPASS.LTC128B.128 [R77+0x8100], [R4.64], !P6 ;  /* 0x08100000044d0fae */ /* 0x0003e2000f101d56 */
[----:B------:R-:W-:Y:S01]  /*1230*/  IADD3 R34, R32, 0x20, RZ ;  /* 0x0000002020227810 */ /* 0x000fe20007ffe0ff */
[----:B------:R-:W-:-:S02]  /*1240*/  IMAD.WIDE.U32 R8, R95, c[0x0][0x290], R32 ;  /* 0x0000a4005f087a25 */ /* 0x000fc400078e0020 */
[----:B------:R1:W-:Y:S01]  /*1250*/  @P0 LDGSTS.E.BYPASS.LTC128B.128 [R77+0xc100], [R4.64+0x80], !P5 ;  /* 0x0c100080044d0fae */ /* 0x0003e2000e901d56 */
[----:B------:R-:W-:Y:S01]  /*1260*/  ISETP.GT.AND P0, PT, R6, 0x60, PT ;  /* 0x000000600600780c */ /* 0x000fe20003f04270 */
[----:B------:R-:W-:Y:S02]  /*1270*/  IMAD.MOV.U32 R150, RZ, RZ, 0x6 ;  /* 0x00000006ff967424 */ /* 0x000fe400078e00ff */
[----:B------:R-:W-:Y:S02]  /*1280*/  IMAD.MOV.U32 R152, RZ, RZ, 0x5 ;  /* 0x00000005ff987424 */ /* 0x000fe400078e00ff */
[----:B------:R-:W-:Y:S02]  /*1290*/  IMAD.SHL.U32 R148, R146, 0x40, RZ ;  /* 0x0000004092947824 */ /* 0x000fe400078e00ff */
[----:B------:R-:W-:Y:S02]  /*12a0*/  IMAD.MOV.U32 R176, RZ, RZ, c[0x0][0x2b8] ;  /* 0x0000ae00ffb07624 */ /* 0x000fe400078e00ff */
[----:B------:R-:W-:-:S02]  /*12b0*/  IMAD.MOV.U32 R175, RZ, RZ, c[0x0][0x27c] ;  /* 0x00009f00ffaf7624 */ /* 0x000fc400078e00ff */
[----:B------:R-:W-:Y:S02]  /*12c0*/  IMAD.MOV.U32 R147, RZ, RZ, c[0x0][0x27c] ;  /* 0x00009f00ff937624 */ /* 0x000fe400078e00ff */
[----:B------:R-:W-:Y:S02]  /*12d0*/  IMAD.U32 R90, RZ, RZ, UR25 ;  /* 0x00000019ff5a7e24 */ /* 0x000fe4000f8e00ff */
[----:B------:R-:W-:Y:S02]  /*12e0*/  IMAD.SHL.U32 R147, R147, 0x2, RZ ;  /* 0x0000000293937824 */ /* 0x000fe400078e00ff */
[----:B------:R-:W-:Y:S02]  /*12f0*/  IMAD R117, R22, 0x20, R95 ;  /* 0x0000002016757824 */ /* 0x000fe400078e025f */
[----:B-1----:R-:W-:Y:S01]  /*1300*/  IMAD.WIDE.U32 R4, R0, c[0x0][0x260], R20 ;  /* 0x0000980000047a25 */ /* 0x002fe200078e0014 */
[----:B------:R-:W-:-:S03]  /*1310*/  @P2 LEA R0, P3, R146, R14, 0x5 ;  /* 0x0000000e92002211 */ /* 0x000fc600078628ff */
[----:B------:R-:W-:Y:S01]  /*1320*/  IMAD.MOV.U32 R12, RZ, RZ, R4 ;  /* 0x000000ffff0c7224 */ /* 0x000fe200078e0004 */
[----:B------:R-:W-:Y:S02]  /*1330*/  @P2 LEA.HI.X R2, R146, R3, R25, 0x5, P3 ;  /* 0x0000000392022211 */ /* 0x000fe400018f2c19 */
[----:B------:R-:W-:Y:S01]  /*1340*/  IADD3 R13, R5, UR4, RZ ;  /* 0x00000004050d7c10 */ /* 0x000fe2000fffe0ff */
[----:B------:R-:W-:Y:S01]  /*1350*/  IMAD R5, R7, c[0x0][0x280], RZ ;  /* 0x0000a00007057a24 */ /* 0x000fe200078e02ff */
[----:B------:R-:W-:Y:S01]  /*1360*/  @P2 LEA R16, P3, R0, c[0x0][0x220], 0x1 ;  /* 0x0000880000102a11 */ /* 0x000fe200078608ff */
[----:B------:R-:W-:Y:S02]  /*1370*/  ULDC.64 UR4, c[0x0][0x290] ;  /* 0x0000a40000047ab9 */ /* 0x000fe40000000a00 */
[----:B------:R-:W-:Y:S01]  /*1380*/  IMAD.WIDE.U32 R98, R98, c[0x0][0x268], R12 ;  /* 0x00009a0062627a25 */ /* 0x000fe200078e000c */
[----:B------:R-:W-:Y:S01]  /*1390*/  @P2 LEA.HI.X R17, R0, c[0x0][0x224], R2, 0x1, P3 ;  /* 0x0000890000112a11 */ /* 0x000fe200018f0c02 */
[----:B------:R-:W-:Y:S01]  /*13a0*/  UIMAD UR4, UR28, UR4, URZ ;  /* 0x000000041c0472a4 */ /* 0x000fe2000f8e023f */
[----:B------:R-:W-:Y:S01]  /*13b0*/  ISETP.GE.AND P3, PT, R20, c[0x0][0x27c], PT ;  /* 0x00009f0014007a0c */ /* 0x000fe20003f66270 */
[C---:B------:R-:W-:Y:S01]  /*13c0*/  IMAD R2, R95.reuse, c[0x0][0x284], R5 ;  /* 0x0000a1005f027a24 */ /* 0x040fe200078e0205 */
[----:B------:R-:W-:Y:S01]  /*13d0*/  UIMAD UR28, UR15, UR7, UR6 ;  /* 0x000000070f1c72a4 */ /* 0x000fe2000f8e0206 */
[----:B------:R-:W-:Y:S01]  /*13e0*/  IMAD.WIDE.U32 R4, R95, c[0x0][0x280], R32 ;  /* 0x0000a0005f047a25 */ /* 0x000fe200078e0020 */
[----:B------:R1:W-:Y:S01]  /*13f0*/  @P2 LDGSTS.E.BYPASS.LTC128B.128 [R77+0x9100], [R16.64], !P6 ;  /* 0x09100000104d2fae */ /* 0x0003e2000f101d56 */
[----:B------:R-:W-:Y:S01]  /*1400*/  P2R R143, PR, RZ, 0x8 ;  /* 0x00000008ff8f7803 */ /* 0x000fe20000000000 */
[----:B------:R-:W-:Y:S01]  /*1410*/  UIMAD UR29, UR15, UR5, UR4 ;  /* 0x000000050f1d72a4 */ /* 0x000fe2000f8e0204 */
[----:B------:R-:W-:Y:S01]  /*1420*/  IMAD R0, R7, c[0x0][0x290], RZ ;  /* 0x0000a40007007a24 */ /* 0x000fe200078e02ff */
[----:B------:R1:W-:Y:S01]  /*1430*/  @P2 LDGSTS.E.BYPASS.LTC128B.128 [R77+0xd100], [R16.64+0x80], !P5 ;  /* 0x0d100080104d2fae */ /* 0x0003e2000e901d56 */
[----:B------:R-:W-:Y:S01]  /*1440*/  IMAD.IADD R11, R5, 0x1, R2 ;  /* 0x00000001050b7824 */ /* 0x000fe200078e0202 */
[----:B------:R-:W-:Y:S01]  /*1450*/  SEL R5, RZ, c[0x0][0x27c], !P3 ;  /* 0x00009f00ff057a07 */ /* 0x000fe20005800000 */
[----:B------:R-:W-:Y:S01]  /*1460*/  IMAD.WIDE.U32 R6, R95, c[0x0][0x280], R20 ;  /* 0x0000a0005f067a25 */ /* 0x000fe200078e0014 */
[----:B------:R-:W-:-:S02]  /*1470*/  ULDC.64 UR4, c[0x0][0x1e8] ;  /* 0x00007a0000047ab9 */ /* 0x000fc40000000a00 */
[----:B------:R-:W-:Y:S01]  /*1480*/  UIMAD UR31, UR12, UR4, URZ ;  /* 0x000000040c1f72a4 */ /* 0x000fe2000f8e023f */
[----:B------:R-:W-:Y:S01]  /*1490*/  IMAD.IADD R7, R2, 0x1, R7 ;  /* 0x0000000102077824 */ /* 0x000fe200078e0207 */
[----:B------:R-:W-:Y:S01]  /*14a0*/  UIMAD.WIDE.U32 UR32, UR13, UR4, URZ ;  /* 0x000000040d2072a5 */ /* 0x000fe2000f8e003f */
[----:B------:R-:W-:Y:S01]  /*14b0*/  IMAD R0, R95, c[0x0][0x294], R0 ;  /* 0x0000a5005f007a24 */ /* 0x000fe200078e0200 */
[----:B------:R-:W-:Y:S01]  /*14c0*/  UIMAD UR31, UR13, UR5, UR31 ;  /* 0x000000050d1f72a4 */ /* 0x000fe2000f8e021f */
[----:B------:R-:W-:Y:S01]  /*14d0*/  IMAD.IADD R2, R20, 0x1, R5 ;  /* 0x0000000114027824 */ /* 0x000fe200078e0205 */
[----:B------:R-:W-:Y:S01]  /*14e0*/  ULDC.64 UR6, c[0x0][0x268] ;  /* 0x00009a0000067ab9 */ /* 0x000fe20000000a00 */
[----:B------:R-:W-:Y:S01]  /*14f0*/  IMAD.IADD R9, R9, 0x1, R0 ;  /* 0x0000000109097824 */ /* 0x000fe200078e0200 */
[----:B------:R-:W-:Y:S01]  /*1500*/  ULDC.64 UR4, c[0x0][0x210] ;  /* 0x0000840000047ab9 */ /* 0x000fe20000000a00 */
[----:B------:R-:W-:Y:S01]  /*1510*/  IMAD.IADD R5, R0, 0x1, R19 ;  /* 0x0000000100057824 */ /* 0x000fe200078e0213 */
[----:B------:R-:W-:Y:S01]  /*1520*/  SHF.R.S32.HI R0, RZ, 0x1f, R2 ;  /* 0x0000001fff007819 */ /* 0x000fe20000011402 */
[----:B------:R-:W-:Y:S01]  /*1530*/  IMAD.MOV.U32 R10, RZ, RZ, R4 ;  /* 0x000000ffff0a7224 */ /* 0x000fe200078e0004 */
[----:B------:R-:W-:Y:S01]  /*1540*/  UIMAD UR34, UR12, UR4, URZ ;  /* 0x000000040c2272a4 */ /* 0x000fe2000f8e023f */
[----:B------:R-:W-:Y:S01]  /*1550*/  IMAD.MOV.U32 R4, RZ, RZ, R18 ;  /* 0x000000ffff047224 */ /* 0x000fe200078e0012 */
[CC--:B------:R-:W-:Y:S01]  /*1560*/  LEA.HI R15, R0.reuse, R2.reuse, RZ, 0x3 ;  /* 0x00000002000f7211 */ /* 0x0c0fe200078f18ff */
[----:B------:R-:W-:Y:S01]  /*1570*/  IMAD.U32 R12, RZ, RZ, UR15 ;  /* 0x0000000fff0c7e24 */ /* 0x000fe2000f8e00ff */
[----:B------:R-:W-:Y:S01]  /*1580*/  LEA.HI R18, R0, R2, RZ, 0x6 ;  /* 0x0000000200127211 */ /* 0x000fe200078f30ff */
[----:B------:R-:W-:Y:S01]  /*1590*/  IMAD.U32 R0, RZ, RZ, UR15 ;  /* 0x0000000fff007e24 */ /* 0x000fe2000f8e00ff */
[----:B------:R-:W-:Y:S01]  /*15a0*/  UIMAD UR6, UR26, UR6, URZ ;  /* 0x000000061a0672a4 */ /* 0x000fe2000f8e023f */
[----:B------:R-:W-:Y:S01]  /*15b0*/  IMAD.WIDE.U32 R106, R12, c[0x0][0x280], R10 ;  /* 0x0000a0000c6a7a25 */ /* 0x000fe200078e000a */
[----:B------:R-:W-:Y:S01]  /*15c0*/  UIMAD.WIDE.U32 UR36, UR13, UR4, URZ ;  /* 0x000000040d2472a5 */ /* 0x000fe2000f8e003f */
[----:B------:R-:W-:Y:S01]  /*15d0*/  LOP3.LUT R93, R15, 0xfffffff8, RZ, 0xc0, !PT ;  /* 0xfffffff80f5d7812 */ /* 0x000fe200078ec0ff */
[----:B------:R-:W-:Y:S01]  /*15e0*/  UIMAD UR34, UR13, UR5, UR34 ;  /* 0x000000050d2272a4 */ /* 0x000fe2000f8e0222 */
[----:B------:R-:W-:Y:S01]  /*15f0*/  IMAD.WIDE.U32 R102, R0, c[0x0][0x280], R6 ;  /* 0x0000a00000667a25 */ /* 0x000fe200078e0006 */
[----:B------:R-:W-:Y:S01]  /*1600*/  UIMAD UR6, UR27, UR7, UR6 ;  /* 0x000000071b0672a4 */ /* 0x000fe2000f8e0206 */
[----:B------:R-:W-:Y:S01]  /*1610*/  SHF.R.S32.HI R114, RZ, 0x3, R15 ;  /* 0x00000003ff727819 */ /* 0x000fe2000001140f */
[----:B------:R-:W-:Y:S01]  /*1620*/  ULDC.64 UR4, c[0x0][0x2b0] ;  /* 0x0000ac0000047ab9 */ /* 0x000fe20000000a00 */
[----:B------:R-:W-:Y:S01]  /*1630*/  IMAD.WIDE.U32 R6, R146, 0x40, RZ ;  /* 0x0000004092067825 */ /* 0x000fe200078e00ff */
[----:B------:R-:W-:Y:S01]  /*1640*/  IADD3 R112, R107, UR28, RZ ;  /* 0x0000001c6b707c10 */ /* 0x000fe2000fffe0ff */
[----:B------:R-:W-:Y:S01]  /*1650*/  UIADD3 UR31, UR33, UR31, URZ ;  /* 0x0000001f211f7290 */ /* 0x000fe2000fffe03f */
[----:B------:R-:W-:Y:S01]  /*1660*/  IADD3 R108, R99, UR6, RZ ;  /* 0x00000006636c7c10 */ /* 0x000fe2000fffe0ff */
[----:B------:R-:W-:Y:S01]  /*1670*/  IMAD.SHL.U32 R11, R25, 0x40, RZ ;  /* 0x00000040190b7824 */ /* 0x000fe200078e00ff */
[----:B------:R-:W-:Y:S01]  /*1680*/  @P1 IADD3 R0, P2, R14, R6, RZ ;  /* 0x000000060e001210 */ /* 0x000fe20007f5e0ff */
[----:B------:R-:W-:Y:S01]  /*1690*/  IMAD.U32 R2, RZ, RZ, UR15 ;  /* 0x0000000fff027e24 */ /* 0x000fe2000f8e00ff */
[----:B------:R-:W-:Y:S01]  /*16a0*/  IADD3 R123, P3, R6, 0x80, RZ ;  /* 0x00000080067b7810 */ /* 0x000fe20007f7e0ff */
[----:B------:R-:W-:Y:S01]  /*16b0*/  IMAD.IADD R11, R7, 0x1, R11 ;  /* 0x00000001070b7824 */ /* 0x000fe200078e020b */
[----:B------:R-:W-:Y:S01]  /*16c0*/  IADD3 R110, R103, UR28, RZ ;  /* 0x0000001c676e7c10 */ /* 0x000fe2000fffe0ff */
[----:B------:R-:W-:Y:S01]  /*16d0*/  IMAD.WIDE.U32 R100, R2, c[0x0][0x290], R4 ;  /* 0x0000a40002647a25 */ /* 0x000fe200078e0004 */
[----:B------:R-:W-:Y:S01]  /*16e0*/  SHF.R.S32.HI R113, RZ, 0x1f, R93 ;  /* 0x0000001fff717819 */ /* 0x000fe2000001145d */
[----:B------:R-:W-:-:S02]  /*16f0*/  UIADD3 UR34, UR37, UR34, URZ ;  /* 0x0000002225227290 */ /* 0x000fc4000fffe03f */
[----:B------:R-:W-:Y:S01]  /*1700*/  @P1 IMAD.X R4, R11, 0x1, R3, P2 ;  /* 0x000000010b041824 */ /* 0x000fe200010e0603 */
[----:B------:R-:W-:Y:S01]  /*1710*/  @P1 LEA R6, P2, R0, c[0x0][0x220], 0x1 ;  /* 0x0000880000061a11 */ /* 0x000fe200078408ff */
[----:B------:R-:W-:Y:S01]  /*1720*/  IMAD.WIDE.U32 R104, R2, c[0x0][0x290], R8 ;  /* 0x0000a40002687a25 */ /* 0x000fe200078e0008 */
[----:B------:R-:W-:Y:S02]  /*1730*/  SHF.R.S32.HI R9, RZ, 0x1f, R153 ;  /* 0x0000001fff097819 */ /* 0x000fe40000011499 */
[----:B------:R-:W-:Y:S01]  /*1740*/  @P1 LEA.HI.X R7, R0, c[0x0][0x224], R4, 0x1, P2 ;  /* 0x0000890000071a11 */ /* 0x000fe200010f0c04 */
[----:B------:R-:W-:Y:S01]  /*1750*/  IMAD.SHL.U32 R0, R155, 0x40, RZ ;  /* 0x000000409b007824 */ /* 0x000fe200078e00ff */
[----:B------:R-:W-:Y:S01]  /*1760*/  SHF.R.S32.HI R4, RZ, 0x1f, R154 ;  /* 0x0000001fff047819 */ /* 0x000fe2000001149a */
[----:B------:R-:W-:Y:S01]  /*1770*/  IMAD.SHL.U32 R5, R154, 0x40, RZ ;  /* 0x000000409a057824 */ /* 0x000fe200078e00ff */
[----:B------:R-:W-:Y:S01]  /*1780*/  SHF.R.S32.HI R8, RZ, 0x1f, R155 ;  /* 0x0000001fff087819 */ /* 0x000fe2000001149b */
[----:B------:R-:W-:Y:S01]  /*1790*/  IMAD.SHL.U32 R10, R153, 0x40, RZ ;  /* 0x00000040990a7824 */ /* 0x000fe200078e00ff */
[----:B------:R-:W-:Y:S01]  /*17a0*/  LOP3.LUT R128, R0, 0x1c0, RZ, 0xc0, !PT ;  /* 0x000001c000807812 */ /* 0x000fe200078ec0ff */
[----:B------:R-:W-:Y:S01]  /*17b0*/  @P0 IMAD.MOV.U32 R2, RZ, RZ, R14 ;  /* 0x000000ffff020224 */ /* 0x000fe200078e000e */
[----:B------:R-:W-:Y:S01]  /*17c0*/  LEA.HI R0, R9, R153, RZ, 0x3 ;  /* 0x0000009909007211 */ /* 0x000fe200078f18ff */
[----:B------:R-:W-:Y:S01]  /*17d0*/  @P0 IMAD R12, R25, 0x60, RZ ;  /* 0x00000060190c0824 */ /* 0x000fe200078e02ff */
[----:B------:R-:W-:Y:S01]  /*17e0*/  LEA.HI R4, R4, R154, RZ, 0x3 ;  /* 0x0000009a04047211 */ /* 0x000fe200078f18ff */
[----:B------:R-:W-:Y:S01]  /*17f0*/  @P0 IMAD.WIDE.U32 R2, R146, 0x60, R2 ;  /* 0x0000006092020825 */ /* 0x000fe200078e0002 */
[----:B------:R-:W-:Y:S01]  /*1800*/  LEA.HI R8, R8, R155, RZ, 0x3 ;  /* 0x0000009b08087211 */ /* 0x000fe200078f18ff */
[----:B------:R1:W-:Y:S01]  /*1810*/  @P1 LDGSTS.E.BYPASS.LTC128B.128 [R77+0xa100], [R6.64], !P6 ;  /* 0x0a100000064d1fae */ /* 0x0003e2000f101d56 */
[----:B------:R-:W-:Y:S01]  /*1820*/  LOP3.LUT R125, R5, 0x1c0, RZ, 0xc0, !PT ;  /* 0x000001c0057d7812 */ /* 0x000fe200078ec0ff */
[----:B------:R-:W-:Y:S01]  /*1830*/  IMAD.SHL.U32 R0, R0, 0x40, RZ ;  /* 0x0000004000007824 */ /* 0x000fe200078e00ff */
[----:B------:R-:W-:Y:S01]  /*1840*/  LOP3.LUT R124, R10, 0x1c0, RZ, 0xc0, !PT ;  /* 0x000001c00a7c7812 */ /* 0x000fe200078ec0ff */
[----:B------:R-:W-:Y:S01]  /*1850*/  IMAD.SHL.U32 R4, R4, 0x40, RZ ;  /* 0x0000004004047824 */ /* 0x000fe200078e00ff */
[----:B------:R-:W-:Y:S01]  /*1860*/  SHF.R.U32.HI R164, RZ, 0x3, R128 ;  /* 0x00000003ffa47819 */ /* 0x000fe20000011680 */
[----:B------:R-:W-:Y:S01]  /*1870*/  IMAD.SHL.U32 R5, R8, 0x40, RZ ;  /* 0x0000004008057824 */ /* 0x000fe200078e00ff */
[----:B------:R-:W-:Y:S01]  /*1880*/  LOP3.LUT R134, R0, 0xfffffe00, RZ, 0xc0, !PT ;  /* 0xfffffe0000867812 */ /* 0x000fe200078ec0ff */
[----:B------:R-:W-:Y:S01]  /*1890*/  IMAD.SHL.U32 R0, R18, 0x80, RZ ;  /* 0x0000008012007824 */ /* 0x000fe200078e00ff */
[----:B------:R-:W-:Y:S01]  /*18a0*/  LOP3.LUT R135, R4, 0xfffffe00, RZ, 0xc0, !PT ;  /* 0xfffffe0004877812 */ /* 0x000fe200078ec0ff */
[----:B------:R-:W-:Y:S01]  /*18b0*/  @P0 IMAD.IADD R3, R3, 0x1, R12 ;  /* 0x0000000103030824 */ /* 0x000fe200078e020c */
[----:B------:R-:W-:Y:S01]  /*18c0*/  LOP3.LUT R4, R128, 0x38, R15, 0xf8, !PT ;  /* 0x0000003880047812 */ /* 0x000fe200078ef80f */
[----:B------:R1:W-:Y:S01]  /*18d0*/  @P1 LDGSTS.E.BYPASS.LTC128B.128 [R77+0xe100], [R6.64+0x80], !P5 ;  /* 0x0e100080064d1fae */ /* 0x0003e2000e901d56 */
[----:B------:R-:W-:Y:S01]  /*18e0*/  LOP3.LUT R136, R5, 0xfffffe00, RZ, 0xc0, !PT ;  /* 0xfffffe0005887812 */ /* 0x000fe200078ec0ff */
[----:B------:R-:W-:Y:S01]  /*18f0*/  IMAD.X R120, RZ, RZ, R11, P3 ;  /* 0x000000ffff787224 */ /* 0x000fe200018e060b */
[----:B------:R-:W-:-:S02]  /*1900*/  LOP3.LUT R5, R129, 0x38, R15, 0xf8, !PT ;  /* 0x0000003881057812 */ /* 0x000fc400078ef80f */
[----:B------:R-:W-:Y:S02]  /*1910*/  SHF.R.U32.HI R163, RZ, 0x3, R125 ;  /* 0x00000003ffa37819 */ /* 0x000fe4000001167d */
[----:B------:R-:W-:Y:S02]  /*1920*/  SHF.R.U32.HI R162, RZ, 0x3, R124 ;  /* 0x00000003ffa27819 */ /* 0x000fe4000001167c */
[--C-:B------:R-:W-:Y:S02]  /*1930*/  LOP3.LUT R8, R125, 0x38, R15.reuse, 0xf8, !PT ;  /* 0x000000387d087812 */ /* 0x100fe400078ef80f */
[----:B------:R-:W-:Y:S02]  /*1940*/  LOP3.LUT R10, R124, 0x38, R15, 0xf8, !PT ;  /* 0x000000387c0a7812 */ /* 0x000fe400078ef80f */
[----:B------:R-:W-:Y:S02]  /*1950*/  LOP3.LUT R0, R0, 0xffffe000, RZ, 0xc0, !PT ;  /* 0xffffe00000007812 */ /* 0x000fe400078ec0ff */
[----:B------:R-:W-:-:S02]  /*1960*/  LOP3.LUT R4, R4, R164, RZ, 0x3c, !PT ;  /* 0x000000a404047212 */ /* 0x000fc400078e3cff */
[----:B------:R-:W-:Y:S02]  /*1970*/  LOP3.LUT R9, R5, R166, RZ, 0x3c, !PT ;  /* 0x000000a605097212 */ /* 0x000fe400078e3cff */
[----:B------:R-:W-:Y:S02]  /*1980*/  LOP3.LUT R8, R8, R163, RZ, 0x3c, !PT ;  /* 0x000000a308087212 */ /* 0x000fe400078e3cff */
[----:B------:R-:W-:Y:S02]  /*1990*/  LOP3.LUT R5, R10, R162, RZ, 0x3c, !PT ;  /* 0x000000a20a057212 */ /* 0x000fe400078e3cff */
[-C--:B------:R-:W-:Y:S02]  /*19a0*/  IADD3 R10, R4, R0.reuse, R136 ;  /* 0x00000000040a7210 */ /* 0x080fe40007ffe088 */
[----:B------:R-:W-:Y:S02]  /*19b0*/  @P0 LEA R4, P2, R2, c[0x0][0x220], 0x1 ;  /* 0x0000880002040a11 */ /* 0x000fe400078408ff */
[-C--:B------:R-:W-:Y:S01]  /*19c0*/  IADD3 R13, R9, R0.reuse, R133 ;  /* 0x00000000090d7210 */ /* 0x080fe20007ffe085 */
[----:B------:R-:W-:Y:S01]  /*19d0*/  IMAD.SHL.U32 R139, R10, 0x2, RZ ;  /* 0x000000020a8b7824 */ /* 0x000fe200078e00ff */
[----:B------:R-:W-:-:S02]  /*19e0*/  IADD3 R9, R8, R0, R135 ;  /* 0x0000000008097210 */ /* 0x000fc40007ffe087 */
[----:B------:R-:W-:Y:S01]  /*19f0*/  IADD3 R8, R5, R0, R134 ;  /* 0x0000000005087210 */ /* 0x000fe20007ffe086 */
[----:B------:R-:W-:Y:S01]  /*1a00*/  IMAD.MOV.U32 R0, RZ, RZ, c[0x0][0x290] ;  /* 0x0000a400ff007624 */ /* 0x000fe200078e00ff */
[----:B------:R-:W-:Y:S01]  /*1a10*/  @P0 LEA.HI.X R5, R2, c[0x0][0x224], R3, 0x1, P2 ;  /* 0x0000890002050a11 */ /* 0x000fe200010f0c03 */
[----:B------:R-:W-:Y:S01]  /*1a20*/  IMAD.MOV.U32 R2, RZ, RZ, c[0x0][0x280] ;  /* 0x0000a000ff027624 */ /* 0x000fe200078e00ff */
[-C--:B------:R-:W-:Y:S01]  /*1a30*/  SHF.L.U64.HI R146, R146, R150.reuse, c[0x0][0x23c] ;  /* 0x00008f0092927619 */ /* 0x080fe20000010296 */
[----:B------:R-:W-:Y:S01]  /*1a40*/  IMAD.SHL.U32 R167, R0, 0x40, RZ ;  /* 0x0000004000a77824 */ /* 0x000fe200078e00ff */
[----:B------:R-:W-:Y:S01]  /*1a50*/  IADD3 R111, R105, UR29, RZ ;  /* 0x0000001d696f7c10 */ /* 0x000fe2000fffe0ff */
[----:B------:R1:W-:Y:S01]  /*1a60*/  @P0 LDGSTS.E.BYPASS.LTC128B.128 [R77+0xb100], [R4.64], !P6 ;  /* 0x0b100000044d0fae */ /* 0x0003e2000f101d56 */
[----:B------:R-:W-:Y:S01]  /*1a70*/  SHF.L.U64.HI R149, R2, R150, c[0x0][0x284] ;  /* 0x0000a10002957619 */ /* 0x000fe20000010296 */
[----:B------:R-:W-:Y:S01]  /*1a80*/  IMAD.SHL.U32 R168, R0, 0x80, RZ ;  /* 0x0000008000a87824 */ /* 0x000fe200078e00ff */
[CC--:B------:R-:W-:Y:S01]  /*1a90*/  SHF.L.U64.HI R156, R2.reuse, R157.reuse, c[0x0][0x284] ;  /* 0x0000a100029c7619 */ /* 0x0c0fe2000001029d */
[----:B------:R1:W-:Y:S01]  /*1aa0*/  @P0 LDGSTS.E.BYPASS.LTC128B.128 [R77+0xf100], [R4.64+0x80], !P5 ;  /* 0x0f100080044d0fae */ /* 0x0003e2000e901d56 */
[----:B------:R-:W-:Y:S01]  /*1ab0*/  SHF.L.U64.HI R151, R2, R152, c[0x0][0x284] ;  /* 0x0000a10002977619 */ /* 0x000fe20000010298 */
[C---:B------:R-:W-:Y:S01]  /*1ac0*/  IMAD.SHL.U32 R169, R0.reuse, 0x20, RZ ;  /* 0x0000002000a97824 */ /* 0x040fe200078e00ff */
[C---:B------:R-:W-:Y:S01]  /*1ad0*/  SHF.L.U64.HI R150, R0.reuse, R150, c[0x0][0x294] ;  /* 0x0000a50000967619 */ /* 0x040fe20000010296 */
[----:B------:R-:W0:Y:S01]  /*1ae0*/  LDGDEPBAR ;  /* 0x00000000000079af */ /* 0x000e220000000000 */
[C---:B------:R-:W-:Y:S01]  /*1af0*/  SHF.L.U64.HI R157, R0.reuse, R157, c[0x0][0x294] ;  /* 0x0000a500009d7619 */ /* 0x040fe2000001029d */
[C---:B------:R-:W-:Y:S01]  /*1b00*/  IMAD.WIDE.U32 R158, R0.reuse, 0x60, RZ ;  /* 0x00000060009e7825 */ /* 0x040fe200078e00ff */
[----:B------:R-:W-:-:S02]  /*1b10*/  SHF.L.U64.HI R152, R0, R152, c[0x0][0x294] ;  /* 0x0000a50000987619 */ /* 0x000fc40000010298 */
[----:B------:R-:W-:Y:S01]  /*1b20*/  SHF.R.S32.HI R0, RZ, 0x1f, R91 ;  /* 0x0000001fff007819 */ /* 0x000fe2000001145b */
[----:B------:R-:W-:Y:S01]  /*1b30*/  IMAD.WIDE.U32 R160, R2, 0x60, RZ ;  /* 0x0000006002a07825 */ /* 0x000fe200078e00ff */
[----:B------:R-:W-:Y:S02]  /*1b40*/  ISETP.GE.AND P5, PT, R20, c[0x0][0x1d4], PT ;  /* 0x0000750014007a0c */ /* 0x000fe40003fa6270 */
[----:B------:R-:W-:Y:S01]  /*1b50*/  LEA.HI R0, R0, R91, RZ, 0x3 ;  /* 0x0000005b00007211 */ /* 0x000fe200078f18ff */
[C---:B------:R-:W-:Y:S01]  /*1b60*/  IMAD.SHL.U32 R170, R2.reuse, 0x40, RZ ;  /* 0x0000004002aa7824 */ /* 0x040fe200078e00ff */
[----:B------:R-:W-:Y:S01]  /*1b70*/  IADD3 R109, R101, UR29, RZ ;  /* 0x0000001d656d7c10 */ /* 0x000fe2000fffe0ff */
[----:B------:R-:W-:Y:S01]  /*1b80*/  IMAD.SHL.U32 R171, R2, 0x80, RZ ;  /* 0x0000008002ab7824 */ /* 0x000fe200078e00ff */
[----:B------:R-:W-:Y:S01]  /*1b90*/  LOP3.LUT R82, R0, 0xfffffff8, RZ, 0xc0, !PT ;  /* 0xfffffff800527812 */ /* 0x000fe200078ec0ff */
[----:B------:R-:W-:Y:S01]  /*1ba0*/  IMAD.SHL.U32 R172, R2, 0x20, RZ ;  /* 0x0000002002ac7824 */ /* 0x000fe200078e00ff */
[----:B------:R-:W-:Y:S01]  /*1bb0*/  BAR.SYNC.DEFER_BLOCKING 0x0 ;  /* 0x0000000000007b1d */ /* 0x000fe20000010000 */
[----:B------:R-:W-:Y:S01]  /*1bc0*/  IMAD.SHL.U32 R140, R13, 0x2, RZ ;  /* 0x000000020d8c7824 */ /* 0x000fe200078e00ff */
[----:B------:R-:W-:Y:S01]  /*1bd0*/  SHF.R.S32.HI R92, RZ, 0x1f, R82 ;  /* 0x0000001fff5c7819 */ /* 0x000fe20000011452 */
[----:B------:R-:W-:Y:S01]  /*1be0*/  IMAD.SHL.U32 R138, R9, 0x2, RZ ;  /* 0x00000002098a7824 */ /* 0x000fe200078e00ff */
[----:B------:R-:W-:Y:S01]  /*1bf0*/  ISETP.NE.AND P1, PT, R176, 0x1, PT ;  /* 0x00000001b000780c */ /* 0x000fe20003f25270 */
[----:B------:R-:W-:Y:S01]  /*1c00*/  IMAD.SHL.U32 R137, R8, 0x2, RZ ;  /* 0x0000000208897824 */ /* 0x000fe200078e00ff */
[----:B------:R-:W-:Y:S01]  /*1c10*/  ISETP.GE.AND P0, PT, R175, 0x1, PT ;  /* 0x00000001af00780c */ /* 0x000fe20003f06270 */
[----:B--2---:R-:W2:Y:S02]  /*1c20*/  @P4 R2UR UR30, R23 ;  /* 0x00000000171e43c2 */ /* 0x004ea400000e0000 */
[----:B--2---:R-:W-:-:S02]  /*1c30*/  @UP0 USHF.R.S32.HI UR39, URZ, 0x1f, UR30 ;  /* 0x0000001f3f270899 */ /* 0x004fc4000801141e */
[----:B------:R-:W-:Y:S02]  /*1c40*/  @UP0 UMOV UR38, UR30 ;  /* 0x0000001e00260c82 */ /* 0x000fe40008000000 */
[----:B------:R-:W-:Y:S02]  /*1c50*/  @!UP0 UMOV UR38, UR21 ;  /* 0x0000001500268c82 */ /* 0x000fe40008000000 */
[----:B------:R-:W-:Y:S02]  /*1c60*/  UIMAD.WIDE.U32 UR26, UR38, UR4, URZ ;  /* 0x00000004261a72a5 */ /* 0x000fe4000f8e003f */
[----:B------:R-:W-:Y:S02]  /*1c70*/  @!UP0 UMOV UR39, UR24 ;  /* 0x0000001800278c82 */ /* 0x000fe40008000000 */
[----:B------:R-:W-:-:S03]  /*1c80*/  UIMAD UR7, UR39, UR4, URZ ;  /* 0x00000004270772a4 */ /* 0x000fc6000f8e023f */
[----:B------:R-:W-:Y:S02]  /*1c90*/  ULDC UR4, c[0x0][0x284] ;  /* 0x0000a10000047ab9 */ /* 0x000fe40000000800 */
[----:B------:R-:W-:-:S03]  /*1ca0*/  UIMAD UR7, UR38, UR5, UR7 ;  /* 0x00000005260772a4 */ /* 0x000fc6000f8e0207 */
[----:B------:R-:W-:Y:S02]  /*1cb0*/  UMOV UR5, 0x60 ;  /* 0x0000006000057882 */ /* 0x000fe40000000000 */
[----:B------:R-:W-:Y:S02]  /*1cc0*/  UIMAD UR19, UR5, UR19, URZ ;  /* 0x00000013051372a4 */ /* 0x000fe4000f8e023f */
[----:B------:R-:W-:Y:S02]  /*1cd0*/  UIMAD UR4, UR5, UR4, URZ ;  /* 0x00000004050472a4 */ /* 0x000fe4000f8e023f */
[----:B------:R-:W-:Y:S02]  /*1ce0*/  UIADD3 UR7, UR27, UR7, URZ ;  /* 0x000000071b077290 */ /* 0x000fe4000fffe03f */
[----:B------:R-:W-:Y:S02]  /*1cf0*/  IADD3 R122, R159, UR19, RZ ;  /* 0x000000139f7a7c10 */ /* 0x000fe4000fffe0ff */
[----:B------:R-:W-:Y:S01]  /*1d00*/  IADD3 R121, R161, UR4, RZ ;  /* 0x00000004a1797c10 */ /* 0x000fe2000fffe0ff */
[----:B-1----:R-:W-:-:S02]  /*1d10*/  ULDC.U8 UR4, c[0x0][0x298] ;  /* 0x0000a60000047ab9 */ /* 0x002fc40000000000 */
.L_x_641:
[----:B------:R-:W-:Y:S01]  /*1d20*/  IMAD.SHL.U32 R97, R90, 0x80, RZ ;  /* 0x000000805a617824 */ /* 0x000fe200078e00ff */
[----:B------:R-:W-:Y:S04]  /*1d30*/  DEPBAR.LE SB0, 0x0 ;  /* 0x000080000000791a */ /* 0x000fe80000000000 */
[----:B------:R-:W-:Y:S01]  /*1d40*/  IMAD.IADD R0, R117, 0x1, R97 ;  /* 0x0000000175007824 */ /* 0x000fe200078e0261 */
[----:B------:R-:W-:Y:S01]  /*1d50*/  ISETP.NE.AND P1, PT, R176, 0x1, PT ;  /* 0x00000001b000780c */ /* 0x000fe20003f25270 */
[----:B------:R-:W-:Y:S01]  /*1d60*/  IMAD.MOV.U32 R94, RZ, RZ, RZ ;  /* 0x000000ffff5e7224 */ /* 0x000fe200078e00ff */
[----:B------:R-:W-:Y:S01]  /*1d70*/  ISETP.GE.AND P2, PT, R175, 0x1, PT ;  /* 0x00000001af00780c */ /* 0x000fe20003f46270 */
[----:B-1----:R-:W-:Y:S01]  /*1d80*/  IMAD.IADD R4, R141, 0x1, R0 ;  /* 0x000000018d047824 */ /* 0x002fe200078e0200 */
[----:B------:R-:W-:Y:S01]  /*1d90*/  ISETP.GE.AND P0, PT, R0, UR18, PT ;  /* 0x0000001200007c0c */ /* 0x000fe2000bf06270 */
[----:B------:R-:W-:Y:S02]  /*1da0*/  BSSY B2, `(.L_x_595) ;  /* 0x0000544000027945 */ /* 0x000fe40003800000 */
[----:B------:R-:W-:Y:S01]  /*1db0*/  IMAD.MOV.U32 R0, RZ, RZ, R4 ;  /* 0x000000ffff007224 */ /* 0x000fe200078e0004 */
[----:B------:R-:W-:Y:S05]  /*1dc0*/  ISETP.GT.OR P0, PT, R117, 0x7f, P0 ;  /* 0x0000007f7500780c */ /* 0x000fea0000704670 */
[----:B------:R-:W-:Y:S05]  /*1dd0*/  @P1 IMAD.HI.U32 R2, R4, c[0x0][0x2bc], RZ ;  /* 0x0000af0004021a27 */ /* 0x000fea00078e00ff */
[----:B------:R-:W-:Y:S04]  /*1de0*/  @P1 SHF.R.U32.HI R0, RZ, c[0x0][0x2c0], R2 ;  /* 0x0000b000ff001a19 */ /* 0x000fe80000011602 */
[C---:B------:R-:W-:Y:S04]  /*1df0*/  @!P0 IADD3 R3, P1, R0.reuse, UR26, RZ ;  /* 0x0000001a00038c10 */ /* 0x040fe8000ff3e0ff */
[----:B------:R-:W-:Y:S01]  /*1e00*/  @!P0 LEA.HI.X.SX32 R5, R0, UR7, 0x1, P1 ;  /* 0x0000000700058c11 */ /* 0x000fe200088f0eff */
[----:B------:R-:W-:Y:S01]  /*1e10*/  IMAD.MOV R0, RZ, RZ, -R0 ;  /* 0x000000ffff007224 */ /* 0x000fe200078e0a00 */
[C---:B------:R-:W-:Y:S03]  /*1e20*/  @!P0 LEA R2, P1, R3.reuse, c[0x0][0x2a0], 0x2 ;  /* 0x0000a80003028a11 */ /* 0x040fe600078210ff */
[----:B------:R-:W-:Y:S01]  /*1e30*/  IMAD R96, R0, c[0x0][0x2b8], R4 ;  /* 0x0000ae0000607a24 */ /* 0x000fe200078e0204 */
[----:B------:R-:W-:Y:S04]  /*1e40*/  @!P0 LEA.HI.X R3, R3, c[0x0][0x2a4], R5, 0x2, P1 ;  /* 0x0000a90003038a11 */ /* 0x000fe800008f1405 */
[----:B------:R-:W-:Y:S01]  /*1e50*/  SHF.R.S32.HI R115, RZ, 0x1f, R96 ;  /* 0x0000001fff737819 */ /* 0x000fe20000011460 */
[----:B------:R1:W2:Y:S04]  /*1e60*/  @!P0 LDG.E R94, [R2.64] ;  /* 0x00000016025e8981 */ /* 0x0002a8000c1e1900 */
[----:B------:R-:W-:Y:S01]  /*1e70*/  IMAD R0, R115, c[0x0][0x1e0], RZ ;  /* 0x0000780073007a24 */ /* 0x000fe200078e02ff */
[----:B------:R-:W-:Y:S03]  /*1e80*/  BAR.SYNC.DEFER_BLOCKING 0x0 ;  /* 0x0000000000007b1d */ /* 0x000fe60000010000 */
[C---:B------:R-:W-:Y:S02]  /*1e90*/  IMAD R0, R96.reuse, c[0x0][0x1e4], R0 ;  /* 0x0000790060007a24 */ /* 0x040fe400078e0200 */
[----:B-1----:R-:W-:Y:S04]  /*1ea0*/  IMAD.WIDE.U32 R2, R96, c[0x0][0x1e0], RZ ;  /* 0x0000780060027a25 */ /* 0x002fe800078e00ff */
        /* <DEDUP_REMOVED lines=14> */
[----:B------:R-:W-:Y:S04]  /*1f90*/  IMAD.WIDE.U32 R36, R171, R90, RZ ;  /* 0x0000005aab247225 */ /* 0x000fe800078e00ff */
[C---:B------:R-:W-:Y:S02]  /*1fa0*/  IMAD R3, R0.reuse, R171, R3 ;  /* 0x000000ab00037224 */ /* 0x040fe400078e0203 */
[----:B------:R-:W-:Y:S01]  /*1fb0*/  IMAD R0, R0, R168, R2 ;  /* 0x000000a800007224 */ /* 0x000fe200078e0202 */
[----:B------:R-:W-:Y:S01]  /*1fc0*/  IADD3 R2, -R97, UR18, RZ ;  /* 0x0000001261027c10 */ /* 0x000fe2000fffe1ff */
[----:B------:R-:W-:Y:S01]  /*1fd0*/  IMAD.WIDE.U32 R68, R168, R90, RZ ;  /* 0x0000005aa8447225 */ /* 0x000fe200078e00ff */
[----:B------:R-:W-:Y:S02]  /*1fe0*/  IADD3 R41, R37, R3, RZ ;  /* 0x0000000325297210 */ /* 0x000fe40007ffe0ff */
[----:B------:R-:W-:Y:S02]  /*1ff0*/  IMNMX R89, R2, 0x80, PT ;  /* 0x0000008002597817 */ /* 0x000fe40003800200 */
        /* <DEDUP_REMOVED lines=30> */
.L_x_599:
[----:B------:R-:W-:Y:S05]  /*21e0*/  BSYNC B0 ;  /* 0x0000000000007941 */ /* 0x000fea0003800000 */
.L_x_598:
        /* <DEDUP_REMOVED lines=39> */
.L_x_601:
[----:B------:R-:W-:Y:S05]  /*2460*/  BSYNC B0 ;  /* 0x0000000000007941 */ /* 0x000fea0003800000 */
.L_x_600:
        /* <DEDUP_REMOVED lines=40> */
.L_x_603:
[----:B------:R-:W-:Y:S05]  /*26f0*/  BSYNC B0 ;  /* 0x0000000000007941 */ /* 0x000fea0003800000 */
.L_x_602:
        /* <DEDUP_REMOVED lines=38> */
.L_x_605:
[----:B------:R-:W-:Y:S05]  /*2960*/  BSYNC B0 ;  /* 0x0000000000007941 */ /* 0x000fea0003800000 */
.L_x_604:
        /* <DEDUP_REMOVED lines=72> */
.L_x_609:
[----:B------:R-:W-:Y:S05]  /*2df0*/  BSYNC B0 ;  /* 0x0000000000007941 */ /* 0x000fea0003800000 */
.L_x_608:
        /* <DEDUP_REMOVED lines=8> */
[----:B------:R-:W-:Y:S01]  /*2e80*/  @!P0 HADD2.F32 R0, -RZ, R28.H0_H0 ;  /* 0x2000001cff008230 */ /* 0x000fe20000004100 */
[--C-:B------:R-:W-:Y:S01]  /*2e90*/  @!P0 SHF.R.U64 R4, R12, 0x10, R13.reuse ;  /* 0x000000100c048819 */ /* 0x100fe2000000120d */
[----:B------:R-:W-:Y:S01]  /*2ea0*/  @!P0 HADD2.F32 R6, -RZ, R58.H0_H0 ;  /* 0x2000003aff068230 */ /* 0x000fe20000004100 */
[----:B------:R-:W-:Y:S02]  /*2eb0*/  @!P0 SHF.R.U32.HI R12, RZ, 0x10, R13 ;  /* 0x00000010ff0c8819 */ /* 0x000fe4000001160d */
[--C-:B------:R-:W-:Y:S01]  /*2ec0*/  @!P0 SHF.R.U64 R13, R44, 0x10, R45.reuse ;  /* 0x000000102c0d8819 */ /* 0x100fe2000000122d */
        /* <DEDUP_REMOVED lines=10> */
[CC--:B------:R-:W-:Y:S01]  /*2f70*/  @!P0 FMUL.FTZ R38, R5.reuse, R0.reuse ;  /* 0x0000000005268220 */ /* 0x0c0fe20000410000 */
[----:B------:R-:W-:Y:S01]  /*2f80*/  @!P0 HADD2.F32 R3, -RZ, R3.H0_H0 ;  /* 0x20000003ff038230 */ /* 0x000fe20000004100 */
[C---:B------:R-:W-:Y:S02]  /*2f90*/  @!P0 FMUL.FTZ R0, R2.reuse, R0 ;  /* 0x0000000002008220 */ /* 0x040fe40000410000 */
[-C--:B------:R-:W-:Y:S02]  /*2fa0*/  @!P0 FFMA.FTZ R45, R2, R6.reuse, -R38 ;  /* 0x00000006022d8223 */ /* 0x080fe40000010826 */
[----:B------:R-:W-:Y:S01]  /*2fb0*/  @!P0 FFMA.FTZ R0, R5, R6, R0 ;  /* 0x0000000605008223 */ /* 0x000fe20000010000 */
[----:B------:R-:W-:Y:S01]  /*2fc0*/  @!P0 MOV R5, R10 ;  /* 0x0000000a00058202 */ /* 0x000fe20000000f00 */
[-C--:B------:R-:W-:Y:S02]  /*2fd0*/  @!P0 FMUL.FTZ R38, R7, R4.reuse ;  /* 0x0000000407268220 */ /* 0x080fe40000410000 */
        /* <DEDUP_REMOVED lines=15> */
[C---:B------:R-:W-:Y:S02]  /*30d0*/  @!P0 FMUL.FTZ R3, R6.reuse, R3 ;  /* 0x0000000306038220 */ /* 0x040fe40000410000 */
        /* <DEDUP_REMOVED lines=11> */
.L_x_607:
[----:B------:R-:W-:Y:S05]  /*3190*/  BSYNC B1 ;  /* 0x0000000000017941 */ /* 0x000fea0003800000 */
.L_x_606:
        /* <DEDUP_REMOVED lines=11> */
[----:B------:R-:W-:Y:S01]  /*3250*/  @!P0 HADD2.F32 R0, -RZ, R29.H0_H0 ;  /* 0x2000001dff008230 */ /* 0x000fe20000004100 */
[----:B------:R-:W-:Y:S01]  /*3260*/  @!P0 SHF.R.U64 R4, R14, 0x10, R15 ;  /* 0x000000100e048819 */ /* 0x000fe2000000120f */
[----:B------:R-:W-:Y:S01]  /*3270*/  @!P0 HADD2.F32 R6, -RZ, R59.H0_H0 ;  /* 0x2000003bff068230 */ /* 0x000fe20000004100 */
[----:B------:R-:W-:Y:S02]  /*3280*/  @!P0 SHF.R.U64 R13, R46, 0x10, R47 ;  /* 0x000000102e0d8819 */ /* 0x000fe4000000122f */
[----:B------:R-:W-:Y:S01]  /*3290*/  @!P0 SHF.R.U32.HI R7, RZ, 0x10, R15 ;  /* 0x00000010ff078819 */ /* 0x000fe2000001160f */
[----:B------:R-:W-:Y:S01]  /*32a0*/  @!P0 HADD2.F32 R4, -RZ, R4.H0_H0 ;  /* 0x20000004ff048230 */ /* 0x000fe20000004100 */
[----:B------:R-:W-:Y:S01]  /*32b0*/  @!P0 SHF.R.U32.HI R46, RZ, 0x10, R47 ;  /* 0x00000010ff2e8819 */ /* 0x000fe2000001162f */
[----:B------:R-:W-:Y:S02]  /*32c0*/  @!P0 HADD2.F32 R13, -RZ, R13.H0_H0 ;  /* 0x2000000dff0d8230 */ /* 0x000fe40000004100 */
[----:B------:R-:W-:Y:S02]  /*32d0*/  @!P0 HADD2.F32 R15, -RZ, R59.H1_H1 ;  /* 0x3000003bff0f8230 */ /* 0x000fe40000004100 */
        /* <DEDUP_REMOVED lines=40> */
.L_x_613:
[----:B------:R-:W-:Y:S05]  /*3560*/  BSYNC B0 ;  /* 0x0000000000007941 */ /* 0x000fea0003800000 */
.L_x_612:
        /* <DEDUP_REMOVED lines=57> */
.L_x_611:
[----:B------:R-:W-:Y:S05]  /*3900*/  BSYNC B1 ;  /* 0x0000000000017941 */ /* 0x000fea0003800000 */
.L_x_610:
[----:B-1----:R1:W4:Y:S01]  /*3910*/  SHFL.IDX PT, R38, R87, 0x2, 0x181f ;  /* 0x00581f0057267f89 */ /* 0x00232200000e0000 */
[----:B------:R-:W-:Y:S03]  /*3920*/  BSSY B1, `(.L_x_614) ;  /* 0x0000075000017945 */ /* 0x000fe60003800000 */
        /* <DEDUP_REMOVED lines=58> */
.L_x_617:
[----:B------:R-:W-:Y:S05]  /*3cd0*/  BSYNC B0 ;  /* 0x0000000000007941 */ /* 0x000fea0003800000 */
.L_x_616:
[----:B------:R-:W-:Y:S11]  /*3ce0*/  ISETP.GE.AND P0, PT, R91, c[0x0][0x1d4], PT ;  /* 0x000075005b007a0c */ /* 0x000ff60003f06270 */
[----:B------:R-:W-:Y:S02]  /*3cf0*/  @!UPT UIADD3 URZ, URZ, URZ, URZ ;  /* 0x0000003f3f3ff290 */ /* 0x000fe4000fffe03f */
        /* <DEDUP_REMOVED lines=55> */
.L_x_615:
[----:B------:R-:W-:Y:S05]  /*4070*/  BSYNC B1 ;  /* 0x0000000000017941 */ /* 0x000fea0003800000 */
.L_x_614:
[----:B--2---:R2:W1:Y:S04]  /*4080*/  SHFL.IDX PT, R29, R87, 0x3, 0x181f ;  /* 0x00781f00571d7f89 */ /* 0x00446800000e0000 */
[----:B------:R2:W4:Y:S01]  /*4090*/  SHFL.IDX PT, R28, R88, 0x3, 0x181f ;  /* 0x00781f00581c7f89 */ /* 0x00052200000e0000 */
[----:B------:R-:W-:-:S05]  /*40a0*/  @P2 BRA `(.L_x_618) ;  /* 0x0000313000002947 */ /* 0x000fca0003800000 */
[----:B------:R-:W-:Y:S01]  /*40b0*/  BSSY B0, `(.L_x_619) ;  /* 0x0000038000007945 */ /* 0x000fe20003800000 */
[----:B------:R-:W-:-:S05]  /*40c0*/  @P5 BRA `(.L_x_620) ;  /* 0x0000036000005947 */ /* 0x000fca0003800000 */
[C---:B----4-:R-:W-:Y:S01]  /*40d0*/  LEA R22, P0, R20.reuse, R28, 0x1 ;  /* 0x0000001c14167211 */ /* 0x050fe200078008ff */
[----:B------:R-:W4:Y:S03]  /*40e0*/  LDS.128 R8, [R77+0xb100] ;  /* 0x00b100004d087984 */ /* 0x000f260000000c00 */
[----:B-1----:R-:W-:Y:S02]  /*40f0*/  LEA.HI.X R23, R20, R29, R21, 0x1, P0 ;  /* 0x0000001d14177211 */ /* 0x002fe400000f0c15 */
        /* <DEDUP_REMOVED lines=51> */
.L_x_620:
[----:B------:R-:W-:Y:S05]  /*4430*/  BSYNC B0 ;  /* 0x0000000000007941 */ /* 0x000fea0003800000 */
.L_x_619:
[----:B------:R-:W-:Y:S11]  /*4440*/  ISETP.GE.AND P0, PT, R91, c[0x0][0x1d4], PT ;  /* 0x000075005b007a0c */ /* 0x000ff60003f06270 */
[----:B------:R-:W-:Y:S02]  /*4450*/  @!UPT UIADD3 URZ, URZ, URZ, URZ ;  /* 0x0000003f3f3ff290 */ /* 0x000fe4000fffe03f */
[----:B------:R-:W-:-:S05]  /*4460*/  @P0 BRA `(.L_x_618) ;  /* 0x00002d7000000947 */ /* 0x000fca0003800000 */
[C---:B-1--4-:R-:W-:Y:S01]  /*4470*/  LEA R22, P0, R82.reuse, R28, 0x1 ;  /* 0x0000001c52167211 */ /* 0x052fe200078008ff */
[----:B------:R-:W1:Y:S03]  /*4480*/  LDS.128 R8, [R77+0xf100] ;  /* 0x00f100004d087984 */ /* 0x000e660000000c00 */
        /* <DEDUP_REMOVED lines=53> */
.L_x_597:
[----:B------:R-:W-:Y:S01]  /*47e0*/  ISETP.GE.AND P0, PT, R155, R89, PT ;  /* 0x000000599b00720c */ /* 0x000fe20003f06270 */
[----:B------:R-:W-:Y:S01]  /*47f0*/  CS2R R62, SRZ ;  /* 0x00000000003e7805 */ /* 0x000fe2000001ff00 */
[----:B------:R-:W-:Y:S01]  /*4800*/  ISETP.NE.AND P6, PT, R143, RZ, PT ;  /* 0x000000ff8f00720c */ /* 0x000fe20003fc5270 */
[----:B------:R-:W-:Y:S01]  /*4810*/  CS2R R60, SRZ ;  /* 0x00000000003c7805 */ /* 0x000fe2000001ff00 */
[----:B------:R-:W-:Y:S01]  /*4820*/  ISETP.GE.OR P4, PT, R20, c[0x0][0x27c], P0 ;  /* 0x00009f0014007a0c */ /* 0x000fe20000786670 */
[----:B------:R-:W-:Y:S01]  /*4830*/  CS2R R58, SRZ ;  /* 0x00000000003a7805 */ /* 0x000fe2000001ff00 */
[----:B------:R-:W-:Y:S01]  /*4840*/  IADD3 R132, -R147, c[0x0][0x1d4], RZ ;  /* 0x0000750093847a10 */ /* 0x000fe20007ffe1ff */
        /* <DEDUP_REMOVED lines=10> */
[----:B------:R-:W-:Y:S01]  /*48f0*/  @!P4 IADD3 R0, P1, P0, R102, R36, R172 ;  /* 0x000000246600c210 */ /* 0x000fe2000783e0ac */
[----:B------:R-:W-:Y:S01]  /*4900*/  CS2R R44, SRZ ;  /* 0x00000000002c7805 */ /* 0x000fe2000001ff00 */
[----:B------:R1:W2:Y:S01]  /*4910*/  SHFL.IDX PT, R75, R87, RZ, 0x181f ;  /* 0x00181fff574b7589 */ /* 0x0002a200000e0000 */
[----:B------:R-:W-:Y:S01]  /*4920*/  BSSY B0, `(.L_x_621) ;  /* 0x00000d7000007945 */ /* 0x000fe20003800000 */
[----:B------:R-:W-:Y:S02]  /*4930*/  @!P4 IADD3.X R2, R110, R41, R151, P1, P0 ;  /* 0x000000296e02c210 */ /* 0x000fe40000fe0497 */
[----:B------:R-:W-:Y:S04]  /*4940*/  @!P4 IADD3 R3, P1, P0, R100, R68, R169 ;  /* 0x000000446403c210 */ /* 0x000fe8000783e0a9 */
[C---:B------:R-:W-:Y:S01]  /*4950*/  @!P4 IADD3.X R8, R109.reuse, R43, R152, P1, P0 ;  /* 0x0000002b6d08c210 */ /* 0x040fe20000fe0498 */
[----:B------:R1:W3:Y:S01]  /*4960*/  SHFL.IDX PT, R74, R88, RZ, 0x181f ;  /* 0x00181fff584a7589 */ /* 0x0002e200000e0000 */
[----:B------:R-:W-:Y:S04]  /*4970*/  ISETP.GE.AND P0, PT, R154, R89, PT ;  /* 0x000000599a00720c */ /* 0x000fe80003f06270 */
[----:B------:R-:W-:Y:S11]  /*4980*/  ISETP.GE.OR P2, PT, R20, c[0x0][0x27c], P0 ;  /* 0x00009f0014007a0c */ /* 0x000ff60000746670 */
[----:B------:R-:W-:Y:S02]  /*4990*/  @!UPT UIADD3 URZ, URZ, URZ, URZ ;  /* 0x0000003f3f3ff290 */ /* 0x000fe4000fffe03f */
[----:B------:R-:W-:Y:S04]  /*49a0*/  @!P2 IADD3 R6, P1, P0, R102, R170, R36 ;  /* 0x000000aa6606a210 */ /* 0x000fe8000783e024 */
[----:B------:R-:W-:Y:S02]  /*49b0*/  @!P2 IADD3.X R9, R110, R149, R41, P1, P0 ;  /* 0x000000956e09a210 */ /* 0x000fe40000fe0429 */
        /* <DEDUP_REMOVED lines=26> */
[-C--:B------:R-:W-:Y:S04]  /*4b60*/  ISETP.GE.AND P0, PT, R95, R89.reuse, PT ;  /* 0x000000595f00720c */ /* 0x080fe80003f06270 */
[----:B------:R-:W-:Y:S01]  /*4b70*/  ISETP.GE.OR P0, PT, R20, c[0x0][0x27c], P0 ;  /* 0x00009f0014007a0c */ /* 0x000fe20000706670 */
[----:B------:R-:W4:Y:S08]  /*4b80*/  @!P1 LDG.E.128 R64, [R12.64] ;  /* 0x000000160c409981 */ /* 0x000f30000c1e1d00 */
[----:B------:R-:W4:Y:S04]  /*4b90*/  @!P1 LDG.E.128 R28, [R10.64] ;  /* 0x000000160a1c9981 */ /* 0x000f28000c1e1d00 */
        /* <DEDUP_REMOVED lines=8> */
[C---:B------:R-:W-:Y:S04]  /*4c20*/  @!P0 LEA R2, P1, R68.reuse, c[0x0][0x288], 0x1 ;  /* 0x0000a20044028a11 */ /* 0x040fe800078208ff */
[----:B------:R-:W-:Y:S02]  /*4c30*/  @!P0 LEA.HI.X R3, R68, c[0x0][0x28c], R0, 0x1, P1 ;  /* 0x0000a30044038a11 */ /* 0x000fe400008f0c00 */
[----:B------:R-:W-:Y:S03]  /*4c40*/  ISETP.GE.AND P1, PT, R20, c[0x0][0x27c], PT ;  /* 0x00009f0014007a0c */ /* 0x000fe60003f26270 */
[----:B------:R1:W5:Y:S01]  /*4c50*/  @!P0 LDG.E.128 R4, [R2.64] ;  /* 0x0000001602048981 */ /* 0x000362000c1e1d00 */
[----:B------:R-:W-:Y:S01]  /*4c60*/  ISETP.GE.OR P0, PT, R95, R89, P5 ;  /* 0x000000595f00720c */ /* 0x000fe20002f06670 */
[----:B--2---:R-:W-:Y:S02]  /*4c70*/  IMAD.MOV.U32 R8, RZ, RZ, R58 ;  /* 0x000000ffff087224 */ /* 0x004fe400078e003a */
[----:B-1----:R-:W-:Y:S02]  /*4c80*/  IMAD.MOV.U32 R3, RZ, RZ, R59 ;  /* 0x000000ffff037224 */ /* 0x002fe400078e003b */
[----:B------:R-:W-:Y:S02]  /*4c90*/  IMAD.MOV.U32 R2, RZ, RZ, R56 ;  /* 0x000000ffff027224 */ /* 0x000fe400078e0038 */
[----:B------:R-:W-:Y:S01]  /*4ca0*/  IMAD.MOV.U32 R0, RZ, RZ, R57 ;  /* 0x000000ffff007224 */ /* 0x000fe200078e0039 */
[----:B------:R-:W-:Y:S01]  /*4cb0*/  PRMT R69, R3, 0x5410, R8 ;  /* 0x0000541003457816 */ /* 0x000fe20000000008 */
[----:B---3--:R-:W-:Y:S02]  /*4cc0*/  IMAD.MOV.U32 R8, RZ, RZ, R18 ;  /* 0x000000ffff087224 */ /* 0x008fe400078e0012 */
        /* <DEDUP_REMOVED lines=17> */
[----:B----4-:R-:W-:Y:S02]  /*4de0*/  IMAD.MOV.U32 R8, RZ, RZ, R66 ;  /* 0x000000ffff087224 */ /* 0x010fe400078e0042 */
        /* <DEDUP_REMOVED lines=13> */
[----:B-----5:R-:W-:Y:S01]  /*4ec0*/  IMAD.MOV.U32 R3, RZ, RZ, R4 ;  /* 0x000000ffff037224 */ /* 0x020fe200078e0004 */
[----:B------:R-:W-:Y:S01]  /*4ed0*/  SEL R0, R147, R132, !P6 ;  /* 0x0000008493007207 */ /* 0x000fe20007000000 */
[----:B------:R-:W1:Y:S01]  /*4ee0*/  LDS.128 R12, [R140+0x8100] ;  /* 0x008100008c0c7984 */ /* 0x000e620000000c00 */
[----:B------:R-:W-:Y:S01]  /*4ef0*/  MOV R9, R5 ;  /* 0x0000000500097202 */ /* 0x000fe20000000f00 */
[----:B------:R-:W-:Y:S01]  /*4f00*/  IMAD.MOV.U32 R41, RZ, RZ, R44 ;  /* 0x000000ffff297224 */ /* 0x000fe200078e002c */
[----:B------:R-:W-:Y:S01]  /*4f10*/  SHF.R.S32.HI R2, RZ, 0x1f, R0 ;  /* 0x0000001fff027819 */ /* 0x000fe20000011400 */
[----:B------:R-:W-:Y:S01]  /*4f20*/  IMAD.MOV.U32 R10, RZ, RZ, R6 ;  /* 0x000000ffff0a7224 */ /* 0x000fe200078e0006 */
[----:B------:R-:W-:Y:S01]  /*4f30*/  @!P1 SHF.R.U32.HI R8, RZ, 0x10, R5 ;  /* 0x00000010ff089819 */ /* 0x000fe20000011605 */
[----:B------:R-:W-:Y:S01]  /*4f40*/  IMAD.MOV.U32 R48, RZ, RZ, R46 ;  /* 0x000000ffff307224 */ /* 0x000fe200078e002e */
[----:B------:R-:W-:Y:S01]  /*4f50*/  LEA.HI R0, R2, R0, RZ, 0x4 ;  /* 0x0000000002007211 */ /* 0x000fe200078f20ff */
[----:B------:R-:W-:Y:S01]  /*4f60*/  @!P1 HADD2.F32 R3, -RZ, R3.H0_H0 ;  /* 0x20000003ff039230 */ /* 0x000fe20000004100 */
[----:B------:R-:W-:Y:S02]  /*4f70*/  @!P1 SHF.R.U64 R42, R44, 0x10, R45 ;  /* 0x000000102c2a9819 */ /* 0x000fe4000000122d */
[----:B------:R-:W-:Y:S02]  /*4f80*/  LEA.HI.SX32 R0, R0, R114, 0x1c ;  /* 0x0000007200007211 */ /* 0x000fe400078fe2ff */
[--C-:B------:R-:W-:Y:S01]  /*4f90*/  @!P1 SHF.R.U64 R11, R6, 0x10, R7.reuse ;  /* 0x00000010060b9819 */ /* 0x100fe20000001207 */
[----:B------:R-:W-:Y:S01]  /*4fa0*/  @!P1 HADD2.F32 R42, -RZ, R42.H0_H0 ;  /* 0x2000002aff2a9230 */ /* 0x000fe20000004100 */
[----:B------:R-:W-:Y:S02]  /*4fb0*/  SHF.R.S32.HI R2, RZ, 0x1f, R0 ;  /* 0x0000001fff027819 */ /* 0x000fe40000011400 */
[----:B------:R-:W-:Y:S02]  /*4fc0*/  SHF.L.U32 R76, R0, 0x3, RZ ;  /* 0x00000003004c7819 */ /* 0x000fe400000006ff */
[----:B------:R-:W-:Y:S02]  /*4fd0*/  LEA.HI R0, R2, R0, RZ, 0x3 ;  /* 0x0000000002007211 */ /* 0x000fe400078f18ff */
[----:B------:R-:W-:Y:S02]  /*4fe0*/  LEA R80, P0, R93, R74, 0x1 ;  /* 0x0000004a5d507211 */ /* 0x000fe400078008ff */
[----:B------:R-:W-:Y:S01]  /*4ff0*/  LOP3.LUT R2, R129, 0x38, R76, 0xf8, !PT ;  /* 0x0000003881027812 */ /* 0x000fe200078ef84c */
[----:B------:R-:W-:Y:S01]  /*5000*/  IMAD.SHL.U32 R0, R0, 0x400, RZ ;  /* 0x0000040000007824 */ /* 0x000fe200078e00ff */
[----:B------:R-:W-:Y:S02]  /*5010*/  @!P1 SHF.R.U32.HI R23, RZ, 0x10, R7 ;  /* 0x00000010ff179819 */ /* 0x000fe40000011607 */
[----:B------:R-:W-:Y:S02]  /*5020*/  LOP3.LUT R2, R2, R166, RZ, 0x3c, !PT ;  /* 0x000000a602027212 */ /* 0x000fe400078e3cff */
[----:B------:R-:W-:Y:S02]  /*5030*/  LOP3.LUT R52, R0, 0x7fffe000, RZ, 0xc0, !PT ;  /* 0x7fffe00000347812 */ /* 0x000fe400078ec0ff */
[----:B------:R-:W-:Y:S02]  /*5040*/  LEA.HI.X R81, R93, R75, R113, 0x1, P0 ;  /* 0x0000004b5d517211 */ /* 0x000fe400000f0c71 */
[----:B------:R-:W-:Y:S02]  /*5050*/  IADD3 R52, R2, R52, R133 ;  /* 0x0000003402347210 */ /* 0x000fe40007ffe085 */
[----:B------:R-:W-:Y:S02]  /*5060*/  ISETP.GE.AND P0, PT, R76, c[0x0][0x1d4], PT ;  /* 0x000075004c007a0c */ /* 0x000fe40003f06270 */
[----:B------:R-:W-:Y:S02]  /*5070*/  SHF.L.U32 R52, R52, 0x1, RZ ;  /* 0x0000000134347819 */ /* 0x000fe400000006ff */
[----:B------:R-:W-:Y:S01]  /*5080*/  @!P1 SHF.R.U64 R2, R4, 0x10, R5 ;  /* 0x0000001004029819 */ /* 0x000fe20000001205 */
[----:B-1----:R-:W-:Y:S01]  /*5090*/  @!P1 IMAD.MOV.U32 R0, RZ, RZ, R12 ;  /* 0x000000ffff009224 */ /* 0x002fe200078e000c */
[----:B------:R-:W-:Y:S01]  /*50a0*/  MOV R22, R7 ;  /* 0x0000000700167202 */ /* 0x000fe20000000f00 */
[----:B------:R-:W-:Y:S01]  /*50b0*/  @!P1 HADD2.F32 R7, -RZ, R41.H0_H0 ;  /* 0x20000029ff079230 */ /* 0x000fe20000004100 */
[----:B------:R-:W1:Y:S01]  /*50c0*/  LDS.128 R52, [R52+0x8100] ;  /* 0x0081000034347984 */ /* 0x000e620000000c00 */
[----:B------:R-:W-:Y:S01]  /*50d0*/  @!P1 HADD2.F32 R2, -RZ, R2.H0_H0 ;  /* 0x20000002ff029230 */ /* 0x000fe20000004100 */
[----:B------:R-:W-:Y:S01]  /*50e0*/  MOV R43, R45 ;  /* 0x0000002d002b7202 */ /* 0x000fe20000000f00 */
[----:B------:R-:W-:Y:S01]  /*50f0*/  @!P1 HADD2.F32 R5, -RZ, R0.H0_H0 ;  /* 0x20000000ff059230 */ /* 0x000fe20000004100 */
[----:B------:R-:W-:Y:S01]  /*5100*/  @!P1 SHF.R.U32.HI R44, RZ, 0x10, R45 ;  /* 0x00000010ff2c9819 */ /* 0x000fe2000001162d */
[----:B------:R-:W-:Y:S01]  /*5110*/  @!P0 IMAD.WIDE R74, R76, 0x2, R74 ;  /* 0x000000024c4a8825 */ /* 0x000fe200078e024a */
[--C-:B------:R-:W-:Y:S02]  /*5120*/  @!P1 SHF.R.U32.HI R51, RZ, 0x10, R47.reuse ;  /* 0x00000010ff339819 */ /* 0x100fe4000001162f */
[----:B------:R-:W-:Y:S01]  /*5130*/  @!P1 SHF.R.U64 R49, R46, 0x10, R47 ;  /* 0x000000102e319819 */ /* 0x000fe2000000122f */
[----:B------:R-:W-:Y:S01]  /*5140*/  @!P1 HADD2.F32 R44, -RZ, R44.H0_H0 ;  /* 0x2000002cff2c9230 */ /* 0x000fe20000004100 */
[----:B------:R-:W-:Y:S01]  /*5150*/  MOV R50, R47 ;  /* 0x0000002f00327202 */ /* 0x000fe20000000f00 */
[----:B------:R-:W-:Y:S02]  /*5160*/  @!P1 HADD2.F32 R46, -RZ, R48.H0_H0 ;  /* 0x20000030ff2e9230 */ /* 0x000fe40000004100 */
[----:B------:R-:W-:Y:S01]  /*5170*/  @!P1 HADD2.F32 R48, -RZ, R49.H0_H0 ;  /* 0x20000031ff309230 */ /* 0x000fe20000004100 */
[----:B-1----:R-:W-:Y:S05]  /*5180*/  @!P1 MOV R4, R52 ;  /* 0x0000003400049202 */ /* 0x002fea0000000f00 */
[--C-:B------:R-:W-:Y:S02]  /*5190*/  @!P1 HADD2.F32 R6, -RZ, R4.reuse.H0_H0 ;  /* 0x20000004ff069230 */ /* 0x100fe40000004100 */
[----:B------:R-:W-:Y:S02]  /*51a0*/  @!P1 HADD2.F32 R41, -RZ, R4.H1_H1 ;  /* 0x30000004ff299230 */ /* 0x000fe40000004100 */
[----:B------:R-:W-:Y:S01]  /*51b0*/  @!P1 HADD2.F32 R4, -RZ, R0.H1_H1 ;  /* 0x30000000ff049230 */ /* 0x000fe20000004100 */
[-C--:B------:R-:W-:Y:S02]  /*51c0*/  @!P1 FMUL.FTZ R0, R5, R3.reuse ;  /* 0x0000000305009220 */ /* 0x080fe40000410000 */
[C---:B------:R-:W-:Y:S02]  /*51d0*/  @!P1 FMUL.FTZ R45, R6.reuse, R3 ;  /* 0x00000003062d9220 */ /* 0x040fe40000410000 */
[-C--:B------:R-:W-:Y:S02]  /*51e0*/  @!P1 FMUL.FTZ R3, R41, R2.reuse ;  /* 0x0000000229039220 */ /* 0x080fe40000410000 */
[----:B------:R-:W-:Y:S02]  /*51f0*/  @!P1 FFMA.FTZ R0, R6, R7, R0 ;  /* 0x0000000706009223 */ /* 0x000fe40000010000 */
[----:B------:R-:W-:Y:S02]  /*5200*/  @!P1 IMAD.MOV.U32 R6, RZ, RZ, R53 ;  /* 0x000000ffff069224 */ /* 0x000fe400078e0035 */
[C---:B------:R-:W-:Y:S02]  /*5210*/  @!P1 FMUL.FTZ R2, R4.reuse, R2 ;  /* 0x0000000204029220 */ /* 0x040fe40000410000 */
[-C--:B------:R-:W-:Y:S01]  /*5220*/  @!P1 FFMA.FTZ R85, R4, R42.reuse, -R3 ;  /* 0x0000002a04559223 */ /* 0x080fe20000010803 */
[----:B------:R-:W-:Y:S01]  /*5230*/  @!P1 MOV R4, R13 ;  /* 0x0000000d00049202 */ /* 0x000fe20000000f00 */
[----:B------:R-:W-:Y:S01]  /*5240*/  @!P1 FFMA.FTZ R86, R5, R7, -R45 ;  /* 0x0000000705569223 */ /* 0x000fe2000001082d */
[----:B------:R-:W-:Y:S01]  /*5250*/  @!P1 HADD2.F32 R5, -RZ, R8.H0_H0 ;  /* 0x20000008ff059230 */ /* 0x000fe20000004100 */
[----:B------:R-:W-:Y:S01]  /*5260*/  @!P1 FFMA.FTZ R2, R41, R42, R2 ;  /* 0x0000002a29029223 */ /* 0x000fe20000010002 */
[--C-:B------:R-:W-:Y:S01]  /*5270*/  @!P1 HADD2.F32 R41, -RZ, R6.reuse.H0_H0 ;  /* 0x20000006ff299230 */ /* 0x100fe20000004100 */
[----:B------:R-:W-:Y:S01]  /*5280*/  @!P1 IMAD.MOV.U32 R8, RZ, RZ, R54 ;  /* 0x000000ffff089224 */ /* 0x000fe200078e0036 */
[----:B------:R-:W-:Y:S02]  /*5290*/  @!P1 HADD2.F32 R3, -RZ, R9.H0_H0 ;  /* 0x20000009ff039230 */ /* 0x000fe40000004100 */
[----:B------:R-:W-:Y:S01]  /*52a0*/  @!P1 HADD2.F32 R42, -RZ, R43.H0_H0 ;  /* 0x2000002bff2a9230 */ /* 0x000fe20000004100 */
[----:B------:R-:W-:Y:S01]  /*52b0*/  @!P1 F2FP.PACK_AB R0, R2, R0 ;  /* 0x000000000200923e */ /* 0x000fe200000000ff */
[----:B------:R-:W-:Y:S02]  /*52c0*/  @!P1 HADD2.F32 R43, -RZ, R6.H1_H1 ;  /* 0x30000006ff2b9230 */ /* 0x000fe40000004100 */
        /* <DEDUP_REMOVED lines=19> */
[----:B------:R-:W-:Y:S01]  /*5400*/  @!P1 FMUL.FTZ R6, R45, R5 ;  /* 0x000000052d069220 */ /* 0x000fe20000410000 */
[----:B------:R-:W-:Y:S01]  /*5410*/  @!P1 HADD2.F32 R49, -RZ, R10.H1_H1 ;  /* 0x3000000aff319230 */ /* 0x000fe20000004100 */
[C---:B------:R-:W-:Y:S02]  /*5420*/  @!P1 FFMA.FTZ R78, R8.reuse, R48, -R11 ;  /* 0x00000030084e9223 */ /* 0x040fe4000001080b */
[C---:B------:R-:W-:Y:S02]  /*5430*/  @!P1 FFMA.FTZ R79, R9.reuse, R46, -R6 ;  /* 0x0000002e094f9223 */ /* 0x040fe40000010806 */
[----:B------:R-:W-:Y:S01]  /*5440*/  @!P1 FMUL.FTZ R6, R8, R7 ;  /* 0x0000000708069220 */ /* 0x000fe20000410000 */
[----:B------:R-:W-:Y:S01]  /*5450*/  @!P1 HADD2.F32 R7, -RZ, R22.H0_H0 ;  /* 0x20000016ff079230 */ /* 0x000fe20000004100 */
[----:B------:R-:W-:Y:S01]  /*5460*/  @!P1 IMAD.MOV.U32 R8, RZ, RZ, R15 ;  /* 0x000000ffff089224 */ /* 0x000fe200078e000f */
[----:B------:R-:W-:Y:S01]  /*5470*/  @!P1 HADD2.F32 R22, -RZ, R10.H0_H0 ;  /* 0x2000000aff169230 */ /* 0x000fe20000004100 */
[----:B------:R-:W-:Y:S01]  /*5480*/  @!P1 FMUL.FTZ R5, R9, R5 ;  /* 0x0000000509059220 */ /* 0x000fe20000410000 */
[----:B------:R-:W-:Y:S01]  /*5490*/  @!P1 HADD2.F32 R9, -RZ, R23.H0_H0 ;  /* 0x20000017ff099230 */ /* 0x000fe20000004100 */
[----:B------:R-:W-:Y:S01]  /*54a0*/  @!P1 FFMA.FTZ R4, R43, R44, R4 ;  /* 0x0000002c2b049223 */ /* 0x000fe20000010004 */
[--C-:B------:R-:W-:Y:S01]  /*54b0*/  @!P1 HADD2.F32 R11, -RZ, R8.reuse.H0_H0 ;  /* 0x20000008ff0b9230 */ /* 0x100fe20000004100 */
[----:B------:R-:W-:Y:S01]  /*54c0*/  @!P1 FFMA.FTZ R5, R45, R46, R5 ;  /* 0x0000002e2d059223 */ /* 0x000fe20000010005 */
[----:B------:R-:W-:Y:S01]  /*54d0*/  @!P1 HADD2.F32 R10, -RZ, R8.H1_H1 ;  /* 0x30000008ff0a9230 */ /* 0x000fe20000004100 */
[----:B------:R-:W-:Y:S01]  /*54e0*/  @!P1 FMUL.FTZ R8, R22, R7 ;  /* 0x0000000716089220 */ /* 0x000fe20000410000 */
[----:B------:R-:W-:Y:S01]  /*54f0*/  @!P1 F2FP.PACK_AB R3, R4, R3 ;  /* 0x000000030403923e */ /* 0x000fe200000000ff */
[----:B------:R-:W-:Y:S01]  /*5500*/  @!P1 HADD2.F32 R23, -RZ, R50.H0_H0 ;  /* 0x20000032ff179230 */ /* 0x000fe20000004100 */
[----:B------:R-:W-:Y:S01]  /*5510*/  @!P1 FMUL.FTZ R7, R11, R7 ;  /* 0x000000070b079220 */ /* 0x000fe20000410000 */
[----:B------:R-:W-:Y:S01]  /*5520*/  @!P1 HADD2.F32 R50, -RZ, R51.H0_H0 ;  /* 0x20000033ff329230 */ /* 0x000fe20000004100 */
[----:B------:R-:W-:Y:S02]  /*5530*/  @!P1 FMUL.FTZ R51, R49, R9 ;  /* 0x0000000931339220 */ /* 0x000fe40000410000 */
[----:B------:R-:W-:Y:S01]  /*5540*/  @!P1 FFMA.FTZ R76, R11, R23, -R8 ;  /* 0x000000170b4c9223 */ /* 0x000fe20000010808 */
[----:B------:R-:W-:Y:S01]  /*5550*/  @!P1 F2FP.PACK_AB R11, R78, R79 ;  /* 0x0000004f4e0b923e */ /* 0x000fe200000000ff */
        /* <DEDUP_REMOVED lines=9> */
[----:B------:R-:W-:Y:S01]  /*55f0*/  @!P1 IMAD.MOV.U32 R14, RZ, RZ, R11 ;  /* 0x000000ffff0e9224 */ /* 0x000fe200078e000b */
[----:B------:R-:W-:Y:S01]  /*5600*/  @!P1 MOV R13, R10 ;  /* 0x0000000a000d9202 */ /* 0x000fe20000000f00 */
[----:B------:R-:W-:Y:S01]  /*5610*/  @!P1 IMAD.MOV.U32 R53, RZ, RZ, R3 ;  /* 0x000000ffff359224 */ /* 0x000fe200078e0003 */
[----:B------:R-:W-:Y:S02]  /*5620*/  @!P1 MOV R15, R41 ;  /* 0x00000029000f9202 */ /* 0x000fe40000000f00 */
[----:B------:R-:W-:Y:S02]  /*5630*/  @!P1 F2FP.PACK_AB R5, R6, R5 ;  /* 0x000000050605923e */ /* 0x000fe400000000ff */
[----:B------:R-:W-:Y:S01]  /*5640*/  @!P1 F2FP.PACK_AB R7, R8, R7 ;  /* 0x000000070807923e */ /* 0x000fe200000000ff */
[----:B------:R1:W-:Y:S01]  /*5650*/  ST.E.128 [R80.64], R12 ;  /* 0x0000000c50007985 */ /* 0x0003e2000c101d16 */
[----:B------:R-:W-:Y:S02]  /*5660*/  @!P1 MOV R54, R5 ;  /* 0x0000000500369202 */ /* 0x000fe40000000f00 */
[----:B------:R-:W-:Y:S05]  /*5670*/  @!P1 MOV R55, R7 ;  /* 0x0000000700379202 */ /* 0x000fea0000000f00 */
[----:B------:R1:W-:Y:S02]  /*5680*/  @!P0 ST.E.128 [R74.64], R52 ;  /* 0x000000344a008985 */ /* 0x0003e4000c101d16 */
.L_x_622:
[----:B------:R-:W-:Y:S05]  /*5690*/  BSYNC B0 ;  /* 0x0000000000007941 */ /* 0x000fea0003800000 */
.L_x_621:
[----:B-----5:R2:W3:Y:S01]  /*56a0*/  SHFL.IDX PT, R5, R87, 0x1, 0x181f ;  /* 0x00381f0057057f89 */ /* 0x0204e200000e0000 */
[----:B------:R-:W-:Y:S01]  /*56b0*/  ISETP.GE.OR P0, PT, R155, R89, P5 ;  /* 0x000000599b00720c */ /* 0x000fe20002f06670 */
[----:B------:R-:W-:Y:S02]  /*56c0*/  BSSY B0, `(.L_x_623) ;  /* 0x0000078000007945 */ /* 0x000fe40003800000 */
[----:B------:R2:W4:Y:S10]  /*56d0*/  SHFL.IDX PT, R4, R88, 0x1, 0x181f ;  /* 0x00381f0058047f89 */ /* 0x00053400000e0000 */
[----:B------:R-:W-:-:S05]  /*56e0*/  @P0 BRA `(.L_x_624) ;  /* 0x0000075000000947 */ /* 0x000fca0003800000 */
[----:B------:R-:W-:Y:S01]  /*56f0*/  SEL R0, R147, R132, !P6 ;  /* 0x0000008493007207 */ /* 0x000fe20007000000 */
[----:B-1----:R-:W1:Y:S01]  /*5700*/  LDS.128 R12, [R139+0x8100] ;  /* 0x008100008b0c7984 */ /* 0x002e620000000c00 */
[C---:B----4-:R-:W-:Y:S01]  /*5710*/  LEA R54, P0, R93.reuse, R4, 0x1 ;  /* 0x000000045d367211 */ /* 0x050fe200078008ff */
[----:B------:R-:W-:Y:S01]  /*5720*/  @!P1 HADD2.F32 R10, -RZ, R68.H0_H0 ;  /* 0x20000044ff0a9230 */ /* 0x000fe20000004100 */
[----:B------:R-:W-:Y:S01]  /*5730*/  SHF.R.S32.HI R2, RZ, 0x1f, R0 ;  /* 0x0000001fff027819 */ /* 0x000fe20000011400 */
[----:B------:R-:W-:Y:S01]  /*5740*/  @!P1 HADD2.F32 R42, -RZ, R69.H0_H0 ;  /* 0x20000045ff2a9230 */ /* 0x000fe20000004100 */
[----:B---3--:R-:W-:Y:S02]  /*5750*/  LEA.HI.X R55, R93, R5, R113, 0x1, P0 ;  /* 0x000000055d377211 */ /* 0x008fe400000f0c71 */
[----:B------:R-:W-:Y:S02]  /*5760*/  LEA.HI R0, R2, R0, RZ, 0x4 ;  /* 0x0000000002007211 */ /* 0x000fe400078f20ff */
[----:B------:R-:W-:Y:S02]  /*5770*/  @!P1 SHF.R.U32.HI R6, RZ, 0x10, R17 ;  /* 0x00000010ff069819 */ /* 0x000fe40000011611 */
[----:B------:R-:W-:Y:S02]  /*5780*/  LEA.HI.SX32 R0, R0, R114, 0x1c ;  /* 0x0000007200007211 */ /* 0x000fe400078fe2ff */
[--C-:B------:R-:W-:Y:S02]  /*5790*/  @!P1 SHF.R.U32.HI R23, RZ, 0x10, R59.reuse ;  /* 0x00000010ff179819 */ /* 0x100fe4000001163b */
[----:B------:R-:W-:Y:S02]  /*57a0*/  SHF.R.S32.HI R3, RZ, 0x1f, R0 ;  /* 0x0000001fff037819 */ /* 0x000fe40000011400 */
[----:B------:R-:W-:Y:S01]  /*57b0*/  SHF.L.U32 R2, R0, 0x3, RZ ;  /* 0x0000000300027819 */ /* 0x000fe200000006ff */
[----:B------:R-:W-:Y:S01]  /*57c0*/  @!P1 HADD2.F32 R44, -RZ, R23.H0_H0 ;  /* 0x20000017ff2c9230 */ /* 0x000fe20000004100 */
[----:B------:R-:W-:Y:S01]  /*57d0*/  LEA.HI R0, R3, R0, RZ, 0x3 ;  /* 0x0000000003007211 */ /* 0x000fe200078f18ff */
[----:B------:R-:W-:Y:S01]  /*57e0*/  @!P1 HADD2.F32 R23, -RZ, R69.H1_H1 ;  /* 0x30000045ff179230 */ /* 0x000fe20000004100 */
[----:B------:R-:W-:Y:S02]  /*57f0*/  ISETP.GE.AND P0, PT, R2, c[0x0][0x1d4], PT ;  /* 0x0000750002007a0c */ /* 0x000fe40003f06270 */
[----:B------:R-:W-:Y:S01]  /*5800*/  LOP3.LUT R3, R128, 0x38, R2, 0xf8, !PT ;  /* 0x0000003880037812 */ /* 0x000fe200078ef802 */
[----:B------:R-:W-:Y:S01]  /*5810*/  IMAD.SHL.U32 R0, R0, 0x400, RZ ;  /* 0x0000040000007824 */ /* 0x000fe200078e00ff */
[----:B------:R-:W-:Y:S02]  /*5820*/  @!P1 SHF.R.U64 R58, R58, 0x10, R59 ;  /* 0x000000103a3a9819 */ /* 0x000fe4000000123b */
[----:B------:R-:W-:Y:S02]  /*5830*/  LOP3.LUT R3, R3, R164, RZ, 0x3c, !PT ;  /* 0x000000a403037212 */ /* 0x000fe400078e3cff */
[----:B------:R-:W-:Y:S02]  /*5840*/  LOP3.LUT R0, R0, 0x7fffe000, RZ, 0xc0, !PT ;  /* 0x7fffe00000007812 */ /* 0x000fe400078ec0ff */
[----:B------:R-:W-:Y:S02]  /*5850*/  @!P1 SHF.R.U32.HI R22, RZ, 0x10, R57 ;  /* 0x00000010ff169819 */ /* 0x000fe40000011639 */
[----:B------:R-:W-:Y:S01]  /*5860*/  IADD3 R0, R3, R0, R136 ;  /* 0x0000000003007210 */ /* 0x000fe20007ffe088 */
[----:B------:R-:W-:Y:S01]  /*5870*/  @!P0 IMAD.WIDE R74, R2, 0x2, R4 ;  /* 0x00000002024a8825 */ /* 0x000fe200078e0204 */
[--C-:B------:R-:W-:Y:S01]  /*5880*/  @!P1 SHF.R.U64 R9, R18, 0x10, R19.reuse ;  /* 0x0000001012099819 */ /* 0x100fe20000001213 */
[----:B------:R-:W-:Y:S01]  /*5890*/  @!P1 HADD2.F32 R4, -RZ, R35.H0_H0 ;  /* 0x20000023ff049230 */ /* 0x000fe20000004100 */
[----:B------:R-:W-:Y:S02]  /*58a0*/  SHF.L.U32 R48, R0, 0x1, RZ ;  /* 0x0000000100307819 */ /* 0x000fe400000006ff */
[----:B------:R-:W-:Y:S01]  /*58b0*/  @!P1 SHF.R.U32.HI R8, RZ, 0x10, R19 ;  /* 0x00000010ff089819 */ /* 0x000fe20000011613 */
[----:B-1----:R-:W-:Y:S01]  /*58c0*/  @!P1 IMAD.MOV.U32 R3, RZ, RZ, R12 ;  /* 0x000000ffff039224 */ /* 0x002fe200078e000c */
[----:B------:R-:W-:Y:S01]  /*58d0*/  @!P1 SHF.R.U64 R0, R16, 0x10, R17 ;  /* 0x0000001010009819 */ /* 0x000fe20000001211 */
[----:B------:R-:W-:Y:S01]  /*58e0*/  @!P1 HADD2.F32 R9, -RZ, R9.H0_H0 ;  /* 0x20000009ff099230 */ /* 0x000fe20000004100 */
[----:B------:R-:W1:Y:S01]  /*58f0*/  LDS.128 R48, [R48+0x8100] ;  /* 0x0081000030307984 */ /* 0x000e620000000c00 */
[----:B------:R-:W-:Y:S01]  /*5900*/  @!P1 SHF.R.U64 R16, R56, 0x10, R57 ;  /* 0x0000001038109819 */ /* 0x000fe20000001239 */
[--C-:B------:R-:W-:Y:S02]  /*5910*/  @!P1 HADD2.F32 R5, -RZ, R3.reuse.H0_H0 ;  /* 0x20000003ff059230 */ /* 0x100fe40000004100 */
[----:B------:R-:W-:Y:S02]  /*5920*/  @!P1 HADD2.F32 R2, -RZ, R0.H0_H0 ;  /* 0x20000000ff029230 */ /* 0x000fe40000004100 */
[----:B------:R-:W-:Y:S01]  /*5930*/  @!P1 HADD2.F32 R3, -RZ, R3.H1_H1 ;  /* 0x30000003ff039230 */ /* 0x000fe20000004100 */
[----:B------:R-:W-:Y:S01]  /*5940*/  @!P1 FMUL.FTZ R0, R5, R4 ;  /* 0x0000000405009220 */ /* 0x000fe20000410000 */
[----:B------:R-:W-:Y:S02]  /*5950*/  @!P1 HADD2.F32 R16, -RZ, R16.H0_H0 ;  /* 0x20000010ff109230 */ /* 0x000fe40000004100 */
[----:B------:R-:W-:Y:S01]  /*5960*/  @!P1 HADD2.F32 R19, -RZ, R22.H0_H0 ;  /* 0x20000016ff139230 */ /* 0x000fe20000004100 */
[----:B-1----:R-:W-:Y:S05]  /*5970*/  @!P1 MOV R11, R48 ;  /* 0x00000030000b9202 */ /* 0x002fea0000000f00 */
[--C-:B------:R-:W-:Y:S02]  /*5980*/  @!P1 HADD2.F32 R7, -RZ, R11.reuse.H0_H0 ;  /* 0x2000000bff079230 */ /* 0x100fe40000004100 */
[----:B------:R-:W-:Y:S03]  /*5990*/  @!P1 HADD2.F32 R11, -RZ, R11.H1_H1 ;  /* 0x3000000bff0b9230 */ /* 0x000fe60000004100 */
[----:B------:R-:W-:Y:S02]  /*59a0*/  @!P1 FMUL.FTZ R17, R7, R4 ;  /* 0x0000000407119220 */ /* 0x000fe40000410000 */
[----:B------:R-:W-:Y:S02]  /*59b0*/  @!P1 FMUL.FTZ R4, R11, R2 ;  /* 0x000000020b049220 */ /* 0x000fe40000410000 */
[-C--:B------:R-:W-:Y:S02]  /*59c0*/  @!P1 FFMA.FTZ R0, R7, R10.reuse, R0 ;  /* 0x0000000a07009223 */ /* 0x080fe40000010000 */
[----:B------:R-:W-:Y:S01]  /*59d0*/  @!P1 FFMA.FTZ R59, R5, R10, -R17 ;  /* 0x0000000a053b9223 */ /* 0x000fe20000010811 */
[----:B------:R-:W-:Y:S01]  /*59e0*/  @!P1 HADD2.F32 R5, -RZ, R6.H0_H0 ;  /* 0x20000006ff059230 */ /* 0x000fe20000004100 */
[----:B------:R-:W-:Y:S01]  /*59f0*/  @!P1 IMAD.MOV.U32 R10, RZ, RZ, R49 ;  /* 0x000000ffff0a9224 */ /* 0x000fe200078e0031 */
[----:B------:R-:W-:Y:S01]  /*5a00*/  @!P1 HADD2.F32 R17, -RZ, R68.H1_H1 ;  /* 0x30000044ff119230 */ /* 0x000fe20000004100 */
[C---:B------:R-:W-:Y:S02]  /*5a10*/  @!P1 FMUL.FTZ R2, R3.reuse, R2 ;  /* 0x0000000203029220 */ /* 0x040fe40000410000 */
[-C--:B------:R-:W-:Y:S01]  /*5a20*/  @!P1 FFMA.FTZ R57, R3, R16.reuse, -R4 ;  /* 0x0000001003399223 */ /* 0x080fe20000010804 */
[----:B------:R-:W-:Y:S01]  /*5a30*/  @!P1 MOV R4, R13 ;  /* 0x0000000d00049202 */ /* 0x000fe20000000f00 */
[----:B------:R-:W-:Y:S01]  /*5a40*/  @!P1 FFMA.FTZ R2, R11, R16, R2 ;  /* 0x000000100b029223 */ /* 0x000fe20000010002 */
[--C-:B------:R-:W-:Y:S02]  /*5a50*/  @!P1 HADD2.F32 R16, -RZ, R10.reuse.H0_H0 ;  /* 0x2000000aff109230 */ /* 0x100fe40000004100 */
[----:B------:R-:W-:Y:S02]  /*5a60*/  @!P1 HADD2.F32 R3, -RZ, R35.H1_H1 ;  /* 0x30000023ff039230 */ /* 0x000fe40000004100 */
[----:B------:R-:W-:Y:S01]  /*5a70*/  @!P1 HADD2.F32 R18, -RZ, R10.H1_H1 ;  /* 0x3000000aff129230 */ /* 0x000fe20000004100 */
[----:B------:R-:W-:Y:S01]  /*5a80*/  @!P1 IMAD.MOV.U32 R10, RZ, RZ, R51 ;  /* 0x000000ffff0a9224 */ /* 0x000fe200078e0033 */
[--C-:B------:R-:W-:Y:S01]  /*5a90*/  @!P1 HADD2.F32 R7, -RZ, R4.reuse.H0_H0 ;  /* 0x20000004ff079230 */ /* 0x100fe20000004100 */
[----:B------:R-:W-:Y:S01]  /*5aa0*/  @!P1 F2FP.PACK_AB R0, R2, R0 ;  /* 0x000000000200923e */ /* 0x000fe200000000ff */
[----:B------:R-:W-:Y:S01]  /*5ab0*/  @!P1 HADD2.F32 R6, -RZ, R4.H1_H1 ;  /* 0x30000004ff069230 */ /* 0x000fe20000004100 */
[----:B------:R-:W-:Y:S01]  /*5ac0*/  @!P1 FMUL.FTZ R4, R16, R3 ;  /* 0x0000000310049220 */ /* 0x000fe20000410000 */
[--C-:B------:R-:W-:Y:S01]  /*5ad0*/  @!P1 HADD2.F32 R41, -RZ, R10.reuse.H0_H0 ;  /* 0x2000000aff299230 */ /* 0x100fe20000004100 */
[----:B------:R-:W-:Y:S01]  /*5ae0*/  @!P1 FMUL.FTZ R11, R18, R5 ;  /* 0x00000005120b9220 */ /* 0x000fe20000410000 */
[----:B------:R-:W-:Y:S01]  /*5af0*/  @!P1 MOV R48, R0 ;  /* 0x0000000000309202 */ /* 0x000fe20000000f00 */
[C---:B------:R-:W-:Y:S01]  /*5b00*/  @!P1 FFMA.FTZ R56, R7.reuse, R17, -R4 ;  /* 0x0000001107389223 */ /* 0x040fe20000010804 */
[----:B------:R-:W-:Y:S01]  /*5b10*/  @!P1 HADD2.F32 R43, -RZ, R10.H1_H1 ;  /* 0x3000000aff2b9230 */ /* 0x000fe20000004100 */
[C---:B------:R-:W-:Y:S01]  /*5b20*/  @!P1 FMUL.FTZ R4, R6.reuse, R5 ;  /* 0x0000000506049220 */ /* 0x040fe20000410000 */
[----:B------:R-:W-:Y:S01]  /*5b30*/  @!P1 MOV R5, R15 ;  /* 0x0000000f00059202 */ /* 0x000fe20000000f00 */
[----:B------:R-:W-:Y:S01]  /*5b40*/  @!P1 FMUL.FTZ R3, R7, R3 ;  /* 0x0000000307039220 */ /* 0x000fe20000410000 */
[----:B------:R-:W-:Y:S01]  /*5b50*/  @!P1 HADD2.F32 R7, -RZ, R36.H0_H0 ;  /* 0x20000024ff079230 */ /* 0x000fe20000004100 */
[----:B------:R-:W-:Y:S01]  /*5b60*/  @!P1 FFMA.FTZ R53, R6, R19, -R11 ;  /* 0x0000001306359223 */ /* 0x000fe2000001080b */
[----:B------:R-:W-:Y:S01]  /*5b70*/  @!P1 HADD2.F32 R6, -RZ, R8.H0_H0 ;  /* 0x20000008ff069230 */ /* 0x000fe20000004100 */
[----:B------:R-:W-:Y:S01]  /*5b80*/  @!P1 FFMA.FTZ R3, R16, R17, R3 ;  /* 0x0000001110039223 */ /* 0x000fe20000010003 */
[--C-:B------:R-:W-:Y:S01]  /*5b90*/  @!P1 HADD2.F32 R8, -RZ, R5.reuse.H0_H0 ;  /* 0x20000005ff089230 */ /* 0x100fe20000004100 */
[-C--:B------:R-:W-:Y:S01]  /*5ba0*/  @!P1 FMUL.FTZ R10, R41, R7.reuse ;  /* 0x00000007290a9220 */ /* 0x080fe20000410000 */
[----:B------:R-:W-:Y:S01]  /*5bb0*/  @!P1 HADD2.F32 R5, -RZ, R5.H1_H1 ;  /* 0x30000005ff059230 */ /* 0x000fe20000004100 */
[----:B------:R-:W-:Y:S02]  /*5bc0*/  @!P1 FMUL.FTZ R11, R43, R6 ;  /* 0x000000062b0b9220 */ /* 0x000fe40000410000 */
[C---:B------:R-:W-:Y:S01]  /*5bd0*/  @!P1 FFMA.FTZ R52, R8.reuse, R42, -R10 ;  /* 0x0000002a08349223 */ /* 0x040fe2000001080a */
[----:B------:R-:W-:Y:S01]  /*5be0*/  @!P1 MOV R10, R50 ;  /* 0x00000032000a9202 */ /* 0x000fe20000000f00 */
[----:B------:R-:W-:Y:S02]  /*5bf0*/  @!P1 FMUL.FTZ R7, R8, R7 ;  /* 0x0000000708079220 */ /* 0x000fe40000410000 */
[C---:B------:R-:W-:Y:S02]  /*5c00*/  @!P1 FMUL.FTZ R8, R5.reuse, R6 ;  /* 0x0000000605089220 */ /* 0x040fe40000410000 */
[----:B------:R-:W-:Y:S01]  /*5c10*/  @!P1 IMAD.MOV.U32 R6, RZ, RZ, R14 ;  /* 0x000000ffff069224 */ /* 0x000fe200078e000e */
[--C-:B------:R-:W-:Y:S01]  /*5c20*/  @!P1 HADD2.F32 R22, -RZ, R10.reuse.H0_H0 ;  /* 0x2000000aff169230 */ /* 0x100fe20000004100 */
[----:B------:R-:W-:Y:S01]  /*5c30*/  @!P1 FFMA.FTZ R47, R5, R44, -R11 ;  /* 0x0000002c052f9223 */ /* 0x000fe2000001080b */
[----:B------:R-:W-:Y:S01]  /*5c40*/  @!P1 HADD2.F32 R35, -RZ, R10.H1_H1 ;  /* 0x3000000aff239230 */ /* 0x000fe20000004100 */
[----:B------:R-:W-:Y:S01]  /*5c50*/  @!P1 FFMA.FTZ R4, R18, R19, R4 ;  /* 0x0000001312049223 */ /* 0x000fe20000010004 */
[----:B------:R-:W-:Y:S02]  /*5c60*/  @!P1 HADD2.F32 R5, -RZ, R36.H1_H1 ;  /* 0x30000024ff059230 */ /* 0x000fe40000004100 */
[----:B------:R-:W-:Y:S01]  /*5c70*/  @!P1 F2FP.PACK_AB R16, R47, R52 ;  /* 0x000000342f10923e */ /* 0x000fe200000000ff */
[----:B------:R-:W-:Y:S01]  /*5c80*/  @!P1 FMUL.FTZ R45, R35, R9 ;  /* 0x00000009232d9220 */ /* 0x000fe20000410000 */
[----:B------:R-:W-:Y:S01]  /*5c90*/  @!P1 F2FP.PACK_AB R3, R4, R3 ;  /* 0x000000030403923e */ /* 0x000fe200000000ff */
[--C-:B------:R-:W-:Y:S01]  /*5ca0*/  @!P1 HADD2.F32 R11, -RZ, R6.reuse.H0_H0 ;  /* 0x20000006ff0b9230 */ /* 0x100fe20000004100 */
        /* <DEDUP_REMOVED lines=18> */
[----:B------:R-:W-:Y:S01]  /*5dd0*/  @!P1 F2FP.PACK_AB R5, R6, R5 ;  /* 0x000000050605923e */ /* 0x000fe200000000ff */
[----:B------:R-:W-:Y:S01]  /*5de0*/  @!P1 IMAD.MOV.U32 R49, RZ, RZ, R3 ;  /* 0x000000ffff319224 */ /* 0x000fe200078e0003 */
[----:B------:R-:W-:Y:S02]  /*5df0*/  @!P1 F2FP.PACK_AB R7, R8, R7 ;  /* 0x000000070807923e */ /* 0x000fe400000000ff */
[----:B------:R1:W-:Y:S01]  /*5e00*/  ST.E.128 [R54.64], R12 ;  /* 0x0000000c36007985 */ /* 0x0003e2000c101d16 */
[----:B------:R-:W-:Y:S02]  /*5e10*/  @!P1 MOV R50, R5 ;  /* 0x0000000500329202 */ /* 0x000fe40000000f00 */
[----:B------:R-:W-:Y:S05]  /*5e20*/  @!P1 MOV R51, R7 ;  /* 0x0000000700339202 */ /* 0x000fea0000000f00 */
[----:B------:R1:W-:Y:S02]  /*5e30*/  @!P0 ST.E.128 [R74.64], R48 ;  /* 0x000000304a008985 */ /* 0x0003e4000c101d16 */
.L_x_624:
[----:B------:R-:W-:Y:S05]  /*5e40*/  BSYNC B0 ;  /* 0x0000000000007941 */ /* 0x000fea0003800000 */
.L_x_623:
[----:B---3--:R3:W1:Y:S01]  /*5e50*/  SHFL.IDX PT, R5, R87, 0x2, 0x181f ;  /* 0x00581f0057057f89 */ /* 0x00866200000e0000 */
[----:B------:R-:W-:Y:S01]  /*5e60*/  ISETP.GE.OR P0, PT, R154, R89, P5 ;  /* 0x000000599a00720c */ /* 0x000fe20002f06670 */
[----:B------:R-:W-:Y:S02]  /*5e70*/  BSSY B0, `(.L_x_625) ;  /* 0x0000078000007945 */ /* 0x000fe40003800000 */
[----:B----4-:R3:W4:Y:S10]  /*5e80*/  SHFL.IDX PT, R4, R88, 0x2, 0x181f ;  /* 0x00581f0058047f89 */ /* 0x01073400000e0000 */
[----:B------:R-:W-:-:S05]  /*5e90*/  @P0 BRA `(.L_x_626) ;  /* 0x0000075000000947 */ /* 0x000fca0003800000 */
[----:B------:R-:W-:Y:S01]  /*5ea0*/  SEL R0, R147, R132, !P6 ;  /* 0x0000008493007207 */ /* 0x000fe20007000000 */
[----:B-1----:R-:W1:Y:S01]  /*5eb0*/  LDS.128 R12, [R138+0x8100] ;  /* 0x008100008a0c7984 */ /* 0x002e620000000c00 */
[C---:B----4-:R-:W-:Y:S01]  /*5ec0*/  LEA R50, P0, R93.reuse, R4, 0x1 ;  /* 0x000000045d327211 */ /* 0x050fe200078008ff */
[----:B------:R-:W-:Y:S01]  /*5ed0*/  @!P1 HADD2.F32 R10, -RZ, R70.H0_H0 ;  /* 0x20000046ff0a9230 */ /* 0x000fe20000004100 */
[----:B------:R-:W-:Y:S01]  /*5ee0*/  SHF.R.S32.HI R2, RZ, 0x1f, R0 ;  /* 0x0000001fff027819 */ /* 0x000fe20000011400 */
[--C-:B------:R-:W-:Y:S01]  /*5ef0*/  @!P1 HADD2.F32 R23, -RZ, R71.reuse.H1_H1 ;  /* 0x30000047ff179230 */ /* 0x100fe20000004100 */
[----:B------:R-:W-:Y:S02]  /*5f00*/  LEA.HI.X R51, R93, R5, R113, 0x1, P0 ;  /* 0x000000055d337211 */ /* 0x000fe400000f0c71 */
[----:B------:R-:W-:Y:S02]  /*5f10*/  LEA.HI R0, R2, R0, RZ, 0x4 ;  /* 0x0000000002007211 */ /* 0x000fe400078f20ff */
[----:B------:R-:W-:Y:S02]  /*5f20*/  @!P1 SHF.R.U64 R16, R60, 0x10, R61 ;  /* 0x000000103c109819 */ /* 0x000fe4000000123d */
[----:B------:R-:W-:Y:S02]  /*5f30*/  LEA.HI.SX32 R0, R0, R114, 0x1c ;  /* 0x0000007200007211 */ /* 0x000fe400078fe2ff */
[----:B------:R-:W-:Y:S01]  /*5f40*/  @!P1 SHF.R.U32.HI R6, RZ, 0x10, R25 ;  /* 0x00000010ff069819 */ /* 0x000fe20000011619 */
[----:B------:R-:W-:Y:S01]  /*5f50*/  @!P1 HADD2.F32 R16, -RZ, R16.H0_H0 ;  /* 0x20000010ff109230 */ /* 0x000fe20000004100 */
[----:B------:R-:W-:Y:S02]  /*5f60*/  SHF.R.S32.HI R3, RZ, 0x1f, R0 ;  /* 0x0000001fff037819 */ /* 0x000fe40000011400 */
[----:B------:R-:W-:Y:S02]  /*5f70*/  SHF.L.U32 R2, R0, 0x3, RZ ;  /* 0x0000000300027819 */ /* 0x000fe400000006ff */
[----:B------:R-:W-:Y:S02]  /*5f80*/  LEA.HI R0, R3, R0, RZ, 0x3 ;  /* 0x0000000003007211 */ /* 0x000fe400078f18ff */
[----:B------:R-:W-:Y:S02]  /*5f90*/  ISETP.GE.AND P0, PT, R2, c[0x0][0x1d4], PT ;  /* 0x0000750002007a0c */ /* 0x000fe40003f06270 */
[----:B------:R-:W-:Y:S01]  /*5fa0*/  LOP3.LUT R3, R125, 0x38, R2, 0xf8, !PT ;  /* 0x000000387d037812 */ /* 0x000fe200078ef802 */
[----:B------:R-:W-:Y:S01]  /*5fb0*/  IMAD.SHL.U32 R0, R0, 0x400, RZ ;  /* 0x0000040000007824 */ /* 0x000fe200078e00ff */
[--C-:B------:R-:W-:Y:S02]  /*5fc0*/  @!P1 SHF.R.U32.HI R8, RZ, 0x10, R27.reuse ;  /* 0x00000010ff089819 */ /* 0x100fe4000001161b */
[----:B------:R-:W-:Y:S02]  /*5fd0*/  LOP3.LUT R3, R3, R163, RZ, 0x3c, !PT ;  /* 0x000000a303037212 */ /* 0x000fe400078e3cff */
[----:B------:R-:W-:Y:S02]  /*5fe0*/  LOP3.LUT R0, R0, 0x7fffe000, RZ, 0xc0, !PT ;  /* 0x7fffe00000007812 */ /* 0x000fe400078ec0ff */
[----:B------:R-:W-:Y:S01]  /*5ff0*/  @!P1 SHF.R.U64 R9, R26, 0x10, R27 ;  /* 0x000000101a099819 */ /* 0x000fe2000000121b */
[----:B------:R-:W-:Y:S01]  /*6000*/  @!P1 HADD2.F32 R27, -RZ, R71.H0_H0 ;  /* 0x20000047ff1b9230 */ /* 0x000fe20000004100 */
[----:B------:R-:W-:Y:S01]  /*6010*/  IADD3 R0, R3, R0, R135 ;  /* 0x0000000003007210 */ /* 0x000fe20007ffe087 */
[----:B------:R-:W-:Y:S01]  /*6020*/  @!P0 IMAD.WIDE R54, R2, 0x2, R4 ;  /* 0x0000000202368825 */ /* 0x000fe200078e0204 */
[----:B------:R-:W-:Y:S01]  /*6030*/  @!P1 HADD2.F32 R4, -RZ, R37.H0_H0 ;  /* 0x20000025ff049230 */ /* 0x000fe20000004100 */
[----:B------:R-:W-:Y:S01]  /*6040*/  @!P1 SHF.R.U32.HI R19, RZ, 0x10, R61 ;  /* 0x00000010ff139819 */ /* 0x000fe2000001163d */
[----:B------:R-:W-:Y:S01]  /*6050*/  @!P1 HADD2.F32 R9, -RZ, R9.H0_H0 ;  /* 0x20000009ff099230 */ /* 0x000fe20000004100 */
[----:B------:R-:W-:Y:S01]  /*6060*/  SHF.L.U32 R44, R0, 0x1, RZ ;  /* 0x00000001002c7819 */ /* 0x000fe200000006ff */
[----:B-1----:R-:W-:Y:S01]  /*6070*/  @!P1 IMAD.MOV.U32 R3, RZ, RZ, R12 ;  /* 0x000000ffff039224 */ /* 0x002fe200078e000c */
[----:B------:R-:W-:Y:S01]  /*6080*/  @!P1 SHF.R.U64 R0, R24, 0x10, R25 ;  /* 0x0000001018009819 */ /* 0x000fe20000001219 */
[----:B------:R-:W-:Y:S01]  /*6090*/  @!P1 HADD2.F32 R19, -RZ, R19.H0_H0 ;  /* 0x20000013ff139230 */ /* 0x000fe20000004100 */
[--C-:B------:R-:W-:Y:S02]  /*60a0*/  @!P1 SHF.R.U32.HI R22, RZ, 0x10, R63.reuse ;  /* 0x00000010ff169819 */ /* 0x100fe4000001163f */
[----:B------:R-:W1:Y:S01]  /*60b0*/  LDS.128 R44, [R44+0x8100] ;  /* 0x008100002c2c7984 */ /* 0x000e620000000c00 */
[--C-:B------:R-:W-:Y:S01]  /*60c0*/  @!P1 HADD2.F32 R5, -RZ, R3.reuse.H0_H0 ;  /* 0x20000003ff059230 */ /* 0x100fe20000004100 */
[----:B------:R-:W-:Y:S01]  /*60d0*/  @!P1 SHF.R.U64 R25, R62, 0x10, R63 ;  /* 0x000000103e199819 */ /* 0x000fe2000000123f */
        /* <DEDUP_REMOVED lines=40> */
[----:B------:R-:W-:Y:S01]  /*6360*/  @!P1 FMUL.FTZ R10, R26, R7 ;  /* 0x000000071a0a9220 */ /* 0x000fe20000410000 */
[----:B------:R-:W-:Y:S01]  /*6370*/  @!P1 HADD2.F32 R5, -RZ, R5.H1_H1 ;  /* 0x30000005ff059230 */ /* 0x000fe20000004100 */
[----:B------:R-:W-:Y:S02]  /*6380*/  @!P1 FMUL.FTZ R11, R35, R6 ;  /* 0x00000006230b9220 */ /* 0x000fe40000410000 */
[C---:B------:R-:W-:Y:S01]  /*6390*/  @!P1 FFMA.FTZ R42, R8.reuse, R27, -R10 ;  /* 0x0000001b082a9223 */ /* 0x040fe2000001080a */
[----:B------:R-:W-:Y:S01]  /*63a0*/  @!P1 MOV R10, R46 ;  /* 0x0000002e000a9202 */ /* 0x000fe20000000f00 */
[----:B------:R-:W-:Y:S02]  /*63b0*/  @!P1 FMUL.FTZ R7, R8, R7 ;  /* 0x0000000708079220 */ /* 0x000fe40000410000 */
[C---:B------:R-:W-:Y:S02]  /*63c0*/  @!P1 FMUL.FTZ R8, R5.reuse, R6 ;  /* 0x0000000605089220 */ /* 0x040fe40000410000 */
[----:B------:R-:W-:Y:S01]  /*63d0*/  @!P1 IMAD.MOV.U32 R6, RZ, RZ, R14 ;  /* 0x000000ffff069224 */ /* 0x000fe200078e000e */
[----:B------:R-:W-:Y:S01]  /*63e0*/  @!P1 HADD2.F32 R22, -RZ, R10.H0_H0 ;  /* 0x2000000aff169230 */ /* 0x000fe20000004100 */
[----:B------:R-:W-:Y:S01]  /*63f0*/  @!P1 FFMA.FTZ R41, R5, R36, -R11 ;  /* 0x0000002405299223 */ /* 0x000fe2000001080b */
[----:B------:R-:W-:Y:S01]  /*6400*/  @!P1 HADD2.F32 R5, -RZ, R38.H1_H1 ;  /* 0x30000026ff059230 */ /* 0x000fe20000004100 */
[----:B------:R-:W-:Y:S01]  /*6410*/  @!P1 FFMA.FTZ R4, R18, R19, R4 ;  /* 0x0000001312049223 */ /* 0x000fe20000010004 */
[----:B------:R-:W-:Y:S02]  /*6420*/  @!P1 HADD2.F32 R24, -RZ, R10.H1_H1 ;  /* 0x3000000aff189230 */ /* 0x000fe40000004100 */
[----:B------:R-:W-:Y:S01]  /*6430*/  @!P1 F2FP.PACK_AB R16, R41, R42 ;  /* 0x0000002a2910923e */ /* 0x000fe200000000ff */
[--C-:B------:R-:W-:Y:S01]  /*6440*/  @!P1 HADD2.F32 R11, -RZ, R6.reuse.H0_H0 ;  /* 0x20000006ff0b9230 */ /* 0x100fe20000004100 */
[----:B------:R-:W-:Y:S01]  /*6450*/  @!P1 F2FP.PACK_AB R3, R4, R3 ;  /* 0x000000030403923e */ /* 0x000fe200000000ff */
[----:B------:R-:W-:Y:S01]  /*6460*/  @!P1 FMUL.FTZ R37, R24, R9 ;  /* 0x0000000918259220 */ /* 0x000fe20000410000 */
[----:B------:R-:W-:Y:S01]  /*6470*/  @!P1 HADD2.F32 R10, -RZ, R6.H1_H1 ;  /* 0x30000006ff0a9230 */ /* 0x000fe20000004100 */
[-C--:B------:R-:W-:Y:S01]  /*6480*/  @!P1 FMUL.FTZ R6, R22, R5.reuse ;  /* 0x0000000516069220 */ /* 0x080fe20000410000 */
[----:B------:R-:W-:Y:S01]  /*6490*/  @!P1 MOV R15, R16 ;  /* 0x00000010000f9202 */ /* 0x000fe20000000f00 */
        /* <DEDUP_REMOVED lines=21> */
.L_x_626:
[----:B------:R-:W-:Y:S05]  /*65f0*/  BSYNC B0 ;  /* 0x0000000000007941 */ /* 0x000fea0003800000 */
.L_x_625:
[----:B------:R2:W3:Y:S01]  /*6600*/  SHFL.IDX PT, R43, R87, 0x3, 0x181f ;  /* 0x00781f00572b7f89 */ /* 0x0004e200000e0000 */
[----:B------:R-:W-:Y:S03]  /*6610*/  ISETP.GE.OR P0, PT, R153, R89, P5 ;  /* 0x000000599900720c */ /* 0x000fe60002f06670 */
[----:B------:R2:W4:Y:S10]  /*6620*/  SHFL.IDX PT, R42, R88, 0x3, 0x181f ;  /* 0x00781f00582a7f89 */ /* 0x00053400000e0000 */
[----:B------:R-:W-:-:S05]  /*6630*/  @P0 BRA `(.L_x_618) ;  /* 0x00000ba000000947 */ /* 0x000fca0003800000 */
[----:B------:R-:W-:Y:S01]  /*6640*/  SEL R0, R147, R132, !P6 ;  /* 0x0000008493007207 */ /* 0x000fe20007000000 */
[----:B------:R-:W5:Y:S01]  /*6650*/  LDS.128 R16, [R137+0x8100] ;  /* 0x0081000089107984 */ /* 0x000f620000000c00 */
[C---:B-1--4-:R-:W-:Y:S01]  /*6660*/  LEA R50, P0, R93.reuse, R42, 0x1 ;  /* 0x0000002a5d327211 */ /* 0x052fe200078008ff */
[--C-:B------:R-:W-:Y:S01]  /*6670*/  @!P1 HADD2.F32 R24, -RZ, R72.reuse.H0_H0 ;  /* 0x20000048ff189230 */ /* 0x100fe20000004100 */
[----:B------:R-:W-:Y:S01]  /*6680*/  SHF.R.S32.HI R2, RZ, 0x1f, R0 ;  /* 0x0000001fff027819 */ /* 0x000fe20000011400 */
[----:B------:R-:W-:Y:S01]  /*6690*/  @!P1 HADD2.F32 R14, -RZ, R72.H1_H1 ;  /* 0x30000048ff0e9230 */ /* 0x000fe20000004100 */
[----:B---3--:R-:W-:Y:S01]  /*66a0*/  LEA.HI.X R51, R93, R43, R113, 0x1, P0 ;  /* 0x0000002b5d337211 */ /* 0x008fe200000f0c71 */
[----:B------:R-:W-:Y:S01]  /*66b0*/  @!P1 HADD2.F32 R35, -RZ, R73.H0_H0 ;  /* 0x20000049ff239230 */ /* 0x000fe20000004100 */
[----:B------:R-:W-:Y:S01]  /*66c0*/  LEA.HI R0, R2, R0, RZ, 0x4 ;  /* 0x0000000002007211 */ /* 0x000fe200078f20ff */
[----:B------:R-:W-:Y:S01]  /*66d0*/  @!P1 HADD2.F32 R3, -RZ, R39.H0_H0 ;  /* 0x20000027ff039230 */ /* 0x000fe20000004100 */
[----:B------:R-:W-:Y:S01]  /*66e0*/  @!P1 SHF.R.U64 R9, R28, 0x10, R29 ;  /* 0x000000101c099819 */ /* 0x000fe2000000121d */
[----:B------:R-:W-:Y:S01]  /*66f0*/  @!P1 HADD2.F32 R28, -RZ, R73.H1_H1 ;  /* 0x30000049ff1c9230 */ /* 0x000fe20000004100 */
[----:B------:R-:W-:Y:S02]  /*6700*/  LEA.HI.SX32 R0, R0, R114, 0x1c ;  /* 0x0000007200007211 */ /* 0x000fe400078fe2ff */
[----:B------:R-:W-:Y:S02]  /*6710*/  @!P1 SHF.R.U32.HI R10, RZ, 0x10, R31 ;  /* 0x00000010ff0a9819 */ /* 0x000fe4000001161f */
[----:B------:R-:W-:Y:S02]  /*6720*/  SHF.R.S32.HI R2, RZ, 0x1f, R0 ;  /* 0x0000001fff027819 */ /* 0x000fe40000011400 */
[----:B------:R-:W-:Y:S02]  /*6730*/  SHF.L.U32 R41, R0, 0x3, RZ ;  /* 0x0000000300297819 */ /* 0x000fe400000006ff */
[----:B------:R-:W-:Y:S02]  /*6740*/  LEA.HI R0, R2, R0, RZ, 0x3 ;  /* 0x0000000002007211 */ /* 0x000fe400078f18ff */
[----:B------:R-:W-:Y:S02]  /*6750*/  LOP3.LUT R2, R124, 0x38, R41, 0xf8, !PT ;  /* 0x000000387c027812 */ /* 0x000fe400078ef829 */
[----:B------:R-:W-:Y:S01]  /*6760*/  @!P1 SHF.R.U64 R11, R30, 0x10, R31 ;  /* 0x000000101e0b9819 */ /* 0x000fe2000000121f */
[----:B------:R-:W-:Y:S01]  /*6770*/  IMAD.SHL.U32 R0, R0, 0x400, RZ ;  /* 0x0000040000007824 */ /* 0x000fe200078e00ff */
[----:B------:R-:W-:Y:S02]  /*6780*/  LOP3.LUT R2, R2, R162, RZ, 0x3c, !PT ;  /* 0x000000a202027212 */ /* 0x000fe400078e3cff */
[----:B------:R-:W-:Y:S02]  /*6790*/  @!P1 SHF.R.U32.HI R5, RZ, 0x10, R29 ;  /* 0x00000010ff059819 */ /* 0x000fe4000001161d */
[----:B------:R-:W-:Y:S02]  /*67a0*/  LOP3.LUT R0, R0, 0x7fffe000, RZ, 0xc0, !PT ;  /* 0x7fffe00000007812 */ /* 0x000fe400078ec0ff */
[--C-:B------:R-:W-:Y:S02]  /*67b0*/  @!P1 SHF.R.U32.HI R7, RZ, 0x10, R65.reuse ;  /* 0x00000010ff079819 */ /* 0x100fe40000011641 */
[----:B------:R-:W-:Y:S02]  /*67c0*/  IADD3 R0, R2, R0, R134 ;  /* 0x0000000002007210 */ /* 0x000fe40007ffe086 */
[----:B------:R-:W-:Y:S01]  /*67d0*/  @!P1 SHF.R.U64 R22, R64, 0x10, R65 ;  /* 0x0000001040169819 */ /* 0x000fe20000001241 */
[----:B------:R-:W-:Y:S01]  /*67e0*/  @!P1 HADD2.F32 R26, -RZ, R7.H0_H0 ;  /* 0x20000007ff1a9230 */ /* 0x000fe20000004100 */
[----:B------:R-:W-:Y:S02]  /*67f0*/  SHF.L.U32 R44, R0, 0x1, RZ ;  /* 0x00000001002c7819 */ /* 0x000fe400000006ff */
[--C-:B------:R-:W-:Y:S01]  /*6800*/  @!P1 SHF.R.U64 R30, R66, 0x10, R67.reuse ;  /* 0x00000010421e9819 */ /* 0x100fe20000001243 */
[----:B------:R-:W-:Y:S01]  /*6810*/  @!P1 HADD2.F32 R22, -RZ, R22.H0_H0 ;  /* 0x20000016ff169230 */ /* 0x000fe20000004100 */
[----:B-----5:R-:W-:Y:S02]  /*6820*/  @!P1 MOV R4, R17 ;  /* 0x0000001100049202 */ /* 0x020fe40000000f00 */
[----:B------:R-:W1:Y:S01]  /*6830*/  LDS.128 R44, [R44+0x8100] ;  /* 0x008100002c2c7984 */ /* 0x000e620000000c00 */
[----:B------:R-:W-:Y:S01]  /*6840*/  @!P1 MOV R8, R16 ;  /* 0x0000001000089202 */ /* 0x000fe20000000f00 */
[----:B------:R-:W-:Y:S01]  /*6850*/  @!P1 HADD2.F32 R30, -RZ, R30.H0_H0 ;  /* 0x2000001eff1e9230 */ /* 0x000fe20000004100 */
[----:B------:R-:W-:Y:S01]  /*6860*/  @!P1 SHF.R.U32.HI R37, RZ, 0x10, R67 ;  /* 0x00000010ff259819 */ /* 0x000fe20000011643 */
[----:B------:R-:W-:Y:S01]  /*6870*/  @!P1 HADD2.F32 R0, -RZ, R4.H0_H0 ;  /* 0x20000004ff009230 */ /* 0x000fe20000004100 */
[----:B------:R-:W-:Y:S03]  /*6880*/  ISETP.GE.AND P0, PT, R41, c[0x0][0x1d4], PT ;  /* 0x0000750029007a0c */ /* 0x000fe60003f06270 */
[----:B------:R-:W-:Y:S01]  /*6890*/  @!P1 HADD2.F32 R37, -RZ, R37.H0_H0 ;  /* 0x20000025ff259230 */ /* 0x000fe20000004100 */
[----:B-1----:R-:W-:Y:S01]  /*68a0*/  @!P1 IMAD.MOV.U32 R6, RZ, RZ, R45 ;  /* 0x000000ffff069224 */ /* 0x002fe200078e002d */
[----:B------:R-:W-:Y:S01]  /*68b0*/  @!P1 MOV R29, R46 ;  /* 0x0000002e001d9202 */ /* 0x000fe20000000f00 */
[----:B------:R-:W-:Y:S02]  /*68c0*/  @!P1 IMAD.MOV.U32 R12, RZ, RZ, R44 ;  /* 0x000000ffff0c9224 */ /* 0x000fe400078e002c */
[----:B------:R-:W-:Y:S01]  /*68d0*/  @!P1 IMAD.MOV.U32 R36, RZ, RZ, R47 ;  /* 0x000000ffff249224 */ /* 0x000fe200078e002f */
[--C-:B------:R-:W-:Y:S02]  /*68e0*/  @!P1 HADD2.F32 R23, -RZ, R6.reuse.H0_H0 ;  /* 0x20000006ff179230 */ /* 0x100fe40000004100 */
[----:B------:R-:W-:Y:S02]  /*68f0*/  @!P1 HADD2.F32 R25, -RZ, R6.H1_H1 ;  /* 0x30000006ff199230 */ /* 0x000fe40000004100 */
[----:B------:R-:W-:Y:S01]  /*6900*/  @!P1 HADD2.F32 R6, -RZ, R8.H0_H0 ;  /* 0x20000008ff069230 */ /* 0x000fe20000004100 */
[-C--:B------:R-:W-:Y:S01]  /*6910*/  @!P1 FMUL.FTZ R2, R23, R3.reuse ;  /* 0x0000000317029220 */ /* 0x080fe20000410000 */
[----:B------:R-:W-:Y:S01]  /*6920*/  @!P1 HADD2.F32 R13, -RZ, R12.H0_H0 ;  /* 0x2000000cff0d9230 */ /* 0x000fe20000004100 */
[C---:B------:R-:W-:Y:S01]  /*6930*/  @!P1 FMUL.FTZ R3, R0.reuse, R3 ;  /* 0x0000000300039220 */ /* 0x040fe20000410000 */
[----:B------:R-:W-:Y:S01]  /*6940*/  @!P1 HADD2.F32 R31, -RZ, R36.H0_H0 ;  /* 0x20000024ff1f9230 */ /* 0x000fe20000004100 */
[----:B------:R-:W-:Y:S01]  /*6950*/  @!P1 FFMA.FTZ R54, R0, R24, -R2 ;  /* 0x0000001800369223 */ /* 0x000fe20000010802 */
[----:B------:R-:W-:Y:S02]  /*6960*/  @!P1 HADD2.F32 R0, -RZ, R5.H0_H0 ;  /* 0x20000005ff009230 */ /* 0x000fe40000004100 */
[----:B------:R-:W-:Y:S02]  /*6970*/  @!P1 HADD2.F32 R2, -RZ, R39.H1_H1 ;  /* 0x30000027ff029230 */ /* 0x000fe40000004100 */
[----:B------:R-:W-:Y:S01]  /*6980*/  @!P1 HADD2.F32 R5, -RZ, R4.H1_H1 ;  /* 0x30000004ff059230 */ /* 0x000fe20000004100 */
[----:B------:R-:W-:Y:S01]  /*6990*/  @!P1 FMUL.FTZ R7, R25, R0 ;  /* 0x0000000019079220 */ /* 0x000fe20000410000 */
[----:B------:R-:W-:Y:S01]  /*69a0*/  @!P1 HADD2.F32 R36, -RZ, R36.H1_H1 ;  /* 0x30000024ff249230 */ /* 0x000fe20000004100 */
[----:B------:R-:W-:Y:S01]  /*69b0*/  @!P1 FMUL.FTZ R15, R13, R2 ;  /* 0x000000020d0f9220 */ /* 0x000fe20000410000 */
[--C-:B------:R-:W-:Y:S01]  /*69c0*/  @!P1 HADD2.F32 R27, -RZ, R29.reuse.H0_H0 ;  /* 0x2000001dff1b9230 */ /* 0x100fe20000004100 */
[C---:B------:R-:W-:Y:S01]  /*69d0*/  @!P1 FMUL.FTZ R4, R5.reuse, R0 ;  /* 0x0000000005049220 */ /* 0x040fe20000410000 */
[----:B------:R-:W-:Y:S01]  /*69e0*/  @!P1 HADD2.F32 R29, -RZ, R29.H1_H1 ;  /* 0x3000001dff1d9230 */ /* 0x000fe20000004100 */
[C---:B------:R-:W-:Y:S01]  /*69f0*/  @!P1 FMUL.FTZ R0, R6.reuse, R2 ;  /* 0x0000000206009220 */ /* 0x040fe20000410000 */
[----:B------:R-:W-:Y:S01]  /*6a00*/  @!P1 HADD2.F32 R2, -RZ, R9.H0_H0 ;  /* 0x20000009ff029230 */ /* 0x000fe20000004100 */
[----:B------:R-:W-:Y:S01]  /*6a10*/  @!P1 FFMA.FTZ R53, R5, R26, -R7 ;  /* 0x0000001a05359223 */ /* 0x000fe20000010807 */
[----:B------:R-:W-:Y:S01]  /*6a20*/  @!P1 MOV R9, R19 ;  /* 0x0000001300099202 */ /* 0x000fe20000000f00 */
[-C--:B------:R-:W-:Y:S01]  /*6a30*/  @!P1 FFMA.FTZ R52, R6, R14.reuse, -R15 ;  /* 0x0000000e06349223 */ /* 0x080fe2000001080f */
[----:B------:R-:W-:Y:S01]  /*6a40*/  @!P1 HADD2.F32 R7, -RZ, R40.H0_H0 ;  /* 0x20000028ff079230 */ /* 0x000fe20000004100 */
[----:B------:R-:W-:Y:S01]  /*6a50*/  @!P1 FFMA.FTZ R0, R13, R14, R0 ;  /* 0x0000000e0d009223 */ /* 0x000fe20000010000 */
[----:B------:R-:W-:Y:S02]  /*6a60*/  @!P1 HADD2.F32 R15, -RZ, R12.H1_H1 ;  /* 0x3000000cff0f9230 */ /* 0x000fe40000004100 */
[--C-:B------:R-:W-:Y:S02]  /*6a70*/  @!P1 HADD2.F32 R6, -RZ, R9.reuse.H0_H0 ;  /* 0x20000009ff069230 */ /* 0x100fe40000004100 */
[----:B------:R-:W-:Y:S01]  /*6a80*/  @!P1 HADD2.F32 R5, -RZ, R8.H1_H1 ;  /* 0x30000008ff059230 */ /* 0x000fe20000004100 */
[-C--:B------:R-:W-:Y:S01]  /*6a90*/  @!P1 FMUL.FTZ R8, R31, R7.reuse ;  /* 0x000000071f089220 */ /* 0x080fe20000410000 */
[----:B------:R-:W-:Y:S01]  /*6aa0*/  @!P1 HADD2.F32 R9, -RZ, R9.H1_H1 ;  /* 0x30000009ff099230 */ /* 0x000fe20000004100 */
[-C--:B------:R-:W-:Y:S02]  /*6ab0*/  @!P1 FMUL.FTZ R12, R15, R2.reuse ;  /* 0x000000020f0c9220 */ /* 0x080fe40000410000 */
[C---:B------:R-:W-:Y:S02]  /*6ac0*/  @!P1 FMUL.FTZ R7, R6.reuse, R7 ;  /* 0x0000000706079220 */ /* 0x040fe40000410000 */
[----:B------:R-:W-:Y:S01]  /*6ad0*/  @!P1 FFMA.FTZ R48, R6, R35, -R8 ;  /* 0x0000002306309223 */ /* 0x000fe20000010808 */
[----:B------:R-:W-:Y:S01]  /*6ae0*/  @!P1 HADD2.F32 R8, -RZ, R11.H0_H0 ;  /* 0x2000000bff089230 */ /* 0x000fe20000004100 */
[----:B------:R-:W-:Y:S02]  /*6af0*/  @!P1 IMAD.MOV.U32 R6, RZ, RZ, R18 ;  /* 0x000000ffff069224 */ /* 0x000fe400078e0012 */
[C---:B------:R-:W-:Y:S02]  /*6b00*/  @!P1 FMUL.FTZ R2, R5.reuse, R2 ;  /* 0x0000000205029220 */ /* 0x040fe40000410000 */
[----:B------:R-:W-:Y:S01]  /*6b10*/  @!P1 FFMA.FTZ R49, R5, R22, -R12 ;  /* 0x0000001605319223 */ /* 0x000fe2000001080c */
[----:B------:R-:W-:Y:S01]  /*6b20*/  @!P1 HADD2.F32 R5, -RZ, R40.H1_H1 ;  /* 0x30000028ff059230 */ /* 0x000fe20000004100 */
        /* <DEDUP_REMOVED lines=8> */
[----:B------:R-:W-:Y:S02]  /*6bb0*/  @!P1 FMUL.FTZ R38, R36, R12 ;  /* 0x0000000c24269220 */ /* 0x000fe40000410000 */
[----:B------:R-:W-:Y:S01]  /*6bc0*/  @!P1 FFMA.FTZ R40, R11, R28, -R6 ;  /* 0x0000001c0b289223 */ /* 0x000fe20000010806 */
[----:B------:R-:W-:Y:S01]  /*6bd0*/  @!P1 MOV R44, R0 ;  /* 0x00000000002c9202 */ /* 0x000fe20000000f00 */
[C---:B------:R-:W-:Y:S02]  /*6be0*/  @!P1 FFMA.FTZ R39, R10.reuse, R30, -R39 ;  /* 0x0000001e0a279223 */ /* 0x040fe40000010827 */
[----:B------:R-:W-:Y:S02]  /*6bf0*/  @!P1 FFMA.FTZ R38, R9, R37, -R38 ;  /* 0x0000002509269223 */ /* 0x000fe40000010826 */
[----:B------:R-:W-:Y:S01]  /*6c00*/  @!P1 FMUL.FTZ R5, R11, R5 ;  /* 0x000000050b059220 */ /* 0x000fe20000410000 */
[----:B------:R-:W-:Y:S01]  /*6c10*/  @!P1 F2FP.PACK_AB R11, R49, R52 ;  /* 0x00000034310b923e */ /* 0x000fe200000000ff */
        /* <DEDUP_REMOVED lines=10> */
[----:B------:R-:W-:Y:S01]  /*6cc0*/  @!P1 FFMA.FTZ R5, R27, R28, R5 ;  /* 0x0000001c1b059223 */ /* 0x000fe20000010005 */
        /* <DEDUP_REMOVED lines=15> */
.L_x_596:
        /* <DEDUP_REMOVED lines=19> */
.L_x_628:
[----:B-123--:R-:W-:Y:S05]  /*6ef0*/  BSYNC B0 ;  /* 0x0000000000007941 */ /* 0x00efea0003800000 */
.L_x_627:
[----:B------:R1:W2:Y:S01]  /*6f00*/  SHFL.IDX PT, R0, R87, 0x1, 0x181f ;  /* 0x00381f0057007f89 */ /* 0x0002a200000e0000 */
[----:B------:R-:W-:Y:S01]  /*6f10*/  ISETP.GE.AND P0, PT, R12, 0x21, PT ;  /* 0x000000210c00780c */ /* 0x000fe20003f06270 */
[----:B------:R-:W-:Y:S02]  /*6f20*/  BSSY B0, `(.L_x_629) ;  /* 0x000000d000007945 */ /* 0x000fe40003800000 */
[----:B------:R1:W3:Y:S10]  /*6f30*/  SHFL.IDX PT, R2, R88, 0x1, 0x181f ;  /* 0x00381f0058027f89 */ /* 0x0002f400000e0000 */
[----:B------:R-:W-:-:S05]  /*6f40*/  @!P0 BRA `(.L_x_630) ;  /* 0x000000a000008947 */ /* 0x000fca0003800000 */
[----:B------:R-:W4:Y:S01]  /*6f50*/  @!P5 LDS.128 R8, [R77+0x9100] ;  /* 0x009100004d08d984 */ /* 0x000f220000000c00 */
[C---:B---3--:R-:W-:Y:S04]  /*6f60*/  @!P5 LEA R4, P0, R20.reuse, R2, 0x1 ;  /* 0x000000021404d211 */ /* 0x048fe800078008ff */
[----:B--2---:R-:W-:Y:S02]  /*6f70*/  @!P5 LEA.HI.X R5, R20, R0, R21, 0x1, P0 ;  /* 0x000000001405d211 */ /* 0x004fe400000f0c15 */
[----:B------:R-:W-:Y:S11]  /*6f80*/  ISETP.GE.AND P0, PT, R91, c[0x0][0x1d4], PT ;  /* 0x000075005b007a0c */ /* 0x000ff60003f06270 */
[----:B------:R-:W-:Y:S02]  /*6f90*/  @!UPT UIADD3 URZ, URZ, URZ, URZ ;  /* 0x0000003f3f3ff290 */ /* 0x000fe4000fffe03f */
[C---:B------:R-:W-:Y:S04]  /*6fa0*/  @!P0 LEA R2, P1, R82.reuse, R2, 0x1 ;  /* 0x0000000252028211 */ /* 0x040fe800078208ff */
[----:B------:R-:W-:Y:S01]  /*6fb0*/  @!P0 LEA.HI.X R3, R82, R0, R92, 0x1, P1 ;  /* 0x0000000052038211 */ /* 0x000fe200008f0c5c */
[----:B----4-:R-:W-:Y:S04]  /*6fc0*/  @!P5 ST.E.128 [R4.64], R8 ;  /* 0x000000080400d985 */ /* 0x010fe8000c101d16 */
[----:B------:R-:W2:Y:S04]  /*6fd0*/  @!P0 LDS.128 R4, [R77+0xd100] ;  /* 0x00d100004d048984 */ /* 0x000ea80000000c00 */
[----:B--2---:R2:W-:Y:S02]  /*6fe0*/  @!P0 ST.E.128 [R2.64], R4 ;  /* 0x0000000402008985 */ /* 0x0045e4000c101d16 */
.L_x_630:
[----:B------:R-:W-:Y:S05]  /*6ff0*/  BSYNC B0 ;  /* 0x0000000000007941 */ /* 0x000fea0003800000 */
.L_x_629:
[----:B--2---:R2:W4:Y:S01]  /*7000*/  SHFL.IDX PT, R0, R87, 0x2, 0x181f ;  /* 0x00581f0057007f89 */ /* 0x00452200000e0000 */
[----:B------:R-:W-:Y:S01]  /*7010*/  ISETP.GE.AND P0, PT, R12, 0x41, PT ;  /* 0x000000410c00780c */ /* 0x000fe20003f06270 */
[----:B------:R-:W-:Y:S02]  /*7020*/  BSSY B0, `(.L_x_631) ;  /* 0x000000d000007945 */ /* 0x000fe40003800000 */
[----:B---3--:R2:W3:Y:S10]  /*7030*/  SHFL.IDX PT, R2, R88, 0x2, 0x181f ;  /* 0x00581f0058027f89 */ /* 0x0084f400000e0000 */
[----:B------:R-:W-:-:S05]  /*7040*/  @!P0 BRA `(.L_x_632) ;  /* 0x000000a000008947 */ /* 0x000fca0003800000 */
[----:B------:R-:W5:Y:S01]  /*7050*/  @!P5 LDS.128 R8, [R77+0xa100] ;  /* 0x00a100004d08d984 */ /* 0x000f620000000c00 */
[C---:B---3--:R-:W-:Y:S04]  /*7060*/  @!P5 LEA R4, P0, R20.reuse, R2, 0x1 ;  /* 0x000000021404d211 */ /* 0x048fe800078008ff */
[----:B----4-:R-:W-:Y:S02]  /*7070*/  @!P5 LEA.HI.X R5, R20, R0, R21, 0x1, P0 ;  /* 0x000000001405d211 */ /* 0x010fe400000f0c15 */
[----:B------:R-:W-:Y:S11]  /*7080*/  ISETP.GE.AND P0, PT, R91, c[0x0][0x1d4], PT ;  /* 0x000075005b007a0c */ /* 0x000ff60003f06270 */
[----:B------:R-:W-:Y:S02]  /*7090*/  @!UPT UIADD3 URZ, URZ, URZ, URZ ;  /* 0x0000003f3f3ff290 */ /* 0x000fe4000fffe03f */
[C---:B------:R-:W-:Y:S04]  /*70a0*/  @!P0 LEA R2, P1, R82.reuse, R2, 0x1 ;  /* 0x0000000252028211 */ /* 0x040fe800078208ff */
[----:B------:R-:W-:Y:S01]  /*70b0*/  @!P0 LEA.HI.X R3, R82, R0, R92, 0x1, P1 ;  /* 0x0000000052038211 */ /* 0x000fe200008f0c5c */
[----:B-----5:R-:W-:Y:S04]  /*70c0*/  @!P5 ST.E.128 [R4.64], R8 ;  /* 0x000000080400d985 */ /* 0x020fe8000c101d16 */
[----:B------:R-:W3:Y:S04]  /*70d0*/  @!P0 LDS.128 R4, [R77+0xe100] ;  /* 0x00e100004d048984 */ /* 0x000ee80000000c00 */
[----:B---3--:R3:W-:Y:S02]  /*70e0*/  @!P0 ST.E.128 [R2.64], R4 ;  /* 0x0000000402008985 */ /* 0x0087e4000c101d16 */
.L_x_632:
[----:B------:R-:W-:Y:S05]  /*70f0*/  BSYNC B0 ;  /* 0x0000000000007941 */ /* 0x000fea0003800000 */
.L_x_631:
[----:B----4-:R4:W1:Y:S01]  /*7100*/  SHFL.IDX PT, R0, R87, 0x3, 0x181f ;  /* 0x00781f0057007f89 */ /* 0x01086200000e0000 */
[----:B------:R-:W-:Y:S03]  /*7110*/  ISETP.GE.AND P0, PT, R12, 0x61, PT ;  /* 0x000000610c00780c */ /* 0x000fe60003f06270 */
[----:B---3--:R4:W3:Y:S10]  /*7120*/  SHFL.IDX PT, R2, R88, 0x3, 0x181f ;  /* 0x00781f0058027f89 */ /* 0x0088f400000e0000 */
[----:B------:R-:W-:-:S05]  /*7130*/  @!P0 BRA `(.L_x_618) ;  /* 0x000000a000008947 */ /* 0x000fca0003800000 */
[----:B------:R-:W5:Y:S01]  /*7140*/  @!P5 LDS.128 R8, [R77+0xb100] ;  /* 0x00b100004d08d984 */ /* 0x000f620000000c00 */
[C---:B---3--:R-:W-:Y:S04]  /*7150*/  @!P5 LEA R4, P0, R20.reuse, R2, 0x1 ;  /* 0x000000021404d211 */ /* 0x048fe800078008ff */
[----:B-1----:R-:W-:Y:S02]  /*7160*/  @!P5 LEA.HI.X R5, R20, R0, R21, 0x1, P0 ;  /* 0x000000001405d211 */ /* 0x002fe400000f0c15 */
[----:B------:R-:W-:Y:S11]  /*7170*/  ISETP.GE.AND P0, PT, R91, c[0x0][0x1d4], PT ;  /* 0x000075005b007a0c */ /* 0x000ff60003f06270 */
[----:B------:R-:W-:Y:S02]  /*7180*/  @!UPT UIADD3 URZ, URZ, URZ, URZ ;  /* 0x0000003f3f3ff290 */ /* 0x000fe4000fffe03f */
[C---:B------:R-:W-:Y:S04]  /*7190*/  @!P0 LEA R2, P1, R82.reuse, R2, 0x1 ;  /* 0x0000000252028211 */ /* 0x040fe800078208ff */
[----:B------:R-:W-:Y:S01]  /*71a0*/  @!P0 LEA.HI.X R3, R82, R0, R92, 0x1, P1 ;  /* 0x0000000052038211 */ /* 0x000fe200008f0c5c */
[----:B-----5:R-:W-:Y:S04]  /*71b0*/  @!P5 ST.E.128 [R4.64], R8 ;  /* 0x000000080400d985 */ /* 0x020fe8000c101d16 */
[----:B------:R-:W1:Y:S04]  /*71c0*/  @!P0 LDS.128 R4, [R77+0xf100] ;  /* 0x00f100004d048984 */ /* 0x000e680000000c00 */
[----:B-1----:R1:W-:Y:S02]  /*71d0*/  @!P0 ST.E.128 [R2.64], R4 ;  /* 0x0000000402008985 */ /* 0x0023e4000c101d16 */
.L_x_618:
[----:B------:R-:W-:Y:S05]  /*71e0*/  BSYNC B2 ;  /* 0x0000000000027941 */ /* 0x000fea0003800000 */
.L_x_595:
[----:B-1----:R-:W-:Y:S01]  /*71f0*/  IMAD.IADD R0, R142, 0x1, -R97 ;  /* 0x000000018e007824 */ /* 0x002fe200078e0a61 */
[----:B---3--:R-:W-:Y:S01]  /*7200*/  LEA R2, P0, R90, R118, 0x7 ;  /* 0x000000765a027211 */ /* 0x008fe200078038ff */
[----:B------:R-:W-:Y:S01]  /*7210*/  BSSY B0, `(.L_x_633) ;  /* 0x0000058000007945 */ /* 0x000fe20003800000 */
[----:B------:R-:W-:Y:S02]  /*7220*/  ISETP.NE.AND P6, PT, R144, RZ, PT ;  /* 0x000000ff9000720c */ /* 0x000fe40003fc5270 */
[C---:B------:R-:W-:Y:S02]  /*7230*/  ISETP.GE.AND P2, PT, R0.reuse, 0x21, PT ;  /* 0x000000210000780c */ /* 0x040fe40003f46270 */
[----:B------:R-:W-:Y:S02]  /*7240*/  ISETP.GE.AND P1, PT, R0, 0x41, PT ;  /* 0x000000410000780c */ /* 0x000fe40003f26270 */
[----:B------:R-:W-:Y:S09]  /*7250*/  LEA.HI.X.SX32 R3, R90, R119, 0x7, P0 ;  /* 0x000000775a037211 */ /* 0x000ff200000f3eff */
[C---:B------:R-:W-:Y:S05]  /*7260*/  @P2 IADD3 R6, P0, R2.reuse, 0x20, RZ ;  /* 0x0000002002062810 */ /* 0x040fea0007f1e0ff */
[--C-:B------:R-:W-:Y:S01]  /*7270*/  @P2 IMAD.X R7, RZ, RZ, R3.reuse, P0 ;  /* 0x000000ffff072224 */ /* 0x100fe200000e0603 */
[----:B------:R-:W-:Y:S04]  /*7280*/  @P1 IADD3 R12, P0, R2, 0x40, RZ ;  /* 0x00000040020c1810 */ /* 0x000fe80007f1e0ff */
[----:B------:R-:W-:Y:S02]  /*7290*/  @P1 IADD3.X R14, RZ, R3, RZ, P0, !PT ;  /* 0x00000003ff0e1210 */ /* 0x000fe400007fe4ff */
[----:B------:R-:W-:Y:S11]  /*72a0*/  ISETP.GE.AND P0, PT, R0, 0x61, PT ;  /* 0x000000610000780c */ /* 0x000ff60003f06270 */
[----:B------:R-:W-:Y:S02]  /*72b0*/  @!UPT UIADD3 URZ, URZ, URZ, URZ ;  /* 0x0000003f3f3ff290 */ /* 0x000fe4000fffe03f */
[----:B------:R-:W-:Y:S05]  /*72c0*/  @P0 IADD3 R13, P3, R2, 0x60, RZ ;  /* 0x00000060020d0810 */ /* 0x000fea0007f7e0ff */
[----:B------:R-:W-:Y:S01]  /*72d0*/  @P0 IMAD.X R15, RZ, RZ, R3, P3 ;  /* 0x000000ffff0f0224 */ /* 0x000fe200018e0603 */
[----:B------:R-:W-:Y:S11]  /*72e0*/  ISETP.GE.AND P3, PT, R0, 0x1, PT ;  /* 0x000000010000780c */ /* 0x000ff60003f66270 */
[----:B------:R-:W-:Y:S02]  /*72f0*/  @!UPT UIADD3 URZ, URZ, URZ, URZ ;  /* 0x0000003f3f3ff290 */ /* 0x000fe4000fffe03f */
[----:B------:R-:W-:Y:S01]  /*7300*/  @P3 IMAD R0, R3, c[0x0][0x258], RZ ;  /* 0x0000960003003a24 */ /* 0x000fe200078e02ff */
[-C--:B------:R-:W-:Y:S01]  /*7310*/  @P3 MOV R5, R108.reuse ;  /* 0x0000006c00053202 */ /* 0x080fe20000000f00 */
[----:B----4-:R-:W-:Y:S01]  /*7320*/  @P3 IMAD.MOV.U32 R4, RZ, RZ, R98 ;  /* 0x000000ffff043224 */ /* 0x010fe200078e0062 */
[-C--:B------:R-:W-:Y:S03]  /*7330*/  @P2 MOV R3, R108.reuse ;  /* 0x0000006c00032202 */ /* 0x080fe60000000f00 */
[C---:B------:R-:W-:Y:S04]  /*7340*/  @P3 IMAD.WIDE.U32 R4, R2.reuse, c[0x0][0x258], R4 ;  /* 0x0000960002043a25 */ /* 0x040fe800078e0004 */
[----:B------:R-:W-:Y:S01]  /*7350*/  @P3 IMAD R2, R2, c[0x0][0x25c], R0 ;  /* 0x0000970002023a24 */ /* 0x000fe200078e0200 */
[----:B------:R-:W-:Y:S01]  /*7360*/  @P3 LEA R10, P4, R4, c[0x0][0x250], 0x1 ;  /* 0x00009400040a3a11 */ /* 0x000fe200078808ff */
[----:B------:R-:W-:Y:S02]  /*7370*/  @P2 IMAD R0, R7, c[0x0][0x258], RZ ;  /* 0x0000960007002a24 */ /* 0x000fe400078e02ff */
[----:B------:R-:W-:Y:S02]  /*7380*/  @P3 IMAD.IADD R2, R5, 0x1, R2 ;  /* 0x0000000105023824 */ /* 0x000fe400078e0202 */
[----:B------:R-:W-:Y:S03]  /*7390*/  @P2 IMAD R0, R6, c[0x0][0x25c], R0 ;  /* 0x0000970006002a24 */ /* 0x000fe600078e0200 */
[----:B------:R-:W-:Y:S01]  /*73a0*/  @P3 LEA.HI.X R11, R4, c[0x0][0x254], R2, 0x1, P4 ;  /* 0x00009500040b3a11 */ /* 0x000fe200020f0c02 */
[----:B------:R-:W-:Y:S04]  /*73b0*/  @P2 IMAD.MOV.U32 R2, RZ, RZ, R98 ;  /* 0x000000ffff022224 */ /* 0x000fe800078e0062 */
[----:B------:R-:W-:Y:S04]  /*73c0*/  @P2 IMAD.WIDE.U32 R2, R6, c[0x0][0x258], R2 ;  /* 0x0000960006022a25 */ /* 0x000fe800078e0002 */
[----:B------:R-:W-:Y:S01]  /*73d0*/  @P2 IMAD.IADD R0, R3, 0x1, R0 ;  /* 0x0000000103002824 */ /* 0x000fe200078e0200 */
[C---:B------:R-:W-:Y:S02]  /*73e0*/  @P2 LEA R8, P4, R2.reuse, c[0x0][0x250], 0x1 ;  /* 0x0000940002082a11 */ /* 0x040fe400078808ff */
[----:B------:R-:W-:Y:S02]  /*73f0*/  @P1 MOV R3, R108 ;  /* 0x0000006c00031202 */ /* 0x000fe40000000f00 */
[----:B------:R-:W-:Y:S01]  /*7400*/  @P2 LEA.HI.X R9, R2, c[0x0][0x254], R0, 0x1, P4 ;  /* 0x0000950002092a11 */ /* 0x000fe200020f0c00 */
[----:B------:R-:W-:Y:S02]  /*7410*/  @P1 IMAD.MOV.U32 R2, RZ, RZ, R98 ;  /* 0x000000ffff021224 */ /* 0x000fe400078e0062 */
[----:B------:R-:W-:Y:S02]  /*7420*/  @P1 IMAD R0, R14, c[0x0][0x258], RZ ;  /* 0x000096000e001a24 */ /* 0x000fe400078e02ff */
[C---:B------:R-:W-:Y:S04]  /*7430*/  @P1 IMAD.WIDE.U32 R2, R12.reuse, c[0x0][0x258], R2 ;  /* 0x000096000c021a25 */ /* 0x040fe800078e0002 */
[----:B------:R-:W-:Y:S01]  /*7440*/  @P1 IMAD R0, R12, c[0x0][0x25c], R0 ;  /* 0x000097000c001a24 */ /* 0x000fe200078e0200 */
[C---:B------:R-:W-:Y:S03]  /*7450*/  @P1 LEA R4, P4, R2.reuse, c[0x0][0x250], 0x1 ;  /* 0x0000940002041a11 */ /* 0x040fe600078808ff */
[----:B------:R-:W-:Y:S02]  /*7460*/  @P1 IMAD.IADD R0, R3, 0x1, R0 ;  /* 0x0000000103001824 */ /* 0x000fe400078e0200 */
[----:B------:R-:W-:Y:S03]  /*7470*/  @P0 IMAD.MOV.U32 R3, RZ, RZ, R108 ;  /* 0x000000ffff030224 */ /* 0x000fe600078e006c */
[----:B------:R-:W-:Y:S01]  /*7480*/  @P1 LEA.HI.X R5, R2, c[0x0][0x254], R0, 0x1, P4 ;  /* 0x0000950002051a11 */ /* 0x000fe200020f0c00 */
[----:B------:R-:W-:Y:S01]  /*7490*/  @P0 IMAD R0, R15, c[0x0][0x258], RZ ;  /* 0x000096000f000a24 */ /* 0x000fe200078e02ff */
[----:B------:R-:W-:Y:S03]  /*74a0*/  @P0 MOV R2, R98 ;  /* 0x0000006200020202 */ /* 0x000fe60000000f00 */
[C---:B------:R-:W-:Y:S02]  /*74b0*/  @P0 IMAD R0, R13.reuse, c[0x0][0x25c], R0 ;  /* 0x000097000d000a24 */ /* 0x040fe400078e0200 */
[----:B------:R-:W-:Y:S01]  /*74c0*/  @P0 IMAD.WIDE.U32 R2, R13, c[0x0][0x258], R2 ;  /* 0x000096000d020a25 */ /* 0x000fe200078e0002 */
[----:B------:R-:W-:Y:S04]  /*74d0*/  IADD3 R13, -R95, R89, RZ ;  /* 0x000000595f0d7210 */ /* 0x000fe80007ffe1ff */
[C---:B------:R-:W-:Y:S02]  /*74e0*/  @P0 LEA R6, P4, R2.reuse, c[0x0][0x250], 0x1 ;  /* 0x0000940002060a11 */ /* 0x040fe400078808ff */
[----:B------:R-:W-:Y:S04]  /*74f0*/  @P0 IADD3 R0, R3, R0, RZ ;  /* 0x0000000003000210 */ /* 0x000fe80007ffe0ff */
[----:B------:R-:W-:Y:S01]  /*7500*/  @P0 LEA.HI.X R7, R2, c[0x0][0x254], R0, 0x1, P4 ;  /* 0x0000950002070a11 */ /* 0x000fe200020f0c00 */
[----:B------:R-:W-:Y:S01]  /*7510*/  IMAD R0, R115, c[0x0][0x208], RZ ;  /* 0x0000820073007a24 */ /* 0x000fe200078e02ff */
[----:B------:R-:W-:Y:S01]  /*7520*/  ISETP.NE.AND P4, PT, R145, RZ, PT ;  /* 0x000000ff9100720c */ /* 0x000fe20003f85270 */
[C---:B------:R-:W-:Y:S04]  /*7530*/  IMAD.WIDE.U32 R2, R96.reuse, c[0x0][0x208], RZ ;  /* 0x0000820060027a25 */ /* 0x040fe800078e00ff */
[----:B------:R-:W-:Y:S04]  /*7540*/  IMAD R0, R96, c[0x0][0x20c], R0 ;  /* 0x0000830060007a24 */ /* 0x000fe800078e0200 */
[----:B------:R-:W-:Y:S04]  /*7550*/  IMAD.IADD R3, R3, 0x1, R0 ;  /* 0x0000000103037824 */ /* 0x000fe800078e0200 */
[----:B------:R-:W-:Y:S01]  /*7560*/  @!PT LDS RZ, [RZ] ;  /* 0x00000000fffff984 */ /* 0x000fe20000000800 */
[----:B------:R-:W-:Y:S01]  /*7570*/  @!PT LDS RZ, [RZ] ;  /* 0x00000000fffff984 */ /* 0x000fe20000000800 */
[----:B------:R-:W-:Y:S01]  /*7580*/  @!PT LDS RZ, [RZ] ;  /* 0x00000000fffff984 */ /* 0x000fe20000000800 */
[----:B------:R1:W-:Y:S01]  /*7590*/  @P3 LDGSTS.E.BYPASS.LTC128B.128 [R77+0x100], [R10.64], !P4 ;  /* 0x001000000a4d3fae */ /* 0x0003e2000e101d56 */
[----:B------:R-:W-:Y:S03]  /*75a0*/  IMAD.WIDE.U32 R2, R94, c[0x0][0x218], R2 ;  /* 0x000086005e027a25 */ /* 0x000fe600078e0002 */
[----:B------:R1:W-:Y:S04]  /*75b0*/  @P3 LDGSTS.E.BYPASS.LTC128B.128 [R77+0x4100], [R10.64+0x80], !P6 ;  /* 0x041000800a4d3fae */ /* 0x0003e8000f101d56 */
[----:B------:R1:W-:Y:S04]  /*75c0*/  @P2 LDGSTS.E.BYPASS.LTC128B.128 [R77+0x1100], [R8.64], !P4 ;  /* 0x01100000084d2fae */ /* 0x0003e8000e101d56 */
[----:B------:R1:W-:Y:S04]  /*75d0*/  @P2 LDGSTS.E.BYPASS.LTC128B.128 [R77+0x5100], [R8.64+0x80], !P6 ;  /* 0x05100080084d2fae */ /* 0x0003e8000f101d56 */
[----:B------:R3:W-:Y:S04]  /*75e0*/  @P1 LDGSTS.E.BYPASS.LTC128B.128 [R77+0x2100], [R4.64], !P4 ;  /* 0x02100000044d1fae */ /* 0x0007e8000e101d56 */
[----:B------:R3:W-:Y:S04]  /*75f0*/  @P1 LDGSTS.E.BYPASS.LTC128B.128 [R77+0x6100], [R4.64+0x80], !P6 ;  /* 0x06100080044d1fae */ /* 0x0007e8000f101d56 */
[----:B------:R1:W-:Y:S04]  /*7600*/  @P0 LDGSTS.E.BYPASS.LTC128B.128 [R77+0x3100], [R6.64], !P4 ;  /* 0x03100000064d0fae */ /* 0x0003e8000e101d56 */
[----:B------:R1:W-:Y:S01]  /*7610*/  @P0 LDGSTS.E.BYPASS.LTC128B.128 [R77+0x7100], [R6.64+0x80], !P6 ;  /* 0x07100080064d0fae */ /* 0x0003e2000f101d56 */
[----:B------:R-:W-:Y:S03]  /*7620*/  IADD3 R0, P0, R2, UR36, RZ ;  /* 0x0000002402007c10 */ /* 0x000fe6000ff1e0ff */
[----:B------:R-:W0:Y:S01]  /*7630*/  LDGDEPBAR ;  /* 0x00000000000079af */ /* 0x000e220000000000 */
[----:B---3--:R-:W-:Y:S04]  /*7640*/  IMAD R4, R116, c[0x0][0x218], RZ ;  /* 0x0000860074047a24 */ /* 0x008fe800078e02ff */
[----:B------:R-:W-:Y:S05]  /*7650*/  IMAD R4, R94, c[0x0][0x21c], R4 ;  /* 0x000087005e047a24 */ /* 0x000fea00078e0204 */
[----:B------:R-:W-:Y:S01]  /*7660*/  IADD3.X R2, R3, UR34, R4, P0, !PT ;  /* 0x0000002203027c10 */ /* 0x000fe200087fe404 */
[----:B------:R-:W-:Y:S04]  /*7670*/  DEPBAR.LE SB0, 0x0 ;  /* 0x000080000000791a */ /* 0x000fe80000000000 */
[----:B------:R-:W-:Y:S01]  /*7680*/  BAR.SYNC.DEFER_BLOCKING 0x0 ;  /* 0x0000000000007b1d */ /* 0x000fe20000010000 */
[C---:B------:R-:W-:Y:S04]  /*7690*/  LEA R14, P0, R0.reuse, c[0x0][0x1f8], 0x1 ;  /* 0x00007e00000e7a11 */ /* 0x040fe800078008ff */
[----:B------:R-:W-:Y:S02]  /*76a0*/  LEA.HI.X R12, R0, c[0x0][0x1fc], R2, 0x1, P0 ;  /* 0x00007f00000c7a11 */ /* 0x000fe400000f0c02 */
[----:B------:R1:W3:Y:S01]  /*76b0*/  SHFL.IDX PT, R2, R14, RZ, 0x181f ;  /* 0x00181fff0e027589 */ /* 0x0002e200000e0000 */
[----:B------:R-:W-:Y:S03]  /*76c0*/  ISETP.GE.AND P0, PT, R13, 0x1, PT ;  /* 0x000000010d00780c */ /* 0x000fe60003f06270 */
[----:B------:R1:W4:Y:S10]  /*76d0*/  SHFL.IDX PT, R0, R12, RZ, 0x181f ;  /* 0x00181fff0c007589 */ /* 0x00033400000e0000 */
[----:B------:R-:W-:-:S05]  /*76e0*/  @!P0 BRA `(.L_x_634) ;  /* 0x000000a000008947 */ /* 0x000fca0003800000 */
[----:B-1----:R-:W1:Y:S01]  /*76f0*/  @!P5 LDS.128 R8, [R77+0x100] ;  /* 0x000100004d08d984 */ /* 0x002e620000000c00 */
[C---:B---3--:R-:W-:Y:S04]  /*7700*/  @!P5 LEA R4, P0, R20.reuse, R2, 0x1 ;  /* 0x000000021404d211 */ /* 0x048fe800078008ff */
[----:B----4-:R-:W-:Y:S02]  /*7710*/  @!P5 LEA.HI.X R5, R20, R0, R21, 0x1, P0 ;  /* 0x000000001405d211 */ /* 0x010fe400000f0c15 */
[----:B------:R-:W-:Y:S11]  /*7720*/  ISETP.GE.AND P0, PT, R91, c[0x0][0x1d4], PT ;  /* 0x000075005b007a0c */ /* 0x000ff60003f06270 */
[----:B------:R-:W-:Y:S02]  /*7730*/  @!UPT UIADD3 URZ, URZ, URZ, URZ ;  /* 0x0000003f3f3ff290 */ /* 0x000fe4000fffe03f */
[C---:B------:R-:W-:Y:S04]  /*7740*/  @!P0 LEA R2, P1, R82.reuse, R2, 0x1 ;  /* 0x0000000252028211 */ /* 0x040fe800078208ff */
[----:B------:R-:W-:Y:S01]  /*7750*/  @!P0 LEA.HI.X R3, R82, R0, R92, 0x1, P1 ;  /* 0x0000000052038211 */ /* 0x000fe200008f0c5c */
[----:B-1----:R-:W-:Y:S04]  /*7760*/  @!P5 ST.E.128 [R4.64], R8 ;  /* 0x000000080400d985 */ /* 0x002fe8000c101d16 */
[----:B------:R-:W1:Y:S04]  /*7770*/  @!P0 LDS.128 R4, [R77+0x4100] ;  /* 0x004100004d048984 */ /* 0x000e680000000c00 */
[----:B-1----:R1:W-:Y:S02]  /*7780*/  @!P0 ST.E.128 [R2.64], R4 ;  /* 0x0000000402008985 */ /* 0x0023e4000c101d16 */
.L_x_634:
[----:B------:R-:W-:Y:S05]  /*7790*/  BSYNC B0 ;  /* 0x0000000000007941 */ /* 0x000fea0003800000 */
.L_x_633:
[----:B----4-:R4:W1:Y:S01]  /*77a0*/  SHFL.IDX PT, R0, R12, 0x1, 0x181f ;  /* 0x00381f000c007f89 */ /* 0x01086200000e0000 */
[----:B------:R-:W-:Y:S01]  /*77b0*/  ISETP.GE.AND P0, PT, R13, 0x21, PT ;  /* 0x000000210d00780c */ /* 0x000fe20003f06270 */
[----:B------:R-:W-:Y:S02]  /*77c0*/  BSSY B0, `(.L_x_635) ;  /* 0x000000d000007945 */ /* 0x000fe40003800000 */
[----:B-1-3--:R4:W1:Y:S10]  /*77d0*/  SHFL.IDX PT, R2, R14, 0x1, 0x181f ;  /* 0x00381f000e027f89 */ /* 0x00a87400000e0000 */
[----:B------:R-:W-:-:S05]  /*77e0*/  @!P0 BRA `(.L_x_636) ;  /* 0x000000a000008947 */ /* 0x000fca0003800000 */
[----:B------:R-:W3:Y:S01]  /*77f0*/  @!P5 LDS.128 R8, [R77+0x1100] ;  /* 0x001100004d08d984 */ /* 0x000ee20000000c00 */
[C---:B-1----:R-:W-:Y:S04]  /*7800*/  @!P5 LEA R4, P0, R20.reuse, R2, 0x1 ;  /* 0x000000021404d211 */ /* 0x042fe800078008ff */
[----:B------:R-:W-:Y:S02]  /*7810*/  @!P5 LEA.HI.X R5, R20, R0, R21, 0x1, P0 ;  /* 0x000000001405d211 */ /* 0x000fe400000f0c15 */
[----:B------:R-:W-:Y:S11]  /*7820*/  ISETP.GE.AND P0, PT, R91, c[0x0][0x1d4], PT ;  /* 0x000075005b007a0c */ /* 0x000ff60003f06270 */
[----:B------:R-:W-:Y:S02]  /*7830*/  @!UPT UIADD3 URZ, URZ, URZ, URZ ;  /* 0x0000003f3f3ff290 */ /* 0x000fe4000fffe03f */
[C---:B------:R-:W-:Y:S04]  /*7840*/  @!P0 LEA R2, P1, R82.reuse, R2, 0x1 ;  /* 0x0000000252028211 */ /* 0x040fe800078208ff */
[----:B------:R-:W-:Y:S01]  /*7850*/  @!P0 LEA.HI.X R3, R82, R0, R92, 0x1, P1 ;  /* 0x0000000052038211 */ /* 0x000fe200008f0c5c */
[----:B---3--:R-:W-:Y:S04]  /*7860*/  @!P5 ST.E.128 [R4.64], R8 ;  /* 0x000000080400d985 */ /* 0x008fe8000c101d16 */
[----:B------:R-:W1:Y:S04]  /*7870*/  @!P0 LDS.128 R4, [R77+0x5100] ;  /* 0x005100004d048984 */ /* 0x000e680000000c00 */
[----:B-1----:R1:W-:Y:S02]  /*7880*/  @!P0 ST.E.128 [R2.64], R4 ;  /* 0x0000000402008985 */ /* 0x0023e4000c101d16 */
.L_x_636:
[----:B------:R-:W-:Y:S05]  /*7890*/  BSYNC B0 ;  /* 0x0000000000007941 */ /* 0x000fea0003800000 */
.L_x_635:
[----:B------:R3:W2:Y:S01]  /*78a0*/  SHFL.IDX PT, R0, R12, 0x2, 0x181f ;  /* 0x00581f000c007f89 */ /* 0x0006a200000e0000 */
[----:B------:R-:W-:Y:S01]  /*78b0*/  ISETP.GE.AND P0, PT, R13, 0x41, PT ;  /* 0x000000410d00780c */ /* 0x000fe20003f06270 */
[----:B------:R-:W-:Y:S02]  /*78c0*/  BSSY B0, `(.L_x_637) ;  /* 0x000000d000007945 */ /* 0x000fe40003800000 */
[----:B-1----:R3:W1:Y:S10]  /*78d0*/  SHFL.IDX PT, R2, R14, 0x2, 0x181f ;  /* 0x00581f000e027f89 */ /* 0x00267400000e0000 */
[----:B------:R-:W-:-:S05]  /*78e0*/  @!P0 BRA `(.L_x_638) ;  /* 0x000000a000008947 */ /* 0x000fca0003800000 */
[----:B------:R-:W5:Y:S01]  /*78f0*/  @!P5 LDS.128 R8, [R77+0x2100] ;  /* 0x002100004d08d984 */ /* 0x000f620000000c00 */
[C---:B-1----:R-:W-:Y:S04]  /*7900*/  @!P5 LEA R4, P0, R20.reuse, R2, 0x1 ;  /* 0x000000021404d211 */ /* 0x042fe800078008ff */
[----:B--2---:R-:W-:Y:S02]  /*7910*/  @!P5 LEA.HI.X R5, R20, R0, R21, 0x1, P0 ;  /* 0x000000001405d211 */ /* 0x004fe400000f0c15 */
[----:B------:R-:W-:Y:S11]  /*7920*/  ISETP.GE.AND P0, PT, R91, c[0x0][0x1d4], PT ;  /* 0x000075005b007a0c */ /* 0x000ff60003f06270 */
[----:B------:R-:W-:Y:S02]  /*7930*/  @!UPT UIADD3 URZ, URZ, URZ, URZ ;  /* 0x0000003f3f3ff290 */ /* 0x000fe4000fffe03f */
[C---:B------:R-:W-:Y:S04]  /*7940*/  @!P0 LEA R2, P1, R82.reuse, R2, 0x1 ;  /* 0x0000000252028211 */ /* 0x040fe800078208ff */
[----:B------:R-:W-:Y:S01]  /*7950*/  @!P0 LEA.HI.X R3, R82, R0, R92, 0x1, P1 ;  /* 0x0000000052038211 */ /* 0x000fe200008f0c5c */
[----:B-----5:R-:W-:Y:S04]  /*7960*/  @!P5 ST.E.128 [R4.64], R8 ;  /* 0x000000080400d985 */ /* 0x020fe8000c101d16 */
[----:B------:R-:W1:Y:S04]  /*7970*/  @!P0 LDS.128 R4, [R77+0x6100] ;  /* 0x006100004d048984 */ /* 0x000e680000000c00 */
[----:B-1----:R1:W-:Y:S02]  /*7980*/  @!P0 ST.E.128 [R2.64], R4 ;  /* 0x0000000402008985 */ /* 0x0023e4000c101d16 */
.L_x_638:
[----:B------:R-:W-:Y:S05]  /*7990*/  BSYNC B0 ;  /* 0x0000000000007941 */ /* 0x000fea0003800000 */
.L_x_637:
[----:B--2---:R2:W3:Y:S01]  /*79a0*/  SHFL.IDX PT, R0, R12, 0x3, 0x181f ;  /* 0x00781f000c007f89 */ /* 0x0044e200000e0000 */
[----:B------:R-:W-:Y:S01]  /*79b0*/  ISETP.GE.AND P0, PT, R13, 0x61, PT ;  /* 0x000000610d00780c */ /* 0x000fe20003f06270 */
[----:B------:R-:W-:Y:S02]  /*79c0*/  BSSY B0, `(.L_x_639) ;  /* 0x000000d000007945 */ /* 0x000fe40003800000 */
[----:B-1----:R2:W1:Y:S10]  /*79d0*/  SHFL.IDX PT, R2, R14, 0x3, 0x181f ;  /* 0x00781f000e027f89 */ /* 0x00247400000e0000 */
[----:B------:R-:W-:-:S05]  /*79e0*/  @!P0 BRA `(.L_x_640) ;  /* 0x000000a000008947 */ /* 0x000fca0003800000 */
[----:B------:R-:W5:Y:S01]  /*79f0*/  @!P5 LDS.128 R8, [R77+0x3100] ;  /* 0x003100004d08d984 */ /* 0x000f620000000c00 */
[C---:B-1----:R-:W-:Y:S04]  /*7a00*/  @!P5 LEA R4, P0, R20.reuse, R2, 0x1 ;  /* 0x000000021404d211 */ /* 0x042fe800078008ff */
[----:B---3--:R-:W-:Y:S02]  /*7a10*/  @!P5 LEA.HI.X R5, R20, R0, R21, 0x1, P0 ;  /* 0x000000001405d211 */ /* 0x008fe400000f0c15 */
[----:B------:R-:W-:Y:S11]  /*7a20*/  ISETP.GE.AND P0, PT, R91, c[0x0][0x1d4], PT ;  /* 0x000075005b007a0c */ /* 0x000ff60003f06270 */
[----:B------:R-:W-:Y:S02]  /*7a30*/  @!UPT UIADD3 URZ, URZ, URZ, URZ ;  /* 0x0000003f3f3ff290 */ /* 0x000fe4000fffe03f */
[C---:B------:R-:W-:Y:S04]  /*7a40*/  @!P0 LEA R2, P1, R82.reuse, R2, 0x1 ;  /* 0x0000000252028211 */ /* 0x040fe800078208ff */
[----:B------:R-:W-:Y:S01]  /*7a50*/  @!P0 LEA.HI.X R3, R82, R0, R92, 0x1, P1 ;  /* 0x0000000052038211 */ /* 0x000fe200008f0c5c */
[----:B-----5:R-:W-:Y:S04]  /*7a60*/  @!P5 ST.E.128 [R4.64], R8 ;  /* 0x000000080400d985 */ /* 0x020fe8000c101d16 */
[----:B------:R-:W1:Y:S04]  /*7a70*/  @!P0 LDS.128 R4, [R77+0x7100] ;  /* 0x007100004d048984 */ /* 0x000e680000000c00 */
[----:B-1----:R1:W-:Y:S02]  /*7a80*/  @!P0 ST.E.128 [R2.64], R4 ;  /* 0x0000000402008985 */ /* 0x0023e4000c101d16 */
.L_x_640:
[----:B------:R-:W-:Y:S05]  /*7a90*/  BSYNC B0 ;  /* 0x0000000000007941 */ /* 0x000fea0003800000 */
.L_x_639:
[C---:B------:R-:W-:Y:S02]  /*7aa0*/  ISETP.GT.AND P0, PT, R90.reuse, UR8, PT ;  /* 0x000000085a007c0c */ /* 0x040fe4000bf04270 */
[----:B------:R-:W-:Y:S11]  /*7ab0*/  IADD3 R90, R90, -0x1, RZ ;  /* 0xffffffff5a5a7810 */ /* 0x000ff60007ffe0ff */
[----:B-1----:R-:W-:Y:S01]  /*7ac0*/  @P0 SHF.R.S32.HI R2, RZ, 0x1f, R90 ;  /* 0x0000001fff020819 */ /* 0x002fe2000001145a */
[----:B---3--:R-:W-:Y:S02]  /*7ad0*/  @P0 IMAD R0, R165, R90, RZ ;  /* 0x0000005aa5000224 */ /* 0x008fe400078e02ff */
[----:B------:R-:W-:Y:S02]  /*7ae0*/  @P0 IMAD.MOV.U32 R4, RZ, RZ, R130 ;  /* 0x000000ffff040224 */ /* 0x000fe400078e0082 */
[----:B------:R-:W-:Y:S02]  /*7af0*/  @P0 IMAD.MOV.U32 R5, RZ, RZ, R127 ;  /* 0x000000ffff050224 */ /* 0x000fe400078e007f */
[-C--:B------:R-:W-:Y:S02]  /*7b00*/  @P0 IMAD R0, R2, R173.reuse, R0 ;  /* 0x000000ad02000224 */ /* 0x080fe400078e0200 */
[----:B------:R-:W-:Y:S04]  /*7b10*/  @P0 IMAD.WIDE.U32 R4, R90, R173, R4 ;  /* 0x000000ad5a040225 */ /* 0x000fe800078e0004 */
[----:B------:R-:W-:Y:S01]  /*7b20*/  @P0 IMAD.IADD R0, R5, 0x1, R0 ;  /* 0x0000000105000824 */ /* 0x000fe200078e0200 */
[C---:B------:R-:W-:Y:S04]  /*7b30*/  @P0 LEA R2, P1, R4.reuse, c[0x0][0x220], 0x1 ;  /* 0x0000880004020a11 */ /* 0x040fe800078208ff */
[----:B------:R-:W-:Y:S02]  /*7b40*/  @P0 LEA.HI.X R3, R4, c[0x0][0x224], R0, 0x1, P1 ;  /* 0x0000890004030a11 */ /* 0x000fe400008f0c00 */
[----:B--2-4-:R-:W-:Y:S03]  /*7b50*/  @P0 IADD3 R14, P2, P1, R148, 0x80, R2 ;  /* 0x00000080940e0810 */ /* 0x014fe6000795e002 */
        /* <DEDUP_REMOVED lines=8> */
[CC--:B------:R-:W-:Y:S04]  /*7be0*/  @P0 IADD3 R4, P1, R6.reuse, R148.reuse, RZ ;  /* 0x0000009406040210 */ /* 0x0c0fe80007f3e0ff */
[----:B------:R1:W-:Y:S01]  /*7bf0*/  @P0 LDGSTS.E.BYPASS.LTC128B.128 [R77+0x9100], [R6.64], !P4 ;  /* 0x09100000064d0fae */ /* 0x0003e2000e101d56 */
[C---:B------:R-:W-:Y:S01]  /*7c00*/  @P0 IMAD.X R5, R7.reuse, 0x1, R146, P1 ;  /* 0x0000000107050824 */ /* 0x040fe200008e0692 */
[-C--:B------:R-:W-:Y:S02]  /*7c10*/  @P0 IADD3 R12, P1, R6, R123.reuse, RZ ;  /* 0x0000007b060c0210 */ /* 0x080fe40007f3e0ff */
        /* <DEDUP_REMOVED lines=13> */
.L_x_594:
[----:B-12---:R-:W-:Y:S01]  /*7cf0*/  UIADD3 UR6, UR14, 0x7f, URZ ;  /* 0x0000007f0e067890 */ /* 0x006fe2000fffe03f */
[----:B------:R-:W-:Y:S01]  /*7d00*/  PLOP3.LUT P2, PT, PT, PT, PT, 0x80, 0x0 ;  /* 0x000000000000781c */ /* 0x000fe20003f4f070 */
[----:B------:R-:W-:Y:S01]  /*7d10*/  ULDC.64 UR4, c[0x0][0x2c8] ;  /* 0x0000b20000047ab9 */ /* 0x000fe20000000a00 */
[----:B------:R-:W-:Y:S01]  /*7d20*/  CS2R R10, SRZ ;  /* 0x00000000000a7805 */ /* 0x000fe2000001ff00 */
[----:B------:R-:W-:Y:S01]  /*7d30*/  UIMAD.WIDE.U32 UR18, UR6, UR4, URZ ;  /* 0x00000004061272a5 */ /* 0x000fe2000f8e003f */
[----:B------:R-:W-:Y:S01]  /*7d40*/  IMAD.MOV.U32 R138, RZ, RZ, RZ ;  /* 0x000000ffff8a7224 */ /* 0x000fe200078e00ff */
[----:B------:R-:W-:Y:S01]  /*7d50*/  CS2R R14, SRZ ;  /* 0x00000000000e7805 */ /* 0x000fe2000001ff00 */
[----:B------:R-:W-:Y:S01]  /*7d60*/  IMAD.MOV.U32 R136, RZ, RZ, RZ ;  /* 0x000000ffff887224 */ /* 0x000fe200078e00ff */
[----:B------:R-:W-:Y:S01]  /*7d70*/  @UP2 USHF.R.U32.HI UR6, URZ, UR5, UR19 ;  /* 0x000000053f062299 */ /* 0x000fe20008011613 */
[----:B------:R-:W-:Y:S01]  /*7d80*/  MOV R134, RZ ;  /* 0x000000ff00867202 */ /* 0x000fe20000000f00 */
[----:B-----5:R-:W-:Y:S01]  /*7d90*/  CS2R R8, SRZ ;  /* 0x0000000000087805 */ /* 0x020fe2000001ff00 */
[----:B------:R-:W-:Y:S01]  /*7da0*/  IMAD.MOV.U32 R132, RZ, RZ, RZ ;  /* 0x000000ffff847224 */ /* 0x000fe200078e00ff */
[----:B------:R-:W-:Y:S01]  /*7db0*/  UIADD3 UR6, UR9, UR6, URZ ;  /* 0x0000000609067290 */ /* 0x000fe2000fffe03f */
[----:B------:R-:W-:Y:S01]  /*7dc0*/  MOV R130, RZ ;  /* 0x000000ff00827202 */ /* 0x000fe20000000f00 */
[----:B------:R-:W-:Y:S01]  /*7dd0*/  CS2R R12, SRZ ;  /* 0x00000000000c7805 */ /* 0x000fe2000001ff00 */
[----:B------:R-:W-:Y:S01]  /*7de0*/  IMAD.MOV.U32 R128, RZ, RZ, RZ ;  /* 0x000000ffff807224 */ /* 0x000fe200078e00ff */
[----:B------:R-:W-:Y:S01]  /*7df0*/  USHF.R.S32.HI UR4, URZ, 0x1f, UR6 ;  /* 0x0000001f3f047899 */ /* 0x000fe20008011406 */
[----:B------:R-:W-:Y:S01]  /*7e00*/  MOV R126, RZ ;  /* 0x000000ff007e7202 */ /* 0x000fe20000000f00 */
[----:B------:R-:W-:Y:S01]  /*7e10*/  CS2R R16, SRZ ;  /* 0x0000000000107805 */ /* 0x000fe2000001ff00 */
[----:B------:R-:W-:Y:S01]  /*7e20*/  IMAD.MOV.U32 R124, RZ, RZ, RZ ;  /* 0x000000ffff7c7224 */ /* 0x000fe200078e00ff */
[----:B------:R-:W-:Y:S01]  /*7e30*/  ULEA.HI UR4, UR4, UR6, URZ, 0x7 ;  /* 0x0000000604047291 */ /* 0x000fe2000f8f383f */
[----:B------:R-:W-:Y:S01]  /*7e40*/  MOV R122, RZ ;  /* 0x000000ff007a7202 */ /* 0x000fe20000000f00 */
[----:B------:R-:W-:Y:S01]  /*7e50*/  CS2R R18, SRZ ;  /* 0x0000000000127805 */ /* 0x000fe2000001ff00 */
[----:B------:R-:W-:Y:S01]  /*7e60*/  IMAD.MOV.U32 R120, RZ, RZ, RZ ;  /* 0x000000ffff787224 */ /* 0x000fe200078e00ff */
[----:B------:R-:W-:Y:S01]  /*7e70*/  USHF.R.S32.HI UR4, URZ, 0x7, UR4 ;  /* 0x000000073f047899 */ /* 0x000fe20008011404 */
[----:B------:R-:W-:Y:S01]  /*7e80*/  MOV R118, RZ ;  /* 0x000000ff00767202 */ /* 0x000fe20000000f00 */
[----:B------:R-:W-:Y:S01]  /*7e90*/  CS2R R20, SRZ ;  /* 0x0000000000147805 */ /* 0x000fe2000001ff00 */
[----:B------:R-:W-:Y:S01]  /*7ea0*/  IMAD.MOV.U32 R116, RZ, RZ, RZ ;  /* 0x000000ffff747224 */ /* 0x000fe200078e00ff */
[----:B------:R-:W-:Y:S01]  /*7eb0*/  UISETP.LT.AND UP0, UPT, UR10, UR4, UPT ;  /* 0x000000040a00728c */ /* 0x000fe2000bf01270 */
[----:B------:R-:W-:Y:S01]  /*7ec0*/  CS2R R114, SRZ ;  /* 0x0000000000727805 */ /* 0x000fe2000001ff00 */
[----:B------:R-:W-:Y:S01]  /*7ed0*/  MOV R112, RZ ;  /* 0x000000ff00707202 */ /* 0x000fe20000000f00 */
[----:B------:R-:W-:Y:S01]  /*7ee0*/  CS2R R110, SRZ ;  /* 0x00000000006e7805 */ /* 0x000fe2000001ff00 */
[----:B------:R-:W-:Y:S01]  /*7ef0*/  USEL UR10, UR10, UR4, UP0 ;  /* 0x000000040a0a7287 */ /* 0x000fe20008000000 */
[----:B------:R-:W-:Y:S01]  /*7f00*/  IMAD.MOV.U32 R23, RZ, RZ, RZ ;  /* 0x000000ffff177224 */ /* 0x000fe200078e00ff */
[----:B------:R-:W-:Y:S01]  /*7f10*/  MOV R108, RZ ;  /* 0x000000ff006c7202 */ /* 0x000fe20000000f00 */
[----:B------:R-:W-:Y:S01]  /*7f20*/  CS2R R106, SRZ ;  /* 0x00000000006a7805 */ /* 0x000fe2000001ff00 */
[----:B------:R-:W-:Y:S01]  /*7f30*/  UISETP.GE.AND UP0, UPT, UR10, 0x1, UPT ;  /* 0x000000010a00788c */ /* 0x000fe2000bf06270 */
[----:B------:R-:W-:Y:S01]  /*7f40*/  CS2R R24, SRZ ;  /* 0x0000000000187805 */ /* 0x000fe2000001ff00 */
[----:B------:R-:W-:Y:S01]  /*7f50*/  IMAD.MOV.U32 R104, RZ, RZ, RZ ;  /* 0x000000ffff687224 */ /* 0x000fe200078e00ff */
[----:B------:R-:W-:Y:S01]  /*7f60*/  CS2R R102, SRZ ;  /* 0x0000000000667805 */ /* 0x000fe2000001ff00 */
[----:B------:R-:W-:Y:S01]  /*7f70*/  MOV R100, RZ ;  /* 0x000000ff00647202 */ /* 0x000fe20000000f00 */
[----:B------:R-:W-:Y:S01]  /*7f80*/  CS2R R98, SRZ ;  /* 0x0000000000627805 */ /* 0x000fe2000001ff00 */
[----:B------:R-:W-:Y:S01]  /*7f90*/  PLOP3.LUT P0, PT, PT, PT, UP0, 0x80, 0x0 ;  /* 0x000000000000781c */ /* 0x000fe20003f0f008 */
[----:B------:R-:W-:Y:S01]  /*7fa0*/  CS2R R26, SRZ ;  /* 0x00000000001a7805 */ /* 0x000fe2000001ff00 */
[----:B------:R-:W-:Y:S01]  /*7fb0*/  IMAD.MOV.U32 R96, RZ, RZ, RZ ;  /* 0x000000ffff607224 */ /* 0x000fe200078e00ff */
[----:B------:R-:W-:Y:S01]  /*7fc0*/  CS2R R94, SRZ ;  /* 0x00000000005e7805 */ /* 0x000fe2000001ff00 */
[----:B------:R-:W-:Y:S01]  /*7fd0*/  CS2R R92, SRZ ;  /* 0x00000000005c7805 */ /* 0x000fe2000001ff00 */
[----:B------:R-:W-:Y:S01]  /*7fe0*/  CS2R R90, SRZ ;  /* 0x00000000005a7805 */ /* 0x000fe2000001ff00 */
[----:B------:R-:W-:Y:S01]  /*7ff0*/  MOV R88, RZ ;  /* 0x000000ff00587202 */ /* 0x000fe20000000f00 */
[----:B------:R-:W-:Y:S01]  /*8000*/  CS2R R86, SRZ ;  /* 0x0000000000567805 */ /* 0x000fe2000001ff00 */
[----:B------:R-:W-:Y:S01]  /*8010*/  CS2R R84, SRZ ;  /* 0x0000000000547805 */ /* 0x000fe2000001ff00 */
[----:B------:R-:W-:Y:S01]  /*8020*/  CS2R R82, SRZ ;  /* 0x0000000000527805 */ /* 0x000fe2000001ff00 */
[----:B------:R-:W-:Y:S01]  /*8030*/  IMAD.MOV.U32 R7, RZ, RZ, RZ ;  /* 0x000000ffff077224 */ /* 0x000fe200078e00ff */
[----:B------:R-:W-:Y:S01]  /*8040*/  MOV R80, RZ ;  /* 0x000000ff00507202 */ /* 0x000fe20000000f00 */
[----:B------:R-:W-:Y:S01]  /*8050*/  CS2R R78, SRZ ;  /* 0x00000000004e7805 */ /* 0x000fe2000001ff00 */
[----:B------:R-:W-:Y:S01]  /*8060*/  IMAD.MOV.U32 R76, RZ, RZ, RZ ;  /* 0x000000ffff4c7224 */ /* 0x000fe200078e00ff */
[----:B------:R-:W-:Y:S01]  /*8070*/  CS2R R30, SRZ ;  /* 0x00000000001e7805 */ /* 0x000fe2000001ff00 */
        /* <DEDUP_REMOVED lines=11> */
[----:B------:R-:W-:Y:S01]  /*8130*/  IMAD.MOV.U32 R172, RZ, RZ, c[0x0][0x2b8] ;  /* 0x0000ae00ffac7624 */ /* 0x000fe200078e00ff */
[----:B------:R-:W-:Y:S02]  /*8140*/  ULDC.64 UR4, c[0x0][0x2b0] ;  /* 0x0000ac0000047ab9 */ /* 0x000fe40000000a00 */
[----:B------:R1:W2:Y:S01]  /*8150*/  @P0 LDG.E R0, [R2.64] ;  /* 0x0000001602000981 */ /* 0x0002a2000c1e1900 */
[----:B------:R-:W-:-:S03]  /*8160*/  IMAD.MOV.U32 R245, RZ, RZ, RZ ;  /* 0x000000fffff57224 */ /* 0x000fc600078e00ff */
[----:B------:R-:W-:Y:S01]  /*8170*/  BAR.SYNC.DEFER_BLOCKING 0x0 ;  /* 0x0000000000007b1d */ /* 0x000fe20000010000 */
[----:B------:R-:W-:Y:S02]  /*8180*/  ISETP.NE.AND P1, PT, R172, 0x1, PT ;  /* 0x00000001ac00780c */ /* 0x000fe40003f25270 */
[----:B-1----:R-:W-:-:S04]  /*8190*/  LEA.HI R2, R183, R174, RZ, 0x3 ;  /* 0x000000aeb7027211 */ /* 0x002fc800078f18ff */
[----:B------:R-:W-:Y:S01]  /*81a0*/  SHF.R.S32.HI R68, RZ, 0x3, R2 ;  /* 0x00000003ff447819 */ /* 0x000fe20000011402 */
[----:B--2---:R1:W2:Y:S02]  /*81b0*/  @P0 R2UR UR7, R0 ;  /* 0x00000000000703c2 */ /* 0x0042a400000e0000 */
[----:B--2---:R-:W-:Y:S02]  /*81c0*/  @!UP0 UMOV UR7, UR21 ;  /* 0x0000001500078c82 */ /* 0x004fe40008000000 */
[----:B------:R-:W-:Y:S02]  /*81d0*/  USHF.R.S32.HI UR6, URZ, 0x1f, UR7 ;  /* 0x0000001f3f067899 */ /* 0x000fe40008011407 */
[----:B------:R-:W-:Y:S02]  /*81e0*/  UIMAD.WIDE.U32 UR18, UR7, UR4, URZ ;  /* 0x00000004071272a5 */ /* 0x000fe4000f8e003f */
[----:B------:R-:W-:-:S04]  /*81f0*/  UIMAD UR6, UR6, UR4, URZ ;  /* 0x00000004060672a4 */ /* 0x000fc8000f8e023f */
[----:B------:R-:W-:-:S04]  /*8200*/  UIMAD UR5, UR7, UR5, UR6 ;  /* 0x00000005070572a4 */ /* 0x000fc8000f8e0206 */
[----:B------:R-:W-:Y:S01]  /*8210*/  UIADD3 UR8, UR19, UR5, URZ ;  /* 0x0000000513087290 */ /* 0x000fe2000fffe03f */
[----:B-1----:R-:W-:Y:S01]  /*8220*/  LOP3.LUT R0, R2, 0xfffffff8, RZ, 0xc0, !PT ;  /* 0xfffffff802007812 */ /* 0x002fe200078ec0ff */
[----:B------:R-:W-:Y:S02]  /*8230*/  USHF.R.S32.HI UR6, URZ, 0x1f, UR17 ;  /* 0x0000001f3f067899 */ /* 0x000fe40008011411 */
[----:B------:R-:W-:Y:S02]  /*8240*/  ULDC.64 UR4, c[0x0][0x178] ;  /* 0x00005e0000047ab9 */ /* 0x000fe40000000a00 */
[----:B------:R-:W-:Y:S02]  /*8250*/  IMAD.IADD R50, R174, 0x1, -R0 ;  /* 0x00000001ae327824 */ /* 0x000fe400078e0a00 */
[----:B------:R-:W-:Y:S02]  /*8260*/  IMAD.U32 R0, RZ, RZ, UR10 ;  /* 0x0000000aff007e24 */ /* 0x000fe4000f8e00ff */
[----:B------:R-:W-:-:S04]  /*8270*/  IMAD R169, R50, 0x20, R68 ;  /* 0x0000002032a97824 */ /* 0x000fc800078e0244 */
[----:B------:R-:W-:Y:S01]  /*8280*/  IMAD R0, R0, 0x80, R169 ;  /* 0x0000008000007824 */ /* 0x000fe200078e02a9 */
[----:B------:R-:W-:Y:S02]  /*8290*/  UIMAD UR6, UR6, UR4, URZ ;  /* 0x00000004060672a4 */ /* 0x000fe4000f8e023f */
[----:B------:R-:W-:Y:S01]  /*82a0*/  UIMAD.WIDE.U32 UR24, UR17, UR4, URZ ;  /* 0x00000004111872a5 */ /* 0x000fe2000f8e003f */
[----:B------:R-:W-:Y:S02]  /*82b0*/  IADD3 R4, R169, UR14, RZ ;  /* 0x0000000ea9047c10 */ /* 0x000fe4000fffe0ff */
[----:B------:R-:W-:Y:S01]  /*82c0*/  IADD3 R19, R68, UR14, RZ ;  /* 0x0000000e44137c10 */ /* 0x000fe2000fffe0ff */
[----:B------:R-:W-:Y:S01]  /*82d0*/  IMAD.SHL.U32 R167, R50, 0x8, RZ ;  /* 0x0000000832a77824 */ /* 0x000fe200078e00ff */
[----:B------:R-:W-:Y:S01]  /*82e0*/  IADD3 R0, R0, -0x80, RZ ;  /* 0xffffff8000007810 */ /* 0x000fe20007ffe0ff */
[----:B------:R-:W-:Y:S03]  /*82f0*/  STL [R1+0x2c], R169 ;  /* 0x00002ca901007387 */ /* 0x000fe60000100800 */
[----:B------:R-:W-:-:S02]  /*8300*/  ISETP.GE.AND P0, PT, R0, UR11, PT ;  /* 0x0000000b00007c0c */ /* 0x000fc4000bf06270 */
        /* <DEDUP_REMOVED lines=10> */
[----:B------:R-:W-:Y:S01]  /*83b0*/  UIMAD UR17, UR17, UR5, UR6 ;  /* 0x00000005111172a4 */ /* 0x000fe2000f8e0206 */
[----:B------:R-:W-:Y:S01]  /*83c0*/  PLOP3.LUT P1, PT, PT, PT, UP2, 0x80, 0x0 ;  /* 0x000000000000781c */ /* 0x000fe20003f2f028 */
[----:B------:R-:W-:Y:S01]  /*83d0*/  IMAD.MOV.U32 R0, RZ, RZ, R4 ;  /* 0x000000ffff007224 */ /* 0x000fe200078e0004 */
[----:B------:R-:W-:Y:S01]  /*83e0*/  ULDC.64 UR6, c[0x0][0x348] ;  /* 0x0000d20000067ab9 */ /* 0x000fe20000000a00 */
[----:B------:R-:W-:Y:S01]  /*83f0*/  PLOP3.LUT P0, PT, PT, PT, UP2, 0x80, 0x0 ;  /* 0x000000000000781c */ /* 0x000fe20003f0f028 */
[----:B------:R-:W-:Y:S01]  /*8400*/  UISETP.NE.U32.AND UP0, UPT, URZ, UR6, UPT ;  /* 0x000000063f00728c */ /* 0x000fe2000bf05070 */
[----:B------:R-:W-:Y:S01]  /*8410*/  IADD3 R82, R167, 0x40, RZ ;  /* 0x00000040a7527810 */ /* 0x000fe20007ffe0ff */
[----:B------:R-:W-:Y:S01]  /*8420*/  ULDC.64 UR4, c[0x0][0x1b8] ;  /* 0x00006e0000047ab9 */ /* 0x000fe20000000a00 */
[----:B------:R-:W-:Y:S01]  /*8430*/  STL [R1], R167 ;  /* 0x000000a701007387 */ /* 0x000fe20000100800 */
[----:B------:R-:W-:-:S02]  /*8440*/  UISETP.NE.AND.EX UP0, UPT, URZ, UR7, UPT, UP0 ;  /* 0x000000073f00728c */ /* 0x000fc4000bf05300 */
[----:B------:R-:W-:Y:S02]  /*8450*/  UIADD3 UR25, UR25, UR17, URZ ;  /* 0x0000001119197290 */ /* 0x000fe4000fffe03f */
[----:B------:R-:W-:Y:S02]  /*8460*/  UIMAD UR6, UR12, UR4, URZ ;  /* 0x000000040c0672a4 */ /* 0x000fe4000f8e023f */
[----:B------:R-:W-:Y:S02]  /*8470*/  USHF.R.S32.HI UR7, URZ, 0x1f, UR21 ;  /* 0x0000001f3f077899 */ /* 0x000fe40008011415 */
[----:B------:R-:W-:Y:S02]  /*8480*/  UIMAD UR6, UR13, UR5, UR6 ;  /* 0x000000050d0672a4 */ /* 0x000fe4000f8e0206 */
[----:B------:R-:W-:Y:S02]  /*8490*/  UIMAD.WIDE.U32 UR24, UR13, UR4, UR24 ;  /* 0x000000040d1872a5 */ /* 0x000fe4000f8e0018 */
[----:B------:R-:W-:-:S02]  /*84a0*/  USEL UR7, UR7, URZ, !UP0 ;  /* 0x0000003f07077287 */ /* 0x000fc4000c000000 */
[----:B------:R-:W-:Y:S01]  /*84b0*/  ULDC.64 UR4, c[0x0][0x1c0] ;  /* 0x0000700000047ab9 */ /* 0x000fe20000000a00 */
[----:B-1----:R-:W-:Y:S01]  /*84c0*/  @P1 IMAD.HI.U32 R2, R4, c[0x0][0x2c8], RZ ;  /* 0x0000b20004021a27 */ /* 0x002fe200078e00ff */
[----:B------:R-:W-:Y:S01]  /*84d0*/  USEL UR9, UR21, URZ, !UP0 ;  /* 0x0000003f15097287 */ /* 0x000fe2000c000000 */
[----:B------:R-:W-:Y:S01]  /*84e0*/  ISETP.GE.AND P1, PT, R82, c[0x0][0x198], PT ;  /* 0x0000660052007a0c */ /* 0x000fe20003f26270 */
[----:B------:R-:W-:Y:S02]  /*84f0*/  UIMAD UR7, UR7, UR4, URZ ;  /* 0x00000004070772a4 */ /* 0x000fe4000f8e023f */
        /* <DEDUP_REMOVED lines=8> */
[----:B------:R-:W-:Y:S01]  /*8580*/  IMAD.U32 R3, RZ, RZ, UR25 ;  /* 0x00000019ff037e24 */ /* 0x000fe2000f8e00ff */
[----:B------:R-:W-:Y:S01]  /*8590*/  UIMAD UR17, UR20, UR17, URZ ;  /* 0x00000011141172a4 */ /* 0x000fe2000f8e023f */
[----:B------:R-:W-:Y:S01]  /*85a0*/  IMAD.U32 R2, RZ, RZ, UR24 ;  /* 0x00000018ff027e24 */ /* 0x000fe2000f8e00ff */
[----:B------:R-:W-:Y:S01]  /*85b0*/  ULEA UR24, UR10, 0xffffff80, 0x7 ;  /* 0xffffff800a187891 */ /* 0x000fe2000f8e383f */
[----:B------:R-:W-:Y:S02]  /*85c0*/  IMAD R6, R6, c[0x0][0x1b0], RZ ;  /* 0x00006c0006067a24 */ /* 0x000fe400078e02ff */
[----:B------:R-:W-:Y:S01]  /*85d0*/  IMAD.U32 R3, RZ, RZ, UR5 ;  /* 0x00000005ff037e24 */ /* 0x000fe2000f8e00ff */
[----:B------:R-:W-:Y:S01]  /*85e0*/  ISETP.GE.AND P3, PT, R19, UR17, PT ;  /* 0x0000001113007c0c */ /* 0x000fe2000bf66270 */
[----:B------:R-:W-:Y:S01]  /*85f0*/  IMAD R4, R5, c[0x0][0x2c4], R4 ;  /* 0x0000b10005047a24 */ /* 0x000fe200078e0204 */
[----:B------:R-:W-:Y:S01]  /*8600*/  ULDC.64 UR4, c[0x0][0x1e8] ;  /* 0x00007a0000047ab9 */ /* 0x000fe20000000a00 */
[C---:B------:R-:W-:Y:S01]  /*8610*/  IMAD R5, R0.reuse, c[0x0][0x1b4], R6 ;  /* 0x00006d0000057a24 */ /* 0x040fe200078e0206 */
[----:B------:R-:W-:Y:S01]  /*8620*/  UIMAD.WIDE.U32 UR26, UR13, UR4, URZ ;  /* 0x000000040d1a72a5 */ /* 0x000fe2000f8e003f */
[----:B------:R-:W-:Y:S01]  /*8630*/  IMAD.WIDE.U32 R2, R0, c[0x0][0x1b0], R2 ;  /* 0x00006c0000027a25 */ /* 0x000fe200078e0002 */
[----:B------:R-:W-:Y:S01]  /*8640*/  SHF.R.S32.HI R0, RZ, 0x1f, R4 ;  /* 0x0000001fff007819 */ /* 0x000fe20000011404 */
[----:B------:R-:W-:-:S02]  /*8650*/  UIMAD UR4, UR12, UR4, URZ ;  /* 0x000000040c0472a4 */ /* 0x000fc4000f8e023f */
[----:B------:R-:W-:Y:S01]  /*8660*/  IMAD.IADD R3, R3, 0x1, R5 ;  /* 0x0000000103037824 */ /* 0x000fe200078e0205 */
[----:B------:R-:W-:Y:S01]  /*8670*/  IADD3 R5, R19, 0x20, RZ ;  /* 0x0000002013057810 */ /* 0x000fe20007ffe0ff */
[----:B------:R-:W-:Y:S01]  /*8680*/  IMAD R0, R0, c[0x0][0x1a8], RZ ;  /* 0x00006a0000007a24 */ /* 0x000fe200078e02ff */
[----:B------:R-:W-:Y:S01]  /*8690*/  UIMAD UR4, UR13, UR5, UR4 ;  /* 0x000000050d0472a4 */ /* 0x000fe2000f8e0204 */
[C---:B------:R-:W-:Y:S01]  /*86a0*/  IMAD.WIDE.U32 R2, R4.reuse, c[0x0][0x1a8], R2 ;  /* 0x00006a0004027a25 */ /* 0x040fe200078e0002 */
[----:B------:R-:W-:Y:S01]  /*86b0*/  ISETP.GE.AND P4, PT, R5, UR17, PT ;  /* 0x0000001105007c0c */ /* 0x000fe2000bf86270 */
[----:B------:R-:W-:Y:S02]  /*86c0*/  UIADD3 UR24, UR11, -UR24, URZ ;  /* 0x800000180b187290 */ /* 0x000fe4000fffe03f */
[----:B------:R-:W-:Y:S01]  /*86d0*/  IMAD R6, R4, c[0x0][0x1ac], R0 ;  /* 0x00006b0004067a24 */ /* 0x000fe200078e0200 */
[----:B------:R-:W-:Y:S01]  /*86e0*/  IADD3 R0, R19, 0x60, RZ ;  /* 0x0000006013007810 */ /* 0x000fe20007ffe0ff */
[----:B------:R-:W-:Y:S01]  /*86f0*/  UIADD3 UR9, UR27, UR4, URZ ;  /* 0x000000041b097290 */ /* 0x000fe2000fffe03f */
[----:B------:R-:W-:-:S02]  /*8700*/  LEA R15, P0, R2, c[0x0][0x160], 0x1 ;  /* 0x00005800020f7a11 */ /* 0x000fc400078008ff */
[----:B------:R-:W-:Y:S01]  /*8710*/  ISETP.GE.AND P5, PT, R0, UR17, PT ;  /* 0x0000001100007c0c */ /* 0x000fe2000bfa6270 */
[----:B------:R-:W-:Y:S01]  /*8720*/  IMAD.IADD R0, R3, 0x1, R6 ;  /* 0x0000000103007824 */ /* 0x000fe200078e0206 */
[----:B------:R-:W-:Y:S01]  /*8730*/  IADD3 R4, R19, 0x40, RZ ;  /* 0x0000004013047810 */ /* 0x000fe20007ffe0ff */
[----:B------:R-:W-:Y:S01]  /*8740*/  SHFL.IDX PT, R8, R15, RZ, 0x181f ;  /* 0x00181fff0f087589 */ /* 0x000fe200000e0000 */
[----:B------:R-:W-:Y:S01]  /*8750*/  LEA.HI R3, R183, R174, RZ, 0x6 ;  /* 0x000000aeb7037211 */ /* 0x000fe200078f30ff */
[----:B------:R-:W-:Y:S01]  /*8760*/  ULDC.64 UR4, c[0x0][0x210] ;  /* 0x0000840000047ab9 */ /* 0x000fe20000000a00 */
[----:B------:R-:W-:Y:S01]  /*8770*/  LEA.HI.X R14, R2, c[0x0][0x164], R0, 0x1, P0 ;  /* 0x00005900020e7a11 */ /* 0x000fe200000f0c00 */
[----:B------:R-:W-:Y:S01]  /*8780*/  IMAD.MOV R2, RZ, RZ, -R7 ;  /* 0x000000ffff027224 */ /* 0x000fe200078e0a07 */
[----:B------:R-:W-:Y:S01]  /*8790*/  ISETP.GE.AND P6, PT, R4, UR17, PT ;  /* 0x0000001104007c0c */ /* 0x000fe2000bfc6270 */
[----:B------:R-:W-:Y:S01]  /*87a0*/  IMAD.SHL.U32 R4, R68, 0x40, RZ ;  /* 0x0000004044047824 */ /* 0x000fe200078e00ff */
[----:B------:R-:W-:Y:S01]  /*87b0*/  ISETP.GE.AND P0, PT, R167, c[0x0][0x198], PT ;  /* 0x00006600a7007a0c */ /* 0x000fe20003f06270 */
[----:B------:R-:W1:Y:S01]  /*87c0*/  SHFL.IDX PT, R9, R14, RZ, 0x181f ;  /* 0x00181fff0e097589 */ /* 0x000e6200000e0000 */
[----:B------:R-:W-:Y:S01]  /*87d0*/  IMAD.SHL.U32 R0, R3, 0x8, RZ ;  /* 0x0000000803007824 */ /* 0x000fe200078e00ff */
[----:B------:R-:W-:Y:S01]  /*87e0*/  @!P4 SHF.R.S32.HI R16, RZ, 0x1f, R82 ;  /* 0x0000001fff10c819 */ /* 0x000fe20000011452 */
[----:B------:R-:W-:Y:S01]  /*87f0*/  IMAD R86, R2, c[0x0][0x2b8], R10 ;  /* 0x0000ae0002567a24 */ /* 0x000fe200078e020a */
[----:B------:R-:W-:Y:S01]  /*8800*/  LOP3.LUT R24, R4, 0x1c0, RZ, 0xc0, !PT ;  /* 0x000001c004187812 */ /* 0x000fe200078ec0ff */
[----:B------:R-:W-:Y:S01]  /*8810*/  SHFL.IDX PT, R3, R14, 0x2, 0x181f ;  /* 0x00581f000e037f89 */ /* 0x000fe200000e0000 */
[----:B------:R-:W-:Y:S01]  /*8820*/  LOP3.LUT R25, R0, 0xfffffe00, RZ, 0xc0, !PT ;  /* 0xfffffe0000197812 */ /* 0x000fe200078ec0ff */
[----:B------:R-:W-:Y:S01]  /*8830*/  IMAD.WIDE.U32 R6, R86, c[0x0][0x1e0], RZ ;  /* 0x0000780056067a25 */ /* 0x000fe200078e00ff */
[----:B------:R-:W-:Y:S01]  /*8840*/  @!P3 SHF.R.S32.HI R0, RZ, 0x1f, R82 ;  /* 0x0000001fff00b819 */ /* 0x000fe20000011452 */
[----:B------:R-:W-:Y:S01]  /*8850*/  SHFL.IDX PT, R4, R15, 0x1, 0x181f ;  /* 0x00381f000f047f89 */ /* 0x000fe200000e0000 */
[----:B------:R-:W-:Y:S01]  /*8860*/  SHF.R.S32.HI R85, RZ, 0x1f, R86 ;  /* 0x0000001fff557819 */ /* 0x000fe20000011456 */
[----:B------:R-:W-:Y:S01]  /*8870*/  UIMAD UR12, UR12, UR4, URZ ;  /* 0x000000040c0c72a4 */ /* 0x000fe2000f8e023f */
[----:B------:R-:W-:Y:S01]  /*8880*/  SHF.R.U32.HI R27, RZ, 0x3, R24 ;  /* 0x00000003ff1b7819 */ /* 0x000fe20000011618 */
[----:B------:R-:W3:Y:S01]  /*8890*/  SHFL.IDX PT, R5, R14, 0x1, 0x181f ;  /* 0x00381f000e057f89 */ /* 0x000ee200000e0000 */
[----:B------:R-:W-:Y:S01]  /*88a0*/  LOP3.LUT R2, R24, 0x38, R167, 0xf8, !PT ;  /* 0x0000003818027812 */ /* 0x000fe200078ef8a7 */
[----:B------:R-:W-:Y:S01]  /*88b0*/  UIMAD.WIDE.U32 UR28, UR13, UR4, URZ ;  /* 0x000000040d1c72a5 */ /* 0x000fe2000f8e003f */
[-C--:B------:R-:W-:Y:S01]  /*88c0*/  @!P3 LEA.HI R10, R0, R82.reuse, RZ, 0x3 ;  /* 0x00000052000ab211 */ /* 0x080fe200078f18ff */
[----:B------:R-:W-:Y:S01]  /*88d0*/  IMAD R0, R85, c[0x0][0x1e0], RZ ;  /* 0x0000780055007a24 */ /* 0x000fe200078e02ff */
[----:B------:R-:W-:Y:S01]  /*88e0*/  LOP3.LUT R11, R2, R27, RZ, 0x3c, !PT ;  /* 0x0000001b020b7212 */ /* 0x000fe200078e3cff */
[----:B------:R-:W-:Y:S01]  /*88f0*/  STL [R1+0x4], R86 ;  /* 0x0000045601007387 */ /* 0x000fe20000100800 */
[----:B------:R-:W-:Y:S01]  /*8900*/  @!P3 LOP3.LUT R12, R10, 0xfffffff8, RZ, 0xc0, !PT ;  /* 0xfffffff80a0cb812 */ /* 0x000fe200078ec0ff */
[----:B------:R-:W-:Y:S01]  /*8910*/  IMAD R0, R86, c[0x0][0x1e4], R0 ;  /* 0x0000790056007a24 */ /* 0x000fe200078e0200 */
[----:B------:R-:W-:Y:S01]  /*8920*/  IADD3 R100, -R68, UR24, RZ ;  /* 0x0000001844647c10 */ /* 0x000fe2000fffe1ff */
[----:B------:R-:W4:Y:S01]  /*8930*/  SHFL.IDX PT, R2, R15, 0x2, 0x181f ;  /* 0x00581f000f027f89 */ /* 0x000f2200000e0000 */
[----:B------:R-:W-:Y:S01]  /*8940*/  IMAD.IADD R239, R25, 0x1, R11 ;  /* 0x0000000119ef7824 */ /* 0x000fe200078e020b */
[----:B------:R-:W-:Y:S01]  /*8950*/  P2R R35, PR, RZ, 0x40 ;  /* 0x00000040ff237803 */ /* 0x000fe20000000000 */
[----:B------:R-:W-:Y:S01]  /*8960*/  IMAD.IADD R13, R7, 0x1, R0 ;  /* 0x00000001070d7824 */ /* 0x000fe200078e0200 */
[----:B------:R-:W-:Y:S01]  /*8970*/  @!P4 LEA.HI R7, R16, R82, RZ, 0x3 ;  /* 0x000000521007c211 */ /* 0x000fe200078f18ff */
[----:B-1----:R-:W-:Y:S01]  /*8980*/  @!P3 IMAD.WIDE R10, R167, 0x2, R8 ;  /* 0x00000002a70ab825 */ /* 0x002fe200078e0208 */
[----:B------:R-:W-:Y:S01]  /*8990*/  P2R R46, PR, RZ, 0x20 ;  /* 0x00000020ff2e7803 */ /* 0x000fe20000000000 */
[----:B------:R-:W-:-:S02]  /*89a0*/  UIMAD UR12, UR13, UR5, UR12 ;  /* 0x000000050d0c72a4 */ /* 0x000fc4000f8e020c */
[C---:B------:R-:W-:Y:S02]  /*89b0*/  @!P3 IMAD.SHL.U32 R0, R239.reuse, 0x2, RZ ;  /* 0x00000002ef00b824 */ /* 0x040fe400078e00ff */
[----:B------:R-:W-:Y:S01]  /*89c0*/  @!P3 IMAD.WIDE R8, R12, 0x2, R8 ;  /* 0x000000020c08b825 */ /* 0x000fe200078e0208 */
[----:B------:R-:W-:Y:S02]  /*89d0*/  UIADD3 UR12, UR29, UR12, URZ ;  /* 0x0000000c1d0c7290 */ /* 0x000fe4000fffe03f */
[----:B------:R1:W-:Y:S01]  /*89e0*/  @!P3 LDGSTS.E.BYPASS.LTC128B.128 [R0+0x100], [R10.64], !P0 ;  /* 0x001000000a00bfae */ /* 0x0003e2000c101d56 */
[----:B------:R-:W-:Y:S01]  /*89f0*/  IMAD.MOV.U32 R12, RZ, RZ, R6 ;  /* 0x000000ffff0c7224 */ /* 0x000fe200078e0006 */
[----:B------:R-:W-:Y:S01]  /*8a00*/  @!P6 SHF.R.S32.HI R6, RZ, 0x1f, R82 ;  /* 0x0000001fff06e819 */ /* 0x000fe20000011452 */
[----:B------:R-:W-:Y:S01]  /*8a10*/  @!P4 IMAD.SHL.U32 R17, R239, 0x2, RZ ;  /* 0x00000002ef11c824 */ /* 0x000fe200078e00ff */
[----:B------:R1:W-:Y:S02]  /*8a20*/  @!P3 LDGSTS.E.BYPASS.LTC128B.128 [R0+0x4100], [R8.64], !P1 ;  /* 0x041000000800bfae */ /* 0x0003e4000c901d56 */
[----:B-1----:R-:W-:-:S02]  /*8a30*/  @!P6 LEA.HI R0, R6, R82, RZ, 0x3 ;  /* 0x000000520600e211 */ /* 0x002fc400078f18ff */
[----:B------:R-:W-:Y:S01]  /*8a40*/  @!P4 LOP3.LUT R8, R7, 0xfffffff8, RZ, 0xc0, !PT ;  /* 0xfffffff80708c812 */ /* 0x000fe200078ec0ff */
[----:B------:R1:W-:Y:S01]  /*8a50*/  SHFL.IDX PT, R6, R15, 0x3, 0x181f ;  /* 0x00781f000f067f89 */ /* 0x0003e200000e0000 */
[----:B------:R-:W-:-:S03]  /*8a60*/  @!P6 LOP3.LUT R0, R0, 0xfffffff8, RZ, 0xc0, !PT ;  /* 0xfffffff80000e812 */ /* 0x000fc600078ec0ff */
[----:B------:R5:W5:Y:S01]  /*8a70*/  SHFL.IDX PT, R7, R14, 0x3, 0x181f ;  /* 0x00781f000e077f89 */ /* 0x000b6200000e0000 */
[----:B---3--:R-:W-:-:S04]  /*8a80*/  @!P4 IMAD.WIDE R8, R8, 0x2, R4 ;  /* 0x000000020808c825 */ /* 0x008fc800078e0204 */
[----:B----4-:R-:W-:Y:S01]  /*8a90*/  @!P6 IMAD.WIDE R10, R0, 0x2, R2 ;  /* 0x00000002000ae825 */ /* 0x010fe200078e0202 */
[----:B------:R-:W-:-:S03]  /*8aa0*/  @!P5 SHF.R.S32.HI R0, RZ, 0x1f, R82 ;  /* 0x0000001fff00d819 */ /* 0x000fc60000011452 */
[----:B------:R-:W-:Y:S01]  /*8ab0*/  @!P4 IMAD.WIDE R4, R167, 0x2, R4 ;  /* 0x00000002a704c825 */ /* 0x000fe200078e0204 */
[----:B------:R-:W-:-:S03]  /*8ac0*/  @!P5 LEA.HI R0, R0, R82, RZ, 0x3 ;  /* 0x000000520000d211 */ /* 0x000fc600078f18ff */
[----:B------:R-:W-:Y:S01]  /*8ad0*/  @!P6 IMAD.WIDE R2, R167, 0x2, R2 ;  /* 0x00000002a702e825 */ /* 0x000fe200078e0202 */
[----:B------:R3:W-:Y:S01]  /*8ae0*/  @!P4 LDGSTS.E.BYPASS.LTC128B.128 [R17+0x1100], [R4.64], !P0 ;  /* 0x011000000411cfae */ /* 0x0007e2000c101d56 */
[----:B------:R-:W-:-:S03]  /*8af0*/  @!P5 LOP3.LUT R0, R0, 0xfffffff8, RZ, 0xc0, !PT ;  /* 0xfffffff80000d812 */ /* 0x000fc600078ec0ff */
[----:B------:R4:W-:Y:S01]  /*8b00*/  @!P4 LDGSTS.E.BYPASS.LTC128B.128 [R17+0x5100], [R8.64], !P1 ;  /* 0x051000000811cfae */ /* 0x0009e2000c901d56 */
[----:B-1----:R-:W-:Y:S01]  /*8b10*/  LEA.HI R15, R183, R174, RZ, 0x4 ;  /* 0x000000aeb70f7211 */ /* 0x002fe200078f20ff */
[----:B-----5:R-:W-:-:S05]  /*8b20*/  @!P6 IMAD.SHL.U32 R14, R239, 0x2, RZ ;  /* 0x00000002ef0ee824 */ /* 0x020fca00078e00ff */
[----:B------:R1:W-:Y:S04]  /*8b30*/  @!P6 LDGSTS.E.BYPASS.LTC128B.128 [R14+0x2100], [R2.64], !P0 ;  /* 0x02100000020eefae */ /* 0x0003e8000c101d56 */
[----:B------:R5:W-:Y:S01]  /*8b40*/  @!P6 LDGSTS.E.BYPASS.LTC128B.128 [R14+0x6100], [R10.64], !P1 ;  /* 0x061000000a0eefae */ /* 0x000be2000c901d56 */
[----:B----4-:R-:W-:Y:S01]  /*8b50*/  @!P5 IMAD.SHL.U32 R8, R239, 0x2, RZ ;  /* 0x00000002ef08d824 */ /* 0x010fe200078e00ff */
[----:B-1----:R-:W-:Y:S01]  /*8b60*/  LOP3.LUT R2, R15, 0xfffffff0, RZ, 0xc0, !PT ;  /* 0xfffffff00f027812 */ /* 0x002fe200078ec0ff */
[----:B-----5:R-:W-:-:S04]  /*8b70*/  @!P5 IMAD.WIDE R10, R0, 0x2, R6 ;  /* 0x00000002000ad825 */ /* 0x020fc800078e0206 */
[----:B------:R-:W-:-:S04]  /*8b80*/  @!P5 IMAD.WIDE R6, R167, 0x2, R6 ;  /* 0x00000002a706d825 */ /* 0x000fc800078e0206 */
[----:B------:R-:W-:Y:S01]  /*8b90*/  IMAD.IADD R0, R174, 0x1, -R2 ;  /* 0x00000001ae007824 */ /* 0x000fe200078e0a02 */
[----:B------:R1:W-:Y:S04]  /*8ba0*/  @!P5 LDGSTS.E.BYPASS.LTC128B.128 [R8+0x3100], [R6.64], !P0 ;  /* 0x031000000608dfae */ /* 0x0003e8000c101d56 */
[----:B------:R4:W-:Y:S04]  /*8bb0*/  @!P5 LDGSTS.E.BYPASS.LTC128B.128 [R8+0x7100], [R10.64], !P1 ;  /* 0x071000000a08dfae */ /* 0x0009e8000c901d56 */
[----:B------:R-:W0:Y:S01]  /*8bc0*/  LDGDEPBAR ;  /* 0x00000000000079af */ /* 0x000e220000000000 */
[----:B-1----:R-:W-:-:S02]  /*8bd0*/  SHF.R.S32.HI R6, RZ, 0x1f, R0 ;  /* 0x0000001fff067819 */ /* 0x002fc40000011400 */
[----:B--2---:R-:W-:Y:S01]  /*8be0*/  SHF.R.S32.HI R84, RZ, 0x1f, R245 ;  /* 0x0000001fff547819 */ /* 0x004fe200000114f5 */
[----:B------:R-:W-:Y:S01]  /*8bf0*/  IMAD.WIDE.U32 R2, R245, c[0x0][0x1f0], R12 ;  /* 0x00007c00f5027a25 */ /* 0x000fe200078e000c */
[----:B------:R-:W-:-:S03]  /*8c00*/  LEA.HI R12, R6, R0, RZ, 0x3 ;  /* 0x00000000060c7211 */ /* 0x000fc600078f18ff */
[----:B---3--:R-:W-:Y:S01]  /*8c10*/  IMAD R5, R84, c[0x0][0x1f0], RZ ;  /* 0x00007c0054057a24 */ /* 0x008fe200078e02ff */
[----:B------:R-:W-:-:S03]  /*8c20*/  IADD3 R4, P0, R2, UR26, RZ ;  /* 0x0000001a02047c10 */ /* 0x000fc6000ff1e0ff */
[----:B------:R-:W-:-:S05]  /*8c30*/  IMAD R5, R245, c[0x0][0x1f4], R5 ;  /* 0x00007d00f5057a24 */ /* 0x000fca00078e0205 */
[----:B------:R-:W-:Y:S02]  /*8c40*/  IADD3.X R2, R3, UR9, R5, P0, !PT ;  /* 0x0000000903027c10 */ /* 0x000fe400087fe405 */
[----:B------:R-:W-:Y:S02]  /*8c50*/  LOP3.LUT R3, R12, 0xfffffff8, RZ, 0xc0, !PT ;  /* 0xfffffff80c037812 */ /* 0x000fe400078ec0ff */
[----:B----4-:R-:W-:-:S03]  /*8c60*/  LEA R10, P0, R4, c[0x0][0x1c8], 0x1 ;  /* 0x00007200040a7a11 */ /* 0x010fc600078008ff */
[----:B------:R-:W-:Y:S01]  /*8c70*/  IMAD.IADD R11, R0, 0x1, -R3 ;  /* 0x00000001000b7824 */ /* 0x000fe200078e0a03 */
[----:B------:R-:W-:Y:S01]  /*8c80*/  LEA.HI.X R5, R4, c[0x0][0x1cc], R2, 0x1, P0 ;  /* 0x0000730004057a11 */ /* 0x000fe200000f0c02 */
[----:B------:R-:W-:Y:S01]  /*8c90*/  SHFL.IDX PT, R6, R10, RZ, 0x181f ;  /* 0x00181fff0a067589 */ /* 0x000fe200000e0000 */
[----:B------:R-:W-:Y:S02]  /*8ca0*/  IMAD.MOV.U32 R4, RZ, RZ, 0x10 ;  /* 0x00000010ff047424 */ /* 0x000fe400078e00ff */
[----:B------:R-:W-:Y:S01]  /*8cb0*/  R2P PR, R11, 0x6 ;  /* 0x000000060b007804 */ /* 0x000fe20000000000 */
[----:B------:R-:W1:Y:S01]  /*8cc0*/  SHFL.IDX PT, R7, R5, RZ, 0x181f ;  /* 0x00181fff05077589 */ /* 0x000e6200000e0000 */
[----:B------:R-:W-:Y:S01]  /*8cd0*/  ISETP.GE.AND P0, PT, R100, 0x1, PT ;  /* 0x000000016400780c */ /* 0x000fe20003f06270 */
[----:B------:R-:W-:Y:S01]  /*8ce0*/  IMAD.MOV.U32 R2, RZ, RZ, 0x20 ;  /* 0x00000020ff027424 */ /* 0x000fe200078e00ff */
[----:B------:R-:W-:Y:S02]  /*8cf0*/  ISETP.GE.AND P6, PT, R167, c[0x0][0x1d4], PT ;  /* 0x00007500a7007a0c */ /* 0x000fe40003fc6270 */
[----:B------:R-:W-:-:S02]  /*8d00*/  ISETP.GE.AND P5, PT, R82, c[0x0][0x1d4], PT ;  /* 0x0000750052007a0c */ /* 0x000fc40003fa6270 */
[----:B------:R-:W-:Y:S02]  /*8d10*/  SEL R4, R4, 0xfffffff0, !P1 ;  /* 0xfffffff004047807 */ /* 0x000fe40004800000 */
[----:B------:R-:W-:Y:S02]  /*8d20*/  SEL R2, R2, 0xffffffe0, !P2 ;  /* 0xffffffe002027807 */ /* 0x000fe40005000000 */
[----:B------:R-:W-:Y:S02]  /*8d30*/  SEL R164, RZ, 0x10, P5 ;  /* 0x00000010ffa47807 */ /* 0x000fe40002800000 */
[----:B------:R-:W-:Y:S02]  /*8d40*/  ISETP.GT.AND P1, PT, R169, 0x7f, PT ;  /* 0x0000007fa900780c */ /* 0x000fe40003f24270 */
        /* <DEDUP_REMOVED lines=8> */
[----:B------:R-:W-:-:S03]  /*8dd0*/  ISETP.GE.AND P0, PT, R100, 0x21, PT ;  /* 0x000000216400780c */ /* 0x000fc60003f06270 */
[----:B--2---:R-:W-:Y:S10]  /*8de0*/  SHFL.IDX PT, R6, R10, 0x1, 0x181f ;  /* 0x00381f000a067f89 */ /* 0x004ff400000e0000 */
[----:B-1----:R-:W-:Y:S01]  /*8df0*/  @P0 SHF.R.S32.HI R0, RZ, 0x1f, R82 ;  /* 0x0000001fff000819 */ /* 0x002fe20000011452 */
[----:B------:R-:W1:Y:S03]  /*8e00*/  SHFL.IDX PT, R7, R5, 0x1, 0x181f ;  /* 0x00381f0005077f89 */ /* 0x000e6600000e0000 */
        /* <DEDUP_REMOVED lines=29> */
[----:B------:R-:W-:-:S03]  /*8fe0*/  ISETP.LT.AND P0, PT, RZ, c[0x0][0x27c], PT ;  /* 0x00009f00ff007a0c */ /* 0x000fc60003f01270 */
[----:B------:R-:W0:Y:S01]  /*8ff0*/  LDGDEPBAR ;  /* 0x00000000000079af */ /* 0x000e220000000000 */
[----:B-1----:R-:W-:-:S04]  /*9000*/  SHF.R.S32.HI R0, RZ, 0x4, R15 ;  /* 0x00000004ff007819 */ /* 0x002fc8000001140f */
[----:B------:R-:W-:-:S04]  /*9010*/  LEA.HI R3, R15, R0, RZ, 0x1 ;  /* 0x000000000f037211 */ /* 0x000fc800078f08ff */
[----:B------:R-:W-:-:S05]  /*9020*/  LOP3.LUT R3, R3, 0xfffffffe, RZ, 0xc0, !PT ;  /* 0xfffffffe03037812 */ /* 0x000fca00078ec0ff */
[----:B------:R-:W-:Y:S02]  /*9030*/  IMAD.IADD R83, R0, 0x1, -R3 ;  /* 0x0000000100537824 */ /* 0x000fe400078e0a03 */
[----:B------:R-:W-:Y:S02]  /*9040*/  IMAD.SHL.U32 R0, R11, 0x40, RZ ;  /* 0x000000400b007824 */ /* 0x000fe400078e00ff */
[----:B------:R-:W-:-:S03]  /*9050*/  IMAD.SHL.U32 R5, R83, 0x8, RZ ;  /* 0x0000000853057824 */ /* 0x000fc600078e00ff */
[----:B------:R-:W-:-:S04]  /*9060*/  LOP3.LUT R0, R0, 0x1c0, RZ, 0xc0, !PT ;  /* 0x000001c000007812 */ /* 0x000fc800078ec0ff */
[----:B------:R-:W-:Y:S02]  /*9070*/  LOP3.LUT R5, R0, 0x8, R5, 0xf8, !PT ;  /* 0x0000000800057812 */ /* 0x000fe400078ef805 */
[----:B------:R-:W-:Y:S01]  /*9080*/  SHF.R.U32.HI R3, RZ, 0x3, R0 ;  /* 0x00000003ff037819 */ /* 0x000fe20000011600 */
[----:B------:R-:W-:-:S03]  /*9090*/  IMAD.SHL.U32 R0, R12, 0x40, RZ ;  /* 0x000000400c007824 */ /* 0x000fc600078e00ff */
[----:B------:R-:W-:-:S04]  /*90a0*/  LOP3.LUT R3, R5, R3, RZ, 0x3c, !PT ;  /* 0x0000000305037212 */ /* 0x000fc800078e3cff */
[----:B------:R-:W-:Y:S01]  /*90b0*/  LOP3.LUT R3, R3, 0xfffffe00, R0, 0xf8, !PT ;  /* 0xfffffe0003037812 */ /* 0x000fe200078ef800 */
[----:B------:R-:W-:Y:S05]  /*90c0*/  @P0 BRA `(.L_x_643) ;  /* 0x0000002000000947 */ /* 0x000fea0003800000 */
[----:B------:R-:W-:-:S04]  /*90d0*/  DEPBAR.LE SB0, 0x1 ;  /* 0x000080400000791a */ /* 0x000fc80000000000 */
[----:B------:R-:W-:Y:S05]  /*90e0*/  BRA `(.L_x_644) ;  /* 0x00004bf000007947 */ /* 0x000fea0003800000 */
.L_x_643:
[----:B------:R-:W-:Y:S01]  /*90f0*/  USHF.R.S32.HI UR25, URZ, 0x1f, UR15 ;  /* 0x0000001f3f197899 */ /* 0x000fe2000801140f */
[----:B------:R-:W-:Y:S01]  /*9100*/  BSSY B2, `(.L_x_644) ;  /* 0x00004bd000027945 */ /* 0x000fe20003800000 */
[----:B------:R-:W-:Y:S01]  /*9110*/  ULDC.64 UR6, c[0x0][0x280] ;  /* 0x0000a00000067ab9 */ /* 0x000fe20000000a00 */
[----:B------:R-:W-:Y:S01]  /*9120*/  IMAD R0, R50, 0x20, R19 ;  /* 0x0000002032007824 */ /* 0x000fe200078e0213 */
[----:B------:R-:W-:Y:S01]  /*9130*/  ULDC.64 UR4, c[0x0][0x290] ;  /* 0x0000a40000047ab9 */ /* 0x000fe20000000a00 */
[----:B------:R-:W-:Y:S01]  /*9140*/  SHF.L.U32 R45, R239, 0x1, RZ ;  /* 0x00000001ef2d7819 */ /* 0x000fe200000006ff */
[----:B------:R-:W-:Y:S02]  /*9150*/  UIMAD.WIDE.U32 UR30, UR15, UR6, URZ ;  /* 0x000000060f1e72a5 */ /* 0x000fe4000f8e003f */
[----:B------:R-:W-:Y:S02]  /*9160*/  UIMAD UR6, UR25, UR6, URZ ;  /* 0x00000006190672a4 */ /* 0x000fe4000f8e023f */
[----:B------:R-:W-:-:S02]  /*9170*/  UIMAD UR25, UR25, UR4, URZ ;  /* 0x00000004191972a4 */ /* 0x000fc4000f8e023f */
[----:B------:R-:W-:Y:S02]  /*9180*/  UIMAD.WIDE.U32 UR32, UR15, UR4, URZ ;  /* 0x000000040f2072a5 */ /* 0x000fe4000f8e003f */
[----:B------:R-:W-:Y:S02]  /*9190*/  UIMAD UR6, UR15, UR7, UR6 ;  /* 0x000000070f0672a4 */ /* 0x000fe4000f8e0206 */
[----:B------:R-:W-:Y:S02]  /*91a0*/  ULDC.U8 UR4, c[0x0][0x298] ;  /* 0x0000a60000047ab9 */ /* 0x000fe40000000000 */
[----:B------:R-:W-:Y:S01]  /*91b0*/  ISETP.NE.AND P0, PT, RZ, UR4, PT ;  /* 0x00000004ff007c0c */ /* 0x000fe2000bf05270 */
[----:B------:R-:W-:Y:S02]  /*91c0*/  UIMAD UR5, UR15, UR5, UR25 ;  /* 0x000000050f0572a4 */ /* 0x000fe4000f8e0219 */
[----:B------:R-:W-:Y:S02]  /*91d0*/  UIADD3 UR6, UR6, UR31, URZ ;  /* 0x0000001f06067290 */ /* 0x000fe4000fffe03f */
[----:B------:R-:W-:-:S08]  /*91e0*/  UIADD3 UR5, UR5, UR33, URZ ;  /* 0x0000002105057290 */ /* 0x000fd0000fffe03f */
[----:B------:R-:W-:Y:S05]  /*91f0*/  @!P0 BRA `(.L_x_645) ;  /* 0x0000253000008947 */ /* 0x000fea0003800000 */
[----:B------:R-:W-:Y:S01]  /*9200*/  PLOP3.LUT P0, PT, PT, PT, UP2, 0x80, 0x0 ;  /* 0x000000000000781c */ /* 0x000fe20003f0f028 */
[----:B------:R-:W-:Y:S01]  /*9210*/  IMAD.U32 R7, RZ, RZ, UR6 ;  /* 0x00000006ff077e24 */ /* 0x000fe2000f8e00ff */
[----:B------:R-:W-:Y:S01]  /*9220*/  MOV R8, UR30 ;  /* 0x0000001e00087c02 */ /* 0x000fe20008000f00 */
[----:B------:R-:W-:Y:S01]  /*9230*/  IMAD.U32 R9, RZ, RZ, UR31 ;  /* 0x0000001fff097e24 */ /* 0x000fe2000f8e00ff */
[----:B------:R-:W-:Y:S01]  /*9240*/  MOV R9, UR33 ;  /* 0x0000002100097c02 */ /* 0x000fe20008000f00 */
[----:B------:R-:W-:Y:S01]  /*9250*/  BSSY B0, `(.L_x_646) ;  /* 0x0000032000007945 */ /* 0x000fe20003800000 */
[----:B------:R-:W-:Y:S01]  /*9260*/  MOV R6, R8 ;  /* 0x0000000800067202 */ /* 0x000fe20000000f00 */
[----:B------:R-:W-:Y:S01]  /*9270*/  IMAD.U32 R8, RZ, RZ, UR32 ;  /* 0x00000020ff087e24 */ /* 0x000fe2000f8e00ff */
[----:B------:R-:W-:Y:S01]  /*9280*/  CS2R R32, SRZ ;  /* 0x0000000000207805 */ /* 0x000fe2000001ff00 */
[----:B------:R-:W-:Y:S01]  /*9290*/  IMAD.SHL.U32 R38, R50, 0x4, RZ ;  /* 0x0000000432267824 */ /* 0x000fe200078e00ff */
[----:B------:R-:W-:Y:S01]  /*92a0*/  CS2R R20, SRZ ;  /* 0x0000000000147805 */ /* 0x000fe2000001ff00 */
[----:B------:R-:W-:Y:S01]  /*92b0*/  CS2R R14, SRZ ;  /* 0x00000000000e7805 */ /* 0x000fe2000001ff00 */
[----:B------:R-:W-:Y:S01]  /*92c0*/  CS2R R22, SRZ ;  /* 0x0000000000167805 */ /* 0x000fe2000001ff00 */
[----:B------:R-:W-:Y:S01]  /*92d0*/  @P0 IMAD.HI.U32 R5, R0, c[0x0][0x2c8], RZ ;  /* 0x0000b20000050a27 */ /* 0x000fe200078e00ff */
[----:B------:R-:W-:Y:S01]  /*92e0*/  PLOP3.LUT P0, PT, PT, PT, UP2, 0x80, 0x0 ;  /* 0x000000000000781c */ /* 0x000fe20003f0f028 */
[----:B------:R-:W-:-:S12]  /*92f0*/  CS2R R16, SRZ ;  /* 0x0000000000107805 */ /* 0x000fd8000001ff00 */
[----:B------:R-:W-:-:S04]  /*9300*/  @P0 SHF.R.U32.HI R0, RZ, c[0x0][0x2cc], R5 ;  /* 0x0000b300ff000a19 */ /* 0x000fc80000011605 */
[----:B------:R-:W-:Y:S01]  /*9310*/  SHF.R.S32.HI R10, RZ, 0x1f, R0 ;  /* 0x0000001fff0a7819 */ /* 0x000fe20000011400 */
[----:B------:R-:W-:-:S04]  /*9320*/  IMAD.WIDE.U32 R6, R0, c[0x0][0x280], R6 ;  /* 0x0000a00000067a25 */ /* 0x000fc800078e0006 */
[----:B------:R-:W-:Y:S01]  /*9330*/  IMAD R5, R10, c[0x0][0x280], RZ ;  /* 0x0000a0000a057a24 */ /* 0x000fe200078e02ff */
[----:B------:R-:W-:-:S03]  /*9340*/  LEA R25, P0, R6, c[0x0][0x270], 0x1 ;  /* 0x00009c0006197a11 */ /* 0x000fc600078008ff */
[----:B------:R-:W-:-:S04]  /*9350*/  IMAD R5, R0, c[0x0][0x284], R5 ;  /* 0x0000a10000057a24 */ /* 0x000fc800078e0205 */
[----:B------:R-:W-:Y:S01]  /*9360*/  IMAD.IADD R5, R7, 0x1, R5 ;  /* 0x0000000107057824 */ /* 0x000fe200078e0205 */
[----:B------:R-:W-:-:S04]  /*9370*/  MOV R7, UR5 ;  /* 0x0000000500077c02 */ /* 0x000fc80008000f00 */
[----:B------:R-:W-:Y:S01]  /*9380*/  LEA.HI.X R24, R6, c[0x0][0x274], R5, 0x1, P0 ;  /* 0x00009d0006187a11 */ /* 0x000fe200000f0c05 */
[----:B------:R-:W-:Y:S02]  /*9390*/  IMAD.MOV.U32 R6, RZ, RZ, R8 ;  /* 0x000000ffff067224 */ /* 0x000fe400078e0008 */
[----:B------:R-:W-:Y:S01]  /*93a0*/  IMAD R5, R10, c[0x0][0x290], RZ ;  /* 0x0000a4000a057a24 */ /* 0x000fe200078e02ff */
[----:B------:R1:W2:Y:S01]  /*93b0*/  SHFL.IDX PT, R8, R25, RZ, 0x181f ;  /* 0x00181fff19087589 */ /* 0x0002a200000e0000 */
[----:B------:R-:W-:-:S03]  /*93c0*/  IMAD.WIDE.U32 R6, R0, c[0x0][0x290], R6 ;  /* 0x0000a40000067a25 */ /* 0x000fc600078e0006 */
[----:B------:R1:W3:Y:S01]  /*93d0*/  SHFL.IDX PT, R9, R24, RZ, 0x181f ;  /* 0x00181fff18097589 */ /* 0x0002e200000e0000 */
        /* <DEDUP_REMOVED lines=25> */
.L_x_647:
[----:B------:R-:W-:Y:S05]  /*9570*/  BSYNC B0 ;  /* 0x0000000000007941 */ /* 0x000fea0003800000 */
.L_x_646:
        /* <DEDUP_REMOVED lines=43> */
.L_x_649:
[----:B------:R-:W-:Y:S05]  /*9830*/  BSYNC B0 ;  /* 0x0000000000007941 */ /* 0x000fea0003800000 */
.L_x_648:
[----:B------:R-:W-:Y:S01]  /*9840*/  ISETP.NE.AND P0, PT, R35, RZ, PT ;  /* 0x000000ff2300720c */ /* 0x000fe20003f05270 */
        /* <DEDUP_REMOVED lines=27> */
[C---:B---3--:R-:W-:Y:S01]  /*9a00*/  IADD3 R5, R38.reuse, 0x20, RZ ;  /* 0x0000002026057810 */ /* 0x048fe20007ffe0ff */
[----:B------:R-:W-:Y:S01]  /*9a10*/  CS2R R34, SRZ ;  /* 0x0000000000227805 */ /* 0x000fe2000001ff00 */
[----:B------:R-:W-:Y:S01]  /*9a20*/  ISETP.GE.AND P1, PT, R38, c[0x0][0x27c], PT ;  /* 0x00009f0026007a0c */ /* 0x000fe20003f26270 */
[----:B------:R-:W-:Y:S01]  /*9a30*/  CS2R R36, SRZ ;  /* 0x0000000000247805 */ /* 0x000fe2000001ff00 */
[----:B------:R-:W-:Y:S01]  /*9a40*/  ISETP.GE.AND P0, PT, R5, c[0x0][0x27c], PT ;  /* 0x00009f0005007a0c */ /* 0x000fe20003f06270 */
[----:B------:R-:W-:Y:S01]  /*9a50*/  CS2R R40, SRZ ;  /* 0x0000000000287805 */ /* 0x000fe2000001ff00 */
[----:B------:R-:W-:-:S09]  /*9a60*/  CS2R R42, SRZ ;  /* 0x00000000002a7805 */ /* 0x000fd2000001ff00 */
[----:B-1----:R-:W-:Y:S02]  /*9a70*/  @!P1 IMAD.WIDE R12, R38, 0x2, R8 ;  /* 0x00000002260c9825 */ /* 0x002fe400078e0208 */
[----:B------:R-:W-:-:S03]  /*9a80*/  @!P0 SHF.R.S32.HI R0, RZ, 0x1f, R5 ;  /* 0x0000001fff008819 */ /* 0x000fc60000011405 */
[----:B------:R1:W5:Y:S01]  /*9a90*/  @!P1 LD.E.64 R34, [R12.64] ;  /* 0x000000160c229980 */ /* 0x000362000c101b00 */
[----:B------:R-:W-:-:S04]  /*9aa0*/  @!P0 LEA.HI R0, R0, R5, RZ, 0x2 ;  /* 0x0000000500008211 */ /* 0x000fc800078f10ff */
[----:B------:R-:W-:-:S05]  /*9ab0*/  @!P0 LOP3.LUT R0, R0, 0xfffffffc, RZ, 0xc0, !PT ;  /* 0xfffffffc00008812 */ /* 0x000fca00078ec0ff */
[----:B------:R-:W-:-:S04]  /*9ac0*/  @!P0 IMAD.WIDE R10, R0, 0x2, R8 ;  /* 0x00000002000a8825 */ /* 0x000fc800078e0208 */
[--C-:B----4-:R-:W-:Y:S01]  /*9ad0*/  @!P0 IMAD.WIDE R8, R0, 0x2, R6.reuse ;  /* 0x0000000200088825 */ /* 0x110fe200078e0206 */
[----:B------:R1:W5:Y:S03]  /*9ae0*/  @!P0 LD.E.64 R40, [R10.64] ;  /* 0x000000160a288980 */ /* 0x000366000c101b00 */
[----:B------:R-:W-:Y:S01]  /*9af0*/  @!P1 IMAD.WIDE R6, R38, 0x2, R6 ;  /* 0x0000000226069825 */ /* 0x000fe200078e0206 */
[----:B------:R1:W5:Y:S04]  /*9b00*/  @!P0 LD.E.64 R42, [R8.64] ;  /* 0x00000016082a8980 */ /* 0x000368000c101b00 */
[----:B------:R1:W5:Y:S02]  /*9b10*/  @!P1 LD.E.64 R36, [R6.64] ;  /* 0x0000001606249980 */ /* 0x000364000c101b00 */
.L_x_651:
[----:B---3--:R-:W-:Y:S05]  /*9b20*/  BSYNC B0 ;  /* 0x0000000000007941 */ /* 0x008fea0003800000 */
.L_x_650:
[----:B------:R-:W-:Y:S01]  /*9b30*/  ISETP.NE.AND P0, PT, R46, RZ, PT ;  /* 0x000000ff2e00720c */ /* 0x000fe20003f05270 */
        /* <DEDUP_REMOVED lines=9> */
[----:B------:R2:W4:Y:S01]  /*9bd0*/  SHFL.IDX PT, R9, R24, 0x3, 0x181f ;  /* 0x00781f0018097f89 */ /* 0x00052200000e0000 */
[----:B------:R-:W-:Y:S01]  /*9be0*/  IMAD.MOV.U32 R10, RZ, RZ, R43 ;  /* 0x000000ffff0a7224 */ /* 0x000fe200078e002b */
[----:B------:R-:W-:Y:S01]  /*9bf0*/  PRMT R61, R61, 0x5410, R0 ;  /* 0x000054103d3d7816 */ /* 0x000fe20000000000 */
[----:B------:R-:W-:Y:S01]  /*9c00*/  IMAD.MOV.U32 R0, RZ, RZ, R37 ;  /* 0x000000ffff007224 */ /* 0x000fe200078e0025 */
[----:B------:R2:W2:Y:S01]  /*9c10*/  SHFL.IDX PT, R7, R18, 0x3, 0x181f ;  /* 0x00781f0012077f89 */ /* 0x0004a200000e0000 */
[----:B------:R-:W-:Y:S01]  /*9c20*/  PRMT R62, R11, 0x7610, R62 ;  /* 0x000076100b3e7816 */ /* 0x000fe2000000003e */
[----:B------:R-:W-:Y:S01]  /*9c30*/  CS2R R46, SRZ ;  /* 0x00000000002e7805 */ /* 0x000fe2000001ff00 */
[----:B------:R-:W-:Y:S01]  /*9c40*/  PRMT R63, R10, 0x7610, R63 ;  /* 0x000076100a3f7816 */ /* 0x000fe2000000003f */
[----:B----4-:R4:W2:Y:S01]  /*9c50*/  SHFL.IDX PT, R6, R19, 0x3, 0x181f ;  /* 0x00781f0013067f89 */ /* 0x0108a200000e0000 */
[----:B------:R-:W-:Y:S01]  /*9c60*/  PRMT R61, R0, 0x7610, R61 ;  /* 0x00007610003d7816 */ /* 0x000fe2000000003d */
[----:B------:R-:W-:Y:S01]  /*9c70*/  CS2R R52, SRZ ;  /* 0x0000000000347805 */ /* 0x000fe2000001ff00 */
[----:B------:R-:W-:Y:S01]  /*9c80*/  CS2R R48, SRZ ;  /* 0x0000000000307805 */ /* 0x000fe2000001ff00 */
[----:B-12---:R-:W-:Y:S01]  /*9c90*/  PRMT R25, R25, 0x5410, R5 ;  /* 0x0000541019197816 */ /* 0x006fe20000000005 */
[----:B------:R-:W-:-:S05]  /*9ca0*/  IMAD.MOV.U32 R5, RZ, RZ, R36 ;  /* 0x000000ffff057224 */ /* 0x000fca00078e0024 */
[----:B------:R-:W-:Y:S01]  /*9cb0*/  PRMT R25, R5, 0x7610, R25 ;  /* 0x0000761005197816 */ /* 0x000fe20000000019 */
        /* <DEDUP_REMOVED lines=8> */
[----:B------:R-:W-:Y:S02]  /*9d40*/  @!P1 IMAD.WIDE R12, R38, 0x2, R8 ;  /* 0x00000002260c9825 */ /* 0x000fe400078e0208 */
[----:B------:R-:W-:-:S03]  /*9d50*/  @!P0 SHF.R.S32.HI R0, RZ, 0x1f, R5 ;  /* 0x0000001fff008819 */ /* 0x000fc60000011405 */
[----:B------:R1:W5:Y:S01]  /*9d60*/  @!P1 LD.E.64 R46, [R12.64] ;  /* 0x000000160c2e9980 */ /* 0x000362000c101b00 */
[----:B------:R-:W-:-:S04]  /*9d70*/  @!P0 LEA.HI R0, R0, R5, RZ, 0x2 ;  /* 0x0000000500008211 */ /* 0x000fc800078f10ff */
[----:B------:R-:W-:-:S05]  /*9d80*/  @!P0 LOP3.LUT R0, R0, 0xfffffffc, RZ, 0xc0, !PT ;  /* 0xfffffffc00008812 */ /* 0x000fca00078ec0ff */
[----:B------:R-:W-:-:S04]  /*9d90*/  @!P0 IMAD.WIDE R10, R0, 0x2, R8 ;  /* 0x00000002000a8825 */ /* 0x000fc800078e0208 */
[--C-:B------:R-:W-:Y:S01]  /*9da0*/  @!P0 IMAD.WIDE R8, R0, 0x2, R6.reuse ;  /* 0x0000000200088825 */ /* 0x100fe200078e0206 */
[----:B------:R1:W5:Y:S03]  /*9db0*/  @!P0 LD.E.64 R54, [R10.64] ;  /* 0x000000160a368980 */ /* 0x000366000c101b00 */
[----:B------:R-:W-:Y:S01]  /*9dc0*/  @!P1 IMAD.WIDE R6, R38, 0x2, R6 ;  /* 0x0000000226069825 */ /* 0x000fe200078e0206 */
[----:B------:R1:W5:Y:S04]  /*9dd0*/  @!P0 LD.E.64 R52, [R8.64] ;  /* 0x0000001608348980 */ /* 0x000368000c101b00 */
[----:B------:R1:W5:Y:S02]  /*9de0*/  @!P1 LD.E.64 R48, [R6.64] ;  /* 0x0000001606309980 */ /* 0x000364000c101b00 */
.L_x_653:
[----:B---3--:R-:W-:Y:S05]  /*9df0*/  BSYNC B0 ;  /* 0x0000000000007941 */ /* 0x008fea0003800000 */
.L_x_652:
[----:B------:R-:W-:Y:S01]  /*9e00*/  UIADD3 UR4, -UR14, UR17, URZ ;  /* 0x000000110e047290 */ /* 0x000fe2000fffe13f */
[----:B-----5:R-:W-:Y:S01]  /*9e10*/  IMAD.MOV.U32 R0, RZ, RZ, R54 ;  /* 0x000000ffff007224 */ /* 0x020fe200078e0036 */
[----:B------:R-:W-:-:S04]  /*9e20*/  DEPBAR.LE SB0, 0x1 ;  /* 0x000080400000791a */ /* 0x000fc80000000000 */
[----:B------:R-:W-:Y:S01]  /*9e30*/  UISETP.LT.AND UP0, UPT, UR4, 0x80, UPT ;  /* 0x000000800400788c */ /* 0x000fe2000bf01270 */
[----:B------:R-:W-:Y:S01]  /*9e40*/  PRMT R66, R66, 0x5410, R0 ;  /* 0x0000541042427816 */ /* 0x000fe20000000000 */
[----:B-1----:R-:W-:Y:S01]  /*9e50*/  IMAD.MOV.U32 R6, RZ, RZ, R55 ;  /* 0x000000ffff067224 */ /* 0x002fe200078e0037 */
[----:B------:R-:W-:Y:S01]  /*9e60*/  BSSY B1, `(.L_x_654) ;  /* 0x000006d000017945 */ /* 0x000fe20003800000 */
[----:B------:R-:W-:Y:S01]  /*9e70*/  USEL UR4, UR4, 0x80, UP0 ;  /* 0x0000008004047887 */ /* 0x000fe20008000000 */
[----:B------:R-:W-:Y:S02]  /*9e80*/  IMAD.MOV.U32 R5, RZ, RZ, R46 ;  /* 0x000000ffff057224 */ /* 0x000fe400078e002e */
[----:B------:R-:W-:Y:S01]  /*9e90*/  IMAD.MOV.U32 R0, RZ, RZ, R47 ;  /* 0x000000ffff007224 */ /* 0x000fe200078e002f */
[----:B------:R-:W-:Y:S01]  /*9ea0*/  PRMT R67, R67, 0x5410, R6 ;  /* 0x0000541043437816 */ /* 0x000fe20000000006 */
[----:B------:R-:W-:Y:S01]  /*9eb0*/  IMAD.MOV.U32 R7, RZ, RZ, R52 ;  /* 0x000000ffff077224 */ /* 0x000fe200078e0034 */
[----:B------:R-:W-:Y:S01]  /*9ec0*/  BAR.SYNC.DEFER_BLOCKING 0x0 ;  /* 0x0000000000007b1d */ /* 0x000fe20000010000 */
[----:B------:R-:W-:Y:S01]  /*9ed0*/  ISETP.GE.AND P0, PT, R68, UR4, PT ;  /* 0x0000000444007c0c */ /* 0x000fe2000bf06270 */
[----:B------:R-:W-:Y:S01]  /*9ee0*/  IMAD.MOV.U32 R6, RZ, RZ, R53 ;  /* 0x000000ffff067224 */ /* 0x000fe200078e0035 */
[----:B------:R-:W-:Y:S01]  /*9ef0*/  PRMT R64, R64, 0x5410, R5 ;  /* 0x0000541040407816 */ /* 0x000fe20000000005 */
[----:B------:R-:W-:Y:S01]  /*9f00*/  IMAD.MOV.U32 R5, RZ, RZ, R48 ;  /* 0x000000ffff057224 */ /* 0x000fe200078e0030 */
[----:B------:R-:W-:Y:S01]  /*9f10*/  PRMT R65, R65, 0x5410, R0 ;  /* 0x0000541041417816 */ /* 0x000fe20000000000 */
[----:B------:R-:W-:Y:S01]  /*9f20*/  IMAD.MOV.U32 R0, RZ, RZ, R49 ;  /* 0x000000ffff007224 */ /* 0x000fe200078e0031 */
[----:B------:R-:W-:-:S02]  /*9f30*/  PRMT R66, R7, 0x7610, R66 ;  /* 0x0000761007427816 */ /* 0x000fc40000000042 */
[----:B------:R-:W-:Y:S02]  /*9f40*/  PRMT R67, R6, 0x7610, R67 ;  /* 0x0000761006437816 */ /* 0x000fe40000000043 */
[----:B------:R-:W-:Y:S02]  /*9f50*/  PRMT R64, R5, 0x7610, R64 ;  /* 0x0000761005407816 */ /* 0x000fe40000000040 */
[----:B------:R-:W-:Y:S01]  /*9f60*/  PRMT R65, R0, 0x7610, R65 ;  /* 0x0000761000417816 */ /* 0x000fe20000000041 */
[----:B------:R-:W-:Y:S05]  /*9f70*/  @P0 BRA `(.L_x_655) ;  /* 0x000005b000000947 */ /* 0x000fea0003800000 */
[----:B------:R-:W-:Y:S01]  /*9f80*/  ISETP.GE.AND P0, PT, R38, c[0x0][0x27c], PT ;  /* 0x00009f0026007a0c */ /* 0x000fe20003f06270 */
[----:B------:R-:W-:-:S12]  /*9f90*/  BSSY B0, `(.L_x_656) ;  /* 0x000002c000007945 */ /* 0x000fd80003800000 */
[----:B------:R-:W-:Y:S05]  /*9fa0*/  @P0 BRA `(.L_x_657) ;  /* 0x000002a000000947 */ /* 0x000fea0003800000 */
[----:B------:R-:W1:Y:S01]  /*9fb0*/  LDS.128 R8, [R45+0x100] ;  /* 0x000100002d087984 */ /* 0x000e620000000c00 */
[----:B------:R-:W-:Y:S02]  /*9fc0*/  SHF.R.U32.HI R0, RZ, 0x10, R17 ;  /* 0x00000010ff007819 */ /* 0x000fe40000011611 */
[--C-:B----4-:R-:W-:Y:S02]  /*9fd0*/  SHF.R.U64 R19, R14, 0x10, R15.reuse ;  /* 0x000000100e137819 */ /* 0x110fe4000000120f */
[----:B------:R-:W-:Y:S02]  /*9fe0*/  SHF.R.U32.HI R5, RZ, 0x10, R15 ;  /* 0x00000010ff057819 */ /* 0x000fe4000001160f */
[----:B------:R-:W-:Y:S01]  /*9ff0*/  SHF.R.U64 R18, R16, 0x10, R17 ;  /* 0x0000001010127819 */ /* 0x000fe20000001211 */
[----:B------:R-:W-:Y:S02]  /*a000*/  HADD2.F32 R19, -RZ, R19.H0_H0 ;  /* 0x20000013ff137230 */ /* 0x000fe40000004100 */
[----:B------:R-:W-:-:S02]  /*a010*/  HADD2.F32 R24, -RZ, R5.H0_H0 ;  /* 0x20000005ff187230 */ /* 0x000fc40000004100 */
[----:B------:R-:W-:Y:S02]  /*a020*/  HADD2.F32 R5, -RZ, R39.H1_H1 ;  /* 0x30000027ff057230 */ /* 0x000fe40000004100 */
        /* <DEDUP_REMOVED lines=34> */
.L_x_657:
[----:B------:R-:W-:Y:S05]  /*a250*/  BSYNC B0 ;  /* 0x0000000000007941 */ /* 0x000fea0003800000 */
.L_x_656:
[----:B------:R-:W-:-:S04]  /*a260*/  IADD3 R0, R38, 0x20, RZ ;  /* 0x0000002026007810 */ /* 0x000fc80007ffe0ff */
[----:B------:R-:W-:-:S13]  /*a270*/  ISETP.GE.AND P0, PT, R0, c[0x0][0x27c], PT ;  /* 0x00009f0000007a0c */ /* 0x000fda0003f06270 */
[----:B------:R-:W-:Y:S05]  /*a280*/  @P0 BRA `(.L_x_655) ;  /* 0x000002a000000947 */ /* 0x000fea0003800000 */
[----:B-1----:R-:W1:Y:S01]  /*a290*/  LDS.128 R8, [R45+0x4100] ;  /* 0x004100002d087984 */ /* 0x002e620000000c00 */
[----:B------:R-:W-:Y:S02]  /*a2a0*/  SHF.R.U32.HI R0, RZ, 0x10, R23 ;  /* 0x00000010ff007819 */ /* 0x000fe40000011617 */
[----:B------:R-:W-:Y:S02]  /*a2b0*/  SHF.R.U32.HI R5, RZ, 0x10, R21 ;  /* 0x00000010ff057819 */ /* 0x000fe40000011615 */
[----:B------:R-:W-:Y:S02]  /*a2c0*/  SHF.R.U64 R17, R22, 0x10, R23 ;  /* 0x0000001016117819 */ /* 0x000fe40000001217 */
[----:B------:R-:W-:Y:S01]  /*a2d0*/  SHF.R.U64 R20, R20, 0x10, R21 ;  /* 0x0000001014147819 */ /* 0x000fe20000001215 */
[----:B----4-:R-:W-:Y:S02]  /*a2e0*/  HADD2.F32 R19, -RZ, R5.H0_H0 ;  /* 0x20000005ff137230 */ /* 0x010fe40000004100 */
[----:B------:R-:W-:-:S02]  /*a2f0*/  HADD2.F32 R5, -RZ, R51.H1_H1 ;  /* 0x30000033ff057230 */ /* 0x000fc40000004100 */
[--C-:B-1----:R-:W-:Y:S02]  /*a300*/  HADD2.F32 R7, -RZ, R11.reuse.H0_H0 ;  /* 0x2000000bff077230 */ /* 0x102fe40000004100 */
[--C-:B------:R-:W-:Y:S02]  /*a310*/  HADD2.F32 R14, -RZ, R10.reuse.H0_H0 ;  /* 0x2000000aff0e7230 */ /* 0x100fe40000004100 */
[----:B------:R-:W-:Y:S02]  /*a320*/  HADD2.F32 R13, -RZ, R10.H1_H1 ;  /* 0x3000000aff0d7230 */ /* 0x000fe40000004100 */
[----:B------:R-:W-:Y:S02]  /*a330*/  HADD2.F32 R11, -RZ, R11.H1_H1 ;  /* 0x3000000bff0b7230 */ /* 0x000fe40000004100 */
[----:B------:R-:W-:Y:S02]  /*a340*/  HADD2.F32 R10, -RZ, R0.H0_H0 ;  /* 0x20000000ff0a7230 */ /* 0x000fe40000004100 */
[----:B------:R-:W-:-:S02]  /*a350*/  HADD2.F32 R6, -RZ, R8.H0_H0 ;  /* 0x20000008ff067230 */ /* 0x000fc40000004100 */
        /* <DEDUP_REMOVED lines=8> */
[----:B------:R-:W-:Y:S02]  /*a3e0*/  FFMA.FTZ R11, R11, R19, R10 ;  /* 0x000000130b0b7223 */ /* 0x000fe4000001000a */
[----:B------:R-:W-:-:S02]  /*a3f0*/  FMUL.FTZ R12, R8, R0 ;  /* 0x00000000080c7220 */ /* 0x000fc40000410000 */
[C---:B------:R-:W-:Y:S01]  /*a400*/  FMUL.FTZ R7, R6.reuse, R0 ;  /* 0x0000000006077220 */ /* 0x040fe20000410000 */
[--C-:B------:R-:W-:Y:S01]  /*a410*/  HADD2.F32 R0, -RZ, R56.reuse.H0_H0 ;  /* 0x20000038ff007230 */ /* 0x100fe20000004100 */
[-C--:B------:R-:W-:Y:S01]  /*a420*/  FFMA.FTZ R12, R6, R5.reuse, -R12 ;  /* 0x00000005060c7223 */ /* 0x080fe2000001080c */
[----:B------:R-:W-:Y:S01]  /*a430*/  F2FP.PACK_AB R11, R11, R18 ;  /* 0x000000120b0b723e */ /* 0x000fe200000000ff */
[----:B------:R-:W-:Y:S01]  /*a440*/  FFMA.FTZ R8, R8, R5, R7 ;  /* 0x0000000508087223 */ /* 0x000fe20000010007 */
[----:B------:R-:W-:Y:S01]  /*a450*/  HADD2.F32 R5, -RZ, R56.H1_H1 ;  /* 0x30000038ff057230 */ /* 0x000fe20000004100 */
[-C--:B------:R-:W-:Y:S01]  /*a460*/  FMUL.FTZ R6, R13, R0.reuse ;  /* 0x000000000d067220 */ /* 0x080fe20000410000 */
[----:B------:R-:W-:Y:S01]  /*a470*/  HADD2.F32 R7, -RZ, R20.H0_H0 ;  /* 0x20000014ff077230 */ /* 0x000fe20000004100 */
        /* <DEDUP_REMOVED lines=11> */
.L_x_655:
[----:B------:R-:W-:Y:S05]  /*a530*/  BSYNC B1 ;  /* 0x0000000000017941 */ /* 0x000fea0003800000 */
.L_x_654:
[----:B------:R-:W-:Y:S01]  /*a540*/  IADD3 R0, R68, 0x20, RZ ;  /* 0x0000002044007810 */ /* 0x000fe20007ffe0ff */
[----:B------:R-:W-:Y:S03]  /*a550*/  BSSY B1, `(.L_x_658) ;  /* 0x000005e000017945 */ /* 0x000fe60003800000 */
[----:B------:R-:W-:-:S13]  /*a560*/  ISETP.GE.AND P0, PT, R0, UR4, PT ;  /* 0x0000000400007c0c */ /* 0x000fda000bf06270 */
[----:B------:R-:W-:Y:S05]  /*a570*/  @P0 BRA `(.L_x_659) ;  /* 0x000005b000000947 */ /* 0x000fea0003800000 */
[----:B------:R-:W-:Y:S01]  /*a580*/  ISETP.GE.AND P0, PT, R38, c[0x0][0x27c], PT ;  /* 0x00009f0026007a0c */ /* 0x000fe20003f06270 */
[----:B------:R-:W-:-:S12]  /*a590*/  BSSY B0, `(.L_x_660) ;  /* 0x000002c000007945 */ /* 0x000fd80003800000 */
[----:B------:R-:W-:Y:S05]  /*a5a0*/  @P0 BRA `(.L_x_661) ;  /* 0x000002a000000947 */ /* 0x000fea0003800000 */
[----:B-1----:R-:W1:Y:S01]  /*a5b0*/  LDS.128 R8, [R45+0x1100] ;  /* 0x001100002d087984 */ /* 0x002e620000000c00 */
[----:B------:R-:W-:Y:S02]  /*a5c0*/  SHF.R.U32.HI R0, RZ, 0x10, R29 ;  /* 0x00000010ff007819 */ /* 0x000fe4000001161d */
[----:B------:R-:W-:Y:S02]  /*a5d0*/  SHF.R.U32.HI R5, RZ, 0x10, R27 ;  /* 0x00000010ff057819 */ /* 0x000fe4000001161b */
[----:B------:R-:W-:Y:S02]  /*a5e0*/  SHF.R.U64 R17, R28, 0x10, R29 ;  /* 0x000000101c117819 */ /* 0x000fe4000000121d */
[----:B----4-:R-:W-:Y:S01]  /*a5f0*/  SHF.R.U64 R19, R26, 0x10, R27 ;  /* 0x000000101a137819 */ /* 0x010fe2000000121b */
        /* <DEDUP_REMOVED lines=37> */
.L_x_661:
[----:B------:R-:W-:Y:S05]  /*a850*/  BSYNC B0 ;  /* 0x0000000000007941 */ /* 0x000fea0003800000 */
.L_x_660:
[----:B------:R-:W-:-:S04]  /*a860*/  IADD3 R0, R38, 0x20, RZ ;  /* 0x0000002026007810 */ /* 0x000fc80007ffe0ff */
[----:B------:R-:W-:-:S13]  /*a870*/  ISETP.GE.AND P0, PT, R0, c[0x0][0x27c], PT ;  /* 0x00009f0000007a0c */ /* 0x000fda0003f06270 */
        /* <DEDUP_REMOVED lines=43> */
.L_x_659:
[----:B------:R-:W-:Y:S05]  /*ab30*/  BSYNC B1 ;  /* 0x0000000000017941 */ /* 0x000fea0003800000 */
.L_x_658:
        /* <DEDUP_REMOVED lines=49> */
.L_x_665:
[----:B------:R-:W-:Y:S05]  /*ae50*/  BSYNC B0 ;  /* 0x0000000000007941 */ /* 0x000fea0003800000 */
.L_x_664:
        /* <DEDUP_REMOVED lines=45> */
.L_x_663:
[----:B------:R-:W-:Y:S05]  /*b130*/  BSYNC B1 ;  /* 0x0000000000017941 */ /* 0x000fea0003800000 */
.L_x_662:
[----:B------:R-:W-:-:S04]  /*b140*/  IADD3 R0, R68, 0x60, RZ ;  /* 0x0000006044007810 */ /* 0x000fc80007ffe0ff */
        /* <DEDUP_REMOVED lines=47> */
.L_x_668:
[----:B------:R-:W-:Y:S05]  /*b440*/  BSYNC B0 ;  /* 0x0000000000007941 */ /* 0x000fea0003800000 */
.L_x_667:
        /* <DEDUP_REMOVED lines=46> */
.L_x_645:
[----:B------:R-:W-:Y:S01]  /*b730*/  PLOP3.LUT P0, PT, PT, PT, UP2, 0x80, 0x0 ;  /* 0x000000000000781c */ /* 0x000fe20003f0f028 */
[----:B------:R-:W-:Y:S01]  /*b740*/  IMAD.U32 R8, RZ, RZ, UR30 ;  /* 0x0000001eff087e24 */ /* 0x000fe2000f8e00ff */
[----:B------:R-:W-:Y:S01]  /*b750*/  SHF.R.S32.HI R26, RZ, 0x1f, R167 ;  /* 0x0000001fff1a7819 */ /* 0x000fe200000114a7 */
[----:B------:R-:W-:Y:S01]  /*b760*/  IMAD.U32 R7, RZ, RZ, UR6 ;  /* 0x00000006ff077e24 */ /* 0x000fe2000f8e00ff */
[----:B------:R-:W-:Y:S01]  /*b770*/  CS2R R22, SRZ ;  /* 0x0000000000167805 */ /* 0x000fe2000001ff00 */
[----:B------:R-:W-:Y:S01]  /*b780*/  IMAD.MOV.U32 R6, RZ, RZ, R8 ;  /* 0x000000ffff067224 */ /* 0x000fe200078e0008 */
[----:B------:R-:W-:Y:S01]  /*b790*/  CS2R R20, SRZ ;  /* 0x0000000000147805 */ /* 0x000fe2000001ff00 */
[----:B------:R-:W-:Y:S02]  /*b7a0*/  IMAD.U32 R8, RZ, RZ, UR32 ;  /* 0x00000020ff087e24 */ /* 0x000fe4000f8e00ff */
[----:B------:R-:W-:-:S02]  /*b7b0*/  IMAD.U32 R9, RZ, RZ, UR31 ;  /* 0x0000001fff097e24 */ /* 0x000fc4000f8e00ff */
[----:B------:R-:W-:Y:S02]  /*b7c0*/  IMAD.U32 R9, RZ, RZ, UR33 ;  /* 0x00000021ff097e24 */ /* 0x000fe4000f8e00ff */
[----:B------:R-:W-:Y:S01]  /*b7d0*/  @P0 IMAD.HI.U32 R5, R0, c[0x0][0x2c8], RZ ;  /* 0x0000b20000050a27 */ /* 0x000fe200078e00ff */
[----:B------:R-:W-:-:S13]  /*b7e0*/  PLOP3.LUT P0, PT, PT, PT, UP2, 0x80, 0x0 ;  /* 0x000000000000781c */ /* 0x000fda0003f0f028 */
[----:B------:R-:W-:-:S04]  /*b7f0*/  @P0 SHF.R.U32.HI R0, RZ, c[0x0][0x2cc], R5 ;  /* 0x0000b300ff000a19 */ /* 0x000fc80000011605 */
[----:B------:R-:W-:Y:S01]  /*b800*/  SHF.R.S32.HI R10, RZ, 0x1f, R0 ;  /* 0x0000001fff0a7819 */ /* 0x000fe20000011400 */
[----:B------:R-:W-:-:S04]  /*b810*/  IMAD.WIDE.U32 R6, R0, c[0x0][0x280], R6 ;  /* 0x0000a00000067a25 */ /* 0x000fc800078e0006 */
[----:B------:R-:W-:Y:S01]  /*b820*/  IMAD R5, R10, c[0x0][0x280], RZ ;  /* 0x0000a0000a057a24 */ /* 0x000fe200078e02ff */
[----:B------:R-:W-:-:S03]  /*b830*/  LEA R15, P0, R6, c[0x0][0x270], 0x1 ;  /* 0x00009c00060f7a11 */ /* 0x000fc600078008ff */
[----:B------:R-:W-:-:S05]  /*b840*/  IMAD R5, R0, c[0x0][0x284], R5 ;  /* 0x0000a10000057a24 */ /* 0x000fca00078e0205 */
[----:B------:R-:W-:Y:S01]  /*b850*/  IADD3 R5, R7, R5, RZ ;  /* 0x0000000507057210 */ /* 0x000fe20007ffe0ff */
[----:B------:R-:W-:-:S03]  /*b860*/  IMAD.U32 R7, RZ, RZ, UR5 ;  /* 0x00000005ff077e24 */ /* 0x000fc6000f8e00ff */
[----:B------:R-:W-:Y:S01]  /*b870*/  LEA.HI.X R14, R6, c[0x0][0x274], R5, 0x1, P0 ;  /* 0x00009d00060e7a11 */ /* 0x000fe200000f0c05 */
[----:B------:R-:W-:Y:S01]  /*b880*/  IMAD R5, R10, c[0x0][0x290], RZ ;  /* 0x0000a4000a057a24 */ /* 0x000fe200078e02ff */
[----:B------:R-:W-:Y:S02]  /*b890*/  MOV R6, R8 ;  /* 0x0000000800067202 */ /* 0x000fe40000000f00 */
        /* <DEDUP_REMOVED lines=11> */
[----:B-1----:R-:W-:-:S05]  /*b950*/  @!P0 IADD3 R8, P1, R8, R6, RZ ;  /* 0x0000000608088210 */ /* 0x002fca0007f3e0ff */
[----:B--2---:R-:W-:Y:S01]  /*b960*/  @!P0 IMAD.X R9, R5, 0x1, R0, P1 ;  /* 0x0000000105098824 */ /* 0x004fe200008e0600 */
[----:B---3--:R-:W-:Y:S01]  /*b970*/  @!P0 IADD3 R6, P1, R7, R6, RZ ;  /* 0x0000000607068210 */ /* 0x008fe20007f3e0ff */
[----:B------:R-:W1:Y:S01]  /*b980*/  SHFL.IDX PT, R5, R11, RZ, 0x181f ;  /* 0x00181fff0b057589 */ /* 0x000e6200000e0000 */
[----:B------:R-:W-:Y:S01]  /*b990*/  CS2R R18, SRZ ;  /* 0x0000000000127805 */ /* 0x000fe2000001ff00 */
[----:B------:R-:W-:Y:S02]  /*b9a0*/  CS2R R16, SRZ ;  /* 0x0000000000107805 */ /* 0x000fe4000001ff00 */
[----:B------:R2:W3:Y:S01]  /*b9b0*/  @!P0 LD.E.128 R20, [R8.64] ;  /* 0x0000001608148980 */ /* 0x0004e2000c101d00 */
[----:B-1----:R-:W-:-:S05]  /*b9c0*/  @!P0 IADD3.X R7, R5, R0, RZ, P1, !PT ;  /* 0x0000000005078210 */ /* 0x002fca0000ffe4ff */
        /* <DEDUP_REMOVED lines=38> */
.L_x_670:
[----:B-12---:R-:W-:Y:S05]  /*bc30*/  BSYNC B0 ;  /* 0x0000000000007941 */ /* 0x006fea0003800000 */
.L_x_669:
[----:B------:R-:W1:Y:S01]  /*bc40*/  SHFL.IDX PT, R5, R15, 0x2, 0x181f ;  /* 0x00581f000f057f89 */ /* 0x000e6200000e0000 */
[----:B------:R-:W-:Y:S01]  /*bc50*/  ISETP.NE.AND P0, PT, R35, RZ, PT ;  /* 0x000000ff2300720c */ /* 0x000fe20003f05270 */
[----:B------:R-:W-:Y:S01]  /*bc60*/  CS2R R54, SRZ ;  /* 0x0000000000367805 */ /* 0x000fe2000001ff00 */
[----:B------:R-:W-:Y:S01]  /*bc70*/  CS2R R52, SRZ ;  /* 0x0000000000347805 */ /* 0x000fe2000001ff00 */
[----:B------:R-:W2:Y:S01]  /*bc80*/  SHFL.IDX PT, R6, R14, 0x2, 0x181f ;  /* 0x00581f000e067f89 */ /* 0x000ea200000e0000 */
[----:B------:R-:W-:Y:S02]  /*bc90*/  ISETP.GE.OR P0, PT, R167, c[0x0][0x27c], P0 ;  /* 0x00009f00a7007a0c */ /* 0x000fe40000706670 */
[----:B------:R-:W-:-:S11]  /*bca0*/  ISETP.NE.AND P3, PT, R46, RZ, PT ;  /* 0x000000ff2e00720c */ /* 0x000fd60003f65270 */
[C---:B------:R-:W-:Y:S01]  /*bcb0*/  @!P0 IMAD.SHL.U32 R0, R167.reuse, 0x2, RZ ;  /* 0x00000002a7008824 */ /* 0x040fe200078e00ff */
[----:B------:R-:W-:-:S04]  /*bcc0*/  @!P0 SHF.L.U64.HI R7, R167, 0x1, R26 ;  /* 0x00000001a7078819 */ /* 0x000fc8000001021a */
[-C--:B-1----:R-:W-:Y:S02]  /*bcd0*/  @!P0 IADD3 R8, P2, R5, R0.reuse, RZ ;  /* 0x0000000005088210 */ /* 0x082fe40007f5e0ff */
[----:B------:R-:W-:Y:S03]  /*bce0*/  SHFL.IDX PT, R5, R11, 0x2, 0x181f ;  /* 0x00581f000b057f89 */ /* 0x000fe600000e0000 */
[----:B--2---:R-:W-:Y:S02]  /*bcf0*/  @!P0 IMAD.X R9, R6, 0x1, R7, P2 ;  /* 0x0000000106098824 */ /* 0x004fe400010e0607 */
[----:B------:R-:W1:Y:S01]  /*bd00*/  SHFL.IDX PT, R6, R12, 0x2, 0x181f ;  /* 0x00581f000c067f89 */ /* 0x000e6200000e0000 */
[----:B------:R-:W-:Y:S01]  /*bd10*/  CS2R R58, SRZ ;  /* 0x00000000003a7805 */ /* 0x000fe2000001ff00 */
[----:B------:R-:W-:Y:S02]  /*bd20*/  CS2R R56, SRZ ;  /* 0x0000000000387805 */ /* 0x000fe4000001ff00 */
        /* <DEDUP_REMOVED lines=20> */
[----:B------:R1:W1:Y:S01]  /*be70*/  SHFL.IDX PT, R10, R14, 0x3, 0x181f ;  /* 0x00781f000e0a7f89 */ /* 0x00026200000e0000 */
[----:B------:R-:W-:Y:S03]  /*be80*/  BSSY B0, `(.L_x_671) ;  /* 0x0000024000007945 */ /* 0x000fe60003800000 */
[----:B--2---:R2:W1:Y:S01]  /*be90*/  SHFL.IDX PT, R8, R15, 0x3, 0x181f ;  /* 0x00781f000f087f89 */ /* 0x00446200000e0000 */
        /* <DEDUP_REMOVED lines=28> */
[----:B------:R-:W-:-:S02]  /*c060*/  IADD3 R8, P2, R8, R6, RZ ;  /* 0x0000000608087210 */ /* 0x000fc40007f5e0ff */
[----:B------:R-:W-:-:S03]  /*c070*/  IADD3 R6, P0, R9, R6, RZ ;  /* 0x0000000609067210 */ /* 0x000fc60007f1e0ff */
[--C-:B------:R-:W-:Y:S02]  /*c080*/  IMAD.X R9, R10, 0x1, R0.reuse, P2 ;  /* 0x000000010a097824 */ /* 0x100fe400010e0600 */
[----:B------:R-:W-:-:S03]  /*c090*/  IMAD.X R7, R11, 0x1, R0, P0 ;  /* 0x000000010b077824 */ /* 0x000fc600000e0600 */
[----:B------:R1:W5:Y:S04]  /*c0a0*/  @!P1 LD.E.128 R64, [R8.64] ;  /* 0x0000001608409980 */ /* 0x000368000c101d00 */
[----:B------:R1:W5:Y:S02]  /*c0b0*/  @!P1 LD.E.128 R60, [R6.64] ;  /* 0x00000016063c9980 */ /* 0x000364000c101d00 */
.L_x_672:
[----:B-12---:R-:W-:Y:S05]  /*c0c0*/  BSYNC B0 ;  /* 0x0000000000007941 */ /* 0x006fea0003800000 */
.L_x_671:
[----:B------:R-:W-:Y:S01]  /*c0d0*/  UIADD3 UR4, -UR14, UR17, URZ ;  /* 0x000000110e047290 */ /* 0x000fe2000fffe13f */
[----:B-----5:R-:W-:Y:S01]  /*c0e0*/  IMAD.MOV.U32 R0, RZ, RZ, R66 ;  /* 0x000000ffff007224 */ /* 0x020fe200078e0042 */
[----:B------:R-:W-:-:S04]  /*c0f0*/  DEPBAR.LE SB0, 0x1 ;  /* 0x000080400000791a */ /* 0x000fc80000000000 */
[----:B------:R-:W-:Y:S01]  /*c100*/  UISETP.LT.AND UP0, UPT, UR4, 0x80, UPT ;  /* 0x000000800400788c */ /* 0x000fe2000bf01270 */
[----:B------:R-:W-:Y:S01]  /*c110*/  PRMT R81, R81, 0x5410, R0 ;  /* 0x0000541051517816 */ /* 0x000fe20000000000 */
[----:B------:R-:W-:Y:S01]  /*c120*/  IMAD.MOV.U32 R6, RZ, RZ, R67 ;  /* 0x000000ffff067224 */ /* 0x000fe200078e0043 */
[----:B------:R-:W-:Y:S01]  /*c130*/  BSSY B0, `(.L_x_673) ;  /* 0x0000071000007945 */ /* 0x000fe20003800000 */
[----:B------:R-:W-:Y:S01]  /*c140*/  USEL UR4, UR4, 0x80, UP0 ;  /* 0x0000008004047887 */ /* 0x000fe20008000000 */
[----:B------:R-:W-:Y:S02]  /*c150*/  IMAD.MOV.U32 R5, RZ, RZ, R64 ;  /* 0x000000ffff057224 */ /* 0x000fe400078e0040 */
[----:B------:R-:W-:Y:S01]  /*c160*/  IMAD.MOV.U32 R0, RZ, RZ, R65 ;  /* 0x000000ffff007224 */ /* 0x000fe200078e0041 */
[----:B------:R-:W-:Y:S01]  /*c170*/  PRMT R79, R79, 0x5410, R6 ;  /* 0x000054104f4f7816 */ /* 0x000fe20000000006 */
[----:B------:R-:W-:Y:S01]  /*c180*/  IMAD.MOV.U32 R7, RZ, RZ, R62 ;  /* 0x000000ffff077224 */ /* 0x000fe200078e003e */
[----:B------:R-:W-:Y:S01]  /*c190*/  BAR.SYNC.DEFER_BLOCKING 0x0 ;  /* 0x0000000000007b1d */ /* 0x000fe20000010000 */
[----:B------:R-:W-:Y:S01]  /*c1a0*/  ISETP.GE.OR P0, PT, R68, UR4, P1 ;  /* 0x0000000444007c0c */ /* 0x000fe20008f06670 */
        /* <DEDUP_REMOVED lines=10> */
[----:B------:R-:W-:Y:S01]  /*c250*/  MOV R0, c[0x0][0x27c] ;  /* 0x00009f0000007a02 */ /* 0x000fe20000000f00 */
[----:B------:R-:W1:Y:S01]  /*c260*/  LDS.128 R8, [R45+0x100] ;  /* 0x000100002d087984 */ /* 0x000e620000000c00 */
[----:B------:R-:W-:Y:S02]  /*c270*/  SHF.R.U32.HI R7, RZ, 0x10, R17 ;  /* 0x00000010ff077819 */ /* 0x000fe40000011611 */
[----:B------:R-:W-:Y:S02]  /*c280*/  LEA.HI R0, R0, R50, RZ, 0x1d ;  /* 0x0000003200007211 */ /* 0x000fe400078fe8ff */
[----:B------:R-:W-:-:S02]  /*c290*/  SHF.R.U64 R49, R20, 0x10, R21 ;  /* 0x0000001014317819 */ /* 0x000fc40000001215 */
[----:B------:R-:W-:Y:S02]  /*c2a0*/  SHF.R.S32.HI R6, RZ, 0x1f, R0 ;  /* 0x0000001fff067819 */ /* 0x000fe40000011400 */
[----:B------:R-:W-:Y:S01]  /*c2b0*/  SHF.L.U32 R5, R0, 0x3, RZ ;  /* 0x0000000300057819 */ /* 0x000fe200000006ff */
[----:B------:R-:W-:Y:S01]  /*c2c0*/  HADD2.F32 R49, -RZ, R49.H0_H0 ;  /* 0x20000031ff317230 */ /* 0x000fe20000004100 */
[----:B------:R-:W-:Y:S02]  /*c2d0*/  LEA.HI R0, R6, R0, RZ, 0x3 ;  /* 0x0000000006007211 */ /* 0x000fe400078f18ff */
[----:B------:R-:W-:Y:S02]  /*c2e0*/  LOP3.LUT R5, R24, 0x38, R5, 0xf8, !PT ;  /* 0x0000003818057812 */ /* 0x000fe400078ef805 */
[----:B------:R-:W-:Y:S02]  /*c2f0*/  SHF.L.U32 R0, R0, 0xa, RZ ;  /* 0x0000000a00007819 */ /* 0x000fe400000006ff */
[----:B------:R-:W-:-:S02]  /*c300*/  LOP3.LUT R5, R5, R27, RZ, 0x3c, !PT ;  /* 0x0000001b05057212 */ /* 0x000fc400078e3cff */
[----:B------:R-:W-:Y:S02]  /*c310*/  LOP3.LUT R0, R0, 0x7fffe000, RZ, 0xc0, !PT ;  /* 0x7fffe00000007812 */ /* 0x000fe400078ec0ff */
[----:B------:R-:W-:Y:S02]  /*c320*/  SHF.R.U64 R48, R22, 0x10, R23 ;  /* 0x0000001016307819 */ /* 0x000fe40000001217 */
[----:B------:R-:W-:Y:S02]  /*c330*/  IADD3 R0, R5, R0, R25 ;  /* 0x0000000005007210 */ /* 0x000fe40007ffe019 */
[----:B------:R-:W-:Y:S01]  /*c340*/  SHF.R.U32.HI R25, RZ, 0x10, R21 ;  /* 0x00000010ff197819 */ /* 0x000fe20000011615 */
        /* <DEDUP_REMOVED lines=79> */
.L_x_674:
[----:B------:R-:W-:Y:S05]  /*c840*/  BSYNC B0 ;  /* 0x0000000000007941 */ /* 0x000fea0003800000 */
.L_x_673:
[----:B------:R-:W-:Y:S01]  /*c850*/  IADD3 R0, R68, 0x20, RZ ;  /* 0x0000002044007810 */ /* 0x000fe20007ffe0ff */
[----:B------:R-:W-:Y:S03]  /*c860*/  BSSY B0, `(.L_x_675) ;  /* 0x000006c000007945 */ /* 0x000fe60003800000 */
[----:B------:R-:W-:-:S13]  /*c870*/  ISETP.GE.OR P0, PT, R0, UR4, P1 ;  /* 0x0000000400007c0c */ /* 0x000fda0008f06670 */
        /* <DEDUP_REMOVED lines=32> */
[----:B------:R-:W-:Y:S01]  /*ca80*/  SHF.R.U32.HI R18, RZ, 0x10, R39 ;  /* 0x00000010ff127819 */ /* 0x000fe20000011627 */
[----:B------:R-:W-:Y:S01]  /*ca90*/  HADD2.F32 R0, -RZ, R71.H0_H0 ;  /* 0x20000047ff007230 */ /* 0x000fe20000004100 */
        /* <DEDUP_REMOVED lines=22> */
[----:B------:R-:W-:Y:S01]  /*cc00*/  HADD2.F32 R11, -RZ, R12.H0_H0 ;  /* 0x2000000cff0b7230 */ /* 0x000fe20000004100 */
[C---:B------:R-:W-:Y:S01]  /*cc10*/  FMUL.FTZ R27, R6.reuse, R0 ;  /* 0x00000000061b7220 */ /* 0x040fe20000410000 */
[--C-:B------:R-:W-:Y:S01]  /*cc20*/  HADD2.F32 R0, -RZ, R72.reuse.H0_H0 ;  /* 0x20000048ff007230 */ /* 0x100fe20000004100 */
[----:B------:R-:W-:Y:S01]  /*cc30*/  FFMA.FTZ R35, R7, R42, R8 ;  /* 0x0000002a07237223 */ /* 0x000fe20000010008 */
[----:B------:R-:W-:Y:S01]  /*cc40*/  HADD2.F32 R8, -RZ, R72.H1_H1 ;  /* 0x30000048ff087230 */ /* 0x000fe20000004100 */
[----:B------:R-:W-:Y:S01]  /*cc50*/  FFMA.FTZ R32, R6, R9, R5 ;  /* 0x0000000906207223 */ /* 0x000fe20000010005 */
[--C-:B------:R-:W-:Y:S01]  /*cc60*/  HADD2.F32 R23, -RZ, R10.reuse.H0_H0 ;  /* 0x2000000aff177230 */ /* 0x100fe20000004100 */
[----:B------:R-:W-:Y:S01]  /*cc70*/  FMUL.FTZ R7, R24, R0 ;  /* 0x0000000018077220 */ /* 0x000fe20000410000 */
[----:B------:R-:W-:Y:S01]  /*cc80*/  HADD2.F32 R25, -RZ, R10.H1_H1 ;  /* 0x3000000aff197230 */ /* 0x000fe20000004100 */
[-C--:B------:R-:W-:Y:S01]  /*cc90*/  FMUL.FTZ R6, R21, R17.reuse ;  /* 0x0000001115067220 */ /* 0x080fe20000410000 */
[----:B------:R-:W-:Y:S01]  /*cca0*/  HADD2.F32 R10, -RZ, R15.H1_H1 ;  /* 0x3000000fff0a7230 */ /* 0x000fe20000004100 */
[C---:B------:R-:W-:Y:S01]  /*ccb0*/  FFMA.FTZ R28, R11.reuse, R8, R7 ;  /* 0x000000080b1c7223 */ /* 0x040fe20000010007 */
[----:B------:R-:W-:Y:S01]  /*ccc0*/  HADD2.F32 R15, -RZ, R12.H1_H1 ;  /* 0x3000000cff0f7230 */ /* 0x000fe20000004100 */
[----:B------:R-:W-:Y:S01]  /*ccd0*/  FMUL.FTZ R16, R11, R0 ;  /* 0x000000000b107220 */ /* 0x000fe20000410000 */
[--C-:B------:R-:W-:Y:S01]  /*cce0*/  HADD2.F32 R5, -RZ, R73.reuse.H0_H0 ;  /* 0x20000049ff057230 */ /* 0x100fe20000004100 */
[C---:B------:R-:W-:Y:S01]  /*ccf0*/  FMUL.FTZ R17, R10.reuse, R17 ;  /* 0x000000110a117220 */ /* 0x040fe20000410000 */
[----:B------:R-:W-:Y:S01]  /*cd00*/  HADD2.F32 R12, -RZ, R14.H0_H0 ;  /* 0x2000000eff0c7230 */ /* 0x000fe20000004100 */
[----:B------:R-:W-:Y:S01]  /*cd10*/  FFMA.FTZ R29, R10, R39, R6 ;  /* 0x000000270a1d7223 */ /* 0x000fe20000010006 */
[----:B------:R-:W-:Y:S01]  /*cd20*/  HADD2.F32 R7, -RZ, R36.H0_H0 ;  /* 0x20000024ff077230 */ /* 0x000fe20000004100 */
[-C--:B------:R-:W-:Y:S01]  /*cd30*/  FMUL.FTZ R6, R23, R5.reuse ;  /* 0x0000000517067220 */ /* 0x080fe20000410000 */
[----:B------:R-:W-:Y:S01]  /*cd40*/  HADD2.F32 R0, -RZ, R73.H1_H1 ;  /* 0x30000049ff007230 */ /* 0x000fe20000004100 */
[----:B------:R-:W-:Y:S01]  /*cd50*/  FMUL.FTZ R11, R12, R5 ;  /* 0x000000050c0b7220 */ /* 0x000fe20000410000 */
[----:B------:R-:W-:Y:S01]  /*cd60*/  HADD2.F32 R10, -RZ, R30.H0_H0 ;  /* 0x2000001eff0a7230 */ /* 0x000fe20000004100 */
[----:B------:R-:W-:Y:S01]  /*cd70*/  FMUL.FTZ R5, R26, R7 ;  /* 0x000000071a057220 */ /* 0x000fe20000410000 */
[----:B------:R-:W-:Y:S01]  /*cd80*/  HADD2.F32 R36, -RZ, R41.H0_H0 ;  /* 0x20000029ff247230 */ /* 0x000fe20000004100 */
[----:B------:R-:W-:Y:S01]  /*cd90*/  FFMA.FTZ R30, R12, R0, R6 ;  /* 0x000000000c1e7223 */ /* 0x000fe20000010006 */
[----:B------:R-:W-:Y:S01]  /*cda0*/  HADD2.F32 R14, -RZ, R14.H1_H1 ;  /* 0x3000000eff0e7230 */ /* 0x000fe20000004100 */
[----:B------:R-:W-:-:S02]  /*cdb0*/  FMUL.FTZ R6, R25, R10 ;  /* 0x0000000a19067220 */ /* 0x000fc40000410000 */
[C---:B------:R-:W-:Y:S02]  /*cdc0*/  FMUL.FTZ R7, R15.reuse, R7 ;  /* 0x000000070f077220 */ /* 0x040fe40000410000 */
[----:B------:R-:W-:Y:S02]  /*cdd0*/  FFMA.FTZ R15, R15, R36, R5 ;  /* 0x000000240f0f7223 */ /* 0x000fe40000010005 */
[C---:B------:R-:W-:Y:S02]  /*cde0*/  FMUL.FTZ R5, R14.reuse, R10 ;  /* 0x0000000a0e057220 */ /* 0x040fe40000410000 */
[----:B------:R-:W-:Y:S02]  /*cdf0*/  FFMA.FTZ R18, R14, R38, R6 ;  /* 0x000000260e127223 */ /* 0x000fe40000010006 */
[----:B------:R-:W-:Y:S02]  /*ce00*/  FFMA.FTZ R12, R20, R13, -R33 ;  /* 0x0000000d140c7223 */ /* 0x000fe40000010821 */
[----:B------:R-:W-:-:S02]  /*ce10*/  FFMA.FTZ R13, R19, R42, -R31 ;  /* 0x0000002a130d7223 */ /* 0x000fc4000001081f */
        /* <DEDUP_REMOVED lines=16> */
.L_x_676:
[----:B------:R-:W-:Y:S05]  /*cf20*/  BSYNC B0 ;  /* 0x0000000000007941 */ /* 0x000fea0003800000 */
.L_x_675:
        /* <DEDUP_REMOVED lines=109> */
.L_x_678:
[----:B------:R-:W-:Y:S05]  /*d600*/  BSYNC B0 ;  /* 0x0000000000007941 */ /* 0x000fea0003800000 */
.L_x_677:
[----:B------:R-:W-:-:S04]  /*d610*/  IADD3 R0, R68, 0x60, RZ ;  /* 0x0000006044007810 */ /* 0x000fc80007ffe0ff */
        /* <DEDUP_REMOVED lines=53> */
[----:B------:R-:W-:-:S02]  /*d970*/  HADD2.F32 R12, -RZ, R78.H1_H1 ;  /* 0x3000004eff0c7230 */ /* 0x000fc40000004100 */
[----:B------:R-:W-:Y:S02]  /*d980*/  HADD2.F32 R24, -RZ, R11.H0_H0 ;  /* 0x2000000bff187230 */ /* 0x000fe40000004100 */
[----:B------:R-:W-:Y:S01]  /*d990*/  HADD2.F32 R6, -RZ, R15.H0_H0 ;  /* 0x2000000fff067230 */ /* 0x000fe20000004100 */
[----:B------:R-:W-:Y:S01]  /*d9a0*/  FFMA.FTZ R41, R8, R12, R9 ;  /* 0x0000000c08297223 */ /* 0x000fe20000010009 */
[----:B------:R-:W-:Y:S01]  /*d9b0*/  HADD2.F32 R9, -RZ, R79.H1_H1 ;  /* 0x3000004fff097230 */ /* 0x000fe20000004100 */
[----:B------:R-:W-:Y:S01]  /*d9c0*/  FMUL.FTZ R8, R21, R33 ;  /* 0x0000002115087220 */ /* 0x000fe20000410000 */
[----:B------:R-:W-:Y:S01]  /*d9d0*/  HADD2.F32 R23, -RZ, R11.H1_H1 ;  /* 0x3000000bff177230 */ /* 0x000fe20000004100 */
[-C--:B------:R-:W-:Y:S01]  /*d9e0*/  FMUL.FTZ R5, R24, R0.reuse ;  /* 0x0000000018057220 */ /* 0x080fe20000410000 */
[----:B------:R-:W-:Y:S01]  /*d9f0*/  HADD2.F32 R15, -RZ, R15.H1_H1 ;  /* 0x3000000fff0f7230 */ /* 0x000fe20000004100 */
[----:B------:R-:W-:Y:S01]  /*da00*/  FMUL.FTZ R29, R6, R0 ;  /* 0x00000000061d7220 */ /* 0x000fe20000410000 */
[--C-:B------:R-:W-:Y:S01]  /*da10*/  HADD2.F32 R0, -RZ, R80.reuse.H0_H0 ;  /* 0x20000050ff007230 */ /* 0x100fe20000004100 */
        /* <DEDUP_REMOVED lines=38> */
[----:B------:R-:W-:-:S03]  /*dc80*/  FFMA.FTZ R5, R27, R40, -R5 ;  /* 0x000000281b057223 */ /* 0x000fc60000010805 */
[----:B------:R-:W-:Y:S02]  /*dc90*/  F2FP.PACK_AB R12, R7, R12 ;  /* 0x0000000c070c723e */ /* 0x000fe400000000ff */
[----:B------:R-:W-:-:S05]  /*dca0*/  F2FP.PACK_AB R14, R5, R14 ;  /* 0x0000000e050e723e */ /* 0x000fca00000000ff */
[----:B------:R1:W-:Y:S04]  /*dcb0*/  STS.128 [R37+0x100], R12 ;  /* 0x0001000c25007388 */ /* 0x0003e80000000c00 */
[----:B------:R1:W-:Y:S02]  /*dcc0*/  STS.128 [R35+0x100], R8 ;  /* 0x0001000823007388 */ /* 0x0003e40000000c00 */
.L_x_666:
[----:B------:R-:W-:Y:S05]  /*dcd0*/  BSYNC B2 ;  /* 0x0000000000027941 */ /* 0x000fea0003800000 */
.L_x_644:
[----:B------:R-:W-:Y:S01]  /*dce0*/  LEA.HI R171, R183, R174, RZ, 0x5 ;  /* 0x000000aeb7ab7211 */ /* 0x000fe200078f28ff */
[----:B------:R-:W-:Y:S01]  /*dcf0*/  BAR.SYNC.DEFER_BLOCKING 0x0 ;  /* 0x0000000000007b1d */ /* 0x000fe20000010000 */
[----:B------:R-:W-:Y:S01]  /*dd00*/  IMAD R0, R85, c[0x0][0x208], RZ ;  /* 0x0000820055007a24 */ /* 0x000fe200078e02ff */
[----:B------:R-:W-:Y:S01]  /*dd10*/  LOP3.LUT P3, RZ, R50, 0x2, RZ, 0xc0, !PT ;  /* 0x0000000232ff7812 */ /* 0x000fe2000786c0ff */
[C---:B------:R-:W-:Y:S01]  /*dd20*/  IMAD.WIDE.U32 R6, R86.reuse, c[0x0][0x208], RZ ;  /* 0x0000820056067a25 */ /* 0x040fe200078e00ff */
[----:B------:R-:W-:Y:S01]  /*dd30*/  SHF.R.S32.HI R170, RZ, 0x5, R171 ;  /* 0x00000005ffaa7819 */ /* 0x000fe200000114ab */
[----:B------:R-:W-:Y:S01]  /*dd40*/  UISETP.GE.AND UP0, UPT, UR10, 0x2, UPT ;  /* 0x000000020a00788c */ /* 0x000fe2000bf06270 */
[----:B------:R-:W-:Y:S01]  /*dd50*/  SHF.R.S32.HI R168, RZ, 0x1f, R167 ;  /* 0x0000001fffa87819 */ /* 0x000fe200000114a7 */
[----:B------:R-:W-:-:S02]  /*dd60*/  IMAD R0, R86, c[0x0][0x20c], R0 ;  /* 0x0000830056007a24 */ /* 0x000fc400078e0200 */
[----:B------:R-:W-:Y:S02]  /*dd70*/  IMAD R196, R170, 0x400, R3 ;  /* 0x00000400aac47824 */ /* 0x000fe400078e0203 */
[----:B------:R-:W-:Y:S02]  /*dd80*/  IMAD.IADD R7, R7, 0x1, R0 ;  /* 0x0000000107077824 */ /* 0x000fe400078e0200 */
[----:B------:R-:W-:Y:S01]  /*dd90*/  IMAD.SHL.U32 R0, R50, 0x40, RZ ;  /* 0x0000004032007824 */ /* 0x000fe200078e00ff */
[C---:B------:R-:W-:Y:S01]  /*dda0*/  LEA R204, R196.reuse, 0x100, 0x1 ;  /* 0x00000100c4cc7811 */ /* 0x040fe200078e08ff */
[----:B------:R-:W-:Y:S02]  /*ddb0*/  IMAD.SHL.U32 R196, R196, 0x2, RZ ;  /* 0x00000002c4c47824 */ /* 0x000fe400078e00ff */
[----:B-1----:R-:W-:Y:S01]  /*ddc0*/  IMAD.SHL.U32 R8, R68, 0x8, RZ ;  /* 0x0000000844087824 */ /* 0x002fe200078e00ff */
[----:B------:R-:W-:Y:S01]  /*ddd0*/  LOP3.LUT R0, R0, 0x1c0, RZ, 0xc0, !PT ;  /* 0x000001c000007812 */ /* 0x000fe200078ec0ff */
[----:B------:R-:W-:-:S02]  /*dde0*/  IMAD R200, R4, 0x2, R204 ;  /* 0x0000000204c87824 */ /* 0x000fc400078e02cc */
[----:B------:R-:W-:Y:S01]  /*ddf0*/  IMAD R204, R2, 0x2, R204 ;  /* 0x0000000202cc7824 */ /* 0x000fe200078e02cc */
[----:B------:R-:W-:Y:S01]  /*de00*/  LOP3.LUT R8, R0, 0x8, R8, 0xf8, !PT ;  /* 0x0000000800087812 */ /* 0x000fe200078ef808 */
[----:B------:R-:W-:Y:S01]  /*de10*/  IMAD R212, R2, 0x2, R200 ;  /* 0x0000000202d47824 */ /* 0x000fe200078e02c8 */
[----:B------:R-:W-:Y:S01]  /*de20*/  LDSM.16.M88.4 R140, [R196+0x100] ;  /* 0x00010000c48c783b */ /* 0x000fe20000000200 */
[----:B------:R-:W-:Y:S01]  /*de30*/  IMAD R5, R84, c[0x0][0x218], RZ ;  /* 0x0000860054057a24 */ /* 0x000fe200078e02ff */
[----:B------:R-:W-:Y:S01]  /*de40*/  SHF.R.U32.HI R0, RZ, 0x3, R0 ;  /* 0x00000003ff007819 */ /* 0x000fe20000011600 */
[C---:B------:R-:W-:Y:S01]  /*de50*/  IMAD.WIDE.U32 R6, R245.reuse, c[0x0][0x218], R6 ;  /* 0x00008600f5067a25 */ /* 0x040fe200078e0006 */
[----:B------:R-:W-:Y:S02]  /*de60*/  LDSM.16.M88.4 R144, [R200] ;  /* 0x00000000c890783b */ /* 0x000fe40000000200 */
[----:B------:R-:W-:Y:S01]  /*de70*/  LOP3.LUT R0, R8, R0, RZ, 0x3c, !PT ;  /* 0x0000000008007212 */ /* 0x000fe200078e3cff */
[----:B------:R-:W-:Y:S01]  /*de80*/  IMAD R9, R245, c[0x0][0x21c], R5 ;  /* 0x00008700f5097a24 */ /* 0x000fe200078e0205 */
[----:B------:R-:W-:Y:S01]  /*de90*/  LDSM.16.M88.4 R176, [R204] ;  /* 0x00000000ccb0783b */ /* 0x000fe20000000200 */
[----:B------:R-:W-:Y:S01]  /*dea0*/  IADD3 R5, P0, R6, UR28, RZ ;  /* 0x0000001c06057c10 */ /* 0x000fe2000ff1e0ff */
[----:B------:R-:W-:-:S02]  /*deb0*/  IMAD.WIDE R16, R167, 0x2, RZ ;  /* 0x00000002a7107825 */ /* 0x000fc400078e02ff */
[----:B------:R-:W-:Y:S01]  /*dec0*/  LDSM.16.M88.4 R192, [R212] ;  /* 0x00000000d4c0783b */ /* 0x000fe20000000200 */
[----:B------:R-:W-:Y:S01]  /*ded0*/  IADD3.X R6, R7, UR12, R9, P0, !PT ;  /* 0x0000000c07067c10 */ /* 0x000fe200087fe409 */
[----:B------:R-:W-:Y:S01]  /*dee0*/  IMAD R0, R83, 0x200, R0 ;  /* 0x0000020053007824 */ /* 0x000fe200078e0200 */
[----:B------:R-:W-:Y:S01]  /*def0*/  LEA R7, P0, R5, c[0x0][0x1f8], 0x1 ;  /* 0x00007e0005077a11 */ /* 0x000fe200078008ff */
[----:B------:R-:W-:Y:S01]  /*df00*/  LDSM.16.M88.4 R196, [R196+0x4100] ;  /* 0x00410000c4c4783b */ /* 0x000fe20000000200 */
[----:B------:R-:W-:Y:S02]  /*df10*/  IMAD.SHL.U32 R239, R239, 0x2, RZ ;  /* 0x00000002efef7824 */ /* 0x000fe400078e00ff */
[----:B------:R-:W-:Y:S01]  /*df20*/  IMAD.SHL.U32 R216, R0, 0x2, RZ ;  /* 0x0000000200d87824 */ /* 0x000fe200078e00ff */
[----:B------:R-:W-:Y:S01]  /*df30*/  LDSM.16.M88.4 R200, [R200+0x4000] ;  /* 0x00400000c8c8783b */ /* 0x000fe20000000200 */
[----:B------:R-:W-:-:S03]  /*df40*/  LEA.HI.X R6, R5, c[0x0][0x1fc], R6, 0x1, P0 ;  /* 0x00007f0005067a11 */ /* 0x000fc600000f0c06 */
[----:B------:R-:W-:Y:S01]  /*df50*/  LDSM.16.M88.4 R204, [R204+0x4000] ;  /* 0x00400000cccc783b */ /* 0x000fe20000000200 */
[C---:B------:R-:W-:Y:S02]  /*df60*/  IADD3 R11, R216.reuse, 0x8100, RZ ;  /* 0x00008100d80b7810 */ /* 0x040fe40007ffe0ff */
[----:B------:R-:W-:Y:S01]  /*df70*/  IADD3 R223, R216, 0x8120, RZ ;  /* 0x00008120d8df7810 */ /* 0x000fe20007ffe0ff */
[----:B------:R-:W-:Y:S01]  /*df80*/  LDSM.16.M88.4 R212, [R212+0x4000] ;  /* 0x00400000d4d4783b */ /* 0x000fe20000000200 */
[----:B------:R-:W-:-:S03]  /*df90*/  @P3 IADD3 R223, R11, -0x20, RZ ;  /* 0xffffffe00bdf3810 */ /* 0x000fc60007ffe0ff */
[----:B------:R-:W-:Y:S01]  /*dfa0*/  BAR.SYNC.DEFER_BLOCKING 0x0 ;  /* 0x0000000000007b1d */ /* 0x000fe20000010000 */
[C---:B------:R-:W-:Y:S02]  /*dfb0*/  IADD3 R238, R223.reuse, 0x800, RZ ;  /* 0x00000800dfee7810 */ /* 0x040fe40007ffe0ff */
[C---:B------:R-:W-:Y:S02]  /*dfc0*/  IADD3 R237, R223.reuse, 0x1000, RZ ;  /* 0x00001000dfed7810 */ /* 0x040fe40007ffe0ff */
[C---:B------:R-:W-:Y:S01]  /*dfd0*/  IADD3 R236, R223.reuse, 0x1800, RZ ;  /* 0x00001800dfec7810 */ /* 0x040fe20007ffe0ff */
[----:B------:R-:W1:Y:S01]  /*dfe0*/  SHFL.IDX PT, R0, R7, RZ, 0x181f ;  /* 0x00181fff07007589 */ /* 0x000e6200000e0000 */
[C---:B------:R-:W-:Y:S02]  /*dff0*/  IADD3 R235, R223.reuse, 0x2000, RZ ;  /* 0x00002000dfeb7810 */ /* 0x040fe40007ffe0ff */
[C---:B------:R-:W-:Y:S01]  /*e000*/  IADD3 R234, R223.reuse, 0x2800, RZ ;  /* 0x00002800dfea7810 */ /* 0x040fe20007ffe0ff */
[----:B------:R-:W2:Y:S01]  /*e010*/  SHFL.IDX PT, R8, R7, 0x2, 0x181f ;  /* 0x00581f0007087f89 */ /* 0x000ea200000e0000 */
[----:B------:R-:W-:-:S02]  /*e020*/  IADD3 R233, R223, 0x3000, RZ ;  /* 0x00003000dfe97810 */ /* 0x000fc40007ffe0ff */
[C---:B------:R-:W-:Y:S01]  /*e030*/  IADD3 R232, R223.reuse, 0x3800, RZ ;  /* 0x00003800dfe87810 */ /* 0x040fe20007ffe0ff */
[----:B------:R-:W3:Y:S01]  /*e040*/  SHFL.IDX PT, R13, R6, RZ, 0x181f ;  /* 0x00181fff060d7589 */ /* 0x000ee200000e0000 */
[C---:B------:R-:W-:Y:S02]  /*e050*/  IADD3 R231, R223.reuse, 0x4000, RZ ;  /* 0x00004000dfe77810 */ /* 0x040fe40007ffe0ff */
[C---:B------:R-:W-:Y:S01]  /*e060*/  IADD3 R230, R223.reuse, 0x4800, RZ ;  /* 0x00004800dfe67810 */ /* 0x040fe20007ffe0ff */
[----:B------:R-:W5:Y:S01]  /*e070*/  SHFL.IDX PT, R9, R7, 0x3, 0x181f ;  /* 0x00781f0007097f89 */ /* 0x000f6200000e0000 */
[C---:B------:R-:W-:Y:S02]  /*e080*/  IADD3 R229, R223.reuse, 0x5000, RZ ;  /* 0x00005000dfe57810 */ /* 0x040fe40007ffe0ff */
[C---:B------:R-:W-:Y:S01]  /*e090*/  IADD3 R228, R223.reuse, 0x5800, RZ ;  /* 0x00005800dfe47810 */ /* 0x040fe20007ffe0ff */
[----:B------:R4:W4:Y:S01]  /*e0a0*/  SHFL.IDX PT, R5, R7, 0x1, 0x181f ;  /* 0x00381f0007057f89 */ /* 0x00092200000e0000 */
[----:B------:R-:W-:Y:S01]  /*e0b0*/  IADD3 R227, R223, 0x6000, RZ ;  /* 0x00006000dfe37810 */ /* 0x000fe20007ffe0ff */
[----:B------:R-:W-:-:S04]  /*e0c0*/  DEPBAR.LE SB0, 0x0 ;  /* 0x000080000000791a */ /* 0x000fc80000000000 */
[----:B------:R-:W-:Y:S01]  /*e0d0*/  BAR.SYNC.DEFER_BLOCKING 0x0 ;  /* 0x0000000000007b1d */ /* 0x000fe20000010000 */
[C---:B------:R-:W-:Y:S02]  /*e0e0*/  IADD3 R226, R223.reuse, 0x6800, RZ ;  /* 0x00006800dfe27810 */ /* 0x040fe40007ffe0ff */
[----:B-1----:R-:W-:Y:S02]  /*e0f0*/  IADD3 R18, P0, R0, R16, RZ ;  /* 0x0000001000127210 */ /* 0x002fe40007f1e0ff */
[C---:B------:R-:W-:Y:S01]  /*e100*/  IADD3 R225, R223.reuse, 0x7000, RZ ;  /* 0x00007000dfe17810 */ /* 0x040fe20007ffe0ff */
[----:B------:R-:W1:Y:S01]  /*e110*/  SHFL.IDX PT, R21, R6, 0x2, 0x181f ;  /* 0x00581f0006157f89 */ /* 0x000e6200000e0000 */
[----:B--2---:R-:W-:Y:S02]  /*e120*/  IADD3 R10, P1, R16, R8, RZ ;  /* 0x00000008100a7210 */ /* 0x004fe40007f3e0ff */
[----:B------:R-:W-:Y:S01]  /*e130*/  IADD3 R224, R223, 0x7800, RZ ;  /* 0x00007800dfe07810 */ /* 0x000fe20007ffe0ff */
[----:B------:R-:W2:Y:S01]  /*e140*/  SHFL.IDX PT, R20, R6, 0x3, 0x181f ;  /* 0x00781f0006147f89 */ /* 0x000ea200000e0000 */
[----:B---34-:R-:W-:-:S03]  /*e150*/  IMAD.X R19, R13, 0x1, R17, P0 ;  /* 0x000000010d137824 */ /* 0x018fc600000e0611 */
[----:B------:R3:W4:Y:S01]  /*e160*/  SHFL.IDX PT, R22, R6, 0x1, 0x181f ;  /* 0x00381f0006167f89 */ /* 0x00072200000e0000 */
[C---:B-----5:R-:W-:Y:S02]  /*e170*/  IADD3 R36, P0, R16.reuse, R9, RZ ;  /* 0x0000000910247210 */ /* 0x060fe40007f1e0ff */
[----:B------:R-:W-:Y:S02]  /*e180*/  SHF.R.S32.HI R7, RZ, 0x1f, R82 ;  /* 0x0000001fff077819 */ /* 0x000fe40000011452 */
[----:B------:R-:W-:Y:S01]  /*e190*/  IADD3 R14, P2, R16, R5, RZ ;  /* 0x00000005100e7210 */ /* 0x000fe20007f5e0ff */
[----:B------:R-:W5:Y:S04]  /*e1a0*/  LDSM.16.M88.4 R28, [R216+0x8100] ;  /* 0x00810000d81c783b */ /* 0x000f680000000200 */
[----:B------:R-:W5:Y:S01]  /*e1b0*/  LDSM.16.M88.4 R56, [R216+0x8900] ;  /* 0x00890000d838783b */ /* 0x000f620000000200 */
[----:B-1----:R-:W-:-:S03]  /*e1c0*/  IMAD.X R11, R17, 0x1, R21, P1 ;  /* 0x00000001110b7824 */ /* 0x002fc600008e0615 */
[----:B------:R-:W1:Y:S01]  /*e1d0*/  LDSM.16.M88.4 R60, [R223] ;  /* 0x00000000df3c783b */ /* 0x000e620000000200 */
[----:B--2---:R-:W-:-:S03]  /*e1e0*/  IMAD.X R37, R17, 0x1, R20, P0 ;  /* 0x0000000111257824 */ /* 0x004fc600000e0614 */
[----:B------:R-:W2:Y:S01]  /*e1f0*/  LDSM.16.M88.4 R44, [R223+0x800] ;  /* 0x00080000df2c783b */ /* 0x000ea20000000200 */
[----:B---3--:R-:W-:Y:S01]  /*e200*/  LEA.HI R6, R7, R82, RZ, 0x3 ;  /* 0x0000005207067211 */ /* 0x008fe200078f18ff */
[----:B----4-:R-:W-:Y:S02]  /*e210*/  IMAD.X R15, R17, 0x1, R22, P2 ;  /* 0x00000001110f7824 */ /* 0x010fe400010e0616 */
[----:B------:R-:W3:Y:S01]  /*e220*/  LDSM.16.M88.4 R52, [R216+0x9900] ;  /* 0x00990000d834783b */ /* 0x000ee20000000200 */
[----:B------:R-:W-:-:S03]  /*e230*/  LOP3.LUT R165, R6, 0xfffffff8, RZ, 0xc0, !PT ;  /* 0xfffffff806a57812 */ /* 0x000fc600078ec0ff */
[----:B------:R-:W-:Y:S01]  /*e240*/  LDSM.16.M88.4 R32, [R216+0x9100] ;  /* 0x00910000d820783b */ /* 0x000fe20000000200 */
[----:B------:R-:W-:Y:S01]  /*e250*/  SHF.R.S32.HI R166, RZ, 0x1f, R165 ;  /* 0x0000001fffa67819 */ /* 0x000fe200000114a5 */
[----:B------:R-:W-:Y:S02]  /*e260*/  IMAD.WIDE R6, R165, 0x2, RZ ;  /* 0x00000002a5067825 */ /* 0x000fe400078e02ff */
[----:B------:R-:W4:Y:S03]  /*e270*/  LDSM.16.M88.4 R64, [R216+0xa100] ;  /* 0x00a10000d840783b */ /* 0x000f260000000200 */
[----:B------:R-:W-:Y:S01]  /*e280*/  IADD3 R16, P1, R0, R6, RZ ;  /* 0x0000000600107210 */ /* 0x000fe20007f3e0ff */
[----:B------:R-:W-:Y:S01]  /*e290*/  LDSM.16.M88.4 R84, [R216+0xb100] ;  /* 0x00b10000d854783b */ /* 0x000fe20000000200 */
[C---:B------:R-:W-:Y:S01]  /*e2a0*/  IADD3 R12, P0, R6.reuse, R5, RZ ;  /* 0x00000005060c7210 */ /* 0x040fe20007f1e0ff */
[----:B------:R-:W-:Y:S01]  /*e2b0*/  IMAD.MOV.U32 R0, RZ, RZ, 0x40 ;  /* 0x00000040ff007424 */ /* 0x000fe200078e00ff */
[C---:B------:R-:W-:Y:S01]  /*e2c0*/  IADD3 R8, P3, R6.reuse, R8, RZ ;  /* 0x0000000806087210 */ /* 0x040fe20007f7e0ff */
[----:B------:R-:W-:Y:S01]  /*e2d0*/  IMAD.X R17, R13, 0x1, R7, P1 ;  /* 0x000000010d117824 */ /* 0x000fe200008e0607 */
[----:B------:R-:W-:Y:S01]  /*e2e0*/  IADD3 R6, P2, R6, R9, RZ ;  /* 0x0000000906067210 */ /* 0x000fe20007f5e0ff */
[----:B------:R-:W-:Y:S01]  /*e2f0*/  IMAD.X R13, R7, 0x1, R22, P0 ;  /* 0x00000001070d7824 */ /* 0x000fe200000e0616 */
[----:B------:R-:W-:Y:S01]  /*e300*/  ISETP.GE.AND P1, PT, R167, c[0x0][0x1d4], PT ;  /* 0x00007500a7007a0c */ /* 0x000fe20003f26270 */
[C---:B------:R-:W-:Y:S01]  /*e310*/  IMAD.X R9, R7.reuse, 0x1, R21, P3 ;  /* 0x0000000107097824 */ /* 0x040fe200018e0615 */
[----:B------:R-:W-:Y:S01]  /*e320*/  ISETP.GE.AND P0, PT, R82, c[0x0][0x1d4], PT ;  /* 0x0000750052007a0c */ /* 0x000fe20003f06270 */
[----:B------:R-:W-:Y:S01]  /*e330*/  IMAD.X R7, R7, 0x1, R20, P2 ;  /* 0x0000000107077824 */ /* 0x000fe200010e0614 */
[C---:B------:R-:W-:Y:S01]  /*e340*/  ISETP.LT.OR P2, PT, R100.reuse, 0x1, P1 ;  /* 0x000000016400780c */ /* 0x040fe20000f41670 */
[----:B------:R-:W-:Y:S01]  /*e350*/  LDSM.16.M88.4 R80, [R216+0xa900] ;  /* 0x00a90000d850783b */ /* 0x000fe20000000200 */
[C---:B-----5:R-:W-:Y:S03]  /*e360*/  HMMA.16816.F32 R40, R140.reuse, R28, RZ ;  /* 0x0000001c8c28723c */ /* 0x060fe600000018ff */
[----:B------:R-:W-:Y:S04]  /*e370*/  LDSM.16.M88.4 R92, [R216+0xb900] ;  /* 0x00b90000d85c783b */ /* 0x000fe80000000200 */
[----:B------:R-:W-:Y:S01]  /*e380*/  LDSM.16.M88.4 R76, [R223+0x1000] ;  /* 0x00100000df4c783b */ /* 0x000fe20000000200 */
[C---:B------:R-:W-:Y:S03]  /*e390*/  HMMA.16816.F32 R28, R140.reuse, R30, RZ ;  /* 0x0000001e8c1c723c */ /* 0x040fe600000018ff */
[----:B------:R-:W5:Y:S04]  /*e3a0*/  LDSM.16.M88.4 R72, [R223+0x1800] ;  /* 0x00180000df48783b */ /* 0x000f680000000200 */
[----:B------:R-:W3:Y:S01]  /*e3b0*/  LDSM.16.M88.4 R68, [R223+0x2000] ;  /* 0x00200000df44783b */ /* 0x000ee20000000200 */
[C---:B------:R-:W-:Y:S03]  /*e3c0*/  HMMA.16816.F32 R24, R140.reuse, R56, RZ ;  /* 0x000000388c18723c */ /* 0x040fe600000018ff */
[----:B------:R-:W4:Y:S04]  /*e3d0*/  LDSM.16.M88.4 R88, [R223+0x2800] ;  /* 0x00280000df58783b */ /* 0x000f280000000200 */
[----:B------:R-:W4:Y:S01]  /*e3e0*/  LDSM.16.M88.4 R124, [R223+0x3000] ;  /* 0x00300000df7c783b */ /* 0x000f220000000200 */
[----:B------:R-:W-:Y:S03]  /*e3f0*/  HMMA.16816.F32 R20, R140, R58, RZ ;  /* 0x0000003a8c14723c */ /* 0x000fe600000018ff */
[----:B------:R-:W4:Y:S04]  /*e400*/  LDSM.16.M88.4 R136, [R223+0x3800] ;  /* 0x00380000df88783b */ /* 0x000f280000000200 */
[----:B------:R-:W-:Y:S01]  /*e410*/  @!PT LDS RZ, [RZ] ;  /* 0x00000000fffff984 */ /* 0x000fe20000000800 */
[----:B------:R-:W-:Y:S01]  /*e420*/  @!PT LDS RZ, [RZ] ;  /* 0x00000000fffff984 */ /* 0x000fe20000000800 */
[----:B------:R-:W-:Y:S01]  /*e430*/  @!PT LDS RZ, [RZ] ;  /* 0x00000000fffff984 */ /* 0x000fe20000000800 */
[----:B------:R4:W-:Y:S01]  /*e440*/  LDGSTS.E.BYPASS.LTC128B.128 [R239+0x100], [R18.64], !P2 ;  /* 0x0010000012ef7fae */ /* 0x0009e2000d101d56 */
[C---:B------:R-:W-:Y:S01]  /*e450*/  ISETP.LT.OR P2, PT, R100.reuse, 0x1, P0 ;  /* 0x000000016400780c */ /* 0x040fe20000741670 */
[C---:B-1----:R-:W-:Y:S02]  /*e460*/  HMMA.16816.F32 R132, R144.reuse, R60, R40 ;  /* 0x0000003c9084723c */ /* 0x042fe40000001828 */
[----:B------:R-:W-:Y:S04]  /*e470*/  STL [R1+0x30], R165 ;  /* 0x000030a501007387 */ /* 0x000fe80000100800 */
[----:B------:R-:W-:Y:S02]  /*e480*/  STL [R1+0x20], R168 ;  /* 0x000020a801007387 */ /* 0x000fe40000100800 */
[C---:B------:R-:W-:Y:S02]  /*e490*/  HMMA.16816.F32 R128, R144.reuse, R62, R28 ;  /* 0x0000003e9080723c */ /* 0x040fe4000000181c */
[----:B------:R-:W-:Y:S04]  /*e4a0*/  STL [R1+0x34], R166 ;  /* 0x000034a601007387 */ /* 0x000fe80000100800 */
[----:B------:R1:W-:Y:S01]  /*e4b0*/  LDGSTS.E.BYPASS.LTC128B.128 [R239+0x4100], [R16.64], !P2 ;  /* 0x0410000010ef7fae */ /* 0x0003e2000d101d56 */
[C---:B------:R-:W-:Y:S01]  /*e4c0*/  ISETP.LT.OR P2, PT, R100.reuse, 0x21, P1 ;  /* 0x000000216400780c */ /* 0x040fe20000f41670 */
[----:B--2---:R-:W-:Y:S08]  /*e4d0*/  HMMA.16816.F32 R60, R144, R44, R24 ;  /* 0x0000002c903c723c */ /* 0x004ff00000001818 */
[----:B---3--:R-:W-:Y:S04]  /*e4e0*/  HMMA.16816.F32 R24, R140, R54, RZ ;  /* 0x000000368c18723c */ /* 0x008fe800000018ff */
[----:B------:R2:W-:Y:S01]  /*e4f0*/  LDGSTS.E.BYPASS.LTC128B.128 [R239+0x1100], [R14.64], !P2 ;  /* 0x011000000eef7fae */ /* 0x0005e2000d101d56 */
[----:B------:R-:W-:-:S03]  /*e500*/  ISETP.LT.OR P2, PT, R100, 0x21, P0 ;  /* 0x000000216400780c */ /* 0x000fc60000741670 */
[----:B------:R-:W-:Y:S08]  /*e510*/  HMMA.16816.F32 R44, R144, R46, R20 ;  /* 0x0000002e902c723c */ /* 0x000ff00000001814 */
[----:B----4-:R-:W-:Y:S02]  /*e520*/  HMMA.16816.F32 R20, R140, R64, RZ ;  /* 0x000000408c14723c */ /* 0x010fe400000018ff */
[----:B------:R2:W-:Y:S01]  /*e530*/  LDGSTS.E.BYPASS.LTC128B.128 [R239+0x5100], [R12.64], !P2 ;  /* 0x051000000cef7fae */ /* 0x0005e2000d101d56 */
[----:B------:R-:W-:-:S02]  /*e540*/  ISETP.LT.OR P2, PT, R100, 0x41, P1 ;  /* 0x000000416400780c */ /* 0x000fc40000f41670 */
[----:B------:R-:W-:-:S03]  /*e550*/  ISETP.LT.OR P1, PT, R100, 0x61, P1 ;  /* 0x000000616400780c */ /* 0x000fc60000f21670 */
[C---:B------:R-:W-:Y:S08]  /*e560*/  HMMA.16816.F32 R40, R140.reuse, R32, RZ ;  /* 0x000000208c28723c */ /* 0x040ff000000018ff */
[----:B------:R3:W-:Y:S01]  /*e570*/  LDGSTS.E.BYPASS.LTC128B.128 [R239+0x2100], [R10.64], !P2 ;  /* 0x021000000aef7fae */ /* 0x0007e2000d101d56 */
[C---:B------:R-:W-:Y:S01]  /*e580*/  ISETP.LT.OR P2, PT, R100.reuse, 0x41, P0 ;  /* 0x000000416400780c */ /* 0x040fe20000741670 */
[----:B-1----:R-:W-:Y:S01]  /*e590*/  HMMA.16816.F32 R16, R140, R66, RZ ;  /* 0x000000428c10723c */ /* 0x002fe200000018ff */
[----:B------:R-:W-:-:S07]  /*e5a0*/  ISETP.LT.OR P0, PT, R100, 0x61, P0 ;  /* 0x000000616400780c */ /* 0x000fce0000701670 */
[----:B------:R-:W-:Y:S04]  /*e5b0*/  HMMA.16816.F32 R32, R140, R34, RZ ;  /* 0x000000228c20723c */ /* 0x000fe800000018ff */
[----:B------:R3:W-:Y:S01]  /*e5c0*/  LDGSTS.E.BYPASS.LTC128B.128 [R239+0x6100], [R8.64], !P2 ;  /* 0x0610000008ef7fae */ /* 0x0007e2000d101d56 */
[----:B------:R-:W-:-:S03]  /*e5d0*/  LOP3.LUT P2, RZ, R50, 0x4, RZ, 0xc0, !PT ;  /* 0x0000000432ff7812 */ /* 0x000fc6000784c0ff */
[----:B-----5:R-:W-:Y:S01]  /*e5e0*/  HMMA.16816.F32 R116, R144, R74, R24 ;  /* 0x0000004a9074723c */ /* 0x020fe20000001818 */
[----:B------:R-:W-:Y:S01]  /*e5f0*/  SEL R0, R0, 0xffffffc0, !P2 ;  /* 0xffffffc000007807 */ /* 0x000fe20005000000 */
[----:B------:R1:W-:Y:S04]  /*e600*/  LDGSTS.E.BYPASS.LTC128B.128 [R239+0x3100], [R36.64], !P1 ;  /* 0x0310000024ef7fae */ /* 0x0003e8000c901d56 */
[----:B------:R-:W-:Y:S01]  /*e610*/  IMAD.IADD R222, R216, 0x1, R0 ;  /* 0x00000001d8de7824 */ /* 0x000fe200078e0200 */
[----:B------:R4:W-:Y:S01]  /*e620*/  LDGSTS.E.BYPASS.LTC128B.128 [R239+0x7100], [R6.64], !P0 ;  /* 0x0710000006ef7fae */ /* 0x0009e2000c101d56 */
[C---:B------:R-:W-:Y:S01]  /*e630*/  HMMA.16816.F32 R28, R140.reuse, R52, RZ ;  /* 0x000000348c1c723c */ /* 0x040fe200000018ff */
[----:B------:R-:W-:Y:S01]  /*e640*/  IMAD.IADD R219, R0, 0x1, R223 ;  /* 0x0000000100db7824 */ /* 0x000fe200078e02df */
[----:B------:R-:W-:Y:S01]  /*e650*/  PLOP3.LUT P0, PT, PT, PT, UP0, 0x80, 0x0 ;  /* 0x000000000000781c */ /* 0x000fe20003f0f008 */
[----:B------:R-:W0:Y:S05]  /*e660*/  LDGDEPBAR ;  /* 0x00000000000079af */ /* 0x000e2a0000000000 */
[C---:B------:R-:W-:Y:S08]  /*e670*/  HMMA.16816.F32 R24, R140.reuse, R82, RZ ;  /* 0x000000528c18723c */ /* 0x040ff000000018ff */
[----:B--2---:R-:W-:Y:S08]  /*e680*/  HMMA.16816.F32 R12, R140, R80, RZ ;  /* 0x000000508c0c723c */ /* 0x004ff000000018ff */
[----:B------:R-:W-:Y:S08]  /*e690*/  HMMA.16816.F32 R104, R144, R68, R20 ;  /* 0x000000449068723c */ /* 0x000ff00000001814 */
[----:B------:R-:W-:Y:S08]  /*e6a0*/  HMMA.16816.F32 R20, R140, R84, RZ ;  /* 0x000000548c14723c */ /* 0x000ff000000018ff */
[C---:B------:R-:W-:Y:S08]  /*e6b0*/  HMMA.16816.F32 R112, R144.reuse, R70, R16 ;  /* 0x000000469070723c */ /* 0x040ff00000001810 */
[----:B------:R-:W-:Y:S01]  /*e6c0*/  HMMA.16816.F32 R120, R144, R78, R32 ;  /* 0x0000004e9078723c */ /* 0x000fe20000001820 */
[----:B------:R-:W2:Y:S07]  /*e6d0*/  LDSM.16.M88.4 R32, [R222+0x8900] ;  /* 0x00890000de20783b */ /* 0x000eae0000000200 */
[----:B------:R-:W-:Y:S08]  /*e6e0*/  HMMA.16816.F32 R16, R140, R86, RZ ;  /* 0x000000568c10723c */ /* 0x000ff000000018ff */
[C---:B------:R-:W-:Y:S01]  /*e6f0*/  HMMA.16816.F32 R108, R144.reuse, R72, R28 ;  /* 0x00000048906c723c */ /* 0x040fe2000000181c */
[----:B------:R-:W5:Y:S07]  /*e700*/  LDSM.16.M88.4 R28, [R222+0x8100] ;  /* 0x00810000de1c783b */ /* 0x000f6e0000000200 */
[C---:B------:R-:W-:Y:S01]  /*e710*/  HMMA.16816.F32 R80, R144.reuse, R90, R24 ;  /* 0x0000005a9050723c */ /* 0x040fe20000001818 */
[----:B------:R-:W1:Y:S07]  /*e720*/  LDSM.16.M88.4 R24, [R222+0x9100] ;  /* 0x00910000de18783b */ /* 0x000e6e0000000200 */
[----:B------:R-:W-:Y:S08]  /*e730*/  HMMA.16816.F32 R96, R144, R88, R12 ;  /* 0x000000589060723c */ /* 0x000ff0000000180c */
[----:B------:R-:W-:Y:S08]  /*e740*/  HMMA.16816.F32 R12, R140, R92, RZ ;  /* 0x0000005c8c0c723c */ /* 0x000ff000000018ff */
[C---:B------:R-:W-:Y:S08]  /*e750*/  HMMA.16816.F32 R40, R144.reuse, R76, R40 ;  /* 0x0000004c9028723c */ /* 0x040ff00000001828 */
[----:B------:R-:W-:Y:S01]  /*e760*/  HMMA.16816.F32 R76, R144, R124, R20 ;  /* 0x0000007c904c723c */ /* 0x000fe20000001814 */
[----:B------:R-:W1:Y:S07]  /*e770*/  LDSM.16.M88.4 R20, [R222+0x9900] ;  /* 0x00990000de14783b */ /* 0x000e6e0000000200 */
[----:B---3--:R-:W-:Y:S08]  /*e780*/  HMMA.16816.F32 R8, R140, R94, RZ ;  /* 0x0000005e8c08723c */ /* 0x008ff000000018ff */
[C---:B------:R-:W-:Y:S01]  /*e790*/  HMMA.16816.F32 R72, R144.reuse, R126, R16 ;  /* 0x0000007e9048723c */ /* 0x040fe20000001810 */
[----:B------:R-:W3:Y:S07]  /*e7a0*/  LDSM.16.M88.4 R16, [R222+0xa100] ;  /* 0x00a10000de10783b */ /* 0x000eee0000000200 */
[C---:B------:R-:W-:Y:S01]  /*e7b0*/  HMMA.16816.F32 R68, R144.reuse, R136, R12 ;  /* 0x000000889044723c */ /* 0x040fe2000000180c */
[----:B------:R-:W3:Y:S07]  /*e7c0*/  LDSM.16.M88.4 R12, [R222+0xa900] ;  /* 0x00a90000de0c783b */ /* 0x000eee0000000200 */
[----:B------:R-:W-:Y:S01]  /*e7d0*/  HMMA.16816.F32 R56, R144, R138, R8 ;  /* 0x0000008a9038723c */ /* 0x000fe20000001808 */
[----:B------:R-:W3:Y:S07]  /*e7e0*/  LDSM.16.M88.4 R8, [R222+0xb100] ;  /* 0x00b10000de08783b */ /* 0x000eee0000000200 */
[C---:B--2---:R-:W-:Y:S08]  /*e7f0*/  HMMA.16816.F32 R48, R176.reuse, R34, R44 ;  /* 0x00000022b030723c */ /* 0x044ff0000000182c */
[C---:B-----5:R-:W-:Y:S08]  /*e800*/  HMMA.16816.F32 R64, R176.reuse, R28, R132 ;  /* 0x0000001cb040723c */ /* 0x060ff00000001884 */
[C---:B------:R-:W-:Y:S01]  /*e810*/  HMMA.16816.F32 R52, R176.reuse, R30, R128 ;  /* 0x0000001eb034723c */ /* 0x040fe20000001880 */
[----:B------:R-:W2:Y:S07]  /*e820*/  LDSM.16.M88.4 R28, [R219] ;  /* 0x00000000db1c783b */ /* 0x000eae0000000200 */
[C---:B-1----:R-:W-:Y:S08]  /*e830*/  HMMA.16816.F32 R44, R176.reuse, R24, R40 ;  /* 0x00000018b02c723c */ /* 0x042ff00000001828 */
[C---:B------:R-:W-:Y:S01]  /*e840*/  HMMA.16816.F32 R40, R176.reuse, R26, R120 ;  /* 0x0000001ab028723c */ /* 0x040fe20000001878 */
[----:B------:R-:W1:Y:S07]  /*e850*/  LDSM.16.M88.4 R24, [R219+0x800] ;  /* 0x00080000db18783b */ /* 0x000e6e0000000200 */
[C---:B------:R-:W-:Y:S01]  /*e860*/  HMMA.16816.F32 R60, R176.reuse, R32, R60 ;  /* 0x00000020b03c723c */ /* 0x040fe2000000183c */
[----:B------:R-:W5:Y:S07]  /*e870*/  LDSM.16.M88.4 R32, [R222+0xb900] ;  /* 0x00b90000de20783b */ /* 0x000f6e0000000200 */
[C---:B------:R-:W-:Y:S08]  /*e880*/  HMMA.16816.F32 R36, R176.reuse, R20, R108 ;  /* 0x00000014b024723c */ /* 0x040ff0000000186c */
[C---:B------:R-:W-:Y:S01]  /*e890*/  HMMA.16816.F32 R88, R176.reuse, R22, R116 ;  /* 0x00000016b058723c */ /* 0x040fe20000001874 */
[----:B------:R-:W1:Y:S07]  /*e8a0*/  LDSM.16.M88.4 R20, [R219+0x1000] ;  /* 0x00100000db14783b */ /* 0x000e6e0000000200 */
[C---:B---3--:R-:W-:Y:S08]  /*e8b0*/  HMMA.16816.F32 R92, R176.reuse, R16, R104 ;  /* 0x00000010b05c723c */ /* 0x048ff00000001868 */
[C---:B------:R-:W-:Y:S01]  /*e8c0*/  HMMA.16816.F32 R104, R176.reuse, R18, R112 ;  /* 0x00000012b068723c */ /* 0x040fe20000001870 */
[----:B------:R-:W3:Y:S07]  /*e8d0*/  LDSM.16.M88.4 R16, [R219+0x1800] ;  /* 0x00180000db10783b */ /* 0x000eee0000000200 */
[C---:B------:R-:W-:Y:S08]  /*e8e0*/  HMMA.16816.F32 R100, R176.reuse, R12, R96 ;  /* 0x0000000cb064723c */ /* 0x040ff00000001860 */
[C---:B------:R-:W-:Y:S01]  /*e8f0*/  HMMA.16816.F32 R80, R176.reuse, R14, R80 ;  /* 0x0000000eb050723c */ /* 0x040fe20000001850 */
[----:B------:R-:W3:Y:S07]  /*e900*/  LDSM.16.M88.4 R12, [R219+0x2000] ;  /* 0x00200000db0c783b */ /* 0x000eee0000000200 */
[C---:B------:R-:W-:Y:S08]  /*e910*/  HMMA.16816.F32 R120, R176.reuse, R8, R76 ;  /* 0x00000008b078723c */ /* 0x040ff0000000184c */
[----:B------:R-:W-:Y:S01]  /*e920*/  HMMA.16816.F32 R72, R176, R10, R72 ;  /* 0x0000000ab048723c */ /* 0x000fe20000001848 */
[----:B------:R-:W3:Y:S07]  /*e930*/  LDSM.16.M88.4 R8, [R219+0x2800] ;  /* 0x00280000db08783b */ /* 0x000eee0000000200 */
[C---:B--2---:R-:W-:Y:S01]  /*e940*/  HMMA.16816.F32 R112, R192.reuse, R28, R64 ;  /* 0x0000001cc070723c */ /* 0x044fe20000001840 */
[----:B------:R-:W2:Y:S07]  /*e950*/  LDSM.16.M88.4 R64, [R219+0x3000] ;  /* 0x00300000db40783b */ /* 0x000eae0000000200 */
[C---:B-1----:R-:W-:Y:S01]  /*e960*/  HMMA.16816.F32 R96, R192.reuse, R24, R60 ;  /* 0x00000018c060723c */ /* 0x042fe2000000183c */
[----:B------:R-:W1:Y:S07]  /*e970*/  LDSM.16.M88.4 R60, [R219+0x3800] ;  /* 0x00380000db3c783b */ /* 0x000e6e0000000200 */
[----:B------:R-:W-:Y:S01]  /*e980*/  HMMA.16816.F32 R84, R192, R26, R48 ;  /* 0x0000001ac054723c */ /* 0x000fe20000001830 */
[----:B------:R-:W1:Y:S04]  /*e990*/  LDSM.16.M88.4 R24, [R216+0xd900] ;  /* 0x00d90000d818783b */ /* 0x000e680000000200 */
[----:B------:R-:W-:Y:S03]  /*e9a0*/  LDSM.16.M88.4 R48, [R216+0xc100] ;  /* 0x00c10000d830783b */ /* 0x000fe60000000200 */
[----:B-----5:R-:W-:Y:S08]  /*e9b0*/  HMMA.16816.F32 R116, R176, R32, R68 ;  /* 0x00000020b074723c */ /* 0x020ff00000001844 */
[C---:B------:R-:W-:Y:S08]  /*e9c0*/  HMMA.16816.F32 R76, R192.reuse, R20, R44 ;  /* 0x00000014c04c723c */ /* 0x040ff0000000182c */
[----:B------:R-:W-:Y:S01]  /*e9d0*/  HMMA.16816.F32 R68, R192, R22, R40 ;  /* 0x00000016c044723c */ /* 0x000fe20000001828 */
[----:B------:R-:W5:Y:S07]  /*e9e0*/  LDSM.16.M88.4 R20, [R216+0xe100] ;  /* 0x00e10000d814783b */ /* 0x000f6e0000000200 */
[----:B------:R-:W-:Y:S08]  /*e9f0*/  HMMA.16816.F32 R124, R176, R34, R56 ;  /* 0x00000022b07c723c */ /* 0x000ff00000001838 */
[C---:B------:R-:W-:Y:S01]  /*ea00*/  HMMA.16816.F32 R108, R192.reuse, R30, R52 ;  /* 0x0000001ec06c723c */ /* 0x040fe20000001834 */
[----:B------:R-:W1:Y:S07]  /*ea10*/  LDSM.16.M88.4 R28, [R216+0xd100] ;  /* 0x00d10000d81c783b */ /* 0x000e6e0000000200 */
[C---:B---3--:R-:W-:Y:S01]  /*ea20*/  HMMA.16816.F32 R56, R192.reuse, R16, R36 ;  /* 0x00000010c038723c */ /* 0x048fe20000001824 */
[----:B------:R-:W3:Y:S07]  /*ea30*/  LDSM.16.M88.4 R36, [R216+0xc900] ;  /* 0x00c90000d824783b */ /* 0x000eee0000000200 */
[C---:B------:R-:W-:Y:S01]  /*ea40*/  HMMA.16816.F32 R52, R192.reuse, R18, R88 ;  /* 0x00000012c034723c */ /* 0x040fe20000001858 */
[----:B------:R-:W1:Y:S04]  /*ea50*/  LDSM.16.M88.4 R16, [R216+0xe900] ;  /* 0x00e90000d810783b */ /* 0x000e680000000200 */
[----:B------:R-:W-:Y:S03]  /*ea60*/  LDSM.16.M88.4 R88, [R216+0xf900] ;  /* 0x00f90000d858783b */ /* 0x000fe60000000200 */
[C---:B------:R-:W-:Y:S08]  /*ea70*/  HMMA.16816.F32 R44, R192.reuse, R12, R92 ;  /* 0x0000000cc02c723c */ /* 0x040ff0000000185c */
[C---:B------:R-:W-:Y:S08]  /*ea80*/  HMMA.16816.F32 R40, R192.reuse, R14, R104 ;  /* 0x0000000ec028723c */ /* 0x040ff00000001868 */
[C---:B------:R-:W-:Y:S08]  /*ea90*/  HMMA.16816.F32 R32, R192.reuse, R8, R100 ;  /* 0x00000008c020723c */ /* 0x040ff00000001864 */
[C---:B------:R-:W-:Y:S08]  /*eaa0*/  HMMA.16816.F32 R12, R192.reuse, R10, R80 ;  /* 0x0000000ac00c723c */ /* 0x040ff00000001850 */
[C---:B--2---:R-:W-:Y:S08]  /*eab0*/  HMMA.16816.F32 R8, R192.reuse, R64, R120 ;  /* 0x00000040c008723c */ /* 0x044ff00000001878 */
[C---:B------:R-:W-:Y:S01]  /*eac0*/  HMMA.16816.F32 R72, R192.reuse, R66, R72 ;  /* 0x00000042c048723c */ /* 0x040fe20000001848 */
[----:B------:R-:W2:Y:S07]  /*ead0*/  LDSM.16.M88.4 R64, [R216+0xf100] ;  /* 0x00f10000d840783b */ /* 0x000eae0000000200 */
[C---:B-1----:R-:W-:Y:S08]  /*eae0*/  HMMA.16816.F32 R80, R192.reuse, R60, R116 ;  /* 0x0000003cc050723c */ /* 0x042ff00000001874 */
[----:B------:R-:W-:Y:S01]  /*eaf0*/  HMMA.16816.F32 R124, R192, R62, R124 ;  /* 0x0000003ec07c723c */ /* 0x000fe2000000187c */
[----:B------:R-:W1:Y:S07]  /*eb00*/  LDSM.16.M88.4 R60, [R223+0x4000] ;  /* 0x00400000df3c783b */ /* 0x000e6e0000000200 */
[C---:B------:R-:W-:Y:S01]  /*eb10*/  HMMA.16816.F32 R100, R196.reuse, R24, R56 ;  /* 0x00000018c464723c */ /* 0x040fe20000001838 */
[----:B------:R-:W1:Y:S07]  /*eb20*/  LDSM.16.M88.4 R56, [R223+0x5000] ;  /* 0x00500000df38783b */ /* 0x000e6e0000000200 */
[C---:B-----5:R-:W-:Y:S01]  /*eb30*/  HMMA.16816.F32 R92, R196.reuse, R20, R44 ;  /* 0x00000014c45c723c */ /* 0x060fe2000000182c */
[----:B------:R-:W5:Y:S07]  /*eb40*/  LDSM.16.M88.4 R44, [R223+0x5800] ;  /* 0x00580000df2c783b */ /* 0x000f6e0000000200 */
[C---:B------:R-:W-:Y:S08]  /*eb50*/  HMMA.16816.F32 R128, R196.reuse, R48, R112 ;  /* 0x00000030c480723c */ /* 0x040ff00000001870 */
[C---:B------:R-:W-:Y:S08]  /*eb60*/  HMMA.16816.F32 R120, R196.reuse, R50, R108 ;  /* 0x00000032c478723c */ /* 0x040ff0000000186c */
[C---:B------:R-:W-:Y:S01]  /*eb70*/  HMMA.16816.F32 R104, R196.reuse, R30, R68 ;  /* 0x0000001ec468723c */ /* 0x040fe20000001844 */
[----:B------:R-:W1:Y:S07]  /*eb80*/  LDSM.16.M88.4 R68, [R223+0x4800] ;  /* 0x00480000df44783b */ /* 0x000e6e0000000200 */
[C---:B---3--:R-:W-:Y:S08]  /*eb90*/  HMMA.16816.F32 R116, R196.reuse, R36, R96 ;  /* 0x00000024c474723c */ /* 0x048ff00000001860 */
[C---:B------:R-:W-:Y:S01]  /*eba0*/  HMMA.16816.F32 R108, R196.reuse, R28, R76 ;  /* 0x0000001cc46c723c */ /* 0x040fe2000000184c */
[----:B------:R-:W3:Y:S07]  /*ebb0*/  LDSM.16.M88.4 R28, [R223+0x7800] ;  /* 0x00780000df1c783b */ /* 0x000eee0000000200 */
[C---:B------:R-:W-:Y:S01]  /*ebc0*/  HMMA.16816.F32 R96, R196.reuse, R26, R52 ;  /* 0x0000001ac460723c */ /* 0x040fe20000001834 */
[----:B------:R-:W1:Y:S07]  /*ebd0*/  LDSM.16.M88.4 R52, [R222+0xc100] ;  /* 0x00c10000de34783b */ /* 0x000e6e0000000200 */
[C---:B------:R-:W-:Y:S01]  /*ebe0*/  HMMA.16816.F32 R112, R196.reuse, R38, R84 ;  /* 0x00000026c470723c */ /* 0x040fe20000001854 */
[----:B------:R-:W-:Y:S07]  /*ebf0*/  LDSM.16.M88.4 R36, [R223+0x6800] ;  /* 0x00680000df24783b */ /* 0x000fee0000000200 */
[C---:B------:R-:W-:Y:S01]  /*ec00*/  HMMA.16816.F32 R84, R196.reuse, R22, R40 ;  /* 0x00000016c454723c */ /* 0x040fe20000001828 */
[----:B------:R-:W3:Y:S07]  /*ec10*/  LDSM.16.M88.4 R40, [R223+0x6000] ;  /* 0x00600000df28783b */ /* 0x000eee0000000200 */
[C---:B------:R-:W-:Y:S01]  /*ec20*/  HMMA.16816.F32 R76, R196.reuse, R16, R32 ;  /* 0x00000010c44c723c */ /* 0x040fe20000001820 */
[----:B------:R-:W3:Y:S07]  /*ec30*/  LDSM.16.M88.4 R32, [R223+0x7000] ;  /* 0x00700000df20783b */ /* 0x000eee0000000200 */
[C---:B------:R-:W-:Y:S08]  /*ec40*/  HMMA.16816.F32 R48, R196.reuse, R18, R12 ;  /* 0x00000012c430723c */ /* 0x040ff0000000180c */
[C---:B--2---:R-:W-:Y:S08]  /*ec50*/  HMMA.16816.F32 R24, R196.reuse, R64, R8 ;  /* 0x00000040c418723c */ /* 0x044ff00000001808 */
[----:B------:R-:W-:Y:S08]  /*ec60*/  HMMA.16816.F32 R16, R196, R88, R80 ;  /* 0x00000058c410723c */ /* 0x000ff00000001850 */
[----:B-1----:R-:W-:Y:S08]  /*ec70*/  HMMA.16816.F32 R8, R200, R60, R128 ;  /* 0x0000003cc808723c */ /* 0x002ff00000001880 */
[C---:B------:R-:W-:Y:S01]  /*ec80*/  HMMA.16816.F32 R12, R196.reuse, R90, R124 ;  /* 0x0000005ac40c723c */ /* 0x040fe2000000187c */
[----:B------:R-:W-:Y:S07]  /*ec90*/  LDSM.16.M88.4 R88, [R219+0x5000] ;  /* 0x00500000db58783b */ /* 0x000fee0000000200 */
[----:B------:R-:W-:Y:S08]  /*eca0*/  HMMA.16816.F32 R20, R196, R66, R72 ;  /* 0x00000042c414723c */ /* 0x000ff00000001848 */
[C---:B------:R-:W-:Y:S08]  /*ecb0*/  HMMA.16816.F32 R64, R200.reuse, R56, R108 ;  /* 0x00000038c840723c */ /* 0x040ff0000000186c */
[C---:B------:R-:W-:Y:S01]  /*ecc0*/  HMMA.16816.F32 R156, R200.reuse, R58, R104 ;  /* 0x0000003ac89c723c */ /* 0x040fe20000001868 */
[----:B------:R-:W1:Y:S04]  /*ecd0*/  LDSM.16.M88.4 R56, [R222+0xc900] ;  /* 0x00c90000de38783b */ /* 0x000e680000000200 */
[----:B------:R-:W-:Y:S03]  /*ece0*/  LDSM.16.M88.4 R104, [R219+0x4000] ;  /* 0x00400000db68783b */ /* 0x000fe60000000200 */
[C---:B-----5:R-:W-:Y:S01]  /*ecf0*/  HMMA.16816.F32 R160, R200.reuse, R44, R100 ;  /* 0x0000002cc8a0723c */ /* 0x060fe20000001864 */
[----:B------:R-:W-:Y:S07]  /*ed00*/  LDSM.16.M88.4 R100, [R219+0x4800] ;  /* 0x00480000db64783b */ /* 0x000fee0000000200 */
[C---:B------:R-:W-:Y:S01]  /*ed10*/  HMMA.16816.F32 R152, R200.reuse, R46, R96 ;  /* 0x0000002ec898723c */ /* 0x040fe20000001860 */
[----:B------:R-:W2:Y:S07]  /*ed20*/  LDSM.16.M88.4 R44, [R222+0xd100] ;  /* 0x00d10000de2c783b */ /* 0x000eae0000000200 */
[C---:B------:R-:W-:Y:S08]  /*ed30*/  HMMA.16816.F32 R72, R200.reuse, R68, R116 ;  /* 0x00000044c848723c */ /* 0x040ff00000001874 */
[C---:B---3--:R-:W-:Y:S01]  /*ed40*/  HMMA.16816.F32 R116, R200.reuse, R28, R16 ;  /* 0x0000001cc874723c */ /* 0x048fe20000001810 */
[----:B------:R-:W3:Y:S07]  /*ed50*/  LDSM.16.M88.4 R16, [R222+0xd900] ;  /* 0x00d90000de10783b */ /* 0x000eee0000000200 */
[----:B------:R-:W-:Y:S08]  /*ed60*/  HMMA.16816.F32 R68, R200, R70, R112 ;  /* 0x00000046c844723c */ /* 0x000ff00000001870 */
[----:B------:R-:W-:Y:S01]  /*ed70*/  HMMA.16816.F32 R108, R204, R52, R8 ;  /* 0x00000034cc6c723c */ /* 0x000fe20000001808 */
[----:B------:R-:W5:Y:S07]  /*ed80*/  LDSM.16.M88.4 R8, [R222+0xe900] ;  /* 0x00e90000de08783b */ /* 0x000f6e0000000200 */
[C---:B------:R-:W-:Y:S01]  /*ed90*/  HMMA.16816.F32 R112, R200.reuse, R30, R12 ;  /* 0x0000001ec870723c */ /* 0x040fe2000000180c */
[----:B------:R-:W1:Y:S07]  /*eda0*/  LDSM.16.M88.4 R12, [R222+0xe100] ;  /* 0x00e10000de0c783b */ /* 0x000e6e0000000200 */
[C---:B------:R-:W-:Y:S08]  /*edb0*/  HMMA.16816.F32 R60, R200.reuse, R62, R120 ;  /* 0x0000003ec83c723c */ /* 0x040ff00000001878 */
[C---:B------:R-:W-:Y:S01]  /*edc0*/  HMMA.16816.F32 R148, R200.reuse, R40, R92 ;  /* 0x00000028c894723c */ /* 0x040fe2000000185c */
[----:B------:R-:W-:Y:S07]  /*edd0*/  LDSM.16.M88.4 R92, [R222+0xf900] ;  /* 0x00f90000de5c783b */ /* 0x000fee0000000200 */
[C---:B------:R-:W-:Y:S01]  /*ede0*/  HMMA.16816.F32 R124, R200.reuse, R32, R24 ;  /* 0x00000020c87c723c */ /* 0x040fe20000001818 */
[----:B------:R-:W2:Y:S07]  /*edf0*/  LDSM.16.M88.4 R24, [R222+0xf100] ;  /* 0x00f10000de18783b */ /* 0x000eae0000000200 */
[C---:B------:R-:W-:Y:S01]  /*ee00*/  HMMA.16816.F32 R132, R200.reuse, R36, R76 ;  /* 0x00000024c884723c */ /* 0x040fe2000000184c */
[----:B------:R-:W2:Y:S07]  /*ee10*/  LDSM.16.M88.4 R76, [R219+0x5800] ;  /* 0x00580000db4c783b */ /* 0x000eae0000000200 */
[C---:B------:R-:W-:Y:S08]  /*ee20*/  HMMA.16816.F32 R136, R200.reuse, R42, R84 ;  /* 0x0000002ac888723c */ /* 0x040ff00000001854 */
[C---:B------:R-:W-:Y:S08]  /*ee30*/  HMMA.16816.F32 R128, R200.reuse, R38, R48 ;  /* 0x00000026c880723c */ /* 0x040ff00000001830 */
[----:B------:R-:W-:Y:S08]  /*ee40*/  HMMA.16816.F32 R120, R200, R34, R20 ;  /* 0x00000022c878723c */ /* 0x000ff00000001814 */
[C---:B-1----:R-:W-:Y:S01]  /*ee50*/  HMMA.16816.F32 R80, R204.reuse, R58, R68 ;  /* 0x0000003acc50723c */ /* 0x042fe20000001844 */
[----:B------:R-:W1:Y:S07]  /*ee60*/  LDSM.16.M88.4 R68, [R219+0x6800] ;  /* 0x00680000db44783b */ /* 0x000e6e0000000200 */
[C---:B------:R-:W-:Y:S01]  /*ee70*/  HMMA.16816.F32 R84, R204.reuse, R56, R72 ;  /* 0x00000038cc54723c */ /* 0x040fe20000001848 */
[----:B------:R-:W1:Y:S07]  /*ee80*/  LDSM.16.M88.4 R72, [R219+0x6000] ;  /* 0x00600000db48783b */ /* 0x000e6e0000000200 */
[C---:B------:R-:W-:Y:S01]  /*ee90*/  HMMA.16816.F32 R96, R204.reuse, R54, R60 ;  /* 0x00000036cc60723c */ /* 0x040fe2000000183c */
[----:B------:R-:W-:Y:S07]  /*eea0*/  LDSM.16.M88.4 R60, [R219+0x7800] ;  /* 0x00780000db3c783b */ /* 0x000fee0000000200 */
[----:B--2---:R-:W-:Y:S01]  /*eeb0*/  HMMA.16816.F32 R56, R204, R44, R64 ;  /* 0x0000002ccc38723c */ /* 0x004fe20000001840 */
[----:B------:R-:W2:Y:S01]  /*eec0*/  LDSM.16.M88.4 R64, [R219+0x7000] ;  /* 0x00700000db40783b */ /* 0x000ea20000000200 */
[----:B------:R-:W-:-:S06]  /*eed0*/  DEPBAR.LE SB0, 0x0 ;  /* 0x000080000000791a */ /* 0x000fcc0000000000 */
[C---:B------:R-:W-:Y:S08]  /*eee0*/  HMMA.16816.F32 R52, R204.reuse, R46, R156 ;  /* 0x0000002ecc34723c */ /* 0x040ff0000000189c */
[C---:B---3--:R-:W-:Y:S08]  /*eef0*/  HMMA.16816.F32 R48, R204.reuse, R16, R160 ;  /* 0x00000010cc30723c */ /* 0x048ff000000018a0 */
        /* <DEDUP_REMOVED lines=26> */
[----:B------:R-:W-:Y:S07]  /*f0a0*/  @!P0 BRA `(.L_x_679) ;  /* 0x0000049000008947 */ /* 0x000fee0003800000 */
[----:B----4-:R-:W-:Y:S01]  /*f0b0*/  ULEA UR4, UR10, UR16, 0x7 ;  /* 0x000000100a047291 */ /* 0x010fe2000f8e383f */
[----:B------:R-:W-:Y:S01]  /*f0c0*/  ISETP.NE.AND P3, PT, R172, 0x1, PT ;  /* 0x00000001ac00780c */ /* 0x000fe20003f65270 */
[----:B------:R-:W-:Y:S01]  /*f0d0*/  IMAD.MOV.U32 R245, RZ, RZ, RZ ;  /* 0x000000fffff57224 */ /* 0x000fe200078e00ff */
[----:B------:R-:W-:-:S03]  /*f0e0*/  ISETP.GT.AND P4, PT, R169, 0x7f, PT ;  /* 0x0000007fa900780c */ /* 0x000fc60003f84270 */
        /* <DEDUP_REMOVED lines=9> */
[----:B------:R1:W2:Y:S01]  /*f180*/  @!P4 LDG.E R245, [R6.64] ;  /* 0x0000001606f5c981 */ /* 0x0002a2000c1e1900 */
[----:B------:R-:W-:Y:S01]  /*f190*/  IMAD.MOV R0, RZ, RZ, -R0 ;  /* 0x000000ffff007224 */ /* 0x000fe200078e0a00 */
[----:B------:R-:W-:Y:S01]  /*f1a0*/  SEL R25, RZ, 0x10, P6 ;  /* 0x00000010ff197807 */ /* 0x000fe20003000000 */
[----:B------:R-:W-:Y:S01]  /*f1b0*/  IMAD.SHL.U32 R17, R167, 0x2, RZ ;  /* 0x00000002a7117824 */ /* 0x000fe200078e00ff */
[----:B------:R-:W-:Y:S01]  /*f1c0*/  IADD3 R10, -R164, 0x10, RZ ;  /* 0x00000010a40a7810 */ /* 0x000fe20007ffe1ff */
[----:B------:R-:W-:-:S05]  /*f1d0*/  IMAD R9, R0, c[0x0][0x2b8], R5 ;  /* 0x0000ae0000097a24 */ /* 0x000fca00078e0205 */
[----:B------:R-:W-:Y:S01]  /*f1e0*/  SHF.R.S32.HI R0, RZ, 0x1f, R9 ;  /* 0x0000001fff007819 */ /* 0x000fe20000011409 */
[----:B------:R-:W-:Y:S04]  /*f1f0*/  STL [R1+0x4], R9 ;  /* 0x0000040901007387 */ /* 0x000fe80000100800 */
        /* <DEDUP_REMOVED lines=8> */
[----:B------:R-:W-:-:S04]  /*f280*/  IADD3 R0, P0, R6, UR26, RZ ;  /* 0x0000001a06007c10 */ /* 0x000fc8000ff1e0ff */
[----:B------:R-:W-:Y:S02]  /*f290*/  IADD3.X R6, R7, UR9, R5, P0, !PT ;  /* 0x0000000907067c10 */ /* 0x000fe400087fe405 */
[----:B------:R-:W-:-:S04]  /*f2a0*/  LEA R5, P0, R0, c[0x0][0x1c8], 0x1 ;  /* 0x0000720000057a11 */ /* 0x000fc800078008ff */
[----:B------:R-:W-:Y:S01]  /*f2b0*/  LEA.HI.X R0, R0, c[0x0][0x1cc], R6, 0x1, P0 ;  /* 0x0000730000007a11 */ /* 0x000fe200000f0c06 */
[----:B------:R-:W-:Y:S01]  /*f2c0*/  SHFL.IDX PT, R7, R5, 0x3, 0x181f ;  /* 0x00781f0005077f89 */ /* 0x000fe200000e0000 */
[----:B------:R-:W-:-:S03]  /*f2d0*/  IADD3 R6, -R25, 0x10, RZ ;  /* 0x0000001019067810 */ /* 0x000fc60007ffe1ff */
[----:B------:R-:W-:Y:S04]  /*f2e0*/  SHFL.IDX PT, R8, R0, 0x3, 0x181f ;  /* 0x00781f0000087f89 */ /* 0x000fe800000e0000 */
[----:B------:R-:W1:Y:S04]  /*f2f0*/  SHFL.IDX PT, R9, R5, RZ, 0x181f ;  /* 0x00181fff05097589 */ /* 0x000e6800000e0000 */
[----:B------:R-:W-:Y:S04]  /*f300*/  SHFL.IDX PT, R14, R5, 0x1, 0x181f ;  /* 0x00381f00050e7f89 */ /* 0x000fe800000e0000 */
[----:B------:R-:W2:Y:S04]  /*f310*/  SHFL.IDX PT, R12, R0, RZ, 0x181f ;  /* 0x00181fff000c7589 */ /* 0x000ea800000e0000 */
[----:B------:R3:W4:Y:S04]  /*f320*/  SHFL.IDX PT, R13, R5, 0x2, 0x181f ;  /* 0x00581f00050d7f89 */ /* 0x00072800000e0000 */
[----:B------:R-:W5:Y:S04]  /*f330*/  SHFL.IDX PT, R15, R0, 0x1, 0x181f ;  /* 0x00381f00000f7f89 */ /* 0x000f6800000e0000 */
[----:B------:R4:W4:Y:S01]  /*f340*/  SHFL.IDX PT, R24, R0, 0x2, 0x181f ;  /* 0x00581f0000187f89 */ /* 0x00092200000e0000 */
[----:B-1----:R-:W-:-:S02]  /*f350*/  IADD3 R20, P2, R9, R17, RZ ;  /* 0x0000001109147210 */ /* 0x002fc40007f5e0ff */
[----:B---3--:R-:W-:Y:S02]  /*f360*/  LOP3.LUT R5, R6, 0xf, RZ, 0xc0, !PT ;  /* 0x0000000f06057812 */ /* 0x008fe400078ec0ff */
[----:B------:R-:W-:Y:S02]  /*f370*/  SHF.L.U64.HI R6, R167, 0x1, R168 ;  /* 0x00000001a7067819 */ /* 0x000fe400000102a8 */
[----:B------:R-:W-:Y:S02]  /*f380*/  IADD3 R22, P1, P0, R5, R7, R17 ;  /* 0x0000000705167210 */ /* 0x000fe4000783e011 */
[----:B------:R-:W-:Y:S01]  /*f390*/  LOP3.LUT R5, R10, 0xf, RZ, 0xc0, !PT ;  /* 0x0000000f0a057812 */ /* 0x000fe200078ec0ff */
[--C-:B--2---:R-:W-:Y:S01]  /*f3a0*/  IMAD.X R21, R12, 0x1, R6.reuse, P2 ;  /* 0x000000010c157824 */ /* 0x104fe200010e0606 */
[----:B------:R-:W-:Y:S01]  /*f3b0*/  IADD3.X R23, RZ, R8, R6, P1, P0 ;  /* 0x00000008ff177210 */ /* 0x000fe20000fe0406 */
[----:B----4-:R-:W-:-:S03]  /*f3c0*/  IMAD.SHL.U32 R0, R165, 0x2, RZ ;  /* 0x00000002a5007824 */ /* 0x010fc600078e00ff */
[----:B------:R1:W-:Y:S02]  /*f3d0*/  LDGSTS.E.BYPASS.LTC128B.128 [R239+0x8100], [R20.64], !P6 ;  /* 0x0810000014ef7fae */ /* 0x0003e4000f101d56 */
[----:B------:R-:W-:Y:S02]  /*f3e0*/  IADD3 R10, P1, P0, R5, R7, R0 ;  /* 0x00000007050a7210 */ /* 0x000fe4000783e000 */
[----:B------:R-:W-:-:S04]  /*f3f0*/  SHF.L.U64.HI R5, R165, 0x1, R166 ;  /* 0x00000001a5057819 */ /* 0x000fc800000102a6 */
[--C-:B------:R-:W-:Y:S02]  /*f400*/  IADD3.X R11, RZ, R8, R5.reuse, P1, P0 ;  /* 0x00000008ff0b7210 */ /* 0x100fe40000fe0405 */
[-C--:B------:R-:W-:Y:S02]  /*f410*/  IADD3 R18, P0, R9, R0.reuse, RZ ;  /* 0x0000000009127210 */ /* 0x080fe40007f1e0ff */
[CC--:B------:R-:W-:Y:S02]  /*f420*/  IADD3 R16, P1, R14.reuse, R17.reuse, RZ ;  /* 0x000000110e107210 */ /* 0x0c0fe40007f3e0ff */
[-C--:B------:R-:W-:Y:S01]  /*f430*/  IADD3 R14, P2, R14, R0.reuse, RZ ;  /* 0x000000000e0e7210 */ /* 0x080fe20007f5e0ff */
[--C-:B------:R-:W-:Y:S01]  /*f440*/  IMAD.X R19, R12, 0x1, R5.reuse, P0 ;  /* 0x000000010c137824 */ /* 0x100fe200000e0605 */
[----:B------:R-:W-:Y:S01]  /*f450*/  IADD3 R12, P0, R13, R17, RZ ;  /* 0x000000110d0c7210 */ /* 0x000fe20007f1e0ff */
[--C-:B-----5:R-:W-:Y:S01]  /*f460*/  IMAD.X R17, R15, 0x1, R6.reuse, P1 ;  /* 0x000000010f117824 */ /* 0x120fe200008e0606 */
[----:B------:R-:W-:Y:S01]  /*f470*/  IADD3 R8, P1, R13, R0, RZ ;  /* 0x000000000d087210 */ /* 0x000fe20007f3e0ff */
[--C-:B------:R-:W-:Y:S01]  /*f480*/  IMAD.X R15, R15, 0x1, R5.reuse, P2 ;  /* 0x000000010f0f7824 */ /* 0x100fe200010e0605 */
[----:B------:R-:W-:Y:S01]  /*f490*/  ISETP.NE.U32.AND P2, PT, R164, RZ, PT ;  /* 0x000000ffa400720c */ /* 0x000fe20003f45070 */
[C---:B------:R-:W-:Y:S01]  /*f4a0*/  IMAD.X R13, R24.reuse, 0x1, R6, P0 ;  /* 0x00000001180d7824 */ /* 0x040fe200000e0606 */
        /* <DEDUP_REMOVED lines=9> */
.L_x_679:
[----:B----4-:R-:W-:Y:S01]  /*f540*/  FMUL.FTZ R0, R108, c[0x0][0x320] ;  /* 0x0000c8006c007a20 */ /* 0x010fe20000410000 */
[----:B------:R-:W-:Y:S01]  /*f550*/  SHF.R.S32.HI R6, RZ, 0x1f, R170 ;  /* 0x0000001fff067819 */ /* 0x000fe200000114aa */
[----:B------:R-:W-:Y:S01]  /*f560*/  FMUL.FTZ R5, R66, c[0x0][0x320] ;  /* 0x0000c80042057a20 */ /* 0x000fe20000410000 */
[----:B------:R-:W-:Y:S01]  /*f570*/  LEA.HI R7, R183, R174, RZ, 0x2 ;  /* 0x000000aeb7077211 */ /* 0x000fe200078f10ff */
[----:B------:R2:W-:Y:S01]  /*f580*/  MUFU.TANH R90, R0 ;  /* 0x00000000005a7308 */ /* 0x0005e20000002400 */
[----:B------:R-:W-:Y:S01]  /*f590*/  LEA.HI R6, R6, R170, RZ, 0x3 ;  /* 0x000000aa06067211 */ /* 0x000fe200078f18ff */
[----:B------:R-:W-:Y:S01]  /*f5a0*/  UMOV UR4, 0xffffff80 ;  /* 0xffffff8000047882 */ /* 0x000fe20000000000 */
[----:B------:R-:W-:Y:S01]  /*f5b0*/  PLOP3.LUT P1, PT, PT, PT, UP2, 0x80, 0x0 ;  /* 0x000000000000781c */ /* 0x000fe20003f2f028 */
[----:B------:R-:W-:Y:S01]  /*f5c0*/  UIMAD UR4, UR10, UR4, 0x81 ;  /* 0x000000810a0474a4 */ /* 0x000fe2000f8e0204 */
[----:B------:R-:W-:Y:S01]  /*f5d0*/  LOP3.LUT R6, R6, 0xffffff8, RZ, 0xc0, !PT ;  /* 0x0ffffff806067812 */ /* 0x000fe200078ec0ff */
[----:B------:R-:W-:Y:S01]  /*f5e0*/  IMAD.SHL.U32 R217, R3, 0x2, RZ ;  /* 0x0000000203d97824 */ /* 0x000fe200078e00ff */
[----:B------:R-:W-:Y:S01]  /*f5f0*/  PLOP3.LUT P0, PT, PT, PT, UP2, 0x80, 0x0 ;  /* 0x000000000000781c */ /* 0x000fe20003f0f028 */
[----:B------:R-:W3:Y:S01]  /*f600*/  @UP2 S2UR UR6, SR_CTAID.X ;  /* 0x00000000000629c3 */ /* 0x000ee20000002500 */
[----:B------:R-:W0:Y:S01]  /*f610*/  LDGDEPBAR ;  /* 0x00000000000079af */ /* 0x000e220000000000 */
[----:B-1----:R-:W-:Y:S01]  /*f620*/  IMAD.IADD R10, R170, 0x1, -R6 ;  /* 0x00000001aa0a7824 */ /* 0x002fe200078e0a06 */
[----:B------:R-:W-:Y:S01]  /*f630*/  LEA R221, R2, R217, 0x1 ;  /* 0x000000d902dd7211 */ /* 0x000fe200078e08ff */
[----:B------:R-:W-:-:S02]  /*f640*/  IMAD R218, R4, 0x2, R217 ;  /* 0x0000000204da7824 */ /* 0x000fc400078e02d9 */
[----:B--2---:R-:W-:Y:S02]  /*f650*/  FMUL.FTZ R0, R109, c[0x0][0x320] ;  /* 0x0000c8006d007a20 */ /* 0x004fe40000410000 */
[----:B------:R-:W-:Y:S02]  /*f660*/  IMAD R220, R2, 0x2, R218 ;  /* 0x0000000202dc7824 */ /* 0x000fe400078e02da */
[----:B------:R1:W2:Y:S01]  /*f670*/  MUFU.TANH R89, R0 ;  /* 0x0000000000597308 */ /* 0x0002a20000002400 */
[----:B---3--:R-:W-:Y:S01]  /*f680*/  @UP2 USHF.L.U32 UR6, UR6, 0x7, URZ ;  /* 0x0000000706062899 */ /* 0x008fe2000800063f */
[----:B-1----:R-:W-:-:S06]  /*f690*/  FMUL.FTZ R0, R96, c[0x0][0x320] ;  /* 0x0000c80060007a20 */ /* 0x002fcc0000410000 */
[----:B------:R1:W3:Y:S02]  /*f6a0*/  MUFU.TANH R88, R0 ;  /* 0x0000000000587308 */ /* 0x0002e40000002400 */
[----:B-1----:R-:W-:-:S06]  /*f6b0*/  FMUL.FTZ R0, R97, c[0x0][0x320] ;  /* 0x0000c80061007a20 */ /* 0x002fcc0000410000 */
[----:B------:R1:W-:Y:S02]  /*f6c0*/  MUFU.TANH R11, R0 ;  /* 0x00000000000b7308 */ /* 0x0003e40000002400 */
[----:B-1----:R-:W-:-:S06]  /*f6d0*/  FMUL.FTZ R0, R84, c[0x0][0x320] ;  /* 0x0000c80054007a20 */ /* 0x002fcc0000410000 */
[----:B------:R1:W4:Y:S02]  /*f6e0*/  MUFU.TANH R84, R0 ;  /* 0x0000000000547308 */ /* 0x0003240000002400 */
[----:B-1----:R-:W-:-:S06]  /*f6f0*/  FMUL.FTZ R0, R85, c[0x0][0x320] ;  /* 0x0000c80055007a20 */ /* 0x002fcc0000410000 */
[----:B------:R1:W5:Y:S02]  /*f700*/  MUFU.TANH R75, R0 ;  /* 0x00000000004b7308 */ /* 0x0003640000002400 */
        /* <DEDUP_REMOVED lines=21> */
[----:B------:R1:W-:Y:S02]  /*f860*/  MUFU.TANH R172, R0 ;  /* 0x0000000000ac7308 */ /* 0x0003e40000002400 */
        /* <DEDUP_REMOVED lines=39> */
[----:B------:R1:W1:Y:S02]  /*fae0*/  MUFU.TANH R12, R0 ;  /* 0x00000000000c7308 */ /* 0x0002640000002400 */
[----:B-1----:R-:W-:-:S06]  /*faf0*/  FMUL.FTZ R0, R38, c[0x0][0x320] ;  /* 0x0000c80026007a20 */ /* 0x002fcc0000410000 */
[----:B------:R1:W-:Y:S08]  /*fb00*/  MUFU.TANH R38, R5 ;  /* 0x0000000500267308 */ /* 0x0003f00000002400 */
[----:B------:R2:W-:Y:S01]  /*fb10*/  MUFU.TANH R168, R0 ;  /* 0x0000000000a87308 */ /* 0x0005e20000002400 */
[----:B-1----:R-:W-:Y:S01]  /*fb20*/  LOP3.LUT R5, R7, 0xfffffffc, RZ, 0xc0, !PT ;  /* 0xfffffffc07057812 */ /* 0x002fe200078ec0ff */
[----:B------:R-:W-:-:S04]  /*fb30*/  FMUL.FTZ R7, R67, c[0x0][0x320] ;  /* 0x0000c80043077a20 */ /* 0x000fc80000410000 */
[----:B------:R-:W-:Y:S02]  /*fb40*/  IMAD.IADD R5, R174, 0x1, -R5 ;  /* 0x00000001ae057824 */ /* 0x000fe400078e0a05 */
[----:B--2---:R-:W-:-:S04]  /*fb50*/  FMUL.FTZ R0, R39, c[0x0][0x320] ;  /* 0x0000c80027007a20 */ /* 0x004fc80000410000 */
        /* <DEDUP_REMOVED lines=8> */
[----:B------:R1:W-:Y:S08]  /*fbe0*/  MUFU.TANH R35, R7 ;  /* 0x0000000700237308 */ /* 0x0003f00000002400 */
[----:B------:R2:W-:Y:S01]  /*fbf0*/  MUFU.TANH R175, R0 ;  /* 0x0000000000af7308 */ /* 0x0005e20000002400 */
[----:B-1----:R-:W-:-:S04]  /*fc00*/  LEA.HI R7, R5, R5, RZ, 0x1 ;  /* 0x0000000505077211 */ /* 0x002fc800078f08ff */
[----:B------:R-:W-:Y:S01]  /*fc10*/  LOP3.LUT R7, R7, 0x1ffffffe, RZ, 0xc0, !PT ;  /* 0x1ffffffe07077812 */ /* 0x000fe200078ec0ff */
[----:B--2---:R-:W-:-:S03]  /*fc20*/  FMUL.FTZ R0, R86, c[0x0][0x320] ;  /* 0x0000c80056007a20 */ /* 0x004fc60000410000 */
[----:B------:R-:W-:Y:S01]  /*fc30*/  IADD3 R7, R5, -R7, RZ ;  /* 0x8000000705077210 */ /* 0x000fe20007ffe0ff */
[----:B------:R-:W-:Y:S01]  /*fc40*/  FMUL.FTZ R5, R51, c[0x0][0x320] ;  /* 0x0000c80033057a20 */ /* 0x000fe20000410000 */
[----:B------:R1:W-:Y:S08]  /*fc50*/  MUFU.TANH R19, R0 ;  /* 0x0000000000137308 */ /* 0x0003f00000002400 */
[----:B------:R-:W-:Y:S01]  /*fc60*/  MUFU.TANH R17, R5 ;  /* 0x0000000500117308 */ /* 0x000fe20000002400 */
[----:B-1----:R-:W-:-:S07]  /*fc70*/  FMUL.FTZ R0, R87, c[0x0][0x320] ;  /* 0x0000c80057007a20 */ /* 0x002fce0000410000 */
        /* <DEDUP_REMOVED lines=12> */
[----:B------:R1:W2:Y:S02]  /*fd40*/  MUFU.TANH R13, R0 ;  /* 0x00000000000d7308 */ /* 0x0002a40000002400 */
[----:B-1----:R-:W-:-:S06]  /*fd50*/  FMUL.FTZ R0, R99, c[0x0][0x320] ;  /* 0x0000c80063007a20 */ /* 0x002fcc0000410000 */
[----:B------:R1:W1:Y:S02]  /*fd60*/  MUFU.TANH R14, R0 ;  /* 0x00000000000e7308 */ /* 0x0002640000002400 */
[----:B-1----:R-:W-:-:S05]  /*fd70*/  LOP3.LUT R0, R171, 0xffffffe0, RZ, 0xc0, !PT ;  /* 0xffffffe0ab007812 */ /* 0x002fca00078ec0ff */
[----:B------:R-:W-:-:S05]  /*fd80*/  IMAD.IADD R0, R174, 0x1, -R0 ;  /* 0x00000001ae007824 */ /* 0x000fca00078e0a00 */
[----:B------:R-:W-:-:S04]  /*fd90*/  SHF.R.S32.HI R8, RZ, 0x1f, R0 ;  /* 0x0000001fff087819 */ /* 0x000fc80000011400 */
[----:B------:R-:W-:Y:S01]  /*fda0*/  LEA.HI R6, R8, R0, RZ, 0x2 ;  /* 0x0000000008067211 */ /* 0x000fe200078f10ff */
[----:B------:R-:W-:-:S03]  /*fdb0*/  FMUL.FTZ R8, R50, c[0x0][0x320] ;  /* 0x0000c80032087a20 */ /* 0x000fc60000410000 */
[C---:B------:R-:W-:Y:S01]  /*fdc0*/  LEA.HI.SX32 R9, R6.reuse, UR14, 0x1e ;  /* 0x0000000e06097c11 */ /* 0x040fe2000f8ff2ff */
[----:B------:R1:W-:Y:S01]  /*fdd0*/  MUFU.TANH R18, R8 ;  /* 0x0000000800127308 */ /* 0x0003e20000002400 */
[----:B------:R-:W-:-:S03]  /*fde0*/  LOP3.LUT R6, R6, 0x7ffffffc, RZ, 0xc0, !PT ;  /* 0x7ffffffc06067812 */ /* 0x000fc600078ec0ff */
[----:B------:R-:W-:Y:S02]  /*fdf0*/  IMAD R9, R10, 0x10, R9 ;  /* 0x000000100a097824 */ /* 0x000fe400078e0209 */
[----:B------:R-:W-:Y:S02]  /*fe00*/  IMAD.IADD R0, R0, 0x1, -R6 ;  /* 0x0000000100007824 */ /* 0x000fe400078e0a06 */
[----:B------:R-:W-:Y:S02]  /*fe10*/  IMAD R15, R7, 0x8, R9 ;  /* 0x00000008070f7824 */ /* 0x000fe400078e0209 */
[----:B------:R-:W-:Y:S01]  /*fe20*/  FMUL.FTZ R7, R30, c[0x0][0x320] ;  /* 0x0000c8001e077a20 */ /* 0x000fe20000410000 */
[----:B------:R-:W-:Y:S01]  /*fe30*/  SHF.L.U32 R10, R0, 0x1, RZ ;  /* 0x00000001000a7819 */ /* 0x000fe200000006ff */
[----:B------:R-:W-:Y:S01]  /*fe40*/  IMAD.MOV.U32 R5, RZ, RZ, R15 ;  /* 0x000000ffff057224 */ /* 0x000fe200078e000f */
[----:B------:R2:W-:Y:S01]  /*fe50*/  STL [R1+0x14], R15 ;  /* 0x0000140f01007387 */ /* 0x0005e20000100800 */
[----:B------:R-:W-:Y:S01]  /*fe60*/  FMUL.FTZ R0, R83, c[0x0][0x320] ;  /* 0x0000c80053007a20 */ /* 0x000fe20000410000 */
[----:B------:R3:W-:Y:S01]  /*fe70*/  MUFU.TANH R34, R7 ;  /* 0x0000000700227308 */ /* 0x0007e20000002400 */
[----:B-1----:R-:W-:Y:S01]  /*fe80*/  @P1 IMAD.HI.U32 R8, R15, c[0x0][0x2c8], RZ ;  /* 0x0000b2000f081a27 */ /* 0x002fe200078e00ff */
[----:B------:R-:W-:Y:S01]  /*fe90*/  IADD3 R6, -R10, UR24, RZ ;  /* 0x000000180a067c10 */ /* 0x000fe2000fffe1ff */
[----:B------:R-:W-:Y:S03]  /*fea0*/  STL [R1+0x18], R10 ;  /* 0x0000180a01007387 */ /* 0x000fe60000100800 */
[----:B------:R-:W-:-:S02]  /*feb0*/  @P0 SHF.R.U32.HI R5, RZ, c[0x0][0x2cc], R8 ;  /* 0x0000b300ff050a19 */ /* 0x000fc40000011608 */
[----:B------:R-:W-:Y:S03]  /*fec0*/  MUFU.TANH R61, R0 ;  /* 0x00000000003d7308 */ /* 0x000fe60000002400 */
[----:B------:R-:W1:Y:S04]  /*fed0*/  SHFL.IDX PT, R9, R5, RZ, 0x1c1f ;  /* 0x001c1fff05097589 */ /* 0x000e6800000e0000 */
[----:B------:R1:W4:Y:S01]  /*fee0*/  SHFL.IDX PT, R8, R5, 0x1, 0x1c1f ;  /* 0x003c1f0005087f89 */ /* 0x00032200000e0000 */
[----:B---3--:R-:W-:-:S04]  /*fef0*/  FMUL.FTZ R7, R31, c[0x0][0x320] ;  /* 0x0000c8001f077a20 */ /* 0x008fc80000410000 */
[----:B------:R-:W-:Y:S01]  /*ff00*/  MUFU.TANH R24, R7 ;  /* 0x0000000700187308 */ /* 0x000fe20000002400 */
[----:B--2---:R-:W-:-:S07]  /*ff10*/  FMUL.FTZ R15, R63, c[0x0][0x320] ;  /* 0x0000c8003f0f7a20 */ /* 0x004fce0000410000 */
[----:B------:R-:W-:Y:S01]  /*ff20*/  MUFU.TANH R15, R15 ;  /* 0x0000000f000f7308 */ /* 0x000fe20000002400 */
[----:B-1----:R-:W-:-:S07]  /*ff30*/  FMUL.FTZ R5, R82, c[0x0][0x320] ;  /* 0x0000c80052057a20 */ /* 0x002fce0000410000 */
[----:B------:R1:W2:Y:S02]  /*ff40*/  MUFU.TANH R60, R5 ;  /* 0x00000005003c7308 */ /* 0x0002a40000002400 */
[----:B-1----:R-:W-:Y:S01]  /*ff50*/  IMAD.U32 R5, RZ, RZ, UR4 ;  /* 0x00000004ff057e24 */ /* 0x002fe2000f8e00ff */
[----:B------:R-:W-:Y:S02]  /*ff60*/  ULDC.64 UR4, c[0x0][0x2c8] ;  /* 0x0000b20000047ab9 */ /* 0x000fe40000000a00 */
[----:B------:R-:W-:Y:S02]  /*ff70*/  UIMAD.WIDE.U32 UR6, UR6, UR4, URZ ;  /* 0x00000004060672a5 */ /* 0x000fe4000f8e003f */
[----:B------:R-:W-:Y:S02]  /*ff80*/  IADD3 R5, -R10, UR11, R5 ;  /* 0x0000000b0a057c10 */ /* 0x000fe4000fffe105 */
[----:B------:R-:W-:Y:S02]  /*ff90*/  @UP2 USHF.R.U32.HI UR14, URZ, UR5, UR7 ;  /* 0x000000053f0e2299 */ /* 0x000fe40008011607 */
[----:B------:R-:W-:Y:S01]  /*ffa0*/  IADD3 R0, R5, -UR20, RZ ;  /* 0x8000001405007c10 */ /* 0x000fe2000fffe0ff */
[----:B------:R-:W-:Y:S01]  /*ffb0*/  FMUL.FTZ R5, R62, c[0x0][0x320] ;  /* 0x0000c8003e057a20 */ /* 0x000fe20000410000 */
[----:B------:R-:W-:-:S03]  /*ffc0*/  UIADD3 UR14, UR14, UR11, -UR20 ;  /* 0x0000000b0e0e7290 */ /* 0x000fc6000fffe814 */
[C---:B------:R-:W-:Y:S01]  /*ffd0*/  IMAD.IADD R7, R0.reuse, 0x1, R9 ;  /* 0x0000000100077824 */ /* 0x040fe200078e0209 */
[----:B------:R1:W-:Y:S01]  /*ffe0*/  MUFU.TANH R20, R5 ;  /* 0x0000000500147308 */ /* 0x0003e20000002400 */
[----:B----4-:R-:W-:Y:S01]  /*fff0*/  IMAD.IADD R0, R0, 0x1, R8 ;  /* 0x0000000100007824 */ /* 0x010fe200078e0208 */
[----:B------:R-:W-:Y:S01]  /*10000*/  USHF.R.S32.HI UR4, URZ, 0x1f, UR14 ;  /* 0x0000001f3f047899 */ /* 0x000fe2000801140e */
[----:B------:R-:W-:-:S03]  /*10010*/  FMUL.FTZ R8, R42, c[0x0][0x320] ;  /* 0x0000c8002a087a20 */ /* 0x000fc60000410000 */
[----:B------:R-:W-:Y:S01]  /*10020*/  IMNMX R0, R6, R0, PT ;  /* 0x0000000006007217 */ /* 0x000fe20003800200 */
[----:B------:R-:W-:Y:S02]  /*10030*/  ULEA.HI UR4, UR4, UR14, URZ, 0x7 ;  /* 0x0000000e04047291 */ /* 0x000fe4000f8f383f */
[----:B------:R-:W-:Y:S02]  /*10040*/  UIADD3 UR14, UR10, -0x2, URZ ;  /* 0xfffffffe0a0e7890 */ /* 0x000fe4000fffe03f */
[----:B------:R-:W-:-:S04]  /*10050*/  USHF.R.S32.HI UR7, URZ, 0x7, UR4 ;  /* 0x000000073f077899 */ /* 0x000fc80008011404 */
[----:B------:R-:W-:Y:S01]  /*10060*/  UISETP.LT.AND UP0, UPT, URZ, UR7, UPT ;  /* 0x000000073f00728c */ /* 0x000fe2000bf01270 */
[----:B-1----:R-:W-:Y:S01]  /*10070*/  IMNMX R5, R6, R7, PT ;  /* 0x0000000706057217 */ /* 0x002fe20003800200 */
[----:B------:R-:W-:Y:S02]  /*10080*/  FMUL.FTZ R7, R78, c[0x0][0x320] ;  /* 0x0000c8004e077a20 */ /* 0x000fe40000410000 */
[----:B------:R-:W-:Y:S01]  /*10090*/  USEL UR7, URZ, UR7, !UP0 ;  /* 0x000000073f077287 */ /* 0x000fe2000c000000 */
[C---:B------:R-:W-:Y:S01]  /*100a0*/  ISETP.GT.AND P0, PT, R5.reuse, RZ, PT ;  /* 0x000000ff0500720c */ /* 0x040fe20003f04270 */
[----:B------:R1:W3:Y:S01]  /*100b0*/  MUFU.TANH R6, R7 ;  /* 0x0000000700067308 */ /* 0x0002e20000002400 */
[C---:B------:R-:W-:Y:S01]  /*100c0*/  ISETP.GT.AND P1, PT, R5.reuse, 0x1, PT ;  /* 0x000000010500780c */ /* 0x040fe20003f24270 */
[----:B------:R-:W-:Y:S01]  /*100d0*/  UISETP.GE.AND UP0, UPT, UR14, UR7, UPT ;  /* 0x000000070e00728c */ /* 0x000fe2000bf06270 */
[----:B------:R-:W-:Y:S02]  /*100e0*/  ISETP.GT.AND P2, PT, R5, 0x8, PT ;  /* 0x000000080500780c */ /* 0x000fe40003f44270 */
[----:B------:R-:W-:-:S02]  /*100f0*/  FSEL R9, R89, -INF , P1 ;  /* 0xff80000059097808 */ /* 0x000fc40000800000 */
[C---:B------:R-:W-:Y:S02]  /*10100*/  ISETP.GT.AND P1, PT, R5.reuse, 0x10, PT ;  /* 0x000000100500780c */ /* 0x040fe40003f24270 */
[----:B------:R-:W-:Y:S02]  /*10110*/  FSEL R10, R88, -INF , P2 ;  /* 0xff800000580a7808 */ /* 0x000fe40001000000 */
[C---:B------:R-:W-:Y:S02]  /*10120*/  ISETP.GT.AND P2, PT, R5.reuse, 0x11, PT ;  /* 0x000000110500780c */ /* 0x040fe40003f44270 */
[----:B------:R-:W-:Y:S02]  /*10130*/  FSEL R28, R84, -INF , P1 ;  /* 0xff800000541c7808 */ /* 0x000fe40000800000 */
[----:B------:R-:W-:Y:S02]  /*10140*/  ISETP.GT.AND P1, PT, R5, 0x19, PT ;  /* 0x000000190500780c */ /* 0x000fe40003f24270 */
[----:B-1----:R-:W-:-:S02]  /*10150*/  FSEL R7, R90, -INF , P0 ;  /* 0xff8000005a077808 */ /* 0x002fc40000000000 */
[----:B------:R-:W-:Y:S02]  /*10160*/  ISETP.GT.AND P0, PT, R5, 0x9, PT ;  /* 0x000000090500780c */ /* 0x000fe40003f04270 */
[----:B-----5:R-:W-:Y:S02]  /*10170*/  FSEL R29, R75, -INF , P2 ;  /* 0xff8000004b1d7808 */ /* 0x020fe40001000000 */
[----:B------:R-:W-:Y:S02]  /*10180*/  FSEL R11, R11, -INF , P0 ;  /* 0xff8000000b0b7808 */ /* 0x000fe40000000000 */
[C---:B------:R-:W-:Y:S02]  /*10190*/  ISETP.GT.AND P0, PT, R5.reuse, 0x18, PT ;  /* 0x000000180500780c */ /* 0x040fe40003f04270 */
[----:B------:R-:W-:Y:S02]  /*101a0*/  ISETP.GT.AND P2, PT, R5, 0x20, PT ;  /* 0x000000200500780c */ /* 0x000fe40003f44270 */
[----:B------:R-:W-:-:S02]  /*101b0*/  FSEL R30, R74, -INF , P0 ;  /* 0xff8000004a1e7808 */ /* 0x000fc40000000000 */
[----:B------:R-:W-:Y:S02]  /*101c0*/  ISETP.GT.AND P0, PT, R5, 0x21, PT ;  /* 0x000000210500780c */ /* 0x000fe40003f04270 */
[----:B------:R-:W-:Y:S02]  /*101d0*/  FSEL R33, R73, -INF , P1 ;  /* 0xff80000049217808 */ /* 0x000fe40000800000 */
[----:B------:R-:W-:Y:S02]  /*101e0*/  ISETP.GT.AND P1, PT, R5, 0x28, PT ;  /* 0x000000280500780c */ /* 0x000fe40003f24270 */
[----:B------:R-:W-:Y:S02]  /*101f0*/  FSEL R70, R72, -INF , P2 ;  /* 0xff80000048467808 */ /* 0x000fe40001000000 */
[----:B------:R-:W-:Y:S02]  /*10200*/  FSEL R101, R101, -INF , P0 ;  /* 0xff80000065657808 */ /* 0x000fe40000000000 */
[----:B------:R-:W-:-:S02]  /*10210*/  ISETP.GT.AND P2, PT, R5, 0x29, PT ;  /* 0x000000290500780c */ /* 0x000fc40003f44270 */
[C---:B------:R-:W-:Y:S02]  /*10220*/  ISETP.GT.AND P0, PT, R5.reuse, 0x30, PT ;  /* 0x000000300500780c */ /* 0x040fe40003f04270 */
[----:B------:R-:W-:Y:S02]  /*10230*/  FSEL R102, R102, -INF , P1 ;  /* 0xff80000066667808 */ /* 0x000fe40000800000 */
[C---:B------:R-:W-:Y:S02]  /*10240*/  ISETP.GT.AND P1, PT, R5.reuse, 0x31, PT ;  /* 0x000000310500780c */ /* 0x040fe40003f24270 */
[----:B------:R-:W-:Y:S02]  /*10250*/  FSEL R112, R112, -INF , P2 ;  /* 0xff80000070707808 */ /* 0x000fe40001000000 */
[----:B------:R-:W-:Y:S02]  /*10260*/  FSEL R114, R114, -INF , P0 ;  /* 0xff80000072727808 */ /* 0x000fe40000000000 */
[----:B------:R-:W-:-:S02]  /*10270*/  ISETP.GT.AND P2, PT, R5, 0x38, PT ;  /* 0x000000380500780c */ /* 0x000fc40003f44270 */
        /* <DEDUP_REMOVED lines=8> */
[C---:B------:R-:W-:Y:S01]  /*10300*/  ISETP.GT.AND P1, PT, R5.reuse, 0x49, PT ;  /* 0x000000490500780c */ /* 0x040fe20003f24270 */
[----:B------:R1:W4:Y:S01]  /*10310*/  MUFU.TANH R16, R8 ;  /* 0x0000000800107308 */ /* 0x0003220000002400 */
        /* <DEDUP_REMOVED lines=11> */
[----:B------:R-:W-:Y:S02]  /*103d0*/  ISETP.GT.AND P1, PT, R5, 0x61, PT ;  /* 0x000000610500780c */ /* 0x000fe40003f24270 */
[----:B------:R-:W-:Y:S02]  /*103e0*/  FSEL R187, R49, -INF , P2 ;  /* 0xff80000031bb7808 */ /* 0x000fe40001000000 */
[----:B------:R-:W-:Y:S02]  /*103f0*/  FSEL R242, R48, -INF , P0 ;  /* 0xff80000030f27808 */ /* 0x000fe40000000000 */
[----:B------:R-:W-:-:S02]  /*10400*/  ISETP.GT.AND P2, PT, R5, 0x68, PT ;  /* 0x000000680500780c */ /* 0x000fc40003f44270 */
[----:B------:R-:W-:Y:S02]  /*10410*/  ISETP.GT.AND P0, PT, R5, 0x69, PT ;  /* 0x000000690500780c */ /* 0x000fe40003f04270 */
[----:B------:R-:W-:Y:S02]  /*10420*/  FSEL R246, R41, -INF , P1 ;  /* 0xff80000029f67808 */ /* 0x000fe40000800000 */
[----:B------:R-:W-:Y:S02]  /*10430*/  ISETP.GT.AND P1, PT, R5, 0x70, PT ;  /* 0x000000700500780c */ /* 0x000fe40003f24270 */
[----:B------:R-:W-:Y:S02]  /*10440*/  FMNMX.FTZ R69, R7, R9, !PT ;  /* 0x0000000907457209 */ /* 0x000fe40007810000 */
[----:B------:R-:W-:Y:S02]  /*10450*/  FSEL R247, R40, -INF , P2 ;  /* 0xff80000028f77808 */ /* 0x000fe40001000000 */
[----:B------:R-:W-:-:S02]  /*10460*/  FSEL R248, R37, -INF , P0 ;  /* 0xff80000025f87808 */ /* 0x000fc40000000000 */
[C---:B------:R-:W-:Y:S02]  /*10470*/  ISETP.GT.AND P2, PT, R5.reuse, 0x71, PT ;  /* 0x000000710500780c */ /* 0x040fe40003f44270 */
[C---:B------:R-:W-:Y:S02]  /*10480*/  ISETP.GT.AND P0, PT, R5.reuse, 0x78, PT ;  /* 0x000000780500780c */ /* 0x040fe40003f04270 */
[----:B------:R-:W-:Y:S02]  /*10490*/  FMNMX.FTZ R69, R10, R69, !PT ;  /* 0x000000450a457209 */ /* 0x000fe40007810000 */
[----:B------:R-:W-:Y:S02]  /*104a0*/  FSEL R154, R36, -INF , P1 ;  /* 0xff800000249a7808 */ /* 0x000fe40000800000 */
[----:B------:R-:W-:Y:S02]  /*104b0*/  ISETP.GT.AND P1, PT, R5, 0x79, PT ;  /* 0x000000790500780c */ /* 0x000fe40003f24270 */
[----:B------:R-:W-:-:S02]  /*104c0*/  FSEL R240, R27, -INF , P2 ;  /* 0xff8000001bf07808 */ /* 0x000fc40001000000 */
[----:B------:R-:W-:Y:S02]  /*104d0*/  FSEL R153, R25, -INF , P0 ;  /* 0xff80000019997808 */ /* 0x000fe40000000000 */
[C---:B------:R-:W-:Y:S02]  /*104e0*/  ISETP.GT.AND P2, PT, R0.reuse, RZ, PT ;  /* 0x000000ff0000720c */ /* 0x040fe40003f44270 */
[C---:B------:R-:W-:Y:S02]  /*104f0*/  ISETP.GT.AND P0, PT, R0.reuse, 0x1, PT ;  /* 0x000000010000780c */ /* 0x040fe40003f04270 */
[----:B------:R-:W-:Y:S02]  /*10500*/  FMNMX.FTZ R69, R11, R69, !PT ;  /* 0x000000450b457209 */ /* 0x000fe40007810000 */
[----:B------:R-:W-:Y:S02]  /*10510*/  FSEL R250, R23, -INF , P1 ;  /* 0xff80000017fa7808 */ /* 0x000fe40000800000 */
[----:B------:R-:W-:-:S02]  /*10520*/  ISETP.GT.AND P1, PT, R0, 0x8, PT ;  /* 0x000000080000780c */ /* 0x000fc40003f24270 */
[----:B-1----:R-:W-:Y:S02]  /*10530*/  FSEL R8, R21, -INF , P2 ;  /* 0xff80000015087808 */ /* 0x002fe40001000000 */
[----:B------:R-:W-:Y:S02]  /*10540*/  FSEL R12, R12, -INF , P0 ;  /* 0xff8000000c0c7808 */ /* 0x000fe40000000000 */
        /* <DEDUP_REMOVED lines=18> */
[----:B--2---:R-:W-:Y:S02]  /*10670*/  FSEL R60, R60, -INF , P1 ;  /* 0xff8000003c3c7808 */ /* 0x004fe40000800000 */
        /* <DEDUP_REMOVED lines=31> */
[----:B---3--:R-:W-:Y:S02]  /*10870*/  FSEL R162, R6, -INF , P1 ;  /* 0xff80000006a27808 */ /* 0x008fe40000800000 */
        /* <DEDUP_REMOVED lines=39> */
[----:B----4-:R-:W-:Y:S02]  /*10af0*/  FSEL R209, R16, -INF , P1 ;  /* 0xff80000010d17808 */ /* 0x010fe40000800000 */
[----:B------:R-:W-:Y:S01]  /*10b00*/  FMNMX.FTZ R5, R182, R5, !PT ;  /* 0x00000005b6057209 */ /* 0x000fe20007810000 */
[----:B------:R-:W-:Y:S01]  /*10b10*/  LDSM.16.MT88.4 R16, [R218+0x100] ;  /* 0x00010000da10783b */ /* 0x000fe20000004200 */
[----:B------:R-:W-:Y:S02]  /*10b20*/  FMNMX.FTZ R69, R248, R69, !PT ;  /* 0x00000045f8457209 */ /* 0x000fe40007810000 */
[----:B------:R-:W-:-:S02]  /*10b30*/  ISETP.GT.AND P1, PT, R0, 0x68, PT ;  /* 0x000000680000780c */ /* 0x000fc40003f24270 */
[----:B------:R-:W-:Y:S02]  /*10b40*/  FSEL R208, R39, -INF , P0 ;  /* 0xff80000027d07808 */ /* 0x000fe40000000000 */
[----:B------:R-:W-:Y:S02]  /*10b50*/  FMNMX.FTZ R5, R209, R5, !PT ;  /* 0x00000005d1057209 */ /* 0x000fe40007810000 */
[----:B------:R-:W-:Y:S02]  /*10b60*/  FMNMX.FTZ R69, R154, R69, !PT ;  /* 0x000000459a457209 */ /* 0x000fe40007810000 */
[----:B------:R-:W-:Y:S02]  /*10b70*/  ISETP.GT.AND P0, PT, R0, 0x69, PT ;  /* 0x000000690000780c */ /* 0x000fe40003f04270 */
[----:B------:R-:W-:Y:S02]  /*10b80*/  FSEL R210, R38, -INF , P1 ;  /* 0xff80000026d27808 */ /* 0x000fe40000800000 */
[----:B------:R-:W-:Y:S01]  /*10b90*/  FMNMX.FTZ R5, R208, R5, !PT ;  /* 0x00000005d0057209 */ /* 0x000fe20007810000 */
[----:B------:R-:W-:Y:S01]  /*10ba0*/  LDSM.16.MT88.4 R36, [R217+0x900] ;  /* 0x00090000d924783b */ /* 0x000fe20000004200 */
        /* <DEDUP_REMOVED lines=10> */
[----:B------:R-:W-:Y:S01]  /*10c50*/  FSEL R186, R24, -INF , P0 ;  /* 0xff80000018ba7808 */ /* 0x000fe20000000000 */
[----:B------:R-:W1:Y:S01]  /*10c60*/  SHFL.BFLY PT, R6, R69, 0x2, 0x1f ;  /* 0x0c401f0045067f89 */ /* 0x000e6200000e0000 */
[----:B------:R-:W-:Y:S02]  /*10c70*/  FMNMX.FTZ R5, R155, R5, !PT ;  /* 0x000000059b057209 */ /* 0x000fe40007810000 */
[----:B------:R-:W-:Y:S01]  /*10c80*/  ISETP.GT.AND P0, PT, R0, 0x79, PT ;  /* 0x000000790000780c */ /* 0x000fe20003f04270 */
[----:B------:R-:W-:Y:S01]  /*10c90*/  LDSM.16.MT88.4 R24, [R220+0x100] ;  /* 0x00010000dc18783b */ /* 0x000fe20000004200 */
[----:B------:R-:W-:-:S02]  /*10ca0*/  FSEL R139, R20, -INF , P1 ;  /* 0xff800000148b7808 */ /* 0x000fc40000800000 */
[----:B------:R-:W-:Y:S01]  /*10cb0*/  FMNMX.FTZ R0, R186, R5, !PT ;  /* 0x00000005ba007209 */ /* 0x000fe20007810000 */
[----:B------:R-:W-:Y:S01]  /*10cc0*/  LDSM.16.MT88.4 R20, [R217+0x100] ;  /* 0x00010000d914783b */ /* 0x000fe20000004200 */
        /* <DEDUP_REMOVED lines=13> */
[--C-:B------:R-:W-:Y:S02]  /*10da0*/  FFMA.FTZ R2, R28, c[0x0][0x2d0], -R5.reuse ;  /* 0x0000b4001c027a23 */ /* 0x100fe40000010805 */
[----:B------:R1:W-:Y:S01]  /*10db0*/  MUFU.EX2 R136, R6 ;  /* 0x0000000600887308 */ /* 0x0003e20000000800 */
[----:B--2---:R-:W-:Y:S01]  /*10dc0*/  FMNMX.FTZ R68, R68, R0, !PT ;  /* 0x0000000044447209 */ /* 0x004fe20007810000 */
[----:B------:R-:W-:-:S03]  /*10dd0*/  FFMA.FTZ R0, R10, c[0x0][0x2d0], -R5 ;  /* 0x0000b4000a007a23 */ /* 0x000fc60000010805 */
[----:B------:R-:W-:-:S03]  /*10de0*/  FSETP.NEU.FTZ.AND P0, PT, R68, -INF , PT ;  /* 0xff8000004400780b */ /* 0x000fc60003f1d000 */
[----:B------:R2:W-:Y:S01]  /*10df0*/  MUFU.EX2 R191, R0 ;  /* 0x0000000000bf7308 */ /* 0x0005e20000000800 */
[----:B-1----:R-:W-:-:S07]  /*10e00*/  FFMA.FTZ R6, R9, c[0x0][0x2d0], -R5 ;  /* 0x0000b40009067a23 */ /* 0x002fce0000010805 */
[----:B------:R1:W-:Y:S01]  /*10e10*/  MUFU.EX2 R43, R6 ;  /* 0x00000006002b7308 */ /* 0x0003e20000000800 */
[----:B--2---:R-:W-:-:S05]  /*10e20*/  FMUL.FTZ R0, R68, c[0x0][0x2d0] ;  /* 0x0000b40044007a20 */ /* 0x004fca0000410000 */
[----:B------:R-:W-:Y:S02]  /*10e30*/  FSEL R0, R0, RZ, P0 ;  /* 0x000000ff00007208 */ /* 0x000fe40000000000 */
[----:B------:R-:W-:-:S03]  /*10e40*/  PLOP3.LUT P0, PT, PT, PT, UP0, 0x80, 0x0 ;  /* 0x000000000000781c */ /* 0x000fc60003f0f008 */
[--C-:B------:R-:W-:Y:S02]  /*10e50*/  FFMA.FTZ R3, R8, c[0x0][0x2d0], -R0.reuse ;  /* 0x0000b40008037a23 */ /* 0x100fe40000010800 */
[----:B-1----:R-:W-:Y:S02]  /*10e60*/  FFMA.FTZ R6, R11, c[0x0][0x2d0], -R5 ;  /* 0x0000b4000b067a23 */ /* 0x002fe40000010805 */
[----:B------:R1:W-:Y:S08]  /*10e70*/  MUFU.EX2 R138, R3 ;  /* 0x00000003008a7308 */ /* 0x0003f00000000800 */
[----:B------:R-:W2:Y:S01]  /*10e80*/  MUFU.EX2 R243, R6 ;  /* 0x0000000600f37308 */ /* 0x000ea20000000800 */
[----:B-1----:R-:W-:-:S07]  /*10e90*/  FFMA.FTZ R3, R12, c[0x0][0x2d0], -R0 ;  /* 0x0000b4000c037a23 */ /* 0x002fce0000010800 */
[----:B------:R1:W-:Y:S01]  /*10ea0*/  MUFU.EX2 R6, R2 ;  /* 0x0000000200067308 */ /* 0x0003e20000000800 */
[----:B--2---:R-:W-:-:S07]  /*10eb0*/  F2FP.PACK_AB R10, R243, R191 ;  /* 0x000000bff30a723e */ /* 0x004fce00000000ff */
[----:B------:R2:W3:Y:S01]  /*10ec0*/  MUFU.EX2 R137, R3 ;  /* 0x0000000300897308 */ /* 0x0004e20000000800 */
[----:B-1----:R-:W-:-:S07]  /*10ed0*/  FFMA.FTZ R2, R29, c[0x0][0x2d0], -R5 ;  /* 0x0000b4001d027a23 */ /* 0x002fce0000010805 */
[----:B------:R1:W-:Y:S01]  /*10ee0*/  MUFU.EX2 R4, R2 ;  /* 0x0000000200047308 */ /* 0x0003e20000000800 */
[----:B--2---:R-:W-:Y:S01]  /*10ef0*/  FFMA.FTZ R3, R13, c[0x0][0x2d0], -R0 ;  /* 0x0000b4000d037a23 */ /* 0x004fe20000010800 */
[----:B---3--:R-:W-:-:S06]  /*10f00*/  F2FP.PACK_AB R9, R137, R138 ;  /* 0x0000008a8909723e */ /* 0x008fcc00000000ff */
[----:B------:R2:W-:Y:S01]  /*10f10*/  MUFU.EX2 R62, R3 ;  /* 0x00000003003e7308 */ /* 0x0005e20000000800 */
[----:B-1----:R-:W-:-:S07]  /*10f20*/  FFMA.FTZ R2, R30, c[0x0][0x2d0], -R5 ;  /* 0x0000b4001e027a23 */ /* 0x002fce0000010805 */
[----:B------:R1:W-:Y:S01]  /*10f30*/  MUFU.EX2 R152, R2 ;  /* 0x0000000200987308 */ /* 0x0003e20000000800 */
[----:B--2---:R-:W-:Y:S02]  /*10f40*/  FFMA.FTZ R3, R14, c[0x0][0x2d0], -R0 ;  /* 0x0000b4000e037a23 */ /* 0x004fe40000010800 */
[----:B------:R-:W2:Y:S05]  /*10f50*/  LDSM.16.MT88.4 R12, [R221+0x100] ;  /* 0x00010000dd0c783b */ /* 0x000eaa0000004200 */
[----:B------:R3:W4:Y:S01]  /*10f60*/  MUFU.EX2 R188, R3 ;  /* 0x0000000300bc7308 */ /* 0x0007220000000800 */
[----:B-1----:R-:W-:-:S07]  /*10f70*/  FFMA.FTZ R2, R33, c[0x0][0x2d0], -R5 ;  /* 0x0000b40021027a23 */ /* 0x002fce0000010805 */
[----:B------:R1:W5:Y:S01]  /*10f80*/  MUFU.EX2 R244, R2 ;  /* 0x0000000200f47308 */ /* 0x0003620000000800 */
[----:B---3--:R-:W-:Y:S01]  /*10f90*/  IMAD.MOV.U32 R3, RZ, RZ, R43 ;  /* 0x000000ffff037224 */ /* 0x008fe200078e002b */
[----:B----4-:R-:W-:Y:S01]  /*10fa0*/  F2FP.PACK_AB R11, R188, R62 ;  /* 0x0000003ebc0b723e */ /* 0x010fe200000000ff */
[----:B------:R-:W-:Y:S03]  /*10fb0*/  LDSM.16.MT88.4 R40, [R218+0x4100] ;  /* 0x00410000da28783b */ /* 0x000fe60000004200 */
[----:B------:R-:W-:-:S07]  /*10fc0*/  F2FP.PACK_AB R8, R3, R136 ;  /* 0x000000880308723e */ /* 0x000fce00000000ff */
[C---:B------:R-:W-:Y:S01]  /*10fd0*/  HMMA.16816.F32 R80, R8.reuse, R20, RZ ;  /* 0x000000140850723c */ /* 0x040fe200000018ff */
[--C-:B-1----:R-:W-:Y:S02]  /*10fe0*/  FFMA.FTZ R2, R31, c[0x0][0x2d0], -R0.reuse ;  /* 0x0000b4001f027a23 */ /* 0x102fe40000010800 */
[----:B------:R-:W-:Y:S02]  /*10ff0*/  LDSM.16.MT88.4 R28, [R221+0x900] ;  /* 0x00090000dd1c783b */ /* 0x000fe40000004200 */
[----:B------:R1:W-:Y:S03]  /*11000*/  MUFU.EX2 R7, R2 ;  /* 0x0000000200077308 */ /* 0x0003e60000000800 */
[C---:B------:R-:W-:Y:S01]  /*11010*/  HMMA.16816.F32 R76, R8.reuse, R22, RZ ;  /* 0x00000016084c723c */ /* 0x040fe200000018ff */
[----:B------:R-:W3:Y:S07]  /*11020*/  LDSM.16.MT88.4 R20, [R217+0x4100] ;  /* 0x00410000d914783b */ /* 0x000eee0000004200 */
[----:B------:R-:W-:Y:S01]  /*11030*/  HMMA.16816.F32 R72, R8, R16, RZ ;  /* 0x000000100848723c */ /* 0x000fe200000018ff */
[----:B-1----:R-:W-:-:S02]  /*11040*/  FFMA.FTZ R2, R32, c[0x0][0x2d0], -R0 ;  /* 0x0000b40020027a23 */ /* 0x002fc40000010800 */
[----:B------:R-:W-:Y:S05]  /*11050*/  LDSM.16.MT88.4 R32, [R218+0x900] ;  /* 0x00090000da20783b */ /* 0x000fea0000004200 */
[C---:B------:R-:W-:Y:S01]  /*11060*/  HMMA.16816.F32 R64, R8.reuse, R18, RZ ;  /* 0x000000120840723c */ /* 0x040fe200000018ff */
[----:B------:R1:W4:Y:S01]  /*11070*/  MUFU.EX2 R189, R2 ;  /* 0x0000000200bd7308 */ /* 0x0003220000000800 */
[----:B------:R-:W4:Y:S06]  /*11080*/  LDSM.16.MT88.4 R16, [R221+0x4100] ;  /* 0x00410000dd10783b */ /* 0x000f2c0000004200 */
[C---:B--2---:R-:W-:Y:S08]  /*11090*/  HMMA.16816.F32 R56, R8.reuse, R12, RZ ;  /* 0x0000000c0838723c */ /* 0x044ff000000018ff */
[----:B------:R-:W-:Y:S01]  /*110a0*/  HMMA.16816.F32 R44, R8, R14, RZ ;  /* 0x0000000e082c723c */ /* 0x000fe200000018ff */
[----:B------:R-:W2:Y:S01]  /*110b0*/  LDSM.16.MT88.4 R12, [R220+0x4100] ;  /* 0x00410000dc0c783b */ /* 0x000ea20000004200 */
[----:B-1----:R-:W-:-:S04]  /*110c0*/  FFMA.FTZ R2, R60, c[0x0][0x2d0], -R0 ;  /* 0x0000b4003c027a23 */ /* 0x002fc80000010800 */
[----:B------:R1:W-:Y:S02]  /*110d0*/  MUFU.EX2 R241, R2 ;  /* 0x0000000200f17308 */ /* 0x0003e40000000800 */
[C---:B------:R-:W-:Y:S08]  /*110e0*/  HMMA.16816.F32 R52, R8.reuse, R24, RZ ;  /* 0x000000180834723c */ /* 0x040ff000000018ff */
[----:B------:R-:W-:Y:S01]  /*110f0*/  HMMA.16816.F32 R48, R8, R26, RZ ;  /* 0x0000001a0830723c */ /* 0x000fe200000018ff */
[----:B------:R-:W2:Y:S01]  /*11100*/  LDSM.16.MT88.4 R24, [R220+0x900] ;  /* 0x00090000dc18783b */ /* 0x000ea20000004200 */
[----:B-1----:R-:W-:-:S06]  /*11110*/  FFMA.FTZ R2, R61, c[0x0][0x2d0], -R0 ;  /* 0x0000b4003d027a23 */ /* 0x002fcc0000010800 */
[C---:B---3--:R-:W-:Y:S01]  /*11120*/  HMMA.16816.F32 R88, R8.reuse, R20, RZ ;  /* 0x000000140858723c */ /* 0x048fe200000018ff */
[----:B------:R1:W3:Y:S07]  /*11130*/  MUFU.EX2 R174, R2 ;  /* 0x0000000200ae7308 */ /* 0x0002ee0000000800 */
[C---:B------:R-:W-:Y:S01]  /*11140*/  HMMA.16816.F32 R96, R8.reuse, R22, RZ ;  /* 0x000000160860723c */ /* 0x040fe200000018ff */
[----:B------:R-:W3:Y:S07]  /*11150*/  LDSM.16.MT88.4 R20, [R217+0x4900] ;  /* 0x00490000d914783b */ /* 0x000eee0000004200 */
[----:B------:R-:W-:Y:S01]  /*11160*/  HMMA.16816.F32 R108, R8, R40, RZ ;  /* 0x00000028086c723c */ /* 0x000fe200000018ff */
[----:B-1----:R-:W-:-:S02]  /*11170*/  FFMA.FTZ R2, R70, c[0x0][0x2d0], -R5 ;  /* 0x0000b40046027a23 */ /* 0x002fc40000010805 */
[----:B------:R-:W-:Y:S02]  /*11180*/  IMAD.MOV.U32 R70, RZ, RZ, R154 ;  /* 0x000000ffff467224 */ /* 0x000fe400078e009a */
[----:B------:R1:W-:Y:S03]  /*11190*/  MUFU.EX2 R252, R2 ;  /* 0x0000000200fc7308 */ /* 0x0003e60000000800 */
[C---:B------:R-:W-:Y:S01]  /*111a0*/  HMMA.16816.F32 R124, R8.reuse, R42, RZ ;  /* 0x0000002a087c723c */ /* 0x040fe200000018ff */
[----:B------:R-:W-:Y:S07]  /*111b0*/  LDSM.16.MT88.4 R40, [R218+0x4900] ;  /* 0x00490000da28783b */ /* 0x000fee0000004200 */
[----:B----4-:R-:W-:Y:S01]  /*111c0*/  HMMA.16816.F32 R104, R8, R16, RZ ;  /* 0x000000100868723c */ /* 0x010fe200000018ff */
[----:B-1----:R-:W-:Y:S01]  /*111d0*/  FFMA.FTZ R2, R101, c[0x0][0x2d0], -R5 ;  /* 0x0000b40065027a23 */ /* 0x002fe20000010805 */
[----:B------:R-:W-:-:S06]  /*111e0*/  MOV R101, R250 ;  /* 0x000000fa00657202 */ /* 0x000fcc0000000f00 */
[C---:B------:R-:W-:Y:S01]  /*111f0*/  HMMA.16816.F32 R120, R8.reuse, R18, RZ ;  /* 0x000000120878723c */ /* 0x040fe200000018ff */
[----:B------:R-:W1:Y:S01]  /*11200*/  LDSM.16.MT88.4 R16, [R221+0x4900] ;  /* 0x00490000dd10783b */ /* 0x000e620000004200 */
[----:B------:R4:W1:Y:S06]  /*11210*/  MUFU.EX2 R249, R2 ;  /* 0x0000000200f97308 */ /* 0x00086c0000000800 */
[C---:B--2---:R-:W-:Y:S08]  /*11220*/  HMMA.16816.F32 R132, R8.reuse, R12, RZ ;  /* 0x0000000c0884723c */ /* 0x044ff000000018ff */
[----:B------:R-:W-:Y:S01]  /*11230*/  HMMA.16816.F32 R116, R8, R14, RZ ;  /* 0x0000000e0874723c */ /* 0x000fe200000018ff */
[----:B------:R-:W2:Y:S01]  /*11240*/  LDSM.16.MT88.4 R12, [R220+0x4900] ;  /* 0x00490000dc0c783b */ /* 0x000ea20000004200 */
[----:B----4-:R-:W-:-:S02]  /*11250*/  FFMA.FTZ R2, R102, c[0x0][0x2d0], -R5 ;  /* 0x0000b40066027a23 */ /* 0x010fc40000010805 */
[----:B-----5:R-:W-:Y:S02]  /*11260*/  IMAD.MOV.U32 R102, RZ, RZ, R244 ;  /* 0x000000ffff667224 */ /* 0x020fe400078e00f4 */
[----:B------:R4:W-:Y:S01]  /*11270*/  MUFU.EX2 R251, R2 ;  /* 0x0000000200fb7308 */ /* 0x0009e20000000800 */
[----:B------:R-:W-:Y:S02]  /*11280*/  F2FP.PACK_AB R8, R4, R6 ;  /* 0x000000060408723e */ /* 0x000fe400000000ff */
[----:B------:R-:W-:Y:S02]  /*11290*/  F2FP.PACK_AB R9, R189, R7 ;  /* 0x00000007bd09723e */ /* 0x000fe400000000ff */
[----:B------:R-:W-:Y:S02]  /*112a0*/  F2FP.PACK_AB R10, R244, R152 ;  /* 0x00000098f40a723e */ /* 0x000fe400000000ff */
[----:B---3--:R-:W-:-:S07]  /*112b0*/  F2FP.PACK_AB R11, R174, R241 ;  /* 0x000000f1ae0b723e */ /* 0x008fce00000000ff */
[----:B------:R-:W-:Y:S01]  /*112c0*/  HMMA.16816.F32 R156, R8, R36, R80 ;  /* 0x00000024089c723c */ /* 0x000fe20000001850 */
[----:B----4-:R-:W-:-:S04]  /*112d0*/  FFMA.FTZ R2, R112, c[0x0][0x2d0], -R5 ;  /* 0x0000b40070027a23 */ /* 0x010fc80000010805 */
[----:B------:R3:W-:Y:S02]  /*112e0*/  MUFU.EX2 R250, R2 ;  /* 0x0000000200fa7308 */ /* 0x0007e40000000800 */
[----:B------:R-:W-:Y:S01]  /*112f0*/  IMAD.MOV.U32 R83, RZ, RZ, R62 ;  /* 0x000000ffff537224 */ /* 0x000fe200078e003e */
[----:B------:R-:W-:Y:S01]  /*11300*/  HMMA.16816.F32 R148, R8, R38, R76 ;  /* 0x000000260894723c */ /* 0x000fe2000000184c */
[----:B------:R-:W4:Y:S02]  /*11310*/  LDSM.16.MT88.4 R36, [R217+0x1100] ;  /* 0x00110000d924783b */ /* 0x000f240000004200 */
[----:B------:R-:W-:-:S05]  /*11320*/  IMAD.MOV.U32 R112, RZ, RZ, R83 ;  /* 0x000000ffff707224 */ /* 0x000fca00078e0053 */
[----:B------:R-:W-:Y:S01]  /*11330*/  HMMA.16816.F32 R84, R8, R28, R56 ;  /* 0x0000001c0854723c */ /* 0x000fe20000001838 */
[----:B---3--:R-:W-:-:S07]  /*11340*/  FFMA.FTZ R2, R100, c[0x0][0x2d0], -R0 ;  /* 0x0000b40064027a23 */ /* 0x008fce0000010800 */
[C---:B------:R-:W-:Y:S01]  /*11350*/  HMMA.16816.F32 R60, R8.reuse, R30, R44 ;  /* 0x0000001e083c723c */ /* 0x040fe2000000182c */
[----:B------:R-:W-:Y:S01]  /*11360*/  LDSM.16.MT88.4 R28, [R220+0x1100] ;  /* 0x00110000dc1c783b */ /* 0x000fe20000004200 */
[----:B------:R3:W-:Y:S06]  /*11370*/  MUFU.EX2 R244, R2 ;  /* 0x0000000200f47308 */ /* 0x0007ec0000000800 */
[C---:B------:R-:W-:Y:S08]  /*11380*/  HMMA.16816.F32 R56, R8.reuse, R24, R52 ;  /* 0x000000180838723c */ /* 0x040ff00000001834 */
[----:B------:R-:W-:Y:S01]  /*11390*/  HMMA.16816.F32 R44, R8, R26, R48 ;  /* 0x0000001a082c723c */ /* 0x000fe20000001830 */
[----:B------:R-:W-:Y:S01]  /*113a0*/  LDSM.16.MT88.4 R24, [R221+0x1100] ;  /* 0x00110000dd18783b */ /* 0x000fe20000004200 */
[----:B---3--:R-:W-:-:S02]  /*113b0*/  FFMA.FTZ R2, R71, c[0x0][0x2d0], -R0 ;  /* 0x0000b40047027a23 */ /* 0x008fc40000010800 */
[----:B------:R-:W-:-:S04]  /*113c0*/  IMAD.MOV.U32 R71, RZ, RZ, R101 ;  /* 0x000000ffff477224 */ /* 0x000fc800078e0065 */
[C---:B------:R-:W-:Y:S07]  /*113d0*/  HMMA.16816.F32 R52, R8.reuse, R20, R88 ;  /* 0x000000140834723c */ /* 0x040fee0000001858 */
[----:B------:R-:W-:Y:S01]  /*113e0*/  IMAD.MOV.U32 R91, RZ, RZ, R243 ;  /* 0x000000ffff5b7224 */ /* 0x000fe200078e00f3 */
[----:B------:R-:W-:Y:S01]  /*113f0*/  HMMA.16816.F32 R92, R8, R34, R64 ;  /* 0x00000022085c723c */ /* 0x000fe20000001840 */
[----:B------:R3:W5:Y:S01]  /*11400*/  MUFU.EX2 R243, R2 ;  /* 0x0000000200f37308 */ /* 0x0007620000000800 */
[----:B------:R-:W-:Y:S01]  /*11410*/  IMAD.MOV.U32 R90, RZ, RZ, R241 ;  /* 0x000000ffff5a7224 */ /* 0x000fe200078e00f1 */
[----:B------:R-:W-:Y:S01]  /*11420*/  MOV R88, R155 ;  /* 0x0000009b00587202 */ /* 0x000fe20000000f00 */
[----:B------:R-:W-:-:S04]  /*11430*/  IMAD.MOV.U32 R89, RZ, RZ, R240 ;  /* 0x000000ffff597224 */ /* 0x000fc800078e00f0 */
[C---:B------:R-:W-:Y:S01]  /*11440*/  HMMA.16816.F32 R64, R8.reuse, R22, R96 ;  /* 0x000000160840723c */ /* 0x040fe20000001860 */
[----:B------:R-:W-:Y:S06]  /*11450*/  LDSM.16.MT88.4 R20, [R217+0x5100] ;  /* 0x00510000d914783b */ /* 0x000fec0000004200 */
[----:B------:R-:W-:Y:S01]  /*11460*/  IMAD.MOV.U32 R96, RZ, RZ, R139 ;  /* 0x000000ffff607224 */ /* 0x000fe200078e008b */
[----:B------:R-:W-:Y:S01]  /*11470*/  MOV R98, R137 ;  /* 0x0000008900627202 */ /* 0x000fe20000000f00 */
[----:B---3--:R-:W-:Y:S01]  /*11480*/  FFMA.FTZ R2, R103, c[0x0][0x2d0], -R0 ;  /* 0x0000b40067027a23 */ /* 0x008fe20000010800 */
[----:B-1----:R-:W-:Y:S01]  /*11490*/  HMMA.16816.F32 R76, R8, R18, R120 ;  /* 0x00000012084c723c */ /* 0x002fe20000001878 */
[----:B------:R-:W-:-:S02]  /*114a0*/  IMAD.MOV.U32 R97, RZ, RZ, R138 ;  /* 0x000000ffff617224 */ /* 0x000fc400078e008a */
[----:B------:R1:W-:Y:S01]  /*114b0*/  MUFU.EX2 R241, R2 ;  /* 0x0000000200f17308 */ /* 0x0003e20000000800 */
[----:B------:R-:W-:-:S03]  /*114c0*/  IMAD.MOV.U32 R99, RZ, RZ, R136 ;  /* 0x000000ffff637224 */ /* 0x000fc600078e0088 */
[----:B------:R-:W-:Y:S01]  /*114d0*/  IMAD.MOV.U32 R120, RZ, RZ, R191 ;  /* 0x000000ffff787224 */ /* 0x000fe200078e00bf */
[----:B------:R-:W-:Y:S01]  /*114e0*/  HMMA.16816.F32 R136, R8, R40, R108 ;  /* 0x000000280888723c */ /* 0x000fe2000000186c */
[----:B------:R-:W-:Y:S01]  /*114f0*/  IMAD.MOV.U32 R123, RZ, RZ, R90 ;  /* 0x000000ffff7b7224 */ /* 0x000fe200078e005a */
[----:B------:R-:W-:Y:S01]  /*11500*/  MOV R121, R112 ;  /* 0x0000007000797202 */ /* 0x000fe20000000f00 */
[----:B------:R-:W-:-:S04]  /*11510*/  IMAD.MOV.U32 R122, RZ, RZ, R91 ;  /* 0x000000ffff7a7224 */ /* 0x000fc800078e005b */
[----:B------:R-:W-:Y:S01]  /*11520*/  IMAD.MOV.U32 R110, RZ, RZ, R153 ;  /* 0x000000ffff6e7224 */ /* 0x000fe200078e0099 */
[----:B------:R-:W-:Y:S01]  /*11530*/  HMMA.16816.F32 R128, R8, R32, R72 ;  /* 0x000000200880723c */ /* 0x000fe20000001848 */
[----:B------:R-:W-:Y:S01]  /*11540*/  IMAD.MOV.U32 R111, RZ, RZ, R152 ;  /* 0x000000ffff6f7224 */ /* 0x000fe200078e0098 */
[----:B------:R-:W3:Y:S01]  /*11550*/  LDSM.16.MT88.4 R32, [R218+0x1100] ;  /* 0x00110000da20783b */ /* 0x000ee20000004200 */
[----:B-1----:R-:W-:-:S04]  /*11560*/  FFMA.FTZ R2, R113, c[0x0][0x2d0], -R0 ;  /* 0x0000b40071027a23 */ /* 0x002fc80000010800 */
[----:B------:R1:W1:Y:S01]  /*11570*/  MUFU.EX2 R240, R2 ;  /* 0x0000000200f07308 */ /* 0x0002620000000800 */
[C---:B------:R-:W-:Y:S01]  /*11580*/  HMMA.16816.F32 R152, R8.reuse, R42, R124 ;  /* 0x0000002a0898723c */ /* 0x040fe2000000187c */
[----:B------:R-:W3:Y:S07]  /*11590*/  LDSM.16.MT88.4 R40, [R218+0x5100] ;  /* 0x00510000da28783b */ /* 0x000eee0000004200 */
[----:B------:R-:W-:Y:S01]  /*115a0*/  HMMA.16816.F32 R80, R8, R16, R104 ;  /* 0x000000100850723c */ /* 0x000fe20000001868 */
[----:B------:R-:W3:Y:S01]  /*115b0*/  LDSM.16.MT88.4 R16, [R221+0x5100] ;  /* 0x00510000dd10783b */ /* 0x000ee20000004200 */
[----:B-1----:R-:W-:-:S06]  /*115c0*/  FFMA.FTZ R2, R114, c[0x0][0x2d0], -R5 ;  /* 0x0000b40072027a23 */ /* 0x002fcc0000010805 */
[C---:B--2---:R-:W-:Y:S01]  /*115d0*/  HMMA.16816.F32 R72, R8.reuse, R12, R132 ;  /* 0x0000000c0848723c */ /* 0x044fe20000001884 */
[----:B------:R1:W-:Y:S06]  /*115e0*/  MUFU.EX2 R191, R2 ;  /* 0x0000000200bf7308 */ /* 0x0003ec0000000800 */
[----:B------:R-:W-:Y:S01]  /*115f0*/  IMAD.MOV.U32 R134, RZ, RZ, R190 ;  /* 0x000000ffff867224 */ /* 0x000fe200078e00be */
[----:B------:R-:W-:Y:S01]  /*11600*/  HMMA.16816.F32 R48, R8, R14, R116 ;  /* 0x0000000e0830723c */ /* 0x000fe20000001874 */
[----:B------:R-:W-:Y:S01]  /*11610*/  MOV R132, R102 ;  /* 0x0000006600847202 */ /* 0x000fe20000000f00 */
[----:B------:R-:W-:Y:S01]  /*11620*/  IMAD.MOV.U32 R135, RZ, RZ, R111 ;  /* 0x000000ffff877224 */ /* 0x000fe200078e006f */
[----:B------:R-:W2:Y:S01]  /*11630*/  LDSM.16.MT88.4 R12, [R220+0x5100] ;  /* 0x00510000dc0c783b */ /* 0x000ea20000004200 */
[----:B------:R-:W-:-:S03]  /*11640*/  IMAD.MOV.U32 R133, RZ, RZ, R189 ;  /* 0x000000ffff857224 */ /* 0x000fc600078e00bd */
[----:B------:R-:W-:Y:S02]  /*11650*/  F2FP.PACK_AB R8, R249, R252 ;  /* 0x000000fcf908723e */ /* 0x000fe400000000ff */
[----:B-----5:R-:W-:Y:S02]  /*11660*/  F2FP.PACK_AB R9, R243, R244 ;  /* 0x000000f4f309723e */ /* 0x020fe400000000ff */
[----:B------:R-:W-:Y:S01]  /*11670*/  F2FP.PACK_AB R10, R250, R251 ;  /* 0x000000fbfa0a723e */ /* 0x000fe200000000ff */
[----:B-1----:R-:W-:Y:S01]  /*11680*/  FFMA.FTZ R2, R115, c[0x0][0x2d0], -R5 ;  /* 0x0000b40073027a23 */ /* 0x002fe20000010805 */
[----:B------:R-:W-:-:S03]  /*11690*/  F2FP.PACK_AB R11, R240, R241 ;  /* 0x000000f1f00b723e */ /* 0x000fc600000000ff */
[----:B------:R1:W5:Y:S04]  /*116a0*/  MUFU.EX2 R190, R2 ;  /* 0x0000000200be7308 */ /* 0x0003680000000800 */
[C---:B----4-:R-:W-:Y:S07]  /*116b0*/  HMMA.16816.F32 R100, R8.reuse, R36, R156 ;  /* 0x000000240864723c */ /* 0x050fee000000189c */
[----:B------:R-:W-:Y:S01]  /*116c0*/  IMAD.MOV.U32 R159, RZ, RZ, R110 ;  /* 0x000000ffff9f7224 */ /* 0x000fe200078e006e */
[----:B------:R-:W-:Y:S01]  /*116d0*/  MOV R158, R7 ;  /* 0x00000007009e7202 */ /* 0x000fe20000000f00 */
[----:B------:R-:W-:Y:S01]  /*116e0*/  HMMA.16816.F32 R108, R8, R38, R148 ;  /* 0x00000026086c723c */ /* 0x000fe20000001894 */
[----:B------:R-:W4:Y:S01]  /*116f0*/  LDSM.16.MT88.4 R36, [R217+0x1900] ;  /* 0x00190000d924783b */ /* 0x000f220000004200 */
[----:B------:R-:W-:Y:S01]  /*11700*/  MOV R157, R88 ;  /* 0x00000058009d7202 */ /* 0x000fe20000000f00 */
[----:B-1----:R-:W-:-:S02]  /*11710*/  FFMA.FTZ R2, R163, c[0x0][0x2d0], -R5 ;  /* 0x0000b400a3027a23 */ /* 0x002fc40000010805 */
[----:B------:R-:W-:Y:S02]  /*11720*/  IMAD.MOV.U32 R163, RZ, RZ, R6 ;  /* 0x000000ffffa37224 */ /* 0x000fe400078e0006 */
[----:B------:R1:W-:Y:S01]  /*11730*/  MUFU.EX2 R189, R2 ;  /* 0x0000000200bd7308 */ /* 0x0003e20000000800 */
[----:B------:R-:W-:Y:S01]  /*11740*/  MOV R151, R96 ;  /* 0x0000006000977202 */ /* 0x000fe20000000f00 */
[----:B------:R-:W-:Y:S01]  /*11750*/  IMAD.MOV.U32 R150, RZ, RZ, R97 ;  /* 0x000000ffff967224 */ /* 0x000fe200078e0061 */
[----:B---3--:R-:W-:Y:S01]  /*11760*/  HMMA.16816.F32 R116, R8, R32, R128 ;  /* 0x000000200874723c */ /* 0x008fe20000001880 */
[----:B------:R-:W-:Y:S02]  /*11770*/  IMAD.MOV.U32 R149, RZ, RZ, R98 ;  /* 0x000000ffff957224 */ /* 0x000fe400078e0062 */
[----:B------:R-:W-:Y:S02]  /*11780*/  IMAD.MOV.U32 R148, RZ, RZ, R99 ;  /* 0x000000ffff947224 */ /* 0x000fe400078e0063 */
[----:B------:R-:W-:-:S03]  /*11790*/  IMAD.MOV.U32 R156, RZ, RZ, R89 ;  /* 0x000000ffff9c7224 */ /* 0x000fc600078e0059 */
[----:B------:R-:W-:Y:S01]  /*117a0*/  HMMA.16816.F32 R96, R8, R24, R84 ;  /* 0x000000180860723c */ /* 0x000fe20000001854 */
[----:B-1----:R-:W-:Y:S02]  /*117b0*/  FFMA.FTZ R2, R165, c[0x0][0x2d0], -R5 ;  /* 0x0000b400a5027a23 */ /* 0x002fe40000010805 */
[----:B------:R-:W-:-:S05]  /*117c0*/  IMAD.MOV.U32 R165, RZ, RZ, R134 ;  /* 0x000000ffffa57224 */ /* 0x000fca00078e0086 */
[----:B------:R-:W-:Y:S01]  /*117d0*/  HMMA.16816.F32 R84, R8, R26, R60 ;  /* 0x0000001a0854723c */ /* 0x000fe2000000183c */
[----:B------:R-:W-:Y:S01]  /*117e0*/  LDSM.16.MT88.4 R24, [R221+0x1900] ;  /* 0x00190000dd18783b */ /* 0x000fe20000004200 */
[----:B------:R-:W-:-:S05]  /*117f0*/  IMAD.MOV.U32 R134, RZ, RZ, R123 ;  /* 0x000000ffff867224 */ /* 0x000fca00078e007b */
[----:B------:R-:W-:Y:S01]  /*11800*/  IMAD.MOV.U32 R63, RZ, RZ, R188 ;  /* 0x000000ffff3f7224 */ /* 0x000fe200078e00bc */
[C---:B------:R-:W-:Y:S01]  /*11810*/  HMMA.16816.F32 R104, R8.reuse, R34, R92 ;  /* 0x000000220868723c */ /* 0x040fe2000000185c */
[----:B------:R1:W-:Y:S01]  /*11820*/  MUFU.EX2 R188, R2 ;  /* 0x0000000200bc7308 */ /* 0x0003e20000000800 */
[----:B------:R-:W-:Y:S01]  /*11830*/  IMAD.MOV.U32 R62, RZ, RZ, R4 ;  /* 0x000000ffff3e7224 */ /* 0x000fe200078e0004 */
[----:B------:R-:W3:Y:S05]  /*11840*/  LDSM.16.MT88.4 R32, [R218+0x1900] ;  /* 0x00190000da20783b */ /* 0x000eea0000004200 */
[C---:B------:R-:W-:Y:S08]  /*11850*/  HMMA.16816.F32 R92, R8.reuse, R28, R56 ;  /* 0x0000001c085c723c */ /* 0x040ff00000001838 */
[----:B------:R-:W-:Y:S01]  /*11860*/  HMMA.16816.F32 R88, R8, R30, R44 ;  /* 0x0000001e0858723c */ /* 0x000fe2000000182c */
[----:B-1----:R-:W-:Y:S01]  /*11870*/  FFMA.FTZ R2, R161, c[0x0][0x2d0], -R0 ;  /* 0x0000b400a1027a23 */ /* 0x002fe20000010800 */
[----:B------:R-:W1:Y:S01]  /*11880*/  LDSM.16.MT88.4 R28, [R220+0x1900] ;  /* 0x00190000dc1c783b */ /* 0x000e620000004200 */
[----:B------:R-:W-:-:S02]  /*11890*/  IMAD.MOV.U32 R161, RZ, RZ, R120 ;  /* 0x000000ffffa17224 */ /* 0x000fc400078e0078 */
[----:B------:R2:W-:Y:S03]  /*118a0*/  MUFU.EX2 R7, R2 ;  /* 0x0000000200077308 */ /* 0x0005e60000000800 */
[C---:B------:R-:W-:Y:S08]  /*118b0*/  HMMA.16816.F32 R112, R8.reuse, R20, R52 ;  /* 0x000000140870723c */ /* 0x040ff00000001834 */
[----:B------:R-:W-:Y:S01]  /*118c0*/  HMMA.16816.F32 R124, R8, R22, R64 ;  /* 0x00000016087c723c */ /* 0x000fe20000001840 */
[----:B------:R-:W1:Y:S01]  /*118d0*/  LDSM.16.MT88.4 R20, [R217+0x5900] ;  /* 0x00590000d914783b */ /* 0x000e620000004200 */
[----:B--2---:R-:W-:-:S02]  /*118e0*/  FFMA.FTZ R2, R160, c[0x0][0x2d0], -R0 ;  /* 0x0000b400a0027a23 */ /* 0x004fc40000010800 */
[----:B------:R-:W-:-:S04]  /*118f0*/  IMAD.MOV.U32 R160, RZ, RZ, R121 ;  /* 0x000000ffffa07224 */ /* 0x000fc800078e0079 */
[C---:B------:R-:W-:Y:S01]  /*11900*/  HMMA.16816.F32 R136, R8.reuse, R40, R136 ;  /* 0x000000280888723c */ /* 0x040fe20000001888 */
[----:B------:R2:W1:Y:S07]  /*11910*/  MUFU.EX2 R6, R2 ;  /* 0x0000000200067308 */ /* 0x00046e0000000800 */
[C---:B------:R-:W-:Y:S01]  /*11920*/  HMMA.16816.F32 R152, R8.reuse, R42, R152 ;  /* 0x0000002a0898723c */ /* 0x040fe20000001898 */
[----:B------:R-:W1:Y:S07]  /*11930*/  LDSM.16.MT88.4 R40, [R218+0x5900] ;  /* 0x00590000da28783b */ /* 0x000e6e0000004200 */
[----:B------:R-:W-:Y:S01]  /*11940*/  HMMA.16816.F32 R128, R8, R16, R80 ;  /* 0x000000100880723c */ /* 0x000fe20000001850 */
[----:B--2---:R-:W-:Y:S01]  /*11950*/  FFMA.FTZ R2, R162, c[0x0][0x2d0], -R0 ;  /* 0x0000b400a2027a23 */ /* 0x004fe20000010800 */
[----:B------:R-:W-:-:S03]  /*11960*/  MOV R162, R122 ;  /* 0x0000007a00a27202 */ /* 0x000fc60000000f00 */
[----:B------:R2:W-:Y:S03]  /*11970*/  MUFU.EX2 R4, R2 ;  /* 0x0000000200047308 */ /* 0x0005e60000000800 */
[C---:B------:R-:W-:Y:S01]  /*11980*/  HMMA.16816.F32 R120, R8.reuse, R18, R76 ;  /* 0x000000120878723c */ /* 0x040fe2000000184c */
[----:B------:R-:W-:Y:S07]  /*11990*/  LDSM.16.MT88.4 R16, [R221+0x5900] ;  /* 0x00590000dd10783b */ /* 0x000fee0000004200 */
[----:B------:R-:W-:Y:S01]  /*119a0*/  HMMA.16816.F32 R76, R8, R12, R72 ;  /* 0x0000000c084c723c */ /* 0x000fe20000001848 */
[----:B--2---:R-:W-:Y:S01]  /*119b0*/  FFMA.FTZ R2, R164, c[0x0][0x2d0], -R0 ;  /* 0x0000b400a4027a23 */ /* 0x004fe20000010800 */
[----:B------:R-:W-:Y:S01]  /*119c0*/  MOV R164, R158 ;  /* 0x0000009e00a47202 */ /* 0x000fe20000000f00 */
[----:B------:R-:W-:-:S05]  /*119d0*/  IMAD.MOV.U32 R158, RZ, RZ, R186 ;  /* 0x000000ffff9e7224 */ /* 0x000fca00078e00ba */
[----:B------:R-:W-:Y:S01]  /*119e0*/  HMMA.16816.F32 R56, R8, R14, R48 ;  /* 0x0000000e0838723c */ /* 0x000fe20000001830 */
[----:B------:R-:W2:Y:S01]  /*119f0*/  MUFU.EX2 R186, R2 ;  /* 0x0000000200ba7308 */ /* 0x000ea20000000800 */
[----:B------:R-:W3:Y:S05]  /*11a00*/  LDSM.16.MT88.4 R12, [R220+0x5900] ;  /* 0x00590000dc0c783b */ /* 0x000eea0000004200 */
[----:B-----5:R-:W-:Y:S02]  /*11a10*/  F2FP.PACK_AB R8, R190, R191 ;  /* 0x000000bfbe08723e */ /* 0x020fe400000000ff */
[----:B-1----:R-:W-:Y:S02]  /*11a20*/  F2FP.PACK_AB R9, R6, R7 ;  /* 0x000000070609723e */ /* 0x002fe400000000ff */
[----:B------:R-:W-:-:S02]  /*11a30*/  F2FP.PACK_AB R10, R188, R189 ;  /* 0x000000bdbc0a723e */ /* 0x000fc400000000ff */
[----:B--2---:R-:W-:Y:S01]  /*11a40*/  F2FP.PACK_AB R11, R186, R4 ;  /* 0x00000004ba0b723e */ /* 0x004fe200000000ff */
[----:B------:R-:W-:-:S06]  /*11a50*/  FFMA.FTZ R2, R170, c[0x0][0x2d0], -R5 ;  /* 0x0000b400aa027a23 */ /* 0x000fcc0000010805 */
[C---:B----4-:R-:W-:Y:S07]  /*11a60*/  HMMA.16816.F32 R72, R8.reuse, R36, R100 ;  /* 0x000000240848723c */ /* 0x050fee0000001864 */
[----:B------:R-:W-:Y:S01]  /*11a70*/  IMAD.MOV.U32 R103, RZ, RZ, R174 ;  /* 0x000000ffff677224 */ /* 0x000fe200078e00ae */
[----:B------:R-:W-:Y:S01]  /*11a80*/  HMMA.16816.F32 R64, R8, R38, R108 ;  /* 0x000000260840723c */ /* 0x000fe2000000186c */
[----:B------:R1:W-:Y:S01]  /*11a90*/  MUFU.EX2 R174, R2 ;  /* 0x0000000200ae7308 */ /* 0x0003e20000000800 */
[----:B------:R-:W2:Y:S01]  /*11aa0*/  LDSM.16.MT88.4 R36, [R217+0x2100] ;  /* 0x00210000d924783b */ /* 0x000ea20000004200 */
[----:B------:R-:W-:Y:S01]  /*11ab0*/  MOV R102, R63 ;  /* 0x0000003f00667202 */ /* 0x000fe20000000f00 */
[----:B------:R-:W-:-:S03]  /*11ac0*/  IMAD.MOV.U32 R101, RZ, RZ, R62 ;  /* 0x000000ffff657224 */ /* 0x000fc600078e003e */
[----:B------:R-:W-:Y:S01]  /*11ad0*/  IMAD.MOV.U32 R111, RZ, RZ, R162 ;  /* 0x000000ffff6f7224 */ /* 0x000fe200078e00a2 */
[----:B---3--:R-:W-:Y:S01]  /*11ae0*/  HMMA.16816.F32 R60, R8, R32, R116 ;  /* 0x00000020083c723c */ /* 0x008fe20000001874 */
[----:B------:R-:W-:Y:S01]  /*11af0*/  IMAD.MOV.U32 R162, RZ, RZ, R160 ;  /* 0x000000ffffa27224 */ /* 0x000fe200078e00a0 */
[----:B------:R-:W-:Y:S01]  /*11b00*/  MOV R110, R103 ;  /* 0x00000067006e7202 */ /* 0x000fe20000000f00 */
[----:B------:R-:W-:Y:S01]  /*11b10*/  IMAD.MOV.U32 R160, RZ, RZ, R161 ;  /* 0x000000ffffa07224 */ /* 0x000fe200078e00a1 */
[----:B------:R-:W-:Y:S01]  /*11b20*/  MOV R161, R165 ;  /* 0x000000a500a17202 */ /* 0x000fe20000000f00 */
[----:B------:R-:W-:-:S03]  /*11b30*/  IMAD.MOV.U32 R109, RZ, RZ, R102 ;  /* 0x000000ffff6d7224 */ /* 0x000fc600078e0066 */
[C---:B------:R-:W-:Y:S01]  /*11b40*/  HMMA.16816.F32 R52, R8.reuse, R34, R104 ;  /* 0x000000220834723c */ /* 0x040fe20000001868 */
[--C-:B-1----:R-:W-:Y:S01]  /*11b50*/  FFMA.FTZ R2, R171, c[0x0][0x2d0], -R5.reuse ;  /* 0x0000b400ab027a23 */ /* 0x102fe20000010805 */
[----:B------:R-:W1:Y:S03]  /*11b60*/  LDSM.16.MT88.4 R32, [R218+0x2100] ;  /* 0x00210000da20783b */ /* 0x000e660000004200 */
[----:B------:R3:W4:Y:S03]  /*11b70*/  MUFU.EX2 R171, R2 ;  /* 0x0000000200ab7308 */ /* 0x0007260000000800 */
[C---:B------:R-:W-:Y:S08]  /*11b80*/  HMMA.16816.F32 R48, R8.reuse, R24, R96 ;  /* 0x000000180830723c */ /* 0x040ff00000001860 */
[----:B------:R-:W-:Y:S01]  /*11b90*/  HMMA.16816.F32 R44, R8, R26, R84 ;  /* 0x0000001a082c723c */ /* 0x000fe20000001854 */
[----:B------:R-:W5:Y:S01]  /*11ba0*/  LDSM.16.MT88.4 R24, [R221+0x2100] ;  /* 0x00210000dd18783b */ /* 0x000f620000004200 */
[----:B---3--:R-:W-:Y:S01]  /*11bb0*/  FFMA.FTZ R2, R172, c[0x0][0x2d0], -R5 ;  /* 0x0000b400ac027a23 */ /* 0x008fe20000010805 */
[----:B------:R-:W-:-:S05]  /*11bc0*/  MOV R172, R110 ;  /* 0x0000006e00ac7202 */ /* 0x000fca0000000f00 */
[C---:B------:R-:W-:Y:S01]  /*11bd0*/  HMMA.16816.F32 R80, R8.reuse, R28, R92 ;  /* 0x0000001c0850723c */ /* 0x040fe2000000185c */
[----:B------:R3:W-:Y:S07]  /*11be0*/  MUFU.EX2 R170, R2 ;  /* 0x0000000200aa7308 */ /* 0x0007ee0000000800 */
[C---:B------:R-:W-:Y:S01]  /*11bf0*/  HMMA.16816.F32 R84, R8.reuse, R30, R88 ;  /* 0x0000001e0854723c */ /* 0x040fe20000001858 */
[----:B------:R-:W1:Y:S07]  /*11c00*/  LDSM.16.MT88.4 R28, [R220+0x2100] ;  /* 0x00210000dc1c783b */ /* 0x000e6e0000004200 */
[----:B------:R-:W-:Y:S01]  /*11c10*/  HMMA.16816.F32 R92, R8, R20, R112 ;  /* 0x00000014085c723c */ /* 0x000fe20000001870 */
[----:B---3--:R-:W-:-:S02]  /*11c20*/  FFMA.FTZ R2, R173, c[0x0][0x2d0], -R5 ;  /* 0x0000b400ad027a23 */ /* 0x008fc40000010805 */
[----:B------:R-:W-:Y:S02]  /*11c30*/  IMAD.MOV.U32 R173, RZ, RZ, R101 ;  /* 0x000000ffffad7224 */ /* 0x000fe400078e0065 */
[----:B------:R3:W-:Y:S03]  /*11c40*/  MUFU.EX2 R165, R2 ;  /* 0x0000000200a57308 */ /* 0x0007e60000000800 */
[C---:B------:R-:W-:Y:S01]  /*11c50*/  HMMA.16816.F32 R100, R8.reuse, R22, R124 ;  /* 0x000000160864723c */ /* 0x040fe2000000187c */
[----:B------:R-:W1:Y:S07]  /*11c60*/  LDSM.16.MT88.4 R20, [R217+0x6100] ;  /* 0x00610000d914783b */ /* 0x000e6e0000004200 */
[----:B------:R-:W-:Y:S01]  /*11c70*/  HMMA.16816.F32 R116, R8, R40, R136 ;  /* 0x000000280874723c */ /* 0x000fe20000001888 */
[----:B---3--:R-:W-:-:S02]  /*11c80*/  FFMA.FTZ R2, R167, c[0x0][0x2d0], -R0 ;  /* 0x0000b400a7027a23 */ /* 0x008fc40000010800 */
[----:B------:R-:W-:-:S05]  /*11c90*/  IMAD.MOV.U32 R167, RZ, RZ, R164 ;  /* 0x000000ffffa77224 */ /* 0x000fca00078e00a4 */
[C---:B------:R-:W-:Y:S01]  /*11ca0*/  HMMA.16816.F32 R104, R8.reuse, R12, R76 ;  /* 0x0000000c0868723c */ /* 0x040fe2000000184c */
[----:B------:R3:W-:Y:S01]  /*11cb0*/  MUFU.EX2 R164, R2 ;  /* 0x0000000200a47308 */ /* 0x0007e20000000800 */
[----:B------:R-:W-:Y:S01]  /*11cc0*/  IMAD.MOV.U32 R138, RZ, RZ, R162 ;  /* 0x000000ffff8a7224 */ /* 0x000fe200078e00a2 */
[----:B------:R-:W-:Y:S01]  /*11cd0*/  MOV R136, R161 ;  /* 0x000000a100887202 */ /* 0x000fe20000000f00 */
[----:B------:R-:W-:Y:S02]  /*11ce0*/  IMAD.MOV.U32 R139, RZ, RZ, R111 ;  /* 0x000000ffff8b7224 */ /* 0x000fe400078e006f */
[----:B------:R-:W-:Y:S02]  /*11cf0*/  IMAD.MOV.U32 R137, RZ, RZ, R160 ;  /* 0x000000ffff897224 */ /* 0x000fe400078e00a0 */
[C---:B------:R-:W-:Y:S01]  /*11d00*/  HMMA.16816.F32 R76, R8.reuse, R14, R56 ;  /* 0x0000000e084c723c */ /* 0x040fe20000001838 */
[----:B------:R-:W1:Y:S07]  /*11d10*/  LDSM.16.MT88.4 R12, [R220+0x6100] ;  /* 0x00610000dc0c783b */ /* 0x000e6e0000004200 */
[----:B------:R-:W-:Y:S01]  /*11d20*/  HMMA.16816.F32 R124, R8, R42, R152 ;  /* 0x0000002a087c723c */ /* 0x000fe20000001898 */
[----:B---3--:R-:W-:-:S02]  /*11d30*/  FFMA.FTZ R2, R166, c[0x0][0x2d0], -R0 ;  /* 0x0000b400a6027a23 */ /* 0x008fc40000010800 */
[----:B------:R-:W-:Y:S02]  /*11d40*/  IMAD.MOV.U32 R166, RZ, RZ, R163 ;  /* 0x000000ffffa67224 */ /* 0x000fe400078e00a3 */
[----:B------:R3:W1:Y:S03]  /*11d50*/  MUFU.EX2 R163, R2 ;  /* 0x0000000200a37308 */ /* 0x0006660000000800 */
[----:B------:R-:W-:Y:S07]  /*11d60*/  HMMA.16816.F32 R112, R8, R16, R128 ;  /* 0x000000100870723c */ /* 0x000fee0000001880 */
[----:B------:R-:W-:Y:S01]  /*11d70*/  MOV R129, R150 ;  /* 0x0000009600817202 */ /* 0x000fe20000000f00 */
[----:B------:R-:W-:-:S02]  /*11d80*/  IMAD.MOV.U32 R128, RZ, RZ, R151 ;  /* 0x000000ffff807224 */ /* 0x000fc400078e0097 */
[----:B------:R-:W-:Y:S02]  /*11d90*/  IMAD.MOV.U32 R130, RZ, RZ, R149 ;  /* 0x000000ffff827224 */ /* 0x000fe400078e0095 */
[----:B------:R-:W-:Y:S02]  /*11da0*/  IMAD.MOV.U32 R131, RZ, RZ, R148 ;  /* 0x000000ffff837224 */ /* 0x000fe400078e0094 */
[----:B---3--:R-:W-:Y:S02]  /*11db0*/  FFMA.FTZ R2, R168, c[0x0][0x2d0], -R0 ;  /* 0x0000b400a8027a23 */ /* 0x008fe40000010800 */
[----:B------:R-:W-:Y:S02]  /*11dc0*/  IMAD.MOV.U32 R168, RZ, RZ, R109 ;  /* 0x000000ffffa87224 */ /* 0x000fe400078e006d */
[----:B------:R3:W-:Y:S01]  /*11dd0*/  MUFU.EX2 R162, R2 ;  /* 0x0000000200a27308 */ /* 0x0007e20000000800 */
[----:B------:R-:W-:Y:S01]  /*11de0*/  HMMA.16816.F32 R108, R8, R18, R120 ;  /* 0x00000012086c723c */ /* 0x000fe20000001878 */
[----:B------:R-:W-:Y:S06]  /*11df0*/  LDSM.16.MT88.4 R16, [R221+0x6100] ;  /* 0x00610000dd10783b */ /* 0x000fec0000004200 */
[----:B----4-:R-:W-:-:S02]  /*11e00*/  F2FP.PACK_AB R8, R171, R174 ;  /* 0x000000aeab08723e */ /* 0x010fc400000000ff */
[----:B-1----:R-:W-:Y:S02]  /*11e10*/  F2FP.PACK_AB R9, R163, R164 ;  /* 0x000000a4a309723e */ /* 0x002fe400000000ff */
[----:B------:R-:W-:Y:S01]  /*11e20*/  F2FP.PACK_AB R10, R165, R170 ;  /* 0x000000aaa50a723e */ /* 0x000fe200000000ff */
[----:B---3--:R-:W-:Y:S02]  /*11e30*/  FFMA.FTZ R2, R169, c[0x0][0x2d0], -R0 ;  /* 0x0000b400a9027a23 */ /* 0x008fe40000010800 */
[----:B------:R-:W-:Y:S02]  /*11e40*/  IMAD.MOV.U32 R169, RZ, RZ, R3 ;  /* 0x000000ffffa97224 */ /* 0x000fe400078e0003 */
[----:B------:R1:W3:Y:S02]  /*11e50*/  MUFU.EX2 R3, R2 ;  /* 0x0000000200037308 */ /* 0x0002e40000000800 */
[----:B-1----:R-:W-:Y:S01]  /*11e60*/  FFMA.FTZ R2, R183, c[0x0][0x2d0], -R5 ;  /* 0x0000b400b7027a23 */ /* 0x002fe20000010805 */
[----:B---3--:R-:W-:Y:S01]  /*11e70*/  F2FP.PACK_AB R11, R3, R162 ;  /* 0x000000a2030b723e */ /* 0x008fe200000000ff */
[----:B------:R-:W-:-:S04]  /*11e80*/  IMAD.MOV.U32 R183, RZ, RZ, R158 ;  /* 0x000000ffffb77224 */ /* 0x000fc800078e009e */
[----:B------:R1:W-:Y:S02]  /*11e90*/  MUFU.EX2 R161, R2 ;  /* 0x0000000200a17308 */ /* 0x0003e40000000800 */
[C---:B--2---:R-:W-:Y:S08]  /*11ea0*/  HMMA.16816.F32 R96, R8.reuse, R36, R72 ;  /* 0x000000240860723c */ /* 0x044ff00000001848 */
[----:B------:R-:W-:Y:S01]  /*11eb0*/  HMMA.16816.F32 R88, R8, R38, R64 ;  /* 0x000000260858723c */ /* 0x000fe20000001840 */
[----:B------:R-:W2:Y:S01]  /*11ec0*/  LDSM.16.MT88.4 R36, [R218+0x6100] ;  /* 0x00610000da24783b */ /* 0x000ea20000004200 */
[----:B-1----:R-:W-:-:S02]  /*11ed0*/  FFMA.FTZ R2, R184, c[0x0][0x2d0], -R5 ;  /* 0x0000b400b8027a23 */ /* 0x002fc40000010805 */
[----:B------:R-:W-:Y:S02]  /*11ee0*/  IMAD.MOV.U32 R184, RZ, RZ, R157 ;  /* 0x000000ffffb87224 */ /* 0x000fe400078e009d */
[----:B------:R1:W3:Y:S02]  /*11ef0*/  MUFU.EX2 R160, R2 ;  /* 0x0000000200a07308 */ /* 0x0002e40000000800 */
[C---:B------:R-:W-:Y:S08]  /*11f00*/  HMMA.16816.F32 R64, R8.reuse, R32, R60 ;  /* 0x000000200840723c */ /* 0x040ff0000000183c */
[----:B------:R-:W-:Y:S01]  /*11f10*/  HMMA.16816.F32 R60, R8, R34, R52 ;  /* 0x00000022083c723c */ /* 0x000fe20000001834 */
[----:B------:R-:W4:Y:S01]  /*11f20*/  LDSM.16.MT88.4 R32, [R217+0x2900] ;  /* 0x00290000d920783b */ /* 0x000f220000004200 */
[----:B-1----:R-:W-:-:S06]  /*11f30*/  FFMA.FTZ R2, R185, c[0x0][0x2d0], -R5 ;  /* 0x0000b400b9027a23 */ /* 0x002fcc0000010805 */
[C---:B-----5:R-:W-:Y:S01]  /*11f40*/  HMMA.16816.F32 R52, R8.reuse, R24, R48 ;  /* 0x000000180834723c */ /* 0x060fe20000001830 */
[----:B------:R-:W-:Y:S01]  /*11f50*/  IMAD.MOV.U32 R185, RZ, RZ, R71 ;  /* 0x000000ffffb97224 */ /* 0x000fe200078e0047 */
[----:B------:R1:W-:Y:S06]  /*11f60*/  MUFU.EX2 R158, R2 ;  /* 0x00000002009e7308 */ /* 0x0003ec0000000800 */
[C---:B------:R-:W-:Y:S01]  /*11f70*/  HMMA.16816.F32 R40, R8.reuse, R26, R44 ;  /* 0x0000001a0828723c */ /* 0x040fe2000000182c */
[----:B------:R-:W-:Y:S07]  /*11f80*/  LDSM.16.MT88.4 R24, [R220+0x2900] ;  /* 0x00290000dc18783b */ /* 0x000fee0000004200 */
[----:B------:R-:W-:Y:S01]  /*11f90*/  HMMA.16816.F32 R48, R8, R28, R80 ;  /* 0x0000001c0830723c */ /* 0x000fe20000001850 */
[----:B-1----:R-:W-:-:S02]  /*11fa0*/  FFMA.FTZ R2, R187, c[0x0][0x2d0], -R5 ;  /* 0x0000b400bb027a23 */ /* 0x002fc40000010805 */
[----:B------:R-:W-:Y:S02]  /*11fb0*/  IMAD.MOV.U32 R187, RZ, RZ, R159 ;  /* 0x000000ffffbb7224 */ /* 0x000fe400078e009f */
[----:B------:R1:W-:Y:S03]  /*11fc0*/  MUFU.EX2 R159, R2 ;  /* 0x00000002009f7308 */ /* 0x0003e60000000800 */
[C---:B------:R-:W-:Y:S01]  /*11fd0*/  HMMA.16816.F32 R44, R8.reuse, R30, R84 ;  /* 0x0000001e082c723c */ /* 0x040fe20000001854 */
[----:B------:R-:W5:Y:S07]  /*11fe0*/  LDSM.16.MT88.4 R28, [R218+0x2900] ;  /* 0x00290000da1c783b */ /* 0x000f6e0000004200 */
[----:B------:R-:W-:Y:S01]  /*11ff0*/  HMMA.16816.F32 R56, R8, R20, R92 ;  /* 0x000000140838723c */ /* 0x000fe2000000185c */
[----:B-1----:R-:W-:-:S07]  /*12000*/  FFMA.FTZ R2, R180, c[0x0][0x2d0], -R0 ;  /* 0x0000b400b4027a23 */ /* 0x002fce0000010800 */
[C---:B------:R-:W-:Y:S01]  /*12010*/  HMMA.16816.F32 R72, R8.reuse, R22, R100 ;  /* 0x000000160848723c */ /* 0x040fe20000001864 */
[----:B------:R-:W1:Y:S01]  /*12020*/  LDSM.16.MT88.4 R20, [R221+0x2900] ;  /* 0x00290000dd14783b */ /* 0x000e620000004200 */
[----:B------:R-:W-:Y:S01]  /*12030*/  MOV R180, R156 ;  /* 0x0000009c00b47202 */ /* 0x000fe20000000f00 */
[----:B------:R2:W-:Y:S05]  /*12040*/  MUFU.EX2 R157, R2 ;  /* 0x00000002009d7308 */ /* 0x0005ea0000000800 */
[C---:B------:R-:W-:Y:S01]  /*12050*/  HMMA.16816.F32 R100, R8.reuse, R12, R104 ;  /* 0x0000000c0864723c */ /* 0x040fe20000001868 */
[----:B------:R-:W-:Y:S07]  /*12060*/  LDSM.16.MT88.4 R104, [R220+0x3900] ;  /* 0x00390000dc68783b */ /* 0x000fee0000004200 */
[----:B------:R-:W-:Y:S01]  /*12070*/  HMMA.16816.F32 R76, R8, R14, R76 ;  /* 0x0000000e084c723c */ /* 0x000fe2000000184c */
[----:B------:R-:W1:Y:S01]  /*12080*/  LDSM.16.MT88.4 R12, [R217+0x6900] ;  /* 0x00690000d90c783b */ /* 0x000e620000004200 */
[----:B--2---:R-:W-:-:S02]  /*12090*/  FFMA.FTZ R2, R175, c[0x0][0x2d0], -R0 ;  /* 0x0000b400af027a23 */ /* 0x004fc40000010800 */
[----:B------:R-:W-:Y:S02]  /*120a0*/  IMAD.MOV.U32 R175, RZ, RZ, R70 ;  /* 0x000000ffffaf7224 */ /* 0x000fe400078e0046 */
[----:B------:R2:W1:Y:S02]  /*120b0*/  MUFU.EX2 R156, R2 ;  /* 0x00000002009c7308 */ /* 0x0004640000000800 */
[C---:B------:R-:W-:Y:S08]  /*120c0*/  HMMA.16816.F32 R116, R8.reuse, R36, R116 ;  /* 0x000000240874723c */ /* 0x040ff00000001874 */
[----:B------:R-:W-:Y:S01]  /*120d0*/  HMMA.16816.F32 R120, R8, R38, R124 ;  /* 0x000000260878723c */ /* 0x000fe2000000187c */
[----:B------:R-:W4:Y:S01]  /*120e0*/  LDSM.16.MT88.4 R36, [R218+0x6900] ;  /* 0x00690000da24783b */ /* 0x000f220000004200 */
[----:B--2---:R-:W-:-:S06]  /*120f0*/  FFMA.FTZ R2, R181, c[0x0][0x2d0], -R0 ;  /* 0x0000b400b5027a23 */ /* 0x004fcc0000010800 */
[C---:B------:R-:W-:Y:S01]  /*12100*/  HMMA.16816.F32 R112, R8.reuse, R16, R112 ;  /* 0x000000100870723c */ /* 0x040fe20000001870 */
[----:B------:R2:W-:Y:S07]  /*12110*/  MUFU.EX2 R155, R2 ;  /* 0x00000002009b7308 */ /* 0x0005ee0000000800 */
[----:B------:R-:W-:Y:S01]  /*12120*/  HMMA.16816.F32 R108, R8, R18, R108 ;  /* 0x00000012086c723c */ /* 0x000fe2000000186c */
[----:B------:R-:W-:Y:S06]  /*12130*/  LDSM.16.MT88.4 R16, [R218+0x3100] ;  /* 0x00310000da10783b */ /* 0x000fec0000004200 */
[----:B---3--:R-:W-:-:S02]  /*12140*/  F2FP.PACK_AB R8, R160, R161 ;  /* 0x000000a1a008723e */ /* 0x008fc400000000ff */
[----:B-1----:R-:W-:Y:S01]  /*12150*/  F2FP.PACK_AB R9, R156, R157 ;  /* 0x0000009d9c09723e */ /* 0x002fe200000000ff */
[----:B--2---:R-:W-:Y:S01]  /*12160*/  FFMA.FTZ R2, R182, c[0x0][0x2d0], -R0 ;  /* 0x0000b400b6027a23 */ /* 0x004fe20000010800 */
[----:B------:R-:W-:-:S03]  /*12170*/  F2FP.PACK_AB R10, R159, R158 ;  /* 0x0000009e9f0a723e */ /* 0x000fc600000000ff */
[----:B------:R-:W1:Y:S02]  /*12180*/  MUFU.EX2 R154, R2 ;  /* 0x00000002009a7308 */ /* 0x000e640000000800 */
[----:B-1----:R-:W-:Y:S01]  /*12190*/  F2FP.PACK_AB R11, R154, R155 ;  /* 0x0000009b9a0b723e */ /* 0x002fe200000000ff */
[----:B------:R-:W-:-:S05]  /*121a0*/  FFMA.FTZ R2, R242, c[0x0][0x2d0], -R5 ;  /* 0x0000b400f2027a23 */ /* 0x000fca0000010805 */
[----:B------:R1:W-:Y:S01]  /*121b0*/  MUFU.EX2 R153, R2 ;  /* 0x0000000200997308 */ /* 0x0003e20000000800 */
[C---:B----4-:R-:W-:Y:S08]  /*121c0*/  HMMA.16816.F32 R92, R8.reuse, R34, R88 ;  /* 0x00000022085c723c */ /* 0x050ff00000001858 */
[----:B-----5:R-:W-:Y:S01]  /*121d0*/  HMMA.16816.F32 R84, R8, R28, R64 ;  /* 0x0000001c0854723c */ /* 0x020fe20000001840 */
[----:B-1----:R-:W-:-:S07]  /*121e0*/  FFMA.FTZ R2, R246, c[0x0][0x2d0], -R5 ;  /* 0x0000b400f6027a23 */ /* 0x002fce0000010805 */
[C---:B------:R-:W-:Y:S01]  /*121f0*/  HMMA.16816.F32 R88, R8.reuse, R30, R60 ;  /* 0x0000001e0858723c */ /* 0x040fe2000000183c */
[----:B------:R-:W-:Y:S01]  /*12200*/  LDSM.16.MT88.4 R28, [R217+0x3100] ;  /* 0x00310000d91c783b */ /* 0x000fe20000004200 */
[----:B------:R1:W2:Y:S06]  /*12210*/  MUFU.EX2 R152, R2 ;  /* 0x0000000200987308 */ /* 0x0002ac0000000800 */
[C---:B------:R-:W-:Y:S08]  /*12220*/  HMMA.16816.F32 R64, R8.reuse, R22, R40 ;  /* 0x000000160840723c */ /* 0x040ff00000001828 */
[----:B------:R-:W-:Y:S01]  /*12230*/  HMMA.16816.F32 R60, R8, R24, R48 ;  /* 0x00000018083c723c */ /* 0x000fe20000001830 */
[----:B-1----:R-:W-:-:S04]  /*12240*/  FFMA.FTZ R2, R247, c[0x0][0x2d0], -R5 ;  /* 0x0000b400f7027a23 */ /* 0x002fc80000010805 */
[----:B------:R1:W-:Y:S03]  /*12250*/  MUFU.EX2 R150, R2 ;  /* 0x0000000200967308 */ /* 0x0003e60000000800 */
[C---:B------:R-:W-:Y:S01]  /*12260*/  HMMA.16816.F32 R40, R8.reuse, R26, R44 ;  /* 0x0000001a0828723c */ /* 0x040fe2000000182c */
[----:B------:R-:W3:Y:S07]  /*12270*/  LDSM.16.MT88.4 R24, [R221+0x6900] ;  /* 0x00690000dd18783b */ /* 0x000eee0000004200 */
        /* <DEDUP_REMOVED lines=8> */
[----:B------:R-:W2:Y:S01]  /*12300*/  LDSM.16.MT88.4 R32, [R220+0x3100] ;  /* 0x00310000dc20783b */ /* 0x000ea20000004200 */
[----:B-1----:R-:W-:-:S04]  /*12310*/  FFMA.FTZ R2, R209, c[0x0][0x2d0], -R0 ;  /* 0x0000b400d1027a23 */ /* 0x002fc80000010800 */
[----:B------:R1:W-:Y:S02]  /*12320*/  MUFU.EX2 R149, R2 ;  /* 0x0000000200957308 */ /* 0x0003e40000000800 */
[C---:B------:R-:W-:Y:S08]  /*12330*/  HMMA.16816.F32 R116, R8.reuse, R36, R116 ;  /* 0x000000240874723c */ /* 0x040ff00000001874 */
[----:B---3--:R-:W-:Y:S01]  /*12340*/  HMMA.16816.F32 R112, R8, R24, R112 ;  /* 0x000000180870723c */ /* 0x008fe20000001870 */
[----:B-1----:R-:W-:-:S07]  /*12350*/  FFMA.FTZ R2, R208, c[0x0][0x2d0], -R0 ;  /* 0x0000b400d0027a23 */ /* 0x002fce0000010800 */
[C---:B------:R-:W-:Y:S01]  /*12360*/  HMMA.16816.F32 R108, R8.reuse, R26, R108 ;  /* 0x0000001a086c723c */ /* 0x040fe2000000186c */
[----:B------:R-:W1:Y:S01]  /*12370*/  LDSM.16.MT88.4 R24, [R217+0x7100] ;  /* 0x00710000d918783b */ /* 0x000e620000004200 */
[----:B------:R3:W2:Y:S06]  /*12380*/  MUFU.EX2 R148, R2 ;  /* 0x0000000200947308 */ /* 0x0006ac0000000800 */
[C---:B------:R-:W-:Y:S08]  /*12390*/  HMMA.16816.F32 R120, R8.reuse, R38, R120 ;  /* 0x000000260878723c */ /* 0x040ff00000001878 */
[----:B----4-:R-:W-:Y:S01]  /*123a0*/  HMMA.16816.F32 R48, R8, R20, R100 ;  /* 0x000000140830723c */ /* 0x010fe20000001864 */
[----:B---3--:R-:W-:-:S04]  /*123b0*/  FFMA.FTZ R2, R210, c[0x0][0x2d0], -R0 ;  /* 0x0000b400d2027a23 */ /* 0x008fc80000010800 */
[----:B------:R3:W-:Y:S03]  /*123c0*/  MUFU.EX2 R71, R2 ;  /* 0x0000000200477308 */ /* 0x0007e60000000800 */
[----:B------:R-:W-:Y:S01]  /*123d0*/  HMMA.16816.F32 R36, R8, R22, R76 ;  /* 0x000000160824723c */ /* 0x000fe2000000184c */
[----:B------:R-:W4:Y:S06]  /*123e0*/  LDSM.16.MT88.4 R20, [R218+0x7100] ;  /* 0x00710000da14783b */ /* 0x000f2c0000004200 */
[----:B--2---:R-:W-:-:S02]  /*123f0*/  F2FP.PACK_AB R8, R152, R153 ;  /* 0x000000999808723e */ /* 0x004fc400000000ff */
[----:B------:R-:W-:Y:S02]  /*12400*/  F2FP.PACK_AB R9, R148, R149 ;  /* 0x000000959409723e */ /* 0x000fe400000000ff */
[----:B------:R-:W-:Y:S01]  /*12410*/  F2FP.PACK_AB R10, R151, R150 ;  /* 0x00000096970a723e */ /* 0x000fe200000000ff */
[----:B---3--:R-:W-:-:S04]  /*12420*/  FFMA.FTZ R2, R211, c[0x0][0x2d0], -R0 ;  /* 0x0000b400d3027a23 */ /* 0x008fc80000010800 */
[----:B------:R-:W2:Y:S02]  /*12430*/  MUFU.EX2 R70, R2 ;  /* 0x0000000200467308 */ /* 0x000ea40000000800 */
[----:B--2---:R-:W-:Y:S01]  /*12440*/  F2FP.PACK_AB R11, R70, R71 ;  /* 0x00000047460b723e */ /* 0x004fe200000000ff */
[----:B------:R-:W-:Y:S02]  /*12450*/  FFMA.FTZ R2, R175, c[0x0][0x2d0], -R5 ;  /* 0x0000b400af027a23 */ /* 0x000fe40000010805 */
[----:B------:R-:W-:Y:S02]  /*12460*/  IMAD.MOV.U32 R175, RZ, RZ, R169 ;  /* 0x000000ffffaf7224 */ /* 0x000fe400078e00a9 */
[----:B------:R-:W-:Y:S02]  /*12470*/  IMAD.MOV.U32 R169, RZ, RZ, R173 ;  /* 0x000000ffffa97224 */ /* 0x000fe400078e00ad */
[----:B-----5:R-:W-:Y:S01]  /*12480*/  HMMA.16816.F32 R72, R8, R14, R64 ;  /* 0x0000000e0848723c */ /* 0x020fe20000001840 */
[----:B------:R2:W-:Y:S01]  /*12490*/  MUFU.EX2 R64, R2 ;  /* 0x0000000200407308 */ /* 0x0005e20000000800 */
[----:B------:R-:W-:-:S06]  /*124a0*/  IMAD.MOV.U32 R173, RZ, RZ, R132 ;  /* 0x000000ffffad7224 */ /* 0x000fcc00078e0084 */
[C---:B------:R-:W-:Y:S08]  /*124b0*/  HMMA.16816.F32 R100, R8.reuse, R32, R60 ;  /* 0x000000200864723c */ /* 0x040ff0000000183c */
[----:B-1----:R-:W-:Y:S01]  /*124c0*/  HMMA.16816.F32 R52, R8, R24, R52 ;  /* 0x000000180834723c */ /* 0x002fe20000001834 */
[----:B--2---:R-:W-:Y:S02]  /*124d0*/  FFMA.FTZ R2, R180, c[0x0][0x2d0], -R5 ;  /* 0x0000b400b4027a23 */ /* 0x004fe40000010805 */
[----:B------:R-:W-:-:S02]  /*124e0*/  IMAD.MOV.U32 R180, RZ, RZ, R131 ;  /* 0x000000ffffb47224 */ /* 0x000fc400078e0083 */
[----:B------:R1:W-:Y:S01]  /*124f0*/  MUFU.EX2 R60, R2 ;  /* 0x00000002003c7308 */ /* 0x0003e20000000800 */
[----:B------:R-:W-:Y:S02]  /*12500*/  IMAD.MOV.U32 R131, RZ, RZ, R167 ;  /* 0x000000ffff837224 */ /* 0x000fe400078e00a7 */
[----:B----4-:R-:W-:Y:S01]  /*12510*/  HMMA.16816.F32 R116, R8, R20, R116 ;  /* 0x000000140874723c */ /* 0x010fe20000001874 */
[----:B------:R-:W-:-:S07]  /*12520*/  IMAD.MOV.U32 R167, RZ, RZ, R134 ;  /* 0x000000ffffa77224 */ /* 0x000fce00078e0086 */
[C---:B------:R-:W-:Y:S01]  /*12530*/  HMMA.16816.F32 R84, R8.reuse, R16, R84 ;  /* 0x000000100854723c */ /* 0x040fe20000001854 */
[----:B-1----:R-:W-:Y:S02]  /*12540*/  FFMA.FTZ R2, R187, c[0x0][0x2d0], -R5 ;  /* 0x0000b400bb027a23 */ /* 0x002fe40000010805 */
[----:B------:R-:W-:Y:S01]  /*12550*/  IMAD.MOV.U32 R187, RZ, RZ, R130 ;  /* 0x000000ffffbb7224 */ /* 0x000fe200078e0082 */
[----:B------:R-:W-:Y:S01]  /*12560*/  MOV R130, R166 ;  /* 0x000000a600827202 */ /* 0x000fe20000000f00 */
[----:B------:R1:W-:Y:S01]  /*12570*/  MUFU.EX2 R33, R2 ;  /* 0x0000000200217308 */ /* 0x0003e20000000800 */
[----:B------:R-:W-:Y:S02]  /*12580*/  IMAD.MOV.U32 R166, RZ, RZ, R135 ;  /* 0x000000ffffa67224 */ /* 0x000fe400078e0087 */
[C---:B------:R-:W-:Y:S01]  /*12590*/  HMMA.16816.F32 R56, R8.reuse, R18, R88 ;  /* 0x000000120838723c */ /* 0x040fe20000001858 */
[----:B------:R-:W2:Y:S04]  /*125a0*/  LDSM.16.MT88.4 R16, [R221+0x7100] ;  /* 0x00710000dd10783b */ /* 0x000ea80000004200 */
[----:B------:R-:W-:Y:S03]  /*125b0*/  LDSM.16.MT88.4 R88, [R218+0x3900] ;  /* 0x00390000da58783b */ /* 0x000fe60000004200 */
[C---:B------:R-:W-:Y:S01]  /*125c0*/  HMMA.16816.F32 R76, R8.reuse, R28, R96 ;  /* 0x0000001c084c723c */ /* 0x040fe20000001860 */
[----:B------:R-:W-:Y:S01]  /*125d0*/  LDSM.16.MT88.4 R96, [R221+0x3900] ;  /* 0x00390000dd60783b */ /* 0x000fe20000004200 */
[----:B-1----:R-:W-:Y:S01]  /*125e0*/  FFMA.FTZ R2, R185, c[0x0][0x2d0], -R5 ;  /* 0x0000b400b9027a23 */ /* 0x002fe20000010805 */
[----:B------:R-:W-:Y:S01]  /*125f0*/  MOV R185, R129 ;  /* 0x0000008100b97202 */ /* 0x000fe20000000f00 */
[----:B------:R-:W-:Y:S01]  /*12600*/  IMAD.MOV.U32 R129, RZ, RZ, R168 ;  /* 0x000000ffff817224 */ /* 0x000fe200078e00a8 */
[----:B------:R-:W-:Y:S01]  /*12610*/  MOV R168, R133 ;  /* 0x0000008500a87202 */ /* 0x000fe20000000f00 */
[----:B------:R1:W3:Y:S02]  /*12620*/  MUFU.EX2 R32, R2 ;  /* 0x0000000200207308 */ /* 0x0002e40000000800 */
[C---:B------:R-:W-:Y:S08]  /*12630*/  HMMA.16816.F32 R28, R8.reuse, R30, R92 ;  /* 0x0000001e081c723c */ /* 0x040ff0000000185c */
[C---:B------:R-:W-:Y:S01]  /*12640*/  HMMA.16816.F32 R92, R8.reuse, R12, R80 ;  /* 0x0000000c085c723c */ /* 0x040fe20000001850 */
[----:B------:R-:W4:Y:S04]  /*12650*/  LDSM.16.MT88.4 R12, [R220+0x7100] ;  /* 0x00710000dc0c783b */ /* 0x000f280000004200 */
[----:B------:R-:W-:Y:S01]  /*12660*/  LDSM.16.MT88.4 R80, [R217+0x3900] ;  /* 0x00390000d950783b */ /* 0x000fe20000004200 */
[--C-:B-1----:R-:W-:Y:S01]  /*12670*/  FFMA.FTZ R2, R184, c[0x0][0x2d0], -R0.reuse ;  /* 0x0000b400b8027a23 */ /* 0x102fe20000010800 */
[----:B------:R-:W-:Y:S01]  /*12680*/  MOV R184, R137 ;  /* 0x0000008900b87202 */ /* 0x000fe20000000f00 */
[C---:B------:R-:W-:Y:S01]  /*12690*/  HMMA.16816.F32 R124, R8.reuse, R22, R120 ;  /* 0x00000016087c723c */ /* 0x040fe20000001878 */
[----:B------:R-:W1:Y:S01]  /*126a0*/  LDSM.16.MT88.4 R120, [R218+0x7900] ;  /* 0x00790000da78783b */ /* 0x000e620000004200 */
[----:B------:R5:W-:Y:S06]  /*126b0*/  MUFU.EX2 R25, R2 ;  /* 0x0000000200197308 */ /* 0x000bec0000000800 */
[C---:B--2---:R-:W-:Y:S01]  /*126c0*/  HMMA.16816.F32 R132, R8.reuse, R16, R112 ;  /* 0x000000100884723c */ /* 0x044fe20000001870 */
[----:B------:R-:W2:Y:S07]  /*126d0*/  LDSM.16.MT88.4 R112, [R217+0x7900] ;  /* 0x00790000d970783b */ /* 0x000eae0000004200 */
[----:B------:R-:W-:Y:S01]  /*126e0*/  HMMA.16816.F32 R40, R8, R34, R40 ;  /* 0x000000220828723c */ /* 0x000fe20000001828 */
[----:B-----5:R-:W-:-:S02]  /*126f0*/  FFMA.FTZ R2, R183, c[0x0][0x2d0], -R0 ;  /* 0x0000b400b7027a23 */ /* 0x020fc40000010800 */
[----:B------:R-:W-:Y:S01]  /*12700*/  IMAD.MOV.U32 R183, RZ, RZ, R138 ;  /* 0x000000ffffb77224 */ /* 0x000fe200078e008a */
[----:B---3--:R-:W-:Y:S01]  /*12710*/  F2FP.PACK_AB R138, R32, R33 ;  /* 0x00000021208a723e */ /* 0x008fe200000000ff */
[----:B------:R3:W5:Y:S03]  /*12720*/  MUFU.EX2 R24, R2 ;  /* 0x0000000200187308 */ /* 0x0007660000000800 */
[C---:B------:R-:W-:Y:S08]  /*12730*/  HMMA.16816.F32 R44, R8.reuse, R26, R44 ;  /* 0x0000001a082c723c */ /* 0x040ff0000000182c */
[----:B------:R-:W-:Y:S01]  /*12740*/  HMMA.16816.F32 R16, R8, R18, R108 ;  /* 0x000000120810723c */ /* 0x000fe2000000186c */
[--C-:B---3--:R-:W-:Y:S01]  /*12750*/  FFMA.FTZ R2, R128, c[0x0][0x2d0], -R0.reuse ;  /* 0x0000b40080027a23 */ /* 0x108fe20000010800 */
[----:B-----5:R-:W-:Y:S01]  /*12760*/  F2FP.PACK_AB R137, R24, R25 ;  /* 0x000000191889723e */ /* 0x020fe200000000ff */
[----:B------:R-:W-:-:S05]  /*12770*/  FFMA.FTZ R0, R136, c[0x0][0x2d0], -R0 ;  /* 0x0000b40088007a23 */ /* 0x000fca0000010800 */
[----:B----4-:R-:W-:Y:S01]  /*12780*/  HMMA.16816.F32 R48, R8, R12, R48 ;  /* 0x0000000c0830723c */ /* 0x010fe20000001830 */
[----:B------:R3:W-:Y:S01]  /*12790*/  MUFU.EX2 R21, R2 ;  /* 0x0000000200157308 */ /* 0x0007e20000000800 */
[----:B------:R-:W-:Y:S01]  /*127a0*/  IMAD.MOV.U32 R128, RZ, RZ, R139 ;  /* 0x000000ffff807224 */ /* 0x000fe200078e008b */
[----:B------:R-:W-:-:S05]  /*127b0*/  F2FP.PACK_AB R136, R60, R64 ;  /* 0x000000403c88723e */ /* 0x000fca00000000ff */
[----:B------:R-:W-:Y:S01]  /*127c0*/  HMMA.16816.F32 R36, R8, R14, R36 ;  /* 0x0000000e0824723c */ /* 0x000fe20000001824 */
[----:B------:R4:W5:Y:S01]  /*127d0*/  MUFU.EX2 R20, R0 ;  /* 0x0000000000147308 */ /* 0x0009620000000800 */
[----:B---3--:R-:W-:-:S04]  /*127e0*/  FADD.FTZ R2, R185, R187 ;  /* 0x000000bbb9027221 */ /* 0x008fc80000010000 */
[----:B------:R-:W-:Y:S02]  /*127f0*/  FADD.FTZ R2, R183, R2 ;  /* 0x00000002b7027221 */ /* 0x000fe40000010000 */
[----:B----4-:R-:W-:Y:S01]  /*12800*/  FADD.FTZ R0, R180, R175 ;  /* 0x000000afb4007221 */ /* 0x010fe20000010000 */
[----:B-----5:R-:W-:Y:S01]  /*12810*/  F2FP.PACK_AB R139, R20, R21 ;  /* 0x00000015148b723e */ /* 0x020fe200000000ff */
[----:B------:R-:W-:Y:S02]  /*12820*/  FADD.FTZ R2, R129, R2 ;  /* 0x0000000281027221 */ /* 0x000fe40000010000 */
[----:B------:R-:W-:Y:S02]  /*12830*/  FADD.FTZ R0, R184, R0 ;  /* 0x00000000b8007221 */ /* 0x000fe40000010000 */
[----:B------:R-:W-:Y:S02]  /*12840*/  FADD.FTZ R2, R131, R2 ;  /* 0x0000000283027221 */ /* 0x000fe40000010000 */
[----:B------:R-:W-:Y:S01]  /*12850*/  FADD.FTZ R0, R128, R0 ;  /* 0x0000000080007221 */ /* 0x000fe20000010000 */
[----:B-1----:R-:W-:Y:S01]  /*12860*/  HMMA.16816.F32 R116, R136, R120, R116 ;  /* 0x000000788874723c */ /* 0x002fe20000001874 */
[----:B------:R-:W-:-:S02]  /*12870*/  FADD.FTZ R2, R168, R2 ;  /* 0x00000002a8027221 */ /* 0x000fc40000010000 */
[----:B------:R-:W-:Y:S02]  /*12880*/  FADD.FTZ R0, R130, R0 ;  /* 0x0000000082007221 */ /* 0x000fe40000010000 */
[----:B------:R-:W-:Y:S01]  /*12890*/  FADD.FTZ R2, R167, R2 ;  /* 0x00000002a7027221 */ /* 0x000fe20000010000 */
[----:B------:R-:W1:Y:S01]  /*128a0*/  LDSM.16.MT88.4 R128, [R221+0x7900] ;  /* 0x00790000dd80783b */ /* 0x000e620000004200 */
        /* <DEDUP_REMOVED lines=21> */
[----:B------:R-:W3:Y:S01]  /*12a00*/  LDSM.16.MT88.4 R4, [R220+0x7900] ;  /* 0x00790000dc04783b */ /* 0x000ee20000004200 */
[----:B------:R-:W-:Y:S01]  /*12a10*/  FADD.FTZ R2, R186, R2 ;  /* 0x00000002ba027221 */ /* 0x000fe20000010000 */
[C---:B------:R-:W-:Y:S01]  /*12a20*/  HMMA.16816.F32 R100, R136.reuse, R104, R100 ;  /* 0x000000688864723c */ /* 0x040fe20000001864 */
[----:B------:R-:W-:Y:S02]  /*12a30*/  FADD.FTZ R0, R189, R0 ;  /* 0x00000000bd007221 */ /* 0x000fe40000010000 */
[----:B------:R-:W-:Y:S02]  /*12a40*/  FADD.FTZ R2, R164, R2 ;  /* 0x00000002a4027221 */ /* 0x000fe40000010000 */
[----:B------:R-:W-:Y:S02]  /*12a50*/  FADD.FTZ R0, R188, R0 ;  /* 0x00000000bc007221 */ /* 0x000fe40000010000 */
[----:B------:R-:W-:Y:S01]  /*12a60*/  FADD.FTZ R2, R163, R2 ;  /* 0x00000002a3027221 */ /* 0x000fe20000010000 */
[----:B--2---:R-:W-:Y:S01]  /*12a70*/  HMMA.16816.F32 R108, R136, R112, R52 ;  /* 0x00000070886c723c */ /* 0x004fe20000001834 */
[----:B------:R-:W-:-:S02]  /*12a80*/  FADD.FTZ R0, R174, R0 ;  /* 0x00000000ae007221 */ /* 0x000fc40000010000 */
[----:B------:R-:W-:Y:S02]  /*12a90*/  FADD.FTZ R2, R162, R2 ;  /* 0x00000002a2027221 */ /* 0x000fe40000010000 */
[----:B------:R-:W-:Y:S02]  /*12aa0*/  FADD.FTZ R0, R171, R0 ;  /* 0x00000000ab007221 */ /* 0x000fe40000010000 */
[----:B------:R-:W-:Y:S01]  /*12ab0*/  FADD.FTZ R3, R3, R2 ;  /* 0x0000000203037221 */ /* 0x000fe20000010000 */
[----:B-1----:R-:W-:Y:S01]  /*12ac0*/  HMMA.16816.F32 R124, R136, R128, R132 ;  /* 0x00000080887c723c */ /* 0x002fe20000001884 */
[----:B------:R-:W-:Y:S02]  /*12ad0*/  FADD.FTZ R0, R170, R0 ;  /* 0x00000000aa007221 */ /* 0x000fe40000010000 */
[----:B------:R-:W-:Y:S02]  /*12ae0*/  FADD.FTZ R3, R157, R3 ;  /* 0x000000039d037221 */ /* 0x000fe40000010000 */
[----:B------:R-:W-:-:S03]  /*12af0*/  FADD.FTZ R0, R165, R0 ;  /* 0x00000000a5007221 */ /* 0x000fc60000010000 */
[----:B------:R-:W-:Y:S01]  /*12b00*/  HMMA.16816.F32 R80, R136, R82, R28 ;  /* 0x000000528850723c */ /* 0x000fe2000000181c */
[----:B------:R-:W-:-:S04]  /*12b10*/  FADD.FTZ R0, R161, R0 ;  /* 0x00000000a1007221 */ /* 0x000fc80000010000 */
        /* <DEDUP_REMOVED lines=27> */
[C---:B---3--:R-:W-:Y:S04]  /*12cd0*/  HMMA.16816.F32 R132, R136.reuse, R4, R48 ;  /* 0x000000048884723c */ /* 0x048fe80000001830 */
[----:B------:R1:W-:Y:S04]  /*12ce0*/  STL [R1+0x24], R0 ;  /* 0x0000240001007387 */ /* 0x0003e80000100800 */
[----:B------:R1:W-:Y:S01]  /*12cf0*/  STL [R1+0x28], R3 ;  /* 0x0000280301007387 */ /* 0x0003e20000100800 */
[----:B------:R-:W-:Y:S01]  /*12d00*/  HMMA.16816.F32 R136, R136, R6, R36 ;  /* 0x000000068888723c */ /* 0x000fe20000001824 */
[----:B------:R-:W-:Y:S07]  /*12d10*/  @!P0 BRA `(.L_x_680) ;  /* 0x00004c4000008947 */ /* 0x000fee0003800000 */
[----:B------:R-:W2:Y:S04]  /*12d20*/  LDL R166, [R1+0x14] ;  /* 0x0000140001a67983 */ /* 0x000ea80000100800 */
[----:B------:R-:W3:Y:S04]  /*12d30*/  LDL R167, [R1] ;  /* 0x0000000001a77983 */ /* 0x000ee80000100800 */
[----:B------:R-:W4:Y:S04]  /*12d40*/  LDL R173, [R1+0x34] ;  /* 0x0000340001ad7983 */ /* 0x000f280000100800 */
[----:B------:R-:W4:Y:S01]  /*12d50*/  LDL R172, [R1+0x30] ;  /* 0x0000300001ac7983 */ /* 0x000f220000100800 */
[----:B------:R-:W-:Y:S01]  /*12d60*/  PLOP3.LUT P1, PT, PT, PT, UP2, 0x80, 0x0 ;  /* 0x000000000000781c */ /* 0x000fe20003f2f028 */
[----:B------:R-:W-:Y:S01]  /*12d70*/  IMAD.MOV.U32 R70, RZ, RZ, R68 ;  /* 0x000000ffff467224 */ /* 0x000fe200078e0044 */
[----:B------:R-:W-:Y:S01]  /*12d80*/  PLOP3.LUT P0, PT, PT, PT, UP2, 0x80, 0x0 ;  /* 0x000000000000781c */ /* 0x000fe20003f0f028 */
[----:B-1----:R-:W-:Y:S01]  /*12d90*/  IMAD.MOV.U32 R3, RZ, RZ, R69 ;  /* 0x000000ffff037224 */ /* 0x002fe200078e0045 */
[----:B------:R-:W-:-:S02]  /*12da0*/  ULDC UR5, c[0x0][0x210] ;  /* 0x0000840000057ab9 */ /* 0x000fc40000000800 */
[----:B------:R-:W-:Y:S02]  /*12db0*/  ULDC UR4, c[0x0][0x1e8] ;  /* 0x00007a0000047ab9 */ /* 0x000fe40000000800 */
[----:B------:R-:W-:Y:S02]  /*12dc0*/  UIMAD UR5, UR13, UR5, URZ ;  /* 0x000000050d0572a4 */ /* 0x000fe4000f8e023f */
[----:B------:R-:W-:Y:S02]  /*12dd0*/  UIMAD UR4, UR13, UR4, URZ ;  /* 0x000000040d0472a4 */ /* 0x000fe4000f8e023f */
[----:B------:R-:W-:Y:S01]  /*12de0*/  UMOV UR6, 0xffffff80 ;  /* 0xffffff8000067882 */ /* 0x000fe20000000000 */
[----:B--2---:R-:W-:Y:S01]  /*12df0*/  @P1 IMAD.HI.U32 R0, R166, c[0x0][0x2c8], RZ ;  /* 0x0000b200a6001a27 */ /* 0x004fe200078e00ff */
[----:B---3--:R-:W-:-:S04]  /*12e00*/  SHF.L.U32 R2, R167, 0x1, RZ ;  /* 0x00000001a7027819 */ /* 0x008fc800000006ff */
[----:B------:R-:W-:Y:S01]  /*12e10*/  @P0 SHF.R.U32.HI R0, RZ, c[0x0][0x2cc], R0 ;  /* 0x0000b300ff000a19 */ /* 0x000fe20000011600 */
[----:B------:R1:W-:Y:S01]  /*12e20*/  STL [R1+0x1c], R2 ;  /* 0x00001c0201007387 */ /* 0x0003e20000100800 */
[----:B----4-:R-:W-:-:S03]  /*12e30*/  SHF.L.U64.HI R241, R172, 0x1, R173 ;  /* 0x00000001acf17819 */ /* 0x010fc600000102ad */
[----:B------:R1:W-:Y:S01]  /*12e40*/  @P0 STL [R1+0x10], R0 ;  /* 0x0000100001000387 */ /* 0x0003e20000100800 */
[----:B------:R-:W-:-:S03]  /*12e50*/  IMAD.SHL.U32 R240, R172, 0x2, RZ ;  /* 0x00000002acf07824 */ /* 0x000fc600078e00ff */
.L_x_683:
[----:B------:R2:W5:Y:S01]  /*12e60*/  LDL R244, [R1+0x20] ;  /* 0x0000200001f47983 */ /* 0x0005620000100800 */
[----:B------:R-:W-:Y:S04]  /*12e70*/  DEPBAR.LE SB0, 0x0 ;  /* 0x000080000000791a */ /* 0x000fe80000000000 */
[----:B------:R-:W-:Y:S01]  /*12e80*/  BAR.SYNC.DEFER_BLOCKING 0x0 ;  /* 0x0000000000007b1d */ /* 0x000fe20000010000 */
[----:B------:R-:W-:Y:S05]  /*12e90*/  ISETP.LE.AND P0, PT, RZ, UR14, PT ;  /* 0x0000000eff007c0c */ /* 0x000fea000bf03270 */
[----:B------:R2:W5:Y:S04]  /*12ea0*/  LDL R243, [R1] ;  /* 0x0000000001f37983 */ /* 0x0005680000100800 */
[----:B------:R2:W5:Y:S04]  /*12eb0*/  LDL R242, [R1+0x1c] ;  /* 0x00001c0001f27983 */ /* 0x0005680000100800 */
[----:B------:R2:W3:Y:S04]  /*12ec0*/  LDSM.16.M88.4 R8, [R216+0x8100] ;  /* 0x00810000d808783b */ /* 0x0004e80000000200 */
[----:B------:R2:W4:Y:S04]  /*12ed0*/  LDSM.16.M88.4 R16, [R216+0x8900] ;  /* 0x00890000d810783b */ /* 0x0005280000000200 */
[----:B-1----:R2:W1:Y:S04]  /*12ee0*/  LDSM.16.M88.4 R24, [R216+0x9100] ;  /* 0x00910000d818783b */ /* 0x0024680000000200 */
        /* <DEDUP_REMOVED lines=14> */
[----:B-1-34-:R-:W3:Y:S02]  /*12fd0*/  LDL R2, [R1+0x4] ;  /* 0x0000040001027983 */ /* 0x01aee40000100800 */
[----:B---3--:R-:W-:Y:S01]  /*12fe0*/  SHF.R.S32.HI R0, RZ, 0x1f, R2 ;  /* 0x0000001fff007819 */ /* 0x008fe20000011402 */
[----:B------:R-:W-:Y:S04]  /*12ff0*/  IMAD.WIDE.U32 R4, R2, c[0x0][0x208], RZ ;  /* 0x0000820002047a25 */ /* 0x000fe800078e00ff */
[----:B------:R-:W-:Y:S04]  /*13000*/  IMAD R0, R0, c[0x0][0x208], RZ ;  /* 0x0000820000007a24 */ /* 0x000fe800078e02ff */
[----:B------:R-:W-:Y:S01]  /*13010*/  IMAD R0, R2, c[0x0][0x20c], R0 ;  /* 0x0000830002007a24 */ /* 0x000fe200078e0200 */
[----:B------:R-:W-:Y:S03]  /*13020*/  SHF.R.S32.HI R2, RZ, 0x1f, R245 ;  /* 0x0000001fff027819 */ /* 0x000fe600000114f5 */
[----:B------:R-:W-:Y:S02]  /*13030*/  IMAD.IADD R5, R5, 0x1, R0 ;  /* 0x0000000105057824 */ /* 0x000fe400078e0200 */
[----:B------:R-:W-:Y:S02]  /*13040*/  IMAD R2, R2, c[0x0][0x218], RZ ;  /* 0x0000860002027a24 */ /* 0x000fe400078e02ff */
[C---:B------:R-:W-:Y:S04]  /*13050*/  IMAD.WIDE.U32 R4, R245.reuse, c[0x0][0x218], R4 ;  /* 0x00008600f5047a25 */ /* 0x040fe800078e0004 */
[----:B------:R-:W-:Y:S01]  /*13060*/  IMAD R2, R245, c[0x0][0x21c], R2 ;  /* 0x00008700f5027a24 */ /* 0x000fe200078e0202 */
[----:B------:R-:W-:Y:S04]  /*13070*/  IADD3 R0, P0, R4, UR5, RZ ;  /* 0x0000000504007c10 */ /* 0x000fe8000ff1e0ff */
[----:B------:R-:W-:Y:S02]  /*13080*/  IADD3.X R4, R5, UR12, R2, P0, !PT ;  /* 0x0000000c05047c10 */ /* 0x000fe400087fe402 */
[C---:B------:R-:W-:Y:S04]  /*13090*/  LEA R2, P0, R0.reuse, c[0x0][0x1f8], 0x1 ;  /* 0x00007e0000027a11 */ /* 0x040fe800078008ff */
[----:B------:R-:W-:Y:S01]  /*130a0*/  LEA.HI.X R0, R0, c[0x0][0x1fc], R4, 0x1, P0 ;  /* 0x00007f0000007a11 */ /* 0x000fe200000f0c04 */
[----:B------:R-:W1:Y:S04]  /*130b0*/  SHFL.IDX PT, R5, R2, RZ, 0x181f ;  /* 0x00181fff02057589 */ /* 0x000e6800000e0000 */
[----:B------:R-:W3:Y:S04]  /*130c0*/  SHFL.IDX PT, R4, R2, 0x1, 0x181f ;  /* 0x00381f0002047f89 */ /* 0x000ee800000e0000 */
[----:B------:R-:W4:Y:S04]  /*130d0*/  SHFL.IDX PT, R6, R0, RZ, 0x181f ;  /* 0x00181fff00067589 */ /* 0x000f2800000e0000 */
[----:B------:R-:W2:Y:S04]  /*130e0*/  SHFL.IDX PT, R7, R0, 0x1, 0x181f ;  /* 0x00381f0000077f89 */ /* 0x000ea800000e0000 */
[----:B------:R-:W-:Y:S04]  /*130f0*/  SHFL.IDX PT, R13, R0, 0x2, 0x181f ;  /* 0x00581f00000d7f89 */ /* 0x000fe800000e0000 */
[----:B------:R2:W-:Y:S04]  /*13100*/  SHFL.IDX PT, R37, R0, 0x3, 0x181f ;  /* 0x00781f0000257f89 */ /* 0x0005e800000e0000 */
[----:B------:R-:W2:Y:S01]  /*13110*/  SHFL.IDX PT, R12, R2, 0x2, 0x181f ;  /* 0x00581f00020c7f89 */ /* 0x000ea200000e0000 */
[C---:B-1----:R-:W-:Y:S02]  /*13120*/  IADD3 R28, P0, R5.reuse, R240, RZ ;  /* 0x000000f0051c7210 */ /* 0x042fe40007f1e0ff */
[-C--:B-----5:R-:W-:Y:S01]  /*13130*/  IADD3 R30, P1, R5, R242.reuse, RZ ;  /* 0x000000f2051e7210 */ /* 0x0a0fe20007f3e0ff */
[----:B------:R1:W1:Y:S01]  /*13140*/  SHFL.IDX PT, R36, R2, 0x3, 0x181f ;  /* 0x00781f0002247f89 */ /* 0x00026200000e0000 */
[----:B---3--:R-:W-:Y:S02]  /*13150*/  IADD3 R22, P2, R4, R242, RZ ;  /* 0x000000f204167210 */ /* 0x008fe40007f5e0ff */
[----:B------:R-:W-:Y:S01]  /*13160*/  IADD3 R5, R239, 0x1100, RZ ;  /* 0x00001100ef057810 */ /* 0x000fe20007ffe0ff */
[--C-:B----4-:R-:W-:Y:S01]  /*13170*/  IMAD.X R29, R6, 0x1, R241.reuse, P0 ;  /* 0x00000001061d7824 */ /* 0x110fe200000e06f1 */
[----:B------:R-:W-:Y:S05]  /*13180*/  IADD3 R20, P0, R4, R240, RZ ;  /* 0x000000f004147210 */ /* 0x000fea0007f1e0ff */
[--C-:B--2---:R-:W-:Y:S01]  /*13190*/  IMAD.X R21, R7, 0x1, R241.reuse, P0 ;  /* 0x0000000107157824 */ /* 0x104fe200000e06f1 */
[----:B------:R-:W-:Y:S05]  /*131a0*/  SHF.L.U64.HI R0, R243, 0x1, R244 ;  /* 0x00000001f3007819 */ /* 0x000fea00000102f4 */
[--C-:B------:R-:W-:Y:S02]  /*131b0*/  IMAD.X R31, R6, 0x1, R0.reuse, P1 ;  /* 0x00000001061f7824 */ /* 0x100fe400008e0600 */
[--C-:B------:R-:W-:Y:S01]  /*131c0*/  IMAD.X R23, R7, 0x1, R0.reuse, P2 ;  /* 0x0000000107177824 */ /* 0x100fe200010e0600 */
[----:B-1----:R-:W-:Y:S02]  /*131d0*/  SEL R2, RZ, 0x10, P5 ;  /* 0x00000010ff027807 */ /* 0x002fe40002800000 */
[-C--:B------:R-:W-:Y:S02]  /*131e0*/  IADD3 R14, P2, R12, R242.reuse, RZ ;  /* 0x000000f20c0e7210 */ /* 0x080fe40007f5e0ff */
[----:B------:R-:W-:Y:S02]  /*131f0*/  IADD3 R6, P0, R36, R242, RZ ;  /* 0x000000f224067210 */ /* 0x000fe40007f1e0ff */
[C---:B------:R-:W-:Y:S01]  /*13200*/  ISETP.NE.U32.AND P3, PT, R2.reuse, RZ, PT ;  /* 0x000000ff0200720c */ /* 0x040fe20003f65070 */
[--C-:B------:R-:W-:Y:S01]  /*13210*/  IMAD.X R15, R13, 0x1, R0.reuse, P2 ;  /* 0x000000010d0f7824 */ /* 0x100fe200010e0600 */
[----:B------:R-:W-:Y:S01]  /*13220*/  IADD3 R4, -R2, 0x10, RZ ;  /* 0x0000001002047810 */ /* 0x000fe20007ffe1ff */
[----:B------:R-:W-:Y:S01]  /*13230*/  IMAD.X R7, R37, 0x1, R0, P0 ;  /* 0x0000000125077824 */ /* 0x000fe200000e0600 */
[C---:B------:R-:W-:Y:S02]  /*13240*/  IADD3 R2, R239.reuse, 0x100, RZ ;  /* 0x00000100ef027810 */ /* 0x040fe40007ffe0ff */
[----:B------:R-:W-:Y:S02]  /*13250*/  IADD3 R0, R239, 0x4100, RZ ;  /* 0x00004100ef007810 */ /* 0x000fe40007ffe0ff */
[----:B------:R-:W-:Y:S01]  /*13260*/  IADD3 R12, P1, R12, R240, RZ ;  /* 0x000000f00c0c7210 */ /* 0x000fe20007f3e0ff */
[----:B------:R1:W-:Y:S01]  /*13270*/  LDGSTS.E.BYPASS.LTC128B.128 [R2], [R30.64], !P6 ;  /* 0x000000001e027fae */ /* 0x0003e2000f101d56 */
[----:B------:R-:W-:Y:S03]  /*13280*/  LOP3.LUT R4, R4, 0xf, RZ, 0xc0, !PT ;  /* 0x0000000f04047812 */ /* 0x000fe600078ec0ff */
[----:B------:R2:W-:Y:S01]  /*13290*/  LDGSTS.E.BYPASS.LTC128B.128 [R0], [R28.64], !P5 ;  /* 0x000000001c007fae */ /* 0x0005e2000e901d56 */
[--C-:B------:R-:W-:Y:S01]  /*132a0*/  IMAD.X R13, R13, 0x1, R241.reuse, P1 ;  /* 0x000000010d0d7824 */ /* 0x100fe200008e06f1 */
[----:B------:R-:W-:Y:S02]  /*132b0*/  IADD3 R4, P1, P0, R4, R36, R240 ;  /* 0x0000002404047210 */ /* 0x000fe4000783e0f0 */
[----:B------:R3:W-:Y:S01]  /*132c0*/  LDGSTS.E.BYPASS.LTC128B.128 [R5], [R22.64], !P6 ;  /* 0x0000000016057fae */ /* 0x0007e2000f101d56 */
[C---:B--2---:R-:W-:Y:S02]  /*132d0*/  IADD3 R0, R239.reuse, 0x5100, RZ ;  /* 0x00005100ef007810 */ /* 0x044fe40007ffe0ff */
[C---:B---3--:R-:W-:Y:S03]  /*132e0*/  IADD3 R22, R239.reuse, 0x2100, RZ ;  /* 0x00002100ef167810 */ /* 0x048fe60007ffe0ff */
[----:B------:R2:W-:Y:S01]  /*132f0*/  LDGSTS.E.BYPASS.LTC128B.128 [R0], [R20.64], !P5 ;  /* 0x0000000014007fae */ /* 0x0005e2000e901d56 */
[----:B------:R-:W-:Y:S03]  /*13300*/  IADD3.X R5, RZ, R37, R241, P1, P0 ;  /* 0x00000025ff057210 */ /* 0x000fe60000fe04f1 */
[----:B------:R1:W-:Y:S01]  /*13310*/  LDGSTS.E.BYPASS.LTC128B.128 [R22], [R14.64], !P6 ;  /* 0x000000000e167fae */ /* 0x0003e2000f101d56 */
[----:B--2---:R-:W-:Y:S05]  /*13320*/  IADD3 R0, R239, 0x6100, RZ ;  /* 0x00006100ef007810 */ /* 0x004fea0007ffe0ff */
[----:B------:R1:W-:Y:S04]  /*13330*/  LDGSTS.E.BYPASS.LTC128B.128 [R0], [R12.64], !P5 ;  /* 0x000000000c007fae */ /* 0x0003e8000e901d56 */
[----:B------:R1:W-:Y:S04]  /*13340*/  LDGSTS.E.BYPASS.LTC128B.128 [R2+0x3000], [R6.64], !P6 ;  /* 0x0300000006027fae */ /* 0x0003e8000f101d56 */
[----:B------:R1:W-:Y:S02]  /*13350*/  LDGSTS.E.BYPASS.LTC128B.128.ZFILL [R2+0x7000], [R4.64], P3 ;  /* 0x0700000004027fae */ /* 0x0003e40009941d56 */
.L_x_681:
[C---:B-1-34-:R-:W-:Y:S01]  /*13360*/  HMMA.16816.F32 R4, R140.reuse, R8, RZ ;  /* 0x000000088c04723c */ /* 0x05afe200000018ff */
[----:B------:R-:W1:Y:S01]  /*13370*/  LDSM.16.M88.4 R180, [R222+0x8100] ;  /* 0x00810000deb4783b */ /* 0x000e620000000200 */
[----:B------:R-:W-:Y:S06]  /*13380*/  UISETP.GE.AND UP0, UPT, UR14, 0x1, UPT ;  /* 0x000000010e00788c */ /* 0x000fec000bf06270 */
[C---:B------:R-:W-:Y:S01]  /*13390*/  HMMA.16816.F32 R8, R140.reuse, R10, RZ ;  /* 0x0000000a8c08723c */ /* 0x040fe200000018ff */
[----:B------:R-:W0:Y:S01]  /*133a0*/  LDGDEPBAR ;  /* 0x00000000000079af */ /* 0x000e220000000000 */
[----:B------:R-:W-:Y:S06]  /*133b0*/  PLOP3.LUT P0, PT, PT, PT, UP0, 0x80, 0x0 ;  /* 0x000000000000781c */ /* 0x000fec0003f0f008 */
[C---:B------:R-:W-:Y:S01]  /*133c0*/  HMMA.16816.F32 R12, R140.reuse, R16, RZ ;  /* 0x000000108c0c723c */ /* 0x040fe200000018ff */
[----:B------:R-:W3:Y:S07]  /*133d0*/  LDSM.16.M88.4 R184, [R222+0x8900] ;  /* 0x00890000deb8783b */ /* 0x000eee0000000200 */
[C---:B------:R-:W-:Y:S01]  /*133e0*/  HMMA.16816.F32 R16, R140.reuse, R18, RZ ;  /* 0x000000128c10723c */ /* 0x040fe200000018ff */
[----:B------:R-:W4:Y:S07]  /*133f0*/  LDSM.16.M88.4 R188, [R222+0x9100] ;  /* 0x00910000debc783b */ /* 0x000f2e0000000200 */
[C---:B------:R-:W-:Y:S01]  /*13400*/  HMMA.16816.F32 R20, R140.reuse, R24, RZ ;  /* 0x000000188c14723c */ /* 0x040fe200000018ff */
[----:B------:R-:W-:Y:S07]  /*13410*/  LDSM.16.M88.4 R208, [R222+0xf900] ;  /* 0x00f90000ded0783b */ /* 0x000fee0000000200 */
        /* <DEDUP_REMOVED lines=13> */
[----:B------:R-:W2:Y:S07]  /*134f0*/  LDSM.16.M88.4 R72, [R222+0x9900] ;  /* 0x00990000de48783b */ /* 0x000eae0000000200 */
        /* <DEDUP_REMOVED lines=29> */
[----:B------:R-:W-:Y:S07]  /*136d0*/  LDSM.16.M88.4 R188, [R222+0xf100] ;  /* 0x00f10000debc783b */ /* 0x000fee0000000200 */
[C---:B--2---:R-:W-:Y:S08]  /*136e0*/  HMMA.16816.F32 R28, R176.reuse, R72, R28 ;  /* 0x00000048b01c723c */ /* 0x044ff0000000181c */
[C---:B------:R-:W-:Y:S01]  /*136f0*/  HMMA.16816.F32 R32, R176.reuse, R74, R32 ;  /* 0x0000004ab020723c */ /* 0x040fe20000001820 */
[----:B------:R-:W2:Y:S07]  /*13700*/  LDSM.16.M88.4 R72, [R219+0x2000] ;  /* 0x00200000db48783b */ /* 0x000eae0000000200 */
        /* <DEDUP_REMOVED lines=23> */
[----:B------:R-:W-:Y:S07]  /*13880*/  LDSM.16.M88.4 R180, [R231] ;  /* 0x00000000e7b4783b */ /* 0x000fee0000000200 */
[C---:B--2---:R-:W-:Y:S08]  /*13890*/  HMMA.16816.F32 R36, R192.reuse, R72, R36 ;  /* 0x00000048c024723c */ /* 0x044ff00000001824 */
[C---:B------:R-:W-:Y:S01]  /*138a0*/  HMMA.16816.F32 R40, R192.reuse, R74, R40 ;  /* 0x0000004ac028723c */ /* 0x040fe20000001828 */
[----:B------:R-:W1:Y:S07]  /*138b0*/  LDSM.16.M88.4 R72, [R216+0xe900] ;  /* 0x00e90000d848783b */ /* 0x000e6e0000000200 */
[C---:B---3--:R-:W-:Y:S08]  /*138c0*/  HMMA.16816.F32 R44, R192.reuse, R148, R44 ;  /* 0x00000094c02c723c */ /* 0x048ff0000000182c */
[C---:B------:R-:W-:Y:S01]  /*138d0*/  HMMA.16816.F32 R48, R192.reuse, R150, R48 ;  /* 0x00000096c030723c */ /* 0x040fe20000001830 */
[----:B------:R-:W2:Y:S07]  /*138e0*/  LDSM.16.M88.4 R148, [R216+0xf100] ;  /* 0x00f10000d894783b */ /* 0x000eae0000000200 */
[C---:B----4-:R-:W-:Y:S08]  /*138f0*/  HMMA.16816.F32 R52, R192.reuse, R152, R52 ;  /* 0x00000098c034723c */ /* 0x050ff00000001834 */
[C---:B------:R-:W-:Y:S01]  /*13900*/  HMMA.16816.F32 R56, R192.reuse, R154, R56 ;  /* 0x0000009ac038723c */ /* 0x040fe20000001838 */
[----:B------:R-:W3:Y:S07]  /*13910*/  LDSM.16.M88.4 R152, [R216+0xf900] ;  /* 0x00f90000d898783b */ /* 0x000eee0000000200 */
[C---:B------:R-:W-:Y:S08]  /*13920*/  HMMA.16816.F32 R60, R192.reuse, R184, R60 ;  /* 0x000000b8c03c723c */ /* 0x040ff0000000183c */
[----:B------:R-:W-:Y:S01]  /*13930*/  HMMA.16816.F32 R64, R192, R186, R64 ;  /* 0x000000bac040723c */ /* 0x000fe20000001840 */
[----:B------:R-:W4:Y:S07]  /*13940*/  LDSM.16.M88.4 R184, [R230] ;  /* 0x00000000e6b8783b */ /* 0x000f2e0000000200 */
        /* <DEDUP_REMOVED lines=27> */
[C---:B----4-:R-:W-:Y:S08]  /*13b00*/  HMMA.16816.F32 R12, R200.reuse, R184, R12 ;  /* 0x000000b8c80c723c */ /* 0x050ff0000000180c */
        /* <DEDUP_REMOVED lines=63> */
[----:B------:R2:W2:Y:S10]  /*13f00*/  MUFU.TANH R160, R12 ;  /* 0x0000000c00a07308 */ /* 0x0004b40000002400 */
[----:B------:R2:W2:Y:S01]  /*13f10*/  MUFU.TANH R159, R13 ;  /* 0x0000000d009f7308 */ /* 0x0004a20000002400 */
[----:B-1----:R-:W1:Y:S01]  /*13f20*/  LDSM.16.M88.4 R8, [R219+0x5800] ;  /* 0x00580000db08783b */ /* 0x002e620000000200 */
[C---:B----4-:R-:W-:Y:S08]  /*13f30*/  HMMA.16816.F32 R20, R212.reuse, R4, R20 ;  /* 0x00000004d414723c */ /* 0x050ff00000001814 */
[----:B------:R4:W1:Y:S01]  /*13f40*/  MUFU.TANH R73, R14 ;  /* 0x0000000e00497308 */ /* 0x0008620000002400 */
[C---:B------:R-:W-:Y:S01]  /*13f50*/  HMMA.16816.F32 R24, R212.reuse, R6, R24 ;  /* 0x00000006d418723c */ /* 0x040fe20000001818 */
[----:B------:R-:W2:Y:S08]  /*13f60*/  LDSM.16.M88.4 R4, [R219+0x6000] ;  /* 0x00600000db04783b */ /* 0x000eb00000000200 */
[----:B------:R4:W1:Y:S06]  /*13f70*/  MUFU.TANH R72, R15 ;  /* 0x0000000f00487308 */ /* 0x00086c0000002400 */
[----:B------:R-:W-:Y:S04]  /*13f80*/  FMUL.FTZ R22, R22, c[0x0][0x320] ;  /* 0x0000c80016167a20 */ /* 0x000fe80000410000 */
[----:B------:R4:W2:Y:S01]  /*13f90*/  MUFU.TANH R75, R16 ;  /* 0x00000010004b7308 */ /* 0x0008a20000002400 */
[----:B------:R-:W-:Y:S02]  /*13fa0*/  FMUL.FTZ R23, R23, c[0x0][0x320] ;  /* 0x0000c80017177a20 */ /* 0x000fe40000410000 */
[----:B------:R-:W-:Y:S02]  /*13fb0*/  FMUL.FTZ R20, R20, c[0x0][0x320] ;  /* 0x0000c80014147a20 */ /* 0x000fe40000410000 */
[----:B------:R-:W-:Y:S02]  /*13fc0*/  FMUL.FTZ R21, R21, c[0x0][0x320] ;  /* 0x0000c80015157a20 */ /* 0x000fe40000410000 */
[----:B------:R-:W-:Y:S02]  /*13fd0*/  FMUL.FTZ R24, R24, c[0x0][0x320] ;  /* 0x0000c80018187a20 */ /* 0x000fe40000410000 */
[----:B------:R-:W-:Y:S01]  /*13fe0*/  FMUL.FTZ R25, R25, c[0x0][0x320] ;  /* 0x0000c80019197a20 */ /* 0x000fe20000410000 */
[----:B------:R4:W3:Y:S01]  /*13ff0*/  MUFU.TANH R74, R17 ;  /* 0x00000011004a7308 */ /* 0x0008e20000002400 */
[----:B------:R-:W-:Y:S02]  /*14000*/  FMUL.FTZ R26, R26, c[0x0][0x320] ;  /* 0x0000c8001a1a7a20 */ /* 0x000fe40000410000 */
[----:B------:R-:W-:Y:S01]  /*14010*/  FMUL.FTZ R27, R27, c[0x0][0x320] ;  /* 0x0000c8001b1b7a20 */ /* 0x000fe20000410000 */
[C---:B-1----:R-:W-:Y:S06]  /*14020*/  HMMA.16816.F32 R28, R212.reuse, R8, R28 ;  /* 0x00000008d41c723c */ /* 0x042fec000000181c */
[----:B------:R4:W1:Y:S02]  /*14030*/  MUFU.TANH R71, R18 ;  /* 0x0000001200477308 */ /* 0x0008640000002400 */
[C---:B------:R-:W-:Y:S01]  /*14040*/  HMMA.16816.F32 R32, R212.reuse, R10, R32 ;  /* 0x0000000ad420723c */ /* 0x040fe20000001820 */
[----:B------:R-:W1:Y:S07]  /*14050*/  LDSM.16.M88.4 R8, [R219+0x6800] ;  /* 0x00680000db08783b */ /* 0x000e6e0000000200 */
[----:B------:R4:W1:Y:S01]  /*14060*/  MUFU.TANH R69, R19 ;  /* 0x0000001300457308 */ /* 0x0008620000002400 */
[C---:B--2---:R-:W-:Y:S07]  /*14070*/  HMMA.16816.F32 R36, R212.reuse, R4, R36 ;  /* 0x00000004d424723c */ /* 0x044fee0000001824 */
[----:B------:R-:W-:Y:S01]  /*14080*/  FMUL.FTZ R28, R28, c[0x0][0x320] ;  /* 0x0000c8001c1c7a20 */ /* 0x000fe20000410000 */
[C---:B------:R-:W-:Y:S01]  /*14090*/  HMMA.16816.F32 R40, R212.reuse, R6, R40 ;  /* 0x00000006d428723c */ /* 0x040fe20000001828 */
[----:B------:R4:W2:Y:S01]  /*140a0*/  MUFU.TANH R150, R20 ;  /* 0x0000001400967308 */ /* 0x0008a20000002400 */
[----:B------:R-:W2:Y:S02]  /*140b0*/  LDSM.16.M88.4 R4, [R219+0x7000] ;  /* 0x00700000db04783b */ /* 0x000ea40000000200 */
[----:B------:R-:W-:Y:S02]  /*140c0*/  FMUL.FTZ R29, R29, c[0x0][0x320] ;  /* 0x0000c8001d1d7a20 */ /* 0x000fe40000410000 */
[----:B------:R-:W-:Y:S02]  /*140d0*/  FMUL.FTZ R30, R30, c[0x0][0x320] ;  /* 0x0000c8001e1e7a20 */ /* 0x000fe40000410000 */
[----:B------:R-:W-:Y:S03]  /*140e0*/  FMUL.FTZ R31, R31, c[0x0][0x320] ;  /* 0x0000c8001f1f7a20 */ /* 0x000fe60000410000 */
[----:B------:R4:W2:Y:S01]  /*140f0*/  MUFU.TANH R151, R21 ;  /* 0x0000001500977308 */ /* 0x0008a20000002400 */
[----:B------:R-:W-:Y:S02]  /*14100*/  FMUL.FTZ R33, R33, c[0x0][0x320] ;  /* 0x0000c80021217a20 */ /* 0x000fe40000410000 */
[----:B------:R-:W-:Y:S02]  /*14110*/  FMUL.FTZ R34, R34, c[0x0][0x320] ;  /* 0x0000c80022227a20 */ /* 0x000fe40000410000 */
[----:B------:R-:W-:Y:S02]  /*14120*/  FMUL.FTZ R35, R35, c[0x0][0x320] ;  /* 0x0000c80023237a20 */ /* 0x000fe40000410000 */
[----:B------:R-:W-:Y:S02]  /*14130*/  FMUL.FTZ R36, R36, c[0x0][0x320] ;  /* 0x0000c80024247a20 */ /* 0x000fe40000410000 */
[----:B------:R-:W-:Y:S01]  /*14140*/  FMUL.FTZ R37, R37, c[0x0][0x320] ;  /* 0x0000c80025257a20 */ /* 0x000fe20000410000 */
[----:B------:R4:W3:Y:S01]  /*14150*/  MUFU.TANH R152, R22 ;  /* 0x0000001600987308 */ /* 0x0008e20000002400 */
[----:B------:R-:W-:Y:S01]  /*14160*/  FMUL.FTZ R38, R38, c[0x0][0x320] ;  /* 0x0000c80026267a20 */ /* 0x000fe20000410000 */
[C---:B-1----:R-:W-:Y:S03]  /*14170*/  HMMA.16816.F32 R44, R212.reuse, R8, R44 ;  /* 0x00000008d42c723c */ /* 0x042fe6000000182c */
[----:B------:R-:W-:Y:S02]  /*14180*/  FMUL.FTZ R39, R39, c[0x0][0x320] ;  /* 0x0000c80027277a20 */ /* 0x000fe40000410000 */
[----:B------:R-:W-:Y:S03]  /*14190*/  FMUL.FTZ R42, R42, c[0x0][0x320] ;  /* 0x0000c8002a2a7a20 */ /* 0x000fe60000410000 */
[----:B------:R4:W1:Y:S01]  /*141a0*/  MUFU.TANH R153, R23 ;  /* 0x0000001700997308 */ /* 0x0008620000002400 */
[C---:B------:R-:W-:Y:S01]  /*141b0*/  HMMA.16816.F32 R48, R212.reuse, R10, R48 ;  /* 0x0000000ad430723c */ /* 0x040fe20000001830 */
[----:B------:R-:W1:Y:S01]  /*141c0*/  LDSM.16.M88.4 R8, [R219+0x7800] ;  /* 0x00780000db08783b */ /* 0x000e620000000200 */
[----:B------:R-:W-:Y:S04]  /*141d0*/  DEPBAR.LE SB0, 0x0 ;  /* 0x000080000000791a */ /* 0x000fe80000000000 */
[----:B------:R-:W-:Y:S02]  /*141e0*/  FMUL.FTZ R43, R43, c[0x0][0x320] ;  /* 0x0000c8002b2b7a20 */ /* 0x000fe40000410000 */
[----:B------:R-:W-:Y:S01]  /*141f0*/  FMUL.FTZ R32, R32, c[0x0][0x320] ;  /* 0x0000c80020207a20 */ /* 0x000fe20000410000 */
[----:B------:R4:W1:Y:S01]  /*14200*/  MUFU.TANH R154, R24 ;  /* 0x00000018009a7308 */ /* 0x0008620000002400 */
[----:B------:R-:W-:Y:S01]  /*14210*/  BAR.SYNC.DEFER_BLOCKING 0x0 ;  /* 0x0000000000007b1d */ /* 0x000fe20000010000 */
[C---:B--2---:R-:W-:Y:S05]  /*14220*/  HMMA.16816.F32 R52, R212.reuse, R4, R52 ;  /* 0x00000004d434723c */ /* 0x044fea0000001834 */
[----:B------:R-:W-:Y:S02]  /*14230*/  FMUL.FTZ R44, R44, c[0x0][0x320] ;  /* 0x0000c8002c2c7a20 */ /* 0x000fe40000410000 */
[----:B------:R-:W-:Y:S01]  /*14240*/  FMUL.FTZ R45, R45, c[0x0][0x320] ;  /* 0x0000c8002d2d7a20 */ /* 0x000fe20000410000 */
[----:B------:R4:W2:Y:S01]  /*14250*/  MUFU.TANH R155, R25 ;  /* 0x00000019009b7308 */ /* 0x0008a20000002400 */
[C---:B------:R-:W-:Y:S03]  /*14260*/  HMMA.16816.F32 R56, R212.reuse, R6, R56 ;  /* 0x00000006d438723c */ /* 0x040fe60000001838 */
[----:B------:R-:W-:Y:S02]  /*14270*/  FMUL.FTZ R46, R46, c[0x0][0x320] ;  /* 0x0000c8002e2e7a20 */ /* 0x000fe40000410000 */
[----:B------:R-:W-:Y:S02]  /*14280*/  FMUL.FTZ R47, R47, c[0x0][0x320] ;  /* 0x0000c8002f2f7a20 */ /* 0x000fe40000410000 */
[----:B------:R-:W-:Y:S02]  /*14290*/  FMUL.FTZ R50, R50, c[0x0][0x320] ;  /* 0x0000c80032327a20 */ /* 0x000fe40000410000 */
[----:B------:R4:W2:Y:S03]  /*142a0*/  MUFU.TANH R156, R26 ;  /* 0x0000001a009c7308 */ /* 0x0008a60000002400 */
        /* <DEDUP_REMOVED lines=63> */
[----:B------:R-:W1:Y:S01]  /*146a0*/  MUFU.TANH R67, R67 ;  /* 0x0000004300437308 */ /* 0x000e620000002400 */
[----:B------:R-:W-:-:S05]  /*146b0*/  @!P0 BRA `(.L_x_682) ;  /* 0x0000045000008947 */ /* 0x000fca0003800000 */
[----:B--234-:R-:W2:Y:S01]  /*146c0*/  LDL R0, [R1+0x2c] ;  /* 0x00002c0001007983 */ /* 0x01cea20000100800 */
[----:B------:R-:W-:Y:S01]  /*146d0*/  IMAD.MOV.U32 R2, RZ, RZ, c[0x0][0x2b8] ;  /* 0x0000ae00ff027624 */ /* 0x000fe200078e00ff */
[----:B------:R-:W-:Y:S01]  /*146e0*/  ULEA UR10, UR14, UR16, 0x7 ;  /* 0x000000100e0a7291 */ /* 0x000fe2000f8e383f */
[----:B------:R-:W-:Y:S01]  /*146f0*/  IMAD.MOV.U32 R245, RZ, RZ, RZ ;  /* 0x000000fffff57224 */ /* 0x000fe200078e00ff */
[----:B------:R-:W-:Y:S02]  /*14700*/  SEL R9, RZ, 0x10, P5 ;  /* 0x00000010ff097807 */ /* 0x000fe40002800000 */
[----:B------:R-:W-:Y:S02]  /*14710*/  ISETP.NE.AND P2, PT, R2, 0x1, PT ;  /* 0x000000010200780c */ /* 0x000fe40003f45270 */
[----:B------:R-:W-:Y:S01]  /*14720*/  IMAD.U32 R2, RZ, RZ, UR10 ;  /* 0x0000000aff027e24 */ /* 0x000fe2000f8e00ff */
[----:B------:R-:W-:Y:S04]  /*14730*/  IADD3 R21, -R9, 0x10, RZ ;  /* 0x0000001009157810 */ /* 0x000fe80007ffe1ff */
[----:B------:R-:W-:Y:S02]  /*14740*/  LOP3.LUT R21, R21, 0xf, RZ, 0xc0, !PT ;  /* 0x0000000f15157812 */ /* 0x000fe400078ec0ff */
[----:B--2---:R-:W-:Y:S02]  /*14750*/  IADD3 R2, R2, -0x80, R0 ;  /* 0xffffff8002027810 */ /* 0x004fe40007ffe000 */
[----:B------:R-:W-:Y:S03]  /*14760*/  ISETP.GT.AND P1, PT, R0, 0x7f, PT ;  /* 0x0000007f0000780c */ /* 0x000fe60003f24270 */
[----:B------:R-:W-:Y:S04]  /*14770*/  @P2 IMAD.HI.U32 R4, R2, c[0x0][0x2bc], RZ ;  /* 0x0000af0002042a27 */ /* 0x000fe800078e00ff */
[----:B------:R-:W-:Y:S01]  /*14780*/  IMAD.MOV.U32 R0, RZ, RZ, R2 ;  /* 0x000000ffff007224 */ /* 0x000fe200078e0002 */
[----:B------:R-:W-:Y:S05]  /*14790*/  @P2 SHF.R.U32.HI R0, RZ, c[0x0][0x2c0], R4 ;  /* 0x0000b000ff002a19 */ /* 0x000fea0000011604 */
[C---:B------:R-:W-:Y:S04]  /*147a0*/  @!P1 IADD3 R5, P0, R0.reuse, UR18, RZ ;  /* 0x0000001200059c10 */ /* 0x040fe8000ff1e0ff */
[----:B------:R-:W-:Y:S01]  /*147b0*/  @!P1 LEA.HI.X.SX32 R6, R0, UR8, 0x1, P0 ;  /* 0x0000000800069c11 */ /* 0x000fe200080f0eff */
[----:B------:R-:W-:Y:S01]  /*147c0*/  IMAD.MOV R0, RZ, RZ, -R0 ;  /* 0x000000ffff007224 */ /* 0x000fe200078e0a00 */
[C---:B------:R-:W-:Y:S03]  /*147d0*/  @!P1 LEA R4, P0, R5.reuse, c[0x0][0x2a0], 0x2 ;  /* 0x0000a80005049a11 */ /* 0x040fe600078010ff */
[----:B------:R-:W-:Y:S01]  /*147e0*/  IMAD R7, R0, c[0x0][0x2b8], R2 ;  /* 0x0000ae0000077a24 */ /* 0x000fe200078e0202 */
[----:B------:R-:W-:Y:S04]  /*147f0*/  @!P1 LEA.HI.X R5, R5, c[0x0][0x2a4], R6, 0x2, P0 ;  /* 0x0000a90005059a11 */ /* 0x000fe800000f1406 */
[----:B------:R-:W-:Y:S01]  /*14800*/  STL [R1+0x4], R7 ;  /* 0x0000040701007387 */ /* 0x000fe20000100800 */
[----:B------:R-:W-:Y:S03]  /*14810*/  SHF.R.S32.HI R0, RZ, 0x1f, R7 ;  /* 0x0000001fff007819 */ /* 0x000fe60000011407 */
[----:B------:R2:W3:Y:S02]  /*14820*/  @!P1 LDG.E R245, [R4.64] ;  /* 0x0000001604f59981 */ /* 0x0004e4000c1e1900 */
        /* <DEDUP_REMOVED lines=12> */
[----:B------:R-:W2:Y:S04]  /*148f0*/  SHFL.IDX PT, R12, R2, 0x1, 0x181f ;  /* 0x00381f00020c7f89 */ /* 0x000ea800000e0000 */
[----:B------:R-:W3:Y:S04]  /*14900*/  SHFL.IDX PT, R4, R2, RZ, 0x181f ;  /* 0x00181fff02047589 */ /* 0x000ee800000e0000 */
[----:B------:R-:W4:Y:S04]  /*14910*/  SHFL.IDX PT, R5, R0, RZ, 0x181f ;  /* 0x00181fff00057589 */ /* 0x000f2800000e0000 */
[----:B------:R-:W1:Y:S04]  /*14920*/  SHFL.IDX PT, R6, R0, 0x1, 0x181f ;  /* 0x00381f0000067f89 */ /* 0x000e6800000e0000 */
[----:B------:R-:W-:Y:S04]  /*14930*/  SHFL.IDX PT, R7, R0, 0x2, 0x181f ;  /* 0x00581f0000077f89 */ /* 0x000fe800000e0000 */
[----:B------:R1:W-:Y:S04]  /*14940*/  SHFL.IDX PT, R20, R0, 0x3, 0x181f ;  /* 0x00781f0000147f89 */ /* 0x0003e800000e0000 */
[----:B------:R-:W1:Y:S01]  /*14950*/  SHFL.IDX PT, R8, R2, 0x2, 0x181f ;  /* 0x00581f0002087f89 */ /* 0x000e6200000e0000 */
[C---:B--2--5:R-:W-:Y:S02]  /*14960*/  IADD3 R14, P4, R12.reuse, R242, RZ ;  /* 0x000000f20c0e7210 */ /* 0x064fe40007f9e0ff */
[----:B------:R-:W-:Y:S01]  /*14970*/  IADD3 R12, P3, R12, R240, RZ ;  /* 0x000000f00c0c7210 */ /* 0x000fe20007f7e0ff */
[----:B------:R-:W2:Y:S01]  /*14980*/  SHFL.IDX PT, R2, R2, 0x3, 0x181f ;  /* 0x00781f0002027f89 */ /* 0x000ea200000e0000 */
[C---:B---3--:R-:W-:Y:S02]  /*14990*/  IADD3 R18, P1, R4.reuse, R242, RZ ;  /* 0x000000f204127210 */ /* 0x048fe40007f3e0ff */
[----:B------:R-:W-:Y:S05]  /*149a0*/  IADD3 R16, P0, R4, R240, RZ ;  /* 0x000000f004107210 */ /* 0x000fea0007f1e0ff */
[--C-:B----4-:R-:W-:Y:S02]  /*149b0*/  IMAD.X R17, R5, 0x1, R241.reuse, P0 ;  /* 0x0000000105117824 */ /* 0x110fe400000e06f1 */
[--C-:B-1----:R-:W-:Y:S01]  /*149c0*/  IMAD.X R13, R6, 0x1, R241.reuse, P3 ;  /* 0x00000001060d7824 */ /* 0x102fe200018e06f1 */
[----:B------:R-:W-:Y:S05]  /*149d0*/  SHF.L.U64.HI R0, R243, 0x1, R244 ;  /* 0x00000001f3007819 */ /* 0x000fea00000102f4 */
[--C-:B------:R-:W-:Y:S01]  /*149e0*/  IMAD.X R19, R5, 0x1, R0.reuse, P1 ;  /* 0x0000000105137824 */ /* 0x100fe200008e0600 */
[----:B------:R-:W-:Y:S01]  /*149f0*/  IADD3 R10, P2, R8, R242, RZ ;  /* 0x000000f2080a7210 */ /* 0x000fe20007f5e0ff */
[--C-:B------:R-:W-:Y:S01]  /*14a00*/  IMAD.X R15, R6, 0x1, R0.reuse, P4 ;  /* 0x00000001060f7824 */ /* 0x100fe200020e0600 */
[----:B------:R-:W-:Y:S02]  /*14a10*/  IADD3 R8, P1, R8, R240, RZ ;  /* 0x000000f008087210 */ /* 0x000fe40007f3e0ff */
[----:B------:R1:W-:Y:S01]  /*14a20*/  LDGSTS.E.BYPASS.LTC128B.128 [R239+0x8100], [R18.64], !P6 ;  /* 0x0810000012ef7fae */ /* 0x0003e2000f101d56 */
[--C-:B------:R-:W-:Y:S01]  /*14a30*/  IMAD.X R11, R7, 0x1, R0.reuse, P2 ;  /* 0x00000001070b7824 */ /* 0x100fe200010e0600 */
[----:B--2---:R-:W-:Y:S02]  /*14a40*/  IADD3 R6, P0, R2, R242, RZ ;  /* 0x000000f202067210 */ /* 0x004fe40007f1e0ff */
[----:B------:R1:W-:Y:S01]  /*14a50*/  LDGSTS.E.BYPASS.LTC128B.128 [R239+0xc100], [R16.64], !P5 ;  /* 0x0c10000010ef7fae */ /* 0x0003e2000e901d56 */
[----:B------:R-:W-:Y:S01]  /*14a60*/  ISETP.NE.U32.AND P2, PT, R9, RZ, PT ;  /* 0x000000ff0900720c */ /* 0x000fe20003f45070 */
[--C-:B------:R-:W-:Y:S02]  /*14a70*/  IMAD.X R9, R7, 0x1, R241.reuse, P1 ;  /* 0x0000000107097824 */ /* 0x100fe400008e06f1 */
[----:B------:R1:W-:Y:S01]  /*14a80*/  LDGSTS.E.BYPASS.LTC128B.128 [R239+0x9100], [R14.64], !P6 ;  /* 0x091000000eef7fae */ /* 0x0003e2000f101d56 */
[----:B------:R-:W-:Y:S01]  /*14a90*/  IMAD.X R7, R20, 0x1, R0, P0 ;  /* 0x0000000114077824 */ /* 0x000fe200000e0600 */
[----:B------:R-:W-:Y:S02]  /*14aa0*/  IADD3 R4, P1, P0, R21, R2, R240 ;  /* 0x0000000215047210 */ /* 0x000fe4000783e0f0 */
[----:B------:R1:W-:Y:S02]  /*14ab0*/  LDGSTS.E.BYPASS.LTC128B.128 [R239+0xd100], [R12.64], !P5 ;  /* 0x0d1000000cef7fae */ /* 0x0003e4000e901d56 */
[----:B------:R-:W-:Y:S02]  /*14ac0*/  IADD3.X R5, RZ, R20, R241, P1, P0 ;  /* 0x00000014ff057210 */ /* 0x000fe40000fe04f1 */
[----:B------:R1:W-:Y:S04]  /*14ad0*/  LDGSTS.E.BYPASS.LTC128B.128 [R239+0xa100], [R10.64], !P6 ;  /* 0x0a1000000aef7fae */ /* 0x0003e8000f101d56 */
[----:B------:R1:W-:Y:S04]  /*14ae0*/  LDGSTS.E.BYPASS.LTC128B.128 [R239+0xe100], [R8.64], !P5 ;  /* 0x0e10000008ef7fae */ /* 0x0003e8000e901d56 */
[----:B------:R1:W-:Y:S04]  /*14af0*/  LDGSTS.E.BYPASS.LTC128B.128 [R239+0xb100], [R6.64], !P6 ;  /* 0x0b10000006ef7fae */ /* 0x0003e8000f101d56 */
[----:B------:R1:W-:Y:S02]  /*14b00*/  LDGSTS.E.BYPASS.LTC128B.128.ZFILL [R239+0xf100], [R4.64], P2 ;  /* 0x0f10000004ef7fae */ /* 0x0003e40009141d56 */
.L_x_682:
[----:B--234-:R-:W2:Y:S01]  /*14b10*/  LDL R2, [R1+0x10] ;  /* 0x0000100001027983 */ /* 0x01cea20000100800 */
[----:B------:R-:W-:Y:S01]  /*14b20*/  PLOP3.LUT P0, PT, PT, PT, UP2, 0x80, 0x0 ;  /* 0x000000000000781c */ /* 0x000fe20003f0f028 */
[----:B------:R-:W-:Y:S02]  /*14b30*/  UIMAD UR10, UR14, UR6, 0x1 ;  /* 0x000000010e0a74a4 */ /* 0x000fe4000f8e0206 */
[----:B------:R3:W2:Y:S01]  /*14b40*/  LDL R0, [R1+0x14] ;  /* 0x0000140001007983 */ /* 0x0006a20000100800 */
[----:B------:R-:W-:Y:S02]  /*14b50*/  UISETP.GT.AND UP0, UPT, UR14, UR7, UPT ;  /* 0x000000070e00728c */ /* 0x000fe4000bf04270 */
[----:B------:R-:W-:Y:S01]  /*14b60*/  UIADD3 UR14, UR14, -0x1, URZ ;  /* 0xffffffff0e0e7890 */ /* 0x000fe2000fffe03f */
[----:B-1----:R-:W4:Y:S04]  /*14b70*/  LDL R4, [R1+0x18] ;  /* 0x0000180001047983 */ /* 0x002f280000100800 */
[----:B------:R-:W0:Y:S02]  /*14b80*/  LDGDEPBAR ;  /* 0x00000000000079af */ /* 0x000e240000000000 */
[----:B--2---:R-:W-:Y:S06]  /*14b90*/  @P0 IMAD.MOV.U32 R0, RZ, RZ, R2 ;  /* 0x000000ffff000224 */ /* 0x004fec00078e0002 */
[----:B------:R-:W1:Y:S08]  /*14ba0*/  SHFL.IDX PT, R2, R0, 0x1, 0x1c1f ;  /* 0x003c1f0000027f89 */ /* 0x000e7000000e0000 */
[----:B------:R2:W1:Y:S02]  /*14bb0*/  SHFL.IDX PT, R5, R0, RZ, 0x1c1f ;  /* 0x001c1fff00057589 */ /* 0x00046400000e0000 */
[----:B--2---:R-:W-:Y:S05]  /*14bc0*/  IMAD.U32 R0, RZ, RZ, UR11 ;  /* 0x0000000bff007e24 */ /* 0x004fea000f8e00ff */
[----:B----4-:R-:W-:Y:S04]  /*14bd0*/  IADD3 R0, R0, UR10, -R4 ;  /* 0x0000000a00007c10 */ /* 0x010fe8000fffe804 */
[----:B------:R-:W-:Y:S05]  /*14be0*/  IADD3 R4, R0, -UR20, RZ ;  /* 0x8000001400047c10 */ /* 0x000fea000fffe0ff */
[C---:B-1----:R-:W-:Y:S02]  /*14bf0*/  IMAD.IADD R0, R4.reuse, 0x1, R2 ;  /* 0x0000000104007824 */ /* 0x042fe400078e0202 */
[----:B------:R-:W-:Y:S03]  /*14c00*/  IMAD.IADD R4, R4, 0x1, R5 ;  /* 0x0000000104047824 */ /* 0x000fe600078e0205 */
[C---:B------:R-:W-:Y:S02]  /*14c10*/  ISETP.GT.AND P1, PT, R0.reuse, RZ, PT ;  /* 0x000000ff0000720c */ /* 0x040fe40003f24270 */
[----:B------:R-:W-:Y:S02]  /*14c20*/  ISETP.GT.AND P0, PT, R0, 0x1, PT ;  /* 0x000000010000780c */ /* 0x000fe40003f04270 */
[----:B------:R-:W-:Y:S02]  /*14c30*/  FSEL R6, R163, -INF , P1 ;  /* 0xff800000a3067808 */ /* 0x000fe40000800000 */
[----:B------:R-:W-:Y:S02]  /*14c40*/  FSEL R7, R161, -INF , P0 ;  /* 0xff800000a1077808 */ /* 0x000fe40000000000 */
[----:B------:R-:W-:Y:S02]  /*14c50*/  FMNMX.FTZ R2, R6, R70, !PT ;  /* 0x0000004606027209 */ /* 0x000fe40007810000 */
[C---:B------:R-:W-:Y:S02]  /*14c60*/  ISETP.GT.AND P3, PT, R0.reuse, 0x8, PT ;  /* 0x000000080000780c */ /* 0x040fe40003f64270 */
[----:B------:R-:W-:Y:S02]  /*14c70*/  FMNMX.FTZ R2, R7, R2, !PT ;  /* 0x0000000207027209 */ /* 0x000fe40007810000 */
        /* <DEDUP_REMOVED lines=8> */
[----:B------:R-:W-:Y:S02]  /*14d00*/  ISETP.GT.AND P3, PT, R4, RZ, PT ;  /* 0x000000ff0400720c */ /* 0x000fe40003f64270 */
[----:B------:R-:W-:Y:S02]  /*14d10*/  FSEL R48, R72, -INF , P0 ;  /* 0xff80000048307808 */ /* 0x000fe40000000000 */
[----:B------:R-:W-:Y:S02]  /*14d20*/  FMNMX.FTZ R2, R41, R2, !PT ;  /* 0x0000000229027209 */ /* 0x000fe40007810000 */
[----:B------:R-:W-:Y:S02]  /*14d30*/  ISETP.GT.AND P2, PT, R0, 0x18, PT ;  /* 0x000000180000780c */ /* 0x000fe40003f44270 */
[----:B------:R-:W-:Y:S02]  /*14d40*/  FSEL R8, R166, -INF , P3 ;  /* 0xff800000a6087808 */ /* 0x000fe40001800000 */
[----:B------:R-:W-:Y:S02]  /*14d50*/  ISETP.GT.AND P1, PT, R4, 0x1, PT ;  /* 0x000000010400780c */ /* 0x000fe40003f24270 */
[----:B------:R-:W-:Y:S02]  /*14d60*/  FSEL R57, R71, -INF , P2 ;  /* 0xff80000047397808 */ /* 0x000fe40001000000 */
[----:B------:R-:W-:Y:S02]  /*14d70*/  FMNMX.FTZ R5, R48, R2, !PT ;  /* 0x0000000230057209 */ /* 0x000fe40007810000 */
[----:B------:R-:W-:Y:S02]  /*14d80*/  ISETP.GT.AND P0, PT, R0, 0x19, PT ;  /* 0x000000190000780c */ /* 0x000fe40003f04270 */
[----:B------:R-:W-:Y:S02]  /*14d90*/  ISETP.GT.AND P3, PT, R4, 0x8, PT ;  /* 0x000000080400780c */ /* 0x000fe40003f64270 */
[----:B------:R-:W-:Y:S02]  /*14da0*/  FSEL R11, R165, -INF , P1 ;  /* 0xff800000a50b7808 */ /* 0x000fe40000800000 */
[----:B------:R-:W-:Y:S02]  /*14db0*/  FMNMX.FTZ R2, R8, R3, !PT ;  /* 0x0000000308027209 */ /* 0x000fe40007810000 */
[----:B------:R-:W-:Y:S02]  /*14dc0*/  FSEL R64, R69, -INF , P0 ;  /* 0xff80000045407808 */ /* 0x000fe40000000000 */
[----:B------:R-:W-:Y:S02]  /*14dd0*/  FMNMX.FTZ R5, R57, R5, !PT ;  /* 0x0000000539057209 */ /* 0x000fe40007810000 */
[----:B------:R-:W-:Y:S02]  /*14de0*/  ISETP.GT.AND P2, PT, R0, 0x20, PT ;  /* 0x000000200000780c */ /* 0x000fe40003f44270 */
[----:B------:R-:W-:Y:S02]  /*14df0*/  FSEL R12, R164, -INF , P3 ;  /* 0xff800000a40c7808 */ /* 0x000fe40001800000 */
[----:B------:R-:W-:Y:S02]  /*14e00*/  ISETP.GT.AND P1, PT, R4, 0x9, PT ;  /* 0x000000090400780c */ /* 0x000fe40003f24270 */
[----:B------:R-:W-:Y:S02]  /*14e10*/  FMNMX.FTZ R2, R11, R2, !PT ;  /* 0x000000020b027209 */ /* 0x000fe40007810000 */
[----:B------:R-:W-:Y:S02]  /*14e20*/  FSEL R152, R152, -INF , P2 ;  /* 0xff80000098987808 */ /* 0x000fe40001000000 */
[----:B------:R-:W-:Y:S02]  /*14e30*/  FMNMX.FTZ R5, R64, R5, !PT ;  /* 0x0000000540057209 */ /* 0x000fe40007810000 */
[----:B------:R-:W-:Y:S02]  /*14e40*/  ISETP.GT.AND P0, PT, R0, 0x21, PT ;  /* 0x000000210000780c */ /* 0x000fe40003f04270 */
[----:B------:R-:W-:Y:S02]  /*14e50*/  FSEL R13, R162, -INF , P1 ;  /* 0xff800000a20d7808 */ /* 0x000fe40000800000 */
[----:B------:R-:W-:Y:S02]  /*14e60*/  FMNMX.FTZ R2, R12, R2, !PT ;  /* 0x000000020c027209 */ /* 0x000fe40007810000 */
[----:B------:R-:W-:Y:S02]  /*14e70*/  ISETP.GT.AND P3, PT, R4, 0x10, PT ;  /* 0x000000100400780c */ /* 0x000fe40003f64270 */
[----:B------:R-:W-:Y:S02]  /*14e80*/  ISETP.GT.AND P2, PT, R0, 0x28, PT ;  /* 0x000000280000780c */ /* 0x000fe40003f44270 */
[----:B------:R-:W-:Y:S02]  /*14e90*/  FSEL R153, R153, -INF , P0 ;  /* 0xff80000099997808 */ /* 0x000fe40000000000 */
[----:B------:R-:W-:Y:S02]  /*14ea0*/  FMNMX.FTZ R5, R152, R5, !PT ;  /* 0x0000000598057209 */ /* 0x000fe40007810000 */
[----:B------:R-:W-:Y:S02]  /*14eb0*/  FMNMX.FTZ R2, R13, R2, !PT ;  /* 0x000000020d027209 */ /* 0x000fe40007810000 */
[----:B------:R-:W-:Y:S02]  /*14ec0*/  FSEL R32, R160, -INF , P3 ;  /* 0xff800000a0207808 */ /* 0x000fe40001800000 */
[----:B------:R-:W-:Y:S02]  /*14ed0*/  ISETP.GT.AND P1, PT, R4, 0x11, PT ;  /* 0x000000110400780c */ /* 0x000fe40003f24270 */
[----:B------:R-:W-:Y:S02]  /*14ee0*/  ISETP.GT.AND P0, PT, R0, 0x29, PT ;  /* 0x000000290000780c */ /* 0x000fe40003f04270 */
[----:B------:R-:W-:Y:S02]  /*14ef0*/  FSEL R156, R156, -INF , P2 ;  /* 0xff8000009c9c7808 */ /* 0x000fe40001000000 */
[----:B------:R-:W-:Y:S02]  /*14f00*/  FMNMX.FTZ R5, R153, R5, !PT ;  /* 0x0000000599057209 */ /* 0x000fe40007810000 */
        /* <DEDUP_REMOVED lines=24> */
[----:B------:R-:W-:Y:S02]  /*15090*/  FSEL R151, R151, -INF , P1 ;  /* 0xff80000097977808 */ /* 0x000fe40000800000 */
[----:B------:R-:W-:Y:S02]  /*150a0*/  ISETP.GT.AND P3, PT, R4, 0x28, PT ;  /* 0x000000280400780c */ /* 0x000fe40003f64270 */
[----:B------:R-:W-:Y:S02]  /*150b0*/  FMNMX.FTZ R2, R150, R2, !PT ;  /* 0x0000000296027209 */ /* 0x000fe40007810000 */
        /* <DEDUP_REMOVED lines=9> */
[----:B------:R-:W-:Y:S02]  /*15150*/  ISETP.GT.AND P3, PT, R4, 0x30, PT ;  /* 0x000000300400780c */ /* 0x000fe40003f64270 */
[----:B------:R-:W-:Y:S02]  /*15160*/  FSEL R155, R155, -INF , P1 ;  /* 0xff8000009b9b7808 */ /* 0x000fe40000800000 */
[----:B------:R-:W-:Y:S02]  /*15170*/  FMNMX.FTZ R2, R154, R2, !PT ;  /* 0x000000029a027209 */ /* 0x000fe40007810000 */
[----:B------:R-:W-:Y:S02]  /*15180*/  FSEL R171, R39, -INF , P0 ;  /* 0xff80000027ab7808 */ /* 0x000fe40000000000 */
[----:B------:R-:W-:Y:S02]  /*15190*/  ISETP.GT.AND P2, PT, R0, 0x48, PT ;  /* 0x000000480000780c */ /* 0x000fe40003f44270 */
[----:B------:R-:W-:Y:S02]  /*151a0*/  FMNMX.FTZ R5, R170, R5, !PT ;  /* 0x00000005aa057209 */ /* 0x000fe40007810000 */
[----:B------:R-:W-:Y:S02]  /*151b0*/  FSEL R158, R158, -INF , P3 ;  /* 0xff8000009e9e7808 */ /* 0x000fe40001800000 */
[----:B------:R-:W-:Y:S02]  /*151c0*/  ISETP.GT.AND P1, PT, R4, 0x31, PT ;  /* 0x000000310400780c */ /* 0x000fe40003f24270 */
[----:B------:R-:W-:Y:S02]  /*151d0*/  FMNMX.FTZ R2, R155, R2, !PT ;  /* 0x000000029b027209 */ /* 0x000fe40007810000 */
[----:B------:R-:W-:Y:S02]  /*151e0*/  ISETP.GT.AND P0, PT, R0, 0x49, PT ;  /* 0x000000490000780c */ /* 0x000fe40003f04270 */
[----:B------:R-:W-:Y:S02]  /*151f0*/  FSEL R173, R42, -INF , P2 ;  /* 0xff8000002aad7808 */ /* 0x000fe40001000000 */
        /* <DEDUP_REMOVED lines=26> */
[----:B------:R-:W-:Y:S01]  /*153a0*/  ISETP.GT.AND P3, PT, R4, 0x48, PT ;  /* 0x000000480400780c */ /* 0x000fe20003f64270 */
[----:B------:R-:W-:Y:S01]  /*153b0*/  LDSM.16.MT88.4 R36, [R220+0x100] ;  /* 0x00010000dc24783b */ /* 0x000fe20000004200 */
        /* <DEDUP_REMOVED lines=8> */
[----:B-----5:R-:W-:Y:S02]  /*15440*/  FSEL R244, R54, -INF , P2 ;  /* 0xff80000036f47808 */ /* 0x020fe40001000000 */
[----:B------:R-:W-:Y:S02]  /*15450*/  ISETP.GT.AND P0, PT, R0, 0x61, PT ;  /* 0x000000610000780c */ /* 0x000fe40003f04270 */
        /* <DEDUP_REMOVED lines=14> */
[----:B------:R-:W-:Y:S01]  /*15540*/  ISETP.GT.AND P1, PT, R0, 0x70, PT ;  /* 0x000000700000780c */ /* 0x000fe20003f24270 */
[----:B------:R-:W-:Y:S01]  /*15550*/  LDSM.16.MT88.4 R44, [R217+0x4100] ;  /* 0x00410000d92c783b */ /* 0x000fe20000004200 */
[C---:B------:R-:W-:Y:S02]  /*15560*/  ISETP.GT.AND P2, PT, R4.reuse, 0x58, PT ;  /* 0x000000580400780c */ /* 0x040fe40003f44270 */
[----:B------:R-:W-:Y:S02]  /*15570*/  FSEL R252, R59, -INF , P0 ;  /* 0xff8000003bfc7808 */ /* 0x000fe40000000000 */
[----:B------:R-:W-:Y:S02]  /*15580*/  ISETP.GT.AND P0, PT, R4, 0x59, PT ;  /* 0x000000590400780c */ /* 0x000fe40003f04270 */
[----:B------:R-:W-:Y:S02]  /*15590*/  FMNMX.FTZ R2, R175, R2, !PT ;  /* 0x00000002af027209 */ /* 0x000fe40007810000 */
[----:B------:R-:W-:Y:S02]  /*155a0*/  FMNMX.FTZ R5, R249, R5, !PT ;  /* 0x00000005f9057209 */ /* 0x000fe40007810000 */
[----:B------:R-:W-:Y:S02]  /*155b0*/  FSEL R172, R62, -INF , P1 ;  /* 0xff8000003eac7808 */ /* 0x000fe40000800000 */
[----:B------:R-:W-:Y:S02]  /*155c0*/  FSEL R183, R26, -INF , P2 ;  /* 0xff8000001ab77808 */ /* 0x000fe40001000000 */
[C---:B------:R-:W-:Y:S02]  /*155d0*/  ISETP.GT.AND P2, PT, R0.reuse, 0x71, PT ;  /* 0x000000710000780c */ /* 0x040fe40003f44270 */
[----:B------:R-:W-:Y:S02]  /*155e0*/  FSEL R185, R25, -INF , P0 ;  /* 0xff80000019b97808 */ /* 0x000fe40000000000 */
[C---:B------:R-:W-:Y:S02]  /*155f0*/  ISETP.GT.AND P0, PT, R0.reuse, 0x79, PT ;  /* 0x000000790000780c */ /* 0x040fe40003f04270 */
[----:B------:R-:W-:Y:S02]  /*15600*/  ISETP.GT.AND P1, PT, R0, 0x78, PT ;  /* 0x000000780000780c */ /* 0x000fe40003f24270 */
[----:B------:R-:W-:Y:S02]  /*15610*/  FMNMX.FTZ R0, R181, R2, !PT ;  /* 0x00000002b5007209 */ /* 0x000fe40007810000 */
[----:B------:R-:W-:Y:S02]  /*15620*/  FMNMX.FTZ R2, R252, R5, !PT ;  /* 0x00000005fc027209 */ /* 0x000fe40007810000 */
[----:B------:R-:W-:Y:S02]  /*15630*/  ISETP.GT.AND P3, PT, R4, 0x60, PT ;  /* 0x000000600400780c */ /* 0x000fe40003f64270 */
[----:B------:R-:W-:Y:S02]  /*15640*/  FMNMX.FTZ R0, R183, R0, !PT ;  /* 0x00000000b7007209 */ /* 0x000fe40007810000 */
[----:B------:R-:W-:Y:S02]  /*15650*/  FSEL R180, R63, -INF , P2 ;  /* 0xff8000003fb47808 */ /* 0x000fe40001000000 */
[----:B------:R-:W-:Y:S02]  /*15660*/  FMNMX.FTZ R2, R172, R2, !PT ;  /* 0x00000002ac027209 */ /* 0x000fe40007810000 */
[----:B------:R-:W-:Y:S02]  /*15670*/  FSEL R208, R52, -INF , P3 ;  /* 0xff80000034d07808 */ /* 0x000fe40001800000 */
[----:B------:R-:W-:Y:S02]  /*15680*/  ISETP.GT.AND P2, PT, R4, 0x61, PT ;  /* 0x000000610400780c */ /* 0x000fe40003f44270 */
[----:B------:R-:W-:Y:S02]  /*15690*/  FMNMX.FTZ R0, R185, R0, !PT ;  /* 0x00000000b9007209 */ /* 0x000fe40007810000 */
[----:B------:R-:W-:Y:S02]  /*156a0*/  FSEL R66, R66, -INF , P1 ;  /* 0xff80000042427808 */ /* 0x000fe40000800000 */
[----:B------:R-:W-:Y:S02]  /*156b0*/  FMNMX.FTZ R5, R180, R2, !PT ;  /* 0x00000002b4057209 */ /* 0x000fe40007810000 */
[----:B------:R-:W-:Y:S02]  /*156c0*/  FSEL R191, R53, -INF , P2 ;  /* 0xff80000035bf7808 */ /* 0x000fe40001000000 */
[----:B------:R-:W-:Y:S01]  /*156d0*/  ISETP.GT.AND P1, PT, R4, 0x68, PT ;  /* 0x000000680400780c */ /* 0x000fe20003f24270 */
[----:B------:R-:W-:Y:S01]  /*156e0*/  LDSM.16.MT88.4 R52, [R218+0x4100] ;  /* 0x00410000da34783b */ /* 0x000fe20000004200 */
[----:B------:R-:W-:Y:S02]  /*156f0*/  FMNMX.FTZ R2, R208, R0, !PT ;  /* 0x00000000d0027209 */ /* 0x000fe40007810000 */
[----:B------:R-:W-:Y:S02]  /*15700*/  FSEL R71, R67, -INF , P0 ;  /* 0xff80000043477808 */ /* 0x000fe40000000000 */
[----:B------:R-:W-:Y:S02]  /*15710*/  FMNMX.FTZ R0, R66, R5, !PT ;  /* 0x0000000542007209 */ /* 0x000fe40007810000 */
[----:B------:R-:W-:Y:S02]  /*15720*/  FSEL R211, R24, -INF , P1 ;  /* 0xff80000018d37808 */ /* 0x000fe40000800000 */
[----:B------:R-:W-:Y:S02]  /*15730*/  FMNMX.FTZ R2, R191, R2, !PT ;  /* 0x00000002bf027209 */ /* 0x000fe40007810000 */
[----:B------:R-:W-:Y:S02]  /*15740*/  FMNMX.FTZ R0, R71, R0, !PT ;  /* 0x0000000047007209 */ /* 0x000fe40007810000 */
[----:B------:R-:W-:Y:S02]  /*15750*/  FMNMX.FTZ R5, R211, R2, !PT ;  /* 0x00000002d3057209 */ /* 0x000fe40007810000 */
[C---:B------:R-:W-:Y:S01]  /*15760*/  ISETP.GT.AND P1, PT, R4.reuse, 0x70, PT ;  /* 0x000000700400780c */ /* 0x040fe20003f24270 */
[----:B------:R-:W1:Y:S01]  /*15770*/  SHFL.BFLY PT, R2, R0, 0x2, 0x1f ;  /* 0x0c401f0000027f89 */ /* 0x000e6200000e0000 */
[----:B------:R-:W-:Y:S02]  /*15780*/  ISETP.GT.AND P0, PT, R4, 0x69, PT ;  /* 0x000000690400780c */ /* 0x000fe40003f04270 */
[----:B------:R-:W-:Y:S02]  /*15790*/  FSEL R247, R60, -INF , P1 ;  /* 0xff8000003cf77808 */ /* 0x000fe40000800000 */
[----:B------:R-:W-:Y:S02]  /*157a0*/  ISETP.GT.AND P1, PT, R4, 0x78, PT ;  /* 0x000000780400780c */ /* 0x000fe40003f24270 */
[----:B------:R-:W-:Y:S02]  /*157b0*/  FSEL R242, R23, -INF , P0 ;  /* 0xff80000017f27808 */ /* 0x000fe40000000000 */
[----:B------:R-:W-:Y:S02]  /*157c0*/  FSEL R182, R22, -INF , P1 ;  /* 0xff80000016b67808 */ /* 0x000fe40000800000 */
[----:B------:R-:W-:Y:S01]  /*157d0*/  ISETP.GT.AND P0, PT, R4, 0x71, PT ;  /* 0x000000710400780c */ /* 0x000fe20003f04270 */
[----:B------:R-:W-:Y:S01]  /*157e0*/  LDSM.16.MT88.4 R20, [R218+0x100] ;  /* 0x00010000da14783b */ /* 0x000fe20000004200 */
[----:B------:R-:W-:Y:S02]  /*157f0*/  FMNMX.FTZ R5, R242, R5, !PT ;  /* 0x00000005f2057209 */ /* 0x000fe40007810000 */
[----:B------:R-:W-:Y:S02]  /*15800*/  FSEL R246, R61, -INF , P0 ;  /* 0xff8000003df67808 */ /* 0x000fe40000000000 */
[----:B------:R-:W-:Y:S02]  /*15810*/  FMNMX.FTZ R5, R247, R5, !PT ;  /* 0x00000005f7057209 */ /* 0x000fe40007810000 */
[----:B------:R-:W-:Y:S01]  /*15820*/  ISETP.GT.AND P0, PT, R4, 0x79, PT ;  /* 0x000000790400780c */ /* 0x000fe20003f04270 */
[----:B------:R-:W-:Y:S01]  /*15830*/  LDSM.16.MT88.4 R60, [R221+0x4100] ;  /* 0x00410000dd3c783b */ /* 0x000fe20000004200 */
[----:B------:R-:W-:Y:S02]  /*15840*/  FMNMX.FTZ R4, R246, R5, !PT ;  /* 0x00000005f6047209 */ /* 0x000fe40007810000 */
[----:B------:R-:W-:Y:S02]  /*15850*/  FSEL R184, R65, -INF , P0 ;  /* 0xff80000041b87808 */ /* 0x000fe40000000000 */
[----:B-1----:R-:W-:Y:S02]  /*15860*/  FMNMX.FTZ R0, R0, R2, !PT ;  /* 0x0000000200007209 */ /* 0x002fe40007810000 */
[----:B------:R-:W-:Y:S03]  /*15870*/  FMNMX.FTZ R4, R182, R4, !PT ;  /* 0x00000004b6047209 */ /* 0x000fe60007810000 */
[----:B------:R-:W1:Y:S01]  /*15880*/  SHFL.BFLY PT, R2, R0, 0x1, 0x1f ;  /* 0x0c201f0000027f89 */ /* 0x000e6200000e0000 */
[----:B------:R-:W-:Y:S07]  /*15890*/  FMNMX.FTZ R4, R184, R4, !PT ;  /* 0x00000004b8047209 */ /* 0x000fee0007810000 */
[----:B------:R-:W2:Y:S01]  /*158a0*/  SHFL.BFLY PT, R5, R4, 0x2, 0x1f ;  /* 0x0c401f0004057f89 */ /* 0x000ea200000e0000 */
[----:B-1----:R-:W-:Y:S04]  /*158b0*/  FMNMX.FTZ R68, R2, R0, !PT ;  /* 0x0000000002447209 */ /* 0x002fe80007810000 */
[C---:B------:R-:W-:Y:S01]  /*158c0*/  FSETP.NEU.FTZ.AND P1, PT, R68.reuse, -INF , PT ;  /* 0xff8000004400780b */ /* 0x040fe20003f3d000 */
[----:B------:R-:W-:Y:S01]  /*158d0*/  FMUL.FTZ R149, R68, c[0x0][0x2d0] ;  /* 0x0000b40044957a20 */ /* 0x000fe20000410000 */
[----:B--2---:R-:W-:Y:S04]  /*158e0*/  FMNMX.FTZ R4, R5, R4, !PT ;  /* 0x0000000405047209 */ /* 0x004fe80007810000 */
[----:B------:R-:W-:Y:S01]  /*158f0*/  FSEL R149, R149, RZ, P1 ;  /* 0x000000ff95957208 */ /* 0x000fe20000800000 */
[----:B------:R-:W1:Y:S04]  /*15900*/  SHFL.BFLY PT, R69, R4, 0x1, 0x1f ;  /* 0x0c201f0004457f89 */ /* 0x000e6800000e0000 */
[--C-:B------:R-:W-:Y:S04]  /*15910*/  FFMA.FTZ R0, R6, c[0x0][0x2d0], -R149.reuse ;  /* 0x0000b40006007a23 */ /* 0x100fe80000010895 */
[----:B------:R2:W-:Y:S01]  /*15920*/  MUFU.EX2 R209, R0 ;  /* 0x0000000000d17308 */ /* 0x0005e20000000800 */
[----:B-1----:R-:W-:Y:S04]  /*15930*/  FMNMX.FTZ R69, R4, R69, !PT ;  /* 0x0000004504457209 */ /* 0x002fe80007810000 */
[C---:B------:R-:W-:Y:S01]  /*15940*/  FSETP.NEU.FTZ.AND P0, PT, R69.reuse, -INF , PT ;  /* 0xff8000004500780b */ /* 0x040fe20003f1d000 */
[----:B------:R-:W-:Y:S02]  /*15950*/  FMUL.FTZ R148, R69, c[0x0][0x2d0] ;  /* 0x0000b40045947a20 */ /* 0x000fe40000410000 */
[--C-:B--2---:R-:W-:Y:S03]  /*15960*/  FFMA.FTZ R0, R7, c[0x0][0x2d0], -R149.reuse ;  /* 0x0000b40007007a23 */ /* 0x104fe60000010895 */
[----:B------:R-:W-:Y:S01]  /*15970*/  FSEL R148, R148, RZ, P0 ;  /* 0x000000ff94947208 */ /* 0x000fe20000000000 */
[----:B------:R1:W2:Y:S04]  /*15980*/  MUFU.EX2 R250, R0 ;  /* 0x0000000000fa7308 */ /* 0x0002a80000000800 */
[--C-:B------:R-:W-:Y:S02]  /*15990*/  FFMA.FTZ R2, R13, c[0x0][0x2d0], -R148.reuse ;  /* 0x0000b4000d027a23 */ /* 0x100fe40000010894 */
[--C-:B------:R-:W-:Y:S02]  /*159a0*/  FFMA.FTZ R5, R8, c[0x0][0x2d0], -R148.reuse ;  /* 0x0000b40008057a23 */ /* 0x100fe40000010894 */
[--C-:B------:R-:W-:Y:S02]  /*159b0*/  FFMA.FTZ R4, R11, c[0x0][0x2d0], -R148.reuse ;  /* 0x0000b4000b047a23 */ /* 0x100fe40000010894 */
[----:B------:R4:W-:Y:S10]  /*159c0*/  MUFU.EX2 R190, R2 ;  /* 0x0000000200be7308 */ /* 0x0009f40000000800 */
[----:B------:R-:W-:Y:S01]  /*159d0*/  MUFU.EX2 R248, R5 ;  /* 0x0000000500f87308 */ /* 0x000fe20000000800 */
[--C-:B-1----:R-:W-:Y:S01]  /*159e0*/  FFMA.FTZ R0, R9, c[0x0][0x2d0], -R149.reuse ;  /* 0x0000b40009007a23 */ /* 0x102fe20000010895 */
[----:B--2---:R-:W-:Y:S08]  /*159f0*/  F2FP.PACK_AB R73, R250, R209 ;  /* 0x000000d1fa49723e */ /* 0x004ff000000000ff */
[----:B------:R1:W-:Y:S01]  /*15a00*/  MUFU.EX2 R34, R0 ;  /* 0x0000000000227308 */ /* 0x0003e20000000800 */
[----:B----4-:R-:W-:Y:S09]  /*15a10*/  FSEL R2, R68, RZ, P1 ;  /* 0x000000ff44027208 */ /* 0x010ff20000800000 */
[----:B------:R-:W2:Y:S01]  /*15a20*/  MUFU.EX2 R251, R4 ;  /* 0x0000000400fb7308 */ /* 0x000ea20000000800 */
[----:B-1----:R-:W-:Y:S09]  /*15a30*/  FFMA.FTZ R0, R10, c[0x0][0x2d0], -R149 ;  /* 0x0000b4000a007a23 */ /* 0x002ff20000010895 */
[----:B------:R1:W4:Y:S01]  /*15a40*/  MUFU.EX2 R210, R0 ;  /* 0x0000000000d27308 */ /* 0x0003220000000800 */
[----:B--2---:R-:W-:Y:S01]  /*15a50*/  F2FP.PACK_AB R72, R251, R248 ;  /* 0x000000f8fb48723e */ /* 0x004fe200000000ff */
[----:B-1----:R-:W-:Y:S01]  /*15a60*/  FFMA.FTZ R0, R12, c[0x0][0x2d0], -R148 ;  /* 0x0000b4000c007a23 */ /* 0x002fe20000010894 */
[----:B----4-:R-:W-:Y:S07]  /*15a70*/  F2FP.PACK_AB R75, R210, R34 ;  /* 0x00000022d24b723e */ /* 0x010fee00000000ff */
[----:B------:R1:W-:Y:S02]  /*15a80*/  MUFU.EX2 R14, R0 ;  /* 0x00000000000e7308 */ /* 0x0003e40000000800 */
[----:B-1----:R-:W-:Y:S02]  /*15a90*/  FSEL R0, R69, RZ, P0 ;  /* 0x000000ff45007208 */ /* 0x002fe40000000000 */
[----:B------:R-:W-:Y:S03]  /*15aa0*/  PLOP3.LUT P0, PT, PT, PT, UP0, 0x80, 0x0 ;  /* 0x000000000000781c */ /* 0x000fe60003f0f008 */
[----:B------:R-:W-:Y:S04]  /*15ab0*/  FADD.FTZ R0, -R0, R3 ;  /* 0x0000000300007221 */ /* 0x000fe80000010100 */
[----:B------:R-:W-:Y:S04]  /*15ac0*/  FMUL.FTZ R0, R0, c[0x0][0x2d0] ;  /* 0x0000b40000007a20 */ /* 0x000fe80000410000 */
[----:B------:R1:W2:Y:S02]  /*15ad0*/  MUFU.EX2 R3, R0 ;  /* 0x0000000000037308 */ /* 0x0002a40000000800 */
[----:B-1----:R-:W-:Y:S02]  /*15ae0*/  FADD.FTZ R0, -R2, R70 ;  /* 0x0000004602007221 */ /* 0x002fe40000010100 */
[----:B------:R-:W-:Y:S02]  /*15af0*/  FFMA.FTZ R2, R32, c[0x0][0x2d0], -R148 ;  /* 0x0000b40020027a23 */ /* 0x000fe40000010894 */
[----:B------:R-:W-:Y:S04]  /*15b00*/  FMUL.FTZ R0, R0, c[0x0][0x2d0] ;  /* 0x0000b40000007a20 */ /* 0x000fe80000410000 */
[----:B------:R1:W-:Y:S01]  /*15b10*/  MUFU.EX2 R50, R2 ;  /* 0x0000000200327308 */ /* 0x0003e20000000800 */
[C---:B--2---:R-:W-:Y:S02]  /*15b20*/  FMUL.FTZ R33, R3.reuse, R105 ;  /* 0x0000006903217220 */ /* 0x044fe40000410000 */
[----:B------:R-:W-:Y:S02]  /*15b30*/  IMAD.MOV.U32 R105, RZ, RZ, R251 ;  /* 0x000000ffff697224 */ /* 0x000fe400078e00fb */
[C---:B------:R-:W-:Y:S02]  /*15b40*/  FMUL.FTZ R32, R3.reuse, R104 ;  /* 0x0000006803207220 */ /* 0x040fe40000410000 */
[----:B------:R-:W-:Y:S02]  /*15b50*/  IMAD.MOV.U32 R104, RZ, RZ, R34 ;  /* 0x000000ffff687224 */ /* 0x000fe400078e0022 */
[----:B------:R-:W-:Y:S01]  /*15b60*/  IMAD.MOV.U32 R70, RZ, RZ, R14 ;  /* 0x000000ffff467224 */ /* 0x000fe200078e000e */
[----:B------:R-:W2:Y:S01]  /*15b70*/  MUFU.EX2 R0, R0 ;  /* 0x0000000000007308 */ /* 0x000ea20000000800 */
[----:B------:R-:W4:Y:S01]  /*15b80*/  LDSM.16.MT88.4 R12, [R217+0x100] ;  /* 0x00010000d90c783b */ /* 0x000f220000004200 */
[C---:B------:R-:W-:Y:S02]  /*15b90*/  FMUL.FTZ R4, R3.reuse, R76 ;  /* 0x0000004c03047220 */ /* 0x040fe40000410000 */
[----:B------:R-:W-:Y:S01]  /*15ba0*/  F2FP.PACK_AB R74, R190, R70 ;  /* 0x00000046be4a723e */ /* 0x000fe200000000ff */
[C---:B------:R-:W-:Y:S02]  /*15bb0*/  FMUL.FTZ R5, R3.reuse, R77 ;  /* 0x0000004d03057220 */ /* 0x040fe40000410000 */
[C---:B------:R-:W-:Y:S02]  /*15bc0*/  FMUL.FTZ R8, R3.reuse, R80 ;  /* 0x0000005003087220 */ /* 0x040fe40000410000 */
[C---:B------:R-:W-:Y:S02]  /*15bd0*/  FMUL.FTZ R9, R3.reuse, R81 ;  /* 0x0000005103097220 */ /* 0x040fe40000410000 */
[C---:B------:R-:W-:Y:S02]  /*15be0*/  FMUL.FTZ R16, R3.reuse, R88 ;  /* 0x0000005803107220 */ /* 0x040fe40000410000 */
[C---:B------:R-:W-:Y:S02]  /*15bf0*/  FMUL.FTZ R17, R3.reuse, R89 ;  /* 0x0000005903117220 */ /* 0x040fe40000410000 */
[----:B-1----:R-:W-:Y:S02]  /*15c00*/  FFMA.FTZ R2, R40, c[0x0][0x2d0], -R148 ;  /* 0x0000b40028027a23 */ /* 0x002fe40000010894 */
[C---:B------:R-:W-:Y:S02]  /*15c10*/  FMUL.FTZ R40, R3.reuse, R112 ;  /* 0x0000007003287220 */ /* 0x040fe40000410000 */
[----:B------:R1:W1:Y:S01]  /*15c20*/  MUFU.EX2 R65, R2 ;  /* 0x0000000200417308 */ /* 0x0002620000000800 */
[----:B------:R-:W-:Y:S02]  /*15c30*/  IMAD.MOV.U32 R112, RZ, RZ, R190 ;  /* 0x000000ffff707224 */ /* 0x000fe400078e00be */
[----:B------:R-:W-:Y:S02]  /*15c40*/  FMUL.FTZ R24, R3, R96 ;  /* 0x0000006003187220 */ /* 0x000fe40000410000 */
[C---:B--2---:R-:W-:Y:S02]  /*15c50*/  FMUL.FTZ R34, R0.reuse, R106 ;  /* 0x0000006a00227220 */ /* 0x044fe40000410000 */
[----:B------:R-:W-:Y:S02]  /*15c60*/  IMAD.MOV.U32 R106, RZ, RZ, R250 ;  /* 0x000000ffff6a7224 */ /* 0x000fe400078e00fa */
[C---:B------:R-:W-:Y:S02]  /*15c70*/  FMUL.FTZ R35, R0.reuse, R107 ;  /* 0x0000006b00237220 */ /* 0x040fe40000410000 */
[----:B------:R-:W-:Y:S02]  /*15c80*/  IMAD.MOV.U32 R107, RZ, RZ, R248 ;  /* 0x000000ffff6b7224 */ /* 0x000fe400078e00f8 */
[C---:B------:R-:W-:Y:S02]  /*15c90*/  FMUL.FTZ R51, R0.reuse, R123 ;  /* 0x0000007b00337220 */ /* 0x040fe40000410000 */
[C---:B------:R-:W-:Y:S02]  /*15ca0*/  FMUL.FTZ R43, R0.reuse, R115 ;  /* 0x00000073002b7220 */ /* 0x040fe40000410000 */
[----:B------:R-:W-:Y:S02]  /*15cb0*/  IMAD.MOV.U32 R115, RZ, RZ, R50 ;  /* 0x000000ffff737224 */ /* 0x000fe400078e0032 */
[C---:B------:R-:W-:Y:S02]  /*15cc0*/  FMUL.FTZ R50, R0.reuse, R122 ;  /* 0x0000007a00327220 */ /* 0x040fe40000410000 */
[C---:B------:R-:W-:Y:S02]  /*15cd0*/  FMUL.FTZ R42, R0.reuse, R114 ;  /* 0x00000072002a7220 */ /* 0x040fe40000410000 */
[----:B------:R-:W-:Y:S02]  /*15ce0*/  IMAD.MOV.U32 R114, RZ, RZ, R209 ;  /* 0x000000ffff727224 */ /* 0x000fe400078e00d1 */
[--C-:B-1----:R-:W-:Y:S02]  /*15cf0*/  FFMA.FTZ R2, R41, c[0x0][0x2d0], -R149.reuse ;  /* 0x0000b40029027a23 */ /* 0x102fe40000010895 */
[C---:B------:R-:W-:Y:S02]  /*15d00*/  FMUL.FTZ R41, R3.reuse, R113 ;  /* 0x0000007103297220 */ /* 0x040fe40000410000 */
[----:B------:R1:W-:Y:S01]  /*15d10*/  MUFU.EX2 R251, R2 ;  /* 0x0000000200fb7308 */ /* 0x0003e20000000800 */
[----:B------:R-:W-:Y:S02]  /*15d20*/  IMAD.MOV.U32 R113, RZ, RZ, R210 ;  /* 0x000000ffff717224 */ /* 0x000fe400078e00d2 */
[C---:B------:R-:W-:Y:S02]  /*15d30*/  FMUL.FTZ R59, R0.reuse, R131 ;  /* 0x00000083003b7220 */ /* 0x040fe40000410000 */
[C---:B------:R-:W-:Y:S02]  /*15d40*/  FMUL.FTZ R58, R0.reuse, R130 ;  /* 0x00000082003a7220 */ /* 0x040fe40000410000 */
[C---:B------:R-:W-:Y:S02]  /*15d50*/  FMUL.FTZ R6, R0.reuse, R78 ;  /* 0x0000004e00067220 */ /* 0x040fe40000410000 */
[C---:B------:R-:W-:Y:S02]  /*15d60*/  FMUL.FTZ R7, R0.reuse, R79 ;  /* 0x0000004f00077220 */ /* 0x040fe40000410000 */
[----:B------:R-:W2:Y:S01]  /*15d70*/  LDSM.16.MT88.4 R76, [R220+0x4100] ;  /* 0x00410000dc4c783b */ /* 0x000ea20000004200 */
[C---:B------:R-:W-:Y:S02]  /*15d80*/  FMUL.FTZ R10, R0.reuse, R82 ;  /* 0x00000052000a7220 */ /* 0x040fe40000410000 */
[C---:B------:R-:W-:Y:S02]  /*15d90*/  FMUL.FTZ R11, R0.reuse, R83 ;  /* 0x00000053000b7220 */ /* 0x040fe40000410000 */
[C---:B----4-:R-:W-:Y:S03]  /*15da0*/  HMMA.16816.F32 R4, R72.reuse, R12, R4 ;  /* 0x0000000c4804723c */ /* 0x050fe60000001804 */
[----:B------:R-:W4:Y:S02]  /*15db0*/  LDSM.16.MT88.4 R80, [R217+0x900] ;  /* 0x00090000d950783b */ /* 0x000f240000004200 */
[----:B------:R-:W-:Y:S02]  /*15dc0*/  FMUL.FTZ R18, R0, R90 ;  /* 0x0000005a00127220 */ /* 0x000fe40000410000 */
[C---:B------:R-:W-:Y:S01]  /*15dd0*/  FMUL.FTZ R12, R3.reuse, R84 ;  /* 0x00000054030c7220 */ /* 0x040fe20000410000 */
[C---:B------:R-:W-:Y:S04]  /*15de0*/  HMMA.16816.F32 R8, R72.reuse, R14, R8 ;  /* 0x0000000e4808723c */ /* 0x040fe80000001808 */
[--C-:B-1----:R-:W-:Y:S02]  /*15df0*/  FFMA.FTZ R2, R48, c[0x0][0x2d0], -R149.reuse ;  /* 0x0000b40030027a23 */ /* 0x102fe40000010895 */
[C---:B------:R-:W-:Y:S02]  /*15e00*/  FMUL.FTZ R48, R3.reuse, R120 ;  /* 0x0000007803307220 */ /* 0x040fe40000410000 */
[----:B------:R1:W-:Y:S01]  /*15e10*/  MUFU.EX2 R250, R2 ;  /* 0x0000000200fa7308 */ /* 0x0003e20000000800 */
[C---:B------:R-:W-:Y:S03]  /*15e20*/  FMUL.FTZ R13, R3.reuse, R85 ;  /* 0x00000055030d7220 */ /* 0x040fe60000410000 */
[C---:B------:R-:W-:Y:S02]  /*15e30*/  FMUL.FTZ R14, R0.reuse, R86 ;  /* 0x00000056000e7220 */ /* 0x040fe40000410000 */
[C---:B------:R-:W-:Y:S02]  /*15e40*/  FMUL.FTZ R15, R0.reuse, R87 ;  /* 0x00000057000f7220 */ /* 0x040fe40000410000 */
[----:B------:R-:W2:Y:S01]  /*15e50*/  LDSM.16.MT88.4 R84, [R218+0x900] ;  /* 0x00090000da54783b */ /* 0x000ea20000004200 */
[C---:B------:R-:W-:Y:S02]  /*15e60*/  FMUL.FTZ R19, R0.reuse, R91 ;  /* 0x0000005b00137220 */ /* 0x040fe40000410000 */
[----:B------:R-:W-:Y:S02]  /*15e70*/  FMUL.FTZ R25, R3, R97 ;  /* 0x0000006103197220 */ /* 0x000fe40000410000 */
[C---:B------:R-:W-:Y:S03]  /*15e80*/  HMMA.16816.F32 R12, R72.reuse, R20, R12 ;  /* 0x00000014480c723c */ /* 0x040fe6000000180c */
[----:B------:R-:W2:Y:S01]  /*15e90*/  LDSM.16.MT88.4 R88, [R221+0x900] ;  /* 0x00090000dd58783b */ /* 0x000ea20000004200 */
[C---:B------:R-:W-:Y:S02]  /*15ea0*/  FMUL.FTZ R26, R0.reuse, R98 ;  /* 0x00000062001a7220 */ /* 0x040fe40000410000 */
[C---:B------:R-:W-:Y:S02]  /*15eb0*/  FMUL.FTZ R27, R0.reuse, R99 ;  /* 0x00000063001b7220 */ /* 0x040fe40000410000 */
[C---:B------:R-:W-:Y:S03]  /*15ec0*/  HMMA.16816.F32 R16, R72.reuse, R22, R16 ;  /* 0x000000164810723c */ /* 0x040fe60000001810 */
[----:B------:R-:W-:Y:S01]  /*15ed0*/  LDSM.16.MT88.4 R96, [R220+0x5100] ;  /* 0x00510000dc60783b */ /* 0x000fe20000004200 */
[--C-:B-1----:R-:W-:Y:S02]  /*15ee0*/  FFMA.FTZ R2, R49, c[0x0][0x2d0], -R148.reuse ;  /* 0x0000b40031027a23 */ /* 0x102fe40000010894 */
[C---:B------:R-:W-:Y:S02]  /*15ef0*/  FMUL.FTZ R49, R3.reuse, R121 ;  /* 0x0000007903317220 */ /* 0x040fe40000410000 */
[----:B------:R1:W-:Y:S01]  /*15f00*/  MUFU.EX2 R248, R2 ;  /* 0x0000000200f87308 */ /* 0x0003e20000000800 */
[C---:B------:R-:W-:Y:S03]  /*15f10*/  FMUL.FTZ R20, R3.reuse, R92 ;  /* 0x0000005c03147220 */ /* 0x040fe60000410000 */
[C---:B------:R-:W-:Y:S02]  /*15f20*/  FMUL.FTZ R21, R3.reuse, R93 ;  /* 0x0000005d03157220 */ /* 0x040fe40000410000 */
[C---:B------:R-:W-:Y:S02]  /*15f30*/  FMUL.FTZ R22, R0.reuse, R94 ;  /* 0x0000005e00167220 */ /* 0x040fe40000410000 */
[C---:B------:R-:W-:Y:S02]  /*15f40*/  FMUL.FTZ R23, R0.reuse, R95 ;  /* 0x0000005f00177220 */ /* 0x040fe40000410000 */
[----:B------:R-:W-:Y:S01]  /*15f50*/  LDSM.16.MT88.4 R92, [R220+0x4900] ;  /* 0x00490000dc5c783b */ /* 0x000fe20000004200 */
[----:B------:R-:W-:Y:S04]  /*15f60*/  FMUL.FTZ R67, R0, R139 ;  /* 0x0000008b00437220 */ /* 0x000fe80000410000 */
[C---:B------:R-:W-:Y:S07]  /*15f70*/  HMMA.16816.F32 R20, R72.reuse, R28, R20 ;  /* 0x0000001c4814723c */ /* 0x040fee0000001814 */
[C---:B------:R-:W-:Y:S01]  /*15f80*/  FMUL.FTZ R28, R3.reuse, R100 ;  /* 0x00000064031c7220 */ /* 0x040fe20000410000 */
[C---:B------:R-:W-:Y:S04]  /*15f90*/  HMMA.16816.F32 R24, R72.reuse, R30, R24 ;  /* 0x0000001e4818723c */ /* 0x040fe80000001818 */
[----:B-1----:R-:W-:Y:S02]  /*15fa0*/  FFMA.FTZ R2, R56, c[0x0][0x2d0], -R148 ;  /* 0x0000b40038027a23 */ /* 0x002fe40000010894 */
[C---:B------:R-:W-:Y:S02]  /*15fb0*/  FMUL.FTZ R56, R3.reuse, R128 ;  /* 0x0000008003387220 */ /* 0x040fe40000410000 */
[----:B------:R1:W1:Y:S01]  /*15fc0*/  MUFU.EX2 R123, R2 ;  /* 0x00000002007b7308 */ /* 0x0002620000000800 */
[C---:B------:R-:W-:Y:S03]  /*15fd0*/  FMUL.FTZ R31, R0.reuse, R103 ;  /* 0x00000067001f7220 */ /* 0x040fe60000410000 */
[C---:B------:R-:W-:Y:S02]  /*15fe0*/  FMUL.FTZ R29, R3.reuse, R101 ;  /* 0x00000065031d7220 */ /* 0x040fe40000410000 */
[C---:B------:R-:W-:Y:S02]  /*15ff0*/  FMUL.FTZ R30, R0.reuse, R102 ;  /* 0x00000066001e7220 */ /* 0x040fe40000410000 */
[----:B------:R-:W-:Y:S02]  /*16000*/  IMAD.MOV.U32 R100, RZ, RZ, R182 ;  /* 0x000000ffff647224 */ /* 0x000fe400078e00b6 */
[----:B------:R-:W-:Y:S02]  /*16010*/  IMAD.MOV.U32 R101, RZ, RZ, R180 ;  /* 0x000000ffff657224 */ /* 0x000fe400078e00b4 */
[----:B------:R-:W-:Y:S01]  /*16020*/  IMAD.MOV.U32 R102, RZ, RZ, R172 ;  /* 0x000000ffff667224 */ /* 0x000fe200078e00ac */
[C---:B------:R-:W-:Y:S07]  /*16030*/  HMMA.16816.F32 R28, R72.reuse, R36, R28 ;  /* 0x00000024481c723c */ /* 0x040fee000000181c */
[----:B------:R-:W-:Y:S01]  /*16040*/  FMUL.FTZ R37, R3, R109 ;  /* 0x0000006d03257220 */ /* 0x000fe20000410000 */
[C---:B------:R-:W-:Y:S04]  /*16050*/  HMMA.16816.F32 R32, R72.reuse, R38, R32 ;  /* 0x000000264820723c */ /* 0x040fe80000001820 */
[--C-:B-1----:R-:W-:Y:S02]  /*16060*/  FFMA.FTZ R2, R57, c[0x0][0x2d0], -R149.reuse ;  /* 0x0000b40039027a23 */ /* 0x102fe40000010895 */
[C---:B------:R-:W-:Y:S02]  /*16070*/  FMUL.FTZ R57, R3.reuse, R129 ;  /* 0x0000008103397220 */ /* 0x040fe40000410000 */
[----:B------:R1:W-:Y:S01]  /*16080*/  MUFU.EX2 R122, R2 ;  /* 0x00000002007a7308 */ /* 0x0003e20000000800 */
[C---:B------:R-:W-:Y:S03]  /*16090*/  FMUL.FTZ R39, R0.reuse, R111 ;  /* 0x0000006f00277220 */ /* 0x040fe60000410000 */
[----:B------:R-:W-:Y:S02]  /*160a0*/  FMUL.FTZ R38, R0, R110 ;  /* 0x0000006e00267220 */ /* 0x000fe40000410000 */
[C---:B------:R-:W-:Y:S07]  /*160b0*/  FMUL.FTZ R36, R3.reuse, R108 ;  /* 0x0000006c03247220 */ /* 0x040fee0000410000 */
[C---:B------:R-:W-:Y:S07]  /*160c0*/  HMMA.16816.F32 R36, R72.reuse, R44, R36 ;  /* 0x0000002c4824723c */ /* 0x040fee0000001824 */
[C---:B------:R-:W-:Y:S01]  /*160d0*/  FMUL.FTZ R44, R3.reuse, R116 ;  /* 0x00000074032c7220 */ /* 0x040fe20000410000 */
[C---:B------:R-:W-:Y:S04]  /*160e0*/  HMMA.16816.F32 R40, R72.reuse, R46, R40 ;  /* 0x0000002e4828723c */ /* 0x040fe80000001828 */
[----:B-1----:R-:W-:Y:S02]  /*160f0*/  FFMA.FTZ R2, R64, c[0x0][0x2d0], -R149 ;  /* 0x0000b40040027a23 */ /* 0x002fe40000010895 */
[C---:B------:R-:W-:Y:S02]  /*16100*/  FMUL.FTZ R64, R3.reuse, R136 ;  /* 0x0000008803407220 */ /* 0x040fe40000410000 */
[----:B------:R1:W1:Y:S01]  /*16110*/  MUFU.EX2 R121, R2 ;  /* 0x0000000200797308 */ /* 0x0002620000000800 */
[----:B------:R-:W-:Y:S03]  /*16120*/  IMAD.MOV.U32 R136, RZ, RZ, R65 ;  /* 0x000000ffff887224 */ /* 0x000fe600078e0041 */
[C---:B------:R-:W-:Y:S02]  /*16130*/  FMUL.FTZ R65, R3.reuse, R137 ;  /* 0x0000008903417220 */ /* 0x040fe40000410000 */
[----:B------:R-:W-:Y:S02]  /*16140*/  IMAD.MOV.U32 R137, RZ, RZ, R66 ;  /* 0x000000ffff897224 */ /* 0x000fe400078e0042 */
[C---:B------:R-:W-:Y:S02]  /*16150*/  FMUL.FTZ R66, R0.reuse, R138 ;  /* 0x0000008a00427220 */ /* 0x040fe40000410000 */
[----:B------:R-:W-:Y:S02]  /*16160*/  IMAD.MOV.U32 R138, RZ, RZ, R184 ;  /* 0x000000ffff8a7224 */ /* 0x000fe400078e00b8 */
[C---:B------:R-:W-:Y:S02]  /*16170*/  FMUL.FTZ R45, R3.reuse, R117 ;  /* 0x00000075032d7220 */ /* 0x040fe40000410000 */
[C---:B------:R-:W-:Y:S02]  /*16180*/  FMUL.FTZ R46, R0.reuse, R118 ;  /* 0x00000076002e7220 */ /* 0x040fe40000410000 */
[----:B------:R-:W-:Y:S07]  /*16190*/  FMUL.FTZ R47, R0, R119 ;  /* 0x00000077002f7220 */ /* 0x000fee0000410000 */
[C---:B------:R-:W-:Y:S03]  /*161a0*/  HMMA.16816.F32 R44, R72.reuse, R52, R44 ;  /* 0x00000034482c723c */ /* 0x040fe6000000182c */
[--C-:B-1----:R-:W-:Y:S04]  /*161b0*/  FFMA.FTZ R2, R150, c[0x0][0x2d0], -R148.reuse ;  /* 0x0000b40096027a23 */ /* 0x102fe80000010894 */
[----:B------:R1:W-:Y:S01]  /*161c0*/  MUFU.EX2 R210, R2 ;  /* 0x0000000200d27308 */ /* 0x0003e20000000800 */
[C---:B------:R-:W-:Y:S04]  /*161d0*/  HMMA.16816.F32 R48, R72.reuse, R54, R48 ;  /* 0x000000364830723c */ /* 0x040fe80000001830 */
[C---:B------:R-:W-:Y:S02]  /*161e0*/  FMUL.FTZ R52, R3.reuse, R124 ;  /* 0x0000007c03347220 */ /* 0x040fe40000410000 */
[----:B------:R-:W-:Y:S02]  /*161f0*/  FMUL.FTZ R53, R3, R125 ;  /* 0x0000007d03357220 */ /* 0x000fe40000410000 */
[C---:B------:R-:W-:Y:S04]  /*16200*/  FMUL.FTZ R54, R0.reuse, R126 ;  /* 0x0000007e00367220 */ /* 0x040fe80000410000 */
[C---:B------:R-:W-:Y:S07]  /*16210*/  FMUL.FTZ R55, R0.reuse, R127 ;  /* 0x0000007f00377220 */ /* 0x040fee0000410000 */
[C---:B------:R-:W-:Y:S03]  /*16220*/  HMMA.16816.F32 R52, R72.reuse, R60, R52 ;  /* 0x0000003c4834723c */ /* 0x040fe60000001834 */
[--C-:B-1----:R-:W-:Y:S04]  /*16230*/  FFMA.FTZ R2, R151, c[0x0][0x2d0], -R148.reuse ;  /* 0x0000b40097027a23 */ /* 0x102fe80000010894 */
[C---:B------:R-:W-:Y:S01]  /*16240*/  FMUL.FTZ R60, R3.reuse, R132 ;  /* 0x00000084033c7220 */ /* 0x040fe20000410000 */
[C---:B------:R-:W-:Y:S01]  /*16250*/  HMMA.16816.F32 R56, R72.reuse, R62, R56 ;  /* 0x0000003e4838723c */ /* 0x040fe20000001838 */
[----:B------:R1:W-:Y:S03]  /*16260*/  MUFU.EX2 R209, R2 ;  /* 0x0000000200d17308 */ /* 0x0003e60000000800 */
[----:B------:R-:W-:Y:S03]  /*16270*/  FMUL.FTZ R61, R3, R133 ;  /* 0x00000085033d7220 */ /* 0x000fe60000410000 */
[C---:B------:R-:W-:Y:S02]  /*16280*/  FMUL.FTZ R62, R0.reuse, R134 ;  /* 0x00000086003e7220 */ /* 0x040fe40000410000 */
[----:B------:R-:W-:Y:S07]  /*16290*/  FMUL.FTZ R63, R0, R135 ;  /* 0x00000087003f7220 */ /* 0x000fee0000410000 */
[C---:B--2---:R-:W-:Y:S08]  /*162a0*/  HMMA.16816.F32 R60, R72.reuse, R76, R60 ;  /* 0x0000004c483c723c */ /* 0x044ff0000000183c */
[----:B------:R-:W-:Y:S01]  /*162b0*/  HMMA.16816.F32 R64, R72, R78, R64 ;  /* 0x0000004e4840723c */ /* 0x000fe20000001840 */
[----:B------:R-:W2:Y:S03]  /*162c0*/  LDSM.16.MT88.4 R76, [R220+0x900] ;  /* 0x00090000dc4c783b */ /* 0x000ea60000004200 */
[--C-:B-1----:R-:W-:Y:S03]  /*162d0*/  FFMA.FTZ R2, R152, c[0x0][0x2d0], -R149.reuse ;  /* 0x0000b40098027a23 */ /* 0x102fe60000010895 */
[----:B------:R-:W-:Y:S01]  /*162e0*/  F2FP.PACK_AB R74, R123, R248 ;  /* 0x000000f87b4a723e */ /* 0x000fe200000000ff */
[----:B------:R1:W-:Y:S01]  /*162f0*/  MUFU.EX2 R120, R2 ;  /* 0x0000000200787308 */ /* 0x0003e20000000800 */
[----:B------:R-:W-:Y:S03]  /*16300*/  F2FP.PACK_AB R75, R121, R122 ;  /* 0x0000007a794b723e */ /* 0x000fe600000000ff */
[----:B------:R-:W-:Y:S02]  /*16310*/  F2FP.PACK_AB R72, R136, R115 ;  /* 0x000000738848723e */ /* 0x000fe400000000ff */
[----:B------:R-:W-:Y:S07]  /*16320*/  F2FP.PACK_AB R73, R250, R251 ;  /* 0x000000fbfa49723e */ /* 0x000fee00000000ff */
[C---:B----4-:R-:W-:Y:S08]  /*16330*/  HMMA.16816.F32 R4, R72.reuse, R80, R4 ;  /* 0x000000504804723c */ /* 0x050ff00000001804 */
[C---:B------:R-:W-:Y:S01]  /*16340*/  HMMA.16816.F32 R8, R72.reuse, R82, R8 ;  /* 0x000000524808723c */ /* 0x040fe20000001808 */
[----:B------:R-:W4:Y:S03]  /*16350*/  LDSM.16.MT88.4 R80, [R217+0x4900] ;  /* 0x00490000d950783b */ /* 0x000f260000004200 */
[--C-:B-1----:R-:W-:Y:S04]  /*16360*/  FFMA.FTZ R2, R153, c[0x0][0x2d0], -R149.reuse ;  /* 0x0000b40099027a23 */ /* 0x102fe80000010895 */
[C---:B------:R-:W-:Y:S01]  /*16370*/  HMMA.16816.F32 R12, R72.reuse, R84, R12 ;  /* 0x00000054480c723c */ /* 0x040fe2000000180c */
[----:B------:R1:W1:Y:S07]  /*16380*/  MUFU.EX2 R190, R2 ;  /* 0x0000000200be7308 */ /* 0x00026e0000000800 */
[C---:B------:R-:W-:Y:S01]  /*16390*/  HMMA.16816.F32 R16, R72.reuse, R86, R16 ;  /* 0x000000564810723c */ /* 0x040fe20000001810 */
[----:B------:R-:W3:Y:S07]  /*163a0*/  LDSM.16.MT88.4 R84, [R218+0x4900] ;  /* 0x00490000da54783b */ /* 0x000eee0000004200 */
[C---:B------:R-:W-:Y:S08]  /*163b0*/  HMMA.16816.F32 R20, R72.reuse, R88, R20 ;  /* 0x000000584814723c */ /* 0x040ff00000001814 */
[C---:B------:R-:W-:Y:S01]  /*163c0*/  HMMA.16816.F32 R24, R72.reuse, R90, R24 ;  /* 0x0000005a4818723c */ /* 0x040fe20000001818 */
[----:B------:R-:W3:Y:S03]  /*163d0*/  LDSM.16.MT88.4 R88, [R221+0x4900] ;  /* 0x00490000dd58783b */ /* 0x000ee60000004200 */
[--C-:B-1----:R-:W-:Y:S04]  /*163e0*/  FFMA.FTZ R2, R154, c[0x0][0x2d0], -R148.reuse ;  /* 0x0000b4009a027a23 */ /* 0x102fe80000010894 */
[C---:B--2---:R-:W-:Y:S01]  /*163f0*/  HMMA.16816.F32 R28, R72.reuse, R76, R28 ;  /* 0x0000004c481c723c */ /* 0x044fe2000000181c */
[----:B------:R1:W-:Y:S07]  /*16400*/  MUFU.EX2 R131, R2 ;  /* 0x0000000200837308 */ /* 0x0003ee0000000800 */
[C---:B------:R-:W-:Y:S01]  /*16410*/  HMMA.16816.F32 R32, R72.reuse, R78, R32 ;  /* 0x0000004e4820723c */ /* 0x040fe20000001820 */
[----:B------:R-:W2:Y:S07]  /*16420*/  LDSM.16.MT88.4 R76, [R217+0x1100] ;  /* 0x00110000d94c783b */ /* 0x000eae0000004200 */
[C---:B----4-:R-:W-:Y:S08]  /*16430*/  HMMA.16816.F32 R36, R72.reuse, R80, R36 ;  /* 0x000000504824723c */ /* 0x050ff00000001824 */
[C---:B------:R-:W-:Y:S01]  /*16440*/  HMMA.16816.F32 R40, R72.reuse, R82, R40 ;  /* 0x000000524828723c */ /* 0x040fe20000001828 */
[----:B------:R-:W4:Y:S03]  /*16450*/  LDSM.16.MT88.4 R80, [R218+0x1100] ;  /* 0x00110000da50783b */ /* 0x000f260000004200 */
[--C-:B-1----:R-:W-:Y:S04]  /*16460*/  FFMA.FTZ R2, R155, c[0x0][0x2d0], -R148.reuse ;  /* 0x0000b4009b027a23 */ /* 0x102fe80000010894 */
[C---:B---3--:R-:W-:Y:S01]  /*16470*/  HMMA.16816.F32 R44, R72.reuse, R84, R44 ;  /* 0x00000054482c723c */ /* 0x048fe2000000182c */
[----:B------:R1:W3:Y:S07]  /*16480*/  MUFU.EX2 R130, R2 ;  /* 0x0000000200827308 */ /* 0x0002ee0000000800 */
[C---:B------:R-:W-:Y:S01]  /*16490*/  HMMA.16816.F32 R48, R72.reuse, R86, R48 ;  /* 0x000000564830723c */ /* 0x040fe20000001830 */
[----:B------:R-:W2:Y:S07]  /*164a0*/  LDSM.16.MT88.4 R84, [R221+0x1100] ;  /* 0x00110000dd54783b */ /* 0x000eae0000004200 */
[C---:B------:R-:W-:Y:S08]  /*164b0*/  HMMA.16816.F32 R52, R72.reuse, R88, R52 ;  /* 0x000000584834723c */ /* 0x040ff00000001834 */
[C---:B------:R-:W-:Y:S01]  /*164c0*/  HMMA.16816.F32 R56, R72.reuse, R90, R56 ;  /* 0x0000005a4838723c */ /* 0x040fe20000001838 */
[----:B------:R-:W2:Y:S03]  /*164d0*/  LDSM.16.MT88.4 R88, [R220+0x1100] ;  /* 0x00110000dc58783b */ /* 0x000ea60000004200 */
[--C-:B-1----:R-:W-:Y:S04]  /*164e0*/  FFMA.FTZ R2, R156, c[0x0][0x2d0], -R149.reuse ;  /* 0x0000b4009c027a23 */ /* 0x102fe80000010895 */
[C---:B------:R-:W-:Y:S01]  /*164f0*/  HMMA.16816.F32 R60, R72.reuse, R92, R60 ;  /* 0x0000005c483c723c */ /* 0x040fe2000000183c */
[----:B------:R1:W-:Y:S07]  /*16500*/  MUFU.EX2 R129, R2 ;  /* 0x0000000200817308 */ /* 0x0003ee0000000800 */
[----:B------:R-:W-:Y:S01]  /*16510*/  HMMA.16816.F32 R64, R72, R94, R64 ;  /* 0x0000005e4840723c */ /* 0x000fe20000001840 */
[----:B------:R-:W-:Y:S06]  /*16520*/  LDSM.16.MT88.4 R92, [R221+0x5100] ;  /* 0x00510000dd5c783b */ /* 0x000fec0000004200 */
[----:B------:R-:W-:Y:S02]  /*16530*/  F2FP.PACK_AB R73, R190, R120 ;  /* 0x00000078be49723e */ /* 0x000fe400000000ff */
[----:B---3--:R-:W-:Y:S03]  /*16540*/  F2FP.PACK_AB R74, R130, R131 ;  /* 0x00000083824a723e */ /* 0x008fe600000000ff */
[----:B------:R-:W-:Y:S01]  /*16550*/  F2FP.PACK_AB R72, R209, R210 ;  /* 0x000000d2d148723e */ /* 0x000fe200000000ff */
[--C-:B-1----:R-:W-:Y:S04]  /*16560*/  FFMA.FTZ R2, R157, c[0x0][0x2d0], -R149.reuse ;  /* 0x0000b4009d027a23 */ /* 0x102fe80000010895 */
[----:B------:R1:W3:Y:S02]  /*16570*/  MUFU.EX2 R128, R2 ;  /* 0x0000000200807308 */ /* 0x0002e40000000800 */
[--C-:B-1----:R-:W-:Y:S01]  /*16580*/  FFMA.FTZ R2, R158, c[0x0][0x2d0], -R148.reuse ;  /* 0x0000b4009e027a23 */ /* 0x102fe20000010894 */
[----:B---3--:R-:W-:Y:S07]  /*16590*/  F2FP.PACK_AB R75, R128, R129 ;  /* 0x00000081804b723e */ /* 0x008fee00000000ff */
[----:B------:R1:W-:Y:S01]  /*165a0*/  MUFU.EX2 R184, R2 ;  /* 0x0000000200b87308 */ /* 0x0003e20000000800 */
[C---:B--2---:R-:W-:Y:S08]  /*165b0*/  HMMA.16816.F32 R4, R72.reuse, R76, R4 ;  /* 0x0000004c4804723c */ /* 0x044ff00000001804 */
[C---:B------:R-:W-:Y:S01]  /*165c0*/  HMMA.16816.F32 R8, R72.reuse, R78, R8 ;  /* 0x0000004e4808723c */ /* 0x040fe20000001808 */
[----:B------:R-:W2:Y:S07]  /*165d0*/  LDSM.16.MT88.4 R76, [R217+0x5100] ;  /* 0x00510000d94c783b */ /* 0x000eae0000004200 */
[C---:B----4-:R-:W-:Y:S04]  /*165e0*/  HMMA.16816.F32 R12, R72.reuse, R80, R12 ;  /* 0x00000050480c723c */ /* 0x050fe8000000180c */
[--C-:B-1----:R-:W-:Y:S04]  /*165f0*/  FFMA.FTZ R2, R159, c[0x0][0x2d0], -R148.reuse ;  /* 0x0000b4009f027a23 */ /* 0x102fe80000010894 */
[C---:B------:R-:W-:Y:S01]  /*16600*/  HMMA.16816.F32 R16, R72.reuse, R82, R16 ;  /* 0x000000524810723c */ /* 0x040fe20000001810 */
[----:B------:R1:W3:Y:S01]  /*16610*/  MUFU.EX2 R111, R2 ;  /* 0x00000002006f7308 */ /* 0x0002e20000000800 */
[----:B------:R-:W4:Y:S06]  /*16620*/  LDSM.16.MT88.4 R80, [R218+0x5100] ;  /* 0x00510000da50783b */ /* 0x000f2c0000004200 */
[C---:B------:R-:W-:Y:S08]  /*16630*/  HMMA.16816.F32 R20, R72.reuse, R84, R20 ;  /* 0x000000544814723c */ /* 0x040ff00000001814 */
        /* <DEDUP_REMOVED lines=23> */
[----:B---3--:R-:W-:Y:S02]  /*167b0*/  F2FP.PACK_AB R72, R111, R184 ;  /* 0x000000b86f48723e */ /* 0x008fe400000000ff */
[----:B----4-:R-:W-:Y:S03]  /*167c0*/  F2FP.PACK_AB R73, R110, R109 ;  /* 0x0000006d6e49723e */ /* 0x010fe600000000ff */
        /* <DEDUP_REMOVED lines=13> */
[C---:B--2---:R-:W-:Y:S04]  /*168a0*/  HMMA.16816.F32 R12, R72.reuse, R76, R12 ;  /* 0x0000004c480c723c */ /* 0x044fe8000000180c */
[----:B-1----:R-:W-:Y:S02]  /*168b0*/  FFMA.FTZ R2, R166, c[0x0][0x2d0], -R148 ;  /* 0x0000b400a6027a23 */ /* 0x002fe40000010894 */
[----:B------:R-:W-:Y:S02]  /*168c0*/  IMAD.MOV.U32 R166, RZ, RZ, R136 ;  /* 0x000000ffffa67224 */ /* 0x000fe400078e0088 */
[C---:B------:R-:W-:Y:S01]  /*168d0*/  HMMA.16816.F32 R16, R72.reuse, R78, R16 ;  /* 0x0000004e4810723c */ /* 0x040fe20000001810 */
[----:B------:R1:W2:Y:S01]  /*168e0*/  MUFU.EX2 R119, R2 ;  /* 0x0000000200777308 */ /* 0x0002a20000000800 */
[----:B------:R-:W4:Y:S06]  /*168f0*/  LDSM.16.MT88.4 R76, [R218+0x5900] ;  /* 0x00590000da4c783b */ /* 0x000f2c0000004200 */
[C---:B------:R-:W-:Y:S08]  /*16900*/  HMMA.16816.F32 R20, R72.reuse, R80, R20 ;  /* 0x000000504814723c */ /* 0x040ff00000001814 */
[C---:B------:R-:W-:Y:S01]  /*16910*/  HMMA.16816.F32 R24, R72.reuse, R82, R24 ;  /* 0x000000524818723c */ /* 0x040fe20000001818 */
[----:B------:R-:W2:Y:S07]  /*16920*/  LDSM.16.MT88.4 R80, [R220+0x5900] ;  /* 0x00590000dc50783b */ /* 0x000eae0000004200 */
[C---:B------:R-:W-:Y:S04]  /*16930*/  HMMA.16816.F32 R28, R72.reuse, R88, R28 ;  /* 0x00000058481c723c */ /* 0x040fe8000000181c */
[----:B-1----:R-:W-:Y:S02]  /*16940*/  FFMA.FTZ R2, R170, c[0x0][0x2d0], -R149 ;  /* 0x0000b400aa027a23 */ /* 0x002fe40000010895 */
[----:B------:R-:W-:Y:S02]  /*16950*/  IMAD.MOV.U32 R170, RZ, RZ, R115 ;  /* 0x000000ffffaa7224 */ /* 0x000fe400078e0073 */
[C---:B------:R-:W-:Y:S01]  /*16960*/  HMMA.16816.F32 R32, R72.reuse, R90, R32 ;  /* 0x0000005a4820723c */ /* 0x040fe20000001820 */
[----:B------:R1:W-:Y:S01]  /*16970*/  MUFU.EX2 R117, R2 ;  /* 0x0000000200757308 */ /* 0x0003e20000000800 */
[----:B------:R-:W2:Y:S02]  /*16980*/  LDSM.16.MT88.4 R88, [R217+0x2100] ;  /* 0x00210000d958783b */ /* 0x000ea40000004200 */
[----:B------:R-:W-:Y:S04]  /*16990*/  IMAD.MOV.U32 R115, RZ, RZ, R104 ;  /* 0x000000ffff737224 */ /* 0x000fe800078e0068 */
[C---:B---3--:R-:W-:Y:S08]  /*169a0*/  HMMA.16816.F32 R36, R72.reuse, R84, R36 ;  /* 0x000000544824723c */ /* 0x048ff00000001824 */
[C---:B------:R-:W-:Y:S01]  /*169b0*/  HMMA.16816.F32 R40, R72.reuse, R86, R40 ;  /* 0x000000564828723c */ /* 0x040fe20000001828 */
[----:B------:R-:W3:Y:S07]  /*169c0*/  LDSM.16.MT88.4 R84, [R218+0x2100] ;  /* 0x00210000da54783b */ /* 0x000eee0000004200 */
[C---:B----4-:R-:W-:Y:S04]  /*169d0*/  HMMA.16816.F32 R44, R72.reuse, R76, R44 ;  /* 0x0000004c482c723c */ /* 0x050fe8000000182c */
[----:B-1----:R-:W-:Y:S02]  /*169e0*/  FFMA.FTZ R2, R171, c[0x0][0x2d0], -R149 ;  /* 0x0000b400ab027a23 */ /* 0x002fe40000010895 */
[----:B------:R-:W-:Y:S02]  /*169f0*/  IMAD.MOV.U32 R171, RZ, RZ, R105 ;  /* 0x000000ffffab7224 */ /* 0x000fe400078e0069 */
[C---:B------:R-:W-:Y:S01]  /*16a00*/  HMMA.16816.F32 R48, R72.reuse, R78, R48 ;  /* 0x0000004e4830723c */ /* 0x040fe20000001830 */
[----:B------:R1:W4:Y:S01]  /*16a10*/  MUFU.EX2 R118, R2 ;  /* 0x0000000200767308 */ /* 0x0003220000000800 */
[----:B------:R-:W3:Y:S06]  /*16a20*/  LDSM.16.MT88.4 R76, [R221+0x2100] ;  /* 0x00210000dd4c783b */ /* 0x000eec0000004200 */
[C---:B------:R-:W-:Y:S08]  /*16a30*/  HMMA.16816.F32 R52, R72.reuse, R92, R52 ;  /* 0x0000005c4834723c */ /* 0x040ff00000001834 */
[C---:B------:R-:W-:Y:S01]  /*16a40*/  HMMA.16816.F32 R56, R72.reuse, R94, R56 ;  /* 0x0000005e4838723c */ /* 0x040fe20000001838 */
[----:B------:R-:W-:Y:S07]  /*16a50*/  LDSM.16.MT88.4 R92, [R221+0x6100] ;  /* 0x00610000dd5c783b */ /* 0x000fee0000004200 */
[C---:B--2---:R-:W-:Y:S04]  /*16a60*/  HMMA.16816.F32 R60, R72.reuse, R80, R60 ;  /* 0x00000050483c723c */ /* 0x044fe8000000183c */
[----:B-1----:R-:W-:Y:S02]  /*16a70*/  FFMA.FTZ R2, R168, c[0x0][0x2d0], -R148 ;  /* 0x0000b400a8027a23 */ /* 0x002fe40000010894 */
[----:B------:R-:W-:Y:S02]  /*16a80*/  IMAD.MOV.U32 R168, RZ, RZ, R106 ;  /* 0x000000ffffa87224 */ /* 0x000fe400078e006a */
[----:B------:R-:W-:Y:S01]  /*16a90*/  HMMA.16816.F32 R64, R72, R82, R64 ;  /* 0x000000524840723c */ /* 0x000fe20000001840 */
[----:B------:R1:W-:Y:S01]  /*16aa0*/  MUFU.EX2 R165, R2 ;  /* 0x0000000200a57308 */ /* 0x0003e20000000800 */
[----:B------:R-:W2:Y:S05]  /*16ab0*/  LDSM.16.MT88.4 R80, [R220+0x2100] ;  /* 0x00210000dc50783b */ /* 0x000eaa0000004200 */
[----:B------:R-:W-:Y:S02]  /*16ac0*/  F2FP.PACK_AB R72, R119, R167 ;  /* 0x000000a77748723e */ /* 0x000fe400000000ff */
[----:B----4-:R-:W-:Y:S03]  /*16ad0*/  F2FP.PACK_AB R73, R118, R117 ;  /* 0x000000757649723e */ /* 0x010fe600000000ff */
[--C-:B-1----:R-:W-:Y:S04]  /*16ae0*/  FFMA.FTZ R2, R169, c[0x0][0x2d0], -R148.reuse ;  /* 0x0000b400a9027a23 */ /* 0x102fe80000010894 */
[----:B------:R1:W4:Y:S02]  /*16af0*/  MUFU.EX2 R164, R2 ;  /* 0x0000000200a47308 */ /* 0x0003240000000800 */
[----:B-1----:R-:W-:Y:S01]  /*16b00*/  FFMA.FTZ R2, R173, c[0x0][0x2d0], -R149 ;  /* 0x0000b400ad027a23 */ /* 0x002fe20000010895 */
[----:B----4-:R-:W-:Y:S01]  /*16b10*/  F2FP.PACK_AB R74, R164, R165 ;  /* 0x000000a5a44a723e */ /* 0x010fe200000000ff */
[----:B------:R-:W-:Y:S06]  /*16b20*/  IMAD.MOV.U32 R173, RZ, RZ, R107 ;  /* 0x000000ffffad7224 */ /* 0x000fec00078e006b */
[----:B------:R1:W-:Y:S01]  /*16b30*/  MUFU.EX2 R116, R2 ;  /* 0x0000000200747308 */ /* 0x0003e20000000800 */
[----:B------:R-:W-:Y:S01]  /*16b40*/  LDSM.16.MT88.4 R104, [R218+0x3900] ;  /* 0x00390000da68783b */ /* 0x000fe20000004200 */
[--C-:B-1----:R-:W-:Y:S07]  /*16b50*/  FFMA.FTZ R2, R174, c[0x0][0x2d0], -R149.reuse ;  /* 0x0000b400ae027a23 */ /* 0x102fee0000010895 */
[----:B------:R-:W4:Y:S01]  /*16b60*/  LDL.LU R174, [R1+0x24] ;  /* 0x0000240001ae7983 */ /* 0x000f220000300800 */
[----:B------:R1:W1:Y:S03]  /*16b70*/  MUFU.EX2 R163, R2 ;  /* 0x0000000200a37308 */ /* 0x0002660000000800 */
[----:B------:R-:W4:Y:S01]  /*16b80*/  LDL.LU R169, [R1+0x28] ;  /* 0x0000280001a97983 */ /* 0x000f220000300800 */
[----:B-1----:R-:W-:Y:S01]  /*16b90*/  FFMA.FTZ R2, R175, c[0x0][0x2d0], -R148 ;  /* 0x0000b400af027a23 */ /* 0x002fe20000010894 */
[----:B------:R-:W-:Y:S01]  /*16ba0*/  F2FP.PACK_AB R75, R163, R116 ;  /* 0x00000074a34b723e */ /* 0x000fe200000000ff */
[----:B------:R-:W-:Y:S04]  /*16bb0*/  IMAD.MOV.U32 R175, RZ, RZ, R114 ;  /* 0x000000ffffaf7224 */ /* 0x000fe800078e0072 */
[----:B------:R1:W-:Y:S01]  /*16bc0*/  MUFU.EX2 R162, R2 ;  /* 0x0000000200a27308 */ /* 0x0003e20000000800 */
[----:B------:R-:W-:Y:S01]  /*16bd0*/  IMAD.MOV.U32 R114, RZ, RZ, R70 ;  /* 0x000000ffff727224 */ /* 0x000fe200078e0046 */
[C---:B------:R-:W-:Y:S08]  /*16be0*/  HMMA.16816.F32 R4, R72.reuse, R88, R4 ;  /* 0x000000584804723c */ /* 0x040ff00000001804 */
[C---:B------:R-:W-:Y:S01]  /*16bf0*/  HMMA.16816.F32 R8, R72.reuse, R90, R8 ;  /* 0x0000005a4808723c */ /* 0x040fe20000001808 */
[----:B------:R-:W2:Y:S07]  /*16c00*/  LDSM.16.MT88.4 R88, [R217+0x6100] ;  /* 0x00610000d958783b */ /* 0x000eae0000004200 */
[C---:B---3--:R-:W-:Y:S04]  /*16c10*/  HMMA.16816.F32 R12, R72.reuse, R84, R12 ;  /* 0x00000054480c723c */ /* 0x048fe8000000180c */
[--C-:B-1----:R-:W-:Y:S04]  /*16c20*/  FFMA.FTZ R2, R181, c[0x0][0x2d0], -R148.reuse ;  /* 0x0000b400b5027a23 */ /* 0x102fe80000010894 */
[C---:B------:R-:W-:Y:S01]  /*16c30*/  HMMA.16816.F32 R16, R72.reuse, R86, R16 ;  /* 0x000000564810723c */ /* 0x040fe20000001810 */
[----:B------:R1:W3:Y:S01]  /*16c40*/  MUFU.EX2 R127, R2 ;  /* 0x00000002007f7308 */ /* 0x0002e20000000800 */
[----:B------:R-:W3:Y:S06]  /*16c50*/  LDSM.16.MT88.4 R84, [R218+0x6100] ;  /* 0x00610000da54783b */ /* 0x000eec0000004200 */
[C---:B------:R-:W-:Y:S08]  /*16c60*/  HMMA.16816.F32 R20, R72.reuse, R76, R20 ;  /* 0x0000004c4814723c */ /* 0x040ff00000001814 */
[C---:B------:R-:W-:Y:S01]  /*16c70*/  HMMA.16816.F32 R24, R72.reuse, R78, R24 ;  /* 0x0000004e4818723c */ /* 0x040fe20000001818 */
[----:B------:R-:W3:Y:S07]  /*16c80*/  LDSM.16.MT88.4 R76, [R217+0x2900] ;  /* 0x00290000d94c783b */ /* 0x000eee0000004200 */
[C---:B--2---:R-:W-:Y:S04]  /*16c90*/  HMMA.16816.F32 R28, R72.reuse, R80, R28 ;  /* 0x00000050481c723c */ /* 0x044fe8000000181c */
[--C-:B-1----:R-:W-:Y:S04]  /*16ca0*/  FFMA.FTZ R2, R187, c[0x0][0x2d0], -R149.reuse ;  /* 0x0000b400bb027a23 */ /* 0x102fe80000010895 */
[C---:B------:R-:W-:Y:S01]  /*16cb0*/  HMMA.16816.F32 R32, R72.reuse, R82, R32 ;  /* 0x000000524820723c */ /* 0x040fe20000001820 */
[----:B------:R1:W-:Y:S01]  /*16cc0*/  MUFU.EX2 R126, R2 ;  /* 0x00000002007e7308 */ /* 0x0003e20000000800 */
[----:B------:R-:W2:Y:S06]  /*16cd0*/  LDSM.16.MT88.4 R80, [R218+0x2900] ;  /* 0x00290000da50783b */ /* 0x000eac0000004200 */
[C---:B------:R-:W-:Y:S08]  /*16ce0*/  HMMA.16816.F32 R36, R72.reuse, R88, R36 ;  /* 0x000000584824723c */ /* 0x040ff00000001824 */
[C---:B------:R-:W-:Y:S01]  /*16cf0*/  HMMA.16816.F32 R40, R72.reuse, R90, R40 ;  /* 0x0000005a4828723c */ /* 0x040fe20000001828 */
[----:B------:R-:W2:Y:S07]  /*16d00*/  LDSM.16.MT88.4 R88, [R221+0x2900] ;  /* 0x00290000dd58783b */ /* 0x000eae0000004200 */
[C---:B---3--:R-:W-:Y:S04]  /*16d10*/  HMMA.16816.F32 R44, R72.reuse, R84, R44 ;  /* 0x00000054482c723c */ /* 0x048fe8000000182c */
[--C-:B-1----:R-:W-:Y:S04]  /*16d20*/  FFMA.FTZ R2, R186, c[0x0][0x2d0], -R149.reuse ;  /* 0x0000b400ba027a23 */ /* 0x102fe80000010895 */
[C---:B------:R-:W-:Y:S01]  /*16d30*/  HMMA.16816.F32 R48, R72.reuse, R86, R48 ;  /* 0x000000564830723c */ /* 0x040fe20000001830 */
[----:B------:R1:W3:Y:S01]  /*16d40*/  MUFU.EX2 R125, R2 ;  /* 0x00000002007d7308 */ /* 0x0002e20000000800 */
[----:B------:R-:W2:Y:S06]  /*16d50*/  LDSM.16.MT88.4 R84, [R220+0x2900] ;  /* 0x00290000dc54783b */ /* 0x000eac0000004200 */
[C---:B------:R-:W-:Y:S08]  /*16d60*/  HMMA.16816.F32 R52, R72.reuse, R92, R52 ;  /* 0x0000005c4834723c */ /* 0x040ff00000001834 */
        /* <DEDUP_REMOVED lines=23> */
[----:B-1----:R-:W-:Y:S04]  /*16ee0*/  FFMA.FTZ R2, R191, c[0x0][0x2d0], -R148 ;  /* 0x0000b400bf027a23 */ /* 0x002fe80000010894 */
[C---:B------:R-:W-:Y:S01]  /*16ef0*/  HMMA.16816.F32 R16, R72.reuse, R82, R16 ;  /* 0x000000524810723c */ /* 0x040fe20000001810 */
[----:B------:R1:W2:Y:S01]  /*16f00*/  MUFU.EX2 R135, R2 ;  /* 0x0000000200877308 */ /* 0x0002a20000000800 */
[----:B------:R-:W2:Y:S02]  /*16f10*/  LDSM.16.MT88.4 R80, [R221+0x6900] ;  /* 0x00690000dd50783b */ /* 0x000ea40000004200 */
[----:B----4-:R-:W-:Y:S04]  /*16f20*/  FFMA.FTZ R0, R0, R174, R175 ;  /* 0x000000ae00007223 */ /* 0x010fe800000100af */
[C---:B------:R-:W-:Y:S04]  /*16f30*/  HMMA.16816.F32 R20, R72.reuse, R88, R20 ;  /* 0x000000584814723c */ /* 0x040fe80000001814 */
[----:B------:R-:W-:Y:S02]  /*16f40*/  FADD.FTZ R0, R168, R0 ;  /* 0x00000000a8007221 */ /* 0x000fe40000010000 */
[----:B------:R-:W-:Y:S02]  /*16f50*/  FFMA.FTZ R3, R3, R169, R173 ;  /* 0x000000a903037223 */ /* 0x000fe400000100ad */
[C---:B------:R-:W-:Y:S01]  /*16f60*/  HMMA.16816.F32 R24, R72.reuse, R90, R24 ;  /* 0x0000005a4818723c */ /* 0x040fe20000001818 */
[----:B------:R-:W-:Y:S03]  /*16f70*/  LDSM.16.MT88.4 R88, [R220+0x3100] ;  /* 0x00310000dc58783b */ /* 0x000fe60000004200 */
[----:B------:R-:W-:Y:S04]  /*16f80*/  FADD.FTZ R0, R115, R0 ;  /* 0x0000000073007221 */ /* 0x000fe80000010000 */
[C---:B------:R-:W-:Y:S04]  /*16f90*/  HMMA.16816.F32 R28, R72.reuse, R84, R28 ;  /* 0x00000054481c723c */ /* 0x040fe8000000181c */
[--C-:B-1----:R-:W-:Y:S02]  /*16fa0*/  FFMA.FTZ R2, R244, c[0x0][0x2d0], -R149.reuse ;  /* 0x0000b400f4027a23 */ /* 0x102fe40000010895 */
[----:B------:R-:W-:Y:S02]  /*16fb0*/  FADD.FTZ R0, R113, R0 ;  /* 0x0000000071007221 */ /* 0x000fe40000010000 */
[C---:B------:R-:W-:Y:S01]  /*16fc0*/  HMMA.16816.F32 R32, R72.reuse, R86, R32 ;  /* 0x000000564820723c */ /* 0x040fe20000001820 */
[----:B------:R1:W-:Y:S01]  /*16fd0*/  MUFU.EX2 R134, R2 ;  /* 0x0000000200867308 */ /* 0x0003e20000000800 */
[----:B------:R-:W4:Y:S02]  /*16fe0*/  LDSM.16.MT88.4 R84, [R220+0x6900] ;  /* 0x00690000dc54783b */ /* 0x000f240000004200 */
[----:B------:R-:W-:Y:S04]  /*16ff0*/  FADD.FTZ R0, R251, R0 ;  /* 0x00000000fb007221 */ /* 0x000fe80000010000 */
[C---:B------:R-:W-:Y:S04]  /*17000*/  HMMA.16816.F32 R36, R72.reuse, R92, R36 ;  /* 0x0000005c4824723c */ /* 0x040fe80000001824 */
[----:B------:R-:W-:Y:S04]  /*17010*/  FADD.FTZ R0, R250, R0 ;  /* 0x00000000fa007221 */ /* 0x000fe80000010000 */
[C---:B------:R-:W-:Y:S01]  /*17020*/  HMMA.16816.F32 R40, R72.reuse, R94, R40 ;  /* 0x0000005e4828723c */ /* 0x040fe20000001828 */
[----:B------:R-:W-:Y:S03]  /*17030*/  LDSM.16.MT88.4 R92, [R218+0x7100] ;  /* 0x00710000da5c783b */ /* 0x000fe60000004200 */
[----:B------:R-:W-:Y:S04]  /*17040*/  FADD.FTZ R0, R122, R0 ;  /* 0x000000007a007221 */ /* 0x000fe80000010000 */
[C---:B---3--:R-:W-:Y:S04]  /*17050*/  HMMA.16816.F32 R44, R72.reuse, R76, R44 ;  /* 0x0000004c482c723c */ /* 0x048fe8000000182c */
[--C-:B-1----:R-:W-:Y:S02]  /*17060*/  FFMA.FTZ R2, R243, c[0x0][0x2d0], -R149.reuse ;  /* 0x0000b400f3027a23 */ /* 0x102fe40000010895 */
[----:B------:R-:W-:Y:S02]  /*17070*/  FADD.FTZ R0, R121, R0 ;  /* 0x0000000079007221 */ /* 0x000fe40000010000 */
[C---:B------:R-:W-:Y:S01]  /*17080*/  HMMA.16816.F32 R48, R72.reuse, R78, R48 ;  /* 0x0000004e4830723c */ /* 0x040fe20000001830 */
[----:B------:R1:W3:Y:S01]  /*17090*/  MUFU.EX2 R133, R2 ;  /* 0x0000000200857308 */ /* 0x0002e20000000800 */
[----:B------:R-:W3:Y:S02]  /*170a0*/  LDSM.16.MT88.4 R76, [R217+0x3100] ;  /* 0x00310000d94c783b */ /* 0x000ee40000004200 */
[----:B------:R-:W-:Y:S04]  /*170b0*/  FADD.FTZ R0, R120, R0 ;  /* 0x0000000078007221 */ /* 0x000fe80000010000 */
[C---:B--2---:R-:W-:Y:S04]  /*170c0*/  HMMA.16816.F32 R52, R72.reuse, R80, R52 ;  /* 0x000000504834723c */ /* 0x044fe80000001834 */
[----:B------:R-:W-:Y:S04]  /*170d0*/  FADD.FTZ R0, R190, R0 ;  /* 0x00000000be007221 */ /* 0x000fe80000010000 */
[C---:B------:R-:W-:Y:S01]  /*170e0*/  HMMA.16816.F32 R56, R72.reuse, R82, R56 ;  /* 0x000000524838723c */ /* 0x040fe20000001838 */
[----:B------:R-:W2:Y:S03]  /*170f0*/  LDSM.16.MT88.4 R80, [R218+0x3100] ;  /* 0x00310000da50783b */ /* 0x000ea60000004200 */
[----:B------:R-:W-:Y:S04]  /*17100*/  FADD.FTZ R0, R129, R0 ;  /* 0x0000000081007221 */ /* 0x000fe80000010000 */
[C---:B----4-:R-:W-:Y:S04]  /*17110*/  HMMA.16816.F32 R60, R72.reuse, R84, R60 ;  /* 0x00000054483c723c */ /* 0x050fe8000000183c */
[----:B-1----:R-:W-:Y:S02]  /*17120*/  FFMA.FTZ R2, R211, c[0x0][0x2d0], -R148 ;  /* 0x0000b400d3027a23 */ /* 0x002fe40000010894 */
[----:B------:R-:W-:Y:S02]  /*17130*/  FADD.FTZ R0, R128, R0 ;  /* 0x0000000080007221 */ /* 0x000fe40000010000 */
[----:B------:R-:W-:Y:S01]  /*17140*/  HMMA.16816.F32 R64, R72, R86, R64 ;  /* 0x000000564840723c */ /* 0x000fe20000001840 */
[----:B------:R1:W-:Y:S01]  /*17150*/  MUFU.EX2 R157, R2 ;  /* 0x00000002009d7308 */ /* 0x0003e20000000800 */
[----:B------:R-:W4:Y:S02]  /*17160*/  LDSM.16.MT88.4 R84, [R221+0x3100] ;  /* 0x00310000dd54783b */ /* 0x000f240000004200 */
[----:B------:R-:W-:Y:S03]  /*17170*/  FADD.FTZ R0, R109, R0 ;  /* 0x000000006d007221 */ /* 0x000fe60000010000 */
[----:B------:R-:W-:Y:S01]  /*17180*/  F2FP.PACK_AB R72, R135, R158 ;  /* 0x0000009e8748723e */ /* 0x000fe200000000ff */
[----:B------:R-:W-:Y:S01]  /*17190*/  FADD.FTZ R0, R110, R0 ;  /* 0x000000006e007221 */ /* 0x000fe20000010000 */
[----:B---3--:R-:W-:Y:S03]  /*171a0*/  F2FP.PACK_AB R73, R133, R134 ;  /* 0x000000868549723e */ /* 0x008fe600000000ff */
[----:B------:R-:W-:Y:S04]  /*171b0*/  FADD.FTZ R0, R108, R0 ;  /* 0x000000006c007221 */ /* 0x000fe80000010000 */
[----:B------:R-:W-:Y:S04]  /*171c0*/  FADD.FTZ R0, R172, R0 ;  /* 0x00000000ac007221 */ /* 0x000fe80000010000 */
[----:B------:R-:W-:Y:S04]  /*171d0*/  FADD.FTZ R0, R117, R0 ;  /* 0x0000000075007221 */ /* 0x000fe80000010000 */
[----:B------:R-:W-:Y:S02]  /*171e0*/  FADD.FTZ R0, R118, R0 ;  /* 0x0000000076007221 */ /* 0x000fe40000010000 */
[----:B-1----:R-:W-:Y:S02]  /*171f0*/  FFMA.FTZ R2, R242, c[0x0][0x2d0], -R148 ;  /* 0x0000b400f2027a23 */ /* 0x002fe40000010894 */
[----:B------:R-:W-:Y:S02]  /*17200*/  FADD.FTZ R0, R116, R0 ;  /* 0x0000000074007221 */ /* 0x000fe40000010000 */
[----:B------:R1:W3:Y:S02]  /*17210*/  MUFU.EX2 R156, R2 ;  /* 0x00000002009c7308 */ /* 0x0002e40000000800 */
[----:B------:R-:W-:Y:S04]  /*17220*/  FADD.FTZ R0, R163, R0 ;  /* 0x00000000a3007221 */ /* 0x000fe80000010000 */
[----:B------:R-:W-:Y:S04]  /*17230*/  FADD.FTZ R0, R126, R0 ;  /* 0x000000007e007221 */ /* 0x000fe80000010000 */
[----:B------:R-:W-:Y:S04]  /*17240*/  FADD.FTZ R0, R125, R0 ;  /* 0x000000007d007221 */ /* 0x000fe80000010000 */
[----:B------:R-:W-:Y:S04]  /*17250*/  FADD.FTZ R0, R124, R0 ;  /* 0x000000007c007221 */ /* 0x000fe80000010000 */
[----:B------:R-:W-:Y:S04]  /*17260*/  FADD.FTZ R0, R159, R0 ;  /* 0x000000009f007221 */ /* 0x000fe80000010000 */
[----:B------:R-:W-:Y:S02]  /*17270*/  FADD.FTZ R0, R134, R0 ;  /* 0x0000000086007221 */ /* 0x000fe40000010000 */
[--C-:B-1----:R-:W-:Y:S01]  /*17280*/  FFMA.FTZ R2, R249, c[0x0][0x2d0], -R149.reuse ;  /* 0x0000b400f9027a23 */ /* 0x102fe20000010895 */
[----:B---3--:R-:W-:Y:S01]  /*17290*/  F2FP.PACK_AB R74, R156, R157 ;  /* 0x0000009d9c4a723e */ /* 0x008fe200000000ff */
[----:B------:R-:W-:Y:S02]  /*172a0*/  FADD.FTZ R0, R133, R0 ;  /* 0x0000000085007221 */ /* 0x000fe40000010000 */
[----:B------:R1:W3:Y:S02]  /*172b0*/  MUFU.EX2 R132, R2 ;  /* 0x0000000200847308 */ /* 0x0002e40000000800 */
[--C-:B-1----:R-:W-:Y:S02]  /*172c0*/  FFMA.FTZ R2, R252, c[0x0][0x2d0], -R149.reuse ;  /* 0x0000b400fc027a23 */ /* 0x102fe40000010895 */
[----:B---3--:R-:W-:Y:S06]  /*172d0*/  FADD.FTZ R0, R132, R0 ;  /* 0x0000000084007221 */ /* 0x008fec0000010000 */
[----:B------:R1:W3:Y:S02]  /*172e0*/  MUFU.EX2 R155, R2 ;  /* 0x00000002009b7308 */ /* 0x0002e40000000800 */
[----:B-1----:R-:W-:Y:S01]  /*172f0*/  FFMA.FTZ R2, R247, c[0x0][0x2d0], -R148 ;  /* 0x0000b400f7027a23 */ /* 0x002fe20000010894 */
[C---:B---3--:R-:W-:Y:S01]  /*17300*/  F2FP.PACK_AB R75, R155.reuse, R132 ;  /* 0x000000849b4b723e */ /* 0x048fe200000000ff */
[----:B------:R-:W-:Y:S06]  /*17310*/  FADD.FTZ R0, R155, R0 ;  /* 0x000000009b007221 */ /* 0x000fec0000010000 */
        /* <DEDUP_REMOVED lines=8> */
[----:B------:R-:W-:Y:S06]  /*173a0*/  LDSM.16.MT88.4 R80, [R217+0x3900] ;  /* 0x00390000d950783b */ /* 0x000fec0000004200 */
[C---:B----4-:R-:W-:Y:S08]  /*173b0*/  HMMA.16816.F32 R20, R72.reuse, R84, R20 ;  /* 0x000000544814723c */ /* 0x050ff00000001814 */
[C---:B------:R-:W-:Y:S08]  /*173c0*/  HMMA.16816.F32 R24, R72.reuse, R86, R24 ;  /* 0x000000564818723c */ /* 0x040ff00000001818 */
[C---:B------:R-:W-:Y:S04]  /*173d0*/  HMMA.16816.F32 R28, R72.reuse, R88, R28 ;  /* 0x00000058481c723c */ /* 0x040fe8000000181c */
[--C-:B-1----:R-:W-:Y:S01]  /*173e0*/  FFMA.FTZ R2, R102, c[0x0][0x2d0], -R149.reuse ;  /* 0x0000b40066027a23 */ /* 0x102fe20000010895 */
[----:B--2---:R-:W-:Y:S03]  /*173f0*/  F2FP.PACK_AB R136, R153, R154 ;  /* 0x0000009a9988723e */ /* 0x004fe600000000ff */
[C---:B------:R-:W-:Y:S01]  /*17400*/  HMMA.16816.F32 R32, R72.reuse, R90, R32 ;  /* 0x0000005a4820723c */ /* 0x040fe20000001820 */
[----:B------:R1:W2:Y:S07]  /*17410*/  MUFU.EX2 R152, R2 ;  /* 0x0000000200987308 */ /* 0x0002ae0000000800 */
[C---:B---3--:R-:W-:Y:S08]  /*17420*/  HMMA.16816.F32 R36, R72.reuse, R76, R36 ;  /* 0x0000004c4824723c */ /* 0x048ff00000001824 */
[C---:B------:R-:W-:Y:S08]  /*17430*/  HMMA.16816.F32 R40, R72.reuse, R78, R40 ;  /* 0x0000004e4828723c */ /* 0x040ff00000001828 */
[C---:B------:R-:W-:Y:S04]  /*17440*/  HMMA.16816.F32 R44, R72.reuse, R92, R44 ;  /* 0x0000005c482c723c */ /* 0x040fe8000000182c */
[--C-:B-1----:R-:W-:Y:S02]  /*17450*/  FFMA.FTZ R2, R101, c[0x0][0x2d0], -R149.reuse ;  /* 0x0000b40065027a23 */ /* 0x102fe40000010895 */
[----:B--2---:R-:W-:Y:S02]  /*17460*/  FADD.FTZ R0, R152, R0 ;  /* 0x0000000098007221 */ /* 0x004fe40000010000 */
[C---:B------:R-:W-:Y:S01]  /*17470*/  HMMA.16816.F32 R48, R72.reuse, R94, R48 ;  /* 0x0000005e4830723c */ /* 0x040fe20000001830 */
[----:B------:R1:W2:Y:S07]  /*17480*/  MUFU.EX2 R151, R2 ;  /* 0x0000000200977308 */ /* 0x0002ae0000000800 */
[C---:B------:R-:W-:Y:S08]  /*17490*/  HMMA.16816.F32 R52, R72.reuse, R96, R52 ;  /* 0x000000604834723c */ /* 0x040ff00000001834 */
[C---:B------:R-:W-:Y:S01]  /*174a0*/  HMMA.16816.F32 R56, R72.reuse, R98, R56 ;  /* 0x000000624838723c */ /* 0x040fe20000001838 */
[----:B------:R-:W-:Y:S03]  /*174b0*/  LDSM.16.MT88.4 R96, [R221+0x3900] ;  /* 0x00390000dd60783b */ /* 0x000fe60000004200 */
[--C-:B-1----:R-:W-:Y:S05]  /*174c0*/  FFMA.FTZ R2, R100, c[0x0][0x2d0], -R148.reuse ;  /* 0x0000b40064027a23 */ /* 0x102fea0000010894 */
[----:B------:R-:W1:Y:S03]  /*174d0*/  LDSM.16.MT88.4 R100, [R220+0x7100] ;  /* 0x00710000dc64783b */ /* 0x000e660000004200 */
[----:B------:R-:W-:Y:S01]  /*174e0*/  FFMA.FTZ R148, R138, c[0x0][0x2d0], -R148 ;  /* 0x0000b4008a947a23 */ /* 0x000fe20000010894 */
[----:B------:R3:W-:Y:S01]  /*174f0*/  MUFU.EX2 R150, R2 ;  /* 0x0000000200967308 */ /* 0x0007e20000000800 */
[----:B--2---:R-:W-:Y:S09]  /*17500*/  FADD.FTZ R0, R151, R0 ;  /* 0x0000000097007221 */ /* 0x004ff20000010000 */
[----:B------:R-:W2:Y:S01]  /*17510*/  MUFU.EX2 R148, R148 ;  /* 0x0000009400947308 */ /* 0x000ea20000000800 */
[--C-:B---3--:R-:W-:Y:S01]  /*17520*/  FFMA.FTZ R2, R137, c[0x0][0x2d0], -R149.reuse ;  /* 0x0000b40089027a23 */ /* 0x108fe20000010895 */
[----:B------:R-:W-:Y:S01]  /*17530*/  F2FP.PACK_AB R137, R151, R152 ;  /* 0x000000989789723e */ /* 0x000fe200000000ff */
[----:B------:R-:W-:Y:S07]  /*17540*/  FFMA.FTZ R149, R71, c[0x0][0x2d0], -R149 ;  /* 0x0000b40047957a23 */ /* 0x000fee0000010895 */
[----:B------:R3:W4:Y:S01]  /*17550*/  MUFU.EX2 R70, R2 ;  /* 0x0000000200467308 */ /* 0x0007220000000800 */
[----:B--2---:R-:W-:Y:S01]  /*17560*/  F2FP.PACK_AB R138, R148, R150 ;  /* 0x00000096948a723e */ /* 0x004fe200000000ff */
[C---:B-1----:R-:W-:Y:S08]  /*17570*/  HMMA.16816.F32 R60, R72.reuse, R100, R60 ;  /* 0x00000064483c723c */ /* 0x042ff0000000183c */
[----:B------:R-:W1:Y:S01]  /*17580*/  MUFU.EX2 R149, R149 ;  /* 0x0000009500957308 */ /* 0x000e620000000800 */
[----:B------:R-:W-:Y:S03]  /*17590*/  HMMA.16816.F32 R64, R72, R102, R64 ;  /* 0x000000664840723c */ /* 0x000fe60000001840 */
[----:B---3--:R-:W-:Y:S02]  /*175a0*/  FADD.FTZ R2, R171, R3 ;  /* 0x00000003ab027221 */ /* 0x008fe40000010000 */
[----:B----4-:R-:W-:Y:S02]  /*175b0*/  FADD.FTZ R0, R70, R0 ;  /* 0x0000000046007221 */ /* 0x010fe40000010000 */
[----:B------:R-:W-:Y:S05]  /*175c0*/  FADD.FTZ R2, R114, R2 ;  /* 0x0000000272027221 */ /* 0x000fea0000010000 */
[----:B------:R-:W-:Y:S01]  /*175d0*/  FADD.FTZ R2, R112, R2 ;  /* 0x0000000270027221 */ /* 0x000fe20000010000 */
[C---:B-1----:R-:W-:Y:S01]  /*175e0*/  F2FP.PACK_AB R139, R149.reuse, R70 ;  /* 0x00000046958b723e */ /* 0x042fe200000000ff */
[----:B------:R-:W-:Y:S01]  /*175f0*/  LDSM.16.MT88.4 R112, [R217+0x7900] ;  /* 0x00790000d970783b */ /* 0x000fe20000004200 */
[----:B------:R-:W-:Y:S02]  /*17600*/  FADD.FTZ R3, R149, R0 ;  /* 0x0000000095037221 */ /* 0x000fe40000010000 */
[----:B------:R-:W-:Y:S02]  /*17610*/  FADD.FTZ R2, R170, R2 ;  /* 0x00000002aa027221 */ /* 0x000fe40000010000 */
[----:B------:R-:W-:Y:S01]  /*17620*/  IMAD.MOV.U32 R70, RZ, RZ, R68 ;  /* 0x000000ffff467224 */ /* 0x000fe200078e0044 */
[C---:B------:R-:W-:Y:S02]  /*17630*/  HMMA.16816.F32 R76, R136.reuse, R80, R4 ;  /* 0x00000050884c723c */ /* 0x040fe40000001804 */
[----:B------:R-:W1:Y:S03]  /*17640*/  LDSM.16.MT88.4 R4, [R220+0x3900] ;  /* 0x00390000dc04783b */ /* 0x000e660000004200 */
[----:B------:R-:W-:Y:S03]  /*17650*/  FADD.FTZ R2, R166, R2 ;  /* 0x00000002a6027221 */ /* 0x000fe60000010000 */
[C---:B------:R-:W-:Y:S02]  /*17660*/  HMMA.16816.F32 R80, R136.reuse, R82, R8 ;  /* 0x000000528850723c */ /* 0x040fe40000001808 */
[----:B------:R2:W-:Y:S02]  /*17670*/  STL [R1+0x24], R3 ;  /* 0x0000240301007387 */ /* 0x0005e40000100800 */
[----:B------:R-:W-:Y:S04]  /*17680*/  FADD.FTZ R2, R248, R2 ;  /* 0x00000002f8027221 */ /* 0x000fe80000010000 */
[C---:B------:R-:W-:Y:S04]  /*17690*/  HMMA.16816.F32 R84, R136.reuse, R104, R12 ;  /* 0x000000688854723c */ /* 0x040fe8000000180c */
[----:B------:R-:W-:Y:S02]  /*176a0*/  FADD.FTZ R2, R123, R2 ;  /* 0x000000027b027221 */ /* 0x000fe40000010000 */
[----:B------:R-:W3:Y:S02]  /*176b0*/  LDSM.16.MT88.4 R120, [R218+0x7900] ;  /* 0x00790000da78783b */ /* 0x000ee40000004200 */
[C---:B------:R-:W-:Y:S04]  /*176c0*/  HMMA.16816.F32 R88, R136.reuse, R106, R16 ;  /* 0x0000006a8858723c */ /* 0x040fe80000001810 */
[----:B------:R-:W-:Y:S04]  /*176d0*/  FADD.FTZ R2, R210, R2 ;  /* 0x00000002d2027221 */ /* 0x000fe80000010000 */
[C---:B------:R-:W-:Y:S04]  /*176e0*/  HMMA.16816.F32 R92, R136.reuse, R96, R20 ;  /* 0x00000060885c723c */ /* 0x040fe80000001814 */
[----:B------:R-:W-:Y:S02]  /*176f0*/  FADD.FTZ R2, R209, R2 ;  /* 0x00000002d1027221 */ /* 0x000fe40000010000 */
[----:B--2---:R-:W-:Y:S02]  /*17700*/  IMAD.MOV.U32 R3, RZ, RZ, R69 ;  /* 0x000000ffff037224 */ /* 0x004fe400078e0045 */
[C---:B------:R-:W-:Y:S04]  /*17710*/  HMMA.16816.F32 R96, R136.reuse, R98, R24 ;  /* 0x000000628860723c */ /* 0x040fe80000001818 */
[----:B------:R-:W-:Y:S04]  /*17720*/  FADD.FTZ R2, R131, R2 ;  /* 0x0000000283027221 */ /* 0x000fe80000010000 */
[C---:B-1----:R-:W-:Y:S04]  /*17730*/  HMMA.16816.F32 R100, R136.reuse, R4, R28 ;  /* 0x000000048864723c */ /* 0x042fe8000000181c */
[----:B------:R-:W-:Y:S02]  /*17740*/  FADD.FTZ R2, R130, R2 ;  /* 0x0000000282027221 */ /* 0x000fe40000010000 */
[----:B------:R-:W1:Y:S02]  /*17750*/  LDSM.16.MT88.4 R128, [R221+0x7900] ;  /* 0x00790000dd80783b */ /* 0x000e640000004200 */
[C---:B------:R-:W-:Y:S04]  /*17760*/  HMMA.16816.F32 R104, R136.reuse, R6, R32 ;  /* 0x000000068868723c */ /* 0x040fe80000001820 */
[----:B------:R-:W-:Y:S02]  /*17770*/  FADD.FTZ R2, R184, R2 ;  /* 0x00000002b8027221 */ /* 0x000fe40000010000 */
[----:B------:R-:W2:Y:S02]  /*17780*/  LDSM.16.MT88.4 R4, [R220+0x7900] ;  /* 0x00790000dc04783b */ /* 0x000ea40000004200 */
[----:B------:R-:W-:Y:S02]  /*17790*/  FADD.FTZ R2, R111, R2 ;  /* 0x000000026f027221 */ /* 0x000fe40000010000 */
[C---:B------:R-:W-:Y:S03]  /*177a0*/  HMMA.16816.F32 R108, R136.reuse, R112, R36 ;  /* 0x00000070886c723c */ /* 0x040fe60000001824 */
[----:B------:R-:W-:Y:S04]  /*177b0*/  FADD.FTZ R2, R182, R2 ;  /* 0x00000002b6027221 */ /* 0x000fe80000010000 */
[----:B------:R-:W-:Y:S01]  /*177c0*/  FADD.FTZ R2, R180, R2 ;  /* 0x00000002b4027221 */ /* 0x000fe20000010000 */
[C---:B------:R-:W-:Y:S04]  /*177d0*/  HMMA.16816.F32 R112, R136.reuse, R114, R40 ;  /* 0x000000728870723c */ /* 0x040fe80000001828 */
[----:B------:R-:W-:Y:S04]  /*177e0*/  FADD.FTZ R2, R167, R2 ;  /* 0x00000002a7027221 */ /* 0x000fe80000010000 */
[----:B------:R-:W-:Y:S02]  /*177f0*/  FADD.FTZ R2, R119, R2 ;  /* 0x0000000277027221 */ /* 0x000fe40000010000 */
[C---:B---3--:R-:W-:Y:S03]  /*17800*/  HMMA.16816.F32 R116, R136.reuse, R120, R44 ;  /* 0x000000788874723c */ /* 0x048fe6000000182c */
[----:B------:R-:W-:Y:S04]  /*17810*/  FADD.FTZ R2, R165, R2 ;  /* 0x00000002a5027221 */ /* 0x000fe80000010000 */
[----:B------:R-:W-:Y:S01]  /*17820*/  FADD.FTZ R2, R164, R2 ;  /* 0x00000002a4027221 */ /* 0x000fe20000010000 */
[C---:B------:R-:W-:Y:S04]  /*17830*/  HMMA.16816.F32 R120, R136.reuse, R122, R48 ;  /* 0x0000007a8878723c */ /* 0x040fe80000001830 */
[----:B------:R-:W-:Y:S04]  /*17840*/  FADD.FTZ R2, R162, R2 ;  /* 0x00000002a2027221 */ /* 0x000fe80000010000 */
[----:B------:R-:W-:Y:S02]  /*17850*/  FADD.FTZ R2, R127, R2 ;  /* 0x000000027f027221 */ /* 0x000fe40000010000 */
[C---:B-1----:R-:W-:Y:S03]  /*17860*/  HMMA.16816.F32 R124, R136.reuse, R128, R52 ;  /* 0x00000080887c723c */ /* 0x042fe60000001834 */
[----:B------:R-:W-:Y:S04]  /*17870*/  FADD.FTZ R2, R161, R2 ;  /* 0x00000002a1027221 */ /* 0x000fe80000010000 */
[----:B------:R-:W-:Y:S01]  /*17880*/  FADD.FTZ R2, R160, R2 ;  /* 0x00000002a0027221 */ /* 0x000fe20000010000 */
[C---:B------:R-:W-:Y:S04]  /*17890*/  HMMA.16816.F32 R128, R136.reuse, R130, R56 ;  /* 0x000000828880723c */ /* 0x040fe80000001838 */
[----:B------:R-:W-:Y:S04]  /*178a0*/  FADD.FTZ R2, R158, R2 ;  /* 0x000000029e027221 */ /* 0x000fe80000010000 */
[----:B------:R-:W-:Y:S02]  /*178b0*/  FADD.FTZ R2, R135, R2 ;  /* 0x0000000287027221 */ /* 0x000fe40000010000 */
[C---:B--2---:R-:W-:Y:S03]  /*178c0*/  HMMA.16816.F32 R132, R136.reuse, R4, R60 ;  /* 0x000000048884723c */ /* 0x044fe6000000183c */
[----:B------:R-:W-:Y:S04]  /*178d0*/  FADD.FTZ R2, R157, R2 ;  /* 0x000000029d027221 */ /* 0x000fe80000010000 */
[----:B------:R-:W-:Y:S01]  /*178e0*/  FADD.FTZ R2, R156, R2 ;  /* 0x000000029c027221 */ /* 0x000fe20000010000 */
[----:B------:R-:W-:Y:S04]  /*178f0*/  HMMA.16816.F32 R136, R136, R6, R64 ;  /* 0x000000068888723c */ /* 0x000fe80000001840 */
[----:B------:R-:W-:Y:S04]  /*17900*/  FADD.FTZ R2, R154, R2 ;  /* 0x000000029a027221 */ /* 0x000fe80000010000 */
[----:B------:R-:W-:Y:S04]  /*17910*/  FADD.FTZ R2, R153, R2 ;  /* 0x0000000299027221 */ /* 0x000fe80000010000 */
[----:B------:R-:W-:Y:S04]  /*17920*/  FADD.FTZ R2, R150, R2 ;  /* 0x0000000296027221 */ /* 0x000fe80000010000 */
[----:B------:R-:W-:Y:S05]  /*17930*/  FADD.FTZ R0, R148, R2 ;  /* 0x0000000294007221 */ /* 0x000fea0000010000 */
[----:B------:R1:W-:Y:S01]  /*17940*/  STL [R1+0x28], R0 ;  /* 0x0000280001007387 */ /* 0x0003e20000100800 */
[----:B------:R-:W-:-:S05]  /*17950*/  @P0 BRA `(.L_x_683) ;  /* 0xffffb50000000947 */ /* 0x000fca000383ffff */
.L_x_680:
[----:B------:R-:W-:-:S13]  /*17960*/  ISETP.LE.AND P0, PT, RZ, UR14, PT ;  /* 0x0000000eff007c0c */ /* 0x000fda000bf03270 */
[----:B------:R-:W-:Y:S05]  /*17970*/  @!P0 BRA `(.L_x_684) ;  /* 0x000044b000008947 */ /* 0x000fea0003800000 */
[----:B------:R-:W2:Y:S04]  /*17980*/  LDL.LU R5, [R1+0x20] ;  /* 0x0000200001057983 */ /* 0x000ea80000300800 */
[----:B------:R-:W2:Y:S04]  /*17990*/  LDL.LU R4, [R1] ;  /* 0x0000000001047983 */ /* 0x000ea80000300800 */
[----:B------:R-:W3:Y:S04]  /*179a0*/  LDL R2, [R1+0x34] ;  /* 0x0000340001027983 */ /* 0x000ee80000100800 */
[----:B-1----:R-:W3:Y:S01]  /*179b0*/  LDL R0, [R1+0x30] ;  /* 0x0000300001007983 */ /* 0x002ee20000100800 */
[C---:B------:R-:W-:Y:S01]  /*179c0*/  IADD3 R3, R239.reuse, 0x5100, RZ ;  /* 0x00005100ef037810 */ /* 0x040fe20007ffe0ff */
[----:B------:R-:W-:Y:S01]  /*179d0*/  IMAD.MOV.U32 R71, RZ, RZ, R68 ;  /* 0x000000ffff477224 */ /* 0x000fe200078e0044 */
[----:B------:R-:W-:Y:S01]  /*179e0*/  IADD3 R3, R239, 0x100, RZ ;  /* 0x00000100ef037810 */ /* 0x000fe20007ffe0ff */
[----:B------:R-:W-:Y:S01]  /*179f0*/  IMAD.MOV.U32 R70, RZ, RZ, R69 ;  /* 0x000000ffff467224 */ /* 0x000fe200078e0045 */
[----:B------:R-:W-:-:S02]  /*17a00*/  ULDC UR5, c[0x0][0x210] ;  /* 0x0000840000057ab9 */ /* 0x000fc40000000800 */
[----:B------:R-:W-:Y:S02]  /*17a10*/  ULDC UR4, c[0x0][0x1e8] ;  /* 0x00007a0000047ab9 */ /* 0x000fe40000000800 */
[----:B------:R-:W-:Y:S02]  /*17a20*/  UIMAD UR5, UR13, UR5, URZ ;  /* 0x000000050d0572a4 */ /* 0x000fe4000f8e023f */
[----:B------:R-:W-:Y:S01]  /*17a30*/  UIMAD UR4, UR13, UR4, URZ ;  /* 0x000000040d0472a4 */ /* 0x000fe2000f8e023f */
[C---:B--2---:R-:W-:Y:S01]  /*17a40*/  SHF.L.U64.HI R241, R4.reuse, 0x1, R5 ;  /* 0x0000000104f17819 */ /* 0x044fe20000010205 */
[----:B------:R-:W-:Y:S01]  /*17a50*/  IMAD.SHL.U32 R240, R4, 0x2, RZ ;  /* 0x0000000204f07824 */ /* 0x000fe200078e00ff */
[C---:B------:R-:W-:Y:S02]  /*17a60*/  IADD3 R5, R239.reuse, 0x4100, RZ ;  /* 0x00004100ef057810 */ /* 0x040fe40007ffe0ff */
[C---:B------:R-:W-:Y:S02]  /*17a70*/  IADD3 R4, R239.reuse, 0x1100, RZ ;  /* 0x00001100ef047810 */ /* 0x040fe40007ffe0ff */
[----:B------:R-:W-:-:S02]  /*17a80*/  IADD3 R5, R239, 0x2100, RZ ;  /* 0x00002100ef057810 */ /* 0x000fc40007ffe0ff */
[C---:B---3--:R-:W-:Y:S01]  /*17a90*/  SHF.L.U64.HI R2, R0.reuse, 0x1, R2 ;  /* 0x0000000100027819 */ /* 0x048fe20000010202 */
[----:B------:R-:W-:Y:S01]  /*17aa0*/  IMAD.SHL.U32 R0, R0, 0x2, RZ ;  /* 0x0000000200007824 */ /* 0x000fe200078e00ff */
[----:B------:R-:W-:-:S04]  /*17ab0*/  IADD3 R4, R239, 0x6100, RZ ;  /* 0x00006100ef047810 */ /* 0x000fc80007ffe0ff */
[----:B------:R1:W-:Y:S04]  /*17ac0*/  STL [R1+0x8], R0 ;  /* 0x0000080001007387 */ /* 0x0003e80000100800 */
[----:B------:R1:W-:Y:S01]  /*17ad0*/  STL [R1+0xc], R2 ;  /* 0x00000c0201007387 */ /* 0x0003e20000100800 */
[----:B------:R-:W-:Y:S05]  /*17ae0*/  BRA `(.L_x_685) ;  /* 0x0000045000007947 */ /* 0x000fea0003800000 */
.L_x_687:
[----:B------:R-:W2:Y:S01]  /*17af0*/  LDL R3, [R1+0x2c] ;  /* 0x00002c0001037983 */ /* 0x000ea20000100800 */
[----:B------:R-:W-:Y:S01]  /*17b00*/  IMAD.MOV.U32 R2, RZ, RZ, c[0x0][0x2b8] ;  /* 0x0000ae00ff027624 */ /* 0x000fe200078e00ff */
[----:B------:R-:W-:Y:S01]  /*17b10*/  ULEA UR6, UR14, UR16, 0x7 ;  /* 0x000000100e067291 */ /* 0x000fe2000f8e383f */
[----:B------:R-:W-:Y:S01]  /*17b20*/  IMAD.MOV.U32 R245, RZ, RZ, RZ ;  /* 0x000000fffff57224 */ /* 0x000fe200078e00ff */
[----:B------:R-:W3:Y:S02]  /*17b30*/  LDL R10, [R1+0x30] ;  /* 0x00003000010a7983 */ /* 0x000ee40000100800 */
[----:B------:R-:W-:Y:S02]  /*17b40*/  ISETP.NE.AND P4, PT, R2, 0x1, PT ;  /* 0x000000010200780c */ /* 0x000fe40003f85270 */
[----:B------:R-:W4:Y:S01]  /*17b50*/  LDL R11, [R1+0x34] ;  /* 0x00003400010b7983 */ /* 0x000f220000100800 */
[----:B------:R-:W-:Y:S05]  /*17b60*/  IMAD.U32 R2, RZ, RZ, UR6 ;  /* 0x00000006ff027e24 */ /* 0x000fea000f8e00ff */
        /* <DEDUP_REMOVED lines=10> */
[----:B------:R-:W-:Y:S03]  /*17c10*/  @!P3 LEA.HI.X R5, R3, c[0x0][0x2a4], R5, 0x2, P0 ;  /* 0x0000a9000305ba11 */ /* 0x000fe600000f1405 */
[----:B------:R-:W-:Y:S01]  /*17c20*/  IMAD.WIDE.U32 R2, R6, c[0x0][0x1e0], RZ ;  /* 0x0000780006027a25 */ /* 0x000fe200078e00ff */
[----:B------:R-:W-:Y:S01]  /*17c30*/  STL [R1+0x4], R6 ;  /* 0x0000040601007387 */ /* 0x000fe20000100800 */
[----:B------:R-:W-:Y:S03]  /*17c40*/  SHF.R.S32.HI R0, RZ, 0x1f, R6 ;  /* 0x0000001fff007819 */ /* 0x000fe60000011406 */
[----:B------:R-:W2:Y:S02]  /*17c50*/  @!P3 LDG.E R245, [R4.64] ;  /* 0x0000001604f5b981 */ /* 0x000ea4000c1e1900 */
        /* <DEDUP_REMOVED lines=12> */
[----:B------:R-:W-:Y:S04]  /*17d20*/  SHFL.IDX PT, R12, R0, 0x1, 0x181f ;  /* 0x00381f00000c7f89 */ /* 0x000fe800000e0000 */
[----:B------:R-:W-:Y:S04]  /*17d30*/  SHFL.IDX PT, R8, R0, 0x2, 0x181f ;  /* 0x00581f0000087f89 */ /* 0x000fe800000e0000 */
[----:B------:R3:W-:Y:S04]  /*17d40*/  SHFL.IDX PT, R16, R0, 0x3, 0x181f ;  /* 0x00781f0000107f89 */ /* 0x0007e800000e0000 */
[----:B------:R-:W2:Y:S04]  /*17d50*/  SHFL.IDX PT, R3, R2, RZ, 0x181f ;  /* 0x00181fff02037589 */ /* 0x000ea800000e0000 */
[----:B------:R-:W5:Y:S04]  /*17d60*/  SHFL.IDX PT, R9, R2, 0x1, 0x181f ;  /* 0x00381f0002097f89 */ /* 0x000f6800000e0000 */
[----:B------:R-:W4:Y:S01]  /*17d70*/  SHFL.IDX PT, R18, R2, 0x2, 0x181f ;  /* 0x00581f0002127f89 */ /* 0x000f2200000e0000 */
[----:B-1----:R-:W-:Y:S03]  /*17d80*/  IADD3 R6, P1, R4, R240, RZ ;  /* 0x000000f004067210 */ /* 0x002fe60007f3e0ff */
[----:B------:R4:W1:Y:S01]  /*17d90*/  SHFL.IDX PT, R17, R2, 0x3, 0x181f ;  /* 0x00781f0002117f89 */ /* 0x00086200000e0000 */
[----:B---3--:R-:W-:Y:S05]  /*17da0*/  IMAD.SHL.U32 R0, R10, 0x2, RZ ;  /* 0x000000020a007824 */ /* 0x008fea00078e00ff */
[----:B------:R-:W-:Y:S01]  /*17db0*/  IADD3 R4, P0, R4, R0, RZ ;  /* 0x0000000004047210 */ /* 0x000fe20007f1e0ff */
[--C-:B--2---:R-:W-:Y:S01]  /*17dc0*/  IMAD.X R7, R3, 0x1, R241.reuse, P1 ;  /* 0x0000000103077824 */ /* 0x104fe200008e06f1 */
[-C--:B------:R-:W-:Y:S04]  /*17dd0*/  IADD3 R14, P1, R12, R240.reuse, RZ ;  /* 0x000000f00c0e7210 */ /* 0x080fe80007f3e0ff */
[----:B------:R2:W-:Y:S01]  /*17de0*/  LDGSTS.E.BYPASS.LTC128B.128 [R239+0x8100], [R6.64], !P6 ;  /* 0x0810000006ef7fae */ /* 0x0005e2000f101d56 */
[----:B-----5:R-:W-:Y:S01]  /*17df0*/  IMAD.X R15, R9, 0x1, R241, P1 ;  /* 0x00000001090f7824 */ /* 0x020fe200008e06f1 */
[----:B----4-:R-:W-:Y:S02]  /*17e00*/  SHF.L.U64.HI R2, R10, 0x1, R11 ;  /* 0x000000010a027819 */ /* 0x010fe4000001020b */
[C---:B------:R-:W-:Y:S02]  /*17e10*/  IADD3 R10, P3, R8.reuse, R240, RZ ;  /* 0x000000f0080a7210 */ /* 0x040fe40007f7e0ff */
[-C--:B------:R-:W-:Y:S01]  /*17e20*/  IADD3 R8, P2, R8, R0.reuse, RZ ;  /* 0x0000000008087210 */ /* 0x080fe20007f5e0ff */
[--C-:B------:R-:W-:Y:S01]  /*17e30*/  IMAD.X R5, R3, 0x1, R2.reuse, P0 ;  /* 0x0000000103057824 */ /* 0x100fe200000e0602 */
[----:B------:R-:W-:Y:S01]  /*17e40*/  IADD3 R12, P0, R12, R0, RZ ;  /* 0x000000000c0c7210 */ /* 0x000fe20007f1e0ff */
[C-C-:B------:R-:W-:Y:S03]  /*17e50*/  IMAD.X R11, R18.reuse, 0x1, R241.reuse, P3 ;  /* 0x00000001120b7824 */ /* 0x140fe600018e06f1 */
[----:B------:R3:W-:Y:S01]  /*17e60*/  LDGSTS.E.BYPASS.LTC128B.128 [R239+0xc100], [R4.64], !P5 ;  /* 0x0c10000004ef7fae */ /* 0x0007e2000e901d56 */
[--C-:B------:R-:W-:Y:S02]  /*17e70*/  IMAD.X R13, R9, 0x1, R2.reuse, P0 ;  /* 0x00000001090d7824 */ /* 0x100fe400000e0602 */
[--C-:B------:R-:W-:Y:S01]  /*17e80*/  IMAD.X R9, R18, 0x1, R2.reuse, P2 ;  /* 0x0000000112097824 */ /* 0x100fe200010e0602 */
[----:B------:R4:W-:Y:S04]  /*17e90*/  LDGSTS.E.BYPASS.LTC128B.128 [R239+0x9100], [R14.64], !P6 ;  /* 0x091000000eef7fae */ /* 0x0009e8000f101d56 */
[----:B------:R4:W-:Y:S04]  /*17ea0*/  LDGSTS.E.BYPASS.LTC128B.128 [R239+0xd100], [R12.64], !P5 ;  /* 0x0d1000000cef7fae */ /* 0x0009e8000e901d56 */
[----:B------:R4:W-:Y:S01]  /*17eb0*/  LDGSTS.E.BYPASS.LTC128B.128 [R239+0xa100], [R10.64], !P6 ;  /* 0x0a1000000aef7fae */ /* 0x0009e2000f101d56 */
[C---:B--2---:R-:W-:Y:S03]  /*17ec0*/  IADD3 R6, P1, R16.reuse, R240, RZ ;  /* 0x000000f010067210 */ /* 0x044fe60007f3e0ff */
[----:B------:R4:W-:Y:S02]  /*17ed0*/  LDGSTS.E.BYPASS.LTC128B.128 [R239+0xe100], [R8.64], !P5 ;  /* 0x0e10000008ef7fae */ /* 0x0009e4000e901d56 */
[C---:B-1----:R-:W-:Y:S05]  /*17ee0*/  IMAD.X R7, R17.reuse, 0x1, R241, P1 ;  /* 0x0000000111077824 */ /* 0x042fea00008e06f1 */
[----:B------:R4:W-:Y:S01]  /*17ef0*/  LDGSTS.E.BYPASS.LTC128B.128 [R239+0xb100], [R6.64], !P6 ;  /* 0x0b10000006ef7fae */ /* 0x0009e2000f101d56 */
[----:B---3--:R-:W-:Y:S05]  /*17f00*/  IADD3 R4, P0, R16, R0, RZ ;  /* 0x0000000010047210 */ /* 0x008fea0007f1e0ff */
[----:B------:R-:W-:Y:S05]  /*17f10*/  IMAD.X R5, R17, 0x1, R2, P0 ;  /* 0x0000000111057824 */ /* 0x000fea00000e0602 */
[----:B------:R4:W-:Y:S01]  /*17f20*/  LDGSTS.E.BYPASS.LTC128B.128 [R239+0xf100], [R4.64], !P5 ;  /* 0x0f10000004ef7fae */ /* 0x0009e2000e901d56 */
[----:B------:R-:W-:-:S05]  /*17f30*/  BRA `(.L_x_686) ;  /* 0x000017f000007947 */ /* 0x000fca0003800000 */
.L_x_685:
[----:B------:R-:W2:Y:S01]  /*17f40*/  LDL R52, [R1+0x4] ;  /* 0x0000040001347983 */ /* 0x000ea20000100800 */
[----:B------:R-:W-:Y:S04]  /*17f50*/  DEPBAR.LE SB0, 0x0 ;  /* 0x000080000000791a */ /* 0x000fe80000000000 */
[----:B------:R-:W3:Y:S01]  /*17f60*/  LDL R182, [R1+0x8] ;  /* 0x0000080001b67983 */ /* 0x000ee20000100800 */
[C---:B------:R-:W-:Y:S01]  /*17f70*/  IADD3 R181, R239.reuse, 0x100, RZ ;  /* 0x00000100efb57810 */ /* 0x040fe20007ffe0ff */
[----:B------:R-:W-:Y:S01]  /*17f80*/  UISETP.GE.AND UP0, UPT, UR14, 0x1, UPT ;  /* 0x000000010e00788c */ /* 0x000fe2000bf06270 */
[C---:B------:R-:W-:Y:S01]  /*17f90*/  IADD3 R183, R239.reuse, 0x4100, RZ ;  /* 0x00004100efb77810 */ /* 0x040fe20007ffe0ff */
[----:B------:R-:W4:Y:S01]  /*17fa0*/  LDL R184, [R1+0xc] ;  /* 0x00000c0001b87983 */ /* 0x000f220000100800 */
[----:B------:R-:W-:Y:S03]  /*17fb0*/  IADD3 R185, R239, 0x1100, RZ ;  /* 0x00001100efb97810 */ /* 0x000fe60007ffe0ff */
[----:B------:R-:W-:Y:S08]  /*17fc0*/  BAR.SYNC.DEFER_BLOCKING 0x0 ;  /* 0x0000000000007b1d */ /* 0x000ff00000010000 */
[----:B------:R-:W5:Y:S08]  /*17fd0*/  LDSM.16.M88.4 R8, [R216+0x8100] ;  /* 0x00810000d808783b */ /* 0x000f700000000200 */
[----:B------:R-:W1:Y:S08]  /*17fe0*/  LDSM.16.M88.4 R16, [R216+0x8900] ;  /* 0x00890000d810783b */ /* 0x000e700000000200 */
[----:B------:R-:W1:Y:S08]  /*17ff0*/  LDSM.16.M88.4 R24, [R216+0x9100] ;  /* 0x00910000d818783b */ /* 0x000e700000000200 */
[----:B------:R-:W1:Y:S08]  /*18000*/  LDSM.16.M88.4 R32, [R216+0x9900] ;  /* 0x00990000d820783b */ /* 0x000e700000000200 */
[----:B------:R-:W1:Y:S01]  /*18010*/  LDSM.16.M88.4 R40, [R216+0xa100] ;  /* 0x00a10000d828783b */ /* 0x000e620000000200 */
[C---:B-----5:R-:W-:Y:S07]  /*18020*/  HMMA.16816.F32 R4, R140.reuse, R8, RZ ;  /* 0x000000088c04723c */ /* 0x060fee00000018ff */
[----:B------:R-:W5:Y:S01]  /*18030*/  LDSM.16.M88.4 R48, [R216+0xa900] ;  /* 0x00a90000d830783b */ /* 0x000f620000000200 */
[C---:B------:R-:W-:Y:S07]  /*18040*/  HMMA.16816.F32 R8, R140.reuse, R10, RZ ;  /* 0x0000000a8c08723c */ /* 0x040fee00000018ff */
[----:B------:R-:W2:Y:S01]  /*18050*/  LDSM.16.M88.4 R56, [R216+0xb100] ;  /* 0x00b10000d838783b */ /* 0x000ea20000000200 */
[C---:B-1----:R-:W-:Y:S07]  /*18060*/  HMMA.16816.F32 R12, R140.reuse, R16, RZ ;  /* 0x000000108c0c723c */ /* 0x042fee00000018ff */
[----:B------:R-:W1:Y:S01]  /*18070*/  LDSM.16.M88.4 R64, [R216+0xb900] ;  /* 0x00b90000d840783b */ /* 0x000e620000000200 */
[C---:B------:R-:W-:Y:S07]  /*18080*/  HMMA.16816.F32 R16, R140.reuse, R18, RZ ;  /* 0x000000128c10723c */ /* 0x040fee00000018ff */
[----:B------:R-:W1:Y:S01]  /*18090*/  LDSM.16.M88.4 R72, [R223] ;  /* 0x00000000df48783b */ /* 0x000e620000000200 */
[C---:B------:R-:W-:Y:S07]  /*180a0*/  HMMA.16816.F32 R20, R140.reuse, R24, RZ ;  /* 0x000000188c14723c */ /* 0x040fee00000018ff */
[----:B------:R-:W1:Y:S01]  /*180b0*/  LDSM.16.M88.4 R148, [R238] ;  /* 0x00000000ee94783b */ /* 0x000e620000000200 */
[C---:B------:R-:W-:Y:S07]  /*180c0*/  HMMA.16816.F32 R24, R140.reuse, R26, RZ ;  /* 0x0000001a8c18723c */ /* 0x040fee00000018ff */
[----:B------:R-:W-:Y:S01]  /*180d0*/  LDSM.16.M88.4 R152, [R236] ;  /* 0x00000000ec98783b */ /* 0x000fe20000000200 */
        /* <DEDUP_REMOVED lines=8> */
[C---:B-----5:R-:W-:Y:S08]  /*18160*/  HMMA.16816.F32 R44, R140.reuse, R48, RZ ;  /* 0x000000308c2c723c */ /* 0x060ff000000018ff */
[C---:B------:R-:W-:Y:S01]  /*18170*/  HMMA.16816.F32 R48, R140.reuse, R50, RZ ;  /* 0x000000328c30723c */ /* 0x040fe200000018ff */
[----:B--2---:R-:W-:Y:S03]  /*18180*/  SHF.R.S32.HI R0, RZ, 0x1f, R52 ;  /* 0x0000001fff007819 */ /* 0x004fe60000011434 */
[----:B------:R-:W-:Y:S04]  /*18190*/  IMAD.WIDE.U32 R2, R52, c[0x0][0x208], RZ ;  /* 0x0000820034027a25 */ /* 0x000fe800078e00ff */
[----:B------:R-:W-:Y:S04]  /*181a0*/  IMAD R0, R0, c[0x0][0x208], RZ ;  /* 0x0000820000007a24 */ /* 0x000fe800078e02ff */
[----:B------:R-:W-:Y:S02]  /*181b0*/  IMAD R0, R52, c[0x0][0x20c], R0 ;  /* 0x0000830034007a24 */ /* 0x000fe400078e0200 */
[C---:B------:R-:W-:Y:S03]  /*181c0*/  HMMA.16816.F32 R52, R140.reuse, R56, RZ ;  /* 0x000000388c34723c */ /* 0x040fe600000018ff */
[----:B------:R-:W-:Y:S02]  /*181d0*/  IADD3 R3, R3, R0, RZ ;  /* 0x0000000003037210 */ /* 0x000fe40007ffe0ff */
[----:B------:R-:W-:Y:S03]  /*181e0*/  SHF.R.S32.HI R0, RZ, 0x1f, R245 ;  /* 0x0000001fff007819 */ /* 0x000fe600000114f5 */
[C---:B------:R-:W-:Y:S01]  /*181f0*/  HMMA.16816.F32 R56, R140.reuse, R58, RZ ;  /* 0x0000003a8c38723c */ /* 0x040fe200000018ff */
[C---:B------:R-:W-:Y:S04]  /*18200*/  IMAD.WIDE.U32 R2, R245.reuse, c[0x0][0x218], R2 ;  /* 0x00008600f5027a25 */ /* 0x040fe800078e0002 */
[----:B------:R-:W-:Y:S03]  /*18210*/  IMAD R0, R0, c[0x0][0x218], RZ ;  /* 0x0000860000007a24 */ /* 0x000fe600078e02ff */
[C---:B-1----:R-:W-:Y:S01]  /*18220*/  HMMA.16816.F32 R60, R140.reuse, R64, RZ ;  /* 0x000000408c3c723c */ /* 0x042fe200000018ff */
[----:B------:R-:W-:Y:S03]  /*18230*/  IMAD R68, R245, c[0x0][0x21c], R0 ;  /* 0x00008700f5447a24 */ /* 0x000fe600078e0200 */
[----:B------:R-:W-:Y:S04]  /*18240*/  IADD3 R0, P0, R2, UR5, RZ ;  /* 0x0000000502007c10 */ /* 0x000fe8000ff1e0ff */
[----:B------:R-:W-:Y:S01]  /*18250*/  HMMA.16816.F32 R64, R140, R66, RZ ;  /* 0x000000428c40723c */ /* 0x000fe200000018ff */
[----:B------:R-:W-:Y:S03]  /*18260*/  IADD3.X R68, R3, UR12, R68, P0, !PT ;  /* 0x0000000c03447c10 */ /* 0x000fe600087fe444 */
[C---:B------:R-:W-:Y:S04]  /*18270*/  LEA R2, P0, R0.reuse, c[0x0][0x1f8], 0x1 ;  /* 0x00007e0000027a11 */ /* 0x040fe800078008ff */
[C---:B------:R-:W-:Y:S01]  /*18280*/  HMMA.16816.F32 R4, R144.reuse, R72, R4 ;  /* 0x000000489004723c */ /* 0x040fe20000001804 */
[----:B------:R-:W-:Y:S04]  /*18290*/  SHFL.IDX PT, R174, R2, 0x2, 0x181f ;  /* 0x00581f0002ae7f89 */ /* 0x000fe800000e0000 */
[----:B------:R-:W-:Y:S03]  /*182a0*/  LEA.HI.X R0, R0, c[0x0][0x1fc], R68, 0x1, P0 ;  /* 0x00007f0000007a11 */ /* 0x000fe600000f0c44 */
[C---:B------:R-:W-:Y:S01]  /*182b0*/  HMMA.16816.F32 R8, R144.reuse, R74, R8 ;  /* 0x0000004a9008723c */ /* 0x040fe20000001808 */
[----:B------:R-:W1:Y:S07]  /*182c0*/  SHFL.IDX PT, R68, R2, RZ, 0x181f ;  /* 0x00181fff02447589 */ /* 0x000e6e00000e0000 */
[C---:B------:R-:W-:Y:S01]  /*182d0*/  HMMA.16816.F32 R12, R144.reuse, R148, R12 ;  /* 0x00000094900c723c */ /* 0x040fe2000000180c */
[----:B------:R-:W2:Y:S07]  /*182e0*/  SHFL.IDX PT, R3, R0, RZ, 0x181f ;  /* 0x00181fff00037589 */ /* 0x000eae00000e0000 */
[C---:B------:R-:W-:Y:S01]  /*182f0*/  HMMA.16816.F32 R16, R144.reuse, R150, R16 ;  /* 0x000000969010723c */ /* 0x040fe20000001810 */
[----:B------:R-:W5:Y:S03]  /*18300*/  LDSM.16.M88.4 R72, [R237] ;  /* 0x00000000ed48783b */ /* 0x000f660000000200 */
[C---:B-1----:R-:W-:Y:S05]  /*18310*/  IADD3 R148, P1, R68.reuse, R240, RZ ;  /* 0x000000f044947210 */ /* 0x042fea0007f3e0ff */
[----:B------:R-:W1:Y:S03]  /*18320*/  SHFL.IDX PT, R172, R2, 0x1, 0x181f ;  /* 0x00381f0002ac7f89 */ /* 0x000e6600000e0000 */
[----:B---3--:R-:W-:Y:S02]  /*18330*/  IADD3 R68, P0, R68, R182, RZ ;  /* 0x000000b644447210 */ /* 0x008fe40007f1e0ff */
[CC--:B--2---:R-:W-:Y:S03]  /*18340*/  IADD3.X R149, R3.reuse, R241.reuse, RZ, P1, !PT ;  /* 0x000000f103957210 */ /* 0x0c4fe60000ffe4ff */
[----:B------:R1:W-:Y:S01]  /*18350*/  SHFL.IDX PT, R175, R2, 0x3, 0x181f ;  /* 0x00781f0002af7f89 */ /* 0x0003e200000e0000 */
[----:B----4-:R-:W-:Y:S07]  /*18360*/  IADD3.X R69, R3, R184, RZ, P0, !PT ;  /* 0x000000b803457210 */ /* 0x010fee00007fe4ff */
[----:B------:R-:W-:Y:S01]  /*18370*/  @!PT LDS RZ, [RZ] ;  /* 0x00000000fffff984 */ /* 0x000fe20000000800 */
[----:B------:R2:W-:Y:S08]  /*18380*/  LDGSTS.E.BYPASS.LTC128B.128 [R181], [R148.64], !P6 ;  /* 0x0000000094b57fae */ /* 0x0005f0000f101d56 */
[----:B------:R-:W3:Y:S01]  /*18390*/  SHFL.IDX PT, R173, R0, 0x1, 0x181f ;  /* 0x00381f0000ad7f89 */ /* 0x000ee200000e0000 */
[C---:B-----5:R-:W-:Y:S07]  /*183a0*/  HMMA.16816.F32 R20, R144.reuse, R72, R20 ;  /* 0x000000489014723c */ /* 0x060fee0000001814 */
[----:B------:R4:W-:Y:S01]  /*183b0*/  LDGSTS.E.BYPASS.LTC128B.128 [R183], [R68.64], !P5 ;  /* 0x0000000044b77fae */ /* 0x0009e2000e901d56 */
[C---:B-1----:R-:W-:Y:S04]  /*183c0*/  IADD3 R2, P2, R172.reuse, R240, RZ ;  /* 0x000000f0ac027210 */ /* 0x042fe80007f5e0ff */
[----:B------:R-:W-:Y:S01]  /*183d0*/  IADD3 R172, P0, R172, R182, RZ ;  /* 0x000000b6acac7210 */ /* 0x000fe20007f1e0ff */
[C---:B------:R-:W-:Y:S02]  /*183e0*/  HMMA.16816.F32 R24, R144.reuse, R74, R24 ;  /* 0x0000004a9018723c */ /* 0x040fe40000001818 */
[----:B------:R-:W1:Y:S06]  /*183f0*/  SHFL.IDX PT, R180, R0, 0x2, 0x181f ;  /* 0x00581f0000b47f89 */ /* 0x000e6c00000e0000 */
[C---:B------:R-:W-:Y:S02]  /*18400*/  HMMA.16816.F32 R28, R144.reuse, R152, R28 ;  /* 0x00000098901c723c */ /* 0x040fe4000000181c */
[----:B------:R-:W5:Y:S02]  /*18410*/  SHFL.IDX PT, R0, R0, 0x3, 0x181f ;  /* 0x00781f0000007f89 */ /* 0x000f6400000e0000 */
[CC--:B---3--:R-:W-:Y:S02]  /*18420*/  IADD3.X R3, R173.reuse, R241.reuse, RZ, P2, !PT ;  /* 0x000000f1ad037210 */ /* 0x0c8fe400017fe4ff */
[----:B------:R-:W-:Y:S02]  /*18430*/  IADD3.X R173, R173, R184, RZ, P0, !PT ;  /* 0x000000b8adad7210 */ /* 0x000fe400007fe4ff */
[C---:B------:R-:W-:Y:S02]  /*18440*/  HMMA.16816.F32 R32, R144.reuse, R154, R32 ;  /* 0x0000009a9020723c */ /* 0x040fe40000001820 */
[----:B------:R3:W-:Y:S02]  /*18450*/  LDGSTS.E.BYPASS.LTC128B.128 [R185], [R2.64], !P6 ;  /* 0x0000000002b97fae */ /* 0x0007e4000f101d56 */
[----:B----4-:R-:W-:Y:S02]  /*18460*/  IADD3 R183, R239, 0x5100, RZ ;  /* 0x00005100efb77810 */ /* 0x010fe40007ffe0ff */
[----:B------:R-:W-:Y:S02]  /*18470*/  IADD3 R150, P0, R174, R240, RZ ;  /* 0x000000f0ae967210 */ /* 0x000fe40007f1e0ff */
[C---:B------:R-:W-:Y:S02]  /*18480*/  HMMA.16816.F32 R36, R144.reuse, R156, R36 ;  /* 0x0000009c9024723c */ /* 0x040fe40000001824 */
[----:B------:R4:W-:Y:S02]  /*18490*/  LDGSTS.E.BYPASS.LTC128B.128 [R183], [R172.64], !P5 ;  /* 0x00000000acb77fae */ /* 0x0009e4000e901d56 */
[-C--:B-1----:R-:W-:Y:S02]  /*184a0*/  IADD3.X R151, R180, R241.reuse, RZ, P0, !PT ;  /* 0x000000f1b4977210 */ /* 0x082fe400007fe4ff */
[----:B--2---:R-:W-:Y:S02]  /*184b0*/  IADD3 R148, P2, R174, R182, RZ ;  /* 0x000000b6ae947210 */ /* 0x004fe40007f5e0ff */
[C---:B------:R-:W-:Y:S04]  /*184c0*/  HMMA.16816.F32 R40, R144.reuse, R158, R40 ;  /* 0x0000009e9028723c */ /* 0x040fe80000001828 */
[----:B------:R-:W-:Y:S02]  /*184d0*/  IADD3.X R149, R180, R184, RZ, P2, !PT ;  /* 0x000000b8b4957210 */ /* 0x000fe400017fe4ff */
[C---:B------:R-:W-:Y:S02]  /*184e0*/  IADD3 R68, P1, R175.reuse, R240, RZ ;  /* 0x000000f0af447210 */ /* 0x040fe40007f3e0ff */
[C---:B------:R-:W-:Y:S04]  /*184f0*/  HMMA.16816.F32 R44, R144.reuse, R160, R44 ;  /* 0x000000a0902c723c */ /* 0x040fe8000000182c */
[----:B---3--:R-:W-:Y:S02]  /*18500*/  IADD3 R2, P0, R175, R182, RZ ;  /* 0x000000b6af027210 */ /* 0x008fe40007f1e0ff */
[C---:B------:R-:W-:Y:S02]  /*18510*/  IADD3 R182, R239.reuse, 0x6100, RZ ;  /* 0x00006100efb67810 */ /* 0x040fe40007ffe0ff */
[C---:B------:R-:W-:Y:S04]  /*18520*/  HMMA.16816.F32 R48, R144.reuse, R162, R48 ;  /* 0x000000a29030723c */ /* 0x040fe80000001830 */
[----:B----4-:R-:W-:Y:S02]  /*18530*/  IADD3 R183, R239, 0x2100, RZ ;  /* 0x00002100efb77810 */ /* 0x010fe40007ffe0ff */
[C---:B-----5:R-:W-:Y:S02]  /*18540*/  IADD3.X R69, R0.reuse, R241, RZ, P1, !PT ;  /* 0x000000f100457210 */ /* 0x060fe40000ffe4ff */
[C---:B------:R-:W-:Y:S01]  /*18550*/  HMMA.16816.F32 R52, R144.reuse, R164, R52 ;  /* 0x000000a49034723c */ /* 0x040fe20000001834 */
[----:B------:R1:W-:Y:S03]  /*18560*/  LDGSTS.E.BYPASS.LTC128B.128 [R183], [R150.64], !P6 ;  /* 0x0000000096b77fae */ /* 0x0003e6000f101d56 */
[----:B------:R-:W-:Y:S02]  /*18570*/  IADD3.X R3, R0, R184, RZ, P0, !PT ;  /* 0x000000b800037210 */ /* 0x000fe400007fe4ff */
[----:B------:R-:W-:Y:S02]  /*18580*/  PLOP3.LUT P0, PT, PT, PT, UP0, 0x80, 0x0 ;  /* 0x000000000000781c */ /* 0x000fe40003f0f008 */
[C---:B------:R-:W-:Y:S01]  /*18590*/  HMMA.16816.F32 R56, R144.reuse, R166, R56 ;  /* 0x000000a69038723c */ /* 0x040fe20000001838 */
[----:B------:R1:W-:Y:S07]  /*185a0*/  LDGSTS.E.BYPASS.LTC128B.128 [R182], [R148.64], !P5 ;  /* 0x0000000094b67fae */ /* 0x0003ee000e901d56 */
[C---:B------:R-:W-:Y:S01]  /*185b0*/  HMMA.16816.F32 R60, R144.reuse, R168, R60 ;  /* 0x000000a8903c723c */ /* 0x040fe2000000183c */
[----:B------:R2:W-:Y:S07]  /*185c0*/  LDGSTS.E.BYPASS.LTC128B.128 [R181+0x3000], [R68.64], !P6 ;  /* 0x0300000044b57fae */ /* 0x0005ee000f101d56 */
[----:B------:R-:W-:Y:S01]  /*185d0*/  HMMA.16816.F32 R64, R144, R170, R64 ;  /* 0x000000aa9040723c */ /* 0x000fe20000001840 */
[----:B------:R2:W-:Y:S08]  /*185e0*/  LDGSTS.E.BYPASS.LTC128B.128 [R181+0x7000], [R2.64], !P5 ;  /* 0x0700000002b57fae */ /* 0x0005f0000e901d56 */
[----:B------:R-:W3:Y:S08]  /*185f0*/  LDSM.16.M88.4 R72, [R222+0x8100] ;  /* 0x00810000de48783b */ /* 0x000ef00000000200 */
[----:B-1----:R-:W1:Y:S08]  /*18600*/  LDSM.16.M88.4 R148, [R222+0x8900] ;  /* 0x00890000de94783b */ /* 0x002e700000000200 */
[----:B------:R-:W4:Y:S08]  /*18610*/  LDSM.16.M88.4 R152, [R222+0x9100] ;  /* 0x00910000de98783b */ /* 0x000f300000000200 */
[----:B------:R-:W0:Y:S08]  /*18620*/  LDGDEPBAR ;  /* 0x00000000000079af */ /* 0x000e300000000000 */
[----:B------:R-:W5:Y:S01]  /*18630*/  LDSM.16.M88.4 R156, [R222+0x9900] ;  /* 0x00990000de9c783b */ /* 0x000f620000000200 */
[C---:B---3--:R-:W-:Y:S07]  /*18640*/  HMMA.16816.F32 R4, R176.reuse, R72, R4 ;  /* 0x00000048b004723c */ /* 0x048fee0000001804 */
[----:B------:R-:W3:Y:S01]  /*18650*/  LDSM.16.M88.4 R160, [R222+0xa100] ;  /* 0x00a10000dea0783b */ /* 0x000ee20000000200 */
[C---:B------:R-:W-:Y:S07]  /*18660*/  HMMA.16816.F32 R8, R176.reuse, R74, R8 ;  /* 0x0000004ab008723c */ /* 0x040fee0000001808 */
[----:B------:R-:W2:Y:S01]  /*18670*/  LDSM.16.M88.4 R72, [R222+0xa900] ;  /* 0x00a90000de48783b */ /* 0x000ea20000000200 */
[C---:B-1----:R-:W-:Y:S07]  /*18680*/  HMMA.16816.F32 R12, R176.reuse, R148, R12 ;  /* 0x00000094b00c723c */ /* 0x042fee000000180c */
[----:B------:R-:W-:Y:S01]  /*18690*/  LDSM.16.M88.4 R164, [R216+0xc100] ;  /* 0x00c10000d8a4783b */ /* 0x000fe20000000200 */
[C---:B------:R-:W-:Y:S07]  /*186a0*/  HMMA.16816.F32 R16, R176.reuse, R150, R16 ;  /* 0x00000096b010723c */ /* 0x040fee0000001810 */
[----:B------:R-:W1:Y:S01]  /*186b0*/  LDSM.16.M88.4 R148, [R222+0xb100] ;  /* 0x00b10000de94783b */ /* 0x000e620000000200 */
[C---:B----4-:R-:W-:Y:S07]  /*186c0*/  HMMA.16816.F32 R20, R176.reuse, R152, R20 ;  /* 0x00000098b014723c */ /* 0x050fee0000001814 */
[----:B------:R-:W-:Y:S01]  /*186d0*/  LDSM.16.M88.4 R168, [R229] ;  /* 0x00000000e5a8783b */ /* 0x000fe20000000200 */
[C---:B------:R-:W-:Y:S07]  /*186e0*/  HMMA.16816.F32 R24, R176.reuse, R154, R24 ;  /* 0x0000009ab018723c */ /* 0x040fee0000001818 */
[----:B------:R-:W4:Y:S01]  /*186f0*/  LDSM.16.M88.4 R152, [R222+0xb900] ;  /* 0x00b90000de98783b */ /* 0x000f220000000200 */
[C---:B-----5:R-:W-:Y:S07]  /*18700*/  HMMA.16816.F32 R28, R176.reuse, R156, R28 ;  /* 0x0000009cb01c723c */ /* 0x060fee000000181c */
[----:B------:R-:W-:Y:S01]  /*18710*/  LDSM.16.M88.4 R172, [R228] ;  /* 0x00000000e4ac783b */ /* 0x000fe20000000200 */
[C---:B------:R-:W-:Y:S07]  /*18720*/  HMMA.16816.F32 R32, R176.reuse, R158, R32 ;  /* 0x0000009eb020723c */ /* 0x040fee0000001820 */
[----:B------:R-:W5:Y:S01]  /*18730*/  LDSM.16.M88.4 R156, [R219] ;  /* 0x00000000db9c783b */ /* 0x000f620000000200 */
[C---:B---3--:R-:W-:Y:S07]  /*18740*/  HMMA.16816.F32 R36, R176.reuse, R160, R36 ;  /* 0x000000a0b024723c */ /* 0x048fee0000001824 */
[----:B--2---:R-:W-:Y:S01]  /*18750*/  LDSM.16.M88.4 R180, [R222+0xe900] ;  /* 0x00e90000deb4783b */ /* 0x004fe20000000200 */
[C---:B------:R-:W-:Y:S07]  /*18760*/  HMMA.16816.F32 R40, R176.reuse, R162, R40 ;  /* 0x000000a2b028723c */ /* 0x040fee0000001828 */
[----:B------:R-:W2:Y:S01]  /*18770*/  LDSM.16.M88.4 R160, [R219+0x800] ;  /* 0x00080000dba0783b */ /* 0x000ea20000000200 */
[C---:B------:R-:W-:Y:S07]  /*18780*/  HMMA.16816.F32 R44, R176.reuse, R72, R44 ;  /* 0x00000048b02c723c */ /* 0x040fee000000182c */
[----:B------:R-:W-:Y:S01]  /*18790*/  LDSM.16.M88.4 R184, [R222+0xf100] ;  /* 0x00f10000deb8783b */ /* 0x000fe20000000200 */
[C---:B------:R-:W-:Y:S07]  /*187a0*/  HMMA.16816.F32 R48, R176.reuse, R74, R48 ;  /* 0x0000004ab030723c */ /* 0x040fee0000001830 */
[----:B------:R-:W3:Y:S01]  /*187b0*/  LDSM.16.M88.4 R72, [R219+0x1000] ;  /* 0x00100000db48783b */ /* 0x000ee20000000200 */
[C---:B-1----:R-:W-:Y:S07]  /*187c0*/  HMMA.16816.F32 R52, R176.reuse, R148, R52 ;  /* 0x00000094b034723c */ /* 0x042fee0000001834 */
[----:B------:R-:W-:Y:S01]  /*187d0*/  LDSM.16.M88.4 R188, [R222+0xf900] ;  /* 0x00f90000debc783b */ /* 0x000fe20000000200 */
[C---:B------:R-:W-:Y:S07]  /*187e0*/  HMMA.16816.F32 R56, R176.reuse, R150, R56 ;  /* 0x00000096b038723c */ /* 0x040fee0000001838 */
[----:B------:R-:W1:Y:S01]  /*187f0*/  LDSM.16.M88.4 R148, [R219+0x1800] ;  /* 0x00180000db94783b */ /* 0x000e620000000200 */
[C---:B----4-:R-:W-:Y:S07]  /*18800*/  HMMA.16816.F32 R60, R176.reuse, R152, R60 ;  /* 0x00000098b03c723c */ /* 0x050fee000000183c */
[----:B------:R-:W-:Y:S01]  /*18810*/  LDSM.16.M88.4 R208, [R219+0x4000] ;  /* 0x00400000dbd0783b */ /* 0x000fe20000000200 */
[----:B------:R-:W-:Y:S07]  /*18820*/  HMMA.16816.F32 R64, R176, R154, R64 ;  /* 0x0000009ab040723c */ /* 0x000fee0000001840 */
[----:B------:R-:W4:Y:S01]  /*18830*/  LDSM.16.M88.4 R152, [R219+0x2000] ;  /* 0x00200000db98783b */ /* 0x000f220000000200 */
[C---:B-----5:R-:W-:Y:S08]  /*18840*/  HMMA.16816.F32 R4, R192.reuse, R156, R4 ;  /* 0x0000009cc004723c */ /* 0x060ff00000001804 */
[C---:B------:R-:W-:Y:S01]  /*18850*/  HMMA.16816.F32 R8, R192.reuse, R158, R8 ;  /* 0x0000009ec008723c */ /* 0x040fe20000001808 */
[----:B------:R-:W5:Y:S07]  /*18860*/  LDSM.16.M88.4 R156, [R219+0x2800] ;  /* 0x00280000db9c783b */ /* 0x000f6e0000000200 */
[C---:B--2---:R-:W-:Y:S08]  /*18870*/  HMMA.16816.F32 R12, R192.reuse, R160, R12 ;  /* 0x000000a0c00c723c */ /* 0x044ff0000000180c */
[C---:B------:R-:W-:Y:S01]  /*18880*/  HMMA.16816.F32 R16, R192.reuse, R162, R16 ;  /* 0x000000a2c010723c */ /* 0x040fe20000001810 */
[----:B------:R-:W2:Y:S07]  /*18890*/  LDSM.16.M88.4 R160, [R219+0x3000] ;  /* 0x00300000dba0783b */ /* 0x000eae0000000200 */
[C---:B---3--:R-:W-:Y:S08]  /*188a0*/  HMMA.16816.F32 R20, R192.reuse, R72, R20 ;  /* 0x00000048c014723c */ /* 0x048ff00000001814 */
[C---:B------:R-:W-:Y:S01]  /*188b0*/  HMMA.16816.F32 R24, R192.reuse, R74, R24 ;  /* 0x0000004ac018723c */ /* 0x040fe20000001818 */
[----:B------:R-:W3:Y:S07]  /*188c0*/  LDSM.16.M88.4 R72, [R219+0x3800] ;  /* 0x00380000db48783b */ /* 0x000eee0000000200 */
[C---:B-1----:R-:W-:Y:S08]  /*188d0*/  HMMA.16816.F32 R28, R192.reuse, R148, R28 ;  /* 0x00000094c01c723c */ /* 0x042ff0000000181c */
[C---:B------:R-:W-:Y:S01]  /*188e0*/  HMMA.16816.F32 R32, R192.reuse, R150, R32 ;  /* 0x00000096c020723c */ /* 0x040fe20000001820 */
[----:B------:R-:W1:Y:S07]  /*188f0*/  LDSM.16.M88.4 R148, [R216+0xc900] ;  /* 0x00c90000d894783b */ /* 0x000e6e0000000200 */
        /* <DEDUP_REMOVED lines=8> */
[----:B------:R-:W-:Y:S07]  /*18980*/  LDSM.16.M88.4 R160, [R216+0xe900] ;  /* 0x00e90000d8a0783b */ /* 0x000fee0000000200 */
[C---:B---3--:R-:W-:Y:S08]  /*18990*/  HMMA.16816.F32 R60, R192.reuse, R72, R60 ;  /* 0x00000048c03c723c */ /* 0x048ff0000000183c */
        /* <DEDUP_REMOVED lines=8> */
[C---:B----4-:R-:W-:Y:S08]  /*18a20*/  HMMA.16816.F32 R20, R196.reuse, R152, R20 ;  /* 0x00000098c414723c */ /* 0x050ff00000001814 */
[C---:B------:R-:W-:Y:S01]  /*18a30*/  HMMA.16816.F32 R24, R196.reuse, R154, R24 ;  /* 0x0000009ac418723c */ /* 0x040fe20000001818 */
[----:B------:R-:W3:Y:S07]  /*18a40*/  LDSM.16.M88.4 R152, [R231] ;  /* 0x00000000e798783b */ /* 0x000eee0000000200 */
        /* <DEDUP_REMOVED lines=9> */
[C---:B-1----:R-:W-:Y:S08]  /*18ae0*/  HMMA.16816.F32 R52, R196.reuse, R148, R52 ;  /* 0x00000094c434723c */ /* 0x042ff00000001834 */
[C---:B------:R-:W-:Y:S01]  /*18af0*/  HMMA.16816.F32 R56, R196.reuse, R150, R56 ;  /* 0x00000096c438723c */ /* 0x040fe20000001838 */
[----:B------:R-:W1:Y:S07]  /*18b00*/  LDSM.16.M88.4 R148, [R226] ;  /* 0x00000000e294783b */ /* 0x000e6e0000000200 */
[C---:B------:R-:W-:Y:S08]  /*18b10*/  HMMA.16816.F32 R60, R196.reuse, R164, R60 ;  /* 0x000000a4c43c723c */ /* 0x040ff0000000183c */
[----:B------:R-:W-:Y:S01]  /*18b20*/  HMMA.16816.F32 R64, R196, R166, R64 ;  /* 0x000000a6c440723c */ /* 0x000fe20000001840 */
[----:B------:R-:W-:Y:S07]  /*18b30*/  LDSM.16.M88.4 R164, [R222+0xc900] ;  /* 0x00c90000dea4783b */ /* 0x000fee0000000200 */
[C---:B---3--:R-:W-:Y:S08]  /*18b40*/  HMMA.16816.F32 R4, R200.reuse, R152, R4 ;  /* 0x00000098c804723c */ /* 0x048ff00000001804 */
[C---:B------:R-:W-:Y:S01]  /*18b50*/  HMMA.16816.F32 R8, R200.reuse, R154, R8 ;  /* 0x0000009ac808723c */ /* 0x040fe20000001808 */
[----:B------:R-:W-:Y:S07]  /*18b60*/  LDSM.16.M88.4 R152, [R224] ;  /* 0x00000000e098783b */ /* 0x000fee0000000200 */
[C---:B--2---:R-:W-:Y:S08]  /*18b70*/  HMMA.16816.F32 R12, R200.reuse, R72, R12 ;  /* 0x00000048c80c723c */ /* 0x044ff0000000180c */
[C---:B------:R-:W-:Y:S01]  /*18b80*/  HMMA.16816.F32 R16, R200.reuse, R74, R16 ;  /* 0x0000004ac810723c */ /* 0x040fe20000001810 */
[----:B------:R-:W2:Y:S07]  /*18b90*/  LDSM.16.M88.4 R72, [R225] ;  /* 0x00000000e148783b */ /* 0x000eae0000000200 */
[C---:B------:R-:W-:Y:S08]  /*18ba0*/  HMMA.16816.F32 R20, R200.reuse, R168, R20 ;  /* 0x000000a8c814723c */ /* 0x040ff00000001814 */
[C---:B------:R-:W-:Y:S01]  /*18bb0*/  HMMA.16816.F32 R24, R200.reuse, R170, R24 ;  /* 0x000000aac818723c */ /* 0x040fe20000001818 */
[----:B------:R-:W3:Y:S07]  /*18bc0*/  LDSM.16.M88.4 R168, [R222+0xd100] ;  /* 0x00d10000dea8783b */ /* 0x000eee0000000200 */
[C---:B------:R-:W-:Y:S08]  /*18bd0*/  HMMA.16816.F32 R28, R200.reuse, R172, R28 ;  /* 0x000000acc81c723c */ /* 0x040ff0000000181c */
[C---:B------:R-:W-:Y:S01]  /*18be0*/  HMMA.16816.F32 R32, R200.reuse, R174, R32 ;  /* 0x000000aec820723c */ /* 0x040fe20000001820 */
[----:B------:R-:W5:Y:S07]  /*18bf0*/  LDSM.16.M88.4 R172, [R222+0xd900] ;  /* 0x00d90000deac783b */ /* 0x000f6e0000000200 */
[C---:B----4-:R-:W-:Y:S08]  /*18c00*/  HMMA.16816.F32 R36, R200.reuse, R156, R36 ;  /* 0x0000009cc824723c */ /* 0x050ff00000001824 */
[C---:B------:R-:W-:Y:S01]  /*18c10*/  HMMA.16816.F32 R40, R200.reuse, R158, R40 ;  /* 0x0000009ec828723c */ /* 0x040fe20000001828 */
[----:B------:R-:W4:Y:S07]  /*18c20*/  LDSM.16.M88.4 R156, [R222+0xe100] ;  /* 0x00e10000de9c783b */ /* 0x000f2e0000000200 */
[C---:B-1----:R-:W-:Y:S08]  /*18c30*/  HMMA.16816.F32 R44, R200.reuse, R148, R44 ;  /* 0x00000094c82c723c */ /* 0x042ff0000000182c */
[C---:B------:R-:W-:Y:S08]  /*18c40*/  HMMA.16816.F32 R48, R200.reuse, R150, R48 ;  /* 0x00000096c830723c */ /* 0x040ff00000001830 */
[C---:B--2---:R-:W-:Y:S08]  /*18c50*/  HMMA.16816.F32 R52, R200.reuse, R72, R52 ;  /* 0x00000048c834723c */ /* 0x044ff00000001834 */
[C---:B------:R-:W-:Y:S01]  /*18c60*/  HMMA.16816.F32 R56, R200.reuse, R74, R56 ;  /* 0x0000004ac838723c */ /* 0x040fe20000001838 */
[----:B------:R-:W1:Y:S07]  /*18c70*/  LDSM.16.M88.4 R72, [R219+0x4800] ;  /* 0x00480000db48783b */ /* 0x000e6e0000000200 */
        /* <DEDUP_REMOVED lines=171> */
.L_x_686:
[----:B------:R-:W-:Y:S01]  /*19730*/  FMNMX.FTZ R0, R148, R70, !PT ;  /* 0x0000004694007209 */ /* 0x000fe20007810000 */
[----:B----4-:R-:W-:Y:S01]  /*19740*/  LDSM.16.MT88.4 R12, [R217+0x100] ;  /* 0x00010000d90c783b */ /* 0x010fe20000004200 */
        /* <DEDUP_REMOVED lines=61> */
[----:B------:R-:W-:Y:S02]  /*19b20*/  FMNMX.FTZ R0, R22, R0, !PT ;  /* 0x0000000016007209 */ /* 0x000fe40007810000 */
[----:B------:R-:W-:Y:S02]  /*19b30*/  MOV R65, R69 ;  /* 0x0000004500417202 */ /* 0x000fe40000000f00 */
[----:B------:R-:W-:Y:S02]  /*19b40*/  FMNMX.FTZ R0, R66, R0, !PT ;  /* 0x0000000042007209 */ /* 0x000fe40007810000 */
[----:B------:R-:W-:Y:S02]  /*19b50*/  FMNMX.FTZ R2, R20, R2, !PT ;  /* 0x0000000214027209 */ /* 0x000fe40007810000 */
[----:B------:R-:W-:Y:S02]  /*19b60*/  FMNMX.FTZ R3, R65, R0, !PT ;  /* 0x0000000041037209 */ /* 0x000fe40007810000 */
[----:B------:R-:W-:Y:S02]  /*19b70*/  FMNMX.FTZ R2, R19, R2, !PT ;  /* 0x0000000213027209 */ /* 0x000fe40007810000 */
[----:B------:R-:W-:Y:S02]  /*19b80*/  FMNMX.FTZ R3, R59, R3, !PT ;  /* 0x000000033b037209 */ /* 0x000fe40007810000 */
[----:B------:R-:W-:Y:S02]  /*19b90*/  FMNMX.FTZ R0, R21, R2, !PT ;  /* 0x0000000215007209 */ /* 0x000fe40007810000 */
[----:B------:R-:W-:Y:S01]  /*19ba0*/  ISETP.LT.AND P0, PT, RZ, UR14, PT ;  /* 0x0000000eff007c0c */ /* 0x000fe2000bf01270 */
[----:B------:R-:W-:Y:S01]  /*19bb0*/  SHFL.BFLY PT, R69, R3, 0x2, 0x1f ;  /* 0x0c401f0003457f89 */ /* 0x000fe200000e0000 */
[----:B------:R-:W-:Y:S01]  /*19bc0*/  FMNMX.FTZ R0, R72, R0, !PT ;  /* 0x0000000048007209 */ /* 0x000fe20007810000 */
[----:B------:R-:W-:Y:S03]  /*19bd0*/  UIADD3 UR14, UR14, -0x1, URZ ;  /* 0xffffffff0e0e7890 */ /* 0x000fe6000fffe03f */
        /* <DEDUP_REMOVED lines=9> */
[----:B------:R-:W-:Y:S01]  /*19c70*/  FADD.FTZ R2, -R69, R70 ;  /* 0x0000004645027221 */ /* 0x000fe20000010100 */
[----:B------:R-:W-:Y:S01]  /*19c80*/  MOV R70, R19 ;  /* 0x0000001300467202 */ /* 0x000fe20000000f00 */
[--C-:B------:R-:W-:Y:S02]  /*19c90*/  FFMA.FTZ R3, R148, c[0x0][0x2d0], -R74.reuse ;  /* 0x0000b40094037a23 */ /* 0x100fe4000001084a */
[----:B------:R-:W-:Y:S02]  /*19ca0*/  FMUL.FTZ R0, R2, c[0x0][0x2d0] ;  /* 0x0000b40002007a20 */ /* 0x000fe40000410000 */
[----:B------:R1:W-:Y:S01]  /*19cb0*/  MUFU.EX2 R5, R3 ;  /* 0x0000000300057308 */ /* 0x0003e20000000800 */
[--C-:B------:R-:W-:Y:S01]  /*19cc0*/  FFMA.FTZ R32, R75, c[0x0][0x2d0], -R74.reuse ;  /* 0x0000b4004b207a23 */ /* 0x100fe2000001084a */
[----:B------:R-:W-:Y:S01]  /*19cd0*/  MOV R75, R70 ;  /* 0x00000046004b7202 */ /* 0x000fe20000000f00 */
[--C-:B------:R-:W-:Y:S02]  /*19ce0*/  FFMA.FTZ R70, R163, c[0x0][0x2d0], -R74.reuse ;  /* 0x0000b400a3467a23 */ /* 0x100fe4000001084a */
[--C-:B------:R-:W-:Y:S05]  /*19cf0*/  FFMA.FTZ R48, R159, c[0x0][0x2d0], -R74.reuse ;  /* 0x0000b4009f307a23 */ /* 0x100fea000001084a */
[----:B------:R2:W3:Y:S10]  /*19d00*/  MUFU.EX2 R2, R0 ;  /* 0x0000000000027308 */ /* 0x0004f40000000800 */
[----:B------:R4:W-:Y:S01]  /*19d10*/  MUFU.EX2 R67, R32 ;  /* 0x0000002000437308 */ /* 0x0009e20000000800 */
[--C-:B-1----:R-:W-:Y:S01]  /*19d20*/  FFMA.FTZ R3, R154, c[0x0][0x2d0], -R74.reuse ;  /* 0x0000b4009a037a23 */ /* 0x102fe2000001084a */
[----:B------:R-:W-:Y:S08]  /*19d30*/  MOV R154, R21 ;  /* 0x00000015009a7202 */ /* 0x000ff00000000f00 */
[----:B------:R1:W-:Y:S01]  /*19d40*/  MUFU.EX2 R6, R3 ;  /* 0x0000000300067308 */ /* 0x0003e20000000800 */
[----:B--2---:R-:W-:Y:S01]  /*19d50*/  FADD.FTZ R0, -R68, R71 ;  /* 0x0000004744007221 */ /* 0x004fe20000010100 */
[----:B------:R-:W-:Y:S01]  /*19d60*/  MOV R71, R20 ;  /* 0x0000001400477202 */ /* 0x000fe20000000f00 */
[----:B---3--:R-:W-:Y:S02]  /*19d70*/  FMUL.FTZ R8, R2, R80 ;  /* 0x0000005002087220 */ /* 0x008fe40000410000 */
[----:B------:R-:W-:Y:S02]  /*19d80*/  FMUL.FTZ R0, R0, c[0x0][0x2d0] ;  /* 0x0000b40000007a20 */ /* 0x000fe40000410000 */
[C---:B------:R-:W-:Y:S02]  /*19d90*/  FMUL.FTZ R9, R2.reuse, R81 ;  /* 0x0000005102097220 */ /* 0x040fe40000410000 */
[C---:B------:R-:W-:Y:S02]  /*19da0*/  FMUL.FTZ R16, R2.reuse, R88 ;  /* 0x0000005802107220 */ /* 0x040fe40000410000 */
[----:B------:R-:W2:Y:S01]  /*19db0*/  MUFU.EX2 R0, R0 ;  /* 0x0000000000007308 */ /* 0x000ea20000000800 */
[C---:B------:R-:W-:Y:S02]  /*19dc0*/  FMUL.FTZ R17, R2.reuse, R89 ;  /* 0x0000005902117220 */ /* 0x040fe40000410000 */
[C---:B------:R-:W-:Y:S02]  /*19dd0*/  FMUL.FTZ R24, R2.reuse, R96 ;  /* 0x0000006002187220 */ /* 0x040fe40000410000 */
[C---:B------:R-:W-:Y:S01]  /*19de0*/  FMUL.FTZ R25, R2.reuse, R97 ;  /* 0x0000006102197220 */ /* 0x040fe20000410000 */
[----:B------:R-:W-:Y:S01]  /*19df0*/  MOV R97, R59 ;  /* 0x0000003b00617202 */ /* 0x000fe20000000f00 */
[C---:B----4-:R-:W-:Y:S02]  /*19e00*/  FMUL.FTZ R32, R2.reuse, R104 ;  /* 0x0000006802207220 */ /* 0x050fe40000410000 */
[----:B------:R-:W-:Y:S02]  /*19e10*/  FMUL.FTZ R33, R2, R105 ;  /* 0x0000006902217220 */ /* 0x000fe40000410000 */
[--C-:B-1----:R-:W-:Y:S02]  /*19e20*/  FFMA.FTZ R3, R152, c[0x0][0x2d0], -R74.reuse ;  /* 0x0000b40098037a23 */ /* 0x102fe4000001084a */
[C---:B------:R-:W-:Y:S02]  /*19e30*/  FMUL.FTZ R41, R2.reuse, R113 ;  /* 0x0000007102297220 */ /* 0x040fe40000410000 */
[----:B------:R1:W-:Y:S01]  /*19e40*/  MUFU.EX2 R56, R3 ;  /* 0x0000000300387308 */ /* 0x0003e20000000800 */
[----:B------:R-:W-:Y:S02]  /*19e50*/  FMUL.FTZ R49, R2, R121 ;  /* 0x0000007902317220 */ /* 0x000fe40000410000 */
[C---:B--2---:R-:W-:Y:S02]  /*19e60*/  FMUL.FTZ R7, R0.reuse, R79 ;  /* 0x0000004f00077220 */ /* 0x044fe40000410000 */
[C---:B------:R-:W-:Y:S02]  /*19e70*/  FMUL.FTZ R10, R0.reuse, R82 ;  /* 0x00000052000a7220 */ /* 0x040fe40000410000 */
[C---:B------:R-:W-:Y:S02]  /*19e80*/  FMUL.FTZ R11, R0.reuse, R83 ;  /* 0x00000053000b7220 */ /* 0x040fe40000410000 */
[C---:B------:R-:W-:Y:S01]  /*19e90*/  FMUL.FTZ R18, R0.reuse, R90 ;  /* 0x0000005a00127220 */ /* 0x040fe20000410000 */
[----:B------:R-:W-:Y:S01]  /*19ea0*/  LDSM.16.MT88.4 R80, [R220+0x4100] ;  /* 0x00410000dc50783b */ /* 0x000fe20000004200 */
[C---:B------:R-:W-:Y:S02]  /*19eb0*/  FMUL.FTZ R19, R0.reuse, R91 ;  /* 0x0000005b00137220 */ /* 0x040fe40000410000 */
[C---:B------:R-:W-:Y:S02]  /*19ec0*/  FMUL.FTZ R26, R0.reuse, R98 ;  /* 0x00000062001a7220 */ /* 0x040fe40000410000 */
[C---:B------:R-:W-:Y:S02]  /*19ed0*/  FMUL.FTZ R27, R0.reuse, R99 ;  /* 0x00000063001b7220 */ /* 0x040fe40000410000 */
[C---:B------:R-:W-:Y:S01]  /*19ee0*/  FMUL.FTZ R34, R0.reuse, R106 ;  /* 0x0000006a00227220 */ /* 0x040fe20000410000 */
[----:B------:R-:W-:Y:S01]  /*19ef0*/  LDSM.16.MT88.4 R88, [R218+0x900] ;  /* 0x00090000da58783b */ /* 0x000fe20000004200 */
[--C-:B-1----:R-:W-:Y:S01]  /*19f00*/  FFMA.FTZ R3, R149, c[0x0][0x2d0], -R74.reuse ;  /* 0x0000b40095037a23 */ /* 0x102fe2000001084a */
[----:B------:R-:W-:Y:S01]  /*19f10*/  MOV R149, R22 ;  /* 0x0000001600957202 */ /* 0x000fe20000000f00 */
[C---:B------:R-:W-:Y:S02]  /*19f20*/  FMUL.FTZ R35, R0.reuse, R107 ;  /* 0x0000006b00237220 */ /* 0x040fe40000410000 */
[----:B------:R1:W2:Y:S01]  /*19f30*/  MUFU.EX2 R58, R3 ;  /* 0x00000003003a7308 */ /* 0x0002a20000000800 */
[C---:B------:R-:W-:Y:S02]  /*19f40*/  FMUL.FTZ R42, R0.reuse, R114 ;  /* 0x00000072002a7220 */ /* 0x040fe40000410000 */
[----:B------:R-:W3:Y:S01]  /*19f50*/  LDSM.16.MT88.4 R20, [R218+0x100] ;  /* 0x00010000da14783b */ /* 0x000ee20000004200 */
[C---:B------:R-:W-:Y:S02]  /*19f60*/  FMUL.FTZ R43, R0.reuse, R115 ;  /* 0x00000073002b7220 */ /* 0x040fe40000410000 */
[C---:B------:R-:W-:Y:S02]  /*19f70*/  FMUL.FTZ R59, R0.reuse, R131 ;  /* 0x00000083003b7220 */ /* 0x040fe40000410000 */
[C---:B------:R-:W-:Y:S02]  /*19f80*/  FMUL.FTZ R50, R0.reuse, R122 ;  /* 0x0000007a00327220 */ /* 0x040fe40000410000 */
[----:B------:R-:W-:Y:S02]  /*19f90*/  FMUL.FTZ R51, R0, R123 ;  /* 0x0000007b00337220 */ /* 0x000fe40000410000 */
[----:B-1----:R-:W-:Y:S01]  /*19fa0*/  FMUL.FTZ R3, R68, c[0x0][0x2d0] ;  /* 0x0000b40044037a20 */ /* 0x002fe20000410000 */
[----:B--2---:R-:W-:Y:S03]  /*19fb0*/  MOV R98, R58 ;  /* 0x0000003a00627202 */ /* 0x004fe60000000f00 */
[--C-:B------:R-:W-:Y:S02]  /*19fc0*/  FFMA.FTZ R4, R150, c[0x0][0x2d0], -R3.reuse ;  /* 0x0000b40096047a23 */ /* 0x100fe40000010803 */
[--C-:B------:R-:W-:Y:S02]  /*19fd0*/  FFMA.FTZ R40, R157, c[0x0][0x2d0], -R3.reuse ;  /* 0x0000b4009d287a23 */ /* 0x100fe40000010803 */
[----:B------:R1:W2:Y:S01]  /*19fe0*/  MUFU.EX2 R64, R4 ;  /* 0x0000000400407308 */ /* 0x0002a20000000800 */
[--C-:B------:R-:W-:Y:S02]  /*19ff0*/  FFMA.FTZ R72, R72, c[0x0][0x2d0], -R3.reuse ;  /* 0x0000b40048487a23 */ /* 0x100fe40000010803 */
[--C-:B-1----:R-:W-:Y:S01]  /*1a000*/  FFMA.FTZ R4, R155, c[0x0][0x2d0], -R3.reuse ;  /* 0x0000b4009b047a23 */ /* 0x102fe20000010803 */
[----:B--2---:R-:W-:Y:S06]  /*1a010*/  MOV R96, R64 ;  /* 0x0000004000607202 */ /* 0x004fec0000000f00 */
[----:B------:R1:W2:Y:S01]  /*1a020*/  MUFU.EX2 R155, R48 ;  /* 0x00000030009b7308 */ /* 0x0002a20000000800 */
[----:B------:R-:W-:Y:S09]  /*1a030*/  MOV R104, R96 ;  /* 0x0000006000687202 */ /* 0x000ff20000000f00 */
[----:B------:R4:W5:Y:S01]  /*1a040*/  MUFU.EX2 R148, R4 ;  /* 0x0000000400947308 */ /* 0x0009620000000800 */
[----:B-1----:R-:W-:Y:S01]  /*1a050*/  FMUL.FTZ R48, R2, R120 ;  /* 0x0000007802307220 */ /* 0x002fe20000410000 */
[----:B--2---:R-:W-:Y:S02]  /*1a060*/  MOV R123, R155 ;  /* 0x0000009b007b7202 */ /* 0x004fe40000000f00 */
[----:B------:R-:W-:Y:S01]  /*1a070*/  MOV R155, R66 ;  /* 0x00000042009b7202 */ /* 0x000fe20000000f00 */
[C---:B------:R-:W-:Y:S01]  /*1a080*/  FMUL.FTZ R66, R0.reuse, R138 ;  /* 0x0000008a00427220 */ /* 0x040fe20000410000 */
[----:B------:R-:W-:Y:S01]  /*1a090*/  MOV R138, R67 ;  /* 0x00000043008a7202 */ /* 0x000fe20000000f00 */
[C---:B------:R-:W-:Y:S02]  /*1a0a0*/  FMUL.FTZ R67, R0.reuse, R139 ;  /* 0x0000008b00437220 */ /* 0x040fe40000410000 */
[--C-:B----4-:R-:W-:Y:S01]  /*1a0b0*/  FFMA.FTZ R4, R151, c[0x0][0x2d0], -R3.reuse ;  /* 0x0000b40097047a23 */ /* 0x110fe20000010803 */
[----:B------:R-:W-:Y:S01]  /*1a0c0*/  MOV R151, R6 ;  /* 0x0000000600977202 */ /* 0x000fe20000000f00 */
[----:B------:R-:W-:Y:S01]  /*1a0d0*/  FMUL.FTZ R6, R0, R78 ;  /* 0x0000004e00067220 */ /* 0x000fe20000410000 */
[----:B------:R-:W-:Y:S01]  /*1a0e0*/  F2FP.PACK_AB R78, R58, R56 ;  /* 0x000000383a4e723e */ /* 0x000fe200000000ff */
[----:B------:R1:W2:Y:S01]  /*1a0f0*/  MUFU.EX2 R57, R4 ;  /* 0x0000000400397308 */ /* 0x0002a20000000800 */
[----:B------:R-:W-:Y:S02]  /*1a100*/  FMUL.FTZ R58, R0, R130 ;  /* 0x00000082003a7220 */ /* 0x000fe40000410000 */
[--C-:B-1----:R-:W-:Y:S01]  /*1a110*/  FFMA.FTZ R4, R153, c[0x0][0x2d0], -R3.reuse ;  /* 0x0000b40099047a23 */ /* 0x102fe20000010803 */
[----:B------:R-:W-:Y:S01]  /*1a120*/  MOV R153, R5 ;  /* 0x0000000500997202 */ /* 0x000fe20000000f00 */
[----:B------:R-:W-:Y:S01]  /*1a130*/  FMUL.FTZ R5, R2, R77 ;  /* 0x0000004d02057220 */ /* 0x000fe20000410000 */
[----:B-----5:R-:W-:Y:S04]  /*1a140*/  F2FP.PACK_AB R77, R148, R64 ;  /* 0x00000040944d723e */ /* 0x020fe800000000ff */
[----:B------:R-:W1:Y:S01]  /*1a150*/  MUFU.EX2 R152, R4 ;  /* 0x0000000400987308 */ /* 0x000e620000000800 */
[----:B--2---:R-:W-:Y:S01]  /*1a160*/  MOV R99, R57 ;  /* 0x0000003900637202 */ /* 0x004fe20000000f00 */
[----:B------:R-:W-:Y:S01]  /*1a170*/  FMUL.FTZ R64, R2, R136 ;  /* 0x0000008802407220 */ /* 0x000fe20000410000 */
[----:B------:R-:W-:Y:S02]  /*1a180*/  MOV R136, R153 ;  /* 0x0000009900887202 */ /* 0x000fe40000000f00 */
[----:B-1----:R-:W-:Y:S01]  /*1a190*/  F2FP.PACK_AB R79, R152, R57 ;  /* 0x00000039984f723e */ /* 0x002fe200000000ff */
[C---:B------:R-:W-:Y:S01]  /*1a1a0*/  FMUL.FTZ R4, R2.reuse, R76 ;  /* 0x0000004c02047220 */ /* 0x040fe20000410000 */
[----:B------:R-:W-:Y:S01]  /*1a1b0*/  F2FP.PACK_AB R76, R151, R153 ;  /* 0x00000099974c723e */ /* 0x000fe200000000ff */
[C---:B------:R-:W-:Y:S06]  /*1a1c0*/  FMUL.FTZ R57, R2.reuse, R129 ;  /* 0x0000008102397220 */ /* 0x040fec0000410000 */
[C---:B------:R-:W-:Y:S07]  /*1a1d0*/  HMMA.16816.F32 R4, R76.reuse, R12, R4 ;  /* 0x0000000c4c04723c */ /* 0x040fee0000001804 */
[C---:B------:R-:W-:Y:S01]  /*1a1e0*/  FMUL.FTZ R12, R2.reuse, R84 ;  /* 0x00000054020c7220 */ /* 0x040fe20000410000 */
[C---:B------:R-:W-:Y:S04]  /*1a1f0*/  HMMA.16816.F32 R8, R76.reuse, R14, R8 ;  /* 0x0000000e4c08723c */ /* 0x040fe80000001808 */
[----:B------:R-:W-:Y:S03]  /*1a200*/  FMUL.FTZ R13, R2, R85 ;  /* 0x00000055020d7220 */ /* 0x000fe60000410000 */
[C---:B------:R-:W-:Y:S02]  /*1a210*/  FMUL.FTZ R14, R0.reuse, R86 ;  /* 0x00000056000e7220 */ /* 0x040fe40000410000 */
[----:B------:R-:W-:Y:S02]  /*1a220*/  FMUL.FTZ R15, R0, R87 ;  /* 0x00000057000f7220 */ /* 0x000fe40000410000 */
[----:B------:R-:W1:Y:S05]  /*1a230*/  LDSM.16.MT88.4 R84, [R217+0x900] ;  /* 0x00090000d954783b */ /* 0x000e6a0000004200 */
[C---:B---3--:R-:W-:Y:S07]  /*1a240*/  HMMA.16816.F32 R12, R76.reuse, R20, R12 ;  /* 0x000000144c0c723c */ /* 0x048fee000000180c */
[C---:B------:R-:W-:Y:S01]  /*1a250*/  FMUL.FTZ R20, R2.reuse, R92 ;  /* 0x0000005c02147220 */ /* 0x040fe20000410000 */
[C---:B------:R-:W-:Y:S04]  /*1a260*/  HMMA.16816.F32 R16, R76.reuse, R22, R16 ;  /* 0x000000164c10723c */ /* 0x040fe80000001810 */
[----:B------:R-:W-:Y:S03]  /*1a270*/  FMUL.FTZ R21, R2, R93 ;  /* 0x0000005d02157220 */ /* 0x000fe60000410000 */
[C---:B------:R-:W-:Y:S02]  /*1a280*/  FMUL.FTZ R22, R0.reuse, R94 ;  /* 0x0000005e00167220 */ /* 0x040fe40000410000 */
[----:B------:R-:W-:Y:S02]  /*1a290*/  FMUL.FTZ R23, R0, R95 ;  /* 0x0000005f00177220 */ /* 0x000fe40000410000 */
[----:B------:R-:W2:Y:S05]  /*1a2a0*/  LDSM.16.MT88.4 R92, [R221+0x900] ;  /* 0x00090000dd5c783b */ /* 0x000eaa0000004200 */
[C---:B------:R-:W-:Y:S07]  /*1a2b0*/  HMMA.16816.F32 R20, R76.reuse, R28, R20 ;  /* 0x0000001c4c14723c */ /* 0x040fee0000001814 */
[C---:B------:R-:W-:Y:S01]  /*1a2c0*/  FMUL.FTZ R28, R2.reuse, R100 ;  /* 0x00000064021c7220 */ /* 0x040fe20000410000 */
[C---:B------:R-:W-:Y:S04]  /*1a2d0*/  HMMA.16816.F32 R24, R76.reuse, R30, R24 ;  /* 0x0000001e4c18723c */ /* 0x040fe80000001818 */
[----:B------:R-:W-:Y:S01]  /*1a2e0*/  FMUL.FTZ R29, R2, R101 ;  /* 0x00000065021d7220 */ /* 0x000fe20000410000 */
[----:B------:R-:W-:Y:S01]  /*1a2f0*/  MOV R100, R56 ;  /* 0x0000003800647202 */ /* 0x000fe20000000f00 */
[----:B------:R3:W4:Y:S01]  /*1a300*/  MUFU.EX2 R101, R40 ;  /* 0x0000002800657308 */ /* 0x0007220000000800 */
[C---:B------:R-:W-:Y:S01]  /*1a310*/  FMUL.FTZ R30, R0.reuse, R102 ;  /* 0x00000066001e7220 */ /* 0x040fe20000410000 */
[----:B------:R-:W-:Y:S01]  /*1a320*/  MOV R102, R98 ;  /* 0x0000006200667202 */ /* 0x000fe20000000f00 */
[----:B------:R-:W-:Y:S03]  /*1a330*/  FMUL.FTZ R31, R0, R103 ;  /* 0x00000067001f7220 */ /* 0x000fe60000410000 */
[----:B------:R-:W-:Y:S01]  /*1a340*/  MOV R103, R97 ;  /* 0x0000006100677202 */ /* 0x000fe20000000f00 */
[--C-:B------:R-:W-:Y:S01]  /*1a350*/  FFMA.FTZ R56, R161, c[0x0][0x2d0], -R3.reuse ;  /* 0x0000b400a1387a23 */ /* 0x100fe20000010803 */
[----:B------:R-:W-:Y:S02]  /*1a360*/  MOV R113, R102 ;  /* 0x0000006600717202 */ /* 0x000fe40000000f00 */
[C---:B------:R-:W-:Y:S01]  /*1a370*/  HMMA.16816.F32 R28, R76.reuse, R36, R28 ;  /* 0x000000244c1c723c */ /* 0x040fe2000000181c */
[----:B------:R5:W-:Y:S02]  /*1a380*/  MUFU.EX2 R121, R56 ;  /* 0x0000003800797308 */ /* 0x000be40000000800 */
[----:B------:R-:W-:Y:S02]  /*1a390*/  MOV R115, R103 ;  /* 0x0000006700737202 */ /* 0x000fe40000000f00 */
[----:B------:R-:W-:Y:S02]  /*1a3a0*/  MOV R157, R100 ;  /* 0x00000064009d7202 */ /* 0x000fe40000000f00 */
[--C-:B------:R-:W-:Y:S01]  /*1a3b0*/  FFMA.FTZ R36, R156, c[0x0][0x2d0], -R74.reuse ;  /* 0x0000b4009c247a23 */ /* 0x100fe2000001084a */
[C---:B------:R-:W-:Y:S03]  /*1a3c0*/  HMMA.16816.F32 R32, R76.reuse, R38, R32 ;  /* 0x000000264c20723c */ /* 0x040fe60000001820 */
[----:B------:R1:W1:Y:S01]  /*1a3d0*/  MUFU.EX2 R150, R36 ;  /* 0x0000002400967308 */ /* 0x0002620000000800 */
[C---:B------:R-:W-:Y:S01]  /*1a3e0*/  FMUL.FTZ R37, R2.reuse, R109 ;  /* 0x0000006d02257220 */ /* 0x040fe20000410000 */
[----:B------:R-:W-:Y:S01]  /*1a3f0*/  MOV R156, R104 ;  /* 0x00000068009c7202 */ /* 0x000fe20000000f00 */
[----:B---3--:R-:W-:Y:S01]  /*1a400*/  FMUL.FTZ R40, R2, R112 ;  /* 0x0000007002287220 */ /* 0x008fe20000410000 */
[----:B----4-:R-:W-:Y:S01]  /*1a410*/  MOV R139, R101 ;  /* 0x00000065008b7202 */ /* 0x010fe20000000f00 */
[C---:B------:R-:W-:Y:S01]  /*1a420*/  FMUL.FTZ R38, R0.reuse, R110 ;  /* 0x0000006e00267220 */ /* 0x040fe20000410000 */
[----:B------:R-:W-:Y:S02]  /*1a430*/  MOV R101, R99 ;  /* 0x0000006300657202 */ /* 0x000fe40000000f00 */
[----:B------:R-:W3:Y:S01]  /*1a440*/  LDSM.16.MT88.4 R96, [R220+0x900] ;  /* 0x00090000dc60783b */ /* 0x000ee20000004200 */
[----:B------:R-:W-:Y:S01]  /*1a450*/  FMUL.FTZ R39, R0, R111 ;  /* 0x0000006f00277220 */ /* 0x000fe20000410000 */
[----:B------:R-:W-:Y:S01]  /*1a460*/  MOV R114, R101 ;  /* 0x0000006500727202 */ /* 0x000fe20000000f00 */
[C---:B-----5:R-:W-:Y:S05]  /*1a470*/  FMUL.FTZ R56, R2.reuse, R128 ;  /* 0x0000008002387220 */ /* 0x060fea0000410000 */
[----:B------:R-:W-:Y:S01]  /*1a480*/  LDSM.16.MT88.4 R100, [R221+0x5100] ;  /* 0x00510000dd64783b */ /* 0x000fe20000004200 */
[C---:B-1----:R-:W-:Y:S01]  /*1a490*/  FMUL.FTZ R36, R2.reuse, R108 ;  /* 0x0000006c02247220 */ /* 0x042fe20000410000 */
[----:B------:R-:W-:Y:S06]  /*1a4a0*/  MOV R112, R150 ;  /* 0x0000009600707202 */ /* 0x000fec0000000f00 */
[----:B------:R-:W-:Y:S01]  /*1a4b0*/  LDSM.16.MT88.4 R108, [R218+0x1900] ;  /* 0x00190000da6c783b */ /* 0x000fe20000004200 */
[----:B------:R-:W-:Y:S02]  /*1a4c0*/  MOV R150, R149 ;  /* 0x0000009500967202 */ /* 0x000fe40000000f00 */
[----:B------:R-:W-:Y:S01]  /*1a4d0*/  MOV R149, R65 ;  /* 0x0000004100957202 */ /* 0x000fe20000000f00 */
[C---:B------:R-:W-:Y:S01]  /*1a4e0*/  FMUL.FTZ R65, R2.reuse, R137 ;  /* 0x0000008902417220 */ /* 0x040fe20000410000 */
[C---:B------:R-:W-:Y:S03]  /*1a4f0*/  HMMA.16816.F32 R36, R76.reuse, R44, R36 ;  /* 0x0000002c4c24723c */ /* 0x040fe60000001824 */
[----:B------:R-:W-:Y:S02]  /*1a500*/  MOV R153, R150 ;  /* 0x0000009600997202 */ /* 0x000fe40000000f00 */
[----:B------:R-:W-:Y:S01]  /*1a510*/  MOV R150, R71 ;  /* 0x0000004700967202 */ /* 0x000fe20000000f00 */
[--C-:B------:R-:W-:Y:S01]  /*1a520*/  FFMA.FTZ R71, R189, c[0x0][0x2d0], -R74.reuse ;  /* 0x0000b400bd477a23 */ /* 0x100fe2000001084a */
[----:B------:R-:W-:Y:S01]  /*1a530*/  MOV R137, R156 ;  /* 0x0000009c00897202 */ /* 0x000fe20000000f00 */
[C---:B------:R-:W-:Y:S04]  /*1a540*/  HMMA.16816.F32 R40, R76.reuse, R46, R40 ;  /* 0x0000002e4c28723c */ /* 0x040fe80000001828 */
[----:B------:R-:W-:Y:S01]  /*1a550*/  FMUL.FTZ R45, R2, R117 ;  /* 0x00000075022d7220 */ /* 0x000fe20000410000 */
[----:B------:R-:W-:Y:S01]  /*1a560*/  MOV R189, R136 ;  /* 0x0000008800bd7202 */ /* 0x000fe20000000f00 */
[--C-:B------:R-:W-:Y:S02]  /*1a570*/  FFMA.FTZ R44, R158, c[0x0][0x2d0], -R3.reuse ;  /* 0x0000b4009e2c7a23 */ /* 0x100fe40000010803 */
[C---:B------:R-:W-:Y:S02]  /*1a580*/  FMUL.FTZ R47, R0.reuse, R119 ;  /* 0x00000077002f7220 */ /* 0x040fe40000410000 */
[----:B------:R1:W-:Y:S02]  /*1a590*/  MUFU.EX2 R119, R70 ;  /* 0x0000004600777308 */ /* 0x0003e40000000800 */
[----:B------:R-:W-:Y:S08]  /*1a5a0*/  FMUL.FTZ R46, R0, R118 ;  /* 0x00000076002e7220 */ /* 0x000ff00000410000 */
[----:B------:R4:W-:Y:S01]  /*1a5b0*/  MUFU.EX2 R158, R44 ;  /* 0x0000002c009e7308 */ /* 0x0009e20000000800 */
[--C-:B-1----:R-:W-:Y:S09]  /*1a5c0*/  FFMA.FTZ R70, R164, c[0x0][0x2d0], -R74.reuse ;  /* 0x0000b400a4467a23 */ /* 0x102ff2000001084a */
[----:B------:R1:W-:Y:S01]  /*1a5d0*/  MUFU.EX2 R117, R70 ;  /* 0x0000004600757308 */ /* 0x0003e20000000800 */
[----:B----4-:R-:W-:Y:S07]  /*1a5e0*/  FMUL.FTZ R44, R2, R116 ;  /* 0x00000074022c7220 */ /* 0x010fee0000410000 */
        /* <DEDUP_REMOVED lines=8> */
[----:B------:R1:W-:Y:S10]  /*1a670*/  MUFU.EX2 R118, R70 ;  /* 0x0000004600767308 */ /* 0x0003f40000000800 */
[----:B------:R2:W-:Y:S01]  /*1a680*/  MUFU.EX2 R165, R71 ;  /* 0x0000004700a57308 */ /* 0x0005e20000000800 */
[----:B----4-:R-:W-:Y:S07]  /*1a690*/  FMUL.FTZ R52, R2, R124 ;  /* 0x0000007c02347220 */ /* 0x010fee0000410000 */
[C---:B------:R-:W-:Y:S03]  /*1a6a0*/  HMMA.16816.F32 R52, R76.reuse, R60, R52 ;  /* 0x0000003c4c34723c */ /* 0x040fe60000001834 */
[--C-:B-1----:R-:W-:Y:S04]  /*1a6b0*/  FFMA.FTZ R70, R166, c[0x0][0x2d0], -R3.reuse ;  /* 0x0000b400a6467a23 */ /* 0x102fe80000010803 */
[----:B------:R1:W-:Y:S01]  /*1a6c0*/  MUFU.EX2 R116, R70 ;  /* 0x0000004600747308 */ /* 0x0003e20000000800 */
[C---:B------:R-:W-:Y:S04]  /*1a6d0*/  HMMA.16816.F32 R56, R76.reuse, R62, R56 ;  /* 0x0000003e4c38723c */ /* 0x040fe80000001838 */
[--C-:B------:R-:W-:Y:S02]  /*1a6e0*/  FFMA.FTZ R60, R162, c[0x0][0x2d0], -R3.reuse ;  /* 0x0000b400a23c7a23 */ /* 0x100fe40000010803 */
[----:B------:R-:W-:Y:S02]  /*1a6f0*/  FMUL.FTZ R61, R2, R133 ;  /* 0x00000085023d7220 */ /* 0x000fe40000410000 */
[C---:B------:R-:W-:Y:S01]  /*1a700*/  FMUL.FTZ R62, R0.reuse, R134 ;  /* 0x00000086003e7220 */ /* 0x040fe20000410000 */
[----:B------:R4:W3:Y:S03]  /*1a710*/  MUFU.EX2 R120, R60 ;  /* 0x0000003c00787308 */ /* 0x0008e60000000800 */
[----:B------:R-:W-:Y:S02]  /*1a720*/  FMUL.FTZ R63, R0, R135 ;  /* 0x00000087003f7220 */ /* 0x000fe40000410000 */
[--C-:B--2---:R-:W-:Y:S02]  /*1a730*/  FFMA.FTZ R71, R250, c[0x0][0x2d0], -R74.reuse ;  /* 0x0000b400fa477a23 */ /* 0x104fe4000001084a */
[--C-:B-1----:R-:W-:Y:S04]  /*1a740*/  FFMA.FTZ R70, R169, c[0x0][0x2d0], -R74.reuse ;  /* 0x0000b400a9467a23 */ /* 0x102fe8000001084a */
[----:B------:R1:W-:Y:S01]  /*1a750*/  MUFU.EX2 R131, R70 ;  /* 0x0000004600837308 */ /* 0x0003e20000000800 */
[----:B----4-:R-:W-:Y:S07]  /*1a760*/  FMUL.FTZ R60, R2, R132 ;  /* 0x00000084023c7220 */ /* 0x010fee0000410000 */
[C---:B------:R-:W-:Y:S08]  /*1a770*/  HMMA.16816.F32 R60, R76.reuse, R80, R60 ;  /* 0x000000504c3c723c */ /* 0x040ff0000000183c */
[----:B------:R-:W-:Y:S01]  /*1a780*/  HMMA.16816.F32 R64, R76, R82, R64 ;  /* 0x000000524c40723c */ /* 0x000fe20000001840 */
[----:B------:R-:W2:Y:S03]  /*1a790*/  LDSM.16.MT88.4 R80, [R217+0x4900] ;  /* 0x00490000d950783b */ /* 0x000ea60000004200 */
[--C-:B-1----:R-:W-:Y:S03]  /*1a7a0*/  FFMA.FTZ R70, R167, c[0x0][0x2d0], -R74.reuse ;  /* 0x0000b400a7467a23 */ /* 0x102fe6000001084a */
[----:B-----5:R-:W-:Y:S01]  /*1a7b0*/  F2FP.PACK_AB R78, R122, R123 ;  /* 0x0000007b7a4e723e */ /* 0x020fe200000000ff */
[----:B------:R1:W4:Y:S01]  /*1a7c0*/  MUFU.EX2 R130, R70 ;  /* 0x0000004600827308 */ /* 0x0003220000000800 */
[----:B---3--:R-:W-:Y:S03]  /*1a7d0*/  F2FP.PACK_AB R79, R120, R121 ;  /* 0x00000079784f723e */ /* 0x008fe600000000ff */
[----:B------:R-:W-:Y:S02]  /*1a7e0*/  F2FP.PACK_AB R76, R112, R138 ;  /* 0x0000008a704c723e */ /* 0x000fe400000000ff */
[----:B------:R-:W-:Y:S07]  /*1a7f0*/  F2FP.PACK_AB R77, R158, R139 ;  /* 0x0000008b9e4d723e */ /* 0x000fee00000000ff */
[C---:B------:R-:W-:Y:S08]  /*1a800*/  HMMA.16816.F32 R4, R76.reuse, R84, R4 ;  /* 0x000000544c04723c */ /* 0x040ff00000001804 */
[C---:B------:R-:W-:Y:S01]  /*1a810*/  HMMA.16816.F32 R8, R76.reuse, R86, R8 ;  /* 0x000000564c08723c */ /* 0x040fe20000001808 */
[----:B------:R-:W3:Y:S03]  /*1a820*/  LDSM.16.MT88.4 R84, [R218+0x4900] ;  /* 0x00490000da54783b */ /* 0x000ee60000004200 */
[--C-:B-1----:R-:W-:Y:S04]  /*1a830*/  FFMA.FTZ R70, R168, c[0x0][0x2d0], -R3.reuse ;  /* 0x0000b400a8467a23 */ /* 0x102fe80000010803 */
[C---:B------:R-:W-:Y:S01]  /*1a840*/  HMMA.16816.F32 R12, R76.reuse, R88, R12 ;  /* 0x000000584c0c723c */ /* 0x040fe2000000180c */
[----:B------:R1:W-:Y:S07]  /*1a850*/  MUFU.EX2 R129, R70 ;  /* 0x0000004600817308 */ /* 0x0003ee0000000800 */
[C---:B------:R-:W-:Y:S01]  /*1a860*/  HMMA.16816.F32 R16, R76.reuse, R90, R16 ;  /* 0x0000005a4c10723c */ /* 0x040fe20000001810 */
[----:B------:R-:W5:Y:S07]  /*1a870*/  LDSM.16.MT88.4 R88, [R221+0x4900] ;  /* 0x00490000dd58783b */ /* 0x000f6e0000004200 */
[C---:B------:R-:W-:Y:S08]  /*1a880*/  HMMA.16816.F32 R20, R76.reuse, R92, R20 ;  /* 0x0000005c4c14723c */ /* 0x040ff00000001814 */
[C---:B------:R-:W-:Y:S01]  /*1a890*/  HMMA.16816.F32 R24, R76.reuse, R94, R24 ;  /* 0x0000005e4c18723c */ /* 0x040fe20000001818 */
[----:B------:R-:W4:Y:S03]  /*1a8a0*/  LDSM.16.MT88.4 R92, [R220+0x4900] ;  /* 0x00490000dc5c783b */ /* 0x000f260000004200 */
        /* <DEDUP_REMOVED lines=9> */
[C---:B---3--:R-:W-:Y:S01]  /*1a940*/  HMMA.16816.F32 R44, R76.reuse, R84, R44 ;  /* 0x000000544c2c723c */ /* 0x048fe2000000182c */
[----:B------:R1:W3:Y:S07]  /*1a950*/  MUFU.EX2 R105, R70 ;  /* 0x0000004600697308 */ /* 0x0002ee0000000800 */
[C---:B------:R-:W-:Y:S01]  /*1a960*/  HMMA.16816.F32 R48, R76.reuse, R86, R48 ;  /* 0x000000564c30723c */ /* 0x040fe20000001830 */
[----:B------:R-:W2:Y:S07]  /*1a970*/  LDSM.16.MT88.4 R84, [R218+0x1100] ;  /* 0x00110000da54783b */ /* 0x000eae0000004200 */
[C---:B-----5:R-:W-:Y:S08]  /*1a980*/  HMMA.16816.F32 R52, R76.reuse, R88, R52 ;  /* 0x000000584c34723c */ /* 0x060ff00000001834 */
[C---:B------:R-:W-:Y:S01]  /*1a990*/  HMMA.16816.F32 R56, R76.reuse, R90, R56 ;  /* 0x0000005a4c38723c */ /* 0x040fe20000001838 */
[----:B------:R-:W5:Y:S03]  /*1a9a0*/  LDSM.16.MT88.4 R88, [R221+0x1100] ;  /* 0x00110000dd58783b */ /* 0x000f660000004200 */
[--C-:B-1----:R-:W-:Y:S04]  /*1a9b0*/  FFMA.FTZ R70, R171, c[0x0][0x2d0], -R74.reuse ;  /* 0x0000b400ab467a23 */ /* 0x102fe8000001084a */
[C---:B----4-:R-:W-:Y:S01]  /*1a9c0*/  HMMA.16816.F32 R60, R76.reuse, R92, R60 ;  /* 0x0000005c4c3c723c */ /* 0x050fe2000000183c */
[----:B------:R1:W4:Y:S07]  /*1a9d0*/  MUFU.EX2 R172, R70 ;  /* 0x0000004600ac7308 */ /* 0x00032e0000000800 */
[----:B------:R-:W-:Y:S01]  /*1a9e0*/  HMMA.16816.F32 R64, R76, R94, R64 ;  /* 0x0000005e4c40723c */ /* 0x000fe20000001840 */
[----:B------:R-:W4:Y:S06]  /*1a9f0*/  LDSM.16.MT88.4 R92, [R220+0x1100] ;  /* 0x00110000dc5c783b */ /* 0x000f2c0000004200 */
[----:B------:R-:W-:Y:S02]  /*1aa00*/  F2FP.PACK_AB R76, R117, R119 ;  /* 0x00000077754c723e */ /* 0x000fe400000000ff */
[----:B------:R-:W-:Y:S03]  /*1aa10*/  F2FP.PACK_AB R77, R116, R118 ;  /* 0x00000076744d723e */ /* 0x000fe600000000ff */
[----:B------:R-:W-:Y:S02]  /*1aa20*/  F2FP.PACK_AB R78, R130, R131 ;  /* 0x00000083824e723e */ /* 0x000fe400000000ff */
[----:B------:R-:W-:Y:S01]  /*1aa30*/  F2FP.PACK_AB R79, R128, R129 ;  /* 0x00000081804f723e */ /* 0x000fe200000000ff */
[--C-:B-1----:R-:W-:Y:S01]  /*1aa40*/  FFMA.FTZ R70, R173, c[0x0][0x2d0], -R3.reuse ;  /* 0x0000b400ad467a23 */ /* 0x102fe20000010803 */
[----:B---3--:R-:W-:Y:S02]  /*1aa50*/  MOV R173, R105 ;  /* 0x0000006900ad7202 */ /* 0x008fe40000000f00 */
[----:B------:R-:W-:Y:S03]  /*1aa60*/  LDSM.16.MT88.4 R104, [R220+0x5100] ;  /* 0x00510000dc68783b */ /* 0x000fe60000004200 */
[C---:B--2---:R-:W-:Y:S01]  /*1aa70*/  HMMA.16816.F32 R4, R76.reuse, R80, R4 ;  /* 0x000000504c04723c */ /* 0x044fe20000001804 */
[----:B------:R1:W-:Y:S07]  /*1aa80*/  MUFU.EX2 R171, R70 ;  /* 0x0000004600ab7308 */ /* 0x0003ee0000000800 */
[C---:B------:R-:W-:Y:S01]  /*1aa90*/  HMMA.16816.F32 R8, R76.reuse, R82, R8 ;  /* 0x000000524c08723c */ /* 0x040fe20000001808 */
[----:B------:R-:W2:Y:S07]  /*1aaa0*/  LDSM.16.MT88.4 R80, [R217+0x5100] ;  /* 0x00510000d950783b */ /* 0x000eae0000004200 */
[C---:B------:R-:W-:Y:S08]  /*1aab0*/  HMMA.16816.F32 R12, R76.reuse, R84, R12 ;  /* 0x000000544c0c723c */ /* 0x040ff0000000180c */
[C---:B------:R-:W-:Y:S01]  /*1aac0*/  HMMA.16816.F32 R16, R76.reuse, R86, R16 ;  /* 0x000000564c10723c */ /* 0x040fe20000001810 */
[----:B------:R-:W3:Y:S03]  /*1aad0*/  LDSM.16.MT88.4 R84, [R217+0x1900] ;  /* 0x00190000d954783b */ /* 0x000ee60000004200 */
[--C-:B-1----:R-:W-:Y:S01]  /*1aae0*/  FFMA.FTZ R70, R174, c[0x0][0x2d0], -R3.reuse ;  /* 0x0000b400ae467a23 */ /* 0x102fe20000010803 */
[----:B------:R-:W-:Y:S03]  /*1aaf0*/  MOV R174, R116 ;  /* 0x0000007400ae7202 */ /* 0x000fe60000000f00 */
[C---:B-----5:R-:W-:Y:S01]  /*1ab00*/  HMMA.16816.F32 R20, R76.reuse, R88, R20 ;  /* 0x000000584c14723c */ /* 0x060fe20000001814 */
[----:B------:R1:W5:Y:S07]  /*1ab10*/  MUFU.EX2 R170, R70 ;  /* 0x0000004600aa7308 */ /* 0x00036e0000000800 */
[C---:B------:R-:W-:Y:S01]  /*1ab20*/  HMMA.16816.F32 R24, R76.reuse, R90, R24 ;  /* 0x0000005a4c18723c */ /* 0x040fe20000001818 */
[----:B------:R-:W3:Y:S07]  /*1ab30*/  LDSM.16.MT88.4 R88, [R221+0x1900] ;  /* 0x00190000dd58783b */ /* 0x000eee0000004200 */
[C---:B----4-:R-:W-:Y:S08]  /*1ab40*/  HMMA.16816.F32 R28, R76.reuse, R92, R28 ;  /* 0x0000005c4c1c723c */ /* 0x050ff0000000181c */
[C---:B------:R-:W-:Y:S01]  /*1ab50*/  HMMA.16816.F32 R32, R76.reuse, R94, R32 ;  /* 0x0000005e4c20723c */ /* 0x040fe20000001820 */
[----:B------:R-:W-:Y:S03]  /*1ab60*/  LDSM.16.MT88.4 R92, [R218+0x5900] ;  /* 0x00590000da5c783b */ /* 0x000fe60000004200 */
[--C-:B-1----:R-:W-:Y:S01]  /*1ab70*/  FFMA.FTZ R70, R175, c[0x0][0x2d0], -R74.reuse ;  /* 0x0000b400af467a23 */ /* 0x102fe2000001084a */
[----:B------:R-:W-:Y:S03]  /*1ab80*/  MOV R175, R117 ;  /* 0x0000007500af7202 */ /* 0x000fe60000000f00 */
        /* <DEDUP_REMOVED lines=9> */
[C---:B------:R-:W-:Y:S01]  /*1ac20*/  HMMA.16816.F32 R52, R76.reuse, R100, R52 ;  /* 0x000000644c34723c */ /* 0x040fe20000001834 */
[----:B------:R1:W4:Y:S07]  /*1ac30*/  MUFU.EX2 R168, R70 ;  /* 0x0000004600a87308 */ /* 0x00032e0000000800 */
[C---:B------:R-:W-:Y:S01]  /*1ac40*/  HMMA.16816.F32 R56, R76.reuse, R102, R56 ;  /* 0x000000664c38723c */ /* 0x040fe20000001838 */
[----:B------:R-:W-:Y:S07]  /*1ac50*/  LDSM.16.MT88.4 R100, [R221+0x6100] ;  /* 0x00610000dd64783b */ /* 0x000fee0000004200 */
[C---:B------:R-:W-:Y:S08]  /*1ac60*/  HMMA.16816.F32 R60, R76.reuse, R104, R60 ;  /* 0x000000684c3c723c */ /* 0x040ff0000000183c */
[----:B------:R-:W-:Y:S01]  /*1ac70*/  HMMA.16816.F32 R64, R76, R106, R64 ;  /* 0x0000006a4c40723c */ /* 0x000fe20000001840 */
[----:B------:R-:W-:Y:S03]  /*1ac80*/  LDSM.16.MT88.4 R104, [R218+0x2900] ;  /* 0x00290000da68783b */ /* 0x000fe60000004200 */
[--C-:B-1----:R-:W-:Y:S01]  /*1ac90*/  FFMA.FTZ R70, R181, c[0x0][0x2d0], -R3.reuse ;  /* 0x0000b400b5467a23 */ /* 0x102fe20000010803 */
[----:B------:R-:W-:Y:S02]  /*1aca0*/  MOV R181, R119 ;  /* 0x0000007700b57202 */ /* 0x000fe40000000f00 */
[----:B------:R-:W-:Y:S01]  /*1acb0*/  F2FP.PACK_AB R76, R172, R173 ;  /* 0x000000adac4c723e */ /* 0x000fe200000000ff */
[----:B------:R1:W-:Y:S01]  /*1acc0*/  MUFU.EX2 R167, R70 ;  /* 0x0000004600a77308 */ /* 0x0003e20000000800 */
[----:B-----5:R-:W-:Y:S03]  /*1acd0*/  F2FP.PACK_AB R77, R170, R171 ;  /* 0x000000abaa4d723e */ /* 0x020fe600000000ff */
[----:B----4-:R-:W-:Y:S01]  /*1ace0*/  F2FP.PACK_AB R78, R168, R169 ;  /* 0x000000a9a84e723e */ /* 0x010fe200000000ff */
[--C-:B-1----:R-:W-:Y:S01]  /*1acf0*/  FFMA.FTZ R70, R182, c[0x0][0x2d0], -R3.reuse ;  /* 0x0000b400b6467a23 */ /* 0x102fe20000010803 */
[----:B------:R-:W-:Y:S04]  /*1ad00*/  MOV R182, R158 ;  /* 0x0000009e00b67202 */ /* 0x000fe80000000f00 */
[----:B------:R1:W4:Y:S02]  /*1ad10*/  MUFU.EX2 R166, R70 ;  /* 0x0000004600a67308 */ /* 0x0003240000000800 */
[--C-:B-1----:R-:W-:Y:S01]  /*1ad20*/  FFMA.FTZ R70, R183, c[0x0][0x2d0], -R74.reuse ;  /* 0x0000b400b7467a23 */ /* 0x102fe2000001084a */
[----:B----4-:R-:W-:Y:S07]  /*1ad30*/  F2FP.PACK_AB R79, R166, R167 ;  /* 0x000000a7a64f723e */ /* 0x010fee00000000ff */
[----:B------:R1:W-:Y:S01]  /*1ad40*/  MUFU.EX2 R119, R70 ;  /* 0x0000004600777308 */ /* 0x0003e20000000800 */
[C---:B---3--:R-:W-:Y:S08]  /*1ad50*/  HMMA.16816.F32 R4, R76.reuse, R84, R4 ;  /* 0x000000544c04723c */ /* 0x048ff00000001804 */
[C---:B------:R-:W-:Y:S01]  /*1ad60*/  HMMA.16816.F32 R8, R76.reuse, R86, R8 ;  /* 0x000000564c08723c */ /* 0x040fe20000001808 */
[----:B------:R-:W3:Y:S07]  /*1ad70*/  LDSM.16.MT88.4 R84, [R217+0x5900] ;  /* 0x00590000d954783b */ /* 0x000eee0000004200 */
[C---:B------:R-:W-:Y:S04]  /*1ad80*/  HMMA.16816.F32 R12, R76.reuse, R108, R12 ;  /* 0x0000006c4c0c723c */ /* 0x040fe8000000180c */
[--C-:B-1----:R-:W-:Y:S03]  /*1ad90*/  FFMA.FTZ R70, R184, c[0x0][0x2d0], -R74.reuse ;  /* 0x0000b400b8467a23 */ /* 0x102fe6000001084a */
[----:B------:R-:W-:Y:S01]  /*1ada0*/  MOV R108, R155 ;  /* 0x0000009b006c7202 */ /* 0x000fe20000000f00 */
[C---:B------:R-:W-:Y:S01]  /*1adb0*/  HMMA.16816.F32 R16, R76.reuse, R110, R16 ;  /* 0x0000006e4c10723c */ /* 0x040fe20000001810 */
[----:B------:R1:W4:Y:S03]  /*1adc0*/  MUFU.EX2 R118, R70 ;  /* 0x0000004600767308 */ /* 0x0003260000000800 */
[----:B------:R-:W-:Y:S02]  /*1add0*/  MOV R109, R115 ;  /* 0x00000073006d7202 */ /* 0x000fe40000000f00 */
[----:B------:R-:W-:Y:S02]  /*1ade0*/  MOV R115, R157 ;  /* 0x0000009d00737202 */ /* 0x000fe40000000f00 */
[C---:B------:R-:W-:Y:S03]  /*1adf0*/  HMMA.16816.F32 R20, R76.reuse, R88, R20 ;  /* 0x000000584c14723c */ /* 0x040fe60000001814 */
[----:B------:R-:W-:Y:S01]  /*1ae00*/  MUFU.EX2 R157, R71 ;  /* 0x00000047009d7308 */ /* 0x000fe20000000800 */
[----:B------:R-:W-:Y:S02]  /*1ae10*/  MOV R110, R148 ;  /* 0x00000094006e7202 */ /* 0x000fe40000000f00 */
[----:B------:R-:W-:Y:S02]  /*1ae20*/  MOV R111, R138 ;  /* 0x0000008a006f7202 */ /* 0x000fe40000000f00 */
[C---:B------:R-:W-:Y:S01]  /*1ae30*/  HMMA.16816.F32 R24, R76.reuse, R90, R24 ;  /* 0x0000005a4c18723c */ /* 0x040fe20000001818 */
[----:B------:R-:W5:Y:S04]  /*1ae40*/  LDSM.16.MT88.4 R88, [R221+0x5900] ;  /* 0x00590000dd58783b */ /* 0x000f680000004200 */
[----:B------:R-:W-:Y:S03]  /*1ae50*/  MUFU.EX2 R71, R72 ;  /* 0x0000004800477308 */ /* 0x000fe60000000800 */
[C---:B--2---:R-:W-:Y:S04]  /*1ae60*/  HMMA.16816.F32 R28, R76.reuse, R80, R28 ;  /* 0x000000504c1c723c */ /* 0x044fe8000000181c */
[--C-:B-1----:R-:W-:Y:S01]  /*1ae70*/  FFMA.FTZ R70, R185, c[0x0][0x2d0], -R3.reuse ;  /* 0x0000b400b9467a23 */ /* 0x102fe20000010803 */
[----:B------:R-:W-:Y:S03]  /*1ae80*/  MOV R185, R137 ;  /* 0x0000008900b97202 */ /* 0x000fe60000000f00 */
[C---:B------:R-:W-:Y:S01]  /*1ae90*/  HMMA.16816.F32 R32, R76.reuse, R82, R32 ;  /* 0x000000524c20723c */ /* 0x040fe20000001820 */
[----:B------:R1:W-:Y:S01]  /*1aea0*/  MUFU.EX2 R117, R70 ;  /* 0x0000004600757308 */ /* 0x0003e20000000800 */
[----:B------:R-:W2:Y:S06]  /*1aeb0*/  LDSM.16.MT88.4 R80, [R220+0x5900] ;  /* 0x00590000dc50783b */ /* 0x000eac0000004200 */
[C---:B---3--:R-:W-:Y:S08]  /*1aec0*/  HMMA.16816.F32 R36, R76.reuse, R84, R36 ;  /* 0x000000544c24723c */ /* 0x048ff00000001824 */
[C---:B------:R-:W-:Y:S01]  /*1aed0*/  HMMA.16816.F32 R40, R76.reuse, R86, R40 ;  /* 0x000000564c28723c */ /* 0x040fe20000001828 */
[----:B------:R-:W4:Y:S07]  /*1aee0*/  LDSM.16.MT88.4 R84, [R217+0x2100] ;  /* 0x00210000d954783b */ /* 0x000f2e0000004200 */
[C---:B------:R-:W-:Y:S04]  /*1aef0*/  HMMA.16816.F32 R44, R76.reuse, R92, R44 ;  /* 0x0000005c4c2c723c */ /* 0x040fe8000000182c */
[--C-:B-1----:R-:W-:Y:S02]  /*1af00*/  FFMA.FTZ R70, R186, c[0x0][0x2d0], -R3.reuse ;  /* 0x0000b400ba467a23 */ /* 0x102fe40000010803 */
[----:B------:R-:W3:Y:S02]  /*1af10*/  LDL.LU R186, [R1+0x28] ;  /* 0x0000280001ba7983 */ /* 0x000ee40000300800 */
[C---:B------:R-:W-:Y:S01]  /*1af20*/  HMMA.16816.F32 R48, R76.reuse, R94, R48 ;  /* 0x0000005e4c30723c */ /* 0x040fe20000001830 */
[----:B------:R1:W1:Y:S01]  /*1af30*/  MUFU.EX2 R116, R70 ;  /* 0x0000004600747308 */ /* 0x0002620000000800 */
[----:B------:R-:W4:Y:S06]  /*1af40*/  LDSM.16.MT88.4 R92, [R218+0x2100] ;  /* 0x00210000da5c783b */ /* 0x000f2c0000004200 */
[C---:B-----5:R-:W-:Y:S02]  /*1af50*/  HMMA.16816.F32 R52, R76.reuse, R88, R52 ;  /* 0x000000584c34723c */ /* 0x060fe40000001834 */
[----:B------:R-:W5:Y:S06]  /*1af60*/  LDL.LU R184, [R1+0x24] ;  /* 0x0000240001b87983 */ /* 0x000f6c0000300800 */
[C---:B------:R-:W-:Y:S01]  /*1af70*/  HMMA.16816.F32 R56, R76.reuse, R90, R56 ;  /* 0x0000005a4c38723c */ /* 0x040fe20000001838 */
[----:B------:R-:W4:Y:S07]  /*1af80*/  LDSM.16.MT88.4 R88, [R221+0x2100] ;  /* 0x00210000dd58783b */ /* 0x000f2e0000004200 */
[C---:B--2---:R-:W-:Y:S04]  /*1af90*/  HMMA.16816.F32 R60, R76.reuse, R80, R60 ;  /* 0x000000504c3c723c */ /* 0x044fe8000000183c */
[--C-:B-1----:R-:W-:Y:S04]  /*1afa0*/  FFMA.FTZ R70, R187, c[0x0][0x2d0], -R74.reuse ;  /* 0x0000b400bb467a23 */ /* 0x102fe8000001084a */
[----:B------:R-:W-:Y:S01]  /*1afb0*/  HMMA.16816.F32 R64, R76, R82, R64 ;  /* 0x000000524c40723c */ /* 0x000fe20000001840 */
[----:B------:R1:W2:Y:S01]  /*1afc0*/  MUFU.EX2 R164, R70 ;  /* 0x0000004600a47308 */ /* 0x0002a20000000800 */
[----:B------:R-:W2:Y:S05]  /*1afd0*/  LDSM.16.MT88.4 R80, [R220+0x2100] ;  /* 0x00210000dc50783b */ /* 0x000eaa0000004200 */
[----:B----4-:R-:W-:Y:S02]  /*1afe0*/  F2FP.PACK_AB R76, R118, R119 ;  /* 0x00000077764c723e */ /* 0x010fe400000000ff */
        /* <DEDUP_REMOVED lines=9> */
[C---:B------:R-:W-:Y:S08]  /*1b080*/  HMMA.16816.F32 R4, R76.reuse, R84, R4 ;  /* 0x000000544c04723c */ /* 0x040ff00000001804 */
[C---:B------:R-:W-:Y:S01]  /*1b090*/  HMMA.16816.F32 R8, R76.reuse, R86, R8 ;  /* 0x000000564c08723c */ /* 0x040fe20000001808 */
[----:B------:R-:W2:Y:S07]  /*1b0a0*/  LDSM.16.MT88.4 R84, [R217+0x6100] ;  /* 0x00610000d954783b */ /* 0x000eae0000004200 */
[C---:B------:R-:W-:Y:S04]  /*1b0b0*/  HMMA.16816.F32 R12, R76.reuse, R92, R12 ;  /* 0x0000005c4c0c723c */ /* 0x040fe8000000180c */
[--C-:B-1----:R-:W-:Y:S04]  /*1b0c0*/  FFMA.FTZ R70, R208, c[0x0][0x2d0], -R74.reuse ;  /* 0x0000b400d0467a23 */ /* 0x102fe8000001084a */
[C---:B------:R-:W-:Y:S01]  /*1b0d0*/  HMMA.16816.F32 R16, R76.reuse, R94, R16 ;  /* 0x0000005e4c10723c */ /* 0x040fe20000001810 */
[----:B------:R1:W4:Y:S01]  /*1b0e0*/  MUFU.EX2 R126, R70 ;  /* 0x00000046007e7308 */ /* 0x0003220000000800 */
        /* <DEDUP_REMOVED lines=20> */
[C---:B----4-:R-:W-:Y:S04]  /*1b230*/  HMMA.16816.F32 R60, R76.reuse, R92, R60 ;  /* 0x0000005c4c3c723c */ /* 0x050fe8000000183c */
[--C-:B-1----:R-:W-:Y:S04]  /*1b240*/  FFMA.FTZ R70, R211, c[0x0][0x2d0], -R74.reuse ;  /* 0x0000b400d3467a23 */ /* 0x102fe8000001084a */
[----:B------:R-:W-:Y:S01]  /*1b250*/  HMMA.16816.F32 R64, R76, R94, R64 ;  /* 0x0000005e4c40723c */ /* 0x000fe20000001840 */
[----:B------:R1:W-:Y:S01]  /*1b260*/  MUFU.EX2 R161, R70 ;  /* 0x0000004600a17308 */ /* 0x0003e20000000800 */
[----:B------:R-:W-:Y:S05]  /*1b270*/  LDSM.16.MT88.4 R92, [R218+0x6900] ;  /* 0x00690000da5c783b */ /* 0x000fea0000004200 */
[----:B------:R-:W-:Y:S02]  /*1b280*/  F2FP.PACK_AB R76, R126, R127 ;  /* 0x0000007f7e4c723e */ /* 0x000fe400000000ff */
[----:B------:R-:W-:Y:S03]  /*1b290*/  F2FP.PACK_AB R77, R124, R125 ;  /* 0x0000007d7c4d723e */ /* 0x000fe600000000ff */
[----:B-1----:R-:W-:Y:S04]  /*1b2a0*/  FFMA.FTZ R70, R242, c[0x0][0x2d0], -R74 ;  /* 0x0000b400f2467a23 */ /* 0x002fe8000001084a */
[----:B------:R1:W4:Y:S02]  /*1b2b0*/  MUFU.EX2 R160, R70 ;  /* 0x0000004600a07308 */ /* 0x0003240000000800 */
[----:B-1----:R-:W-:Y:S01]  /*1b2c0*/  FFMA.FTZ R70, R243, c[0x0][0x2d0], -R3 ;  /* 0x0000b400f3467a23 */ /* 0x002fe20000010803 */
[----:B----4-:R-:W-:Y:S07]  /*1b2d0*/  F2FP.PACK_AB R78, R160, R161 ;  /* 0x000000a1a04e723e */ /* 0x010fee00000000ff */
[----:B------:R1:W-:Y:S01]  /*1b2e0*/  MUFU.EX2 R159, R70 ;  /* 0x00000046009f7308 */ /* 0x0003e20000000800 */
[----:B---3--:R-:W-:Y:S02]  /*1b2f0*/  FFMA.FTZ R2, R2, R186, R189 ;  /* 0x000000ba02027223 */ /* 0x008fe400000100bd */
[----:B-----5:R-:W-:Y:S04]  /*1b300*/  FFMA.FTZ R0, R0, R184, R185 ;  /* 0x000000b800007223 */ /* 0x020fe800000100b9 */
[----:B------:R-:W-:Y:S04]  /*1b310*/  FADD.FTZ R0, R110, R0 ;  /* 0x000000006e007221 */ /* 0x000fe80000010000 */
[----:B------:R-:W-:Y:S02]  /*1b320*/  FADD.FTZ R0, R114, R0 ;  /* 0x0000000072007221 */ /* 0x000fe40000010000 */
[--C-:B-1----:R-:W-:Y:S04]  /*1b330*/  FFMA.FTZ R70, R244, c[0x0][0x2d0], -R3.reuse ;  /* 0x0000b400f4467a23 */ /* 0x102fe80000010803 */
        /* <DEDUP_REMOVED lines=10> */
[----:B------:R1:W4:Y:S01]  /*1b3e0*/  MUFU.EX2 R134, R70 ;  /* 0x0000004600867308 */ /* 0x0003220000000800 */
[----:B------:R-:W-:Y:S06]  /*1b3f0*/  LDSM.16.MT88.4 R104, [R220+0x7100] ;  /* 0x00710000dc68783b */ /* 0x000fec0000004200 */
[C---:B------:R-:W-:Y:S08]  /*1b400*/  HMMA.16816.F32 R20, R76.reuse, R80, R20 ;  /* 0x000000504c14723c */ /* 0x040ff00000001814 */
[C---:B------:R-:W-:Y:S01]  /*1b410*/  HMMA.16816.F32 R24, R76.reuse, R82, R24 ;  /* 0x000000524c18723c */ /* 0x040fe20000001818 */
[----:B------:R-:W5:Y:S07]  /*1b420*/  LDSM.16.MT88.4 R80, [R221+0x6900] ;  /* 0x00690000dd50783b */ /* 0x000f6e0000004200 */
        /* <DEDUP_REMOVED lines=13> */
[C---:B-----5:R-:W-:Y:S08]  /*1b500*/  HMMA.16816.F32 R52, R76.reuse, R80, R52 ;  /* 0x000000504c34723c */ /* 0x060ff00000001834 */
[C---:B------:R-:W-:Y:S01]  /*1b510*/  HMMA.16816.F32 R56, R76.reuse, R82, R56 ;  /* 0x000000524c38723c */ /* 0x040fe20000001838 */
[----:B------:R-:W5:Y:S07]  /*1b520*/  LDSM.16.MT88.4 R80, [R218+0x3100] ;  /* 0x00310000da50783b */ /* 0x000f6e0000004200 */
[C---:B--2---:R-:W-:Y:S04]  /*1b530*/  HMMA.16816.F32 R60, R76.reuse, R84, R60 ;  /* 0x000000544c3c723c */ /* 0x044fe8000000183c */
[--C-:B-1----:R-:W-:Y:S04]  /*1b540*/  FFMA.FTZ R70, R251, c[0x0][0x2d0], -R74.reuse ;  /* 0x0000b400fb467a23 */ /* 0x102fe8000001084a */
[----:B------:R-:W-:Y:S01]  /*1b550*/  HMMA.16816.F32 R64, R76, R86, R64 ;  /* 0x000000564c40723c */ /* 0x000fe20000001840 */
[----:B------:R1:W2:Y:S01]  /*1b560*/  MUFU.EX2 R156, R70 ;  /* 0x00000046009c7308 */ /* 0x0002a20000000800 */
[----:B------:R-:W3:Y:S05]  /*1b570*/  LDSM.16.MT88.4 R84, [R221+0x3100] ;  /* 0x00310000dd54783b */ /* 0x000eea0000004200 */
[----:B----4-:R-:W-:Y:S02]  /*1b580*/  F2FP.PACK_AB R76, R134, R135 ;  /* 0x00000087864c723e */ /* 0x010fe400000000ff */
[----:B------:R-:W-:Y:S03]  /*1b590*/  F2FP.PACK_AB R77, R132, R133 ;  /* 0x00000085844d723e */ /* 0x000fe600000000ff */
[--C-:B-1----:R-:W-:Y:S01]  /*1b5a0*/  FFMA.FTZ R70, R252, c[0x0][0x2d0], -R3.reuse ;  /* 0x0000b400fc467a23 */ /* 0x102fe20000010803 */
[----:B--2---:R-:W-:Y:S03]  /*1b5b0*/  F2FP.PACK_AB R78, R156, R157 ;  /* 0x0000009d9c4e723e */ /* 0x004fe600000000ff */
[----:B------:R1:W-:Y:S02]  /*1b5c0*/  MUFU.EX2 R155, R70 ;  /* 0x00000046009b7308 */ /* 0x0003e40000000800 */
[--C-:B-1----:R-:W-:Y:S01]  /*1b5d0*/  FFMA.FTZ R70, R150, c[0x0][0x2d0], -R3.reuse ;  /* 0x0000b40096467a23 */ /* 0x102fe20000010803 */
[----:B------:R-:W-:Y:S07]  /*1b5e0*/  MOV R150, R154 ;  /* 0x0000009a00967202 */ /* 0x000fee0000000f00 */
[----:B------:R1:W2:Y:S02]  /*1b5f0*/  MUFU.EX2 R154, R70 ;  /* 0x00000046009a7308 */ /* 0x0002a40000000800 */
[--C-:B-1----:R-:W-:Y:S01]  /*1b600*/  FFMA.FTZ R70, R153, c[0x0][0x2d0], -R74.reuse ;  /* 0x0000b40099467a23 */ /* 0x102fe2000001084a */
[----:B--2---:R-:W-:Y:S07]  /*1b610*/  F2FP.PACK_AB R79, R154, R155 ;  /* 0x0000009b9a4f723e */ /* 0x004fee00000000ff */
[----:B------:R1:W-:Y:S01]  /*1b620*/  MUFU.EX2 R153, R70 ;  /* 0x0000004600997308 */ /* 0x0003e20000000800 */
[C---:B---3--:R-:W-:Y:S08]  /*1b630*/  HMMA.16816.F32 R4, R76.reuse, R88, R4 ;  /* 0x000000584c04723c */ /* 0x048ff00000001804 */
[C---:B------:R-:W-:Y:S01]  /*1b640*/  HMMA.16816.F32 R8, R76.reuse, R90, R8 ;  /* 0x0000005a4c08723c */ /* 0x040fe20000001808 */
[----:B------:R-:W2:Y:S07]  /*1b650*/  LDSM.16.MT88.4 R88, [R217+0x7100] ;  /* 0x00710000d958783b */ /* 0x000eae0000004200 */
[C---:B-----5:R-:W-:Y:S04]  /*1b660*/  HMMA.16816.F32 R12, R76.reuse, R80, R12 ;  /* 0x000000504c0c723c */ /* 0x060fe8000000180c */
[----:B-1----:R-:W-:Y:S01]  /*1b670*/  FFMA.FTZ R70, R108, c[0x0][0x2d0], -R74 ;  /* 0x0000b4006c467a23 */ /* 0x002fe2000001084a */
[----:B------:R-:W-:Y:S02]  /*1b680*/  MOV R108, R109 ;  /* 0x0000006d006c7202 */ /* 0x000fe40000000f00 */
[----:B------:R-:W-:Y:S01]  /*1b690*/  MOV R109, R112 ;  /* 0x00000070006d7202 */ /* 0x000fe20000000f00 */
[C---:B------:R-:W-:Y:S01]  /*1b6a0*/  HMMA.16816.F32 R16, R76.reuse, R82, R16 ;  /* 0x000000524c10723c */ /* 0x040fe20000001810 */
[----:B------:R-:W1:Y:S03]  /*1b6b0*/  LDSM.16.MT88.4 R80, [R217+0x3900] ;  /* 0x00390000d950783b */ /* 0x000e660000004200 */
[----:B------:R-:W-:Y:S02]  /*1b6c0*/  MOV R112, R152 ;  /* 0x0000009800707202 */ /* 0x000fe40000000f00 */
[----:B------:R3:W4:Y:S02]  /*1b6d0*/  MUFU.EX2 R152, R70 ;  /* 0x0000004600987308 */ /* 0x0007240000000800 */
[C---:B------:R-:W-:Y:S04]  /*1b6e0*/  HMMA.16816.F32 R20, R76.reuse, R84, R20 ;  /* 0x000000544c14723c */ /* 0x040fe80000001814 */
[----:B------:R-:W-:Y:S04]  /*1b6f0*/  FADD.FTZ R0, R112, R0 ;  /* 0x0000000070007221 */ /* 0x000fe80000010000 */
[C---:B------:R-:W-:Y:S08]  /*1b700*/  HMMA.16816.F32 R24, R76.reuse, R86, R24 ;  /* 0x000000564c18723c */ /* 0x040ff00000001818 */
[C---:B------:R-:W-:Y:S04]  /*1b710*/  HMMA.16816.F32 R28, R76.reuse, R92, R28 ;  /* 0x0000005c4c1c723c */ /* 0x040fe8000000181c */
[--C-:B---3--:R-:W-:Y:S01]  /*1b720*/  FFMA.FTZ R70, R75, c[0x0][0x2d0], -R3.reuse ;  /* 0x0000b4004b467a23 */ /* 0x108fe20000010803 */
[----:B------:R-:W-:Y:S03]  /*1b730*/  MOV R75, R151 ;  /* 0x00000097004b7202 */ /* 0x000fe60000000f00 */
[C---:B------:R-:W-:Y:S01]  /*1b740*/  HMMA.16816.F32 R32, R76.reuse, R94, R32 ;  /* 0x0000005e4c20723c */ /* 0x040fe20000001820 */
[----:B------:R3:W-:Y:S03]  /*1b750*/  MUFU.EX2 R151, R70 ;  /* 0x0000004600977308 */ /* 0x0007e60000000800 */
[----:B------:R-:W-:Y:S02]  /*1b760*/  MOV R183, R75 ;  /* 0x0000004b00b77202 */ /* 0x000fe40000000f00 */
[----:B----4-:R-:W-:Y:S02]  /*1b770*/  F2FP.PACK_AB R136, R152, R153 ;  /* 0x000000999888723e */ /* 0x010fe400000000ff */
[C---:B--2---:R-:W-:Y:S04]  /*1b780*/  HMMA.16816.F32 R36, R76.reuse, R88, R36 ;  /* 0x000000584c24723c */ /* 0x044fe80000001824 */
[----:B------:R-:W-:Y:S04]  /*1b790*/  FADD.FTZ R2, R183, R2 ;  /* 0x00000002b7027221 */ /* 0x000fe80000010000 */
[C---:B------:R-:W-:Y:S04]  /*1b7a0*/  HMMA.16816.F32 R40, R76.reuse, R90, R40 ;  /* 0x0000005a4c28723c */ /* 0x040fe80000001828 */
[----:B------:R-:W-:Y:S04]  /*1b7b0*/  FADD.FTZ R2, R115, R2 ;  /* 0x0000000273027221 */ /* 0x000fe80000010000 */
[C---:B------:R-:W-:Y:S04]  /*1b7c0*/  HMMA.16816.F32 R44, R76.reuse, R96, R44 ;  /* 0x000000604c2c723c */ /* 0x040fe8000000182c */
[--C-:B---3--:R-:W-:Y:S02]  /*1b7d0*/  FFMA.FTZ R70, R150, c[0x0][0x2d0], -R3.reuse ;  /* 0x0000b40096467a23 */ /* 0x108fe40000010803 */
[----:B------:R-:W-:Y:S02]  /*1b7e0*/  FFMA.FTZ R3, R73, c[0x0][0x2d0], -R3 ;  /* 0x0000b40049037a23 */ /* 0x000fe40000010803 */
[C---:B------:R-:W-:Y:S01]  /*1b7f0*/  HMMA.16816.F32 R48, R76.reuse, R98, R48 ;  /* 0x000000624c30723c */ /* 0x040fe20000001830 */
[----:B------:R2:W3:Y:S01]  /*1b800*/  MUFU.EX2 R150, R70 ;  /* 0x0000004600967308 */ /* 0x0004e20000000800 */
[----:B------:R-:W-:Y:S02]  /*1b810*/  LDSM.16.MT88.4 R96, [R221+0x3900] ;  /* 0x00390000dd60783b */ /* 0x000fe40000004200 */
[----:B------:R-:W-:Y:S04]  /*1b820*/  FADD.FTZ R2, R113, R2 ;  /* 0x0000000271027221 */ /* 0x000fe80000010000 */
[C---:B------:R-:W-:Y:S02]  /*1b830*/  HMMA.16816.F32 R52, R76.reuse, R100, R52 ;  /* 0x000000644c34723c */ /* 0x040fe40000001834 */
[----:B------:R-:W-:Y:S02]  /*1b840*/  LDSM.16.MT88.4 R112, [R217+0x7900] ;  /* 0x00790000d970783b */ /* 0x000fe40000004200 */
[----:B------:R-:W-:Y:S04]  /*1b850*/  FADD.FTZ R2, R111, R2 ;  /* 0x000000026f027221 */ /* 0x000fe80000010000 */
[C---:B------:R-:W-:Y:S04]  /*1b860*/  HMMA.16816.F32 R56, R76.reuse, R102, R56 ;  /* 0x000000664c38723c */ /* 0x040fe80000001838 */
[----:B------:R-:W-:Y:S04]  /*1b870*/  FADD.FTZ R2, R109, R2 ;  /* 0x000000026d027221 */ /* 0x000fe80000010000 */
[C---:B------:R-:W-:Y:S04]  /*1b880*/  HMMA.16816.F32 R60, R76.reuse, R104, R60 ;  /* 0x000000684c3c723c */ /* 0x040fe8000000183c */
[----:B--2---:R-:W-:Y:S01]  /*1b890*/  FFMA.FTZ R70, R149, c[0x0][0x2d0], -R74 ;  /* 0x0000b40095467a23 */ /* 0x004fe2000001084a */
[----:B---3--:R-:W-:Y:S01]  /*1b8a0*/  F2FP.PACK_AB R137, R150, R151 ;  /* 0x000000979689723e */ /* 0x008fe200000000ff */
[----:B------:R-:W-:Y:S02]  /*1b8b0*/  FADD.FTZ R2, R123, R2 ;  /* 0x000000027b027221 */ /* 0x000fe40000010000 */
[----:B------:R-:W-:Y:S01]  /*1b8c0*/  HMMA.16816.F32 R64, R76, R106, R64 ;  /* 0x0000006a4c40723c */ /* 0x000fe20000001840 */
[----:B------:R2:W-:Y:S01]  /*1b8d0*/  MUFU.EX2 R149, R70 ;  /* 0x0000004600957308 */ /* 0x0005e20000000800 */
[----:B------:R-:W-:Y:S02]  /*1b8e0*/  LDSM.16.MT88.4 R104, [R220+0x3900] ;  /* 0x00390000dc68783b */ /* 0x000fe40000004200 */
[----:B------:R-:W-:Y:S04]  /*1b8f0*/  FADD.FTZ R2, R122, R2 ;  /* 0x000000027a027221 */ /* 0x000fe80000010000 */
[----:B------:R-:W-:Y:S04]  /*1b900*/  FADD.FTZ R2, R181, R2 ;  /* 0x00000002b5027221 */ /* 0x000fe80000010000 */
[----:B------:R-:W-:Y:S04]  /*1b910*/  FADD.FTZ R2, R175, R2 ;  /* 0x00000002af027221 */ /* 0x000fe80000010000 */
[----:B------:R-:W-:Y:S04]  /*1b920*/  FADD.FTZ R2, R131, R2 ;  /* 0x0000000283027221 */ /* 0x000fe80000010000 */
[----:B------:R-:W-:Y:S04]  /*1b930*/  FADD.FTZ R2, R130, R2 ;  /* 0x0000000282027221 */ /* 0x000fe80000010000 */
[----:B------:R-:W-:Y:S02]  /*1b940*/  FADD.FTZ R2, R173, R2 ;  /* 0x00000002ad027221 */ /* 0x000fe40000010000 */
[----:B--2---:R-:W-:Y:S01]  /*1b950*/  FFMA.FTZ R70, R108, c[0x0][0x2d0], -R74 ;  /* 0x0000b4006c467a23 */ /* 0x004fe2000001084a */
[----:B------:R-:W-:Y:S01]  /*1b960*/  MOV R108, R139 ;  /* 0x0000008b006c7202 */ /* 0x000fe20000000f00 */
[----:B------:R-:W2:Y:S01]  /*1b970*/  LDSM.16.MT88.4 R72, [R218+0x3900] ;  /* 0x00390000da48783b */ /* 0x000ea20000004200 */
[----:B------:R-:W-:Y:S01]  /*1b980*/  FADD.FTZ R2, R172, R2 ;  /* 0x00000002ac027221 */ /* 0x000fe20000010000 */
[----:B------:R-:W3:Y:S02]  /*1b990*/  MUFU.EX2 R148, R70 ;  /* 0x0000004600947308 */ /* 0x000ee40000000800 */
[----:B------:R-:W-:Y:S02]  /*1b9a0*/  FADD.FTZ R0, R108, R0 ;  /* 0x000000006c007221 */ /* 0x000fe40000010000 */
[----:B------:R-:W-:Y:S02]  /*1b9b0*/  FADD.FTZ R2, R169, R2 ;  /* 0x00000002a9027221 */ /* 0x000fe40000010000 */
[----:B------:R-:W-:Y:S02]  /*1b9c0*/  FADD.FTZ R0, R182, R0 ;  /* 0x00000000b6007221 */ /* 0x000fe40000010000 */
[----:B------:R-:W-:Y:S02]  /*1b9d0*/  FADD.FTZ R2, R168, R2 ;  /* 0x00000002a8027221 */ /* 0x000fe40000010000 */
[----:B------:R-:W4:Y:S01]  /*1b9e0*/  MUFU.EX2 R70, R3 ;  /* 0x0000000300467308 */ /* 0x000f220000000800 */
[----:B------:R-:W-:Y:S02]  /*1b9f0*/  FADD.FTZ R0, R121, R0 ;  /* 0x0000000079007221 */ /* 0x000fe40000010000 */
[----:B------:R-:W-:Y:S02]  /*1ba00*/  FADD.FTZ R2, R119, R2 ;  /* 0x0000000277027221 */ /* 0x000fe40000010000 */
[----:B------:R-:W-:Y:S02]  /*1ba10*/  FADD.FTZ R0, R120, R0 ;  /* 0x0000000078007221 */ /* 0x000fe40000010000 */
[----:B------:R-:W5:Y:S01]  /*1ba20*/  LDSM.16.MT88.4 R120, [R218+0x7900] ;  /* 0x00790000da78783b */ /* 0x000f620000004200 */
[----:B------:R-:W-:Y:S02]  /*1ba30*/  FADD.FTZ R2, R118, R2 ;  /* 0x0000000276027221 */ /* 0x000fe40000010000 */
[----:B------:R-:W-:Y:S02]  /*1ba40*/  FADD.FTZ R0, R180, R0 ;  /* 0x00000000b4007221 */ /* 0x000fe40000010000 */
[----:B------:R-:W-:Y:S01]  /*1ba50*/  FADD.FTZ R2, R165, R2 ;  /* 0x00000002a5027221 */ /* 0x000fe20000010000 */
[----:B---3--:R-:W-:Y:S01]  /*1ba60*/  F2FP.PACK_AB R138, R148, R149 ;  /* 0x00000095948a723e */ /* 0x008fe200000000ff */
[----:B------:R-:W-:Y:S02]  /*1ba70*/  FADD.FTZ R0, R174, R0 ;  /* 0x00000000ae007221 */ /* 0x000fe40000010000 */
[----:B------:R-:W-:Y:S02]  /*1ba80*/  FADD.FTZ R2, R164, R2 ;  /* 0x00000002a4027221 */ /* 0x000fe40000010000 */
[----:B------:R-:W-:Y:S02]  /*1ba90*/  FADD.FTZ R0, R129, R0 ;  /* 0x0000000081007221 */ /* 0x000fe40000010000 */
[----:B------:R-:W-:Y:S02]  /*1baa0*/  FADD.FTZ R2, R127, R2 ;  /* 0x000000027f027221 */ /* 0x000fe40000010000 */
[----:B------:R-:W-:Y:S01]  /*1bab0*/  FADD.FTZ R0, R128, R0 ;  /* 0x0000000080007221 */ /* 0x000fe20000010000 */
[----:B----4-:R-:W-:Y:S01]  /*1bac0*/  F2FP.PACK_AB R139, R70, R71 ;  /* 0x00000047468b723e */ /* 0x010fe200000000ff */
[----:B------:R-:W3:Y:S01]  /*1bad0*/  LDSM.16.MT88.4 R128, [R221+0x7900] ;  /* 0x00790000dd80783b */ /* 0x000ee20000004200 */
[----:B------:R-:W-:Y:S02]  /*1bae0*/  FADD.FTZ R2, R126, R2 ;  /* 0x000000027e027221 */ /* 0x000fe40000010000 */
[----:B------:R-:W-:Y:S02]  /*1baf0*/  FADD.FTZ R0, R171, R0 ;  /* 0x00000000ab007221 */ /* 0x000fe40000010000 */
[----:B------:R-:W-:Y:S01]  /*1bb00*/  FADD.FTZ R2, R161, R2 ;  /* 0x00000002a1027221 */ /* 0x000fe20000010000 */
[C---:B-1----:R-:W-:Y:S02]  /*1bb10*/  HMMA.16816.F32 R76, R136.reuse, R80, R4 ;  /* 0x00000050884c723c */ /* 0x042fe40000001804 */
[----:B------:R-:W1:Y:S03]  /*1bb20*/  LDSM.16.MT88.4 R4, [R220+0x7900] ;  /* 0x00790000dc04783b */ /* 0x000e660000004200 */
[----:B------:R-:W-:Y:S02]  /*1bb30*/  FADD.FTZ R2, R160, R2 ;  /* 0x00000002a0027221 */ /* 0x000fe40000010000 */
[----:B------:R-:W-:Y:S01]  /*1bb40*/  FADD.FTZ R0, R170, R0 ;  /* 0x00000000aa007221 */ /* 0x000fe20000010000 */
[C---:B------:R-:W-:Y:S04]  /*1bb50*/  HMMA.16816.F32 R80, R136.reuse, R82, R8 ;  /* 0x000000528850723c */ /* 0x040fe80000001808 */
[----:B------:R-:W-:Y:S02]  /*1bb60*/  FADD.FTZ R2, R135, R2 ;  /* 0x0000000287027221 */ /* 0x000fe40000010000 */
[----:B------:R-:W-:Y:S02]  /*1bb70*/  FADD.FTZ R0, R167, R0 ;  /* 0x00000000a7007221 */ /* 0x000fe40000010000 */
[C---:B--2---:R-:W-:Y:S04]  /*1bb80*/  HMMA.16816.F32 R84, R136.reuse, R72, R12 ;  /* 0x000000488854723c */ /* 0x044fe8000000180c */
        /* <DEDUP_REMOVED lines=18> */
[C---:B-----5:R-:W-:Y:S04]  /*1bcb0*/  HMMA.16816.F32 R116, R136.reuse, R120, R44 ;  /* 0x000000788874723c */ /* 0x060fe8000000182c */
[----:B------:R-:W-:Y:S04]  /*1bcc0*/  FADD.FTZ R0, R158, R0 ;  /* 0x000000009e007221 */ /* 0x000fe80000010000 */
[C---:B------:R-:W-:Y:S04]  /*1bcd0*/  HMMA.16816.F32 R120, R136.reuse, R122, R48 ;  /* 0x0000007a8878723c */ /* 0x040fe80000001830 */
[----:B------:R-:W-:Y:S04]  /*1bce0*/  FADD.FTZ R0, R133, R0 ;  /* 0x0000000085007221 */ /* 0x000fe80000010000 */
[C---:B---3--:R-:W-:Y:S04]  /*1bcf0*/  HMMA.16816.F32 R124, R136.reuse, R128, R52 ;  /* 0x00000080887c723c */ /* 0x048fe80000001834 */
[----:B------:R-:W-:Y:S04]  /*1bd00*/  FADD.FTZ R0, R132, R0 ;  /* 0x0000000084007221 */ /* 0x000fe80000010000 */
[C---:B------:R-:W-:Y:S04]  /*1bd10*/  HMMA.16816.F32 R128, R136.reuse, R130, R56 ;  /* 0x000000828880723c */ /* 0x040fe80000001838 */
[----:B------:R-:W-:Y:S04]  /*1bd20*/  FADD.FTZ R0, R155, R0 ;  /* 0x000000009b007221 */ /* 0x000fe80000010000 */
[----:B------:R-:W-:Y:S01]  /*1bd30*/  FADD.FTZ R3, R154, R0 ;  /* 0x000000009a037221 */ /* 0x000fe20000010000 */
[C---:B-1----:R-:W-:Y:S03]  /*1bd40*/  HMMA.16816.F32 R132, R136.reuse, R4, R60 ;  /* 0x000000048884723c */ /* 0x042fe6000000183c */
[----:B------:R-:W-:Y:S02]  /*1bd50*/  FADD.FTZ R0, R153, R2 ;  /* 0x0000000299007221 */ /* 0x000fe40000010000 */
[----:B------:R-:W-:Y:S02]  /*1bd60*/  FADD.FTZ R3, R151, R3 ;  /* 0x0000000397037221 */ /* 0x000fe40000010000 */
[----:B------:R-:W-:Y:S01]  /*1bd70*/  FADD.FTZ R0, R152, R0 ;  /* 0x0000000098007221 */ /* 0x000fe20000010000 */
[----:B------:R-:W-:Y:S04]  /*1bd80*/  HMMA.16816.F32 R136, R136, R6, R64 ;  /* 0x000000068888723c */ /* 0x000fe80000001840 */
[----:B------:R-:W-:Y:S02]  /*1bd90*/  FADD.FTZ R3, R150, R3 ;  /* 0x0000000396037221 */ /* 0x000fe40000010000 */
[----:B------:R-:W-:Y:S02]  /*1bda0*/  FADD.FTZ R2, R149, R0 ;  /* 0x0000000095027221 */ /* 0x000fe40000010000 */
[----:B------:R-:W-:Y:S01]  /*1bdb0*/  FADD.FTZ R0, R71, R3 ;  /* 0x0000000347007221 */ /* 0x000fe20000010000 */
[----:B------:R-:W-:Y:S03]  /*1bdc0*/  MOV R71, R68 ;  /* 0x0000004400477202 */ /* 0x000fe60000000f00 */
[----:B------:R-:W-:Y:S02]  /*1bdd0*/  FADD.FTZ R2, R148, R2 ;  /* 0x0000000294027221 */ /* 0x000fe40000010000 */
[----:B------:R-:W-:Y:S01]  /*1bde0*/  FADD.FTZ R0, R70, R0 ;  /* 0x0000000046007221 */ /* 0x000fe20000010000 */
[----:B------:R-:W-:Y:S02]  /*1bdf0*/  MOV R70, R69 ;  /* 0x0000004500467202 */ /* 0x000fe40000000f00 */
[----:B------:R1:W-:Y:S04]  /*1be00*/  STL [R1+0x28], R2 ;  /* 0x0000280201007387 */ /* 0x0003e80000100800 */
[----:B------:R1:W-:Y:S02]  /*1be10*/  STL [R1+0x24], R0 ;  /* 0x0000240001007387 */ /* 0x0003e40000100800 */
[----:B-1----:R-:W-:-:S05]  /*1be20*/  @P0 BRA `(.L_x_685) ;  /* 0xffffc11000000947 */ /* 0x002fca000383ffff */
.L_x_684:
[----:B-1----:R-:W2:Y:S04]  /*1be30*/  LDL.LU R0, [R1+0x28] ;  /* 0x0000280001007983 */ /* 0x002ea80000300800 */
[----:B------:R-:W3:Y:S01]  /*1be40*/  LDL.LU R2, [R1+0x24] ;  /* 0x0000240001027983 */ /* 0x000ee20000300800 */
[----:B------:R-:W-:-:S02]  /*1be50*/  MOV R30, 0xff800000 ;  /* 0xff800000001e7802 */ /* 0x000fc40000000f00 */
[----:B------:R-:W-:Y:S02]  /*1be60*/  MOV R31, 0xff800000 ;  /* 0xff800000001f7802 */ /* 0x000fe40000000f00 */
[----:B------:R-:W-:Y:S01]  /*1be70*/  PLOP3.LUT P2, PT, PT, PT, PT, 0x8, 0x0 ;  /* 0x000000000000781c */ /* 0x000fe20003f4e170 */
[----:B--2---:R-:W1:Y:S04]  /*1be80*/  SHFL.BFLY PT, R3, R0, 0x2, 0x1f ;  /* 0x0c401f0000037f89 */ /* 0x004e6800000e0000 */
[----:B---3--:R-:W2:Y:S01]  /*1be90*/  SHFL.BFLY PT, R6, R2, 0x2, 0x1f ;  /* 0x0c401f0002067f89 */ /* 0x008ea200000e0000 */
[----:B-1----:R-:W-:Y:S02]  /*1bea0*/  FADD.FTZ R3, R3, R0 ;  /* 0x0000000003037221 */ /* 0x002fe40000010000 */
[----:B--2---:R-:W-:-:S03]  /*1beb0*/  FADD.FTZ R6, R6, R2 ;  /* 0x0000000206067221 */ /* 0x004fc60000010000 */
[----:B------:R-:W1:Y:S01]  /*1bec0*/  SHFL.BFLY PT, R0, R3, 0x1, 0x1f ;  /* 0x0c201f0003007f89 */ /* 0x000e6200000e0000 */
[----:B------:R-:W-:-:S03]  /*1bed0*/  MOV R2, RZ ;  /* 0x000000ff00027202 */ /* 0x000fc60000000f00 */
        /* <DEDUP_REMOVED lines=82> */
.L_x_642:
        /* <DEDUP_REMOVED lines=23> */
[CC--:B------:R-:W-:Y:S02]  /*1c570*/  LEA.HI R2, R33.reuse, R32.reuse, RZ, 0x2 ;  /* 0x0000002021027211 */ /* 0x0c0fe400078f10ff */
[----:B------:R-:W-:Y:S02]  /*1c580*/  LEA.HI R29, R33, R32, RZ, 0x5 ;  /* 0x00000020211d7211 */ /* 0x000fe400078f28ff */
[----:B------:R-:W-:-:S02]  /*1c590*/  SHF.R.S32.HI R4, RZ, 0x2, R2 ;  /* 0x00000002ff047819 */ /* 0x000fc40000011402 */
[----:B------:R-:W-:Y:S02]  /*1c5a0*/  SHF.R.S32.HI R0, RZ, 0x1f, R2 ;  /* 0x0000001fff007819 */ /* 0x000fe40000011402 */
[----:B------:R-:W-:Y:S02]  /*1c5b0*/  SHF.R.S32.HI R28, RZ, 0x5, R29 ;  /* 0x00000005ff1c7819 */ /* 0x000fe4000001141d */
[----:B------:R-:W-:Y:S02]  /*1c5c0*/  LEA.HI R0, R0, R4, RZ, 0x3 ;  /* 0x0000000400007211 */ /* 0x000fe400078f18ff */
[----:B------:R-:W-:Y:S02]  /*1c5d0*/  F2FP.PACK_AB R102, R103, R102 ;  /* 0x000000666766723e */ /* 0x000fe400000000ff */
[----:B------:R-:W-:Y:S02]  /*1c5e0*/  LOP3.LUT R0, R0, 0xfffffff8, RZ, 0xc0, !PT ;  /* 0xfffffff800007812 */ /* 0x000fe400078ec0ff */
[----:B------:R-:W-:-:S02]  /*1c5f0*/  F2FP.PACK_AB R24, R24, R104 ;  /* 0x000000681818723e */ /* 0x000fc400000000ff */
[----:B------:R-:W-:Y:S01]  /*1c600*/  F2FP.PACK_AB R106, R107, R106 ;  /* 0x0000006a6b6a723e */ /* 0x000fe200000000ff */
[----:B------:R-:W-:Y:S01]  /*1c610*/  IMAD.IADD R4, R4, 0x1, -R0 ;  /* 0x0000000104047824 */ /* 0x000fe200078e0a00 */
[----:B------:R-:W-:Y:S02]  /*1c620*/  LOP3.LUT R0, R2, 0xfffffffc, RZ, 0xc0, !PT ;  /* 0xfffffffc02007812 */ /* 0x000fe400078ec0ff */
[----:B------:R-:W-:Y:S01]  /*1c630*/  F2FP.PACK_AB R23, R23, R108 ;  /* 0x0000006c1717723e */ /* 0x000fe200000000ff */
[C---:B------:R-:W-:Y:S01]  /*1c640*/  IMAD.SHL.U32 R2, R4.reuse, 0x40, RZ ;  /* 0x0000004004027824 */ /* 0x040fe200078e00ff */
[----:B------:R-:W-:Y:S01]  /*1c650*/  LOP3.LUT R3, R4, 0x1, RZ, 0xc0, !PT ;  /* 0x0000000104037812 */ /* 0x000fe200078ec0ff */
[----:B------:R-:W-:Y:S01]  /*1c660*/  IMAD.IADD R22, R32, 0x1, -R0 ;  /* 0x0000000120167824 */ /* 0x000fe200078e0a00 */
[----:B------:R-:W-:Y:S02]  /*1c670*/  F2FP.PACK_AB R110, R111, R110 ;  /* 0x0000006e6f6e723e */ /* 0x000fe400000000ff */
        /* <DEDUP_REMOVED lines=13> */
[----:B------:R-:W-:Y:S02]  /*1c750*/  F2FP.PACK_AB R19, R19, R118 ;  /* 0x000000761313723e */ /* 0x000fe400000000ff */
        /* <DEDUP_REMOVED lines=14> */
[----:B------:R-:W-:Y:S01]  /*1c840*/  F2FP.PACK_AB R14, R14, R136 ;  /* 0x000000880e0e723e */ /* 0x000fe200000000ff */
[----:B------:R-:W-:Y:S01]  /*1c850*/  STS [R0+0x480], R78 ;  /* 0x0004804e00007388 */ /* 0x000fe20000000800 */
[----:B------:R-:W-:-:S02]  /*1c860*/  F2FP.PACK_AB R10, R10, R138 ;  /* 0x0000008a0a0a723e */ /* 0x000fc400000000ff */
[----:B------:R-:W-:Y:S01]  /*1c870*/  PLOP3.LUT P0, PT, PT, PT, UP1, 0x80, 0x0 ;  /* 0x000000000000781c */ /* 0x000fe20003f0f018 */
[----:B------:R2:W-:Y:S04]  /*1c880*/  STS [R2], R7 ;  /* 0x0000000702007388 */ /* 0x0005e80000000800 */
[----:B------:R-:W-:Y:S04]  /*1c890*/  STS [R2+0x400], R82 ;  /* 0x0004005202007388 */ /* 0x000fe80000000800 */
[----:B------:R3:W-:Y:S04]  /*1c8a0*/  STS [R3+0x80], R6 ;  /* 0x0000800603007388 */ /* 0x0007e80000000800 */
[----:B------:R-:W-:Y:S04]  /*1c8b0*/  STS [R3+0x480], R86 ;  /* 0x0004805603007388 */ /* 0x000fe80000000800 */
[----:B------:R4:W-:Y:S01]  /*1c8c0*/  STS [R4], R8 ;  /* 0x0000000804007388 */ /* 0x0009e20000000800 */
[----:B-1----:R-:W-:-:S03]  /*1c8d0*/  IMAD.MOV.U32 R27, RZ, RZ, 0x40 ;  /* 0x00000040ff1b7424 */ /* 0x002fc600078e00ff */
[----:B------:R-:W-:Y:S02]  /*1c8e0*/  STS [R4+0x400], R90 ;  /* 0x0004005a04007388 */ /* 0x000fe40000000800 */
[----:B--2---:R-:W-:-:S05]  /*1c8f0*/  SEL R7, R27, 0xffffffc0, !P2 ;  /* 0xffffffc01b077807 */ /* 0x004fca0005000000 */
[----:B---3--:R-:W-:-:S05]  /*1c900*/  IMAD.IADD R6, R0, 0x1, R7 ;  /* 0x0000000100067824 */ /* 0x008fca00078e0207 */
[----:B------:R1:W-:Y:S01]  /*1c910*/  STS [R6+0x80], R5 ;  /* 0x0000800506007388 */ /* 0x0003e20000000800 */
[----:B----4-:R-:W-:-:S03]  /*1c920*/  IMAD.IADD R8, R7, 0x1, R2 ;  /* 0x0000000107087824 */ /* 0x010fc600078e0202 */
        /* <DEDUP_REMOVED lines=21> */
[----:B------:R2:W-:Y:S04]  /*1ca80*/  STS [R5+0x4080], R9 ;  /* 0x0040800905007388 */ /* 0x0005e80000000800 */
[----:B------:R3:W-:Y:S04]  /*1ca90*/  STS [R5+0x4480], R15 ;  /* 0x0044800f05007388 */ /* 0x0007e80000000800 */
[----:B------:R3:W-:Y:S04]  /*1caa0*/  STS [R7+0x4000], R14 ;  /* 0x0040000e07007388 */ /* 0x0007e80000000800 */
        /* <DEDUP_REMOVED lines=8> */
[----:B------:R-:W-:-:S02]  /*1cb30*/  IMAD.MOV.U32 R19, RZ, RZ, c[0x0][0x388] ;  /* 0x0000e200ff137624 */ /* 0x000fc400078e00ff */
        /* <DEDUP_REMOVED lines=8> */
[----:B--2---:R-:W1:Y:S02]  /*1cbc0*/  @P0 R2UR UR5, R0 ;  /* 0x00000000000503c2 */ /* 0x004e6400000e0000 */
[----:B-1----:R-:W-:Y:S02]  /*1cbd0*/  @UP1 USHF.R.S32.HI UR4, URZ, 0x1f, UR5 ;  /* 0x0000001f3f041899 */ /* 0x002fe40008011405 */
[----:B------:R-:W-:-:S05]  /*1cbe0*/  @UP1 UMOV UR14, UR5 ;  /* 0x00000005000e1c82 */ /* 0x000fca0008000000 */
[----:B------:R-:W-:Y:S01]  /*1cbf0*/  @UP1 UMOV UR15, UR4 ;  /* 0x00000004000f1c82 */ /* 0x000fe20008000000 */
[----:B------:R-:W-:Y:S05]  /*1cc00*/  @P1 BRA `(.L_x_689) ;  /* 0x0000004000001947 */ /* 0x000fea0003800000 */
[----:B---3--:R-:W-:Y:S05]  /*1cc10*/  @!P0 BRA `(.L_x_689) ;  /* 0x0000003000008947 */ /* 0x008fea0003800000 */
[----:B------:R-:W2:Y:S04]  /*1cc20*/  LDG.E R0, [R8.64] ;  /* 0x0000001608007981 */ /* 0x000ea8000c1e1900 */
[----:B------:R-:W2:Y:S02]  /*1cc30*/  LDG.E R2, [R8.64+0x4] ;  /* 0x0000041608027981 */ /* 0x000ea4000c1e1900 */
[----:B--2--5:R-:W-:Y:S02]  /*1cc40*/  IADD3 R19, -R0, R2, RZ ;  /* 0x0000000200137210 */ /* 0x024fe40007ffe1ff */
.L_x_689:
[----:B---3--:R-:W-:Y:S01]  /*1cc50*/  LOP3.LUT R2, R29, 0xffffffe0, RZ, 0xc0, !PT ;  /* 0xffffffe01d027812 */ /* 0x008fe200078ec0ff */
[----:B------:R-:W1:Y:S01]  /*1cc60*/  S2R R44, SR_CTAID.X ;  /* 0x00000000002c7919 */ /* 0x000e620000002500 */
[----:B------:R-:W-:Y:S01]  /*1cc70*/  SHF.R.S32.HI R0, RZ, 0x1f, R28 ;  /* 0x0000001fff007819 */ /* 0x000fe2000001141c */
[----:B------:R-:W-:Y:S01]  /*1cc80*/  IMAD.MOV.U32 R6, RZ, RZ, c[0x0][0x4e8] ;  /* 0x00013a00ff067624 */ /* 0x000fe200078e00ff */
[----:B------:R-:W-:Y:S01]  /*1cc90*/  ULDC.64 UR4, c[0x0][0x490] ;  /* 0x0001240000047ab9 */ /* 0x000fe20000000a00 */
[----:B------:R-:W-:Y:S01]  /*1cca0*/  IMAD.IADD R5, R32, 0x1, -R2 ;  /* 0x0000000120057824 */ /* 0x000fe200078e0a02 */
[----:B------:R-:W-:Y:S01]  /*1ccb0*/  LEA.HI R0, R0, R28, RZ, 0x3 ;  /* 0x0000001c00007211 */ /* 0x000fe200078f18ff */
[----:B------:R-:W-:Y:S01]  /*1ccc0*/  UIMAD UR10, UR8, UR4, URZ ;  /* 0x00000004080a72a4 */ /* 0x000fe2000f8e023f */
[----:B------:R-:W-:Y:S01]  /*1ccd0*/  ISETP.NE.AND P1, PT, R6, 0x1, PT ;  /* 0x000000010600780c */ /* 0x000fe20003f25270 */
[----:B------:R-:W-:Y:S01]  /*1cce0*/  USHF.R.S32.HI UR9, URZ, 0x1f, UR21 ;  /* 0x0000001f3f097899 */ /* 0x000fe20008011415 */
[----:B------:R-:W-:Y:S01]  /*1ccf0*/  SHF.R.S32.HI R3, RZ, 0x1f, R5 ;  /* 0x0000001fff037819 */ /* 0x000fe20000011405 */
[----:B------:R-:W-:Y:S01]  /*1cd00*/  UMOV UR18, UR14 ;  /* 0x0000000e00127c82 */ /* 0x000fe20008000000 */
[----:B------:R-:W-:Y:S01]  /*1cd10*/  LOP3.LUT R2, R0, 0xffffff8, RZ, 0xc0, !PT ;  /* 0x0ffffff800027812 */ /* 0x000fe200078ec0ff */
[----:B------:R-:W-:Y:S01]  /*1cd20*/  UMOV UR19, UR15 ;  /* 0x0000000f00137c82 */ /* 0x000fe20008000000 */
[----:B------:R-:W-:Y:S01]  /*1cd30*/  LEA.HI R0, R22, R22, RZ, 0x1 ;  /* 0x0000001616007211 */ /* 0x000fe200078f08ff */
[----:B------:R-:W-:Y:S01]  /*1cd40*/  UIMAD.WIDE.U32 UR18, UR13, UR4, UR18 ;  /* 0x000000040d1272a5 */ /* 0x000fe2000f8e0012 */
[----:B------:R-:W-:Y:S01]  /*1cd50*/  LEA.HI R3, R3, R5, RZ, 0x2 ;  /* 0x0000000503037211 */ /* 0x000fe200078f10ff */
[----:B------:R-:W-:Y:S01]  /*1cd60*/  IMAD.IADD R4, R28, 0x1, -R2 ;  /* 0x000000011c047824 */ /* 0x000fe200078e0a02 */
[----:B------:R-:W-:Y:S01]  /*1cd70*/  LOP3.LUT R0, R0, 0x1ffffffe, RZ, 0xc0, !PT ;  /* 0x1ffffffe00007812 */ /* 0x000fe200078ec0ff */
[----:B------:R-:W-:Y:S01]  /*1cd80*/  UIMAD UR10, UR13, UR5, UR10 ;  /* 0x000000050d0a72a4 */ /* 0x000fe2000f8e020a */
[----:B------:R-:W-:Y:S01]  /*1cd90*/  SHF.R.S32.HI R2, RZ, 0x2, R3 ;  /* 0x00000002ff027819 */ /* 0x000fe20000011403 */
[----:B------:R-:W-:Y:S01]  /*1cda0*/  USEL UR9, UR9, URZ, !UP1 ;  /* 0x0000003f09097287 */ /* 0x000fe2000c800000 */
[-C--:B------:R-:W-:Y:S01]  /*1cdb0*/  LEA.HI R7, R33, R32.reuse, RZ, 0x3 ;  /* 0x0000002021077211 */ /* 0x080fe200078f18ff */
[----:B------:R-:W-:Y:S01]  /*1cdc0*/  IMAD.IADD R0, R22, 0x1, -R0 ;  /* 0x0000000116007824 */ /* 0x000fe200078e0a00 */
[----:B------:R-:W-:Y:S01]  /*1cdd0*/  ULDC.64 UR6, c[0x0][0x498] ;  /* 0x0001260000067ab9 */ /* 0x000fe20000000a00 */
[----:B------:R-:W-:Y:S01]  /*1cde0*/  IMAD R15, R4, 0x10, R2 ;  /* 0x00000010040f7824 */ /* 0x000fe200078e0202 */
[----:B------:R-:W-:Y:S01]  /*1cdf0*/  UIADD3 UR11, UR19, UR10, URZ ;  /* 0x0000000a130b7290 */ /* 0x000fe2000fffe03f */
[----:B------:R-:W-:Y:S01]  /*1ce00*/  LOP3.LUT P2, RZ, R5, 0x3, RZ, 0xc0, !PT ;  /* 0x0000000305ff7812 */ /* 0x000fe2000784c0ff */
[----:B------:R-:W-:Y:S01]  /*1ce10*/  UIMAD UR10, UR9, UR6, URZ ;  /* 0x00000006090a72a4 */ /* 0x000fe2000f8e023f */
[----:B------:R-:W-:Y:S01]  /*1ce20*/  IMAD R0, R0, 0x8, R15 ;  /* 0x0000000800007824 */ /* 0x000fe200078e020f */
[----:B------:R-:W-:Y:S01]  /*1ce30*/  USEL UR21, UR21, URZ, !UP1 ;  /* 0x0000003f15157287 */ /* 0x000fe2000c800000 */
[----:B------:R-:W-:Y:S01]  /*1ce40*/  LOP3.LUT R5, R7, 0xfffffff8, RZ, 0xc0, !PT ;  /* 0xfffffff807057812 */ /* 0x000fe200078ec0ff */
[----:B------:R-:W-:Y:S01]  /*1ce50*/  ULDC.64 UR4, c[0x0][0x3a0] ;  /* 0x0000e80000047ab9 */ /* 0x000fe20000000a00 */
[----:B-1----:R-:W-:Y:S01]  /*1ce60*/  IMAD R2, R44, 0x80, R0 ;  /* 0x000000802c027824 */ /* 0x002fe200078e0200 */
[----:B------:R-:W-:Y:S01]  /*1ce70*/  UIMAD UR7, UR21, UR7, UR10 ;  /* 0x00000007150772a4 */ /* 0x000fe2000f8e020a */
[----:B------:R-:W-:Y:S01]  /*1ce80*/  SHF.R.S32.HI R14, RZ, 0x3, R7 ;  /* 0x00000003ff0e7819 */ /* 0x000fe20000011407 */
[----:B------:R-:W-:Y:S01]  /*1ce90*/  UIMAD.WIDE.U32 UR16, UR14, UR4, URZ ;  /* 0x000000040e1072a5 */ /* 0x000fe2000f8e003f */
[----:B------:R-:W-:Y:S01]  /*1cea0*/  @P1 IMAD.HI.U32 R3, R2, c[0x0][0x4ec], RZ ;  /* 0x00013b0002031a27 */ /* 0x000fe200078e00ff */
[----:B------:R-:W-:Y:S01]  /*1ceb0*/  UMOV UR10, UR18 ;  /* 0x00000012000a7c82 */ /* 0x000fe20008000000 */
[----:B------:R-:W-:Y:S01]  /*1cec0*/  LEA.HI R17, R33, R32, RZ, 0x6 ;  /* 0x0000002021117211 */ /* 0x000fe200078f30ff */
[----:B------:R-:W-:Y:S01]  /*1ced0*/  UIMAD.WIDE.U32 UR10, UR21, UR6, UR10 ;  /* 0x00000006150a72a5 */ /* 0x000fe2000f8e000a */
[----:B------:R-:W-:Y:S01]  /*1cee0*/  IMAD.MOV.U32 R0, RZ, RZ, R2 ;  /* 0x000000ffff007224 */ /* 0x000fe200078e0002 */
[----:B------:R-:W-:Y:S01]  /*1cef0*/  @P1 SHF.R.U32.HI R0, RZ, c[0x0][0x4f0], R3 ;  /* 0x00013c00ff001a19 */ /* 0x000fe20000011603 */
[----:B------:R-:W-:Y:S01]  /*1cf00*/  UIMAD UR4, UR15, UR4, URZ ;  /* 0x000000040f0472a4 */ /* 0x000fe2000f8e023f */
[----:B------:R-:W-:Y:S01]  /*1cf10*/  IMAD.IADD R5, R32, 0x1, -R5 ;  /* 0x0000000120057824 */ /* 0x000fe200078e0a05 */
[----:B------:R-:W-:Y:S01]  /*1cf20*/  BSSY B0, `(.L_x_690) ;  /* 0x000005c000007945 */ /* 0x000fe20003800000 */
[--C-:B------:R-:W-:Y:S01]  /*1cf30*/  SHF.R.S32.HI R6, RZ, 0x1f, R0.reuse ;  /* 0x0000001fff067819 */ /* 0x100fe20000011400 */
[----:B------:R-:W-:Y:S01]  /*1cf40*/  IMAD.MOV R3, RZ, RZ, -R0 ;  /* 0x000000ffff037224 */ /* 0x000fe200078e0a00 */
[----:B------:R-:W-:Y:S01]  /*1cf50*/  UIMAD UR14, UR14, UR5, UR4 ;  /* 0x000000050e0e72a4 */ /* 0x000fe2000f8e0204 */
[----:B-----5:R-:W-:-:S02]  /*1cf60*/  IMAD R19, R19, c[0x0][0x4e8], RZ ;  /* 0x00013a0013137a24 */ /* 0x020fc400078e02ff */
[----:B------:R-:W-:Y:S01]  /*1cf70*/  IMAD R4, R3, c[0x0][0x4e8], R2 ;  /* 0x00013a0003047a24 */ /* 0x000fe200078e0202 */
[----:B------:R-:W-:Y:S01]  /*1cf80*/  IADD3 R2, P0, R0, UR10, RZ ;  /* 0x0000000a00027c10 */ /* 0x000fe2000ff1e0ff */
[----:B------:R-:W-:Y:S01]  /*1cf90*/  ULDC.64 UR4, c[0x0][0x3e8] ;  /* 0x0000fa0000047ab9 */ /* 0x000fe20000000a00 */
[----:B------:R-:W-:Y:S01]  /*1cfa0*/  MOV R3, UR7 ;  /* 0x0000000700037c02 */ /* 0x000fe20008000f00 */
[----:B------:R-:W-:Y:S01]  /*1cfb0*/  UIADD3 UR15, UR17, UR14, URZ ;  /* 0x0000000e110f7290 */ /* 0x000fe2000fffe03f */
[----:B------:R-:W-:Y:S01]  /*1cfc0*/  SHF.R.S32.HI R0, RZ, 0x1f, R4 ;  /* 0x0000001fff007819 */ /* 0x000fe20000011404 */
[----:B------:R-:W-:Y:S01]  /*1cfd0*/  UIMAD UR8, UR8, UR4, URZ ;  /* 0x00000004080872a4 */ /* 0x000fe2000f8e023f */
[----:B------:R-:W-:Y:S01]  /*1cfe0*/  IADD3.X R3, R6, UR11, R3, P0, !PT ;  /* 0x0000000b06037c10 */ /* 0x000fe200087fe403 */
[----:B------:R-:W-:Y:S01]  /*1cff0*/  IMAD.SHL.U32 R6, R5, 0x8, RZ ;  /* 0x0000000805067824 */ /* 0x000fe200078e00ff */
[----:B------:R-:W-:Y:S01]  /*1d000*/  UMOV UR14, UR16 ;  /* 0x00000010000e7c82 */ /* 0x000fe20008000000 */
[----:B------:R-:W-:Y:S01]  /*1d010*/  IMAD R0, R0, c[0x0][0x488], RZ ;  /* 0x0001220000007a24 */ /* 0x000fe200078e02ff */
[----:B------:R-:W-:Y:S01]  /*1d020*/  UIMAD UR8, UR13, UR5, UR8 ;  /* 0x000000050d0872a4 */ /* 0x000fe2000f8e0208 */
[----:B------:R-:W-:Y:S01]  /*1d030*/  IMAD.WIDE.U32 R2, R4, c[0x0][0x488], R2 ;  /* 0x0001220004027a25 */ /* 0x000fe200078e0002 */
[----:B------:R-:W-:-:S03]  /*1d040*/  UIMAD.WIDE.U32 UR14, UR13, UR4, UR14 ;  /* 0x000000040d0e72a5 */ /* 0x000fc6000f8e000e */
[----:B------:R-:W-:Y:S01]  /*1d050*/  IMAD R10, R4, c[0x0][0x48c], R0 ;  /* 0x00012300040a7a24 */ /* 0x000fe200078e0200 */
[----:B------:R-:W-:Y:S01]  /*1d060*/  ULDC.64 UR4, c[0x0][0x3f0] ;  /* 0x0000fc0000047ab9 */ /* 0x000fe20000000a00 */
[----:B------:R-:W-:Y:S01]  /*1d070*/  IMAD.SHL.U32 R4, R14, 0x40, RZ ;  /* 0x000000400e047824 */ /* 0x000fe200078e00ff */
[----:B------:R-:W-:Y:S01]  /*1d080*/  LEA R7, P0, R2, c[0x0][0x450], 0x2 ;  /* 0x0001140002077a11 */ /* 0x000fe200078010ff */
[----:B------:R-:W-:Y:S01]  /*1d090*/  IMAD R0, R5, 0x20, R14 ;  /* 0x0000002005007824 */ /* 0x000fe200078e020e */
[----:B------:R-:W-:Y:S01]  /*1d0a0*/  IADD3 R3, R3, R10, RZ ;  /* 0x0000000a03037210 */ /* 0x000fe20007ffe0ff */
[----:B------:R-:W-:Y:S01]  /*1d0b0*/  UIADD3 UR15, UR15, UR8, URZ ;  /* 0x000000080f0f7290 */ /* 0x000fe2000fffe03f */
[----:B------:R-:W-:Y:S01]  /*1d0c0*/  LOP3.LUT R4, R4, 0x1c0, RZ, 0xc0, !PT ;  /* 0x000001c004047812 */ /* 0x000fe200078ec0ff */
[----:B------:R-:W-:Y:S01]  /*1d0d0*/  IMAD R5, R44, 0x80, R0 ;  /* 0x000000802c057824 */ /* 0x000fe200078e0200 */
[----:B------:R-:W-:Y:S01]  /*1d0e0*/  UIMAD UR9, UR9, UR4, URZ ;  /* 0x00000004090972a4 */ /* 0x000fe2000f8e023f */
[----:B------:R-:W-:Y:S01]  /*1d0f0*/  SHFL.IDX PT, R12, R7, RZ, 0x1c1f ;  /* 0x001c1fff070c7589 */ /* 0x000fe200000e0000 */
[----:B------:R-:W-:Y:S01]  /*1d100*/  LOP3.LUT R8, R4, 0x38, R6, 0xf8, !PT ;  /* 0x0000003804087812 */ /* 0x000fe200078ef806 */
[----:B------:R-:W-:Y:S01]  /*1d110*/  @P1 IMAD.HI.U32 R9, R5, c[0x0][0x4ec], RZ ;  /* 0x00013b0005091a27 */ /* 0x000fe200078e00ff */
[----:B------:R-:W-:Y:S01]  /*1d120*/  SHF.R.U32.HI R4, RZ, 0x3, R4 ;  /* 0x00000003ff047819 */ /* 0x000fe20000011604 */
[----:B------:R-:W-:Y:S01]  /*1d130*/  UIMAD UR5, UR21, UR5, UR9 ;  /* 0x00000005150572a4 */ /* 0x000fe2000f8e0209 */
[----:B------:R1:W-:Y:S01]  /*1d140*/  SHFL.IDX PT, R10, R7, 0x1, 0x1c1f ;  /* 0x003c1f00070a7f89 */ /* 0x0003e200000e0000 */
[----:B------:R-:W-:Y:S01]  /*1d150*/  UIMAD.WIDE.U32 UR14, UR21, UR4, UR14 ;  /* 0x00000004150e72a5 */ /* 0x000fe2000f8e000e */
[----:B------:R-:W-:Y:S01]  /*1d160*/  LOP3.LUT R16, R8, R4, RZ, 0x3c, !PT ;  /* 0x0000000408107212 */ /* 0x000fe200078e3cff */
[----:B------:R-:W-:Y:S01]  /*1d170*/  IMAD.MOV.U32 R0, RZ, RZ, R5 ;  /* 0x000000ffff007224 */ /* 0x000fe200078e0005 */
[----:B------:R-:W-:Y:S01]  /*1d180*/  LEA.HI.X R4, R2, c[0x0][0x454], R3, 0x2, P0 ;  /* 0x0001150002047a11 */ /* 0x000fe200000f1403 */
[----:B------:R-:W-:Y:S01]  /*1d190*/  UIADD3 UR5, UR15, UR5, URZ ;  /* 0x000000050f057290 */ /* 0x000fe2000fffe03f */
[----:B------:R-:W-:Y:S01]  /*1d1a0*/  @P1 SHF.R.U32.HI R0, RZ, c[0x0][0x4f0], R9 ;  /* 0x00013c00ff001a19 */ /* 0x000fe20000011609 */
[----:B------:R-:W-:-:S02]  /*1d1b0*/  IMAD.U32 R3, RZ, RZ, UR15 ;  /* 0x0000000fff037e24 */ /* 0x000fc4000f8e00ff */
[----:B------:R-:W2:Y:S01]  /*1d1c0*/  SHFL.IDX PT, R13, R4, RZ, 0x1c1f ;  /* 0x001c1fff040d7589 */ /* 0x000ea200000e0000 */
[--C-:B------:R-:W-:Y:S01]  /*1d1d0*/  SHF.R.S32.HI R9, RZ, 0x1f, R0.reuse ;  /* 0x0000001fff097819 */ /* 0x100fe20000011400 */
[----:B------:R-:W-:Y:S02]  /*1d1e0*/  IMAD.MOV R8, RZ, RZ, -R0 ;  /* 0x000000ffff087224 */ /* 0x000fe400078e0a00 */
[----:B------:R3:W4:Y:S01]  /*1d1f0*/  SHFL.IDX PT, R11, R4, 0x1, 0x1c1f ;  /* 0x003c1f00040b7f89 */ /* 0x00072200000e0000 */
[----:B------:R-:W-:Y:S02]  /*1d200*/  IMAD.U32 R2, RZ, RZ, UR14 ;  /* 0x0000000eff027e24 */ /* 0x000fe4000f8e00ff */
[----:B------:R-:W-:Y:S02]  /*1d210*/  IMAD.U32 R3, RZ, RZ, UR5 ;  /* 0x00000005ff037e24 */ /* 0x000fe4000f8e00ff */
[----:B------:R-:W-:Y:S02]  /*1d220*/  IMAD R5, R8, c[0x0][0x4e8], R5 ;  /* 0x00013a0008057a24 */ /* 0x000fe400078e0205 */
[----:B------:R-:W-:-:S04]  /*1d230*/  IMAD.WIDE.U32 R2, R0, c[0x0][0x3e0], R2 ;  /* 0x0000f80000027a25 */ /* 0x000fc800078e0002 */
[----:B-1----:R-:W-:-:S04]  /*1d240*/  IMAD R7, R9, c[0x0][0x3e0], RZ ;  /* 0x0000f80009077a24 */ /* 0x002fc800078e02ff */
[----:B------:R-:W-:Y:S01]  /*1d250*/  IMAD R7, R0, c[0x0][0x3e4], R7 ;  /* 0x0000f90000077a24 */ /* 0x000fe200078e0207 */
[----:B------:R-:W-:-:S03]  /*1d260*/  SHF.R.S32.HI R0, RZ, 0x1f, R5 ;  /* 0x0000001fff007819 */ /* 0x000fc60000011405 */
[----:B------:R-:W-:Y:S02]  /*1d270*/  IMAD.IADD R3, R3, 0x1, R7 ;  /* 0x0000000103037824 */ /* 0x000fe400078e0207 */
[----:B------:R-:W-:Y:S02]  /*1d280*/  IMAD R0, R0, c[0x0][0x3d8], RZ ;  /* 0x0000f60000007a24 */ /* 0x000fe400078e02ff */
[----:B---3--:R-:W-:Y:S02]  /*1d290*/  IMAD R4, R44, 0x80, R15 ;  /* 0x000000802c047824 */ /* 0x008fe400078e020f */
[----:B------:R-:W-:-:S03]  /*1d2a0*/  IMAD.WIDE.U32 R2, R5, c[0x0][0x3d8], R2 ;  /* 0x0000f60005027a25 */ /* 0x000fc600078e0002 */
[C---:B------:R-:W-:Y:S02]  /*1d2b0*/  IADD3 R8, R4.reuse, 0x8, RZ ;  /* 0x0000000804087810 */ /* 0x040fe40007ffe0ff */
[-C--:B------:R-:W-:Y:S02]  /*1d2c0*/  ISETP.GE.OR P1, PT, R4, R19.reuse, P2 ;  /* 0x000000130400720c */ /* 0x080fe40001726670 */
[----:B------:R-:W-:Y:S02]  /*1d2d0*/  ISETP.GE.OR P0, PT, R8, R19, P2 ;  /* 0x000000130800720c */ /* 0x000fe40001706670 */
[----:B------:R-:W-:-:S04]  /*1d2e0*/  SHF.L.U32 R4, R17, 0x3, RZ ;  /* 0x0000000311047819 */ /* 0x000fc800000006ff */
[----:B------:R-:W-:Y:S01]  /*1d2f0*/  LOP3.LUT R7, R16, 0x7ffffe00, R4, 0xf8, !PT ;  /* 0x7ffffe0010077812 */ /* 0x000fe200078ef804 */
[----:B------:R-:W-:Y:S02]  /*1d300*/  IMAD R4, R5, c[0x0][0x3dc], R0 ;  /* 0x0000f70005047a24 */ /* 0x000fe400078e0200 */
[----:B------:R-:W-:Y:S02]  /*1d310*/  IMAD R16, R44, 0x80, R14 ;  /* 0x000000802c107824 */ /* 0x000fe400078e020e */
[----:B------:R-:W-:Y:S01]  /*1d320*/  IMAD.SHL.U32 R0, R7, 0x2, RZ ;  /* 0x0000000207007824 */ /* 0x000fe200078e00ff */
[----:B--2---:R1:W-:Y:S01]  /*1d330*/  @!P1 ST.E [R12.64], R30 ;  /* 0x0000001e0c009985 */ /* 0x0043e2000c101916 */
[----:B------:R-:W-:Y:S01]  /*1d340*/  IMAD.IADD R3, R3, 0x1, R4 ;  /* 0x0000000103037824 */ /* 0x000fe200078e0204 */
[----:B------:R-:W-:Y:S02]  /*1d350*/  IADD3 R7, R6, 0x40, RZ ;  /* 0x0000004006077810 */ /* 0x000fe40007ffe0ff */
[----:B----4-:R1:W-:Y:S01]  /*1d360*/  @!P0 ST.E [R10.64], R31 ;  /* 0x0000001f0a008985 */ /* 0x0103e2000c101916 */
[----:B------:R-:W-:-:S03]  /*1d370*/  LEA R18, P0, R2, c[0x0][0x380], 0x1 ;  /* 0x0000e00002127a11 */ /* 0x000fc600078008ff */
        /* <DEDUP_REMOVED lines=14> */
[----:B------:R5:W4:-:S12]  /*1d460*/  LDS.128 R8, [R0+0x4080] ;  /* 0x0040800000087984 */ /* 0x000b180000000c00 */
[----:B------:R-:W-:Y:S01]  /*1d470*/  @!P1 IMAD.WIDE R4, R6, 0x2, R2 ;  /* 0x0000000206049825 */ /* 0x000fe200078e0202 */
[----:B-----5:R-:W-:-:S04]  /*1d480*/  @!P0 SHF.R.S32.HI R0, RZ, 0x1f, R7 ;  /* 0x0000001fff008819 */ /* 0x020fc80000011407 */
[----:B------:R-:W-:-:S04]  /*1d490*/  @!P0 LEA.HI R0, R0, R7, RZ, 0x3 ;  /* 0x0000000700008211 */ /* 0x000fc800078f18ff */
[----:B------:R-:W-:-:S05]  /*1d4a0*/  @!P0 LOP3.LUT R0, R0, 0xfffffff8, RZ, 0xc0, !PT ;  /* 0xfffffff800008812 */ /* 0x000fca00078ec0ff */
[----:B------:R-:W-:Y:S01]  /*1d4b0*/  @!P0 IMAD.WIDE R2, R0, 0x2, R2 ;  /* 0x0000000200028825 */ /* 0x000fe200078e0202 */
[----:B-1----:R1:W-:Y:S04]  /*1d4c0*/  @!P1 ST.E.128 [R4.64], R12 ;  /* 0x0000000c04009985 */ /* 0x0023e8000c101d16 */
[----:B----4-:R1:W-:Y:S02]  /*1d4d0*/  @!P0 ST.E.128 [R2.64], R8 ;  /* 0x0000000802008985 */ /* 0x0103e4000c101d16 */
.L_x_691:
[----:B------:R-:W-:Y:S05]  /*1d4e0*/  BSYNC B0 ;  /* 0x0000000000007941 */ /* 0x000fea0003800000 */
.L_x_690:
        /* <DEDUP_REMOVED lines=15> */
.L_x_693:
[----:B------:R-:W-:Y:S05]  /*1d5e0*/  BSYNC B0 ;  /* 0x0000000000007941 */ /* 0x000fea0003800000 */
.L_x_692:
        /* <DEDUP_REMOVED lines=15> */
.L_x_695:
[----:B------:R-:W-:Y:S05]  /*1d6e0*/  BSYNC B0 ;  /* 0x0000000000007941 */ /* 0x000fea0003800000 */
.L_x_694:
        /* <DEDUP_REMOVED lines=16> */
.L_x_688:
        /* <DEDUP_REMOVED lines=28> */
[----:B------:R-:W2:Y:S04]  /*1d9b0*/  LDG.E R0, [R4.64] ;  /* 0x0000001604007981 */ /* 0x000ea8000c1e1900 */
[----:B------:R-:W2:Y:S02]  /*1d9c0*/  LDG.E R2, [R4.64+0x4] ;  /* 0x0000041604027981 */ /* 0x000ea4000c1e1900 */
[----:B--2--5:R-:W-:Y:S02]  /*1d9d0*/  IADD3 R10, -R0, R2, RZ ;  /* 0x00000002000a7210 */ /* 0x024fe40007ffe1ff */
.L_x_696:
        /* <DEDUP_REMOVED lines=13> */
[----:B------:R-:W-:Y:S02]  /*1dab0*/  ULDC.64 UR4, c[0x0][0x490] ;  /* 0x0001240000047ab9 */ /* 0x000fe40000000a00 */
[----:B------:R-:W-:Y:S02]  /*1dac0*/  UIMAD UR7, UR8, UR4, URZ ;  /* 0x00000004080772a4 */ /* 0x000fe4000f8e023f */
[----:B------:R-:W-:Y:S01]  /*1dad0*/  ISETP.NE.AND P0, PT, R0, 0x1, PT ;  /* 0x000000010000780c */ /* 0x000fe20003f05270 */
[----:B------:R-:W-:Y:S01]  /*1dae0*/  UMOV UR14, UR10 ;  /* 0x0000000a000e7c82 */ /* 0x000fe20008000000 */
[----:B------:R-:W-:Y:S01]  /*1daf0*/  IMAD.MOV.U32 R0, RZ, RZ, R3 ;  /* 0x000000ffff007224 */ /* 0x000fe200078e0003 */
        /* <DEDUP_REMOVED lines=10> */
[----:B------:R-:W-:-:S03]  /*1dba0*/  IADD3 R2, -R0, RZ, RZ ;  /* 0x000000ff00027210 */ /* 0x000fc60007ffe1ff */
[----:B------:R-:W-:Y:S02]  /*1dbb0*/  IMAD.U32 R5, RZ, RZ, UR5 ;  /* 0x00000005ff057e24 */ /* 0x000fe4000f8e00ff */
[----:B------:R-:W-:Y:S01]  /*1dbc0*/  IMAD R4, R2, c[0x0][0x4e8], R3 ;  /* 0x00013a0002047a24 */ /* 0x000fe200078e0203 */
[----:B------:R-:W-:Y:S02]  /*1dbd0*/  SHF.R.S32.HI R3, RZ, 0x1f, R0 ;  /* 0x0000001fff037819 */ /* 0x000fe40000011400 */
[----:B------:R-:W-:Y:S02]  /*1dbe0*/  IADD3 R2, P0, R0, UR14, RZ ;  /* 0x0000000e00027c10 */ /* 0x000fe4000ff1e0ff */
        /* <DEDUP_REMOVED lines=10> */
.L_x_698:
[----:B------:R-:W-:Y:S05]  /*1dc90*/  BSYNC B0 ;  /* 0x0000000000007941 */ /* 0x000fea0003800000 */
.L_x_697:
        /* <DEDUP_REMOVED lines=17> */
[----:B------:R-:W-:Y:S01]  /*1ddb0*/  LEA R0, R7, R8, 0x5 ;  /* 0x0000000807007211 */ /* 0x000fe200078e28ff */
        /* <DEDUP_REMOVED lines=9> */
[----:B------:R-:W-:-:S02]  /*1de50*/  UIMAD UR5, UR21, UR5, UR6 ;  /* 0x00000005150572a4 */ /* 0x000fc4000f8e0206 */
[----:B------:R-:W-:Y:S01]  /*1de60*/  @P0 SHF.R.U32.HI R4, RZ, c[0x0][0x4f0], R2 ;  /* 0x00013c00ff040a19 */ /* 0x000fe20000011602 */
[----:B------:R-:W-:-:S03]  /*1de70*/  UIMAD.WIDE.U32 UR14, UR21, UR4, UR14 ;  /* 0x00000004150e72a5 */ /* 0x000fc6000f8e000e */
[--C-:B------:R-:W-:Y:S01]  /*1de80*/  SHF.R.S32.HI R3, RZ, 0x1f, R4.reuse ;  /* 0x0000001fff037819 */ /* 0x100fe20000011404 */
[----:B------:R-:W-:Y:S01]  /*1de90*/  IMAD.MOV R2, RZ, RZ, -R4 ;  /* 0x000000ffff027224 */ /* 0x000fe200078e0a04 */
[----:B------:R-:W-:-:S03]  /*1dea0*/  UIADD3 UR5, UR15, UR5, URZ ;  /* 0x000000050f057290 */ /* 0x000fc6000fffe03f */
[----:B------:R-:W-:Y:S01]  /*1deb0*/  IMAD R5, R2, c[0x0][0x4e8], R0 ;  /* 0x00013a0002057a24 */ /* 0x000fe200078e0200 */
[----:B------:R-:W-:Y:S01]  /*1dec0*/  MOV R2, UR14 ;  /* 0x0000000e00027c02 */ /* 0x000fe20008000f00 */
[----:B------:R-:W-:Y:S02]  /*1ded0*/  IMAD R0, R3, c[0x0][0x3e0], RZ ;  /* 0x0000f80003007a24 */ /* 0x000fe400078e02ff */
[----:B------:R-:W-:Y:S01]  /*1dee0*/  IMAD.U32 R3, RZ, RZ, UR15 ;  /* 0x0000000fff037e24 */ /* 0x000fe2000f8e00ff */
[----:B------:R-:W-:Y:S01]  /*1def0*/  MOV R3, UR5 ;  /* 0x0000000500037c02 */ /* 0x000fe20008000f00 */
[----:B------:R-:W-:Y:S01]  /*1df00*/  IMAD R6, R4, c[0x0][0x3e4], R0 ;  /* 0x0000f90004067a24 */ /* 0x000fe200078e0200 */
[----:B------:R-:W-:-:S03]  /*1df10*/  SHF.R.S32.HI R0, RZ, 0x1f, R5 ;  /* 0x0000001fff007819 */ /* 0x000fc60000011405 */
        /* <DEDUP_REMOVED lines=23> */
.L_x_700:
[----:B------:R-:W-:Y:S05]  /*1e090*/  BSYNC B0 ;  /* 0x0000000000007941 */ /* 0x000fea0003800000 */
.L_x_699:
        /* <DEDUP_REMOVED lines=15> */
.L_x_702:
[----:B------:R-:W-:Y:S05]  /*1e190*/  BSYNC B0 ;  /* 0x0000000000007941 */ /* 0x000fea0003800000 */
.L_x_701:
        /* <DEDUP_REMOVED lines=15> */
.L_x_704:
[----:B------:R-:W-:Y:S05]  /*1e290*/  BSYNC B0 ;  /* 0x0000000000007941 */ /* 0x000fea0003800000 */
.L_x_703:
        /* <DEDUP_REMOVED lines=16> */
.L_x_705:
        /* <DEDUP_REMOVED lines=14> */
.L_x_2175:


//--------------------- .text._ZN7cutlass13device_kernelIN5flash19enable_sm80_to_sm89INS1_16FlashAttnFwdSm80INS1_25CollectiveMainloopFwdSm80ILi4ELi1ELb0EN4cute5tupleIJNS5_1CILi128EEENS7_ILi64EEES8_EEELi128ENS_6half_tEfNS_4arch4Sm80ELb0ELb0ELb1ELb0ELb1ELb0ELb1ELb0EEENS1_21CollectiveEpilogueFwdINS6_IJS8_S8_S9_EEENS6_IJNS7_ILi1EEESH_SH_EEESB_SD_Li128ELb0ELb1ELb0ELb0EEENS1_19SingleTileSchedulerILb0ELb0ELb1ELi128EEEEEEEEEvNT_6ParamsE --------------------------
	.section	.text._ZN7cutlass13device_kernelIN5flash19enable_sm80_to_sm89INS1_16FlashAttnFwdSm80INS1_25CollectiveMainloopFwdSm80ILi4ELi1ELb0EN4cute5tupleIJNS5_1CILi128EEENS7_ILi64EEES8_EEELi128ENS_6half_tEfNS_4arch4Sm80ELb0ELb0ELb1ELb0ELb1ELb0ELb1ELb0EEENS1_21CollectiveEpilogueFwdINS6_IJS8_S8_S9_EEENS6_IJNS7_ILi1EEESH_SH_EEESB_SD_Li128ELb0ELb1ELb0ELb0EEENS1_19SingleTileSchedulerILb0ELb0ELb1ELi128EEEEEEEEEvNT_6ParamsE,"ax",@progbits
	.sectioninfo	@"SHI_REGISTERS=255"
	.align	128
.text._ZN7cutlass13device_kernelIN5flash19enable_sm80_to_sm89INS1_16FlashAttnFwdSm80INS1_25CollectiveMainloopFwdSm80ILi4ELi1ELb0EN4cute5tupleIJNS5_1CILi128EEENS7_ILi64EEES8_EEELi128ENS_6half_tEfNS_4arch4Sm80ELb0ELb0ELb1ELb0ELb1ELb0ELb1ELb0EEENS1_21CollectiveEpilogueFwdINS6_IJS8_S8_S9_EEENS6_IJNS7_ILi1EEESH_SH_EEESB_SD_Li128ELb0ELb1ELb0ELb0EEENS1_19SingleTileSchedulerILb0ELb0ELb1ELi128EEEEEEEEEvNT_6ParamsE:
        .type           _ZN7cutlass13device_kernelIN5flash19enable_sm80_to_sm89INS1_16FlashAttnFwdSm80INS1_25CollectiveMainloopFwdSm80ILi4ELi1ELb0EN4cute5tupleIJNS5_1CILi128EEENS7_ILi64EEES8_EEELi128ENS_6half_tEfNS_4arch4Sm80ELb0ELb0ELb1ELb0ELb1ELb0ELb1ELb0EEENS1_21CollectiveEpilogueFwdINS6_IJS8_S8_S9_EEENS6_IJNS7_ILi1EEESH_SH_EEESB_SD_Li128ELb0ELb1ELb0ELb0EEENS1_19SingleTileSchedulerILb0ELb0ELb1ELi128EEEEEEEEEvNT_6ParamsE,@function
        .size           _ZN7cutlass13device_kernelIN5flash19enable_sm80_to_sm89INS1_16FlashAttnFwdSm80INS1_25CollectiveMainloopFwdSm80ILi4ELi1ELb0EN4cute5tupleIJNS5_1CILi128EEENS7_ILi64EEES8_EEELi128ENS_6half_tEfNS_4arch4Sm80ELb0ELb0ELb1ELb0ELb1ELb0ELb1ELb0EEENS1_21CollectiveEpilogueFwdINS6_IJS8_S8_S9_EEENS6_IJNS7_ILi1EEESH_SH_EEESB_SD_Li128ELb0ELb1ELb0ELb0EEENS1_19SingleTileSchedulerILb0ELb0ELb1ELi128EEEEEEEEEvNT_6ParamsE,(.L_x_2176 - _ZN7cutlass13device_kernelIN5flash19enable_sm80_to_sm89INS1_16FlashAttnFwdSm80INS1_25CollectiveMainloopFwdSm80ILi4ELi1ELb0EN4cute5tupleIJNS5_1CILi128EEENS7_ILi64EEES8_EEELi128ENS_6half_tEfNS_4arch4Sm80ELb0ELb0ELb1ELb0ELb1ELb0ELb1ELb0EEENS1_21CollectiveEpilogueFwdINS6_IJS8_S8_S9_EEENS6_IJNS7_ILi1EEESH_SH_EEESB_SD_Li128ELb0ELb1ELb0ELb0EEENS1_19SingleTileSchedulerILb0ELb0ELb1ELi128EEEEEEEEEvNT_6ParamsE)
        .other          _ZN7cutlass13device_kernelIN5flash19enable_sm80_to_sm89INS1_16FlashAttnFwdSm80INS1_25CollectiveMainloopFwdSm80ILi4ELi1ELb0EN4cute5tupleIJNS5_1CILi128EEENS7_ILi64EEES8_EEELi128ENS_6half_tEfNS_4arch4Sm80ELb0ELb0ELb1ELb0ELb1ELb0ELb1ELb0EEENS1_21CollectiveEpilogueFwdINS6_IJS8_S8_S9_EEENS6_IJNS7_ILi1EEESH_SH_EEESB_SD_Li128ELb0ELb1ELb0ELb0EEENS1_19SingleTileSchedulerILb0ELb0ELb1ELi128EEEEEEEEEvNT_6ParamsE,@"STO_CUDA_ENTRY STV_DEFAULT"
_ZN7cutlass13device_kernelIN5flash19enable_sm80_to_sm89INS1_16FlashAttnFwdSm80INS1_25CollectiveMainloopFwdSm80ILi4ELi1ELb0EN4cute5tupleIJNS5_1CILi128EEENS7_ILi64EEES8_EEELi128ENS_6half_tEfNS_4arch4Sm80ELb0ELb0ELb1ELb0ELb1ELb0ELb1ELb0EEENS1_21CollectiveEpilogueFwdINS6_IJS8_S8_S9_EEENS6_IJNS7_ILi1EEESH_SH_EEESB_SD_Li128ELb0ELb1ELb0ELb0EEENS1_19SingleTileSchedulerILb0ELb0ELb1ELi128EEEEEEEEEvNT_6ParamsE:
[----:B------:R-:W-:-:S03]  /*0000*/  MOV R1, c[0x0][0x28] ;  /* 0x00000a0000017a02 */ /* 0x000fc60000000f00 */
[----:B------:R-:W1:Y:S01]  /*0010*/  S2UR UR11, SR_CTAID.Z ;  /* 0x00000000000b79c3 */ /* 0x000e620000002700 */
[----:B------:R-:W-:Y:S02]  /*0020*/  IADD3 R1, R1, -0x48, RZ ;  /* 0xffffffb801017810 */ /* 0x000fe40007ffe0ff */
[----:B-1----:R-:W-:-:S13]  /*0030*/  ISETP.LE.AND P0, PT, RZ, UR11, PT ;  /* 0x0000000bff007c0c */ /* 0x002fda000bf03270 */
[----:B------:R-:W-:Y:S05]  /*0040*/  @!P0 EXIT ;  /* 0x000000000000894d */ /* 0x000fea0003800000 */
[----:B------:R-:W-:Y:S02]  /*0050*/  ULDC.64 UR6, c[0x0][0x370] ;  /* 0x0000dc0000067ab9 */ /* 0x000fe40000000a00 */
[----:B------:R-:W-:Y:S02]  /*0060*/  ULDC.64 UR4, c[0x0][0x340] ;  /* 0x0000d00000047ab9 */ /* 0x000fe40000000a00 */
[----:B------:R-:W-:Y:S02]  /*0070*/  UISETP.NE.U32.AND UP1, UPT, URZ, UR6, UPT ;  /* 0x000000063f00728c */ /* 0x000fe4000bf25070 */
[----:B------:R-:W-:Y:S02]  /*0080*/  UISETP.NE.U32.AND UP0, UPT, URZ, UR4, UPT ;  /* 0x000000043f00728c */ /* 0x000fe4000bf05070 */
[----:B------:R-:W-:Y:S02]  /*0090*/  UISETP.NE.AND.EX UP1, UPT, URZ, UR7, UPT, UP1 ;  /* 0x000000073f00728c */ /* 0x000fe4000bf25310 */
[----:B------:R-:W-:-:S02]  /*00a0*/  UISETP.NE.AND.EX UP0, UPT, URZ, UR5, UPT, UP0 ;  /* 0x000000053f00728c */ /* 0x000fc4000bf05300 */
[----:B------:R-:W-:Y:S02]  /*00b0*/  ULDC.64 UR8, c[0x0][0x370] ;  /* 0x0000dc0000087ab9 */ /* 0x000fe40000000a00 */
[----:B------:R-:W-:Y:S01]  /*00c0*/  ULDC.64 UR6, c[0x0][0x340] ;  /* 0x0000d00000067ab9 */ /* 0x000fe20000000a00 */
[----:B------:R-:W-:Y:S01]  /*00d0*/  PLOP3.LUT P4, PT, PT, PT, UP1, 0x80, 0x0 ;  /* 0x000000000000781c */ /* 0x000fe20003f8f018 */
[----:B------:R-:W-:Y:S01]  /*00e0*/  ULDC.64 UR12, c[0x0][0x118] ;  /* 0x00004600000c7ab9 */ /* 0x000fe20000000a00 */
[----:B------:R-:W-:Y:S02]  /*00f0*/  PLOP3.LUT P2, PT, PT, PT, UP0, 0x80, 0x0 ;  /* 0x000000000000781c */ /* 0x000fe40003f4f008 */
[----:B------:R-:W-:Y:S02]  /*0100*/  @UP1 UMOV UR5, 0x4 ;  /* 0x0000000400051882 */ /* 0x000fe40000000000 */
[----:B------:R-:W-:Y:S02]  /*0110*/  @UP0 UMOV UR4, 0x4 ;  /* 0x0000000400040882 */ /* 0x000fe40000000000 */
[----:B------:R-:W-:-:S02]  /*0120*/  @UP1 UIMAD.WIDE UR8, UR11, UR5, UR8 ;  /* 0x000000050b0812a5 */ /* 0x000fc4000f8e0208 */
[----:B------:R-:W-:-:S04]  /*0130*/  @UP0 UIMAD.WIDE UR4, UR11, UR4, UR6 ;  /* 0x000000040b0402a5 */ /* 0x000fc8000f8e0206 */
[----:B------:R-:W-:Y:S02]  /*0140*/  IMAD.U32 R4, RZ, RZ, UR8 ;  /* 0x00000008ff047e24 */ /* 0x000fe4000f8e00ff */
[----:B------:R-:W-:Y:S02]  /*0150*/  IMAD.U32 R3, RZ, RZ, UR5 ;  /* 0x00000005ff037e24 */ /* 0x000fe4000f8e00ff */
[----:B------:R-:W-:Y:S02]  /*0160*/  IMAD.U32 R2, RZ, RZ, UR4 ;  /* 0x00000004ff027e24 */ /* 0x000fe4000f8e00ff */
[----:B------:R-:W-:Y:S01]  /*0170*/  IMAD.U32 R5, RZ, RZ, UR9 ;  /* 0x00000009ff057e24 */ /* 0x000fe2000f8e00ff */
[----:B------:R-:W1:Y:S01]  /*0180*/  S2UR UR8, SR_CTAID.Y ;  /* 0x00000000000879c3 */ /* 0x000e620000002600 */
[----:B------:R-:W2:Y:S01]  /*0190*/  S2R R7, SR_CTAID.X ;  /* 0x0000000000077919 */ /* 0x000ea20000002500 */
[----:B------:R-:W-:Y:S01]  /*01a0*/  IMAD.MOV.U32 R8, RZ, RZ, c[0x0][0x2c4] ;  /* 0x0000b100ff087624 */ /* 0x000fe200078e00ff */
[----:B------:R-:W-:-:S02]  /*01b0*/  ULDC.64 UR4, c[0x0][0x1b8] ;  /* 0x00006e0000047ab9 */ /* 0x000fc40000000a00 */
[----:B------:R3:W4:Y:S04]  /*01c0*/  @P2 LDG.E R3, [R2.64] ;  /* 0x0000000c02032981 */ /* 0x000728000c1e1900 */
[----:B------:R5:W4:Y:S04]  /*01d0*/  @P4 LDG.E R4, [R4.64] ;  /* 0x0000000c04044981 */ /* 0x000b28000c1e1900 */
[----:B---3--:R-:W3:Y:S01]  /*01e0*/  S2R R2, SR_TID.X ;  /* 0x0000000000027919 */ /* 0x008ee20000002100 */
[----:B------:R-:W-:Y:S01]  /*01f0*/  ISETP.NE.AND P0, PT, R8, 0x1, PT ;  /* 0x000000010800780c */ /* 0x000fe20003f05270 */
[----:B-1----:R-:W-:-:S04]  /*0200*/  USHF.R.S32.HI UR6, URZ, 0x1f, UR8 ;  /* 0x0000001f3f067899 */ /* 0x002fc80008011408 */
[----:B------:R-:W-:Y:S01]  /*0210*/  UIMAD UR7, UR6, UR4, URZ ;  /* 0x00000004060772a4 */ /* 0x000fe2000f8e023f */
[----:B---3--:R-:W-:-:S04]  /*0220*/  SHF.R.S32.HI R10, RZ, 0x1f, R2 ;  /* 0x0000001fff0a7819 */ /* 0x008fc80000011402 */
[----:B------:R-:W-:-:S04]  /*0230*/  LEA.HI R250, R10, R2, RZ, 0x3 ;  /* 0x000000020afa7211 */ /* 0x000fc800078f18ff */
[----:B-----5:R-:W-:Y:S02]  /*0240*/  LOP3.LUT R5, R250, 0xfffffff8, RZ, 0xc0, !PT ;  /* 0xfffffff8fa057812 */ /* 0x020fe400078ec0ff */
[----:B------:R-:W-:-:S03]  /*0250*/  SHF.R.S32.HI R250, RZ, 0x3, R250 ;  /* 0x00000003fffa7819 */ /* 0x000fc600000114fa */
[----:B------:R-:W-:-:S04]  /*0260*/  IMAD.IADD R5, R2, 0x1, -R5 ;  /* 0x0000000102057824 */ /* 0x000fc800078e0a05 */
[----:B------:R-:W-:Y:S01]  /*0270*/  IMAD R139, R5, 0x10, R250 ;  /* 0x00000010058b7824 */ /* 0x000fe200078e02fa */
[----:B------:R-:W-:Y:S02]  /*0280*/  UIMAD.WIDE.U32 UR14, UR8, UR4, URZ ;  /* 0x00000004080e72a5 */ /* 0x000fe4000f8e003f */
[----:B------:R-:W-:Y:S01]  /*0290*/  UIMAD UR7, UR8, UR5, UR7 ;  /* 0x00000005080772a4 */ /* 0x000fe2000f8e0207 */
[----:B--2---:R-:W-:Y:S01]  /*02a0*/  IMAD R6, R7, 0x80, R139 ;  /* 0x0000008007067824 */ /* 0x004fe200078e028b */
[----:B------:R-:W-:Y:S02]  /*02b0*/  USHF.R.S32.HI UR9, URZ, 0x1f, UR11 ;  /* 0x0000001f3f097899 */ /* 0x000fe4000801140b */
[----:B------:R-:W-:Y:S01]  /*02c0*/  ULDC.64 UR4, c[0x0][0x1c0] ;  /* 0x0000700000047ab9 */ /* 0x000fe20000000a00 */
[----:B------:R-:W-:Y:S01]  /*02d0*/  @P0 IMAD.HI.U32 R0, R6, c[0x0][0x2c8], RZ ;  /* 0x0000b20006000a27 */ /* 0x000fe200078e00ff */
[----:B------:R-:W-:Y:S02]  /*02e0*/  UIADD3 UR15, UR15, UR7, URZ ;  /* 0x000000070f0f7290 */ /* 0x000fe4000fffe03f */
[----:B------:R-:W-:Y:S01]  /*02f0*/  UIMAD UR9, UR9, UR4, URZ ;  /* 0x00000004090972a4 */ /* 0x000fe2000f8e023f */
[----:B------:R-:W-:Y:S01]  /*0300*/  IMAD.MOV.U32 R9, RZ, RZ, R6 ;  /* 0x000000ffff097224 */ /* 0x000fe200078e0006 */
[----:B------:R-:W-:Y:S01]  /*0310*/  UIMAD.WIDE.U32 UR14, UR11, UR4, UR14 ;  /* 0x000000040b0e72a5 */ /* 0x000fe2000f8e000e */
[----:B------:R-:W-:Y:S01]  /*0320*/  @P0 SHF.R.U32.HI R9, RZ, c[0x0][0x2cc], R0 ;  /* 0x0000b300ff090a19 */ /* 0x000fe20000011600 */
[----:B------:R-:W-:-:S03]  /*0330*/  UIMAD UR5, UR11, UR5, UR9 ;  /* 0x000000050b0572a4 */ /* 0x000fc6000f8e0209 */
[--C-:B------:R-:W-:Y:S01]  /*0340*/  SHF.R.S32.HI R0, RZ, 0x1f, R9.reuse ;  /* 0x0000001fff007819 */ /* 0x100fe20000011409 */
[----:B------:R-:W-:Y:S01]  /*0350*/  UIADD3 UR5, UR15, UR5, URZ ;  /* 0x000000050f057290 */ /* 0x000fe2000fffe03f */
[----:B------:R-:W-:Y:S02]  /*0360*/  IMAD.U32 R15, RZ, RZ, UR15 ;  /* 0x0000000fff0f7e24 */ /* 0x000fe4000f8e00ff */
[----:B------:R-:W-:Y:S02]  /*0370*/  IMAD.U32 R14, RZ, RZ, UR14 ;  /* 0x0000000eff0e7e24 */ /* 0x000fe4000f8e00ff */
[----:B------:R-:W-:Y:S02]  /*0380*/  IMAD R0, R0, c[0x0][0x1b0], RZ ;  /* 0x00006c0000007a24 */ /* 0x000fe400078e02ff */
[----:B------:R-:W-:Y:S02]  /*0390*/  IMAD.U32 R15, RZ, RZ, UR5 ;  /* 0x00000005ff0f7e24 */ /* 0x000fe4000f8e00ff */
[----:B------:R-:W-:-:S02]  /*03a0*/  IMAD.MOV R12, RZ, RZ, -R9 ;  /* 0x000000ffff0c7224 */ /* 0x000fc400078e0a09 */
[----:B------:R-:W-:-:S04]  /*03b0*/  IMAD.WIDE.U32 R14, R9, c[0x0][0x1b0], R14 ;  /* 0x00006c00090e7a25 */ /* 0x000fc800078e000e */
[----:B------:R-:W-:Y:S02]  /*03c0*/  IMAD R0, R9, c[0x0][0x1b4], R0 ;  /* 0x00006d0009007a24 */ /* 0x000fe400078e0200 */
[----:B------:R-:W-:Y:S02]  /*03d0*/  IMAD R12, R12, c[0x0][0x2c4], R6 ;  /* 0x0000b1000c0c7a24 */ /* 0x000fe400078e0206 */
[----:B------:R-:W-:-:S03]  /*03e0*/  IMAD.IADD R15, R15, 0x1, R0 ;  /* 0x000000010f0f7824 */ /* 0x000fc600078e0200 */
[----:B------:R-:W-:Y:S01]  /*03f0*/  SHF.R.S32.HI R0, RZ, 0x1f, R12 ;  /* 0x0000001fff007819 */ /* 0x000fe2000001140c */
[----:B------:R-:W-:-:S04]  /*0400*/  IMAD R11, R7, 0x80, R250 ;  /* 0x00000080070b7824 */ /* 0x000fc800078e02fa */
[----:B------:R-:W-:Y:S02]  /*0410*/  IMAD R0, R0, c[0x0][0x1a8], RZ ;  /* 0x00006a0000007a24 */ /* 0x000fe400078e02ff */
[----:B------:R-:W-:Y:S02]  /*0420*/  IMAD.MOV.U32 R252, RZ, RZ, c[0x0][0x2b8] ;  /* 0x0000ae00fffc7624 */ /* 0x000fe400078e00ff */
[C---:B------:R-:W-:Y:S02]  /*0430*/  IMAD R0, R12.reuse, c[0x0][0x1ac], R0 ;  /* 0x00006b000c007a24 */ /* 0x040fe400078e0200 */
[----:B------:R-:W-:Y:S01]  /*0440*/  IMAD.WIDE.U32 R12, R12, c[0x0][0x1a8], R14 ;  /* 0x00006a000c0c7a25 */ /* 0x000fe200078e000e */
[----:B------:R-:W-:Y:S02]  /*0450*/  IADD3 R7, R11, 0x10, RZ ;  /* 0x000000100b077810 */ /* 0x000fe40007ffe0ff */
[----:B------:R-:W-:Y:S01]  /*0460*/  ISETP.NE.AND P1, PT, R252, 0x1, PT ;  /* 0x00000001fc00780c */ /* 0x000fe20003f25270 */
[----:B------:R-:W-:Y:S01]  /*0470*/  IMAD R8, R8, c[0x0][0x168], RZ ;  /* 0x00005a0008087a24 */ /* 0x000fe200078e02ff */
[----:B------:R-:W-:Y:S01]  /*0480*/  LEA R14, P1, R12, c[0x0][0x160], 0x1 ;  /* 0x000058000c0e7a11 */ /* 0x000fe200078208ff */
[----:B------:R-:W-:-:S03]  /*0490*/  IMAD.IADD R0, R13, 0x1, R0 ;  /* 0x000000010d007824 */ /* 0x000fc600078e0200 */
[-C--:B------:R-:W-:Y:S01]  /*04a0*/  ISETP.GE.AND P0, PT, R7, R8.reuse, PT ;  /* 0x000000080700720c */ /* 0x080fe20003f06270 */
[----:B------:R-:W-:Y:S01]  /*04b0*/  IMAD.SHL.U32 R7, R250, 0x40, RZ ;  /* 0x00000040fa077824 */ /* 0x000fe200078e00ff */
[----:B------:R-:W-:Y:S01]  /*04c0*/  LEA.HI.X R0, R12, c[0x0][0x164], R0, 0x1, P1 ;  /* 0x000059000c007a11 */ /* 0x000fe200008f0c00 */
[----:B------:R-:W-:Y:S01]  /*04d0*/  STL [R1+0x14], R139 ;  /* 0x0000148b01007387 */ /* 0x000fe20000100800 */
[----:B------:R-:W-:Y:S01]  /*04e0*/  ISETP.GE.AND P1, PT, R11, R8, PT ;  /* 0x000000080b00720c */ /* 0x000fe20003f26270 */
[----:B------:R-:W-:Y:S02]  /*04f0*/  IMAD.SHL.U32 R137, R5, 0x8, RZ ;  /* 0x0000000805897824 */ /* 0x000fe400078e00ff */
[----:B------:R1:W-:Y:S01]  /*0500*/  STL [R1+0x10], R6 ;  /* 0x0000100601007387 */ /* 0x0003e20000100800 */
[----:B------:R-:W-:-:S03]  /*0510*/  LOP3.LUT R7, R7, 0x1c0, RZ, 0xc0, !PT ;  /* 0x000001c007077812 */ /* 0x000fc600078ec0ff */
[----:B------:R-:W-:Y:S04]  /*0520*/  SHFL.IDX PT, R20, R14, RZ, 0x181f ;  /* 0x00181fff0e147589 */ /* 0x000fe800000e0000 */
[----:B------:R-:W2:Y:S01]  /*0530*/  SHFL.IDX PT, R21, R0, RZ, 0x181f ;  /* 0x00181fff00157589 */ /* 0x000ea200000e0000 */
[----:B------:R-:W-:-:S03]  /*0540*/  IADD3 R138, R137, 0x40, RZ ;  /* 0x00000040898a7810 */ /* 0x000fc60007ffe0ff */
[----:B------:R-:W-:Y:S04]  /*0550*/  SHFL.IDX PT, R12, R14, 0x1, 0x181f ;  /* 0x00381f000e0c7f89 */ /* 0x000fe800000e0000 */
[----:B------:R-:W3:Y:S01]  /*0560*/  SHFL.IDX PT, R13, R0, 0x1, 0x181f ;  /* 0x00381f00000d7f89 */ /* 0x000ee200000e0000 */
[----:B-1----:R-:W-:-:S04]  /*0570*/  IADD3 R6, R11, 0x20, RZ ;  /* 0x000000200b067810 */ /* 0x002fc80007ffe0ff */
[----:B------:R-:W-:Y:S02]  /*0580*/  ISETP.GE.AND P3, PT, R6, R8, PT ;  /* 0x000000080600720c */ /* 0x000fe40003f66270 */
[----:B------:R-:W-:Y:S02]  /*0590*/  SHF.R.U32.HI R6, RZ, 0x3, R7 ;  /* 0x00000003ff067819 */ /* 0x000fe40000011607 */
[----:B------:R-:W-:Y:S02]  /*05a0*/  LOP3.LUT R7, R7, 0x38, R137, 0xf8, !PT ;  /* 0x0000003807077812 */ /* 0x000fe400078ef889 */
[----:B------:R-:W-:Y:S02]  /*05b0*/  @!P1 SHF.R.S32.HI R18, RZ, 0x1f, R138 ;  /* 0x0000001fff129819 */ /* 0x000fe4000001148a */
[----:B------:R-:W-:Y:S02]  /*05c0*/  LOP3.LUT R7, R7, R6, RZ, 0x3c, !PT ;  /* 0x0000000607077212 */ /* 0x000fe400078e3cff */
[----:B------:R-:W-:-:S02]  /*05d0*/  LEA.HI R6, R10, R2, RZ, 0x6 ;  /* 0x000000020a067211 */ /* 0x000fc400078f30ff */
[----:B------:R-:W-:-:S03]  /*05e0*/  @!P1 LEA.HI R18, R18, R138, RZ, 0x3 ;  /* 0x0000008a12129211 */ /* 0x000fc600078f18ff */
[----:B------:R-:W-:Y:S01]  /*05f0*/  IMAD.SHL.U32 R6, R6, 0x8, RZ ;  /* 0x0000000806067824 */ /* 0x000fe200078e00ff */
[----:B------:R-:W-:Y:S01]  /*0600*/  ISETP.GE.AND P6, PT, R138, c[0x0][0x198], PT ;  /* 0x000066008a007a0c */ /* 0x000fe20003fc6270 */
[----:B------:R-:W-:Y:S01]  /*0610*/  UMOV UR10, URZ ;  /* 0x0000003f000a7c82 */ /* 0x000fe20008000000 */
[----:B------:R-:W-:Y:S02]  /*0620*/  @!P1 LOP3.LUT R18, R18, 0xfffffff8, RZ, 0xc0, !PT ;  /* 0xfffffff812129812 */ /* 0x000fe400078ec0ff */
[----:B------:R-:W-:Y:S01]  /*0630*/  LOP3.LUT R136, R7, 0xfffffe00, R6, 0xf8, !PT ;  /* 0xfffffe0007887812 */ /* 0x000fe200078ef806 */
[----:B------:R-:W-:Y:S02]  /*0640*/  SHFL.IDX PT, R16, R14, 0x2, 0x181f ;  /* 0x00581f000e107f89 */ /* 0x000fe400000e0000 */
[----:B--2---:R-:W-:Y:S02]  /*0650*/  @!P1 IMAD.WIDE R18, R18, 0x2, R20 ;  /* 0x0000000212129825 */ /* 0x004fe400078e0214 */
[----:B------:R-:W1:Y:S02]  /*0660*/  SHFL.IDX PT, R17, R0, 0x2, 0x181f ;  /* 0x00581f0000117f89 */ /* 0x000e6400000e0000 */
[----:B------:R-:W-:-:S02]  /*0670*/  @!P1 IMAD.SHL.U32 R7, R136, 0x2, RZ ;  /* 0x0000000288079824 */ /* 0x000fc400078e00ff */
[----:B------:R-:W-:Y:S01]  /*0680*/  @!P1 IMAD.WIDE R20, R137, 0x2, R20 ;  /* 0x0000000289149825 */ /* 0x000fe200078e0214 */
[----:B------:R-:W-:-:S03]  /*0690*/  IADD3 R9, R11, 0x30, RZ ;  /* 0x000000300b097810 */ /* 0x000fc60007ffe0ff */
[----:B---3--:R-:W-:Y:S01]  /*06a0*/  @!P0 IMAD.WIDE R22, R137, 0x2, R12 ;  /* 0x0000000289168825 */ /* 0x008fe200078e020c */
[----:B------:R-:W-:Y:S02]  /*06b0*/  ISETP.GE.AND P5, PT, R9, R8, PT ;  /* 0x000000080900720c */ /* 0x000fe40003fa6270 */
[----:B------:R-:W-:Y:S01]  /*06c0*/  IADD3 R6, R11, 0x40, RZ ;  /* 0x000000400b067810 */ /* 0x000fe20007ffe0ff */
[----:B------:R-:W-:Y:S02]  /*06d0*/  ULDC UR4, c[0x0][0x2ac] ;  /* 0x0000ab0000047ab9 */ /* 0x000fe40000000800 */
[----:B------:R-:W-:Y:S02]  /*06e0*/  ULDC UR7, c[0x0][0x1d0] ;  /* 0x0000740000077ab9 */ /* 0x000fe40000000800 */
[----:B------:R-:W-:-:S04]  /*06f0*/  UIMAD UR7, UR4, UR7, 0x3f ;  /* 0x0000003f040774a4 */ /* 0x000fc8000f8e0207 */
[----:B------:R-:W-:-:S04]  /*0700*/  USHF.R.S32.HI UR5, URZ, 0x1f, UR7 ;  /* 0x0000001f3f057899 */ /* 0x000fc80008011407 */
[----:B------:R-:W-:-:S04]  /*0710*/  ULEA.HI UR7, UR5, UR7, URZ, 0x6 ;  /* 0x0000000705077291 */ /* 0x000fc8000f8f303f */
[----:B------:R-:W-:Y:S01]  /*0720*/  USHF.R.S32.HI UR7, URZ, 0x6, UR7 ;  /* 0x000000063f077899 */ /* 0x000fe20008011407 */
[----:B------:R-:W-:Y:S01]  /*0730*/  SHFL.IDX PT, R15, R0, 0x7, 0x181f ;  /* 0x00f81f00000f7f89 */ /* 0x000fe200000e0000 */
[----:B------:R-:W-:Y:S02]  /*0740*/  ULDC UR9, c[0x0][0x1d0] ;  /* 0x0000740000097ab9 */ /* 0x000fe40000000800 */
[----:B------:R-:W-:-:S03]  /*0750*/  UIMAD UR9, UR4, UR9, URZ ;  /* 0x00000009040972a4 */ /* 0x000fc6000f8e023f */
[----:B------:R-:W-:Y:S01]  /*0760*/  ULDC.64 UR4, c[0x0][0x2b0] ;  /* 0x0000ac0000047ab9 */ /* 0x000fe20000000a00 */
[----:B----4-:R2:W3:Y:S01]  /*0770*/  @P2 R2UR UR16, R3 ;  /* 0x00000000031023c2 */ /* 0x0104e200000e0000 */
[----:B------:R-:W-:-:S07]  /*0780*/  ISETP.GE.AND P2, PT, R137, c[0x0][0x198], PT ;  /* 0x0000660089007a0c */ /* 0x000fce0003f46270 */
[----:B------:R4:W5:Y:S06]  /*0790*/  @P4 R2UR UR10, R4 ;  /* 0x00000000040a43c2 */ /* 0x00096c00000e0000 */
[----:B------:R1:W-:Y:S04]  /*07a0*/  @!P1 LDGSTS.E.BYPASS.LTC128B.128 [R7+0x8100], [R20.64], !P2 ;  /* 0x0810000014079fae */ /* 0x0003e8000d101d4c */
[----:B------:R1:W-:Y:S01]  /*07b0*/  @!P1 LDGSTS.E.BYPASS.LTC128B.128 [R7+0xc100], [R18.64], !P6 ;  /* 0x0c10000012079fae */ /* 0x0003e2000f101d4c */
[----:B--2---:R-:W-:-:S05]  /*07c0*/  @!P0 IMAD.SHL.U32 R3, R136, 0x2, RZ ;  /* 0x0000000288038824 */ /* 0x004fca00078e00ff */
[----:B------:R2:W-:Y:S01]  /*07d0*/  @!P0 LDGSTS.E.BYPASS.LTC128B.128 [R3+0x8900], [R22.64], !P2 ;  /* 0x0890000016038fae */ /* 0x0005e2000d101d4c */
[----:B----4-:R-:W-:-:S04]  /*07e0*/  @!P0 SHF.R.S32.HI R4, RZ, 0x1f, R138 ;  /* 0x0000001fff048819 */ /* 0x010fc8000001148a */
[----:B------:R-:W-:-:S04]  /*07f0*/  @!P0 LEA.HI R4, R4, R138, RZ, 0x3 ;  /* 0x0000008a04048211 */ /* 0x000fc800078f18ff */
[----:B------:R-:W-:Y:S01]  /*0800*/  @!P0 LOP3.LUT R4, R4, 0xfffffff8, RZ, 0xc0, !PT ;  /* 0xfffffff804048812 */ /* 0x000fe200078ec0ff */
[----:B-1----:R-:W-:Y:S04]  /*0810*/  SHFL.IDX PT, R18, R14, 0x3, 0x181f ;  /* 0x00781f000e127f89 */ /* 0x002fe800000e0000 */
[----:B------:R-:W1:Y:S01]  /*0820*/  SHFL.IDX PT, R19, R0, 0x3, 0x181f ;  /* 0x00781f0000137f89 */ /* 0x000e6200000e0000 */
[----:B------:R-:W-:Y:S01]  /*0830*/  @!P0 IMAD.WIDE R12, R4, 0x2, R12 ;  /* 0x00000002040c8825 */ /* 0x000fe200078e020c */
[----:B--2---:R-:W-:-:S04]  /*0840*/  @!P3 SHF.R.S32.HI R22, RZ, 0x1f, R138 ;  /* 0x0000001fff16b819 */ /* 0x004fc8000001148a */
[----:B------:R2:W-:Y:S01]  /*0850*/  @!P0 LDGSTS.E.BYPASS.LTC128B.128 [R3+0xc900], [R12.64], !P6 ;  /* 0x0c9000000c038fae */ /* 0x0005e2000f101d4c */
[----:B------:R-:W-:Y:S02]  /*0860*/  @!P3 LEA.HI R22, R22, R138, RZ, 0x3 ;  /* 0x0000008a1616b211 */ /* 0x000fe400078f18ff */
[----:B------:R-:W-:Y:S02]  /*0870*/  ISETP.GE.AND P0, PT, R137, c[0x0][0x198], PT ;  /* 0x0000660089007a0c */ /* 0x000fe40003f06270 */
[----:B------:R-:W-:Y:S02]  /*0880*/  @!P3 LOP3.LUT R22, R22, 0xfffffff8, RZ, 0xc0, !PT ;  /* 0xfffffff81616b812 */ /* 0x000fe400078ec0ff */
[----:B------:R-:W-:-:S03]  /*0890*/  ISETP.GE.AND P4, PT, R6, R8, PT ;  /* 0x000000080600720c */ /* 0x000fc60003f86270 */
[----:B------:R-:W-:Y:S01]  /*08a0*/  @!P3 IMAD.WIDE R22, R22, 0x2, R16 ;  /* 0x000000021616b825 */ /* 0x000fe200078e0210 */
[----:B------:R-:W-:-:S03]  /*08b0*/  IADD3 R4, R11, 0x50, RZ ;  /* 0x000000500b047810 */ /* 0x000fc60007ffe0ff */
[----:B------:R-:W-:Y:S01]  /*08c0*/  @!P3 IMAD.SHL.U32 R6, R136, 0x2, RZ ;  /* 0x000000028806b824 */ /* 0x000fe200078e00ff */
[----:B------:R-:W-:Y:S02]  /*08d0*/  ISETP.GE.AND P2, PT, R4, R8, PT ;  /* 0x000000080400720c */ /* 0x000fe40003f46270 */
[----:B--2---:R-:W-:Y:S01]  /*08e0*/  @!P5 SHF.R.S32.HI R3, RZ, 0x1f, R138 ;  /* 0x0000001fff03d819 */ /* 0x004fe2000001148a */
[----:B------:R-:W-:Y:S02]  /*08f0*/  @!P3 IMAD.WIDE R12, R137, 0x2, R16 ;  /* 0x00000002890cb825 */ /* 0x000fe400078e0210 */
[----:B------:R-:W-:Y:S01]  /*0900*/  SHFL.IDX PT, R16, R14, 0x4, 0x181f ;  /* 0x00981f000e107f89 */ /* 0x000fe200000e0000 */
[----:B------:R-:W-:-:S03]  /*0910*/  @!P5 LEA.HI R3, R3, R138, RZ, 0x3 ;  /* 0x0000008a0303d211 */ /* 0x000fc600078f18ff */
[----:B------:R-:W2:Y:S01]  /*0920*/  SHFL.IDX PT, R17, R0, 0x4, 0x181f ;  /* 0x00981f0000117f89 */ /* 0x000ea200000e0000 */
[----:B------:R-:W-:Y:S01]  /*0930*/  @!P5 LOP3.LUT R3, R3, 0xfffffff8, RZ, 0xc0, !PT ;  /* 0xfffffff80303d812 */ /* 0x000fe200078ec0ff */
[----:B------:R-:W-:Y:S02]  /*0940*/  @!P5 IMAD.SHL.U32 R4, R136, 0x2, RZ ;  /* 0x000000028804d824 */ /* 0x000fe400078e00ff */
[----:B------:R4:W-:Y:S01]  /*0950*/  @!P3 LDGSTS.E.BYPASS.LTC128B.128 [R6+0x9100], [R12.64], !P0 ;  /* 0x091000000c06bfae */ /* 0x0009e2000c101d4c */
[----:B-1----:R-:W-:-:S03]  /*0960*/  @!P5 IMAD.WIDE R20, R137, 0x2, R18 ;  /* 0x000000028914d825 */ /* 0x002fc600078e0212 */
[----:B------:R1:W-:Y:S01]  /*0970*/  @!P3 LDGSTS.E.BYPASS.LTC128B.128 [R6+0xd100], [R22.64], !P6 ;  /* 0x0d1000001606bfae */ /* 0x0003e2000f101d4c */
[----:B------:R-:W-:Y:S01]  /*0980*/  @!P5 IMAD.WIDE R18, R3, 0x2, R18 ;  /* 0x000000020312d825 */ /* 0x000fe200078e0212 */
[----:B------:R-:W-:Y:S02]  /*0990*/  @!P4 SHF.R.S32.HI R3, RZ, 0x1f, R138 ;  /* 0x0000001fff03c819 */ /* 0x000fe4000001148a */
[----:B------:R2:W-:Y:S01]  /*09a0*/  @!P5 LDGSTS.E.BYPASS.LTC128B.128 [R4+0x9900], [R20.64], !P0 ;  /* 0x099000001404dfae */ /* 0x0005e2000c101d4c */
[----:B------:R-:W-:-:S03]  /*09b0*/  IADD3 R7, R11, 0x60, RZ ;  /* 0x000000600b077810 */ /* 0x000fc60007ffe0ff */
[----:B------:R2:W-:Y:S01]  /*09c0*/  @!P5 LDGSTS.E.BYPASS.LTC128B.128 [R4+0xd900], [R18.64], !P6 ;  /* 0x0d9000001204dfae */ /* 0x0005e2000f101d4c */
[----:B------:R-:W-:Y:S02]  /*09d0*/  ISETP.GE.AND P5, PT, R137, c[0x0][0x198], PT ;  /* 0x0000660089007a0c */ /* 0x000fe40003fa6270 */
[----:B------:R-:W-:Y:S01]  /*09e0*/  ISETP.GE.AND P1, PT, R7, R8, PT ;  /* 0x000000080700720c */ /* 0x000fe20003f26270 */
[----:B----4-:R-:W-:Y:S01]  /*09f0*/  SHFL.IDX PT, R12, R14, 0x5, 0x181f ;  /* 0x00b81f000e0c7f89 */ /* 0x010fe200000e0000 */
[----:B-1----:R-:W-:-:S03]  /*0a00*/  IADD3 R6, R11, 0x70, RZ ;  /* 0x000000700b067810 */ /* 0x002fc60007ffe0ff */
[----:B------:R-:W1:Y:S01]  /*0a10*/  SHFL.IDX PT, R13, R0, 0x5, 0x181f ;  /* 0x00b81f00000d7f89 */ /* 0x000e6200000e0000 */
[----:B------:R-:W-:Y:S02]  /*0a20*/  ISETP.GE.AND P0, PT, R6, R8, PT ;  /* 0x000000080600720c */ /* 0x000fe40003f06270 */
[----:B------:R-:W-:-:S04]  /*0a30*/  @!P4 LEA.HI R6, R3, R138, RZ, 0x3 ;  /* 0x0000008a0306c211 */ /* 0x000fc800078f18ff */
[----:B------:R-:W-:Y:S01]  /*0a40*/  @!P4 LOP3.LUT R6, R6, 0xfffffff8, RZ, 0xc0, !PT ;  /* 0xfffffff80606c812 */ /* 0x000fe200078ec0ff */
[----:B------:R-:W-:Y:S01]  /*0a50*/  @!P4 IMAD.SHL.U32 R7, R136, 0x2, RZ ;  /* 0x000000028807c824 */ /* 0x000fe200078e00ff */
[----:B--2---:R-:W-:-:S03]  /*0a60*/  @!P2 SHF.R.S32.HI R4, RZ, 0x1f, R138 ;  /* 0x0000001fff04a819 */ /* 0x004fc6000001148a */
[----:B------:R-:W-:Y:S01]  /*0a70*/  @!P4 IMAD.WIDE R8, R6, 0x2, R16 ;  /* 0x000000020608c825 */ /* 0x000fe200078e0210 */
[----:B------:R-:W-:-:S03]  /*0a80*/  @!P2 LEA.HI R4, R4, R138, RZ, 0x3 ;  /* 0x0000008a0404a211 */ /* 0x000fc600078f18ff */
[----:B------:R-:W-:Y:S01]  /*0a90*/  @!P4 IMAD.WIDE R16, R137, 0x2, R16 ;  /* 0x000000028910c825 */ /* 0x000fe200078e0210 */
[----:B------:R-:W-:-:S04]  /*0aa0*/  @!P2 LOP3.LUT R4, R4, 0xfffffff8, RZ, 0xc0, !PT ;  /* 0xfffffff80404a812 */ /* 0x000fc800078ec0ff */
[----:B------:R2:W-:Y:S01]  /*0ab0*/  @!P4 LDGSTS.E.BYPASS.LTC128B.128 [R7+0xa100], [R16.64], !P5 ;  /* 0x0a1000001007cfae */ /* 0x0005e2000e901d4c */
[----:B------:R-:W-:Y:S01]  /*0ac0*/  IMAD.U32 R3, RZ, RZ, UR7 ;  /* 0x00000007ff037e24 */ /* 0x000fe2000f8e00ff */
[----:B------:R-:W-:Y:S01]  /*0ad0*/  ISETP.NE.AND P3, PT, R252, 0x1, PT ;  /* 0x00000001fc00780c */ /* 0x000fe20003f65270 */
[----:B-1----:R-:W-:Y:S01]  /*0ae0*/  @!P2 IMAD.WIDE R18, R4, 0x2, R12 ;  /* 0x000000020412a825 */ /* 0x002fe200078e020c */
[----:B------:R1:W-:Y:S03]  /*0af0*/  @!P4 LDGSTS.E.BYPASS.LTC128B.128 [R7+0xe100], [R8.64], !P6 ;  /* 0x0e1000000807cfae */ /* 0x0003e6000f101d4c */
[----:B------:R-:W-:Y:S02]  /*0b00*/  IMAD R3, R3, 0x40, R139 ;  /* 0x0000004003037824 */ /* 0x000fe400078e028b */
[----:B------:R-:W-:Y:S02]  /*0b10*/  @!P2 IMAD.SHL.U32 R6, R136, 0x2, RZ ;  /* 0x000000028806a824 */ /* 0x000fe400078e00ff */
[----:B------:R-:W-:Y:S01]  /*0b20*/  @!P2 IMAD.WIDE R12, R137, 0x2, R12 ;  /* 0x00000002890ca825 */ /* 0x000fe200078e020c */
[----:B------:R-:W-:-:S04]  /*0b30*/  IADD3 R3, R3, -0x40, RZ ;  /* 0xffffffc003037810 */ /* 0x000fc80007ffe0ff */
[----:B------:R4:W-:Y:S04]  /*0b40*/  @!P2 LDGSTS.E.BYPASS.LTC128B.128 [R6+0xa900], [R12.64], !P5 ;  /* 0x0a9000000c06afae */ /* 0x0009e8000e901d4c */
[----:B------:R4:W-:Y:S04]  /*0b50*/  @!P2 LDGSTS.E.BYPASS.LTC128B.128 [R6+0xe900], [R18.64], !P6 ;  /* 0x0e9000001206afae */ /* 0x0009e8000f101d4c */
[----:B--2---:R-:W-:Y:S04]  /*0b60*/  SHFL.IDX PT, R16, R14, 0x6, 0x181f ;  /* 0x00d81f000e107f89 */ /* 0x004fe800000e0000 */
[----:B------:R2:W3:Y:S04]  /*0b70*/  SHFL.IDX PT, R17, R0, 0x6, 0x181f ;  /* 0x00d81f0000117f89 */ /* 0x0004e800000e0000 */
[----:B------:R-:W3:Y:S01]  /*0b80*/  SHFL.IDX PT, R14, R14, 0x7, 0x181f ;  /* 0x00f81f000e0e7f89 */ /* 0x000ee200000e0000 */
[----:B-1----:R-:W-:-:S02]  /*0b90*/  @!P1 SHF.R.S32.HI R7, RZ, 0x1f, R138 ;  /* 0x0000001fff079819 */ /* 0x002fc4000001148a */
[C---:B------:R-:W-:Y:S02]  /*0ba0*/  ISETP.GE.AND P2, PT, R3.reuse, UR9, PT ;  /* 0x0000000903007c0c */ /* 0x040fe4000bf46270 */
[----:B-----5:R-:W-:Y:S02]  /*0bb0*/  IADD3 R3, R3, UR10, RZ ;  /* 0x0000000a03037c10 */ /* 0x020fe4000fffe0ff */
[-C--:B------:R-:W-:Y:S02]  /*0bc0*/  @!P1 LEA.HI R7, R7, R138.reuse, RZ, 0x3 ;  /* 0x0000008a07079211 */ /* 0x080fe400078f18ff */
[----:B----4-:R-:W-:Y:S02]  /*0bd0*/  @!P0 SHF.R.S32.HI R6, RZ, 0x1f, R138 ;  /* 0x0000001fff068819 */ /* 0x010fe4000001148a */
[----:B------:R-:W-:Y:S02]  /*0be0*/  @!P1 LOP3.LUT R7, R7, 0xfffffff8, RZ, 0xc0, !PT ;  /* 0xfffffff807079812 */ /* 0x000fe400078ec0ff */
[----:B------:R-:W-:Y:S01]  /*0bf0*/  @!P0 LEA.HI R6, R6, R138, RZ, 0x3 ;  /* 0x0000008a06068211 */ /* 0x000fe200078f18ff */
[----:B--2---:R-:W-:-:S03]  /*0c00*/  @P3 IMAD.HI.U32 R0, R3, c[0x0][0x2bc], RZ ;  /* 0x0000af0003003a27 */ /* 0x004fc600078e00ff */
[----:B------:R-:W-:Y:S01]  /*0c10*/  @!P0 LOP3.LUT R6, R6, 0xfffffff8, RZ, 0xc0, !PT ;  /* 0xfffffff806068812 */ /* 0x000fe200078ec0ff */
[----:B------:R-:W-:Y:S01]  /*0c20*/  IMAD.MOV.U32 R4, RZ, RZ, R3 ;  /* 0x000000ffff047224 */ /* 0x000fe200078e0003 */
[----:B------:R-:W-:Y:S01]  /*0c30*/  @P3 SHF.R.U32.HI R4, RZ, c[0x0][0x2c0], R0 ;  /* 0x0000b000ff043a19 */ /* 0x000fe20000011600 */
[----:B------:R-:W-:Y:S02]  /*0c40*/  @!P1 IMAD.SHL.U32 R8, R136, 0x2, RZ ;  /* 0x0000000288089824 */ /* 0x000fe400078e00ff */
[----:B---3--:R-:W-:Y:S01]  /*0c50*/  @!P1 IMAD.WIDE R20, R137, 0x2, R16 ;  /* 0x0000000289149825 */ /* 0x008fe200078e0210 */
[----:B------:R-:W-:-:S03]  /*0c60*/  @!UP0 UMOV UR16, UR11 ;  /* 0x0000000b00108c82 */ /* 0x000fc60008000000 */
[----:B------:R-:W-:Y:S01]  /*0c70*/  @!P1 IMAD.WIDE R18, R7, 0x2, R16 ;  /* 0x0000000207129825 */ /* 0x000fe200078e0210 */
[----:B------:R1:W-:Y:S03]  /*0c80*/  @!P1 LDGSTS.E.BYPASS.LTC128B.128 [R8+0xb100], [R20.64], !P5 ;  /* 0x0b10000014089fae */ /* 0x0003e6000e901d4c */
[----:B------:R-:W-:Y:S01]  /*0c90*/  @!P0 IMAD.SHL.U32 R0, R136, 0x2, RZ ;  /* 0x0000000288008824 */ /* 0x000fe200078e00ff */
[----:B------:R-:W-:Y:S01]  /*0ca0*/  USHF.R.S32.HI UR11, URZ, 0x1f, UR16 ;  /* 0x0000001f3f0b7899 */ /* 0x000fe20008011410 */
[--C-:B------:R-:W-:Y:S01]  /*0cb0*/  @!P0 IMAD.WIDE R16, R137, 0x2, R14.reuse ;  /* 0x0000000289108825 */ /* 0x100fe200078e020e */
[----:B------:R1:W-:Y:S03]  /*0cc0*/  @!P1 LDGSTS.E.BYPASS.LTC128B.128 [R8+0xf100], [R18.64], !P6 ;  /* 0x0f10000012089fae */ /* 0x0003e6000f101d4c */
[----:B------:R-:W-:Y:S01]  /*0cd0*/  @!P0 IMAD.WIDE R6, R6, 0x2, R14 ;  /* 0x0000000206068825 */ /* 0x000fe200078e020e */
[----:B------:R-:W-:Y:S01]  /*0ce0*/  ISETP.GT.OR P2, PT, R139, 0x3f, P2 ;  /* 0x0000003f8b00780c */ /* 0x000fe20001744670 */
[----:B------:R2:W-:Y:S01]  /*0cf0*/  @!P0 LDGSTS.E.BYPASS.LTC128B.128 [R0+0xb900], [R16.64], !P5 ;  /* 0x0b90000010008fae */ /* 0x0005e2000e901d4c */
[----:B------:R-:W-:-:S03]  /*0d00*/  UIMAD UR11, UR11, UR4, URZ ;  /* 0x000000040b0b72a4 */ /* 0x000fc6000f8e023f */
[----:B------:R2:W-:Y:S04]  /*0d10*/  @!P0 LDGSTS.E.BYPASS.LTC128B.128 [R0+0xf900], [R6.64], !P6 ;  /* 0x0f90000006008fae */ /* 0x0005e8000f101d4c */
[----:B------:R-:W0:Y:S01]  /*0d20*/  LDGDEPBAR ;  /* 0x00000000000079af */ /* 0x000e220000000000 */
[----:B------:R-:W-:Y:S02]  /*0d30*/  UIMAD.WIDE.U32 UR14, UR16, UR4, URZ ;  /* 0x00000004100e72a5 */ /* 0x000fe4000f8e003f */
[----:B------:R-:W-:Y:S01]  /*0d40*/  UIMAD UR11, UR16, UR5, UR11 ;  /* 0x00000005100b72a4 */ /* 0x000fe2000f8e020b */
[----:B------:R3:W-:Y:S01]  /*0d50*/  STL [R1+0x8], R11 ;  /* 0x0000080b01007387 */ /* 0x0007e20000100800 */
[----:B------:R-:W-:Y:S01]  /*0d60*/  IMAD.MOV.U32 R36, RZ, RZ, RZ ;  /* 0x000000ffff247224 */ /* 0x000fe200078e00ff */
[----:B------:R-:W-:-:S02]  /*0d70*/  ULDC.64 UR4, c[0x0][0x1e8] ;  /* 0x00007a0000047ab9 */ /* 0x000fc40000000a00 */
[----:B------:R-:W-:Y:S01]  /*0d80*/  UIADD3 UR11, UR15, UR11, URZ ;  /* 0x0000000b0f0b7290 */ /* 0x000fe2000fffe03f */
[----:B---3--:R-:W-:-:S05]  /*0d90*/  @!P2 IADD3 R11, P3, R4, UR14, RZ ;  /* 0x0000000e040bac10 */ /* 0x008fca000ff7e0ff */
[----:B------:R-:W-:Y:S02]  /*0da0*/  @!P2 LEA.HI.X.SX32 R9, R4, UR11, 0x1, P3 ;  /* 0x0000000b0409ac11 */ /* 0x000fe400098f0eff */
[----:B------:R-:W-:-:S04]  /*0db0*/  @!P2 LEA R12, P3, R11, c[0x0][0x2a0], 0x2 ;  /* 0x0000a8000b0caa11 */ /* 0x000fc800078610ff */
[----:B------:R-:W-:Y:S01]  /*0dc0*/  @!P2 LEA.HI.X R13, R11, c[0x0][0x2a4], R9, 0x2, P3 ;  /* 0x0000a9000b0daa11 */ /* 0x000fe200018f1409 */
[----:B------:R-:W-:Y:S06]  /*0dd0*/  BAR.SYNC.DEFER_BLOCKING 0x0 ;  /* 0x0000000000007b1d */ /* 0x000fec0000010000 */
[----:B------:R3:W1:Y:S01]  /*0de0*/  @!P2 LDG.E R36, [R12.64] ;  /* 0x0000000c0c24a981 */ /* 0x000662000c1e1900 */
[----:B--2---:R-:W-:-:S04]  /*0df0*/  IMAD.MOV R0, RZ, RZ, -R4 ;  /* 0x000000ffff007224 */ /* 0x004fc800078e0a04 */
[----:B------:R-:W-:-:S05]  /*0e00*/  IMAD R37, R0, c[0x0][0x2b8], R3 ;  /* 0x0000ae0000257a24 */ /* 0x000fca00078e0203 */
[----:B------:R-:W-:Y:S01]  /*0e10*/  SHF.R.S32.HI R9, RZ, 0x1f, R37 ;  /* 0x0000001fff097819 */ /* 0x000fe20000011425 */
[----:B------:R-:W-:-:S04]  /*0e20*/  IMAD.WIDE.U32 R6, R37, c[0x0][0x1e0], RZ ;  /* 0x0000780025067a25 */ /* 0x000fc800078e00ff */
[----:B------:R-:W-:Y:S01]  /*0e30*/  IMAD R0, R9, c[0x0][0x1e0], RZ ;  /* 0x0000780009007a24 */ /* 0x000fe200078e02ff */
[----:B------:R-:W-:-:S03]  /*0e40*/  UIMAD UR16, UR6, UR4, URZ ;  /* 0x00000004061072a4 */ /* 0x000fc6000f8e023f */
[----:B------:R-:W-:Y:S01]  /*0e50*/  IMAD R0, R37, c[0x0][0x1e4], R0 ;  /* 0x0000790025007a24 */ /* 0x000fe200078e0200 */
[----:B------:R-:W-:-:S03]  /*0e60*/  UIMAD.WIDE.U32 UR18, UR8, UR4, URZ ;  /* 0x00000004081272a5 */ /* 0x000fc6000f8e003f */
[----:B------:R-:W-:Y:S01]  /*0e70*/  IMAD.IADD R7, R7, 0x1, R0 ;  /* 0x0000000107077824 */ /* 0x000fe200078e0200 */
[----:B------:R-:W-:Y:S02]  /*0e80*/  UIMAD UR16, UR8, UR5, UR16 ;  /* 0x00000005081072a4 */ /* 0x000fe4000f8e0210 */
[----:B------:R-:W-:Y:S02]  /*0e90*/  ULEA UR17, UR7, 0xffffffc0, 0x6 ;  /* 0xffffffc007117891 */ /* 0x000fe4000f8e303f */
[----:B------:R-:W-:Y:S02]  /*0ea0*/  UIADD3 UR16, UR19, UR16, URZ ;  /* 0x0000001013107290 */ /* 0x000fe4000fffe03f */
[----:B------:R-:W-:Y:S01]  /*0eb0*/  UIADD3 UR17, UR9, -UR17, URZ ;  /* 0x8000001109117290 */ /* 0x000fe2000fffe03f */
[----:B---3--:R-:W-:Y:S02]  /*0ec0*/  LEA.HI R13, R10, R2, RZ, 0x4 ;  /* 0x000000020a0d7211 */ /* 0x008fe400078f20ff */
[----:B------:R-:W-:Y:S01]  /*0ed0*/  ISETP.GE.AND P4, PT, R138, c[0x0][0x1d4], PT ;  /* 0x000075008a007a0c */ /* 0x000fe20003f86270 */
[----:B------:R-:W-:Y:S01]  /*0ee0*/  IMAD.SHL.U32 R11, R5, 0x40, RZ ;  /* 0x00000040050b7824 */ /* 0x000fe200078e00ff */
[----:B------:R-:W-:Y:S01]  /*0ef0*/  LOP3.LUT R12, R13, 0xfffffff0, RZ, 0xc0, !PT ;  /* 0xfffffff00d0c7812 */ /* 0x000fe200078ec0ff */
[----:B------:R-:W-:Y:S01]  /*0f00*/  STL [R1+0x1c], R137 ;  /* 0x00001c8901007387 */ /* 0x000fe20000100800 */
[----:B------:R-:W-:Y:S01]  /*0f10*/  SHF.R.S32.HI R14, RZ, 0x4, R13 ;  /* 0x00000004ff0e7819 */ /* 0x000fe2000001140d */
[----:B------:R-:W-:-:S02]  /*0f20*/  UISETP.GE.AND UP0, UPT, UR9, 0x1, UPT ;  /* 0x000000010900788c */ /* 0x000fc4000bf06270 */
[----:B------:R-:W-:Y:S01]  /*0f30*/  IMAD.IADD R12, R2, 0x1, -R12 ;  /* 0x00000001020c7824 */ /* 0x000fe200078e0a0c */
[----:B------:R-:W-:Y:S01]  /*0f40*/  ISETP.GE.AND P3, PT, R137, c[0x0][0x1d4], PT ;  /* 0x0000750089007a0c */ /* 0x000fe20003f66270 */
[----:B------:R-:W-:Y:S01]  /*0f50*/  ULDC.64 UR4, c[0x0][0x210] ;  /* 0x0000840000047ab9 */ /* 0x000fe20000000a00 */
[----:B------:R-:W-:-:S04]  /*0f60*/  LEA.HI R13, R13, R14, RZ, 0x1 ;  /* 0x0000000e0d0d7211 */ /* 0x000fc800078f08ff */
[----:B------:R-:W-:Y:S02]  /*0f70*/  LOP3.LUT R13, R13, 0xfffffffe, RZ, 0xc0, !PT ;  /* 0xfffffffe0d0d7812 */ /* 0x000fe400078ec0ff */
[----:B------:R-:W-:Y:S02]  /*0f80*/  LOP3.LUT R11, R11, 0x1c0, RZ, 0xc0, !PT ;  /* 0x000001c00b0b7812 */ /* 0x000fe400078ec0ff */
[----:B------:R-:W-:Y:S01]  /*0f90*/  LEA.HI R10, R10, R2, RZ, 0x5 ;  /* 0x000000020a0a7211 */ /* 0x000fe200078f28ff */
[----:B------:R-:W-:Y:S04]  /*0fa0*/  STL [R1+0x18], R138 ;  /* 0x0000188a01007387 */ /* 0x000fe80000100800 */
[----:B------:R-:W-:Y:S04]  /*0fb0*/  STL [R1+0xc], R136 ;  /* 0x00000c8801007387 */ /* 0x000fe80000100800 */
[----:B------:R-:W-:Y:S01]  /*0fc0*/  STL [R1+0x4], R37 ;  /* 0x0000042501007387 */ /* 0x000fe20000100800 */
[----:B------:R-:W-:-:S02]  /*0fd0*/  UIMAD UR6, UR6, UR4, URZ ;  /* 0x00000004060672a4 */ /* 0x000fc4000f8e023f */
[----:B------:R-:W-:Y:S02]  /*0fe0*/  UIMAD.WIDE.U32 UR20, UR8, UR4, URZ ;  /* 0x00000004081472a5 */ /* 0x000fe4000f8e003f */
[----:B------:R-:W-:-:S04]  /*0ff0*/  UIMAD UR5, UR8, UR5, UR6 ;  /* 0x00000005080572a4 */ /* 0x000fc8000f8e0206 */
[----:B------:R-:W-:Y:S01]  /*1000*/  UIADD3 UR5, UR21, UR5, URZ ;  /* 0x0000000515057290 */ /* 0x000fe2000fffe03f */
[----:B-1----:R-:W-:Y:S01]  /*1010*/  SHF.R.S32.HI R8, RZ, 0x1f, R36 ;  /* 0x0000001fff087819 */ /* 0x002fe20000011424 */
[----:B------:R-:W-:-:S04]  /*1020*/  IMAD.WIDE.U32 R6, R36, c[0x0][0x1f0], R6 ;  /* 0x00007c0024067a25 */ /* 0x000fc800078e0006 */
[----:B------:R-:W-:Y:S01]  /*1030*/  IMAD R0, R8, c[0x0][0x1f0], RZ ;  /* 0x00007c0008007a24 */ /* 0x000fe200078e02ff */
[----:B------:R-:W-:-:S03]  /*1040*/  IADD3 R3, P0, R6, UR18, RZ ;  /* 0x0000001206037c10 */ /* 0x000fc6000ff1e0ff */
[----:B------:R-:W-:-:S05]  /*1050*/  IMAD R0, R36, c[0x0][0x1f4], R0 ;  /* 0x00007d0024007a24 */ /* 0x000fca00078e0200 */
[----:B------:R-:W-:Y:S02]  /*1060*/  IADD3.X R0, R7, UR16, R0, P0, !PT ;  /* 0x0000001007007c10 */ /* 0x000fe400087fe400 */
[C---:B------:R-:W-:Y:S02]  /*1070*/  LEA R16, P0, R3.reuse, c[0x0][0x1c8], 0x1 ;  /* 0x0000720003107a11 */ /* 0x040fe400078008ff */
[----:B------:R-:W-:Y:S02]  /*1080*/  IADD3 R7, -R250, UR17, RZ ;  /* 0x00000011fa077c10 */ /* 0x000fe4000fffe1ff */
[----:B------:R-:W-:Y:S01]  /*1090*/  LEA.HI.X R0, R3, c[0x0][0x1cc], R0, 0x1, P0 ;  /* 0x0000730003007a11 */ /* 0x000fe200000f0c00 */
[----:B------:R-:W-:Y:S01]  /*10a0*/  SHFL.IDX PT, R24, R16, RZ, 0x181f ;  /* 0x00181fff10187589 */ /* 0x000fe200000e0000 */
[----:B------:R-:W-:-:S03]  /*10b0*/  ISETP.GE.AND P5, PT, R7, 0x1, PT ;  /* 0x000000010700780c */ /* 0x000fc60003fa6270 */
[----:B------:R-:W1:Y:S01]  /*10c0*/  SHFL.IDX PT, R25, R0, RZ, 0x181f ;  /* 0x00181fff00197589 */ /* 0x000e6200000e0000 */
[C---:B------:R-:W-:Y:S02]  /*10d0*/  ISETP.GE.AND P2, PT, R7.reuse, 0x11, PT ;  /* 0x000000110700780c */ /* 0x040fe40003f46270 */
[----:B------:R-:W-:Y:S01]  /*10e0*/  SHF.R.S32.HI R6, RZ, 0x1f, R12 ;  /* 0x0000001fff067819 */ /* 0x000fe2000001140c */
[----:B------:R-:W-:Y:S01]  /*10f0*/  SHFL.IDX PT, R20, R16, 0x1, 0x181f ;  /* 0x00381f0010147f89 */ /* 0x000fe200000e0000 */
[----:B------:R-:W-:-:S05]  /*1100*/  ISETP.GE.AND P1, PT, R7, 0x21, PT ;  /* 0x000000210700780c */ /* 0x000fca0003f26270 */
[----:B------:R-:W-:Y:S01]  /*1110*/  @P5 SHF.R.S32.HI R3, RZ, 0x1f, R138 ;  /* 0x0000001fff035819 */ /* 0x000fe2000001148a */
[----:B------:R-:W2:Y:S01]  /*1120*/  SHFL.IDX PT, R21, R0, 0x1, 0x181f ;  /* 0x00381f0000157f89 */ /* 0x000ea200000e0000 */
[----:B------:R-:W-:Y:S02]  /*1130*/  ISETP.GE.AND P0, PT, R7, 0x31, PT ;  /* 0x000000310700780c */ /* 0x000fe40003f06270 */
[----:B------:R-:W-:Y:S01]  /*1140*/  @P5 LEA.HI R3, R3, R138, RZ, 0x3 ;  /* 0x0000008a03035211 */ /* 0x000fe200078f18ff */
[----:B------:R-:W-:Y:S01]  /*1150*/  SHFL.IDX PT, R18, R16, 0x2, 0x181f ;  /* 0x00581f0010127f89 */ /* 0x000fe200000e0000 */
[----:B------:R-:W-:-:S03]  /*1160*/  LEA.HI R6, R6, R12, RZ, 0x3 ;  /* 0x0000000c06067211 */ /* 0x000fc600078f18ff */
[----:B------:R-:W3:Y:S01]  /*1170*/  SHFL.IDX PT, R19, R0, 0x2, 0x181f ;  /* 0x00581f0000137f89 */ /* 0x000ee200000e0000 */
[----:B------:R-:W-:-:S03]  /*1180*/  @P5 LOP3.LUT R3, R3, 0xfffffff8, RZ, 0xc0, !PT ;  /* 0xfffffff803035812 */ /* 0x000fc600078ec0ff */
[----:B------:R-:W-:Y:S01]  /*1190*/  SHFL.IDX PT, R16, R16, 0x3, 0x181f ;  /* 0x00781f0010107f89 */ /* 0x000fe200000e0000 */
[----:B------:R-:W-:-:S03]  /*11a0*/  LOP3.LUT R4, R6, 0xfffffff8, RZ, 0xc0, !PT ;  /* 0xfffffff806047812 */ /* 0x000fc600078ec0ff */
[----:B------:R4:W5:Y:S01]  /*11b0*/  SHFL.IDX PT, R17, R0, 0x3, 0x181f ;  /* 0x00781f0000117f89 */ /* 0x00096200000e0000 */
[----:B-1----:R-:W-:-:S04]  /*11c0*/  @P5 IMAD.WIDE R22, R137, 0x2, R24 ;  /* 0x0000000289165825 */ /* 0x002fc800078e0218 */
[----:B------:R-:W-:-:S04]  /*11d0*/  @P5 IMAD.WIDE R24, R3, 0x2, R24 ;  /* 0x0000000203185825 */ /* 0x000fc800078e0218 */
[----:B------:R-:W-:Y:S01]  /*11e0*/  IMAD.IADD R3, R14, 0x1, -R13 ;  /* 0x000000010e037824 */ /* 0x000fe200078e0a0d */
[----:B------:R-:W-:Y:S01]  /*11f0*/  @P2 SHF.R.S32.HI R14, RZ, 0x1f, R138 ;  /* 0x0000001fff0e2819 */ /* 0x000fe2000001148a */
[----:B------:R-:W-:Y:S01]  /*1200*/  IMAD.IADD R4, R12, 0x1, -R4 ;  /* 0x000000010c047824 */ /* 0x000fe200078e0a04 */
[----:B------:R-:W-:Y:S02]  /*1210*/  @P1 SHF.R.S32.HI R12, RZ, 0x1f, R138 ;  /* 0x0000001fff0c1819 */ /* 0x000fe4000001148a */
[-C--:B------:R-:W-:Y:S01]  /*1220*/  @P2 LEA.HI R14, R14, R138.reuse, RZ, 0x3 ;  /* 0x0000008a0e0e2211 */ /* 0x080fe200078f18ff */
[----:B----4-:R-:W-:Y:S01]  /*1230*/  @P5 IMAD.SHL.U32 R0, R136, 0x2, RZ ;  /* 0x0000000288005824 */ /* 0x010fe200078e00ff */
[----:B------:R-:W-:-:S04]  /*1240*/  @P1 LEA.HI R12, R12, R138, RZ, 0x3 ;  /* 0x0000008a0c0c1211 */ /* 0x000fc800078f18ff */
[----:B------:R1:W-:Y:S04]  /*1250*/  @P5 LDGSTS.E.BYPASS.LTC128B.128 [R0+0x4100], [R22.64], !P3 ;  /* 0x0410000016005fae */ /* 0x0003e8000d901d4c */
[----:B------:R1:W-:Y:S01]  /*1260*/  @P5 LDGSTS.E.BYPASS.LTC128B.128 [R0+0x6100], [R24.64], !P4 ;  /* 0x0610000018005fae */ /* 0x0003e2000e101d4c */
[----:B------:R-:W-:Y:S01]  /*1270*/  IMAD.SHL.U32 R250, R250, 0x8, RZ ;  /* 0x00000008fafa7824 */ /* 0x000fe200078e00ff */
[----:B------:R-:W-:Y:S02]  /*1280*/  @P2 LOP3.LUT R14, R14, 0xfffffff8, RZ, 0xc0, !PT ;  /* 0xfffffff80e0e2812 */ /* 0x000fe400078ec0ff */
[----:B------:R-:W-:Y:S02]  /*1290*/  @P1 LOP3.LUT R12, R12, 0xfffffff8, RZ, 0xc0, !PT ;  /* 0xfffffff80c0c1812 */ /* 0x000fe400078ec0ff */
[----:B------:R-:W-:Y:S01]  /*12a0*/  LOP3.LUT R250, R11, 0x8, R250, 0xf8, !PT ;  /* 0x000000080bfa7812 */ /* 0x000fe200078ef8fa */
[C---:B------:R-:W-:Y:S01]  /*12b0*/  @P2 IMAD.SHL.U32 R15, R136.reuse, 0x2, RZ ;  /* 0x00000002880f2824 */ /* 0x040fe200078e00ff */
[----:B------:R-:W-:Y:S01]  /*12c0*/  SHF.R.U32.HI R11, RZ, 0x3, R11 ;  /* 0x00000003ff0b7819 */ /* 0x000fe2000001160b */
[----:B------:R-:W-:-:S03]  /*12d0*/  @P1 IMAD.SHL.U32 R13, R136, 0x2, RZ ;  /* 0x00000002880d1824 */ /* 0x000fc600078e00ff */
[----:B------:R-:W-:Y:S01]  /*12e0*/  LOP3.LUT R250, R250, R11, RZ, 0x3c, !PT ;  /* 0x0000000bfafa7212 */ /* 0x000fe200078e3cff */
[----:B------:R-:W-:Y:S01]  /*12f0*/  @P0 IMAD.SHL.U32 R11, R136, 0x2, RZ ;  /* 0x00000002880b0824 */ /* 0x000fe200078e00ff */
[----:B-1----:R-:W-:-:S04]  /*1300*/  @P0 SHF.R.S32.HI R0, RZ, 0x1f, R138 ;  /* 0x0000001fff000819 */ /* 0x002fc8000001148a */
[----:B------:R-:W-:Y:S01]  /*1310*/  @P0 LEA.HI R0, R0, R138, RZ, 0x3 ;  /* 0x0000008a00000211 */ /* 0x000fe200078f18ff */
[----:B--2---:R-:W-:-:S03]  /*1320*/  @P2 IMAD.WIDE R22, R14, 0x2, R20 ;  /* 0x000000020e162825 */ /* 0x004fc600078e0214 */
[----:B------:R-:W-:Y:S01]  /*1330*/  @P0 LOP3.LUT R0, R0, 0xfffffff8, RZ, 0xc0, !PT ;  /* 0xfffffff800000812 */ /* 0x000fe200078ec0ff */
[----:B------:R-:W-:-:S04]  /*1340*/  @P2 IMAD.WIDE R20, R137, 0x2, R20 ;  /* 0x0000000289142825 */ /* 0x000fc800078e0214 */
[--C-:B---3--:R-:W-:Y:S01]  /*1350*/  @P1 IMAD.WIDE R24, R12, 0x2, R18.reuse ;  /* 0x000000020c181825 */ /* 0x108fe200078e0212 */
[----:B------:R1:W-:Y:S03]  /*1360*/  @P2 LDGSTS.E.BYPASS.LTC128B.128 [R15+0x4900], [R20.64], !P3 ;  /* 0x04900000140f2fae */ /* 0x0003e6000d901d4c */
[C---:B------:R-:W-:Y:S01]  /*1370*/  @P1 IMAD.WIDE R18, R137.reuse, 0x2, R18 ;  /* 0x0000000289121825 */ /* 0x040fe200078e0212 */
[----:B------:R1:W-:Y:S03]  /*1380*/  @P2 LDGSTS.E.BYPASS.LTC128B.128 [R15+0x6900], [R22.64], !P4 ;  /* 0x06900000160f2fae */ /* 0x0003e6000e101d4c */
[--C-:B-----5:R-:W-:Y:S01]  /*1390*/  @P0 IMAD.WIDE R26, R0, 0x2, R16.reuse ;  /* 0x00000002001a0825 */ /* 0x120fe200078e0210 */
[----:B------:R2:W-:Y:S03]  /*13a0*/  @P1 LDGSTS.E.BYPASS.LTC128B.128 [R13+0x5100], [R18.64], !P3 ;  /* 0x05100000120d1fae */ /* 0x0005e6000d901d4c */
[----:B------:R-:W-:Y:S01]  /*13b0*/  @P0 IMAD.WIDE R16, R137, 0x2, R16 ;  /* 0x0000000289100825 */ /* 0x000fe200078e0210 */
[----:B------:R2:W-:Y:S04]  /*13c0*/  @P1 LDGSTS.E.BYPASS.LTC128B.128 [R13+0x7100], [R24.64], !P4 ;  /* 0x07100000180d1fae */ /* 0x0005e8000e101d4c */
[----:B------:R3:W-:Y:S04]  /*13d0*/  @P0 LDGSTS.E.BYPASS.LTC128B.128 [R11+0x5900], [R16.64], !P3 ;  /* 0x05900000100b0fae */ /* 0x0007e8000d901d4c */
[----:B------:R3:W-:Y:S04]  /*13e0*/  @P0 LDGSTS.E.BYPASS.LTC128B.128 [R11+0x7900], [R26.64], !P4 ;  /* 0x079000001a0b0fae */ /* 0x0007e8000e101d4c */
[----:B------:R-:W0:Y:S01]  /*13f0*/  LDGDEPBAR ;  /* 0x00000000000079af */ /* 0x000e220000000000 */
[----:B------:R-:W-:-:S02]  /*1400*/  IMAD.SHL.U32 R14, R4, 0x40, RZ ;  /* 0x00000040040e7824 */ /* 0x000fc400078e00ff */
[----:B------:R-:W-:Y:S01]  /*1410*/  IMAD.SHL.U32 R6, R6, 0x40, RZ ;  /* 0x0000004006067824 */ /* 0x000fe200078e00ff */
[----:B------:R-:W-:Y:S02]  /*1420*/  R2P PR, R4, 0x6 ;  /* 0x0000000604007804 */ /* 0x000fe40000000000 */
[----:B------:R-:W-:Y:S01]  /*1430*/  LOP3.LUT R14, R14, 0x1c0, RZ, 0xc0, !PT ;  /* 0x000001c00e0e7812 */ /* 0x000fe200078ec0ff */
[----:B------:R-:W-:Y:S01]  /*1440*/  IMAD.MOV.U32 R0, RZ, RZ, 0x20 ;  /* 0x00000020ff007424 */ /* 0x000fe200078e00ff */
[----:B------:R-:W-:Y:S01]  /*1450*/  SHF.R.S32.HI R12, RZ, 0x5, R10 ;  /* 0x00000005ff0c7819 */ /* 0x000fe2000001140a */
[C---:B--2---:R-:W-:Y:S01]  /*1460*/  IMAD.SHL.U32 R13, R3.reuse, 0x8, RZ ;  /* 0x00000008030d7824 */ /* 0x044fe200078e00ff */
[----:B------:R-:W-:Y:S01]  /*1470*/  LOP3.LUT R6, R6, 0xfffffe00, RZ, 0xc0, !PT ;  /* 0xfffffe0006067812 */ /* 0x000fe200078ec0ff */
[----:B------:R-:W-:-:S03]  /*1480*/  IMAD R250, R3, 0x200, R250 ;  /* 0x0000020003fa7824 */ /* 0x000fc600078e02fa */
[----:B------:R-:W-:Y:S01]  /*1490*/  LOP3.LUT R13, R14, 0x8, R13, 0xf8, !PT ;  /* 0x000000080e0d7812 */ /* 0x000fe200078ef80d */
[----:B---3--:R-:W-:Y:S01]  /*14a0*/  IMAD.MOV.U32 R11, RZ, RZ, 0x10 ;  /* 0x00000010ff0b7424 */ /* 0x008fe200078e00ff */
[----:B------:R-:W-:-:S04]  /*14b0*/  DEPBAR.LE SB0, 0x1 ;  /* 0x000080400000791a */ /* 0x000fc80000000000 */
[----:B------:R-:W-:-:S04]  /*14c0*/  DEPBAR.LE SB0, 0x0 ;  /* 0x000080000000791a */ /* 0x000fc80000000000 */
[----:B------:R-:W-:Y:S02]  /*14d0*/  SHF.R.U32.HI R14, RZ, 0x3, R14 ;  /* 0x00000003ff0e7819 */ /* 0x000fe4000001160e */
[----:B------:R-:W-:Y:S02]  /*14e0*/  SEL R4, R11, 0xfffffff0, !P1 ;  /* 0xfffffff00b047807 */ /* 0x000fe40004800000 */
[----:B------:R-:W-:Y:S01]  /*14f0*/  SEL R3, R0, 0xffffffe0, !P2 ;  /* 0xffffffe000037807 */ /* 0x000fe20005000000 */
[----:B------:R-:W-:Y:S01]  /*1500*/  BAR.SYNC.DEFER_BLOCKING 0x0 ;  /* 0x0000000000007b1d */ /* 0x000fe20000010000 */
[----:B------:R-:W-:Y:S01]  /*1510*/  R2P PR, R5, 0x6 ;  /* 0x0000000605007804 */ /* 0x000fe20000000000 */
[----:B------:R-:W-:Y:S01]  /*1520*/  IMAD R12, R12, 0x400, R6 ;  /* 0x000004000c0c7824 */ /* 0x000fe200078e0206 */
[----:B------:R-:W-:-:S03]  /*1530*/  LOP3.LUT R5, R13, R14, RZ, 0x3c, !PT ;  /* 0x0000000e0d057212 */ /* 0x000fc600078e3cff */
[----:B------:R2:W-:Y:S01]  /*1540*/  STL [R1], R36 ;  /* 0x0000002401007387 */ /* 0x0005e20000100800 */
[----:B------:R-:W-:Y:S01]  /*1550*/  IMAD.SHL.U32 R250, R250, 0x2, RZ ;  /* 0x00000002fafa7824 */ /* 0x000fe200078e00ff */
[----:B------:R-:W-:Y:S01]  /*1560*/  PLOP3.LUT P0, PT, PT, PT, UP0, 0x80, 0x0 ;  /* 0x000000000000781c */ /* 0x000fe20003f0f008 */
[----:B------:R-:W-:-:S03]  /*1570*/  IMAD.IADD R251, R5, 0x1, R12 ;  /* 0x0000000105fb7824 */ /* 0x000fc600078e020c */
[C---:B------:R-:W-:Y:S01]  /*1580*/  IADD3 R11, R250.reuse, 0x4100, RZ ;  /* 0x00004100fa0b7810 */ /* 0x040fe20007ffe0ff */
[----:B------:R-:W-:Y:S01]  /*1590*/  IMAD.SHL.U32 R251, R251, 0x2, RZ ;  /* 0x00000002fbfb7824 */ /* 0x000fe200078e00ff */
[----:B------:R-:W-:Y:S02]  /*15a0*/  IADD3 R249, R250, 0x4120, RZ ;  /* 0x00004120faf97810 */ /* 0x000fe40007ffe0ff */
[----:B------:R-:W-:Y:S01]  /*15b0*/  @P1 IADD3 R249, R11, -0x20, RZ ;  /* 0xffffffe00bf91810 */ /* 0x000fe20007ffe0ff */
[----:B------:R-:W-:Y:S01]  /*15c0*/  IMAD R247, R4, 0x2, R251 ;  /* 0x0000000204f77824 */ /* 0x000fe200078e02fb */
[----:B------:R-:W-:Y:S02]  /*15d0*/  LOP3.LUT R10, R10, 0xffffffe0, RZ, 0xc0, !PT ;  /* 0xffffffe00a0a7812 */ /* 0x000fe400078ec0ff */
[----:B------:R-:W-:Y:S01]  /*15e0*/  LOP3.LUT R5, R5, R6, RZ, 0xfc, !PT ;  /* 0x0000000605057212 */ /* 0x000fe200078efcff */
[----:B------:R2:W3:Y:S02]  /*15f0*/  LDSM.16.M88.4 R100, [R251+0x8100] ;  /* 0x00810000fb64783b */ /* 0x0004e40000000200 */
[----:B------:R-:W-:-:S02]  /*1600*/  IMAD.IADD R2, R2, 0x1, -R10 ;  /* 0x0000000102027824 */ /* 0x000fc400078e0a0a */
[----:B------:R2:W4:Y:S01]  /*1610*/  LDSM.16.M88.4 R52, [R251+0xa100] ;  /* 0x00a10000fb34783b */ /* 0x0005220000000200 */
[----:B------:R-:W-:-:S03]  /*1620*/  ISETP.GT.AND P5, PT, R139, 0x3f, PT ;  /* 0x0000003f8b00780c */ /* 0x000fc60003fa4270 */
[----:B------:R2:W2:Y:S01]  /*1630*/  LDSM.16.M88.4 R40, [R250+0x4100] ;  /* 0x00410000fa28783b */ /* 0x0004a20000000200 */
[----:B------:R-:W-:-:S03]  /*1640*/  SEL R6, RZ, 0x10, P4 ;  /* 0x00000010ff067807 */ /* 0x000fc60002000000 */
[----:B------:R2:W2:Y:S01]  /*1650*/  LDSM.16.M88.4 R68, [R250+0x4900] ;  /* 0x00490000fa44783b */ /* 0x0004a20000000200 */
[----:B------:R-:W-:-:S03]  /*1660*/  SEL R0, R0, 0xffffffe0, !P2 ;  /* 0xffffffe000007807 */ /* 0x000fc60005000000 */
[----:B------:R2:W2:Y:S01]  /*1670*/  LDSM.16.M88.4 R108, [R250+0x5100] ;  /* 0x00510000fa6c783b */ /* 0x0004a20000000200 */
[----:B------:R-:W-:-:S03]  /*1680*/  IADD3 R239, R249, 0x800, RZ ;  /* 0x00000800f9ef7810 */ /* 0x000fc60007ffe0ff */
[----:B------:R2:W2:Y:S01]  /*1690*/  LDSM.16.M88.4 R28, [R250+0x5900] ;  /* 0x00590000fa1c783b */ /* 0x0004a20000000200 */
[----:B------:R-:W-:-:S03]  /*16a0*/  IADD3 R238, R249, 0x1000, RZ ;  /* 0x00001000f9ee7810 */ /* 0x000fc60007ffe0ff */
[----:B-1----:R1:W1:Y:S01]  /*16b0*/  LDSM.16.M88.4 R12, [R247+0x8100] ;  /* 0x00810000f70c783b */ /* 0x0022620000000200 */
[----:B------:R-:W-:-:S03]  /*16c0*/  IADD3 R237, R249, 0x1800, RZ ;  /* 0x00001800f9ed7810 */ /* 0x000fc60007ffe0ff */
[----:B------:R1:W1:Y:S04]  /*16d0*/  LDSM.16.M88.4 R32, [R247+0xa100] ;  /* 0x00a10000f720783b */ /* 0x0002680000000200 */
[----:B------:R1:W1:Y:S04]  /*16e0*/  LDSM.16.M88.4 R96, [R249] ;  /* 0x00000000f960783b */ /* 0x0002680000000200 */
[----:B------:R1:W1:Y:S04]  /*16f0*/  LDSM.16.M88.4 R92, [R249+0x800] ;  /* 0x00080000f95c783b */ /* 0x0002680000000200 */
[----:B------:R1:W1:Y:S04]  /*1700*/  LDSM.16.M88.4 R20, [R249+0x1000] ;  /* 0x00100000f914783b */ /* 0x0002680000000200 */
[----:B------:R1:W1:Y:S01]  /*1710*/  LDSM.16.M88.4 R16, [R249+0x1800] ;  /* 0x00180000f910783b */ /* 0x0002620000000200 */
[----:B------:R-:W-:Y:S05]  /*1720*/  @!P0 BRA `(.L_x_706) ;  /* 0x000003b000008947 */ /* 0x000fea0003800000 */
[----:B---34-:R-:W-:Y:S01]  /*1730*/  IMAD R9, R9, c[0x0][0x208], RZ ;  /* 0x0000820009097a24 */ /* 0x018fe200078e02ff */
[----:B------:R-:W-:Y:S01]  /*1740*/  ISETP.GE.AND P2, PT, R137, c[0x0][0x1d4], PT ;  /* 0x0000750089007a0c */ /* 0x000fe20003f46270 */
[----:B------:R-:W-:-:S03]  /*1750*/  IMAD.WIDE.U32 R10, R37, c[0x0][0x208], RZ ;  /* 0x00008200250a7a25 */ /* 0x000fc600078e00ff */
[----:B------:R-:W-:Y:S01]  /*1760*/  ISETP.LT.OR P1, PT, R7, 0x1, P2 ;  /* 0x000000010700780c */ /* 0x000fe20001721670 */
[----:B------:R-:W-:Y:S02]  /*1770*/  IMAD R9, R37, c[0x0][0x20c], R9 ;  /* 0x0000830025097a24 */ /* 0x000fe400078e0209 */
[----:B------:R-:W-:Y:S02]  /*1780*/  IMAD R8, R8, c[0x0][0x218], RZ ;  /* 0x0000860008087a24 */ /* 0x000fe400078e02ff */
[----:B------:R-:W-:Y:S02]  /*1790*/  IMAD.IADD R11, R11, 0x1, R9 ;  /* 0x000000010b0b7824 */ /* 0x000fe400078e0209 */
[C---:B------:R-:W-:Y:S02]  /*17a0*/  IMAD R8, R36.reuse, c[0x0][0x21c], R8 ;  /* 0x0000870024087a24 */ /* 0x040fe400078e0208 */
[----:B------:R-:W-:Y:S01]  /*17b0*/  IMAD.WIDE.U32 R10, R36, c[0x0][0x218], R10 ;  /* 0x00008600240a7a25 */ /* 0x000fe200078e000a */
[----:B--2---:R-:W-:-:S03]  /*17c0*/  SHF.R.S32.HI R36, RZ, 0x1f, R138 ;  /* 0x0000001fff247819 */ /* 0x004fc6000001148a */
[----:B------:R-:W-:Y:S01]  /*17d0*/  IMAD.WIDE R38, R137, 0x2, RZ ;  /* 0x0000000289267825 */ /* 0x000fe200078e02ff */
[----:B------:R-:W-:Y:S02]  /*17e0*/  IADD3 R9, P0, R10, UR20, RZ ;  /* 0x000000140a097c10 */ /* 0x000fe4000ff1e0ff */
[----:B------:R-:W-:Y:S02]  /*17f0*/  LEA.HI R36, R36, R138, RZ, 0x3 ;  /* 0x0000008a24247211 */ /* 0x000fe400078f18ff */
[----:B------:R-:W-:Y:S02]  /*1800*/  IADD3.X R8, R11, UR5, R8, P0, !PT ;  /* 0x000000050b087c10 */ /* 0x000fe400087fe408 */
[C---:B------:R-:W-:Y:S02]  /*1810*/  LEA R10, P0, R9.reuse, c[0x0][0x1f8], 0x1 ;  /* 0x00007e00090a7a11 */ /* 0x040fe400078008ff */
[----:B------:R-:W-:Y:S02]  /*1820*/  LOP3.LUT R36, R36, 0xfffffff8, RZ, 0xc0, !PT ;  /* 0xfffffff824247812 */ /* 0x000fe400078ec0ff */
[----:B------:R-:W-:Y:S01]  /*1830*/  LEA.HI.X R9, R9, c[0x0][0x1fc], R8, 0x1, P0 ;  /* 0x00007f0009097a11 */ /* 0x000fe200000f0c08 */
[----:B------:R-:W2:Y:S01]  /*1840*/  SHFL.IDX PT, R11, R10, RZ, 0x181f ;  /* 0x00181fff0a0b7589 */ /* 0x000ea200000e0000 */
[----:B------:R-:W-:-:S02]  /*1850*/  IMAD.SHL.U32 R8, R136, 0x2, RZ ;  /* 0x0000000288087824 */ /* 0x000fc400078e00ff */
[----:B------:R-:W-:Y:S01]  /*1860*/  IMAD.WIDE R36, R36, 0x2, RZ ;  /* 0x0000000224247825 */ /* 0x000fe200078e02ff */
[----:B------:R-:W3:Y:S04]  /*1870*/  SHFL.IDX PT, R24, R9, RZ, 0x181f ;  /* 0x00181fff09187589 */ /* 0x000ee800000e0000 */
[----:B------:R-:W4:Y:S01]  /*1880*/  SHFL.IDX PT, R25, R10, 0x1, 0x181f ;  /* 0x00381f000a197f89 */ /* 0x000f2200000e0000 */
[----:B--2---:R-:W-:-:S05]  /*1890*/  IADD3 R26, P0, R11, R38, RZ ;  /* 0x000000260b1a7210 */ /* 0x004fca0007f1e0ff */
[C---:B---3--:R-:W-:Y:S01]  /*18a0*/  IMAD.X R27, R24.reuse, 0x1, R39, P0 ;  /* 0x00000001181b7824 */ /* 0x048fe200000e0627 */
[----:B------:R-:W-:Y:S02]  /*18b0*/  IADD3 R44, P0, R11, R36, RZ ;  /* 0x000000240b2c7210 */ /* 0x000fe40007f1e0ff */
[----:B------:R-:W-:Y:S03]  /*18c0*/  SHFL.IDX PT, R11, R10, 0x2, 0x181f ;  /* 0x00581f000a0b7f89 */ /* 0x000fe600000e0000 */
[----:B------:R-:W-:Y:S01]  /*18d0*/  IMAD.X R45, R24, 0x1, R37, P0 ;  /* 0x00000001182d7824 */ /* 0x000fe200000e0625 */
[----:B------:R2:W-:Y:S01]  /*18e0*/  LDGSTS.E.BYPASS.LTC128B.128 [R8+0x100], [R26.64], !P1 ;  /* 0x001000001a087fae */ /* 0x0005e2000c901d4c */
[----:B------:R-:W-:-:S03]  /*18f0*/  ISETP.GE.AND P1, PT, R138, c[0x0][0x1d4], PT ;  /* 0x000075008a007a0c */ /* 0x000fc60003f26270 */
[----:B------:R-:W-:Y:S01]  /*1900*/  SHFL.IDX PT, R24, R9, 0x2, 0x181f ;  /* 0x00581f0009187f89 */ /* 0x000fe200000e0000 */
[----:B------:R-:W-:-:S03]  /*1910*/  ISETP.LT.OR P0, PT, R7, 0x1, P1 ;  /* 0x000000010700780c */ /* 0x000fc60000f01670 */
[----:B------:R-:W-:Y:S10]  /*1920*/  SHFL.IDX PT, R10, R10, 0x3, 0x181f ;  /* 0x00781f000a0a7f89 */ /* 0x000ff400000e0000 */
[----:B------:R4:W-:Y:S04]  /*1930*/  LDGSTS.E.BYPASS.LTC128B.128 [R8+0x2100], [R44.64], !P0 ;  /* 0x021000002c087fae */ /* 0x0009e8000c101d4c */
[----:B--2---:R-:W2:Y:S04]  /*1940*/  SHFL.IDX PT, R26, R9, 0x1, 0x181f ;  /* 0x00381f00091a7f89 */ /* 0x004ea800000e0000 */
[----:B------:R-:W3:Y:S01]  /*1950*/  SHFL.IDX PT, R9, R9, 0x3, 0x181f ;  /* 0x00781f0009097f89 */ /* 0x000ee200000e0000 */
[----:B----4-:R-:W-:-:S05]  /*1960*/  IADD3 R44, P0, R38, R25, RZ ;  /* 0x00000019262c7210 */ /* 0x010fca0007f1e0ff */
[----:B--2---:R-:W-:Y:S01]  /*1970*/  IMAD.X R45, R39, 0x1, R26, P0 ;  /* 0x00000001272d7824 */ /* 0x004fe200000e061a */
[----:B------:R-:W-:-:S13]  /*1980*/  ISETP.LT.OR P0, PT, R7, 0x11, P2 ;  /* 0x000000110700780c */ /* 0x000fda0001701670 */
[----:B------:R2:W-:Y:S02]  /*1990*/  LDGSTS.E.BYPASS.LTC128B.128 [R8+0x900], [R44.64], !P0 ;  /* 0x009000002c087fae */ /* 0x0005e4000c101d4c */
[----:B--2---:R-:W-:-:S05]  /*19a0*/  IADD3 R44, P0, R36, R25, RZ ;  /* 0x00000019242c7210 */ /* 0x004fca0007f1e0ff */
[----:B------:R-:W-:Y:S01]  /*19b0*/  IMAD.X R45, R37, 0x1, R26, P0 ;  /* 0x00000001252d7824 */ /* 0x000fe200000e061a */
[----:B------:R-:W-:-:S13]  /*19c0*/  ISETP.LT.OR P0, PT, R7, 0x11, P1 ;  /* 0x000000110700780c */ /* 0x000fda0000f01670 */
[----:B------:R2:W-:Y:S01]  /*19d0*/  LDGSTS.E.BYPASS.LTC128B.128 [R8+0x2900], [R44.64], !P0 ;  /* 0x029000002c087fae */ /* 0x0005e2000c101d4c */
[----:B------:R-:W-:-:S05]  /*19e0*/  IADD3 R26, P0, R38, R11, RZ ;  /* 0x0000000b261a7210 */ /* 0x000fca0007f1e0ff */
[----:B------:R-:W-:Y:S01]  /*19f0*/  IMAD.X R27, R39, 0x1, R24, P0 ;  /* 0x00000001271b7824 */ /* 0x000fe200000e0618 */
[C---:B------:R-:W-:Y:S02]  /*1a00*/  ISETP.LT.OR P0, PT, R7.reuse, 0x21, P2 ;  /* 0x000000210700780c */ /* 0x040fe40001701670 */
[----:B------:R-:W-:-:S11]  /*1a10*/  ISETP.LT.OR P2, PT, R7, 0x31, P2 ;  /* 0x000000310700780c */ /* 0x000fd60001741670 */
[----:B------:R4:W-:Y:S02]  /*1a20*/  LDGSTS.E.BYPASS.LTC128B.128 [R8+0x1100], [R26.64], !P0 ;  /* 0x011000001a087fae */ /* 0x0009e4000c101d4c */
[----:B----4-:R-:W-:-:S05]  /*1a30*/  IADD3 R26, P0, R36, R11, RZ ;  /* 0x0000000b241a7210 */ /* 0x010fca0007f1e0ff */
[----:B------:R-:W-:Y:S01]  /*1a40*/  IMAD.X R27, R37, 0x1, R24, P0 ;  /* 0x00000001251b7824 */ /* 0x000fe200000e0618 */
[C---:B------:R-:W-:Y:S02]  /*1a50*/  ISETP.LT.OR P0, PT, R7.reuse, 0x21, P1 ;  /* 0x000000210700780c */ /* 0x040fe40000f01670 */
[----:B------:R-:W-:-:S11]  /*1a60*/  ISETP.LT.OR P1, PT, R7, 0x31, P1 ;  /* 0x000000310700780c */ /* 0x000fd60000f21670 */
[----:B------:R2:W-:Y:S01]  /*1a70*/  LDGSTS.E.BYPASS.LTC128B.128 [R8+0x3100], [R26.64], !P0 ;  /* 0x031000001a087fae */ /* 0x0005e2000c101d4c */
[----:B------:R-:W-:-:S05]  /*1a80*/  IADD3 R24, P0, R38, R10, RZ ;  /* 0x0000000a26187210 */ /* 0x000fca0007f1e0ff */
[----:B---3--:R-:W-:Y:S01]  /*1a90*/  IMAD.X R25, R39, 0x1, R9, P0 ;  /* 0x0000000127197824 */ /* 0x008fe200000e0609 */
[----:B------:R-:W-:-:S04]  /*1aa0*/  IADD3 R10, P0, R36, R10, RZ ;  /* 0x0000000a240a7210 */ /* 0x000fc80007f1e0ff */
[----:B------:R2:W-:Y:S01]  /*1ab0*/  LDGSTS.E.BYPASS.LTC128B.128 [R8+0x1900], [R24.64], !P2 ;  /* 0x0190000018087fae */ /* 0x0005e2000d101d4c */
[----:B------:R-:W-:-:S05]  /*1ac0*/  IMAD.X R11, R37, 0x1, R9, P0 ;  /* 0x00000001250b7824 */ /* 0x000fca00000e0609 */
[----:B------:R2:W-:Y:S03]  /*1ad0*/  LDGSTS.E.BYPASS.LTC128B.128 [R8+0x3900], [R10.64], !P1 ;  /* 0x039000000a087fae */ /* 0x0005e6000c901d4c */
.L_x_706:
[-C--:B--234-:R-:W-:Y:S01]  /*1ae0*/  HMMA.16816.F32 R8, R100, R40.reuse, RZ ;  /* 0x000000286408723c */ /* 0x09cfe200000018ff */
[C---:B------:R-:W-:Y:S01]  /*1af0*/  LEA R246, R3.reuse, R251, 0x1 ;  /* 0x000000fb03f67211 */ /* 0x040fe200078e08ff */
[----:B------:R-:W-:Y:S01]  /*1b00*/  LDSM.16.M88.4 R132, [R250+0x6100] ;  /* 0x00610000fa84783b */ /* 0x000fe20000000200 */
[C---:B------:R-:W-:Y:S01]  /*1b10*/  LEA R245, R0.reuse, R250, 0x1 ;  /* 0x000000fa00f57211 */ /* 0x040fe200078e08ff */
[----:B------:R-:W-:Y:S01]  /*1b20*/  UISETP.GE.AND UP0, UPT, UR9, 0x41, UPT ;  /* 0x000000410900788c */ /* 0x000fe2000bf06270 */
[----:B------:R-:W-:Y:S01]  /*1b30*/  LEA R236, R0, R249, 0x1 ;  /* 0x000000f900ec7211 */ /* 0x000fe200078e08ff */
[----:B------:R-:W-:Y:S01]  /*1b40*/  LDSM.16.M88.4 R48, [R246+0xa100] ;  /* 0x00a10000f630783b */ /* 0x000fe20000000200 */
[----:B------:R-:W-:Y:S01]  /*1b50*/  LEA R244, R3, R247, 0x1 ;  /* 0x000000f703f47211 */ /* 0x000fe200078e08ff */
[----:B------:R-:W-:Y:S01]  /*1b60*/  HMMA.16816.F32 R24, R52, R40, RZ ;  /* 0x000000283418723c */ /* 0x000fe200000018ff */
[----:B------:R-:W-:Y:S01]  /*1b70*/  LEA R243, R4, R246, 0x1 ;  /* 0x000000f604f37211 */ /* 0x000fe200078e08ff */
[----:B------:R-:W-:Y:S01]  /*1b80*/  LDSM.16.M88.4 R88, [R245+0x4100] ;  /* 0x00410000f558783b */ /* 0x000fe20000000200 */
[----:B------:R-:W-:-:S02]  /*1b90*/  PLOP3.LUT P0, PT, PT, PT, UP0, 0x40, 0x0 ;  /* 0x000000000000781c */ /* 0x000fc40003f0e808 */
[C---:B------:R-:W-:Y:S01]  /*1ba0*/  IADD3 R235, R249.reuse, 0x2000, RZ ;  /* 0x00002000f9eb7810 */ /* 0x040fe20007ffe0ff */
[----:B------:R-:W-:Y:S01]  /*1bb0*/  LDSM.16.M88.4 R124, [R244+0x8100] ;  /* 0x00810000f47c783b */ /* 0x000fe20000000200 */
[C---:B------:R-:W-:Y:S01]  /*1bc0*/  IADD3 R234, R249.reuse, 0x2800, RZ ;  /* 0x00002800f9ea7810 */ /* 0x040fe20007ffe0ff */
[----:B------:R-:W-:Y:S01]  /*1bd0*/  HMMA.16816.F32 R76, R52, R68, RZ ;  /* 0x00000044344c723c */ /* 0x000fe200000018ff */
[C---:B------:R-:W-:Y:S01]  /*1be0*/  IADD3 R233, R249.reuse, 0x3000, RZ ;  /* 0x00003000f9e97810 */ /* 0x040fe20007ffe0ff */
[----:B------:R-:W-:Y:S01]  /*1bf0*/  LDSM.16.M88.4 R44, [R245+0x4900] ;  /* 0x00490000f52c783b */ /* 0x000fe20000000200 */
[----:B------:R-:W-:-:S03]  /*1c00*/  IADD3 R232, R249, 0x3800, RZ ;  /* 0x00003800f9e87810 */ /* 0x000fc60007ffe0ff */
[----:B------:R-:W-:Y:S02]  /*1c10*/  LDSM.16.M88.4 R36, [R245+0x5100] ;  /* 0x00510000f524783b */ /* 0x000fe40000000200 */
[C---:B------:R-:W-:Y:S02]  /*1c20*/  HMMA.16816.F32 R64, R52.reuse, R108, RZ ;  /* 0x0000006c3440723c */ /* 0x040fe400000018ff */
[----:B------:R-:W-:Y:S04]  /*1c30*/  LDSM.16.M88.4 R128, [R249+0x2000] ;  /* 0x00200000f980783b */ /* 0x000fe80000000200 */
[----:B------:R-:W-:Y:S02]  /*1c40*/  LDSM.16.M88.4 R120, [R236+0x1000] ;  /* 0x00100000ec78783b */ /* 0x000fe40000000200 */
[C---:B------:R-:W-:Y:S02]  /*1c50*/  HMMA.16816.F32 R84, R52.reuse, R42, RZ ;  /* 0x0000002a3454723c */ /* 0x040fe400000018ff */
[----:B------:R-:W-:Y:S04]  /*1c60*/  LDSM.16.M88.4 R116, [R236+0x1800] ;  /* 0x00180000ec74783b */ /* 0x000fe80000000200 */
[----:B------:R-:W0:Y:S02]  /*1c70*/  LDGDEPBAR ;  /* 0x00000000000079af */ /* 0x000e240000000000 */
[C---:B------:R-:W-:Y:S08]  /*1c80*/  HMMA.16816.F32 R72, R52.reuse, R70, RZ ;  /* 0x000000463448723c */ /* 0x040ff000000018ff */
[----:B------:R-:W-:Y:S08]  /*1c90*/  HMMA.16816.F32 R60, R52, R110, RZ ;  /* 0x0000006e343c723c */ /* 0x000ff000000018ff */
[C---:B------:R-:W-:Y:S08]  /*1ca0*/  HMMA.16816.F32 R80, R100.reuse, R68, RZ ;  /* 0x000000446450723c */ /* 0x040ff000000018ff */
[----:B------:R-:W-:Y:S08]  /*1cb0*/  HMMA.16816.F32 R112, R100, R108, RZ ;  /* 0x0000006c6470723c */ /* 0x000ff000000018ff */
[-C--:B------:R-:W-:Y:S08]  /*1cc0*/  HMMA.16816.F32 R56, R52, R28.reuse, RZ ;  /* 0x0000001c3438723c */ /* 0x080ff000000018ff */
[C---:B------:R-:W-:Y:S08]  /*1cd0*/  HMMA.16816.F32 R104, R100.reuse, R28, RZ ;  /* 0x0000001c6468723c */ /* 0x040ff000000018ff */
[C---:B------:R-:W-:Y:S08]  /*1ce0*/  HMMA.16816.F32 R40, R100.reuse, R42, RZ ;  /* 0x0000002a6428723c */ /* 0x040ff000000018ff */
[C---:B------:R-:W-:Y:S08]  /*1cf0*/  HMMA.16816.F32 R68, R100.reuse, R70, RZ ;  /* 0x000000466444723c */ /* 0x040ff000000018ff */
[----:B------:R-:W-:Y:S08]  /*1d00*/  HMMA.16816.F32 R108, R100, R110, RZ ;  /* 0x0000006e646c723c */ /* 0x000ff000000018ff */
[-C--:B------:R-:W-:Y:S08]  /*1d10*/  HMMA.16816.F32 R52, R52, R30.reuse, RZ ;  /* 0x0000001e3434723c */ /* 0x080ff000000018ff */
[----:B------:R-:W-:Y:S01]  /*1d20*/  HMMA.16816.F32 R100, R100, R30, RZ ;  /* 0x0000001e6464723c */ /* 0x000fe200000018ff */
[----:B------:R-:W2:Y:S07]  /*1d30*/  LDSM.16.M88.4 R28, [R246+0x8100] ;  /* 0x00810000f61c783b */ /* 0x000eae0000000200 */
[----:B-1----:R-:W-:Y:S08]  /*1d40*/  HMMA.16816.F32 R8, R12, R96, R8 ;  /* 0x000000600c08723c */ /* 0x002ff00000001808 */
[C---:B------:R-:W-:Y:S08]  /*1d50*/  HMMA.16816.F32 R64, R32.reuse, R20, R64 ;  /* 0x000000142040723c */ /* 0x040ff00000001840 */
[----:B------:R-:W-:Y:S08]  /*1d60*/  HMMA.16816.F32 R60, R32, R22, R60 ;  /* 0x00000016203c723c */ /* 0x000ff0000000183c */
[C---:B------:R-:W-:Y:S08]  /*1d70*/  HMMA.16816.F32 R112, R12.reuse, R20, R112 ;  /* 0x000000140c70723c */ /* 0x040ff00000001870 */
[----:B------:R-:W-:Y:S01]  /*1d80*/  HMMA.16816.F32 R108, R12, R22, R108 ;  /* 0x000000160c6c723c */ /* 0x000fe2000000186c */
[----:B------:R-:W1:Y:S07]  /*1d90*/  LDSM.16.M88.4 R20, [R236] ;  /* 0x00000000ec14783b */ /* 0x000e6e0000000200 */
[C---:B------:R-:W-:Y:S08]  /*1da0*/  HMMA.16816.F32 R24, R32.reuse, R96, R24 ;  /* 0x000000602018723c */ /* 0x040ff00000001818 */
[C---:B------:R-:W-:Y:S08]  /*1db0*/  HMMA.16816.F32 R76, R32.reuse, R92, R76 ;  /* 0x0000005c204c723c */ /* 0x040ff0000000184c */
[C---:B------:R-:W-:Y:S08]  /*1dc0*/  HMMA.16816.F32 R56, R32.reuse, R16, R56 ;  /* 0x000000102038723c */ /* 0x040ff00000001838 */
[C---:B------:R-:W-:Y:S08]  /*1dd0*/  HMMA.16816.F32 R84, R32.reuse, R98, R84 ;  /* 0x000000622054723c */ /* 0x040ff00000001854 */
[C---:B------:R-:W-:Y:S08]  /*1de0*/  HMMA.16816.F32 R72, R32.reuse, R94, R72 ;  /* 0x0000005e2048723c */ /* 0x040ff00000001848 */
[----:B------:R-:W-:Y:S01]  /*1df0*/  HMMA.16816.F32 R52, R32, R18, R52 ;  /* 0x000000122034723c */ /* 0x000fe20000001834 */
[----:B------:R-:W3:Y:S07]  /*1e00*/  LDSM.16.M88.4 R32, [R245+0x5900] ;  /* 0x00590000f520783b */ /* 0x000eee0000000200 */
[----:B--2---:R-:W-:Y:S08]  /*1e10*/  HMMA.16816.F32 R8, R28, R88, R8 ;  /* 0x000000581c08723c */ /* 0x004ff00000001808 */
[C---:B------:R-:W-:Y:S01]  /*1e20*/  HMMA.16816.F32 R40, R12.reuse, R98, R40 ;  /* 0x000000620c28723c */ /* 0x040fe20000001828 */
[----:B------:R-:W2:Y:S07]  /*1e30*/  LDSM.16.M88.4 R96, [R251+0xc100] ;  /* 0x00c10000fb60783b */ /* 0x000eae0000000200 */
[----:B------:R-:W-:Y:S08]  /*1e40*/  HMMA.16816.F32 R80, R12, R92, R80 ;  /* 0x0000005c0c50723c */ /* 0x000ff00000001850 */
[----:B-1----:R-:W-:Y:S08]  /*1e50*/  HMMA.16816.F32 R8, R124, R20, R8 ;  /* 0x000000147c08723c */ /* 0x002ff00000001808 */
[C---:B------:R-:W-:Y:S08]  /*1e60*/  HMMA.16816.F32 R104, R12.reuse, R16, R104 ;  /* 0x000000100c68723c */ /* 0x040ff00000001868 */
[C---:B------:R-:W-:Y:S01]  /*1e70*/  HMMA.16816.F32 R68, R12.reuse, R94, R68 ;  /* 0x0000005e0c44723c */ /* 0x040fe20000001844 */
[----:B------:R-:W-:Y:S07]  /*1e80*/  LDSM.16.M88.4 R92, [R251+0xe100] ;  /* 0x00e10000fb5c783b */ /* 0x000fee0000000200 */
[----:B------:R-:W-:Y:S01]  /*1e90*/  HMMA.16816.F32 R100, R12, R18, R100 ;  /* 0x000000120c64723c */ /* 0x000fe20000001864 */
[----:B------:R-:W1:Y:S04]  /*1ea0*/  LDSM.16.M88.4 R16, [R244+0xa100] ;  /* 0x00a10000f410783b */ /* 0x000e680000000200 */
[----:B------:R-:W-:Y:S03]  /*1eb0*/  LDSM.16.M88.4 R12, [R236+0x800] ;  /* 0x00080000ec0c783b */ /* 0x000fe60000000200 */
[C---:B------:R-:W-:Y:S08]  /*1ec0*/  HMMA.16816.F32 R24, R48.reuse, R88, R24 ;  /* 0x000000583018723c */ /* 0x040ff00000001818 */
[C---:B------:R-:W-:Y:S08]  /*1ed0*/  HMMA.16816.F32 R76, R48.reuse, R44, R76 ;  /* 0x0000002c304c723c */ /* 0x040ff0000000184c */
[C---:B------:R-:W-:Y:S08]  /*1ee0*/  HMMA.16816.F32 R64, R48.reuse, R36, R64 ;  /* 0x000000243040723c */ /* 0x040ff00000001840 */
[C---:B---3--:R-:W-:Y:S08]  /*1ef0*/  HMMA.16816.F32 R56, R48.reuse, R32, R56 ;  /* 0x000000203038723c */ /* 0x048ff00000001838 */
[C---:B------:R-:W-:Y:S08]  /*1f00*/  HMMA.16816.F32 R84, R48.reuse, R90, R84 ;  /* 0x0000005a3054723c */ /* 0x040ff00000001854 */
[C---:B------:R-:W-:Y:S08]  /*1f10*/  HMMA.16816.F32 R72, R48.reuse, R46, R72 ;  /* 0x0000002e3048723c */ /* 0x040ff00000001848 */
[C---:B------:R-:W-:Y:S08]  /*1f20*/  HMMA.16816.F32 R60, R48.reuse, R38, R60 ;  /* 0x00000026303c723c */ /* 0x040ff0000000183c */
[----:B------:R-:W-:Y:S01]  /*1f30*/  HMMA.16816.F32 R52, R48, R34, R52 ;  /* 0x000000223034723c */ /* 0x000fe20000001834 */
[----:B------:R-:W3:Y:S07]  /*1f40*/  LDSM.16.M88.4 R48, [R247+0xc100] ;  /* 0x00c10000f730783b */ /* 0x000eee0000000200 */
[----:B--2---:R-:W-:Y:S08]  /*1f50*/  HMMA.16816.F32 R8, R96, R132, R8 ;  /* 0x000000846008723c */ /* 0x004ff00000001808 */
        /* <DEDUP_REMOVED lines=10> */
[----:B------:R-:W2:Y:S04]  /*2000*/  LDSM.16.M88.4 R28, [R245+0x6100] ;  /* 0x00610000f51c783b */ /* 0x000ea80000000200 */
[----:B------:R-:W-:Y:S03]  /*2010*/  LDSM.16.M88.4 R32, [R246+0xe100] ;  /* 0x00e10000f620783b */ /* 0x000fe60000000200 */
[----:B-1----:R-:W-:Y:S08]  /*2020*/  HMMA.16816.F32 R24, R16, R20, R24 ;  /* 0x000000141018723c */ /* 0x002ff00000001818 */
[----:B---3--:R-:W-:Y:S08]  /*2030*/  HMMA.16816.F32 R8, R48, R128, R8 ;  /* 0x000000803008723c */ /* 0x008ff00000001808 */
[-C--:B------:R-:W-:Y:S08]  /*2040*/  HMMA.16816.F32 R84, R16, R22.reuse, R84 ;  /* 0x000000161054723c */ /* 0x080ff00000001854 */
[----:B------:R-:W-:Y:S01]  /*2050*/  HMMA.16816.F32 R40, R124, R22, R40 ;  /* 0x000000167c28723c */ /* 0x000fe20000001828 */
[----:B------:R-:W-:Y:S07]  /*2060*/  LDSM.16.M88.4 R20, [R244+0xc100] ;  /* 0x00c10000f414783b */ /* 0x000fee0000000200 */
[C---:B------:R-:W-:Y:S08]  /*2070*/  HMMA.16816.F32 R76, R16.reuse, R12, R76 ;  /* 0x0000000c104c723c */ /* 0x040ff0000000184c */
[----:B------:R-:W-:Y:S08]  /*2080*/  HMMA.16816.F32 R72, R16, R14, R72 ;  /* 0x0000000e1048723c */ /* 0x000ff00000001848 */
[C---:B------:R-:W-:Y:S08]  /*2090*/  HMMA.16816.F32 R80, R124.reuse, R12, R80 ;  /* 0x0000000c7c50723c */ /* 0x040ff00000001850 */
[----:B------:R-:W-:Y:S01]  /*20a0*/  HMMA.16816.F32 R68, R124, R14, R68 ;  /* 0x0000000e7c44723c */ /* 0x000fe20000001844 */
[----:B------:R-:W1:Y:S07]  /*20b0*/  LDSM.16.M88.4 R12, [R236+0x2000] ;  /* 0x00200000ec0c783b */ /* 0x000e6e0000000200 */
[----:B------:R-:W-:Y:S08]  /*20c0*/  HMMA.16816.F32 R24, R92, R132, R24 ;  /* 0x000000845c18723c */ /* 0x000ff00000001818 */
[----:B--2---:R-:W-:Y:S08]  /*20d0*/  HMMA.16816.F32 R8, R36, R28, R8 ;  /* 0x0000001c2408723c */ /* 0x004ff00000001808 */
[C---:B------:R-:W-:Y:S08]  /*20e0*/  HMMA.16816.F32 R64, R16.reuse, R120, R64 ;  /* 0x000000781040723c */ /* 0x040ff00000001840 */
[----:B------:R-:W-:Y:S08]  /*20f0*/  HMMA.16816.F32 R60, R16, R122, R60 ;  /* 0x0000007a103c723c */ /* 0x000ff0000000183c */
[----:B------:R-:W-:Y:S08]  /*2100*/  HMMA.16816.F32 R40, R96, R134, R40 ;  /* 0x000000866028723c */ /* 0x000ff00000001828 */
[C---:B------:R-:W-:Y:S08]  /*2110*/  HMMA.16816.F32 R112, R124.reuse, R120, R112 ;  /* 0x000000787c70723c */ /* 0x040ff00000001870 */
[----:B------:R-:W-:Y:S01]  /*2120*/  HMMA.16816.F32 R108, R124, R122, R108 ;  /* 0x0000007a7c6c723c */ /* 0x000fe2000000186c */
[----:B------:R-:W2:Y:S07]  /*2130*/  LDSM.16.M88.4 R120, [R249+0x2800] ;  /* 0x00280000f978783b */ /* 0x000eae0000000200 */
[----:B------:R-:W-:Y:S08]  /*2140*/  HMMA.16816.F32 R84, R92, R134, R84 ;  /* 0x000000865c54723c */ /* 0x000ff00000001854 */
[-C--:B------:R-:W-:Y:S08]  /*2150*/  HMMA.16816.F32 R80, R96, R88.reuse, R80 ;  /* 0x000000586050723c */ /* 0x080ff00000001850 */
[----:B------:R-:W-:Y:S08]  /*2160*/  HMMA.16816.F32 R76, R92, R88, R76 ;  /* 0x000000585c4c723c */ /* 0x000ff0000000184c */
[-C--:B------:R-:W-:Y:S08]  /*2170*/  HMMA.16816.F32 R68, R96, R90.reuse, R68 ;  /* 0x0000005a6044723c */ /* 0x080ff00000001844 */
[----:B------:R-:W-:Y:S08]  /*2180*/  HMMA.16816.F32 R72, R92, R90, R72 ;  /* 0x0000005a5c48723c */ /* 0x000ff00000001848 */
[----:B------:R-:W-:Y:S08]  /*2190*/  HMMA.16816.F32 R24, R44, R128, R24 ;  /* 0x000000802c18723c */ /* 0x000ff00000001818 */
[----:B-1----:R-:W-:Y:S08]  /*21a0*/  HMMA.16816.F32 R8, R20, R12, R8 ;  /* 0x0000000c1408723c */ /* 0x002ff00000001808 */
[C---:B------:R-:W-:Y:S08]  /*21b0*/  HMMA.16816.F32 R56, R16.reuse, R116, R56 ;  /* 0x000000741038723c */ /* 0x040ff00000001838 */
[----:B------:R-:W-:Y:S01]  /*21c0*/  HMMA.16816.F32 R52, R16, R118, R52 ;  /* 0x000000761034723c */ /* 0x000fe20000001834 */
[----:B------:R-:W-:Y:S07]  /*21d0*/  LDSM.16.M88.4 R16, [R243+0xe100] ;  /* 0x00e10000f310783b */ /* 0x000fee0000000200 */
[----:B------:R-:W-:Y:S01]  /*21e0*/  HMMA.16816.F32 R40, R48, R130, R40 ;  /* 0x000000823028723c */ /* 0x000fe20000001828 */
[----:B------:R-:W-:-:S02]  /*21f0*/  FMUL.FTZ R10, R10, c[0x0][0x320] ;  /* 0x0000c8000a0a7a20 */ /* 0x000fc40000410000 */
[----:B------:R-:W-:Y:S02]  /*2200*/  FMUL.FTZ R11, R11, c[0x0][0x320] ;  /* 0x0000c8000b0b7a20 */ /* 0x000fe40000410000 */
[----:B------:R-:W-:Y:S01]  /*2210*/  FMUL.FTZ R0, R8, c[0x0][0x320] ;  /* 0x0000c80008007a20 */ /* 0x000fe20000410000 */
[----:B------:R-:W1:Y:S01]  /*2220*/  MUFU.TANH R88, R10 ;  /* 0x0000000a00587308 */ /* 0x000e620000002400 */
[----:B------:R-:W-:Y:S01]  /*2230*/  FMUL.FTZ R7, R9, c[0x0][0x320] ;  /* 0x0000c80009077a20 */ /* 0x000fe20000410000 */
[C---:B------:R-:W-:Y:S06]  /*2240*/  HMMA.16816.F32 R104, R124.reuse, R116, R104 ;  /* 0x000000747c68723c */ /* 0x040fec0000001868 */
[----:B------:R3:W4:Y:S02]  /*2250*/  MUFU.TANH R89, R11 ;  /* 0x0000000b00597308 */ /* 0x0007240000002400 */
[----:B------:R-:W-:Y:S01]  /*2260*/  HMMA.16816.F32 R100, R124, R118, R100 ;  /* 0x000000767c64723c */ /* 0x000fe20000001864 */
[----:B------:R-:W5:Y:S05]  /*2270*/  LDSM.16.M88.4 R116, [R245+0x6900] ;  /* 0x00690000f574783b */ /* 0x000f6a0000000200 */
[----:B------:R-:W1:Y:S02]  /*2280*/  MUFU.TANH R0, R0 ;  /* 0x0000000000007308 */ /* 0x000e640000002400 */
[----:B------:R-:W-:Y:S01]  /*2290*/  HMMA.16816.F32 R84, R44, R130, R84 ;  /* 0x000000822c54723c */ /* 0x000fe20000001854 */
[----:B---3--:R-:W3:Y:S05]  /*22a0*/  LDSM.16.M88.4 R8, [R236+0x2800] ;  /* 0x00280000ec08783b */ /* 0x008eea0000000200 */
[----:B------:R-:W1:Y:S02]  /*22b0*/  MUFU.TANH R7, R7 ;  /* 0x0000000700077308 */ /* 0x000e640000002400 */
[-C--:B--2---:R-:W-:Y:S08]  /*22c0*/  HMMA.16816.F32 R80, R48, R120.reuse, R80 ;  /* 0x000000783050723c */ /* 0x084ff00000001850 */
[----:B------:R-:W-:Y:S08]  /*22d0*/  HMMA.16816.F32 R76, R44, R120, R76 ;  /* 0x000000782c4c723c */ /* 0x000ff0000000184c */
[-C--:B------:R-:W-:Y:S08]  /*22e0*/  HMMA.16816.F32 R68, R48, R122.reuse, R68 ;  /* 0x0000007a3044723c */ /* 0x080ff00000001844 */
[----:B------:R-:W-:Y:S08]  /*22f0*/  HMMA.16816.F32 R72, R44, R122, R72 ;  /* 0x0000007a2c48723c */ /* 0x000ff00000001848 */
[----:B------:R-:W-:Y:S08]  /*2300*/  HMMA.16816.F32 R24, R32, R28, R24 ;  /* 0x0000001c2018723c */ /* 0x000ff00000001818 */
[-C--:B------:R-:W-:Y:S08]  /*2310*/  HMMA.16816.F32 R40, R36, R30.reuse, R40 ;  /* 0x0000001e2428723c */ /* 0x080ff00000001828 */
[----:B------:R-:W-:Y:S01]  /*2320*/  HMMA.16816.F32 R84, R32, R30, R84 ;  /* 0x0000001e2054723c */ /* 0x000fe20000001854 */
[----:B------:R-:W-:Y:S07]  /*2330*/  LDSM.16.M88.4 R28, [R245+0x7100] ;  /* 0x00710000f51c783b */ /* 0x000fee0000000200 */
[-C--:B-----5:R-:W-:Y:S08]  /*2340*/  HMMA.16816.F32 R80, R36, R116.reuse, R80 ;  /* 0x000000742450723c */ /* 0x0a0ff00000001850 */
[----:B------:R-:W-:Y:S08]  /*2350*/  HMMA.16816.F32 R76, R32, R116, R76 ;  /* 0x00000074204c723c */ /* 0x000ff0000000184c */
[-C--:B------:R-:W-:Y:S08]  /*2360*/  HMMA.16816.F32 R68, R36, R118.reuse, R68 ;  /* 0x000000762444723c */ /* 0x080ff00000001844 */
[----:B------:R-:W-:Y:S08]  /*2370*/  HMMA.16816.F32 R72, R32, R118, R72 ;  /* 0x000000762048723c */ /* 0x000ff00000001848 */
[----:B------:R-:W-:Y:S08]  /*2380*/  HMMA.16816.F32 R24, R16, R12, R24 ;  /* 0x0000000c1018723c */ /* 0x000ff00000001818 */
[-C--:B------:R-:W-:Y:S08]  /*2390*/  HMMA.16816.F32 R40, R20, R14.reuse, R40 ;  /* 0x0000000e1428723c */ /* 0x080ff00000001828 */
[----:B------:R-:W-:Y:S01]  /*23a0*/  HMMA.16816.F32 R84, R16, R14, R84 ;  /* 0x0000000e1054723c */ /* 0x000fe20000001854 */
[----:B------:R-:W2:Y:S07]  /*23b0*/  LDSM.16.M88.4 R12, [R250+0x7100] ;  /* 0x00710000fa0c783b */ /* 0x000eae0000000200 */
[----:B---3--:R-:W-:Y:S01]  /*23c0*/  HMMA.16816.F32 R80, R20, R8, R80 ;  /* 0x000000081450723c */ /* 0x008fe20000001850 */
[----:B------:R-:W-:-:S02]  /*23d0*/  FMUL.FTZ R24, R24, c[0x0][0x320] ;  /* 0x0000c80018187a20 */ /* 0x000fc40000410000 */
[----:B------:R-:W-:Y:S02]  /*23e0*/  FMUL.FTZ R25, R25, c[0x0][0x320] ;  /* 0x0000c80019197a20 */ /* 0x000fe40000410000 */
[----:B------:R-:W-:Y:S01]  /*23f0*/  FMUL.FTZ R26, R26, c[0x0][0x320] ;  /* 0x0000c8001a1a7a20 */ /* 0x000fe20000410000 */
[----:B------:R-:W3:Y:S01]  /*2400*/  MUFU.TANH R124, R24 ;  /* 0x00000018007c7308 */ /* 0x000ee20000002400 */
[----:B------:R-:W-:Y:S01]  /*2410*/  FMUL.FTZ R27, R27, c[0x0][0x320] ;  /* 0x0000c8001b1b7a20 */ /* 0x000fe20000410000 */
[----:B------:R-:W-:Y:S01]  /*2420*/  HMMA.16816.F32 R76, R16, R8, R76 ;  /* 0x00000008104c723c */ /* 0x000fe2000000184c */
[----:B------:R-:W-:Y:S02]  /*2430*/  FMUL.FTZ R40, R40, c[0x0][0x320] ;  /* 0x0000c80028287a20 */ /* 0x000fe40000410000 */
[----:B------:R-:W-:Y:S02]  /*2440*/  FMUL.FTZ R41, R41, c[0x0][0x320] ;  /* 0x0000c80029297a20 */ /* 0x000fe40000410000 */
[----:B------:R-:W-:Y:S01]  /*2450*/  FMUL.FTZ R42, R42, c[0x0][0x320] ;  /* 0x0000c8002a2a7a20 */ /* 0x000fe20000410000 */
[----:B------:R-:W1:Y:S01]  /*2460*/  MUFU.TANH R120, R25 ;  /* 0x0000001900787308 */ /* 0x000e620000002400 */
[----:B------:R-:W-:Y:S01]  /*2470*/  FMUL.FTZ R43, R43, c[0x0][0x320] ;  /* 0x0000c8002b2b7a20 */ /* 0x000fe20000410000 */
[----:B------:R-:W-:Y:S01]  /*2480*/  HMMA.16816.F32 R68, R20, R10, R68 ;  /* 0x0000000a1444723c */ /* 0x000fe20000001844 */
[----:B------:R-:W-:-:S02]  /*2490*/  FMUL.FTZ R84, R84, c[0x0][0x320] ;  /* 0x0000c80054547a20 */ /* 0x000fc40000410000 */
[----:B------:R-:W-:Y:S02]  /*24a0*/  FMUL.FTZ R85, R85, c[0x0][0x320] ;  /* 0x0000c80055557a20 */ /* 0x000fe40000410000 */
[----:B------:R-:W-:Y:S01]  /*24b0*/  FMUL.FTZ R86, R86, c[0x0][0x320] ;  /* 0x0000c80056567a20 */ /* 0x000fe20000410000 */
[----:B------:R-:W1:Y:S01]  /*24c0*/  MUFU.TANH R121, R26 ;  /* 0x0000001a00797308 */ /* 0x000e620000002400 */
[----:B------:R-:W-:Y:S01]  /*24d0*/  FMUL.FTZ R87, R87, c[0x0][0x320] ;  /* 0x0000c80057577a20 */ /* 0x000fe20000410000 */
[----:B------:R-:W-:Y:S01]  /*24e0*/  HMMA.16816.F32 R72, R16, R10, R72 ;  /* 0x0000000a1048723c */ /* 0x000fe20000001848 */
[----:B------:R-:W5:Y:S01]  /*24f0*/  LDSM.16.M88.4 R8, [R250+0x7900] ;  /* 0x00790000fa08783b */ /* 0x000f620000000200 */
[----:B------:R-:W-:Y:S02]  /*2500*/  FMUL.FTZ R80, R80, c[0x0][0x320] ;  /* 0x0000c80050507a20 */ /* 0x000fe40000410000 */
[----:B------:R-:W-:Y:S02]  /*2510*/  FMUL.FTZ R81, R81, c[0x0][0x320] ;  /* 0x0000c80051517a20 */ /* 0x000fe40000410000 */
[----:B------:R1:W1:Y:S01]  /*2520*/  MUFU.TANH R125, R27 ;  /* 0x0000001b007d7308 */ /* 0x0002620000002400 */
[----:B------:R-:W-:Y:S01]  /*2530*/  FMUL.FTZ R82, R82, c[0x0][0x320] ;  /* 0x0000c80052527a20 */ /* 0x000fe20000410000 */
[----:B--2---:R-:W-:Y:S01]  /*2540*/  HMMA.16816.F32 R112, R96, R12, R112 ;  /* 0x0000000c6070723c */ /* 0x004fe20000001870 */
[----:B------:R-:W-:-:S02]  /*2550*/  FMUL.FTZ R83, R83, c[0x0][0x320] ;  /* 0x0000c80053537a20 */ /* 0x000fc40000410000 */
[----:B------:R-:W-:-:S03]  /*2560*/  FMUL.FTZ R76, R76, c[0x0][0x320] ;  /* 0x0000c8004c4c7a20 */ /* 0x000fc60000410000 */
[----:B------:R-:W2:Y:S01]  /*2570*/  MUFU.TANH R126, R40 ;  /* 0x00000028007e7308 */ /* 0x000ea20000002400 */
[----:B------:R-:W-:Y:S01]  /*2580*/  FMUL.FTZ R77, R77, c[0x0][0x320] ;  /* 0x0000c8004d4d7a20 */ /* 0x000fe20000410000 */
[----:B------:R-:W-:Y:S01]  /*2590*/  HMMA.16816.F32 R64, R92, R12, R64 ;  /* 0x0000000c5c40723c */ /* 0x000fe20000001840 */
[----:B------:R-:W-:Y:S02]  /*25a0*/  FMUL.FTZ R78, R78, c[0x0][0x320] ;  /* 0x0000c8004e4e7a20 */ /* 0x000fe40000410000 */
[----:B------:R-:W-:Y:S01]  /*25b0*/  FMUL.FTZ R79, R79, c[0x0][0x320] ;  /* 0x0000c8004f4f7a20 */ /* 0x000fe20000410000 */
[----:B-1----:R-:W1:Y:S02]  /*25c0*/  LDSM.16.M88.4 R24, [R249+0x3000] ;  /* 0x00300000f918783b */ /* 0x002e640000000200 */
        /* <DEDUP_REMOVED lines=9> */
[----:B------:R-:W2:Y:S01]  /*2660*/  LDSM.16.M88.4 R12, [R249+0x3800] ;  /* 0x00380000f90c783b */ /* 0x000ea20000000200 */
[----:B------:R-:W-:-:S04]  /*2670*/  FMUL.FTZ R70, R70, c[0x0][0x320] ;  /* 0x0000c80046467a20 */ /* 0x000fc80000410000 */
[----:B------:R3:W1:Y:S02]  /*2680*/  MUFU.TANH R116, R43 ;  /* 0x0000002b00747308 */ /* 0x0006640000002400 */
[-C--:B-----5:R-:W-:Y:S06]  /*2690*/  HMMA.16816.F32 R104, R96, R8.reuse, R104 ;  /* 0x000000086068723c */ /* 0x0a0fec0000001868 */
[----:B------:R-:W1:Y:S02]  /*26a0*/  MUFU.TANH R84, R84 ;  /* 0x0000005400547308 */ /* 0x000e640000002400 */
[----:B------:R-:W-:Y:S01]  /*26b0*/  HMMA.16816.F32 R56, R92, R8, R56 ;  /* 0x000000085c38723c */ /* 0x000fe20000001838 */
[----:B---3--:R-:W-:Y:S05]  /*26c0*/  LDSM.16.M88.4 R40, [R236+0x3000] ;  /* 0x00300000ec28783b */ /* 0x008fea0000000200 */
[----:B------:R-:W3:Y:S02]  /*26d0*/  MUFU.TANH R85, R85 ;  /* 0x0000005500557308 */ /* 0x000ee40000002400 */
[-C--:B------:R-:W-:Y:S06]  /*26e0*/  HMMA.16816.F32 R100, R96, R10.reuse, R100 ;  /* 0x0000000a6064723c */ /* 0x080fec0000001864 */
[----:B------:R-:W2:Y:S02]  /*26f0*/  MUFU.TANH R86, R86 ;  /* 0x0000005600567308 */ /* 0x000ea40000002400 */
[----:B------:R-:W-:Y:S06]  /*2700*/  HMMA.16816.F32 R52, R92, R10, R52 ;  /* 0x0000000a5c34723c */ /* 0x000fec0000001834 */
[----:B------:R-:W2:Y:S02]  /*2710*/  MUFU.TANH R87, R87 ;  /* 0x0000005700577308 */ /* 0x000ea40000002400 */
[-C--:B-1----:R-:W-:Y:S06]  /*2720*/  HMMA.16816.F32 R112, R48, R24.reuse, R112 ;  /* 0x000000183070723c */ /* 0x082fec0000001870 */
[----:B------:R-:W1:Y:S02]  /*2730*/  MUFU.TANH R80, R80 ;  /* 0x0000005000507308 */ /* 0x000e640000002400 */
[----:B------:R-:W-:Y:S06]  /*2740*/  HMMA.16816.F32 R64, R44, R24, R64 ;  /* 0x000000182c40723c */ /* 0x000fec0000001840 */
[----:B------:R-:W1:Y:S02]  /*2750*/  MUFU.TANH R81, R81 ;  /* 0x0000005100517308 */ /* 0x000e640000002400 */
[-C--:B------:R-:W-:Y:S06]  /*2760*/  HMMA.16816.F32 R108, R48, R26.reuse, R108 ;  /* 0x0000001a306c723c */ /* 0x080fec000000186c */
[----:B------:R-:W1:Y:S02]  /*2770*/  MUFU.TANH R82, R82 ;  /* 0x0000005200527308 */ /* 0x000e640000002400 */
[----:B------:R-:W-:Y:S01]  /*2780*/  HMMA.16816.F32 R60, R44, R26, R60 ;  /* 0x0000001a2c3c723c */ /* 0x000fe2000000183c */
[----:B------:R-:W5:Y:S05]  /*2790*/  LDSM.16.M88.4 R24, [R245+0x7900] ;  /* 0x00790000f518783b */ /* 0x000f6a0000000200 */
[----:B------:R-:W1:Y:S02]  /*27a0*/  MUFU.TANH R83, R83 ;  /* 0x0000005300537308 */ /* 0x000e640000002400 */
[-C--:B--2---:R-:W-:Y:S06]  /*27b0*/  HMMA.16816.F32 R104, R48, R12.reuse, R104 ;  /* 0x0000000c3068723c */ /* 0x084fec0000001868 */
[----:B------:R-:W2:Y:S02]  /*27c0*/  MUFU.TANH R76, R76 ;  /* 0x0000004c004c7308 */ /* 0x000ea40000002400 */
[----:B------:R-:W-:Y:S06]  /*27d0*/  HMMA.16816.F32 R56, R44, R12, R56 ;  /* 0x0000000c2c38723c */ /* 0x000fec0000001838 */
[----:B------:R-:W1:Y:S02]  /*27e0*/  MUFU.TANH R77, R77 ;  /* 0x0000004d004d7308 */ /* 0x000e640000002400 */
[-C--:B------:R-:W-:Y:S06]  /*27f0*/  HMMA.16816.F32 R100, R48, R14.reuse, R100 ;  /* 0x0000000e3064723c */ /* 0x080fec0000001864 */
[----:B------:R-:W1:Y:S02]  /*2800*/  MUFU.TANH R78, R78 ;  /* 0x0000004e004e7308 */ /* 0x000e640000002400 */
[----:B------:R-:W-:Y:S06]  /*2810*/  HMMA.16816.F32 R52, R44, R14, R52 ;  /* 0x0000000e2c34723c */ /* 0x000fec0000001834 */
[----:B------:R-:W1:Y:S02]  /*2820*/  MUFU.TANH R79, R79 ;  /* 0x0000004f004f7308 */ /* 0x000e640000002400 */
[-C--:B------:R-:W-:Y:S06]  /*2830*/  HMMA.16816.F32 R112, R36, R28.reuse, R112 ;  /* 0x0000001c2470723c */ /* 0x080fec0000001870 */
[----:B------:R1:W1:Y:S02]  /*2840*/  MUFU.TANH R117, R68 ;  /* 0x0000004400757308 */ /* 0x0002640000002400 */
[----:B------:R-:W-:Y:S06]  /*2850*/  HMMA.16816.F32 R64, R32, R28, R64 ;  /* 0x0000001c2040723c */ /* 0x000fec0000001840 */
[----:B------:R1:W1:Y:S02]  /*2860*/  MUFU.TANH R118, R69 ;  /* 0x0000004500767308 */ /* 0x0002640000002400 */
[-C--:B------:R-:W-:Y:S06]  /*2870*/  HMMA.16816.F32 R108, R36, R30.reuse, R108 ;  /* 0x0000001e246c723c */ /* 0x080fec000000186c */
[----:B------:R1:W1:Y:S02]  /*2880*/  MUFU.TANH R119, R70 ;  /* 0x0000004600777308 */ /* 0x0002640000002400 */
[----:B------:R-:W-:Y:S01]  /*2890*/  HMMA.16816.F32 R60, R32, R30, R60 ;  /* 0x0000001e203c723c */ /* 0x000fe2000000183c */
[----:B------:R-:W1:Y:S01]  /*28a0*/  LDSM.16.M88.4 R28, [R236+0x3800] ;  /* 0x00380000ec1c783b */ /* 0x000e620000000200 */
[----:B------:R-:W-:-:S04]  /*28b0*/  DEPBAR.LE SB0, 0x0 ;  /* 0x000080000000791a */ /* 0x000fc80000000000 */
[----:B------:R-:W1:Y:S02]  /*28c0*/  MUFU.TANH R71, R71 ;  /* 0x0000004700477308 */ /* 0x000e640000002400 */
[-C--:B-----5:R-:W-:Y:S06]  /*28d0*/  HMMA.16816.F32 R104, R36, R24.reuse, R104 ;  /* 0x000000182468723c */ /* 0x0a0fec0000001868 */
[----:B------:R-:W1:Y:S02]  /*28e0*/  MUFU.TANH R72, R72 ;  /* 0x0000004800487308 */ /* 0x000e640000002400 */
[----:B------:R-:W-:Y:S06]  /*28f0*/  HMMA.16816.F32 R56, R32, R24, R56 ;  /* 0x000000182038723c */ /* 0x000fec0000001838 */
[----:B------:R-:W1:Y:S02]  /*2900*/  MUFU.TANH R73, R73 ;  /* 0x0000004900497308 */ /* 0x000e640000002400 */
[-C--:B------:R-:W-:Y:S08]  /*2910*/  HMMA.16816.F32 R100, R36, R26.reuse, R100 ;  /* 0x0000001a2464723c */ /* 0x080ff00000001864 */
[----:B------:R-:W-:Y:S08]  /*2920*/  HMMA.16816.F32 R52, R32, R26, R52 ;  /* 0x0000001a2034723c */ /* 0x000ff00000001834 */
[-C--:B------:R-:W-:Y:S08]  /*2930*/  HMMA.16816.F32 R112, R20, R40.reuse, R112 ;  /* 0x000000281470723c */ /* 0x080ff00000001870 */
[----:B------:R-:W-:Y:S07]  /*2940*/  HMMA.16816.F32 R64, R16, R40, R64 ;  /* 0x000000281040723c */ /* 0x000fee0000001840 */
[----:B------:R-:W-:Y:S01]  /*2950*/  FMUL.FTZ R40, R74, c[0x0][0x320] ;  /* 0x0000c8004a287a20 */ /* 0x000fe20000410000 */
[----:B------:R-:W-:Y:S01]  /*2960*/  HMMA.16816.F32 R108, R20, R42, R108 ;  /* 0x0000002a146c723c */ /* 0x000fe2000000186c */
[----:B------:R-:W-:-:S04]  /*2970*/  FMUL.FTZ R41, R75, c[0x0][0x320] ;  /* 0x0000c8004b297a20 */ /* 0x000fc80000410000 */
[----:B------:R-:W2:Y:S03]  /*2980*/  MUFU.TANH R40, R40 ;  /* 0x0000002800287308 */ /* 0x000ea60000002400 */
[----:B------:R-:W-:Y:S01]  /*2990*/  HMMA.16816.F32 R60, R16, R42, R60 ;  /* 0x0000002a103c723c */ /* 0x000fe2000000183c */
[----:B------:R-:W-:Y:S02]  /*29a0*/  FMUL.FTZ R9, R114, c[0x0][0x320] ;  /* 0x0000c80072097a20 */ /* 0x000fe40000410000 */
[----:B------:R-:W-:Y:S02]  /*29b0*/  FMUL.FTZ R74, R115, c[0x0][0x320] ;  /* 0x0000c800734a7a20 */ /* 0x000fe40000410000 */
[----:B------:R-:W-:Y:S01]  /*29c0*/  FMUL.FTZ R112, R112, c[0x0][0x320] ;  /* 0x0000c80070707a20 */ /* 0x000fe20000410000 */
[----:B------:R-:W2:Y:S01]  /*29d0*/  MUFU.TANH R41, R41 ;  /* 0x0000002900297308 */ /* 0x000ea20000002400 */
[----:B------:R-:W-:Y:S01]  /*29e0*/  FMUL.FTZ R113, R113, c[0x0][0x320] ;  /* 0x0000c80071717a20 */ /* 0x000fe20000410000 */
[----:B-1----:R-:W-:Y:S01]  /*29f0*/  HMMA.16816.F32 R104, R20, R28, R104 ;  /* 0x0000001c1468723c */ /* 0x002fe20000001868 */
[----:B------:R-:W-:-:S02]  /*2a00*/  FMUL.FTZ R12, R66, c[0x0][0x320] ;  /* 0x0000c800420c7a20 */ /* 0x000fc40000410000 */
[----:B------:R-:W-:Y:S02]  /*2a10*/  FMUL.FTZ R64, R64, c[0x0][0x320] ;  /* 0x0000c80040407a20 */ /* 0x000fe40000410000 */
[----:B------:R-:W-:Y:S01]  /*2a20*/  FMUL.FTZ R65, R65, c[0x0][0x320] ;  /* 0x0000c80041417a20 */ /* 0x000fe20000410000 */
[----:B------:R1:W1:Y:S01]  /*2a30*/  MUFU.TANH R227, R112 ;  /* 0x0000007000e37308 */ /* 0x0002620000002400 */
[----:B------:R-:W-:Y:S01]  /*2a40*/  FMUL.FTZ R67, R67, c[0x0][0x320] ;  /* 0x0000c80043437a20 */ /* 0x000fe20000410000 */
[----:B------:R-:W-:Y:S01]  /*2a50*/  HMMA.16816.F32 R56, R16, R28, R56 ;  /* 0x0000001c1038723c */ /* 0x000fe20000001838 */
[----:B------:R-:W-:Y:S02]  /*2a60*/  FMUL.FTZ R10, R110, c[0x0][0x320] ;  /* 0x0000c8006e0a7a20 */ /* 0x000fe40000410000 */
[----:B------:R-:W-:Y:S02]  /*2a70*/  FMUL.FTZ R11, R111, c[0x0][0x320] ;  /* 0x0000c8006f0b7a20 */ /* 0x000fe40000410000 */
[----:B------:R-:W-:Y:S01]  /*2a80*/  FMUL.FTZ R108, R108, c[0x0][0x320] ;  /* 0x0000c8006c6c7a20 */ /* 0x000fe20000410000 */
[----:B------:R1:W1:Y:S01]  /*2a90*/  MUFU.TANH R226, R113 ;  /* 0x0000007100e27308 */ /* 0x0002620000002400 */
        /* <DEDUP_REMOVED lines=8> */
[----:B------:R-:W-:Y:S02]  /*2b20*/  FMUL.FTZ R8, R107, c[0x0][0x320] ;  /* 0x0000c8006b087a20 */ /* 0x000fe40000410000 */
[----:B------:R-:W-:Y:S02]  /*2b30*/  FMUL.FTZ R104, R104, c[0x0][0x320] ;  /* 0x0000c80068687a20 */ /* 0x000fe40000410000 */
[----:B------:R-:W-:Y:S01]  /*2b40*/  FMUL.FTZ R105, R105, c[0x0][0x320] ;  /* 0x0000c80069697a20 */ /* 0x000fe20000410000 */
[----:B------:R-:W1:Y:S01]  /*2b50*/  MUFU.TANH R74, R74 ;  /* 0x0000004a004a7308 */ /* 0x000e620000002400 */
        /* <DEDUP_REMOVED lines=14> */
[----:B------:R-:W1:Y:S01]  /*2c40*/  MUFU.TANH R12, R12 ;  /* 0x0000000c000c7308 */ /* 0x000e620000002400 */
[----:B------:R-:W-:-:S07]  /*2c50*/  FMUL.FTZ R55, R55, c[0x0][0x320] ;  /* 0x0000c80037377a20 */ /* 0x000fce0000410000 */
[----:B------:R1:W1:Y:S08]  /*2c60*/  MUFU.TANH R231, R67 ;  /* 0x0000004300e77308 */ /* 0x0002700000002400 */
[----:B------:R1:W1:Y:S08]  /*2c70*/  MUFU.TANH R225, R108 ;  /* 0x0000006c00e17308 */ /* 0x0002700000002400 */
[----:B------:R1:W1:Y:S08]  /*2c80*/  MUFU.TANH R224, R109 ;  /* 0x0000006d00e07308 */ /* 0x0002700000002400 */
[----:B------:R-:W1:Y:S08]  /*2c90*/  MUFU.TANH R10, R10 ;  /* 0x0000000a000a7308 */ /* 0x000e700000002400 */
[----:B------:R-:W1:Y:S08]  /*2ca0*/  MUFU.TANH R11, R11 ;  /* 0x0000000b000b7308 */ /* 0x000e700000002400 */
[----:B------:R-:W1:Y:S08]  /*2cb0*/  MUFU.TANH R25, R25 ;  /* 0x0000001900197308 */ /* 0x000e700000002400 */
[----:B------:R-:W1:Y:S08]  /*2cc0*/  MUFU.TANH R24, R24 ;  /* 0x0000001800187308 */ /* 0x000e700000002400 */
[----:B------:R1:W1:Y:S08]  /*2cd0*/  MUFU.TANH R230, R62 ;  /* 0x0000003e00e67308 */ /* 0x0002700000002400 */
[----:B------:R1:W1:Y:S08]  /*2ce0*/  MUFU.TANH R229, R63 ;  /* 0x0000003f00e57308 */ /* 0x0002700000002400 */
[----:B------:R1:W1:Y:S08]  /*2cf0*/  MUFU.TANH R217, R104 ;  /* 0x0000006800d97308 */ /* 0x0002700000002400 */
        /* <DEDUP_REMOVED lines=18> */
[----:B------:R-:W-:Y:S01]  /*2e20*/  ISETP.NE.AND P1, PT, R252, 0x1, PT ;  /* 0x00000001fc00780c */ /* 0x000fe20003f25270 */
[----:B------:R-:W-:-:S04]  /*2e30*/  IMAD.MOV.U32 R18, RZ, RZ, RZ ;  /* 0x000000ffff127224 */ /* 0x000fc800078e00ff */
        /* <DEDUP_REMOVED lines=12> */
[----:B------:R-:W-:Y:S01]  /*2f00*/  IMAD.WIDE R28, R137, 0x2, RZ ;  /* 0x00000002891c7825 */ /* 0x000fe200078e02ff */
[----:B------:R-:W-:-:S03]  /*2f10*/  ISETP.NE.U32.AND P6, PT, R6, RZ, PT ;  /* 0x000000ff0600720c */ /* 0x000fc60003fc5070 */
[----:B------:R-:W-:-:S04]  /*2f20*/  IMAD R19, R14, c[0x0][0x2b8], R13 ;  /* 0x0000ae000e137a24 */ /* 0x000fc800078e020d */
[----:B------:R-:W-:Y:S01]  /*2f30*/  IMAD.WIDE.U32 R14, R19, c[0x0][0x1e0], RZ ;  /* 0x00007800130e7a25 */ /* 0x000fe200078e00ff */
[----:B------:R-:W-:Y:S01]  /*2f40*/  SHF.R.S32.HI R13, RZ, 0x1f, R19 ;  /* 0x0000001fff0d7819 */ /* 0x000fe20000011413 */
[----:B------:R3:W-:Y:S04]  /*2f50*/  STL [R1+0x4], R19 ;  /* 0x0000041301007387 */ /* 0x0007e80000100800 */
[----:B------:R-:W-:-:S04]  /*2f60*/  IMAD R13, R13, c[0x0][0x1e0], RZ ;  /* 0x000078000d0d7a24 */ /* 0x000fc800078e02ff */
[----:B------:R-:W-:-:S04]  /*2f70*/  IMAD R13, R19, c[0x0][0x1e4], R13 ;  /* 0x00007900130d7a24 */ /* 0x000fc800078e020d */
[----:B------:R-:W-:Y:S01]  /*2f80*/  IMAD.IADD R15, R15, 0x1, R13 ;  /* 0x000000010f0f7824 */ /* 0x000fe200078e020d */
[----:B--2---:R-:W-:-:S03]  /*2f90*/  SHF.R.S32.HI R13, RZ, 0x1f, R18 ;  /* 0x0000001fff0d7819 */ /* 0x004fc60000011412 */
[----:B------:R-:W-:Y:S01]  /*2fa0*/  IMAD.WIDE.U32 R14, R18, c[0x0][0x1f0], R14 ;  /* 0x00007c00120e7a25 */ /* 0x000fe200078e000e */
[----:B------:R2:W-:Y:S03]  /*2fb0*/  STL [R1], R18 ;  /* 0x0000001201007387 */ /* 0x0005e60000100800 */
[----:B------:R-:W-:Y:S01]  /*2fc0*/  IMAD R13, R13, c[0x0][0x1f0], RZ ;  /* 0x00007c000d0d7a24 */ /* 0x000fe200078e02ff */
[----:B---3--:R-:W-:Y:S02]  /*2fd0*/  IADD3 R19, P0, R14, UR18, RZ ;  /* 0x000000120e137c10 */ /* 0x008fe4000ff1e0ff */
[----:B------:R-:W-:Y:S01]  /*2fe0*/  IADD3 R14, -R6, 0x10, RZ ;  /* 0x00000010060e7810 */ /* 0x000fe20007ffe1ff */
[----:B------:R-:W-:Y:S02]  /*2ff0*/  IMAD R13, R18, c[0x0][0x1f4], R13 ;  /* 0x00007d00120d7a24 */ /* 0x000fe400078e020d */
[----:B------:R-:W-:Y:S01]  /*3000*/  IMAD.SHL.U32 R6, R136, 0x2, RZ ;  /* 0x0000000288067824 */ /* 0x000fe200078e00ff */
[----:B------:R-:W-:-:S02]  /*3010*/  LOP3.LUT R14, R14, 0xf, RZ, 0xc0, !PT ;  /* 0x0000000f0e0e7812 */ /* 0x000fc400078ec0ff */
[----:B------:R-:W-:Y:S02]  /*3020*/  IADD3.X R13, R15, UR16, R13, P0, !PT ;  /* 0x000000100f0d7c10 */ /* 0x000fe400087fe40d */
[----:B------:R-:W-:-:S04]  /*3030*/  IADD3 R15, -R22, 0x10, RZ ;  /* 0x00000010160f7810 */ /* 0x000fc80007ffe1ff */
[----:B------:R-:W-:Y:S02]  /*3040*/  LOP3.LUT R15, R15, 0xf, RZ, 0xc0, !PT ;  /* 0x0000000f0f0f7812 */ /* 0x000fe400078ec0ff */
[----:B--2---:R-:W-:-:S04]  /*3050*/  LEA R18, P0, R19, c[0x0][0x1c8], 0x1 ;  /* 0x0000720013127a11 */ /* 0x004fc800078008ff */
[----:B------:R-:W-:Y:S01]  /*3060*/  LEA.HI.X R19, R19, c[0x0][0x1cc], R13, 0x1, P0 ;  /* 0x0000730013137a11 */ /* 0x000fe200000f0c0d */
[----:B------:R-:W2:Y:S01]  /*3070*/  SHFL.IDX PT, R16, R18, 0x3, 0x181f ;  /* 0x00781f0012107f89 */ /* 0x000ea200000e0000 */
[----:B------:R-:W-:-:S03]  /*3080*/  SHF.R.S32.HI R13, RZ, 0x1f, R138 ;  /* 0x0000001fff0d7819 */ /* 0x000fc6000001148a */
[----:B------:R-:W3:Y:S01]  /*3090*/  SHFL.IDX PT, R17, R19, 0x3, 0x181f ;  /* 0x00781f0013117f89 */ /* 0x000ee200000e0000 */
[----:B------:R-:W-:-:S03]  /*30a0*/  LEA.HI R13, R13, R138, RZ, 0x3 ;  /* 0x0000008a0d0d7211 */ /* 0x000fc600078f18ff */
[----:B------:R-:W4:Y:S01]  /*30b0*/  SHFL.IDX PT, R23, R18, RZ, 0x181f ;  /* 0x00181fff12177589 */ /* 0x000f2200000e0000 */
[----:B------:R-:W-:-:S03]  /*30c0*/  LOP3.LUT R13, R13, 0xfffffff8, RZ, 0xc0, !PT ;  /* 0xfffffff80d0d7812 */ /* 0x000fc600078ec0ff */
[----:B------:R-:W5:Y:S02]  /*30d0*/  SHFL.IDX PT, R20, R18, 0x1, 0x181f ;  /* 0x00381f0012147f89 */ /* 0x000f6400000e0000 */
[----:B------:R-:W-:Y:S02]  /*30e0*/  IMAD.WIDE R30, R13, 0x2, RZ ;  /* 0x000000020d1e7825 */ /* 0x000fe400078e02ff */
[----:B------:R-:W1:Y:S04]  /*30f0*/  SHFL.IDX PT, R26, R19, RZ, 0x181f ;  /* 0x00181fff131a7589 */ /* 0x000e6800000e0000 */
[----:B------:R-:W1:Y:S04]  /*3100*/  SHFL.IDX PT, R21, R19, 0x1, 0x181f ;  /* 0x00381f0013157f89 */ /* 0x000e6800000e0000 */
[----:B------:R-:W1:Y:S01]  /*3110*/  SHFL.IDX PT, R18, R18, 0x2, 0x181f ;  /* 0x00581f0012127f89 */ /* 0x000e6200000e0000 */
[----:B--2---:R-:W-:-:S03]  /*3120*/  IADD3 R32, P1, P0, R15, R16, R28 ;  /* 0x000000100f207210 */ /* 0x004fc6000783e01c */
[----:B------:R-:W2:Y:S01]  /*3130*/  SHFL.IDX PT, R19, R19, 0x2, 0x181f ;  /* 0x00581f0013137f89 */ /* 0x000ea200000e0000 */
[----:B---3--:R-:W-:Y:S02]  /*3140*/  IADD3.X R33, RZ, R17, R29, P1, P0 ;  /* 0x00000011ff217210 */ /* 0x008fe40000fe041d */
[----:B------:R-:W-:Y:S02]  /*3150*/  IADD3 R14, P1, P0, R14, R16, R30 ;  /* 0x000000100e0e7210 */ /* 0x000fe4000783e01e */
[----:B----4-:R-:W-:Y:S02]  /*3160*/  IADD3 R16, P2, R28, R23, RZ ;  /* 0x000000171c107210 */ /* 0x010fe40007f5e0ff */
[----:B------:R-:W-:Y:S02]  /*3170*/  IADD3.X R15, RZ, R17, R31, P1, P0 ;  /* 0x00000011ff0f7210 */ /* 0x000fe40000fe041f */
[----:B------:R-:W-:Y:S02]  /*3180*/  IADD3 R36, P1, R30, R23, RZ ;  /* 0x000000171e247210 */ /* 0x000fe40007f3e0ff */
[-C--:B-----5:R-:W-:Y:S01]  /*3190*/  IADD3 R34, P0, R28, R20.reuse, RZ ;  /* 0x000000141c227210 */ /* 0x0a0fe20007f1e0ff */
[--C-:B-1----:R-:W-:Y:S01]  /*31a0*/  IMAD.X R17, R29, 0x1, R26.reuse, P2 ;  /* 0x000000011d117824 */ /* 0x102fe200010e061a */
[----:B------:R-:W-:Y:S01]  /*31b0*/  IADD3 R20, P2, R30, R20, RZ ;  /* 0x000000141e147210 */ /* 0x000fe20007f5e0ff */
[----:B------:R-:W-:-:S02]  /*31c0*/  IMAD.X R37, R31, 0x1, R26, P1 ;  /* 0x000000011f257824 */ /* 0x000fc400008e061a */
[--C-:B------:R-:W-:Y:S01]  /*31d0*/  IMAD.X R35, R29, 0x1, R21.reuse, P0 ;  /* 0x000000011d237824 */ /* 0x100fe200000e0615 */
[----:B------:R1:W-:Y:S01]  /*31e0*/  LDGSTS.E.BYPASS.LTC128B.128 [R6+0x4100], [R16.64], !P3 ;  /* 0x0410000010067fae */ /* 0x0003e2000d901d4c */
[----:B------:R-:W-:Y:S01]  /*31f0*/  IMAD.X R21, R31, 0x1, R21, P2 ;  /* 0x000000011f157824 */ /* 0x000fe200010e0615 */
[-C--:B------:R-:W-:Y:S02]  /*3200*/  IADD3 R26, P0, R28, R18.reuse, RZ ;  /* 0x000000121c1a7210 */ /* 0x080fe40007f1e0ff */
[----:B------:R1:W-:Y:S01]  /*3210*/  LDGSTS.E.BYPASS.LTC128B.128 [R6+0x6100], [R36.64], !P4 ;  /* 0x0610000024067fae */ /* 0x0003e2000e101d4c */
[----:B------:R-:W-:Y:S02]  /*3220*/  IADD3 R18, P1, R30, R18, RZ ;  /* 0x000000121e127210 */ /* 0x000fe40007f3e0ff */
[--C-:B--2---:R-:W-:Y:S01]  /*3230*/  IMAD.X R27, R29, 0x1, R19.reuse, P0 ;  /* 0x000000011d1b7824 */ /* 0x104fe200000e0613 */
[----:B------:R-:W-:Y:S02]  /*3240*/  ISETP.NE.U32.AND P0, PT, R22, RZ, PT ;  /* 0x000000ff1600720c */ /* 0x000fe40003f05070 */
[----:B------:R-:W-:Y:S01]  /*3250*/  IMAD.X R19, R31, 0x1, R19, P1 ;  /* 0x000000011f137824 */ /* 0x000fe200008e0613 */
[----:B------:R1:W-:Y:S04]  /*3260*/  LDGSTS.E.BYPASS.LTC128B.128 [R6+0x4900], [R34.64], !P3 ;  /* 0x0490000022067fae */ /* 0x0003e8000d901d4c */
[----:B------:R1:W-:Y:S04]  /*3270*/  LDGSTS.E.BYPASS.LTC128B.128 [R6+0x6900], [R20.64], !P4 ;  /* 0x0690000014067fae */ /* 0x0003e8000e101d4c */
[----:B------:R1:W-:Y:S04]  /*3280*/  LDGSTS.E.BYPASS.LTC128B.128 [R6+0x5100], [R26.64], !P3 ;  /* 0x051000001a067fae */ /* 0x0003e8000d901d4c */
[----:B------:R1:W-:Y:S04]  /*3290*/  LDGSTS.E.BYPASS.LTC128B.128 [R6+0x7100], [R18.64], !P4 ;  /* 0x0710000012067fae */ /* 0x0003e8000e101d4c */
[----:B------:R1:W-:Y:S04]  /*32a0*/  LDGSTS.E.BYPASS.LTC128B.128.ZFILL [R6+0x5900], [R32.64], P0 ;  /* 0x0590000020067fae */ /* 0x0003e80008141d4c */
[----:B------:R1:W-:Y:S02]  /*32b0*/  LDGSTS.E.BYPASS.LTC128B.128.ZFILL [R6+0x7900], [R14.64], P6 ;  /* 0x079000000e067fae */ /* 0x0003e4000b141d4c */
.L_x_707:
[----:B-1234-:R-:W-:Y:S01]  /*32c0*/  SHF.R.S32.HI R6, RZ, 0x1f, R2 ;  /* 0x0000001fff067819 */ /* 0x01efe20000011402 */
[----:B------:R-:W-:Y:S01]  /*32d0*/  IMAD.SHL.U32 R248, R5, 0x2, RZ ;  /* 0x0000000205f87824 */ /* 0x000fe200078e00ff */
[----:B------:R-:W0:Y:S02]  /*32e0*/  LDGDEPBAR ;  /* 0x00000000000079af */ /* 0x000e240000000000 */
[----:B------:R-:W-:Y:S01]  /*32f0*/  LEA.HI R13, R6, R2, RZ, 0x2 ;  /* 0x00000002060d7211 */ /* 0x000fe200078f10ff */
[----:B------:R-:W-:Y:S01]  /*3300*/  IMAD.U32 R6, RZ, RZ, UR17 ;  /* 0x00000011ff067e24 */ /* 0x000fe2000f8e00ff */
[----:B------:R-:W-:Y:S01]  /*3310*/  LDSM.16.MT88.4 R192, [R248+0x100] ;  /* 0x00010000f8c0783b */ /* 0x000fe20000004200 */
[----:B------:R-:W-:-:S02]  /*3320*/  IMAD R242, R4, 0x2, R248 ;  /* 0x0000000204f27824 */ /* 0x000fc400078e02f8 */
[C---:B------:R-:W-:Y:S01]  /*3330*/  IMAD R241, R3.reuse, 0x2, R248 ;  /* 0x0000000203f17824 */ /* 0x040fe200078e02f8 */
[----:B------:R1:W-:Y:S01]  /*3340*/  STL [R1+0x20], R13 ;  /* 0x0000200d01007387 */ /* 0x0003e20000100800 */
[----:B------:R-:W-:-:S03]  /*3350*/  IMAD R240, R3, 0x2, R242 ;  /* 0x0000000203f07824 */ /* 0x000fc600078e02f2 */
[----:B------:R-:W-:Y:S04]  /*3360*/  LDSM.16.MT88.4 R188, [R242+0x100] ;  /* 0x00010000f2bc783b */ /* 0x000fe80000004200 */
[----:B------:R-:W-:Y:S04]  /*3370*/  LDSM.16.MT88.4 R184, [R241+0x100] ;  /* 0x00010000f1b8783b */ /* 0x000fe80000004200 */
[----:B------:R-:W-:Y:S04]  /*3380*/  LDSM.16.MT88.4 R180, [R240+0x100] ;  /* 0x00010000f0b4783b */ /* 0x000fe80000004200 */
[----:B------:R-:W-:Y:S04]  /*3390*/  LDSM.16.MT88.4 R112, [R241+0x2100] ;  /* 0x00210000f170783b */ /* 0x000fe80000004200 */
[----:B------:R-:W-:Y:S04]  /*33a0*/  LDSM.16.MT88.4 R36, [R240+0x2100] ;  /* 0x00210000f024783b */ /* 0x000fe80000004200 */
[----:B------:R-:W-:Y:S01]  /*33b0*/  LDSM.16.MT88.4 R32, [R242+0x900] ;  /* 0x00090000f220783b */ /* 0x000fe20000004200 */
[----:B-1----:R-:W-:-:S03]  /*33c0*/  LOP3.LUT R13, R13, 0x7ffffffc, RZ, 0xc0, !PT ;  /* 0x7ffffffc0d0d7812 */ /* 0x002fc600078ec0ff */
[----:B------:R-:W-:Y:S02]  /*33d0*/  LDSM.16.MT88.4 R28, [R241+0x900] ;  /* 0x00090000f11c783b */ /* 0x000fe40000004200 */
[----:B------:R-:W-:Y:S02]  /*33e0*/  IMAD.IADD R2, R2, 0x1, -R13 ;  /* 0x0000000102027824 */ /* 0x000fe400078e0a0d */
[----:B------:R-:W-:Y:S02]  /*33f0*/  LDSM.16.MT88.4 R20, [R248+0x2900] ;  /* 0x00290000f814783b */ /* 0x000fe40000004200 */
[----:B------:R-:W-:Y:S02]  /*3400*/  IMAD R2, R2, -0x2, R6 ;  /* 0xfffffffe02027824 */ /* 0x000fe400078e0206 */
[----:B------:R-:W-:Y:S03]  /*3410*/  LDSM.16.MT88.4 R16, [R242+0x2900] ;  /* 0x00290000f210783b */ /* 0x000fe60000004200 */
[----:B------:R-:W-:-:S02]  /*3420*/  ISETP.GT.AND P0, PT, R2, RZ, PT ;  /* 0x000000ff0200720c */ /* 0x000fc40003f04270 */
[C---:B------:R-:W-:Y:S02]  /*3430*/  ISETP.GT.AND P1, PT, R2.reuse, 0x1, PT ;  /* 0x000000010200780c */ /* 0x040fe40003f24270 */
[----:B------:R-:W-:Y:S02]  /*3440*/  ISETP.GT.AND P2, PT, R2, 0x8, PT ;  /* 0x000000080200780c */ /* 0x000fe40003f44270 */
[----:B------:R-:W-:Y:S02]  /*3450*/  FSEL R124, R124, -INF , P0 ;  /* 0xff8000007c7c7808 */ /* 0x000fe40000000000 */
[----:B------:R-:W-:Y:S02]  /*3460*/  FSEL R120, R120, -INF , P1 ;  /* 0xff80000078787808 */ /* 0x000fe40000800000 */
[----:B------:R-:W-:Y:S02]  /*3470*/  FSEL R121, R121, -INF , P0 ;  /* 0xff80000079797808 */ /* 0x000fe40000000000 */
[----:B------:R-:W-:-:S02]  /*3480*/  FSEL R68, R88, -INF , P0 ;  /* 0xff80000058447808 */ /* 0x000fc40000000000 */
[----:B------:R-:W-:Y:S02]  /*3490*/  FSEL R70, R0, -INF , P0 ;  /* 0xff80000000467808 */ /* 0x000fe40000000000 */
[----:B------:R-:W-:Y:S02]  /*34a0*/  ISETP.GT.AND P0, PT, R2, 0x9, PT ;  /* 0x000000090200780c */ /* 0x000fe40003f04270 */
[----:B------:R-:W-:Y:S02]  /*34b0*/  FSEL R84, R84, -INF , P2 ;  /* 0xff80000054547808 */ /* 0x000fe40001000000 */
[----:B------:R-:W-:Y:S02]  /*34c0*/  FMNMX.FTZ R0, R124, R120, !PT ;  /* 0x000000787c007209 */ /* 0x000fe40007810000 */
[----:B------:R-:W-:Y:S02]  /*34d0*/  FSEL R125, R125, -INF , P1 ;  /* 0xff8000007d7d7808 */ /* 0x000fe40000800000 */
[----:B------:R-:W-:-:S02]  /*34e0*/  FSEL R63, R89, -INF , P1 ;  /* 0xff800000593f7808 */ /* 0x000fc40000800000 */
[----:B------:R-:W-:Y:S02]  /*34f0*/  FSEL R69, R7, -INF , P1 ;  /* 0xff80000007457808 */ /* 0x000fe40000800000 */
[----:B------:R-:W-:Y:S02]  /*3500*/  ISETP.GT.AND P1, PT, R2, 0x10, PT ;  /* 0x000000100200780c */ /* 0x000fe40003f24270 */
[----:B------:R-:W-:Y:S02]  /*3510*/  FSEL R85, R85, -INF , P0 ;  /* 0xff80000055557808 */ /* 0x000fe40000000000 */
[----:B------:R-:W-:Y:S02]  /*3520*/  FMNMX.FTZ R0, R84, R0, !PT ;  /* 0x0000000054007209 */ /* 0x000fe40007810000 */
[----:B------:R-:W-:Y:S02]  /*3530*/  ISETP.GT.AND P6, PT, R2, 0x11, PT ;  /* 0x000000110200780c */ /* 0x000fe40003fc4270 */
[----:B------:R-:W-:-:S02]  /*3540*/  FSEL R76, R76, -INF , P1 ;  /* 0xff8000004c4c7808 */ /* 0x000fc40000800000 */
[----:B------:R-:W-:Y:S02]  /*3550*/  FMNMX.FTZ R0, R85, R0, !PT ;  /* 0x0000000055007209 */ /* 0x000fe40007810000 */
[----:B------:R-:W-:Y:S02]  /*3560*/  FSEL R87, R87, -INF , P0 ;  /* 0xff80000057577808 */ /* 0x000fe40000000000 */
[----:B------:R-:W-:Y:S02]  /*3570*/  FSEL R116, R116, -INF , P0 ;  /* 0xff80000074747808 */ /* 0x000fe40000000000 */
[----:B------:R-:W-:Y:S02]  /*3580*/  FSEL R59, R90, -INF , P0 ;  /* 0xff8000005a3b7808 */ /* 0x000fe40000000000 */
        /* <DEDUP_REMOVED lines=18> */
[----:B------:R-:W-:Y:S01]  /*36b0*/  ISETP.GT.AND P1, PT, R2, 0x21, PT ;  /* 0x000000210200780c */ /* 0x000fe20003f24270 */
[----:B------:R-:W-:Y:S01]  /*36c0*/  LDSM.16.MT88.4 R80, [R248+0x2100] ;  /* 0x00210000f850783b */ /* 0x000fe20000004200 */
[----:B------:R-:W-:-:S02]  /*36d0*/  FSEL R103, R75, -INF , P6 ;  /* 0xff8000004b677808 */ /* 0x000fc40003000000 */
[----:B------:R-:W-:Y:S02]  /*36e0*/  FMNMX.FTZ R0, R13, R0, !PT ;  /* 0x000000000d007209 */ /* 0x000fe40007810000 */
[----:B------:R-:W-:Y:S02]  /*36f0*/  FSEL R7, R40, -INF , P0 ;  /* 0xff80000028077808 */ /* 0x000fe40000000000 */
[----:B------:R-:W-:Y:S02]  /*3700*/  FSEL R65, R119, -INF , P0 ;  /* 0xff80000077417808 */ /* 0x000fe40000000000 */
[----:B------:R-:W-:Y:S02]  /*3710*/  FSEL R60, R117, -INF , P0 ;  /* 0xff800000753c7808 */ /* 0x000fe40000000000 */
[----:B------:R-:W-:Y:S02]  /*3720*/  ISETP.GT.AND P0, PT, R2, 0x28, PT ;  /* 0x000000280200780c */ /* 0x000fe40003f04270 */
[----:B------:R-:W-:-:S02]  /*3730*/  FSEL R164, R96, -INF , P1 ;  /* 0xff80000060a47808 */ /* 0x000fc40000800000 */
[----:B------:R-:W-:Y:S01]  /*3740*/  FMNMX.FTZ R0, R103, R0, !PT ;  /* 0x0000000067007209 */ /* 0x000fe20007810000 */
[----:B------:R-:W-:Y:S01]  /*3750*/  LDSM.16.MT88.4 R96, [R242+0x2100] ;  /* 0x00210000f260783b */ /* 0x000fe20000004200 */
[----:B------:R-:W-:Y:S02]  /*3760*/  FSEL R231, R231, -INF , P1 ;  /* 0xff800000e7e77808 */ /* 0x000fe40000800000 */
[----:B------:R-:W-:Y:S02]  /*3770*/  FSEL R168, R74, -INF , P1 ;  /* 0xff8000004aa87808 */ /* 0x000fe40000800000 */
[----:B------:R-:W-:Y:S02]  /*3780*/  FSEL R226, R226, -INF , P1 ;  /* 0xff800000e2e27808 */ /* 0x000fe40000800000 */
[----:B------:R-:W-:Y:S02]  /*3790*/  FSEL R100, R25, -INF , P0 ;  /* 0xff80000019647808 */ /* 0x000fe40000000000 */
[----:B------:R-:W-:-:S02]  /*37a0*/  ISETP.GT.AND P1, PT, R2, 0x29, PT ;  /* 0x000000290200780c */ /* 0x000fc40003f24270 */
        /* <DEDUP_REMOVED lines=9> */
[----:B------:R-:W-:Y:S01]  /*3840*/  FSEL R67, R71, -INF , P2 ;  /* 0xff80000047437808 */ /* 0x000fe20001000000 */
[----:B------:R-:W-:Y:S01]  /*3850*/  LDSM.16.MT88.4 R40, [R248+0x900] ;  /* 0x00090000f828783b */ /* 0x000fe20000004200 */
        /* <DEDUP_REMOVED lines=17> */
[----:B------:R-:W-:Y:S02]  /*3970*/  FMNMX.FTZ R0, R208, R0, !PT ;  /* 0x00000000d0007209 */ /* 0x000fe40007810000 */
[----:B------:R-:W-:Y:S02]  /*3980*/  FMNMX.FTZ R3, R70, R69, !PT ;  /* 0x0000004546037209 */ /* 0x000fe40007810000 */
[----:B------:R-:W-:Y:S02]  /*3990*/  FMNMX.FTZ R2, R207, R0, !PT ;  /* 0x00000000cf027209 */ /* 0x000fe40007810000 */
[----:B------:R-:W-:-:S02]  /*39a0*/  FMNMX.FTZ R3, R56, R3, !PT ;  /* 0x0000000338037209 */ /* 0x000fc40007810000 */
[----:B------:R-:W-:Y:S01]  /*39b0*/  FSEL R217, R217, -INF , P6 ;  /* 0xff800000d9d97808 */ /* 0x000fe20003000000 */
[----:B------:R-:W1:Y:S01]  /*39c0*/  SHFL.BFLY PT, R0, R2, 0x2, 0x1f ;  /* 0x0c401f0002007f89 */ /* 0x000e6200000e0000 */
[----:B------:R-:W-:Y:S02]  /*39d0*/  FMNMX.FTZ R3, R59, R3, !PT ;  /* 0x000000033b037209 */ /* 0x000fe40007810000 */
[----:B------:R-:W-:Y:S02]  /*39e0*/  FMNMX.FTZ R71, R68, R63, !PT ;  /* 0x0000003f44477209 */ /* 0x000fe40007810000 */
[----:B------:R-:W-:Y:S02]  /*39f0*/  FMNMX.FTZ R3, R58, R3, !PT ;  /* 0x000000033a037209 */ /* 0x000fe40007810000 */
[----:B------:R-:W-:Y:S02]  /*3a00*/  FSEL R220, R220, -INF , P2 ;  /* 0xff800000dcdc7808 */ /* 0x000fe40001000000 */
[----:B------:R-:W-:-:S02]  /*3a10*/  FMNMX.FTZ R3, R57, R3, !PT ;  /* 0x0000000339037209 */ /* 0x000fc40007810000 */
[----:B------:R-:W-:Y:S02]  /*3a20*/  FMNMX.FTZ R71, R62, R71, !PT ;  /* 0x000000473e477209 */ /* 0x000fe40007810000 */
[----:B------:R-:W-:Y:S02]  /*3a30*/  FMNMX.FTZ R3, R60, R3, !PT ;  /* 0x000000033c037209 */ /* 0x000fe40007810000 */
[----:B------:R-:W-:Y:S02]  /*3a40*/  FSEL R219, R219, -INF , P1 ;  /* 0xff800000dbdb7808 */ /* 0x000fe40000800000 */
[----:B------:R-:W-:Y:S02]  /*3a50*/  FMNMX.FTZ R3, R61, R3, !PT ;  /* 0x000000033d037209 */ /* 0x000fe40007810000 */
[----:B------:R-:W-:Y:S02]  /*3a60*/  FMNMX.FTZ R71, R116, R71, !PT ;  /* 0x0000004774477209 */ /* 0x000fe40007810000 */
[----:B------:R-:W-:-:S02]  /*3a70*/  FMNMX.FTZ R3, R227, R3, !PT ;  /* 0x00000003e3037209 */ /* 0x000fc40007810000 */
[----:B------:R-:W-:Y:S02]  /*3a80*/  FSEL R218, R218, -INF , P0 ;  /* 0xff800000dada7808 */ /* 0x000fe40000000000 */
[----:B-1----:R-:W-:Y:S02]  /*3a90*/  FMNMX.FTZ R0, R2, R0, !PT ;  /* 0x0000000002007209 */ /* 0x002fe40007810000 */
[----:B------:R-:W-:Y:S02]  /*3aa0*/  FMNMX.FTZ R3, R226, R3, !PT ;  /* 0x00000003e2037209 */ /* 0x000fe40007810000 */
[----:B------:R-:W-:Y:S01]  /*3ab0*/  FMNMX.FTZ R71, R64, R71, !PT ;  /* 0x0000004740477209 */ /* 0x000fe20007810000 */
[----:B------:R-:W1:Y:S01]  /*3ac0*/  SHFL.BFLY PT, R2, R0, 0x1, 0x1f ;  /* 0x0c201f0000027f89 */ /* 0x000e6200000e0000 */
[----:B------:R-:W-:Y:S02]  /*3ad0*/  FMNMX.FTZ R3, R225, R3, !PT ;  /* 0x00000003e1037209 */ /* 0x000fe40007810000 */
[----:B------:R-:W-:-:S02]  /*3ae0*/  FMNMX.FTZ R71, R66, R71, !PT ;  /* 0x0000004742477209 */ /* 0x000fc40007810000 */
[----:B------:R-:W-:Y:S02]  /*3af0*/  FMNMX.FTZ R3, R224, R3, !PT ;  /* 0x00000003e0037209 */ /* 0x000fe40007810000 */
[----:B------:R-:W-:Y:S02]  /*3b00*/  FMNMX.FTZ R71, R65, R71, !PT ;  /* 0x0000004741477209 */ /* 0x000fe40007810000 */
[----:B------:R-:W-:Y:S02]  /*3b10*/  FMNMX.FTZ R3, R217, R3, !PT ;  /* 0x00000003d9037209 */ /* 0x000fe40007810000 */
[----:B------:R-:W-:Y:S02]  /*3b20*/  FMNMX.FTZ R71, R67, R71, !PT ;  /* 0x0000004743477209 */ /* 0x000fe40007810000 */
[----:B------:R-:W-:Y:S02]  /*3b30*/  FMNMX.FTZ R3, R220, R3, !PT ;  /* 0x00000003dc037209 */ /* 0x000fe40007810000 */
[----:B------:R-:W-:-:S02]  /*3b40*/  FMNMX.FTZ R71, R167, R71, !PT ;  /* 0x00000047a7477209 */ /* 0x000fc40007810000 */
[----:B------:R-:W-:Y:S02]  /*3b50*/  FMNMX.FTZ R3, R219, R3, !PT ;  /* 0x00000003db037209 */ /* 0x000fe40007810000 */
[----:B------:R-:W-:Y:S02]  /*3b60*/  FMNMX.FTZ R71, R168, R71, !PT ;  /* 0x00000047a8477209 */ /* 0x000fe40007810000 */
[----:B------:R-:W-:Y:S02]  /*3b70*/  FMNMX.FTZ R3, R218, R3, !PT ;  /* 0x00000003da037209 */ /* 0x000fe40007810000 */
[----:B------:R-:W-:Y:S02]  /*3b80*/  FSEL R205, R205, -INF , P6 ;  /* 0xff800000cdcd7808 */ /* 0x000fe40003000000 */
[----:B-1----:R-:W-:Y:S01]  /*3b90*/  FMNMX.FTZ R2, R0, R2, !PT ;  /* 0x0000000200027209 */ /* 0x002fe20007810000 */
[----:B------:R-:W1:Y:S01]  /*3ba0*/  SHFL.BFLY PT, R196, R3, 0x2, 0x1f ;  /* 0x0c401f0003c47f89 */ /* 0x000e6200000e0000 */
[----:B------:R-:W-:-:S02]  /*3bb0*/  FMNMX.FTZ R0, R121, R125, !PT ;  /* 0x0000007d79007209 */ /* 0x000fc40007810000 */
[----:B------:R-:W-:Y:S01]  /*3bc0*/  FMNMX.FTZ R71, R165, R71, !PT ;  /* 0x00000047a5477209 */ /* 0x000fe20007810000 */
[----:B------:R-:W-:Y:S01]  /*3bd0*/  FMUL.FTZ R206, R2, c[0x0][0x2d0] ;  /* 0x0000b40002ce7a20 */ /* 0x000fe20000410000 */
[----:B------:R-:W-:Y:S02]  /*3be0*/  FMNMX.FTZ R0, R86, R0, !PT ;  /* 0x0000000056007209 */ /* 0x000fe40007810000 */
[----:B------:R-:W-:Y:S02]  /*3bf0*/  FSEL R204, R204, -INF , P2 ;  /* 0xff800000cccc7808 */ /* 0x000fe40001000000 */
[----:B------:R-:W-:Y:S02]  /*3c00*/  FMNMX.FTZ R0, R87, R0, !PT ;  /* 0x0000000057007209 */ /* 0x000fe40007810000 */
[----:B------:R-:W-:Y:S02]  /*3c10*/  FSEL R212, R212, -INF , P6 ;  /* 0xff800000d4d47808 */ /* 0x000fe40003000000 */
[----:B------:R-:W-:-:S02]  /*3c20*/  FMNMX.FTZ R0, R78, R0, !PT ;  /* 0x000000004e007209 */ /* 0x000fc40007810000 */
[----:B------:R-:W-:Y:S02]  /*3c30*/  FMNMX.FTZ R71, R166, R71, !PT ;  /* 0x00000047a6477209 */ /* 0x000fe40007810000 */
        /* <DEDUP_REMOVED lines=9> */
[----:B-1----:R-:W-:Y:S02]  /*3cd0*/  FMNMX.FTZ R196, R3, R196, !PT ;  /* 0x000000c403c47209 */ /* 0x002fe40007810000 */
        /* <DEDUP_REMOVED lines=10> */
[----:B------:R-:W-:Y:S02]  /*3d80*/  FMNMX.FTZ R71, R214, R71, !PT ;  /* 0x00000047d6477209 */ /* 0x000fe40007810000 */
[----:B------:R-:W-:Y:S02]  /*3d90*/  FMNMX.FTZ R0, R202, R0, !PT ;  /* 0x00000000ca007209 */ /* 0x000fe40007810000 */
[----:B------:R-:W-:Y:S01]  /*3da0*/  FSETP.NEU.FTZ.AND P6, PT, R2, -INF , PT ;  /* 0xff8000000200780b */ /* 0x000fe20003fdd000 */
[----:B------:R-:W2:Y:S03]  /*3db0*/  SHFL.BFLY PT, R3, R71, 0x2, 0x1f ;  /* 0x0c401f0047037f89 */ /* 0x000ea600000e0000 */
[----:B------:R-:W-:Y:S01]  /*3dc0*/  FSEL R206, R206, RZ, P6 ;  /* 0x000000ffcece7208 */ /* 0x000fe20003000000 */
[----:B------:R-:W3:Y:S01]  /*3dd0*/  SHFL.BFLY PT, R9, R0, 0x2, 0x1f ;  /* 0x0c401f0000097f89 */ /* 0x000ee200000e0000 */
[----:B-1----:R-:W-:-:S03]  /*3de0*/  FMNMX.FTZ R196, R196, R8, !PT ;  /* 0x00000008c4c47209 */ /* 0x002fc60007810000 */
[--C-:B------:R-:W-:Y:S01]  /*3df0*/  FFMA.FTZ R199, R124, c[0x0][0x2d0], -R206.reuse ;  /* 0x0000b4007cc77a23 */ /* 0x100fe200000108ce */
[C---:B------:R-:W-:Y:S01]  /*3e00*/  FSETP.NEU.FTZ.AND P0, PT, R196.reuse, -INF , PT ;  /* 0xff800000c400780b */ /* 0x040fe20003f1d000 */
[----:B------:R-:W-:Y:S02]  /*3e10*/  FMUL.FTZ R221, R196, c[0x0][0x2d0] ;  /* 0x0000b400c4dd7a20 */ /* 0x000fe40000410000 */
[--C-:B------:R-:W-:Y:S02]  /*3e20*/  FFMA.FTZ R198, R120, c[0x0][0x2d0], -R206.reuse ;  /* 0x0000b40078c67a23 */ /* 0x100fe400000108ce */
[--C-:B------:R-:W-:Y:S01]  /*3e30*/  FFMA.FTZ R54, R84, c[0x0][0x2d0], -R206.reuse ;  /* 0x0000b40054367a23 */ /* 0x100fe200000108ce */
[----:B------:R-:W-:Y:S01]  /*3e40*/  FSEL R221, R221, RZ, P0 ;  /* 0x000000ffdddd7208 */ /* 0x000fe20000000000 */
[--C-:B------:R-:W-:Y:S01]  /*3e50*/  FFMA.FTZ R50, R85, c[0x0][0x2d0], -R206.reuse ;  /* 0x0000b40055327a23 */ /* 0x100fe200000108ce */
[----:B------:R-:W-:Y:S01]  /*3e60*/  MUFU.EX2 R199, R199 ;  /* 0x000000c700c77308 */ /* 0x000fe20000000800 */
[----:B------:R-:W-:-:S02]  /*3e70*/  FFMA.FTZ R48, R14, c[0x0][0x2d0], -R206 ;  /* 0x0000b4000e307a23 */ /* 0x000fc400000108ce */
[--C-:B------:R-:W-:Y:S02]  /*3e80*/  FFMA.FTZ R211, R70, c[0x0][0x2d0], -R221.reuse ;  /* 0x0000b40046d37a23 */ /* 0x100fe400000108dd */
[--C-:B------:R-:W-:Y:S01]  /*3e90*/  FFMA.FTZ R213, R69, c[0x0][0x2d0], -R221.reuse ;  /* 0x0000b40045d57a23 */ /* 0x100fe200000108dd */
[----:B--2---:R-:W-:Y:S02]  /*3ea0*/  FMNMX.FTZ R3, R71, R3, !PT ;  /* 0x0000000347037209 */ /* 0x004fe40007810000 */
[----:B------:R-:W1:Y:S01]  /*3eb0*/  MUFU.EX2 R198, R198 ;  /* 0x000000c600c67308 */ /* 0x000e620000000800 */
[--C-:B------:R-:W-:Y:S01]  /*3ec0*/  FFMA.FTZ R56, R56, c[0x0][0x2d0], -R221.reuse ;  /* 0x0000b40038387a23 */ /* 0x100fe200000108dd */
[----:B---3--:R-:W-:Y:S01]  /*3ed0*/  FMNMX.FTZ R9, R0, R9, !PT ;  /* 0x0000000900097209 */ /* 0x008fe20007810000 */
[----:B------:R-:W2:Y:S01]  /*3ee0*/  SHFL.BFLY PT, R70, R3, 0x1, 0x1f ;  /* 0x0c201f0003467f89 */ /* 0x000ea200000e0000 */
[----:B------:R-:W-:Y:S02]  /*3ef0*/  FFMA.FTZ R59, R59, c[0x0][0x2d0], -R221 ;  /* 0x0000b4003b3b7a23 */ /* 0x000fe400000108dd */
[--C-:B------:R-:W-:Y:S01]  /*3f00*/  FFMA.FTZ R47, R13, c[0x0][0x2d0], -R206.reuse ;  /* 0x0000b4000d2f7a23 */ /* 0x100fe200000108ce */
[----:B------:R-:W3:Y:S01]  /*3f10*/  SHFL.BFLY PT, R0, R9, 0x1, 0x1f ;  /* 0x0c201f0009007f89 */ /* 0x000ee200000e0000 */
[----:B------:R-:W-:Y:S01]  /*3f20*/  MUFU.EX2 R54, R54 ;  /* 0x0000003600367308 */ /* 0x000fe20000000800 */
[----:B------:R-:W-:-:S02]  /*3f30*/  FFMA.FTZ R53, R76, c[0x0][0x2d0], -R206 ;  /* 0x0000b4004c357a23 */ /* 0x000fc400000108ce */
[----:B------:R-:W4:Y:S01]  /*3f40*/  LDSM.16.MT88.4 R12, [R241+0x2900] ;  /* 0x00290000f10c783b */ /* 0x000f220000004200 */
[----:B------:R-:W-:Y:S02]  /*3f50*/  FFMA.FTZ R49, R77, c[0x0][0x2d0], -R206 ;  /* 0x0000b4004d317a23 */ /* 0x000fe400000108ce */
[--C-:B------:R-:W-:Y:S01]  /*3f60*/  FFMA.FTZ R58, R58, c[0x0][0x2d0], -R221.reuse ;  /* 0x0000b4003a3a7a23 */ /* 0x100fe200000108dd */
[----:B-1----:R-:W-:Y:S01]  /*3f70*/  F2FP.PACK_AB R124, R198, R199 ;  /* 0x000000c7c67c723e */ /* 0x002fe200000000ff */
[----:B------:R-:W1:Y:S01]  /*3f80*/  MUFU.EX2 R50, R50 ;  /* 0x0000003200327308 */ /* 0x000e620000000800 */
[--C-:B------:R-:W-:Y:S02]  /*3f90*/  FFMA.FTZ R57, R57, c[0x0][0x2d0], -R221.reuse ;  /* 0x0000b40039397a23 */ /* 0x100fe400000108dd */
[--C-:B------:R-:W-:Y:S02]  /*3fa0*/  FFMA.FTZ R60, R60, c[0x0][0x2d0], -R221.reuse ;  /* 0x0000b4003c3c7a23 */ /* 0x100fe400000108dd */
[----:B------:R-:W-:-:S02]  /*3fb0*/  FFMA.FTZ R61, R61, c[0x0][0x2d0], -R221 ;  /* 0x0000b4003d3d7a23 */ /* 0x000fc400000108dd */
[--C-:B------:R-:W-:Y:S01]  /*3fc0*/  FFMA.FTZ R227, R227, c[0x0][0x2d0], -R221.reuse ;  /* 0x0000b400e3e37a23 */ /* 0x100fe200000108dd */
[----:B------:R-:W-:Y:S01]  /*3fd0*/  MUFU.EX2 R211, R211 ;  /* 0x000000d300d37308 */ /* 0x000fe20000000800 */
[--C-:B------:R-:W-:Y:S01]  /*3fe0*/  FFMA.FTZ R226, R226, c[0x0][0x2d0], -R221.reuse ;  /* 0x0000b400e2e27a23 */ /* 0x100fe200000108dd */
[----:B--2---:R-:W-:Y:S01]  /*3ff0*/  FMNMX.FTZ R3, R3, R70, !PT ;  /* 0x0000004603037209 */ /* 0x004fe20007810000 */
[--C-:B------:R-:W-:Y:S02]  /*4000*/  FFMA.FTZ R225, R225, c[0x0][0x2d0], -R221.reuse ;  /* 0x0000b400e1e17a23 */ /* 0x100fe400000108dd */
[----:B------:R-:W-:Y:S01]  /*4010*/  FFMA.FTZ R224, R224, c[0x0][0x2d0], -R221 ;  /* 0x0000b400e0e07a23 */ /* 0x000fe200000108dd */
[----:B---3--:R-:W-:Y:S01]  /*4020*/  FMNMX.FTZ R0, R9, R0, !PT ;  /* 0x0000000009007209 */ /* 0x008fe20007810000 */
[C---:B------:R-:W-:Y:S01]  /*4030*/  FMUL.FTZ R228, R3.reuse, c[0x0][0x2d0] ;  /* 0x0000b40003e47a20 */ /* 0x040fe20000410000 */
[----:B------:R-:W-:Y:S01]  /*4040*/  FSETP.NEU.FTZ.AND P0, PT, R3, -INF , PT ;  /* 0xff8000000300780b */ /* 0x000fe20003f1d000 */
[----:B------:R-:W2:Y:S01]  /*4050*/  LDSM.16.MT88.4 R8, [R240+0x2900] ;  /* 0x00290000f008783b */ /* 0x000ea20000004200 */
[C---:B------:R-:W-:Y:S01]  /*4060*/  FSETP.NEU.FTZ.AND P6, PT, R0.reuse, -INF , PT ;  /* 0xff8000000000780b */ /* 0x040fe20003fdd000 */
[----:B------:R-:W-:Y:S01]  /*4070*/  FMUL.FTZ R201, R0, c[0x0][0x2d0] ;  /* 0x0000b40000c97a20 */ /* 0x000fe20000410000 */
[----:B------:R-:W-:Y:S01]  /*4080*/  FSEL R228, R228, RZ, P0 ;  /* 0x000000ffe4e47208 */ /* 0x000fe20000000000 */
[----:B------:R-:W3:Y:S01]  /*4090*/  MUFU.EX2 R213, R213 ;  /* 0x000000d500d57308 */ /* 0x000ee20000000800 */
[----:B-1----:R-:W-:Y:S01]  /*40a0*/  F2FP.PACK_AB R126, R50, R54 ;  /* 0x00000036327e723e */ /* 0x002fe200000000ff */
[----:B------:R-:W-:Y:S01]  /*40b0*/  FFMA.FTZ R210, R210, c[0x0][0x2d0], -R206 ;  /* 0x0000b400d2d27a23 */ /* 0x000fe200000108ce */
[----:B------:R-:W-:Y:S01]  /*40c0*/  FSEL R201, R201, RZ, P6 ;  /* 0x000000ffc9c97208 */ /* 0x000fe20003000000 */
[--C-:B------:R-:W-:Y:S01]  /*40d0*/  FFMA.FTZ R223, R63, c[0x0][0x2d0], -R228.reuse ;  /* 0x0000b4003fdf7a23 */ /* 0x100fe200000108e4 */
[----:B------:R-:W-:Y:S01]  /*40e0*/  PLOP3.LUT P0, PT, PT, PT, UP0, 0x40, 0x0 ;  /* 0x000000000000781c */ /* 0x000fe20003f0e808 */
[----:B------:R-:W-:-:S02]  /*40f0*/  FFMA.FTZ R63, R62, c[0x0][0x2d0], -R228 ;  /* 0x0000b4003e3f7a23 */ /* 0x000fc400000108e4 */
[--C-:B------:R-:W-:Y:S01]  /*4100*/  FFMA.FTZ R197, R121, c[0x0][0x2d0], -R201.reuse ;  /* 0x0000b40079c57a23 */ /* 0x100fe200000108c9 */
[----:B------:R-:W-:Y:S01]  /*4110*/  MUFU.EX2 R56, R56 ;  /* 0x0000003800387308 */ /* 0x000fe20000000800 */
[--C-:B------:R-:W-:Y:S02]  /*4120*/  FFMA.FTZ R200, R125, c[0x0][0x2d0], -R201.reuse ;  /* 0x0000b4007dc87a23 */ /* 0x100fe400000108c9 */
[--C-:B------:R-:W-:Y:S02]  /*4130*/  FFMA.FTZ R55, R86, c[0x0][0x2d0], -R201.reuse ;  /* 0x0000b40056377a23 */ /* 0x100fe400000108c9 */
[--C-:B------:R-:W-:Y:S02]  /*4140*/  FFMA.FTZ R51, R87, c[0x0][0x2d0], -R201.reuse ;  /* 0x0000b40057337a23 */ /* 0x100fe400000108c9 */
[--C-:B------:R-:W-:Y:S01]  /*4150*/  FFMA.FTZ R222, R68, c[0x0][0x2d0], -R228.reuse ;  /* 0x0000b40044de7a23 */ /* 0x100fe200000108e4 */
[----:B------:R-:W-:Y:S01]  /*4160*/  MUFU.EX2 R197, R197 ;  /* 0x000000c500c57308 */ /* 0x000fe20000000800 */
[----:B------:R-:W-:Y:S01]  /*4170*/  FFMA.FTZ R62, R116, c[0x0][0x2d0], -R228 ;  /* 0x0000b400743e7a23 */ /* 0x000fe200000108e4 */
[----:B---3--:R-:W-:Y:S01]  /*4180*/  F2FP.PACK_AB R128, R213, R211 ;  /* 0x000000d3d580723e */ /* 0x008fe200000000ff */
[----:B------:R-:W-:-:S02]  /*4190*/  FFMA.FTZ R52, R78, c[0x0][0x2d0], -R201 ;  /* 0x0000b4004e347a23 */ /* 0x000fc400000108c9 */
[--C-:B------:R-:W-:Y:S02]  /*41a0*/  FFMA.FTZ R46, R79, c[0x0][0x2d0], -R201.reuse ;  /* 0x0000b4004f2e7a23 */ /* 0x100fe400000108c9 */
[--C-:B------:R-:W-:Y:S01]  /*41b0*/  FFMA.FTZ R45, R7, c[0x0][0x2d0], -R201.reuse ;  /* 0x0000b400072d7a23 */ /* 0x100fe200000108c9 */
[----:B------:R-:W1:Y:S01]  /*41c0*/  MUFU.EX2 R200, R200 ;  /* 0x000000c800c87308 */ /* 0x000e620000000800 */
[----:B------:R-:W-:Y:S02]  /*41d0*/  FFMA.FTZ R44, R6, c[0x0][0x2d0], -R201 ;  /* 0x0000b400062c7a23 */ /* 0x000fe400000108c9 */
[--C-:B------:R-:W-:Y:S02]  /*41e0*/  FFMA.FTZ R64, R64, c[0x0][0x2d0], -R228.reuse ;  /* 0x0000b40040407a23 */ /* 0x100fe400000108e4 */
[--C-:B------:R-:W-:Y:S02]  /*41f0*/  FFMA.FTZ R66, R66, c[0x0][0x2d0], -R228.reuse ;  /* 0x0000b40042427a23 */ /* 0x100fe400000108e4 */
[--C-:B------:R-:W-:Y:S01]  /*4200*/  FFMA.FTZ R65, R65, c[0x0][0x2d0], -R228.reuse ;  /* 0x0000b40041417a23 */ /* 0x100fe200000108e4 */
[----:B------:R-:W-:Y:S01]  /*4210*/  MUFU.EX2 R55, R55 ;  /* 0x0000003700377308 */ /* 0x000fe20000000800 */
[----:B------:R-:W-:-:S02]  /*4220*/  FFMA.FTZ R67, R67, c[0x0][0x2d0], -R228 ;  /* 0x0000b40043437a23 */ /* 0x000fc400000108e4 */
[--C-:B------:R-:W-:Y:S02]  /*4230*/  FFMA.FTZ R209, R209, c[0x0][0x2d0], -R206.reuse ;  /* 0x0000b400d1d17a23 */ /* 0x100fe400000108ce */
[----:B------:R-:W-:Y:S02]  /*4240*/  FFMA.FTZ R208, R208, c[0x0][0x2d0], -R206 ;  /* 0x0000b400d0d07a23 */ /* 0x000fe400000108ce */
[--C-:B------:R-:W-:Y:S01]  /*4250*/  FFMA.FTZ R217, R217, c[0x0][0x2d0], -R221.reuse ;  /* 0x0000b400d9d97a23 */ /* 0x100fe200000108dd */
[----:B------:R-:W3:Y:S01]  /*4260*/  MUFU.EX2 R51, R51 ;  /* 0x0000003300337308 */ /* 0x000ee20000000800 */
[----:B-1----:R-:W-:Y:S01]  /*4270*/  F2FP.PACK_AB R125, R200, R197 ;  /* 0x000000c5c87d723e */ /* 0x002fe200000000ff */
[--C-:B------:R-:W-:Y:S02]  /*4280*/  FFMA.FTZ R220, R220, c[0x0][0x2d0], -R221.reuse ;  /* 0x0000b400dcdc7a23 */ /* 0x100fe400000108dd */
[--C-:B------:R-:W-:Y:S02]  /*4290*/  FFMA.FTZ R219, R219, c[0x0][0x2d0], -R221.reuse ;  /* 0x0000b400dbdb7a23 */ /* 0x100fe400000108dd */
[----:B------:R-:W-:-:S02]  /*42a0*/  FFMA.FTZ R218, R218, c[0x0][0x2d0], -R221 ;  /* 0x0000b400dada7a23 */ /* 0x000fc400000108dd */
[----:B------:R-:W1:Y:S01]  /*42b0*/  MUFU.EX2 R59, R59 ;  /* 0x0000003b003b7308 */ /* 0x000e620000000800 */
[--C-:B------:R-:W-:Y:S02]  /*42c0*/  FFMA.FTZ R212, R212, c[0x0][0x2d0], -R228.reuse ;  /* 0x0000b400d4d47a23 */ /* 0x100fe400000108e4 */
[--C-:B------:R-:W-:Y:S02]  /*42d0*/  FFMA.FTZ R216, R216, c[0x0][0x2d0], -R228.reuse ;  /* 0x0000b400d8d87a23 */ /* 0x100fe400000108e4 */
[--C-:B------:R-:W-:Y:S02]  /*42e0*/  FFMA.FTZ R215, R215, c[0x0][0x2d0], -R228.reuse ;  /* 0x0000b400d7d77a23 */ /* 0x100fe400000108e4 */
[----:B------:R-:W-:Y:S01]  /*42f0*/  FFMA.FTZ R214, R214, c[0x0][0x2d0], -R228 ;  /* 0x0000b400d6d67a23 */ /* 0x000fe200000108e4 */
[----:B------:R-:W-:Y:S01]  /*4300*/  MUFU.EX2 R222, R222 ;  /* 0x000000de00de7308 */ /* 0x000fe20000000800 */
[----:B---3--:R-:W-:Y:S01]  /*4310*/  F2FP.PACK_AB R127, R51, R55 ;  /* 0x00000037337f723e */ /* 0x008fe200000000ff */
[----:B------:R-:W-:-:S02]  /*4320*/  FFMA.FTZ R205, R205, c[0x0][0x2d0], -R201 ;  /* 0x0000b400cdcd7a23 */ /* 0x000fc400000108c9 */
[----:B------:R-:W-:Y:S02]  /*4330*/  FFMA.FTZ R204, R204, c[0x0][0x2d0], -R201 ;  /* 0x0000b400cccc7a23 */ /* 0x000fe400000108c9 */
[----:B------:R-:W-:Y:S02]  /*4340*/  FADD.FTZ R211, R211, R213 ;  /* 0x000000d5d3d37221 */ /* 0x000fe40000010000 */
[----:B------:R-:W3:Y:S01]  /*4350*/  MUFU.EX2 R223, R223 ;  /* 0x000000df00df7308 */ /* 0x000ee20000000800 */
[C---:B------:R-:W-:Y:S01]  /*4360*/  HMMA.16816.F32 R160, R124.reuse, R192, RZ ;  /* 0x000000c07ca0723c */ /* 0x040fe200000018ff */
[----:B-1----:R-:W-:Y:S01]  /*4370*/  F2FP.PACK_AB R130, R59, R56 ;  /* 0x000000383b82723e */ /* 0x002fe200000000ff */
[----:B------:R-:W-:Y:S02]  /*4380*/  FADD.FTZ R198, R199, R198 ;  /* 0x000000c6c7c67221 */ /* 0x000fe40000010000 */
[----:B------:R-:W-:Y:S02]  /*4390*/  FADD.FTZ R211, R56, R211 ;  /* 0x000000d338d37221 */ /* 0x000fe40000010000 */
[----:B------:R-:W-:Y:S01]  /*43a0*/  FADD.FTZ R198, R54, R198 ;  /* 0x000000c636c67221 */ /* 0x000fe20000010000 */
[----:B------:R-:W1:Y:S01]  /*43b0*/  MUFU.EX2 R63, R63 ;  /* 0x0000003f003f7308 */ /* 0x000e620000000800 */
[----:B------:R-:W-:Y:S01]  /*43c0*/  HMMA.16816.F32 R152, R124, R188, RZ ;  /* 0x000000bc7c98723c */ /* 0x000fe200000018ff */
[----:B------:R-:W-:-:S02]  /*43d0*/  FADD.FTZ R211, R59, R211 ;  /* 0x000000d33bd37221 */ /* 0x000fc40000010000 */
[----:B------:R-:W-:Y:S02]  /*43e0*/  FADD.FTZ R198, R50, R198 ;  /* 0x000000c632c67221 */ /* 0x000fe40000010000 */
[----:B------:R-:W-:Y:S02]  /*43f0*/  FADD.FTZ R197, R197, R200 ;  /* 0x000000c8c5c57221 */ /* 0x000fe40000010000 */
[----:B------:R-:W5:Y:S01]  /*4400*/  MUFU.EX2 R62, R62 ;  /* 0x0000003e003e7308 */ /* 0x000f620000000800 */
[----:B------:R-:W-:Y:S01]  /*4410*/  HMMA.16816.F32 R144, R124, R184, RZ ;  /* 0x000000b87c90723c */ /* 0x000fe200000018ff */
[----:B---3--:R-:W-:Y:S01]  /*4420*/  F2FP.PACK_AB R129, R223, R222 ;  /* 0x000000dedf81723e */ /* 0x008fe200000000ff */
[----:B------:R-:W-:Y:S02]  /*4430*/  FADD.FTZ R222, R222, R223 ;  /* 0x000000dfdede7221 */ /* 0x000fe40000010000 */
[----:B------:R-:W-:-:S03]  /*4440*/  FADD.FTZ R197, R55, R197 ;  /* 0x000000c537c57221 */ /* 0x000fc60000010000 */
[----:B------:R-:W3:Y:S01]  /*4450*/  MUFU.EX2 R53, R53 ;  /* 0x0000003500357308 */ /* 0x000ee20000000800 */
[----:B------:R-:W-:Y:S01]  /*4460*/  HMMA.16816.F32 R136, R124, R180, RZ ;  /* 0x000000b47c88723c */ /* 0x000fe200000018ff */
[----:B-1----:R-:W-:Y:S02]  /*4470*/  FADD.FTZ R222, R63, R222 ;  /* 0x000000de3fde7221 */ /* 0x002fe40000010000 */
[----:B------:R-:W-:-:S04]  /*4480*/  FADD.FTZ R197, R51, R197 ;  /* 0x000000c533c57221 */ /* 0x000fc80000010000 */
[----:B------:R-:W1:Y:S01]  /*4490*/  MUFU.EX2 R49, R49 ;  /* 0x0000003100317308 */ /* 0x000e620000000800 */
[----:B------:R-:W-:Y:S01]  /*44a0*/  HMMA.16816.F32 R72, R124, R80, RZ ;  /* 0x000000507c48723c */ /* 0x000fe200000018ff */
[C---:B-----5:R-:W-:Y:S01]  /*44b0*/  F2FP.PACK_AB R131, R62.reuse, R63 ;  /* 0x0000003f3e83723e */ /* 0x060fe200000000ff */
[----:B------:R-:W-:-:S05]  /*44c0*/  FADD.FTZ R222, R62, R222 ;  /* 0x000000de3ede7221 */ /* 0x000fca0000010000 */
[----:B------:R-:W5:Y:S01]  /*44d0*/  MUFU.EX2 R48, R48 ;  /* 0x0000003000307308 */ /* 0x000f620000000800 */
[----:B------:R-:W-:Y:S01]  /*44e0*/  HMMA.16816.F32 R88, R124, R96, RZ ;  /* 0x000000607c58723c */ /* 0x000fe200000018ff */
[----:B---3--:R-:W-:-:S06]  /*44f0*/  FADD.FTZ R198, R53, R198 ;  /* 0x000000c635c67221 */ /* 0x008fcc0000010000 */
[----:B------:R-:W3:Y:S01]  /*4500*/  MUFU.EX2 R47, R47 ;  /* 0x0000002f002f7308 */ /* 0x000ee20000000800 */
[----:B------:R-:W-:Y:S01]  /*4510*/  HMMA.16816.F32 R104, R124, R112, RZ ;  /* 0x000000707c68723c */ /* 0x000fe200000018ff */
[C---:B-1----:R-:W-:Y:S01]  /*4520*/  F2FP.PACK_AB R4, R49.reuse, R53 ;  /* 0x000000353104723e */ /* 0x042fe200000000ff */
[----:B------:R-:W-:-:S05]  /*4530*/  FADD.FTZ R198, R49, R198 ;  /* 0x000000c631c67221 */ /* 0x000fca0000010000 */
[----:B------:R-:W1:Y:S01]  /*4540*/  MUFU.EX2 R52, R52 ;  /* 0x0000003400347308 */ /* 0x000e620000000800 */
[----:B------:R-:W-:Y:S01]  /*4550*/  HMMA.16816.F32 R120, R124, R36, RZ ;  /* 0x000000247c78723c */ /* 0x000fe200000018ff */
[----:B-----5:R-:W-:-:S06]  /*4560*/  FADD.FTZ R198, R48, R198 ;  /* 0x000000c630c67221 */ /* 0x020fcc0000010000 */
[----:B------:R-:W5:Y:S01]  /*4570*/  MUFU.EX2 R46, R46 ;  /* 0x0000002e002e7308 */ /* 0x000f620000000800 */
[----:B------:R-:W-:Y:S01]  /*4580*/  HMMA.16816.F32 R156, R124, R194, RZ ;  /* 0x000000c27c9c723c */ /* 0x000fe200000018ff */
[C---:B---3--:R-:W-:Y:S01]  /*4590*/  F2FP.PACK_AB R6, R47.reuse, R48 ;  /* 0x000000302f06723e */ /* 0x048fe200000000ff */
[----:B------:R-:W-:-:S05]  /*45a0*/  FADD.FTZ R198, R47, R198 ;  /* 0x000000c62fc67221 */ /* 0x000fca0000010000 */
[----:B------:R-:W3:Y:S01]  /*45b0*/  MUFU.EX2 R45, R45 ;  /* 0x0000002d002d7308 */ /* 0x000ee20000000800 */
[----:B------:R-:W-:Y:S01]  /*45c0*/  HMMA.16816.F32 R148, R124, R190, RZ ;  /* 0x000000be7c94723c */ /* 0x000fe200000018ff */
[----:B-1----:R-:W-:-:S06]  /*45d0*/  FADD.FTZ R197, R52, R197 ;  /* 0x000000c534c57221 */ /* 0x002fcc0000010000 */
        /* <DEDUP_REMOVED lines=16> */
[----:B---3--:R-:W-:-:S06]  /*46e0*/  FADD.FTZ R211, R57, R211 ;  /* 0x000000d339d37221 */ /* 0x008fcc0000010000 */
[----:B------:R-:W3:Y:S01]  /*46f0*/  MUFU.EX2 R64, R64 ;  /* 0x0000004000407308 */ /* 0x000ee20000000800 */
[----:B------:R-:W-:Y:S01]  /*4700*/  HMMA.16816.F32 R124, R124, R38, RZ ;  /* 0x000000267c7c723c */ /* 0x000fe200000018ff */
[----:B-1----:R-:W-:-:S06]  /*4710*/  FADD.FTZ R211, R60, R211 ;  /* 0x000000d33cd37221 */ /* 0x002fcc0000010000 */
[----:B------:R-:W1:Y:S01]  /*4720*/  MUFU.EX2 R66, R66 ;  /* 0x0000004200427308 */ /* 0x000e620000000800 */
[----:B------:R-:W-:Y:S01]  /*4730*/  HMMA.16816.F32 R176, R128, R192, RZ ;  /* 0x000000c080b0723c */ /* 0x000fe200000018ff */
[----:B-----5:R-:W-:-:S06]  /*4740*/  FADD.FTZ R211, R61, R211 ;  /* 0x000000d33dd37221 */ /* 0x020fcc0000010000 */
[----:B------:R-:W5:Y:S01]  /*4750*/  MUFU.EX2 R65, R65 ;  /* 0x0000004100417308 */ /* 0x000f620000000800 */
[C---:B------:R-:W-:Y:S01]  /*4760*/  HMMA.16816.F32 R160, R4.reuse, R40, R160 ;  /* 0x0000002804a0723c */ /* 0x040fe200000018a0 */
[----:B------:R-:W-:Y:S02]  /*4770*/  IMAD.MOV.U32 R192, RZ, RZ, R168 ;  /* 0x000000ffffc07224 */ /* 0x000fe400078e00a8 */
[----:B------:R-:W-:Y:S02]  /*4780*/  IMAD.MOV.U32 R193, RZ, RZ, R167 ;  /* 0x000000ffffc17224 */ /* 0x000fe400078e00a7 */
[----:B---3--:R-:W-:Y:S02]  /*4790*/  FADD.FTZ R222, R64, R222 ;  /* 0x000000de40de7221 */ /* 0x008fe40000010000 */
[----:B------:R-:W3:Y:S01]  /*47a0*/  MUFU.EX2 R67, R67 ;  /* 0x0000004300437308 */ /* 0x000ee20000000800 */
[----:B------:R-:W-:Y:S01]  /*47b0*/  HMMA.16816.F32 R152, R4, R32, R152 ;  /* 0x000000200498723c */ /* 0x000fe20000001898 */
[----:B-1----:R-:W-:-:S06]  /*47c0*/  FADD.FTZ R222, R66, R222 ;  /* 0x000000de42de7221 */ /* 0x002fcc0000010000 */
[----:B------:R-:W1:Y:S01]  /*47d0*/  MUFU.EX2 R227, R227 ;  /* 0x000000e300e37308 */ /* 0x000e620000000800 */
[----:B------:R-:W-:Y:S01]  /*47e0*/  HMMA.16816.F32 R144, R4, R28, R144 ;  /* 0x0000001c0490723c */ /* 0x000fe20000001890 */
[----:B-----5:R-:W-:-:S06]  /*47f0*/  FADD.FTZ R222, R65, R222 ;  /* 0x000000de41de7221 */ /* 0x020fcc0000010000 */
[----:B------:R-:W5:Y:S01]  /*4800*/  MUFU.EX2 R226, R226 ;  /* 0x000000e200e27308 */ /* 0x000f620000000800 */
[----:B------:R-:W-:Y:S01]  /*4810*/  HMMA.16816.F32 R136, R4, R24, R136 ;  /* 0x000000180488723c */ /* 0x000fe20000001888 */
[----:B---3--:R-:W-:-:S06]  /*4820*/  FADD.FTZ R222, R67, R222 ;  /* 0x000000de43de7221 */ /* 0x008fcc0000010000 */
[----:B------:R-:W3:Y:S01]  /*4830*/  MUFU.EX2 R225, R225 ;  /* 0x000000e100e17308 */ /* 0x000ee20000000800 */
[----:B------:R-:W-:Y:S01]  /*4840*/  HMMA.16816.F32 R72, R4, R20, R72 ;  /* 0x000000140448723c */ /* 0x000fe20000001848 */
[----:B-1----:R-:W-:-:S06]  /*4850*/  FADD.FTZ R211, R227, R211 ;  /* 0x000000d3e3d37221 */ /* 0x002fcc0000010000 */
[----:B------:R-:W1:Y:S01]  /*4860*/  MUFU.EX2 R224, R224 ;  /* 0x000000e000e07308 */ /* 0x000e620000000800 */
[----:B------:R-:W-:Y:S01]  /*4870*/  HMMA.16816.F32 R88, R4, R16, R88 ;  /* 0x000000100458723c */ /* 0x000fe20000001858 */
[----:B-----5:R-:W-:-:S06]  /*4880*/  FADD.FTZ R211, R226, R211 ;  /* 0x000000d3e2d37221 */ /* 0x020fcc0000010000 */
[----:B------:R-:W5:Y:S01]  /*4890*/  MUFU.EX2 R217, R217 ;  /* 0x000000d900d97308 */ /* 0x000f620000000800 */
[----:B----4-:R-:W-:Y:S01]  /*48a0*/  HMMA.16816.F32 R104, R4, R12, R104 ;  /* 0x0000000c0468723c */ /* 0x010fe20000001868 */
[----:B---3--:R-:W-:-:S06]  /*48b0*/  FADD.FTZ R211, R225, R211 ;  /* 0x000000d3e1d37221 */ /* 0x008fcc0000010000 */
[----:B------:R-:W3:Y:S01]  /*48c0*/  MUFU.EX2 R220, R220 ;  /* 0x000000dc00dc7308 */ /* 0x000ee20000000800 */
[----:B--2---:R-:W-:Y:S01]  /*48d0*/  HMMA.16816.F32 R120, R4, R8, R120 ;  /* 0x000000080478723c */ /* 0x004fe20000001878 */
[----:B-1----:R-:W-:-:S06]  /*48e0*/  FADD.FTZ R211, R224, R211 ;  /* 0x000000d3e0d37221 */ /* 0x002fcc0000010000 */
[----:B------:R-:W1:Y:S01]  /*48f0*/  MUFU.EX2 R219, R219 ;  /* 0x000000db00db7308 */ /* 0x000e620000000800 */
[----:B------:R-:W-:Y:S01]  /*4900*/  HMMA.16816.F32 R156, R4, R42, R156 ;  /* 0x0000002a049c723c */ /* 0x000fe2000000189c */
[----:B-----5:R-:W-:-:S06]  /*4910*/  FADD.FTZ R211, R217, R211 ;  /* 0x000000d3d9d37221 */ /* 0x020fcc0000010000 */
[----:B------:R-:W-:Y:S01]  /*4920*/  MUFU.EX2 R218, R218 ;  /* 0x000000da00da7308 */ /* 0x000fe20000000800 */
[----:B------:R-:W-:Y:S01]  /*4930*/  HMMA.16816.F32 R148, R4, R34, R148 ;  /* 0x000000220494723c */ /* 0x000fe20000001894 */
[----:B---3--:R-:W-:-:S06]  /*4940*/  FADD.FTZ R211, R220, R211 ;  /* 0x000000d3dcd37221 */ /* 0x008fcc0000010000 */
[----:B------:R-:W-:Y:S01]  /*4950*/  MUFU.EX2 R212, R212 ;  /* 0x000000d400d47308 */ /* 0x000fe20000000800 */
[----:B------:R-:W-:Y:S01]  /*4960*/  HMMA.16816.F32 R140, R4, R30, R140 ;  /* 0x0000001e048c723c */ /* 0x000fe2000000188c */
[----:B-1----:R-:W-:-:S06]  /*4970*/  FADD.FTZ R211, R219, R211 ;  /* 0x000000d3dbd37221 */ /* 0x002fcc0000010000 */
[----:B------:R-:W-:Y:S01]  /*4980*/  MUFU.EX2 R216, R216 ;  /* 0x000000d800d87308 */ /* 0x000fe20000000800 */
[C---:B------:R-:W-:Y:S07]  /*4990*/  HMMA.16816.F32 R132, R4.reuse, R26, R132 ;  /* 0x0000001a0484723c */ /* 0x040fee0000001884 */
[----:B------:R-:W-:Y:S01]  /*49a0*/  MUFU.EX2 R215, R215 ;  /* 0x000000d700d77308 */ /* 0x000fe20000000800 */
[C---:B------:R-:W-:Y:S07]  /*49b0*/  HMMA.16816.F32 R76, R4.reuse, R22, R76 ;  /* 0x00000016044c723c */ /* 0x040fee000000184c */
[----:B------:R-:W-:Y:S01]  /*49c0*/  MUFU.EX2 R214, R214 ;  /* 0x000000d600d67308 */ /* 0x000fe20000000800 */
[C---:B------:R-:W-:Y:S07]  /*49d0*/  HMMA.16816.F32 R92, R4.reuse, R18, R92 ;  /* 0x00000012045c723c */ /* 0x040fee000000185c */
[----:B------:R-:W-:Y:S01]  /*49e0*/  MUFU.EX2 R210, R210 ;  /* 0x000000d200d27308 */ /* 0x000fe20000000800 */
[C---:B------:R-:W-:Y:S07]  /*49f0*/  HMMA.16816.F32 R108, R4.reuse, R14, R108 ;  /* 0x0000000e046c723c */ /* 0x040fee000000186c */
[----:B------:R-:W-:Y:S01]  /*4a00*/  MUFU.EX2 R209, R209 ;  /* 0x000000d100d17308 */ /* 0x000fe20000000800 */
[----:B------:R-:W-:Y:S07]  /*4a10*/  HMMA.16816.F32 R124, R4, R10, R124 ;  /* 0x0000000a047c723c */ /* 0x000fee000000187c */
[----:B------:R-:W-:Y:S01]  /*4a20*/  F2FP.PACK_AB R4, R57, R58 ;  /* 0x0000003a3904723e */ /* 0x000fe200000000ff */
[----:B------:R-:W-:Y:S01]  /*4a30*/  HMMA.16816.F32 R172, R128, R188, RZ ;  /* 0x000000bc80ac723c */ /* 0x000fe200000018ff */
[----:B------:R-:W-:Y:S01]  /*4a40*/  F2FP.PACK_AB R5, R66, R64 ;  /* 0x000000404205723e */ /* 0x000fe200000000ff */
[----:B------:R-:W-:Y:S01]  /*4a50*/  MUFU.EX2 R208, R208 ;  /* 0x000000d000d07308 */ /* 0x000fe20000000800 */
[----:B------:R-:W-:-:S02]  /*4a60*/  F2FP.PACK_AB R6, R61, R60 ;  /* 0x0000003c3d06723e */ /* 0x000fc400000000ff */
[----:B------:R-:W-:Y:S02]  /*4a70*/  F2FP.PACK_AB R7, R67, R65 ;  /* 0x000000414307723e */ /* 0x000fe400000000ff */
[----:B------:R-:W-:Y:S01]  /*4a80*/  IMAD.MOV.U32 R188, RZ, RZ, R166 ;  /* 0x000000ffffbc7224 */ /* 0x000fe200078e00a6 */
[----:B------:R-:W-:Y:S01]  /*4a90*/  HMMA.16816.F32 R168, R128, R184, RZ ;  /* 0x000000b880a8723c */ /* 0x000fe200000018ff */
[----:B------:R-:W-:Y:S01]  /*4aa0*/  IMAD.MOV.U32 R189, RZ, RZ, R165 ;  /* 0x000000ffffbd7224 */ /* 0x000fe200078e00a5 */
[----:B------:R-:W-:Y:S05]  /*4ab0*/  MUFU.EX2 R205, R205 ;  /* 0x000000cd00cd7308 */ /* 0x000fea0000000800 */
[----:B------:R-:W-:Y:S01]  /*4ac0*/  IMAD.MOV.U32 R185, RZ, RZ, R100 ;  /* 0x000000ffffb97224 */ /* 0x000fe200078e0064 */
[C---:B------:R-:W-:Y:S02]  /*4ad0*/  HMMA.16816.F32 R176, R4.reuse, R40, R176 ;  /* 0x0000002804b0723c */ /* 0x040fe400000018b0 */
[----:B------:R-:W1:Y:S05]  /*4ae0*/  MUFU.EX2 R204, R204 ;  /* 0x000000cc00cc7308 */ /* 0x000e6a0000000800 */
[----:B------:R-:W-:Y:S01]  /*4af0*/  IMAD.MOV.U32 R40, RZ, RZ, R164 ;  /* 0x000000ffff287224 */ /* 0x000fe200078e00a4 */
[----:B------:R-:W-:Y:S01]  /*4b00*/  HMMA.16816.F32 R172, R4, R32, R172 ;  /* 0x0000002004ac723c */ /* 0x000fe200000018ac */
[----:B------:R-:W-:-:S06]  /*4b10*/  IMAD.MOV.U32 R41, RZ, RZ, R103 ;  /* 0x000000ffff297224 */ /* 0x000fcc00078e0067 */
[----:B------:R-:W-:Y:S01]  /*4b20*/  IMAD.MOV.U32 R33, RZ, RZ, R102 ;  /* 0x000000ffff217224 */ /* 0x000fe200078e0066 */
[----:B------:R-:W-:Y:S01]  /*4b30*/  HMMA.16816.F32 R164, R128, R180, RZ ;  /* 0x000000b480a4723c */ /* 0x000fe200000018ff */
[----:B------:R-:W-:-:S07]  /*4b40*/  IMAD.MOV.U32 R32, RZ, RZ, R101 ;  /* 0x000000ffff207224 */ /* 0x000fce00078e0065 */
[----:B------:R-:W-:Y:S07]  /*4b50*/  HMMA.16816.F32 R116, R128, R36, RZ ;  /* 0x000000248074723c */ /* 0x000fee00000018ff */
[----:B------:R-:W-:Y:S01]  /*4b60*/  IMAD.MOV.U32 R36, RZ, RZ, R40 ;  /* 0x000000ffff247224 */ /* 0x000fe200078e0028 */
[----:B------:R-:W-:Y:S01]  /*4b70*/  HMMA.16816.F32 R168, R4, R28, R168 ;  /* 0x0000001c04a8723c */ /* 0x000fe200000018a8 */
[----:B------:R-:W-:Y:S02]  /*4b80*/  IMAD.MOV.U32 R37, RZ, RZ, R185 ;  /* 0x000000ffff257224 */ /* 0x000fe400078e00b9 */
[----:B------:R-:W-:-:S02]  /*4b90*/  IMAD.MOV.U32 R40, RZ, RZ, R188 ;  /* 0x000000ffff287224 */ /* 0x000fc400078e00bc */
[----:B------:R-:W-:Y:S02]  /*4ba0*/  FFMA.FTZ R37, R37, c[0x0][0x2d0], -R206 ;  /* 0x0000b40025257a23 */ /* 0x000fe400000108ce */
[----:B------:R-:W-:Y:S01]  /*4bb0*/  IMAD.MOV.U32 R29, RZ, RZ, R41 ;  /* 0x000000ffff1d7224 */ /* 0x000fe200078e0029 */
[----:B------:R-:W-:Y:S01]  /*4bc0*/  HMMA.16816.F32 R164, R4, R24, R164 ;  /* 0x0000001804a4723c */ /* 0x000fe200000018a4 */
[----:B------:R-:W-:Y:S02]  /*4bd0*/  IMAD.MOV.U32 R41, RZ, RZ, R189 ;  /* 0x000000ffff297224 */ /* 0x000fe400078e00bd */
[----:B------:R-:W-:Y:S01]  /*4be0*/  IMAD.MOV.U32 R28, RZ, RZ, R192 ;  /* 0x000000ffff1c7224 */ /* 0x000fe200078e00c0 */
[----:B------:R-:W-:Y:S01]  /*4bf0*/  MUFU.EX2 R37, R37 ;  /* 0x0000002500257308 */ /* 0x000fe20000000800 */
[--C-:B------:R-:W-:Y:S02]  /*4c00*/  FFMA.FTZ R41, R41, c[0x0][0x2d0], -R228.reuse ;  /* 0x0000b40029297a23 */ /* 0x100fe400000108e4 */
[----:B------:R-:W-:Y:S01]  /*4c10*/  IMAD.MOV.U32 R25, RZ, RZ, R193 ;  /* 0x000000ffff197224 */ /* 0x000fe200078e00c1 */
[----:B------:R-:W-:Y:S01]  /*4c20*/  HMMA.16816.F32 R68, R128, R80, RZ ;  /* 0x000000508044723c */ /* 0x000fe200000018ff */
[----:B------:R-:W-:-:S03]  /*4c30*/  FFMA.FTZ R40, R40, c[0x0][0x2d0], -R228 ;  /* 0x0000b40028287a23 */ /* 0x000fc600000108e4 */
[----:B------:R-:W-:Y:S04]  /*4c40*/  MUFU.EX2 R41, R41 ;  /* 0x0000002900297308 */ /* 0x000fe80000000800 */
[C---:B------:R-:W-:Y:S04]  /*4c50*/  HMMA.16816.F32 R84, R128.reuse, R96, RZ ;  /* 0x000000608054723c */ /* 0x040fe800000018ff */
[----:B------:R-:W-:Y:S04]  /*4c60*/  MUFU.EX2 R40, R40 ;  /* 0x0000002800287308 */ /* 0x000fe80000000800 */
        /* <DEDUP_REMOVED lines=8> */
[----:B------:R-:W-:Y:S07]  /*4cf0*/  HMMA.16816.F32 R128, R128, R38, RZ ;  /* 0x000000268080723c */ /* 0x000fee00000018ff */
[--C-:B------:R-:W-:Y:S01]  /*4d00*/  FFMA.FTZ R38, R36, c[0x0][0x2d0], -R206.reuse ;  /* 0x0000b40024267a23 */ /* 0x100fe200000108ce */
[----:B------:R-:W-:Y:S01]  /*4d10*/  HMMA.16816.F32 R116, R4, R8, R116 ;  /* 0x000000080474723c */ /* 0x000fe20000001874 */
[----:B------:R-:W-:-:S02]  /*4d20*/  FFMA.FTZ R36, R32, c[0x0][0x2d0], -R206 ;  /* 0x0000b40020247a23 */ /* 0x000fc400000108ce */
[--C-:B------:R-:W-:Y:S01]  /*4d30*/  FFMA.FTZ R39, R29, c[0x0][0x2d0], -R206.reuse ;  /* 0x0000b4001d277a23 */ /* 0x100fe200000108ce */
[----:B-1----:R-:W-:Y:S01]  /*4d40*/  F2FP.PACK_AB R29, R204, R205 ;  /* 0x000000cdcc1d723e */ /* 0x002fe200000000ff */
[--C-:B------:R-:W-:Y:S01]  /*4d50*/  FFMA.FTZ R32, R229, c[0x0][0x2d0], -R201.reuse ;  /* 0x0000b400e5207a23 */ /* 0x100fe200000108c9 */
[----:B------:R-:W-:Y:S01]  /*4d60*/  MUFU.EX2 R38, R38 ;  /* 0x0000002600267308 */ /* 0x000fe20000000800 */
[----:B------:R-:W-:Y:S01]  /*4d70*/  FFMA.FTZ R206, R207, c[0x0][0x2d0], -R206 ;  /* 0x0000b400cfce7a23 */ /* 0x000fe200000108ce */
[C---:B------:R-:W-:Y:S06]  /*4d80*/  HMMA.16816.F32 R188, R4.reuse, R34, R188 ;  /* 0x0000002204bc723c */ /* 0x040fec00000018bc */
[----:B------:R-:W1:Y:S01]  /*4d90*/  MUFU.EX2 R39, R39 ;  /* 0x0000002700277308 */ /* 0x000e620000000800 */
[--C-:B------:R-:W-:Y:S01]  /*4da0*/  FFMA.FTZ R35, R33, c[0x0][0x2d0], -R201.reuse ;  /* 0x0000b40021237a23 */ /* 0x100fe200000108c9 */
[----:B------:R-:W-:Y:S01]  /*4db0*/  HMMA.16816.F32 R128, R4, R10, R128 ;  /* 0x0000000a0480723c */ /* 0x000fe20000001880 */
[----:B------:R-:W2:Y:S01]  /*4dc0*/  LDSM.16.MT88.4 R8, [R248+0x1100] ;  /* 0x00110000f808783b */ /* 0x000ea20000004200 */
[----:B------:R-:W-:-:S02]  /*4dd0*/  FFMA.FTZ R34, R231, c[0x0][0x2d0], -R201 ;  /* 0x0000b400e7227a23 */ /* 0x000fc400000108c9 */
[----:B------:R-:W-:Y:S02]  /*4de0*/  FFMA.FTZ R33, R230, c[0x0][0x2d0], -R201 ;  /* 0x0000b400e6217a23 */ /* 0x000fe400000108c9 */
[----:B------:R-:W3:Y:S02]  /*4df0*/  MUFU.EX2 R36, R36 ;  /* 0x0000002400247308 */ /* 0x000ee40000000800 */
[C---:B------:R-:W-:Y:S06]  /*4e00*/  HMMA.16816.F32 R192, R4.reuse, R42, R192 ;  /* 0x0000002a04c0723c */ /* 0x040fec00000018c0 */
[----:B------:R-:W4:Y:S01]  /*4e10*/  MUFU.EX2 R35, R35 ;  /* 0x0000002300237308 */ /* 0x000f220000000800 */
[--C-:B------:R-:W-:Y:S01]  /*4e20*/  FFMA.FTZ R43, R25, c[0x0][0x2d0], -R228.reuse ;  /* 0x0000b400192b7a23 */ /* 0x100fe200000108e4 */
[----:B------:R-:W-:Y:S01]  /*4e30*/  HMMA.16816.F32 R68, R4, R20, R68 ;  /* 0x000000140444723c */ /* 0x000fe20000001844 */
[----:B------:R-:W-:Y:S01]  /*4e40*/  FFMA.FTZ R42, R28, c[0x0][0x2d0], -R228 ;  /* 0x0000b4001c2a7a23 */ /* 0x000fe200000108e4 */
[----:B-1----:R-:W-:Y:S01]  /*4e50*/  F2FP.PACK_AB R24, R38, R39 ;  /* 0x000000272618723e */ /* 0x002fe200000000ff */
[----:B------:R-:W-:Y:S01]  /*4e60*/  FADD.FTZ R198, R39, R198 ;  /* 0x000000c627c67221 */ /* 0x000fe20000010000 */
[----:B------:R-:W-:-:S02]  /*4e70*/  F2FP.PACK_AB R28, R209, R210 ;  /* 0x000000d2d11c723e */ /* 0x000fc400000000ff */
[----:B------:R-:W1:Y:S01]  /*4e80*/  MUFU.EX2 R43, R43 ;  /* 0x0000002b002b7308 */ /* 0x000e620000000800 */
[----:B------:R-:W-:Y:S01]  /*4e90*/  FADD.FTZ R198, R38, R198 ;  /* 0x000000c626c67221 */ /* 0x000fe20000010000 */
[----:B------:R-:W-:Y:S03]  /*4ea0*/  HMMA.16816.F32 R84, R4, R16, R84 ;  /* 0x000000100454723c */ /* 0x000fe60000001854 */
[----:B------:R-:W-:-:S03]  /*4eb0*/  FADD.FTZ R198, R37, R198 ;  /* 0x000000c625c67221 */ /* 0x000fc60000010000 */
[----:B------:R-:W5:Y:S01]  /*4ec0*/  MUFU.EX2 R42, R42 ;  /* 0x0000002a002a7308 */ /* 0x000f620000000800 */
[----:B---3--:R-:W-:Y:S01]  /*4ed0*/  FADD.FTZ R198, R36, R198 ;  /* 0x000000c624c67221 */ /* 0x008fe20000010000 */
[----:B------:R-:W-:Y:S01]  /*4ee0*/  HMMA.16816.F32 R100, R4, R12, R100 ;  /* 0x0000000c0464723c */ /* 0x000fe20000001864 */
[----:B----4-:R-:W-:Y:S02]  /*4ef0*/  FADD.FTZ R197, R35, R197 ;  /* 0x000000c523c57221 */ /* 0x010fe40000010000 */
[----:B------:R-:W-:-:S03]  /*4f00*/  FADD.FTZ R198, R210, R198 ;  /* 0x000000c6d2c67221 */ /* 0x000fc60000010000 */
[----:B------:R-:W3:Y:S01]  /*4f10*/  MUFU.EX2 R34, R34 ;  /* 0x0000002200227308 */ /* 0x000ee20000000800 */
[----:B-1----:R-:W-:Y:S01]  /*4f20*/  FADD.FTZ R222, R43, R222 ;  /* 0x000000de2bde7221 */ /* 0x002fe20000010000 */
[----:B------:R-:W-:Y:S01]  /*4f30*/  HMMA.16816.F32 R184, R4, R30, R184 ;  /* 0x0000001e04b8723c */ /* 0x000fe200000018b8 */
[----:B------:R-:W-:-:S04]  /*4f40*/  FADD.FTZ R198, R209, R198 ;  /* 0x000000c6d1c67221 */ /* 0x000fc80000010000 */
[----:B------:R-:W-:Y:S01]  /*4f50*/  FADD.FTZ R198, R208, R198 ;  /* 0x000000c6d0c67221 */ /* 0x000fe20000010000 */
[----:B------:R-:W1:Y:S01]  /*4f60*/  MUFU.EX2 R33, R33 ;  /* 0x0000002100217308 */ /* 0x000e620000000800 */
[----:B-----5:R-:W-:Y:S01]  /*4f70*/  FADD.FTZ R222, R42, R222 ;  /* 0x000000de2ade7221 */ /* 0x020fe20000010000 */
[----:B------:R-:W-:Y:S03]  /*4f80*/  HMMA.16816.F32 R180, R4, R26, R180 ;  /* 0x0000001a04b4723c */ /* 0x000fe600000018b4 */
[----:B------:R-:W-:-:S03]  /*4f90*/  FADD.FTZ R222, R41, R222 ;  /* 0x000000de29de7221 */ /* 0x000fc60000010000 */
[----:B------:R-:W4:Y:S01]  /*4fa0*/  MUFU.EX2 R32, R32 ;  /* 0x0000002000207308 */ /* 0x000f220000000800 */
[----:B---3--:R-:W-:Y:S01]  /*4fb0*/  F2FP.PACK_AB R25, R34, R35 ;  /* 0x000000232219723e */ /* 0x008fe200000000ff */
[C---:B------:R-:W-:Y:S01]  /*4fc0*/  HMMA.16816.F32 R80, R4.reuse, R22, R80 ;  /* 0x000000160450723c */ /* 0x040fe20000001850 */
[----:B------:R-:W-:Y:S01]  /*4fd0*/  F2FP.PACK_AB R26, R36, R37 ;  /* 0x00000025241a723e */ /* 0x000fe200000000ff */
[----:B------:R-:W-:Y:S01]  /*4fe0*/  LDSM.16.MT88.4 R20, [R248+0x3100] ;  /* 0x00310000f814783b */ /* 0x000fe20000004200 */
[----:B------:R-:W-:Y:S02]  /*4ff0*/  FADD.FTZ R222, R40, R222 ;  /* 0x000000de28de7221 */ /* 0x000fe40000010000 */
[----:B------:R-:W-:Y:S01]  /*5000*/  FADD.FTZ R197, R34, R197 ;  /* 0x000000c522c57221 */ /* 0x000fe20000010000 */
[----:B------:R-:W3:Y:S01]  /*5010*/  MUFU.EX2 R206, R206 ;  /* 0x000000ce00ce7308 */ /* 0x000ee20000000800 */
[----:B------:R-:W-:Y:S01]  /*5020*/  FADD.FTZ R222, R212, R222 ;  /* 0x000000ded4de7221 */ /* 0x000fe20000010000 */
[----:B------:R-:W-:Y:S01]  /*5030*/  HMMA.16816.F32 R96, R4, R18, R96 ;  /* 0x000000120460723c */ /* 0x000fe20000001860 */
[----:B------:R-:W5:Y:S01]  /*5040*/  LDSM.16.MT88.4 R16, [R242+0x1100] ;  /* 0x00110000f210783b */ /* 0x000f620000004200 */
[----:B-1----:R-:W-:-:S02]  /*5050*/  FADD.FTZ R197, R33, R197 ;  /* 0x000000c521c57221 */ /* 0x002fc40000010000 */
[----:B------:R-:W-:Y:S01]  /*5060*/  FADD.FTZ R222, R216, R222 ;  /* 0x000000ded8de7221 */ /* 0x000fe20000010000 */
[C---:B----4-:R-:W-:Y:S01]  /*5070*/  F2FP.PACK_AB R27, R32.reuse, R33 ;  /* 0x00000021201b723e */ /* 0x050fe200000000ff */
[----:B------:R-:W-:Y:S02]  /*5080*/  FADD.FTZ R197, R32, R197 ;  /* 0x000000c520c57221 */ /* 0x000fe40000010000 */
[----:B------:R-:W-:Y:S01]  /*5090*/  HMMA.16816.F32 R112, R4, R14, R112 ;  /* 0x0000000e0470723c */ /* 0x000fe20000001870 */
[----:B------:R-:W1:Y:S01]  /*50a0*/  LDSM.16.MT88.4 R12, [R241+0x1100] ;  /* 0x00110000f10c783b */ /* 0x000e620000004200 */
[----:B------:R-:W-:Y:S02]  /*50b0*/  FADD.FTZ R222, R215, R222 ;  /* 0x000000ded7de7221 */ /* 0x000fe40000010000 */
[----:B------:R-:W-:Y:S01]  /*50c0*/  FADD.FTZ R197, R205, R197 ;  /* 0x000000c5cdc57221 */ /* 0x000fe20000010000 */
[----:B---3--:R-:W-:Y:S02]  /*50d0*/  F2FP.PACK_AB R30, R206, R208 ;  /* 0x000000d0ce1e723e */ /* 0x008fe400000000ff */
[----:B------:R-:W-:Y:S01]  /*50e0*/  F2FP.PACK_AB R4, R226, R227 ;  /* 0x000000e3e204723e */ /* 0x000fe200000000ff */
[----:B--2---:R-:W-:Y:S01]  /*50f0*/  HMMA.16816.F32 R160, R24, R8, R160 ;  /* 0x0000000818a0723c */ /* 0x004fe200000018a0 */
[----:B------:R-:W-:Y:S01]  /*5100*/  F2FP.PACK_AB R5, R42, R43 ;  /* 0x0000002b2a05723e */ /* 0x000fe200000000ff */
[----:B------:R-:W-:Y:S01]  /*5110*/  FADD.FTZ R197, R204, R197 ;  /* 0x000000c5ccc57221 */ /* 0x000fe20000010000 */
[----:B------:R-:W-:-:S02]  /*5120*/  F2FP.PACK_AB R6, R224, R225 ;  /* 0x000000e1e006723e */ /* 0x000fc400000000ff */
[----:B------:R-:W-:-:S03]  /*5130*/  F2FP.PACK_AB R7, R40, R41 ;  /* 0x000000292807723e */ /* 0x000fc600000000ff */
[----:B------:R-:W-:Y:S08]  /*5140*/  HMMA.16816.F32 R156, R24, R10, R156 ;  /* 0x0000000a189c723c */ /* 0x000ff0000000189c */
[C---:B------:R-:W-:Y:S08]  /*5150*/  HMMA.16816.F32 R176, R4.reuse, R8, R176 ;  /* 0x0000000804b0723c */ /* 0x040ff000000018b0 */
[C---:B------:R-:W-:Y:S01]  /*5160*/  HMMA.16816.F32 R192, R4.reuse, R10, R192 ;  /* 0x0000000a04c0723c */ /* 0x040fe200000018c0 */
[----:B------:R-:W2:Y:S07]  /*5170*/  LDSM.16.MT88.4 R8, [R240+0x1100] ;  /* 0x00110000f008783b */ /* 0x000eae0000004200 */
[-C--:B-----5:R-:W-:Y:S08]  /*5180*/  HMMA.16816.F32 R172, R4, R16.reuse, R172 ;  /* 0x0000001004ac723c */ /* 0x0a0ff000000018ac */
[C---:B------:R-:W-:Y:S08]  /*5190*/  HMMA.16816.F32 R152, R24.reuse, R16, R152 ;  /* 0x000000101898723c */ /* 0x040ff00000001898 */
[-C--:B------:R-:W-:Y:S08]  /*51a0*/  HMMA.16816.F32 R148, R24, R18.reuse, R148 ;  /* 0x000000121894723c */ /* 0x080ff00000001894 */
[C---:B------:R-:W-:Y:S01]  /*51b0*/  HMMA.16816.F32 R188, R4.reuse, R18, R188 ;  /* 0x0000001204bc723c */ /* 0x040fe200000018bc */
[----:B------:R-:W3:Y:S07]  /*51c0*/  LDSM.16.MT88.4 R16, [R242+0x3100] ;  /* 0x00310000f210783b */ /* 0x000eee0000004200 */
[-C--:B-1----:R-:W-:Y:S08]  /*51d0*/  HMMA.16816.F32 R168, R4, R12.reuse, R168 ;  /* 0x0000000c04a8723c */ /* 0x082ff000000018a8 */
[C---:B------:R-:W-:Y:S08]  /*51e0*/  HMMA.16816.F32 R144, R24.reuse, R12, R144 ;  /* 0x0000000c1890723c */ /* 0x040ff00000001890 */
[-C--:B------:R-:W-:Y:S08]  /*51f0*/  HMMA.16816.F32 R140, R24, R14.reuse, R140 ;  /* 0x0000000e188c723c */ /* 0x080ff0000000188c */
[C---:B------:R-:W-:Y:S01]  /*5200*/  HMMA.16816.F32 R184, R4.reuse, R14, R184 ;  /* 0x0000000e04b8723c */ /* 0x040fe200000018b8 */
[----:B------:R-:W1:Y:S07]  /*5210*/  LDSM.16.MT88.4 R12, [R241+0x3100] ;  /* 0x00310000f10c783b */ /* 0x000e6e0000004200 */
[-C--:B--2---:R-:W-:Y:S08]  /*5220*/  HMMA.16816.F32 R164, R4, R8.reuse, R164 ;  /* 0x0000000804a4723c */ /* 0x084ff000000018a4 */
[C---:B------:R-:W-:Y:S08]  /*5230*/  HMMA.16816.F32 R136, R24.reuse, R8, R136 ;  /* 0x000000081888723c */ /* 0x040ff00000001888 */
[-C--:B------:R-:W-:Y:S08]  /*5240*/  HMMA.16816.F32 R132, R24, R10.reuse, R132 ;  /* 0x0000000a1884723c */ /* 0x080ff00000001884 */
[----:B------:R-:W-:Y:S01]  /*5250*/  HMMA.16816.F32 R180, R4, R10, R180 ;  /* 0x0000000a04b4723c */ /* 0x000fe200000018b4 */
[----:B------:R-:W2:Y:S07]  /*5260*/  LDSM.16.MT88.4 R8, [R240+0x3100] ;  /* 0x00310000f008783b */ /* 0x000eae0000004200 */
[C---:B---3--:R-:W-:Y:S08]  /*5270*/  HMMA.16816.F32 R88, R24.reuse, R16, R88 ;  /* 0x000000101858723c */ /* 0x048ff00000001858 */
[C---:B-1----:R-:W-:Y:S08]  /*5280*/  HMMA.16816.F32 R104, R24.reuse, R12, R104 ;  /* 0x0000000c1868723c */ /* 0x042ff00000001868 */
[C---:B------:R-:W-:Y:S08]  /*5290*/  HMMA.16816.F32 R92, R24.reuse, R18, R92 ;  /* 0x00000012185c723c */ /* 0x040ff0000000185c */
[----:B------:R-:W-:Y:S08]  /*52a0*/  HMMA.16816.F32 R108, R24, R14, R108 ;  /* 0x0000000e186c723c */ /* 0x000ff0000000186c */
[----:B------:R-:W-:Y:S08]  /*52b0*/  HMMA.16816.F32 R84, R4, R16, R84 ;  /* 0x000000100454723c */ /* 0x000ff00000001854 */
[C---:B--2---:R-:W-:Y:S08]  /*52c0*/  HMMA.16816.F32 R120, R24.reuse, R8, R120 ;  /* 0x000000081878723c */ /* 0x044ff00000001878 */
[----:B------:R-:W-:Y:S08]  /*52d0*/  HMMA.16816.F32 R124, R24, R10, R124 ;  /* 0x0000000a187c723c */ /* 0x000ff0000000187c */
[C---:B------:R-:W-:Y:S01]  /*52e0*/  HMMA.16816.F32 R96, R4.reuse, R18, R96 ;  /* 0x000000120460723c */ /* 0x040fe20000001860 */
[----:B------:R-:W1:Y:S07]  /*52f0*/  LDSM.16.MT88.4 R16, [R248+0x1900] ;  /* 0x00190000f810783b */ /* 0x000e6e0000004200 */
[C---:B------:R-:W-:Y:S08]  /*5300*/  HMMA.16816.F32 R100, R4.reuse, R12, R100 ;  /* 0x0000000c0464723c */ /* 0x040ff00000001864 */
[C---:B------:R-:W-:Y:S01]  /*5310*/  HMMA.16816.F32 R112, R4.reuse, R14, R112 ;  /* 0x0000000e0470723c */ /* 0x040fe20000001870 */
[----:B------:R-:W2:Y:S07]  /*5320*/  LDSM.16.MT88.4 R12, [R242+0x1900] ;  /* 0x00190000f20c783b */ /* 0x000eae0000004200 */
[C---:B------:R-:W-:Y:S08]  /*5330*/  HMMA.16816.F32 R116, R4.reuse, R8, R116 ;  /* 0x000000080474723c */ /* 0x040ff00000001874 */
[C---:B------:R-:W-:Y:S01]  /*5340*/  HMMA.16816.F32 R128, R4.reuse, R10, R128 ;  /* 0x0000000a0480723c */ /* 0x040fe20000001880 */
[----:B------:R-:W3:Y:S07]  /*5350*/  LDSM.16.MT88.4 R8, [R241+0x1900] ;  /* 0x00190000f108783b */ /* 0x000eee0000004200 */
[C---:B------:R-:W-:Y:S08]  /*5360*/  HMMA.16816.F32 R68, R4.reuse, R20, R68 ;  /* 0x000000140444723c */ /* 0x040ff00000001844 */
[----:B------:R-:W-:Y:S07]  /*5370*/  HMMA.16816.F32 R80, R4, R22, R80 ;  /* 0x000000160450723c */ /* 0x000fee0000001850 */
[--C-:B------:R-:W-:Y:S01]  /*5380*/  FFMA.FTZ R4, R203, c[0x0][0x2d0], -R201.reuse ;  /* 0x0000b400cb047a23 */ /* 0x100fe200000108c9 */
[----:B------:R-:W-:Y:S01]  /*5390*/  F2FP.PACK_AB R5, R216, R212 ;  /* 0x000000d4d805723e */ /* 0x000fe200000000ff */
[----:B------:R-:W-:Y:S01]  /*53a0*/  FFMA.FTZ R203, R202, c[0x0][0x2d0], -R201 ;  /* 0x0000b400cacb7a23 */ /* 0x000fe200000108c9 */
[----:B------:R-:W-:Y:S01]  /*53b0*/  F2FP.PACK_AB R6, R218, R219 ;  /* 0x000000dbda06723e */ /* 0x000fe200000000ff */
[----:B------:R4:W5:Y:S01]  /*53c0*/  MUFU.EX2 R201, R4 ;  /* 0x0000000400c97308 */ /* 0x0009620000000800 */
[----:B------:R-:W-:Y:S01]  /*53d0*/  F2FP.PACK_AB R7, R214, R215 ;  /* 0x000000d7d607723e */ /* 0x000fe200000000ff */
[C---:B------:R-:W-:Y:S06]  /*53e0*/  HMMA.16816.F32 R72, R24.reuse, R20, R72 ;  /* 0x000000141848723c */ /* 0x040fec0000001848 */
[----:B------:R-:W2:Y:S02]  /*53f0*/  MUFU.EX2 R203, R203 ;  /* 0x000000cb00cb7308 */ /* 0x000ea40000000800 */
[----:B------:R-:W-:Y:S01]  /*5400*/  HMMA.16816.F32 R76, R24, R22, R76 ;  /* 0x00000016184c723c */ /* 0x000fe2000000184c */
[----:B------:R-:W3:Y:S04]  /*5410*/  LDSM.16.MT88.4 R24, [R240+0x1900] ;  /* 0x00190000f018783b */ /* 0x000ee80000004200 */
[----:B------:R-:W3:Y:S01]  /*5420*/  LDSM.16.MT88.4 R20, [R248+0x3900] ;  /* 0x00390000f814783b */ /* 0x000ee20000004200 */
[----:B----4-:R-:W-:Y:S01]  /*5430*/  F2FP.PACK_AB R4, R220, R217 ;  /* 0x000000d9dc04723e */ /* 0x010fe200000000ff */
[----:B-----5:R-:W-:-:S06]  /*5440*/  FADD.FTZ R197, R201, R197 ;  /* 0x000000c5c9c57221 */ /* 0x020fcc0000010000 */
[----:B-1----:R-:W-:Y:S01]  /*5450*/  HMMA.16816.F32 R176, R4, R16, R176 ;  /* 0x0000001004b0723c */ /* 0x002fe200000018b0 */
[C---:B--2---:R-:W-:Y:S01]  /*5460*/  F2FP.PACK_AB R31, R203.reuse, R201 ;  /* 0x000000c9cb1f723e */ /* 0x044fe200000000ff */
[----:B------:R-:W-:-:S06]  /*5470*/  FADD.FTZ R203, R203, R197 ;  /* 0x000000c5cbcb7221 */ /* 0x000fcc0000010000 */
[C---:B------:R-:W-:Y:S08]  /*5480*/  HMMA.16816.F32 R160, R28.reuse, R16, R160 ;  /* 0x000000101ca0723c */ /* 0x040ff000000018a0 */
[-C--:B------:R-:W-:Y:S08]  /*5490*/  HMMA.16816.F32 R156, R28, R18.reuse, R156 ;  /* 0x000000121c9c723c */ /* 0x080ff0000000189c */
[C---:B------:R-:W-:Y:S01]  /*54a0*/  HMMA.16816.F32 R192, R4.reuse, R18, R192 ;  /* 0x0000001204c0723c */ /* 0x040fe200000018c0 */
[----:B------:R-:W1:Y:S07]  /*54b0*/  LDSM.16.MT88.4 R16, [R242+0x3900] ;  /* 0x00390000f210783b */ /* 0x000e6e0000004200 */
[-C--:B------:R-:W-:Y:S08]  /*54c0*/  HMMA.16816.F32 R172, R4, R12.reuse, R172 ;  /* 0x0000000c04ac723c */ /* 0x080ff000000018ac */
[C---:B------:R-:W-:Y:S08]  /*54d0*/  HMMA.16816.F32 R152, R28.reuse, R12, R152 ;  /* 0x0000000c1c98723c */ /* 0x040ff00000001898 */
[-C--:B------:R-:W-:Y:S08]  /*54e0*/  HMMA.16816.F32 R148, R28, R14.reuse, R148 ;  /* 0x0000000e1c94723c */ /* 0x080ff00000001894 */
[C---:B------:R-:W-:Y:S01]  /*54f0*/  HMMA.16816.F32 R188, R4.reuse, R14, R188 ;  /* 0x0000000e04bc723c */ /* 0x040fe200000018bc */
[----:B------:R-:W2:Y:S07]  /*5500*/  LDSM.16.MT88.4 R12, [R241+0x3900] ;  /* 0x00390000f10c783b */ /* 0x000eae0000004200 */
[-C--:B---3--:R-:W-:Y:S08]  /*5510*/  HMMA.16816.F32 R168, R4, R8.reuse, R168 ;  /* 0x0000000804a8723c */ /* 0x088ff000000018a8 */
[C---:B------:R-:W-:Y:S08]  /*5520*/  HMMA.16816.F32 R144, R28.reuse, R8, R144 ;  /* 0x000000081c90723c */ /* 0x040ff00000001890 */
[-C--:B------:R-:W-:Y:S08]  /*5530*/  HMMA.16816.F32 R140, R28, R10.reuse, R140 ;  /* 0x0000000a1c8c723c */ /* 0x080ff0000000188c */
[C---:B------:R-:W-:Y:S01]  /*5540*/  HMMA.16816.F32 R184, R4.reuse, R10, R184 ;  /* 0x0000000a04b8723c */ /* 0x040fe200000018b8 */
[----:B------:R-:W3:Y:S07]  /*5550*/  LDSM.16.MT88.4 R8, [R240+0x3900] ;  /* 0x00390000f008783b */ /* 0x000eee0000004200 */
[C---:B------:R-:W-:Y:S08]  /*5560*/  HMMA.16816.F32 R164, R4.reuse, R24, R164 ;  /* 0x0000001804a4723c */ /* 0x040ff000000018a4 */
[C---:B------:R-:W-:Y:S08]  /*5570*/  HMMA.16816.F32 R180, R4.reuse, R26, R180 ;  /* 0x0000001a04b4723c */ /* 0x040ff000000018b4 */
[C---:B------:R-:W-:Y:S08]  /*5580*/  HMMA.16816.F32 R68, R4.reuse, R20, R68 ;  /* 0x000000140444723c */ /* 0x040ff00000001844 */
[C---:B------:R-:W-:Y:S08]  /*5590*/  HMMA.16816.F32 R80, R4.reuse, R22, R80 ;  /* 0x000000160450723c */ /* 0x040ff00000001850 */
[C---:B-1----:R-:W-:Y:S08]  /*55a0*/  HMMA.16816.F32 R84, R4.reuse, R16, R84 ;  /* 0x000000100454723c */ /* 0x042ff00000001854 */
[C---:B------:R-:W-:Y:S08]  /*55b0*/  HMMA.16816.F32 R96, R4.reuse, R18, R96 ;  /* 0x000000120460723c */ /* 0x040ff00000001860 */
[C---:B--2---:R-:W-:Y:S08]  /*55c0*/  HMMA.16816.F32 R100, R4.reuse, R12, R100 ;  /* 0x0000000c0464723c */ /* 0x044ff00000001864 */
[C---:B------:R-:W-:Y:S08]  /*55d0*/  HMMA.16816.F32 R112, R4.reuse, R14, R112 ;  /* 0x0000000e0470723c */ /* 0x040ff00000001870 */
[C---:B---3--:R-:W-:Y:S08]  /*55e0*/  HMMA.16816.F32 R116, R4.reuse, R8, R116 ;  /* 0x000000080474723c */ /* 0x048ff00000001874 */
[----:B------:R-:W-:Y:S07]  /*55f0*/  HMMA.16816.F32 R128, R4, R10, R128 ;  /* 0x0000000a0480723c */ /* 0x000fee0000001880 */
[----:B------:R-:W-:Y:S01]  /*5600*/  FADD.FTZ R6, R218, R211 ;  /* 0x000000d3da067221 */ /* 0x000fe20000010000 */
[----:B------:R-:W-:Y:S01]  /*5610*/  HMMA.16816.F32 R136, R28, R24, R136 ;  /* 0x000000181c88723c */ /* 0x000fe20000001888 */
[----:B------:R-:W-:-:S02]  /*5620*/  FADD.FTZ R5, R214, R222 ;  /* 0x000000ded6057221 */ /* 0x000fc40000010000 */
[----:B------:R-:W-:Y:S01]  /*5630*/  FADD.FTZ R4, R206, R198 ;  /* 0x000000c6ce047221 */ /* 0x000fe20000010000 */
[----:B------:R1:W-:Y:S04]  /*5640*/  STL [R1+0x40], R6 ;  /* 0x0000400601007387 */ /* 0x0003e80000100800 */
[----:B------:R1:W-:Y:S01]  /*5650*/  STL [R1+0x3c], R5 ;  /* 0x00003c0501007387 */ /* 0x0003e20000100800 */
[C---:B------:R-:W-:Y:S03]  /*5660*/  HMMA.16816.F32 R132, R28.reuse, R26, R132 ;  /* 0x0000001a1c84723c */ /* 0x040fe60000001884 */
[----:B------:R1:W-:Y:S05]  /*5670*/  STL [R1+0x38], R4 ;  /* 0x0000380401007387 */ /* 0x0003ea0000100800 */
        /* <DEDUP_REMOVED lines=8> */
[----:B------:R-:W-:Y:S07]  /*5700*/  @P0 BRA `(.L_x_708) ;  /* 0x00004a1000000947 */ /* 0x000fee0003800000 */
[----:B-1----:R-:W2:Y:S04]  /*5710*/  LDL R230, [R1+0x18] ;  /* 0x0000180001e67983 */ /* 0x002ea80000100800 */
[----:B------:R-:W3:Y:S01]  /*5720*/  LDL R231, [R1+0x1c] ;  /* 0x00001c0001e77983 */ /* 0x000ee20000100800 */
[----:B------:R-:W-:Y:S01]  /*5730*/  IMAD.MOV.U32 R200, RZ, RZ, R3 ;  /* 0x000000ffffc87224 */ /* 0x000fe200078e0003 */
[----:B------:R-:W-:Y:S01]  /*5740*/  MOV R197, R0 ;  /* 0x0000000000c57202 */ /* 0x000fe20000000f00 */
[----:B------:R-:W-:Y:S01]  /*5750*/  IMAD.MOV.U32 R198, RZ, RZ, R2 ;  /* 0x000000ffffc67224 */ /* 0x000fe200078e0002 */
[----:B------:R-:W-:Y:S01]  /*5760*/  UIADD3 UR7, UR7, -0x2, URZ ;  /* 0xfffffffe07077890 */ /* 0x000fe2000fffe03f */
[----:B------:R-:W-:Y:S01]  /*5770*/  IMAD.MOV.U32 R199, RZ, RZ, R196 ;  /* 0x000000ffffc77224 */ /* 0x000fe200078e00c4 */
[----:B--2---:R-:W-:-:S04]  /*5780*/  SHF.R.S32.HI R4, RZ, 0x1f, R230 ;  /* 0x0000001fff047819 */ /* 0x004fc800000114e6 */
[----:B------:R-:W-:Y:S01]  /*5790*/  LEA.HI R4, R4, R230, RZ, 0x3 ;  /* 0x000000e604047211 */ /* 0x000fe200078f18ff */
[----:B---3--:R-:W-:-:S03]  /*57a0*/  IMAD.WIDE R6, R231, 0x2, RZ ;  /* 0x00000002e7067825 */ /* 0x008fc600078e02ff */
[----:B------:R-:W-:Y:S02]  /*57b0*/  LOP3.LUT R4, R4, 0xfffffff8, RZ, 0xc0, !PT ;  /* 0xfffffff804047812 */ /* 0x000fe400078ec0ff */
[----:B------:R1:W-:Y:S02]  /*57c0*/  STL.64 [R1+0x30], R6 ;  /* 0x0000300601007387 */ /* 0x0003e40000100a00 */
[----:B------:R-:W-:Y:S02]  /*57d0*/  SHF.R.S32.HI R3, RZ, 0x1f, R4 ;  /* 0x0000001fff037819 */ /* 0x000fe40000011404 */
[C---:B------:R-:W-:Y:S02]  /*57e0*/  SHF.L.U32 R0, R4.reuse, 0x1, RZ ;  /* 0x0000000104007819 */ /* 0x040fe400000006ff */
[----:B------:R-:W-:-:S03]  /*57f0*/  SHF.L.U64.HI R2, R4, 0x1, R3 ;  /* 0x0000000104027819 */ /* 0x000fc60000010203 */
[----:B------:R1:W-:Y:S04]  /*5800*/  STL [R1+0x2c], R0 ;  /* 0x00002c0001007387 */ /* 0x0003e80000100800 */
[----:B------:R1:W-:Y:S02]  /*5810*/  STL [R1+0x28], R2 ;  /* 0x0000280201007387 */ /* 0x0003e40000100800 */
[----:B------:R-:W2:Y:S01]  /*5820*/  LDL R231, [R1+0xc] ;  /* 0x00000c0001e77983 */ /* 0x000ea20000100800 */
[----:B-1----:R-:W-:Y:S02]  /*5830*/  SEL R2, RZ, 0x10, P3 ;  /* 0x00000010ff027807 */ /* 0x002fe40001800000 */
[----:B------:R-:W-:Y:S02]  /*5840*/  SEL R0, RZ, 0x10, P4 ;  /* 0x00000010ff007807 */ /* 0x000fe40002000000 */
[----:B------:R-:W-:Y:S02]  /*5850*/  ISETP.NE.U32.AND P6, PT, R2, RZ, PT ;  /* 0x000000ff0200720c */ /* 0x000fe40003fc5070 */
[----:B------:R-:W-:-:S02]  /*5860*/  ISETP.NE.U32.AND P2, PT, R0, RZ, PT ;  /* 0x000000ff0000720c */ /* 0x000fc40003f45070 */
[----:B------:R-:W-:Y:S02]  /*5870*/  IADD3 R2, -R2, 0x10, RZ ;  /* 0x0000001002027810 */ /* 0x000fe40007ffe1ff */
[----:B------:R-:W-:Y:S02]  /*5880*/  IADD3 R0, -R0, 0x10, RZ ;  /* 0x0000001000007810 */ /* 0x000fe40007ffe1ff */
[----:B------:R-:W-:Y:S02]  /*5890*/  LOP3.LUT R2, R2, 0xf, RZ, 0xc0, !PT ;  /* 0x0000000f02027812 */ /* 0x000fe400078ec0ff */
[----:B------:R-:W-:Y:S01]  /*58a0*/  LOP3.LUT R0, R0, 0xf, RZ, 0xc0, !PT ;  /* 0x0000000f00007812 */ /* 0x000fe200078ec0ff */
[----:B--2---:R-:W-:-:S05]  /*58b0*/  IMAD.SHL.U32 R3, R231, 0x2, RZ ;  /* 0x00000002e7037824 */ /* 0x004fca00078e00ff */
[----:B------:R1:W-:Y:S01]  /*58c0*/  STL [R1+0x24], R3 ;  /* 0x0000240301007387 */ /* 0x0003e20000100800 */
[----:B------:R-:W-:Y:S05]  /*58d0*/  BRA `(.L_x_709) ;  /* 0x0000044000007947 */ /* 0x000fea0003800000 */
.L_x_711:
[----:B------:R-:W2:Y:S01]  /*58e0*/  LDL R3, [R1+0x14] ;  /* 0x0000140001037983 */ /* 0x000ea20000100800 */
[----:B------:R-:W-:Y:S01]  /*58f0*/  ULEA UR4, UR7, UR10, 0x6 ;  /* 0x0000000a07047291 */ /* 0x000fe2000f8e303f */
[----:B------:R-:W-:Y:S01]  /*5900*/  ISETP.NE.AND P1, PT, R252, 0x1, PT ;  /* 0x00000001fc00780c */ /* 0x000fe20003f25270 */
[----:B------:R-:W-:Y:S01]  /*5910*/  IMAD.MOV.U32 R11, RZ, RZ, RZ ;  /* 0x000000ffff0b7224 */ /* 0x000fe200078e00ff */
[----:B------:R-:W3:Y:S03]  /*5920*/  LDL.64 R58, [R1+0x30] ;  /* 0x00003000013a7983 */ /* 0x000ee60000100a00 */
[----:B------:R-:W-:Y:S01]  /*5930*/  IMAD.U32 R0, RZ, RZ, UR4 ;  /* 0x00000004ff007e24 */ /* 0x000fe2000f8e00ff */
[----:B------:R-:W4:Y:S04]  /*5940*/  LDL R210, [R1+0x2c] ;  /* 0x00002c0001d27983 */ /* 0x000f280000100800 */
[----:B------:R-:W5:Y:S04]  /*5950*/  LDL R54, [R1+0x24] ;  /* 0x0000240001367983 */ /* 0x000f680000100800 */
[----:B------:R-:W3:Y:S01]  /*5960*/  LDL R55, [R1+0x28] ;  /* 0x0000280001377983 */ /* 0x000ee20000100800 */
        /* <DEDUP_REMOVED lines=12> */
[----:B------:R1:W2:Y:S02]  /*5a30*/  @!P5 LDG.E R11, [R42.64] ;  /* 0x0000000c2a0bd981 */ /* 0x0002a4000c1e1900 */
[----:B------:R-:W-:Y:S04]  /*5a40*/  IMAD R0, R0, c[0x0][0x1e0], RZ ;  /* 0x0000780000007a24 */ /* 0x000fe800078e02ff */
[C---:B------:R-:W-:Y:S02]  /*5a50*/  IMAD R0, R44.reuse, c[0x0][0x1e4], R0 ;  /* 0x000079002c007a24 */ /* 0x040fe400078e0200 */
[----:B-1----:R-:W-:Y:S04]  /*5a60*/  IMAD.WIDE.U32 R42, R44, c[0x0][0x1e0], RZ ;  /* 0x000078002c2a7a25 */ /* 0x002fe800078e00ff */
[----:B------:R-:W-:Y:S01]  /*5a70*/  IMAD.IADD R43, R43, 0x1, R0 ;  /* 0x000000012b2b7824 */ /* 0x000fe200078e0200 */
[----:B--2---:R-:W-:Y:S01]  /*5a80*/  STL [R1], R11 ;  /* 0x0000000b01007387 */ /* 0x004fe20000100800 */
[----:B------:R-:W-:Y:S02]  /*5a90*/  SHF.R.S32.HI R0, RZ, 0x1f, R11 ;  /* 0x0000001fff007819 */ /* 0x000fe4000001140b */
[C---:B------:R-:W-:Y:S04]  /*5aa0*/  IMAD.WIDE.U32 R42, R11.reuse, c[0x0][0x1f0], R42 ;  /* 0x00007c000b2a7a25 */ /* 0x040fe800078e002a */
[----:B------:R-:W-:Y:S01]  /*5ab0*/  IMAD R0, R0, c[0x0][0x1f0], RZ ;  /* 0x00007c0000007a24 */ /* 0x000fe200078e02ff */
[----:B------:R-:W-:Y:S03]  /*5ac0*/  IADD3 R4, P0, R42, UR18, RZ ;  /* 0x000000122a047c10 */ /* 0x000fe6000ff1e0ff */
[----:B------:R-:W-:Y:S05]  /*5ad0*/  IMAD R0, R11, c[0x0][0x1f4], R0 ;  /* 0x00007d000b007a24 */ /* 0x000fea00078e0200 */
[----:B------:R-:W-:Y:S02]  /*5ae0*/  IADD3.X R0, R43, UR16, R0, P0, !PT ;  /* 0x000000102b007c10 */ /* 0x000fe400087fe400 */
[C---:B------:R-:W-:Y:S04]  /*5af0*/  LEA R3, P0, R4.reuse, c[0x0][0x1c8], 0x1 ;  /* 0x0000720004037a11 */ /* 0x040fe800078008ff */
[----:B------:R-:W-:Y:S01]  /*5b00*/  LEA.HI.X R0, R4, c[0x0][0x1cc], R0, 0x1, P0 ;  /* 0x0000730004007a11 */ /* 0x000fe200000f0c00 */
[----:B------:R-:W3:Y:S04]  /*5b10*/  SHFL.IDX PT, R44, R3, RZ, 0x181f ;  /* 0x00181fff032c7589 */ /* 0x000ee800000e0000 */
[----:B------:R-:W1:Y:S04]  /*5b20*/  SHFL.IDX PT, R43, R0, RZ, 0x181f ;  /* 0x00181fff002b7589 */ /* 0x000e6800000e0000 */
[----:B------:R-:W2:Y:S04]  /*5b30*/  SHFL.IDX PT, R11, R3, 0x1, 0x181f ;  /* 0x00381f00030b7f89 */ /* 0x000ea800000e0000 */
[----:B------:R-:W2:Y:S04]  /*5b40*/  SHFL.IDX PT, R42, R0, 0x1, 0x181f ;  /* 0x00381f00002a7f89 */ /* 0x000ea800000e0000 */
[----:B------:R-:W2:Y:S04]  /*5b50*/  SHFL.IDX PT, R4, R3, 0x2, 0x181f ;  /* 0x00581f0003047f89 */ /* 0x000ea800000e0000 */
[----:B------:R-:W2:Y:S04]  /*5b60*/  SHFL.IDX PT, R6, R0, 0x2, 0x181f ;  /* 0x00581f0000067f89 */ /* 0x000ea800000e0000 */
[----:B------:R-:W2:Y:S01]  /*5b70*/  SHFL.IDX PT, R3, R3, 0x3, 0x181f ;  /* 0x00781f0003037f89 */ /* 0x000ea200000e0000 */
[----:B---3--:R-:W-:Y:S03]  /*5b80*/  IADD3 R46, P0, R58, R44, RZ ;  /* 0x0000002c3a2e7210 */ /* 0x008fe60007f1e0ff */
[----:B------:R-:W3:Y:S02]  /*5b90*/  SHFL.IDX PT, R0, R0, 0x3, 0x181f ;  /* 0x00781f0000007f89 */ /* 0x000ee400000e0000 */
[----:B-1----:R-:W-:Y:S01]  /*5ba0*/  IMAD.X R47, R59, 0x1, R43, P0 ;  /* 0x000000013b2f7824 */ /* 0x002fe200000e062b */
[-C--:B----4-:R-:W-:Y:S04]  /*5bb0*/  IADD3 R44, P0, R44, R210.reuse, RZ ;  /* 0x000000d22c2c7210 */ /* 0x090fe80007f1e0ff */
[----:B-----5:R1:W-:Y:S01]  /*5bc0*/  LDGSTS.E.BYPASS.LTC128B.128 [R54+0x4100], [R46.64], !P3 ;  /* 0x041000002e367fae */ /* 0x0203e2000d901d4c */
[--C-:B------:R-:W-:Y:S01]  /*5bd0*/  IMAD.X R45, R43, 0x1, R55.reuse, P0 ;  /* 0x000000012b2d7824 */ /* 0x100fe200000e0637 */
[----:B--2---:R-:W-:Y:S04]  /*5be0*/  IADD3 R48, P0, R58, R11, RZ ;  /* 0x0000000b3a307210 */ /* 0x004fe80007f1e0ff */
[----:B------:R2:W-:Y:S01]  /*5bf0*/  LDGSTS.E.BYPASS.LTC128B.128 [R54+0x6100], [R44.64], !P4 ;  /* 0x061000002c367fae */ /* 0x0005e2000e101d4c */
[----:B------:R-:W-:Y:S01]  /*5c00*/  IMAD.X R49, R59, 0x1, R42, P0 ;  /* 0x000000013b317824 */ /* 0x000fe200000e062a */
[----:B------:R-:W-:Y:S04]  /*5c10*/  IADD3 R50, P0, R11, R210, RZ ;  /* 0x000000d20b327210 */ /* 0x000fe80007f1e0ff */
[----:B------:R4:W-:Y:S01]  /*5c20*/  LDGSTS.E.BYPASS.LTC128B.128 [R54+0x4900], [R48.64], !P3 ;  /* 0x0490000030367fae */ /* 0x0009e2000d901d4c */
[--C-:B------:R-:W-:Y:S01]  /*5c30*/  IMAD.X R51, R42, 0x1, R55.reuse, P0 ;  /* 0x000000012a337824 */ /* 0x100fe200000e0637 */
[----:B------:R-:W-:Y:S04]  /*5c40*/  IADD3 R42, P0, R58, R4, RZ ;  /* 0x000000043a2a7210 */ /* 0x000fe80007f1e0ff */
[----:B------:R4:W-:Y:S01]  /*5c50*/  LDGSTS.E.BYPASS.LTC128B.128 [R54+0x6900], [R50.64], !P4 ;  /* 0x0690000032367fae */ /* 0x0009e2000e101d4c */
[C---:B------:R-:W-:Y:S05]  /*5c60*/  IMAD.X R43, R59.reuse, 0x1, R6, P0 ;  /* 0x000000013b2b7824 */ /* 0x040fea00000e0606 */
[----:B------:R4:W-:Y:S01]  /*5c70*/  LDGSTS.E.BYPASS.LTC128B.128 [R54+0x5100], [R42.64], !P3 ;  /* 0x051000002a367fae */ /* 0x0009e2000d901d4c */
[-C--:B-1----:R-:W-:Y:S05]  /*5c80*/  IADD3 R46, P0, R4, R210.reuse, RZ ;  /* 0x000000d2042e7210 */ /* 0x082fea0007f1e0ff */
[--C-:B------:R-:W-:Y:S01]  /*5c90*/  IMAD.X R47, R6, 0x1, R55.reuse, P0 ;  /* 0x00000001062f7824 */ /* 0x100fe200000e0637 */
[----:B------:R-:W-:Y:S04]  /*5ca0*/  IADD3 R52, P0, R58, R3, RZ ;  /* 0x000000033a347210 */ /* 0x000fe80007f1e0ff */
[----:B------:R4:W-:Y:S01]  /*5cb0*/  LDGSTS.E.BYPASS.LTC128B.128 [R54+0x7100], [R46.64], !P4 ;  /* 0x071000002e367fae */ /* 0x0009e2000e101d4c */
[----:B---3--:R-:W-:Y:S01]  /*5cc0*/  IMAD.X R53, R59, 0x1, R0, P0 ;  /* 0x000000013b357824 */ /* 0x008fe200000e0600 */
[----:B--2---:R-:W-:Y:S04]  /*5cd0*/  IADD3 R44, P0, R3, R210, RZ ;  /* 0x000000d2032c7210 */ /* 0x004fe80007f1e0ff */
[----:B------:R4:W-:Y:S01]  /*5ce0*/  LDGSTS.E.BYPASS.LTC128B.128 [R54+0x5900], [R52.64], !P3 ;  /* 0x0590000034367fae */ /* 0x0009e2000d901d4c */
[----:B------:R-:W-:Y:S05]  /*5cf0*/  IMAD.X R45, R0, 0x1, R55, P0 ;  /* 0x00000001002d7824 */ /* 0x000fea00000e0637 */
[----:B------:R4:W-:Y:S01]  /*5d00*/  LDGSTS.E.BYPASS.LTC128B.128 [R54+0x7900], [R44.64], !P4 ;  /* 0x079000002c367fae */ /* 0x0009e2000e101d4c */
[----:B------:R-:W-:-:S05]  /*5d10*/  BRA `(.L_x_710) ;  /* 0x0000172000007947 */ /* 0x000fca0003800000 */
.L_x_709:
[----:B------:R-:W2:Y:S01]  /*5d20*/  LDL R2, [R1+0x4] ;  /* 0x0000040001027983 */ /* 0x000ea20000100800 */
[----:B------:R-:W-:Y:S04]  /*5d30*/  DEPBAR.LE SB0, 0x0 ;  /* 0x000080000000791a */ /* 0x000fe80000000000 */
[----:B-1----:R-:W3:Y:S01]  /*5d40*/  LDL R3, [R1] ;  /* 0x0000000001037983 */ /* 0x002ee20000100800 */
[----:B------:R-:W-:Y:S01]  /*5d50*/  SEL R7, RZ, 0x10, P3 ;  /* 0x00000010ff077807 */ /* 0x000fe20001800000 */
[----:B------:R-:W-:Y:S01]  /*5d60*/  UISETP.GE.AND UP0, UPT, UR7, 0x1, UPT ;  /* 0x000000010700788c */ /* 0x000fe2000bf06270 */
[----:B------:R-:W-:Y:S01]  /*5d70*/  SEL R6, RZ, 0x10, P4 ;  /* 0x00000010ff067807 */ /* 0x000fe20002000000 */
[----:B------:R-:W4:Y:S01]  /*5d80*/  LDL.64 R46, [R1+0x30] ;  /* 0x00003000012e7983 */ /* 0x000f220000100a00 */
[----:B------:R-:W-:Y:S02]  /*5d90*/  IADD3 R7, -R7, 0x10, RZ ;  /* 0x0000001007077810 */ /* 0x000fe40007ffe1ff */
[----:B------:R-:W-:Y:S02]  /*5da0*/  IADD3 R6, -R6, 0x10, RZ ;  /* 0x0000001006067810 */ /* 0x000fe40007ffe1ff */
[----:B------:R-:W-:Y:S01]  /*5db0*/  LOP3.LUT R7, R7, 0xf, RZ, 0xc0, !PT ;  /* 0x0000000f07077812 */ /* 0x000fe200078ec0ff */
[----:B------:R-:W5:Y:S01]  /*5dc0*/  LDL R41, [R1+0x2c] ;  /* 0x00002c0001297983 */ /* 0x000f620000100800 */
[----:B------:R-:W-:Y:S03]  /*5dd0*/  LOP3.LUT R6, R6, 0xf, RZ, 0xc0, !PT ;  /* 0x0000000f06067812 */ /* 0x000fe600078ec0ff */
[----:B------:R-:W4:Y:S04]  /*5de0*/  LDL R57, [R1+0x28] ;  /* 0x0000280001397983 */ /* 0x000f280000100800 */
[----:B------:R-:W4:Y:S04]  /*5df0*/  LDL R56, [R1+0x24] ;  /* 0x0000240001387983 */ /* 0x000f280000100800 */
[----:B------:R-:W-:Y:S08]  /*5e00*/  BAR.SYNC.DEFER_BLOCKING 0x0 ;  /* 0x0000000000007b1d */ /* 0x000ff00000010000 */
[----:B------:R-:W-:Y:S08]  /*5e10*/  LDSM.16.M88.4 R64, [R251+0x8100] ;  /* 0x00810000fb40783b */ /* 0x000ff00000000200 */
[----:B------:R-:W-:Y:S08]  /*5e20*/  LDSM.16.M88.4 R16, [R250+0x4100] ;  /* 0x00410000fa10783b */ /* 0x000ff00000000200 */
[----:B------:R-:W-:Y:S08]  /*5e30*/  LDSM.16.M88.4 R60, [R251+0xa100] ;  /* 0x00a10000fb3c783b */ /* 0x000ff00000000200 */
[----:B------:R-:W-:Y:S08]  /*5e40*/  LDSM.16.M88.4 R32, [R250+0x4900] ;  /* 0x00490000fa20783b */ /* 0x000ff00000000200 */
[----:B------:R-:W-:Y:S08]  /*5e50*/  LDSM.16.M88.4 R48, [R250+0x5100] ;  /* 0x00510000fa30783b */ /* 0x000ff00000000200 */
[----:B------:R-:W-:Y:S08]  /*5e60*/  LDSM.16.M88.4 R204, [R250+0x5900] ;  /* 0x00590000facc783b */ /* 0x000ff00000000200 */
[----:B------:R-:W-:Y:S08]  /*5e70*/  LDSM.16.M88.4 R208, [R247+0x8100] ;  /* 0x00810000f7d0783b */ /* 0x000ff00000000200 */
[----:B------:R-:W-:Y:S08]  /*5e80*/  LDSM.16.M88.4 R212, [R249] ;  /* 0x00000000f9d4783b */ /* 0x000ff00000000200 */
[----:B------:R-:W-:Y:S08]  /*5e90*/  LDSM.16.M88.4 R216, [R247+0xa100] ;  /* 0x00a10000f7d8783b */ /* 0x000ff00000000200 */
[----:B------:R-:W-:Y:S08]  /*5ea0*/  LDSM.16.M88.4 R220, [R239] ;  /* 0x00000000efdc783b */ /* 0x000ff00000000200 */
[----:B------:R-:W-:Y:S08]  /*5eb0*/  LDSM.16.M88.4 R224, [R238] ;  /* 0x00000000eee0783b */ /* 0x000ff00000000200 */
[----:B------:R-:W-:Y:S01]  /*5ec0*/  LDSM.16.M88.4 R228, [R237] ;  /* 0x00000000ede4783b */ /* 0x000fe20000000200 */
[----:B--2---:R-:W-:Y:S01]  /*5ed0*/  SHF.R.S32.HI R0, RZ, 0x1f, R2 ;  /* 0x0000001fff007819 */ /* 0x004fe20000011402 */
[----:B------:R-:W-:Y:S04]  /*5ee0*/  IMAD.WIDE.U32 R4, R2, c[0x0][0x208], RZ ;  /* 0x0000820002047a25 */ /* 0x000fe800078e00ff */
[----:B------:R-:W-:Y:S04]  /*5ef0*/  IMAD R0, R0, c[0x0][0x208], RZ ;  /* 0x0000820000007a24 */ /* 0x000fe800078e02ff */
[----:B------:R-:W-:Y:S01]  /*5f00*/  IMAD R0, R2, c[0x0][0x20c], R0 ;  /* 0x0000830002007a24 */ /* 0x000fe200078e0200 */
[----:B---3--:R-:W-:Y:S04]  /*5f10*/  SHF.R.S32.HI R2, RZ, 0x1f, R3 ;  /* 0x0000001fff027819 */ /* 0x008fe80000011403 */
[----:B------:R-:W-:Y:S01]  /*5f20*/  IADD3 R5, R5, R0, RZ ;  /* 0x0000000005057210 */ /* 0x000fe20007ffe0ff */
[----:B------:R-:W-:Y:S04]  /*5f30*/  IMAD R2, R2, c[0x0][0x218], RZ ;  /* 0x0000860002027a24 */ /* 0x000fe800078e02ff */
[C---:B------:R-:W-:Y:S04]  /*5f40*/  IMAD.WIDE.U32 R4, R3.reuse, c[0x0][0x218], R4 ;  /* 0x0000860003047a25 */ /* 0x040fe800078e0004 */
[----:B------:R-:W-:Y:S01]  /*5f50*/  IMAD R2, R3, c[0x0][0x21c], R2 ;  /* 0x0000870003027a24 */ /* 0x000fe200078e0202 */
[----:B------:R-:W-:Y:S04]  /*5f60*/  IADD3 R0, P0, R4, UR20, RZ ;  /* 0x0000001404007c10 */ /* 0x000fe8000ff1e0ff */
[----:B------:R-:W-:Y:S02]  /*5f70*/  IADD3.X R2, R5, UR5, R2, P0, !PT ;  /* 0x0000000505027c10 */ /* 0x000fe400087fe402 */
[C---:B------:R-:W-:Y:S04]  /*5f80*/  LEA R40, P0, R0.reuse, c[0x0][0x1f8], 0x1 ;  /* 0x00007e0000287a11 */ /* 0x040fe800078008ff */
[----:B------:R-:W-:Y:S01]  /*5f90*/  LEA.HI.X R0, R0, c[0x0][0x1fc], R2, 0x1, P0 ;  /* 0x00007f0000007a11 */ /* 0x000fe200000f0c02 */
[----:B------:R-:W-:Y:S08]  /*5fa0*/  SHFL.IDX PT, R38, R40, RZ, 0x181f ;  /* 0x00181fff28267589 */ /* 0x000ff000000e0000 */
[----:B------:R-:W4:Y:S08]  /*5fb0*/  SHFL.IDX PT, R2, R40, 0x3, 0x181f ;  /* 0x00781f0028027f89 */ /* 0x000f3000000e0000 */
[----:B------:R-:W1:Y:S08]  /*5fc0*/  SHFL.IDX PT, R3, R0, 0x3, 0x181f ;  /* 0x00781f0000037f89 */ /* 0x000e7000000e0000 */
[----:B------:R-:W2:Y:S01]  /*5fd0*/  SHFL.IDX PT, R39, R0, RZ, 0x181f ;  /* 0x00181fff00277589 */ /* 0x000ea200000e0000 */
[-C--:B----4-:R-:W-:Y:S07]  /*5fe0*/  IADD3 R52, P1, P0, R7, R2.reuse, R46 ;  /* 0x0000000207347210 */ /* 0x090fee000783e02e */
[----:B------:R-:W3:Y:S01]  /*5ff0*/  SHFL.IDX PT, R36, R40, 0x1, 0x181f ;  /* 0x00381f0028247f89 */ /* 0x000ee200000e0000 */
[-C--:B-1----:R-:W-:Y:S07]  /*6000*/  IADD3.X R53, RZ, R3.reuse, R47, P1, P0 ;  /* 0x00000003ff357210 */ /* 0x082fee0000fe042f */
[----:B------:R-:W1:Y:S01]  /*6010*/  SHFL.IDX PT, R37, R0, 0x1, 0x181f ;  /* 0x00381f0000257f89 */ /* 0x000e6200000e0000 */
[----:B-----5:R-:W-:Y:S02]  /*6020*/  IADD3 R2, P1, P0, R6, R2, R41 ;  /* 0x0000000206027210 */ /* 0x020fe4000783e029 */
[-C--:B------:R-:W-:Y:S03]  /*6030*/  HMMA.16816.F32 R4, R64, R16.reuse, RZ ;  /* 0x000000104004723c */ /* 0x080fe600000018ff */
[----:B------:R-:W-:Y:S02]  /*6040*/  IADD3.X R3, RZ, R3, R57, P1, P0 ;  /* 0x00000003ff037210 */ /* 0x000fe40000fe0439 */
[----:B------:R-:W-:Y:S01]  /*6050*/  IADD3 R44, P0, R46, R38, RZ ;  /* 0x000000262e2c7210 */ /* 0x000fe20007f1e0ff */
[----:B------:R-:W4:Y:S02]  /*6060*/  SHFL.IDX PT, R40, R40, 0x2, 0x181f ;  /* 0x00581f0028287f89 */ /* 0x000f2400000e0000 */
[C---:B------:R-:W-:Y:S04]  /*6070*/  HMMA.16816.F32 R8, R60.reuse, R16, RZ ;  /* 0x000000103c08723c */ /* 0x040fe800000018ff */
[----:B--2---:R-:W-:Y:S02]  /*6080*/  IADD3.X R45, R47, R39, RZ, P0, !PT ;  /* 0x000000272f2d7210 */ /* 0x004fe400007fe4ff */
[----:B------:R-:W-:Y:S01]  /*6090*/  IADD3 R38, P0, R38, R41, RZ ;  /* 0x0000002926267210 */ /* 0x000fe20007f1e0ff */
[----:B------:R-:W2:Y:S01]  /*60a0*/  SHFL.IDX PT, R0, R0, 0x2, 0x181f ;  /* 0x00581f0000007f89 */ /* 0x000ea200000e0000 */
[-C--:B------:R-:W-:Y:S04]  /*60b0*/  HMMA.16816.F32 R12, R60, R18.reuse, RZ ;  /* 0x000000123c0c723c */ /* 0x080fe800000018ff */
[----:B------:R-:W-:Y:S02]  /*60c0*/  IADD3.X R39, R39, R57, RZ, P0, !PT ;  /* 0x0000003927277210 */ /* 0x000fe400007fe4ff */
[----:B---3--:R-:W-:Y:S01]  /*60d0*/  IADD3 R42, P0, R46, R36, RZ ;  /* 0x000000242e2a7210 */ /* 0x008fe20007f1e0ff */
[----:B------:R4:W-:Y:S01]  /*60e0*/  LDGSTS.E.BYPASS.LTC128B.128 [R56+0x100], [R44.64], !P3 ;  /* 0x001000002c387fae */ /* 0x0009e2000d901d4c */
[C---:B------:R-:W-:Y:S04]  /*60f0*/  HMMA.16816.F32 R16, R64.reuse, R18, RZ ;  /* 0x000000124010723c */ /* 0x040fe800000018ff */
[----:B-1----:R-:W-:Y:S02]  /*6100*/  IADD3.X R43, R47, R37, RZ, P0, !PT ;  /* 0x000000252f2b7210 */ /* 0x002fe400007fe4ff */
[----:B------:R-:W-:Y:S01]  /*6110*/  IADD3 R54, P0, R36, R41, RZ ;  /* 0x0000002924367210 */ /* 0x000fe20007f1e0ff */
[----:B------:R1:W-:Y:S01]  /*6120*/  LDGSTS.E.BYPASS.LTC128B.128 [R56+0x2100], [R38.64], !P4 ;  /* 0x0210000026387fae */ /* 0x0003e2000e101d4c */
[-C--:B------:R-:W-:Y:S04]  /*6130*/  HMMA.16816.F32 R20, R64, R32.reuse, RZ ;  /* 0x000000204014723c */ /* 0x080fe800000018ff */
[----:B------:R-:W-:Y:S03]  /*6140*/  IADD3.X R55, R37, R57, RZ, P0, !PT ;  /* 0x0000003925377210 */ /* 0x000fe600007fe4ff */
[----:B------:R3:W-:Y:S01]  /*6150*/  LDGSTS.E.BYPASS.LTC128B.128 [R56+0x900], [R42.64], !P3 ;  /* 0x009000002a387fae */ /* 0x0007e2000d901d4c */
[C---:B------:R-:W-:Y:S07]  /*6160*/  HMMA.16816.F32 R24, R60.reuse, R32, RZ ;  /* 0x000000203c18723c */ /* 0x040fee00000018ff */
[----:B------:R5:W-:Y:S01]  /*6170*/  LDGSTS.E.BYPASS.LTC128B.128 [R56+0x2900], [R54.64], !P4 ;  /* 0x0290000036387fae */ /* 0x000be2000e101d4c */
[-C--:B------:R-:W-:Y:S01]  /*6180*/  HMMA.16816.F32 R28, R60, R34.reuse, RZ ;  /* 0x000000223c1c723c */ /* 0x080fe200000018ff */
[----:B----4-:R-:W-:Y:S07]  /*6190*/  IADD3 R44, P0, R46, R40, RZ ;  /* 0x000000282e2c7210 */ /* 0x010fee0007f1e0ff */
[C---:B------:R-:W-:Y:S04]  /*61a0*/  HMMA.16816.F32 R32, R64.reuse, R34, RZ ;  /* 0x000000224020723c */ /* 0x040fe800000018ff */
[----:B--2---:R-:W-:Y:S02]  /*61b0*/  IADD3.X R45, R47, R0, RZ, P0, !PT ;  /* 0x000000002f2d7210 */ /* 0x004fe400007fe4ff */
[----:B------:R-:W-:Y:S02]  /*61c0*/  IADD3 R46, P0, R40, R41, RZ ;  /* 0x00000029282e7210 */ /* 0x000fe40007f1e0ff */
[-C--:B-1----:R-:W-:Y:S01]  /*61d0*/  HMMA.16816.F32 R36, R64, R48.reuse, RZ ;  /* 0x000000304024723c */ /* 0x082fe200000018ff */
[----:B------:R1:W-:Y:S03]  /*61e0*/  LDGSTS.E.BYPASS.LTC128B.128 [R56+0x1100], [R44.64], !P3 ;  /* 0x011000002c387fae */ /* 0x0003e6000d901d4c */
[----:B------:R-:W-:Y:S02]  /*61f0*/  IADD3.X R47, R0, R57, RZ, P0, !PT ;  /* 0x00000039002f7210 */ /* 0x000fe400007fe4ff */
[----:B------:R-:W-:Y:S02]  /*6200*/  PLOP3.LUT P0, PT, PT, PT, UP0, 0x80, 0x0 ;  /* 0x000000000000781c */ /* 0x000fe40003f0f008 */
[C---:B---3--:R-:W-:Y:S01]  /*6210*/  HMMA.16816.F32 R40, R60.reuse, R48, RZ ;  /* 0x000000303c28723c */ /* 0x048fe200000018ff */
[----:B------:R1:W-:Y:S08]  /*6220*/  LDGSTS.E.BYPASS.LTC128B.128 [R56+0x3100], [R46.64], !P4 ;  /* 0x031000002e387fae */ /* 0x0003f0000e101d4c */
[----:B------:R5:W-:Y:S08]  /*6230*/  LDGSTS.E.BYPASS.LTC128B.128.ZFILL [R56+0x1900], [R52.64], P6 ;  /* 0x0190000034387fae */ /* 0x000bf0000b141d4c */
[----:B------:R2:W-:Y:S08]  /*6240*/  LDGSTS.E.BYPASS.LTC128B.128.ZFILL [R56+0x3900], [R2.64], P2 ;  /* 0x0390000002387fae */ /* 0x0005f00009141d4c */
[----:B------:R-:W0:Y:S01]  /*6250*/  LDGDEPBAR ;  /* 0x00000000000079af */ /* 0x000e220000000000 */
[-C--:B-1----:R-:W-:Y:S08]  /*6260*/  HMMA.16816.F32 R44, R60, R50.reuse, RZ ;  /* 0x000000323c2c723c */ /* 0x082ff000000018ff */
[C---:B------:R-:W-:Y:S08]  /*6270*/  HMMA.16816.F32 R48, R64.reuse, R50, RZ ;  /* 0x000000324030723c */ /* 0x040ff000000018ff */
[-C--:B-----5:R-:W-:Y:S08]  /*6280*/  HMMA.16816.F32 R52, R64, R204.reuse, RZ ;  /* 0x000000cc4034723c */ /* 0x0a0ff000000018ff */
[C---:B--2---:R-:W-:Y:S08]  /*6290*/  HMMA.16816.F32 R56, R60.reuse, R204, RZ ;  /* 0x000000cc3c38723c */ /* 0x044ff000000018ff */
[-C--:B------:R-:W-:Y:S08]  /*62a0*/  HMMA.16816.F32 R60, R60, R206.reuse, RZ ;  /* 0x000000ce3c3c723c */ /* 0x080ff000000018ff */
[----:B------:R-:W-:Y:S01]  /*62b0*/  HMMA.16816.F32 R64, R64, R206, RZ ;  /* 0x000000ce4040723c */ /* 0x000fe200000018ff */
[----:B------:R-:W-:Y:S07]  /*62c0*/  LDSM.16.M88.4 R204, [R246+0x8100] ;  /* 0x00810000f6cc783b */ /* 0x000fee0000000200 */
[-C--:B------:R-:W-:Y:S08]  /*62d0*/  HMMA.16816.F32 R4, R208, R212.reuse, R4 ;  /* 0x000000d4d004723c */ /* 0x080ff00000001804 */
[C---:B------:R-:W-:Y:S08]  /*62e0*/  HMMA.16816.F32 R8, R216.reuse, R212, R8 ;  /* 0x000000d4d808723c */ /* 0x040ff00000001808 */
[-C--:B------:R-:W-:Y:S08]  /*62f0*/  HMMA.16816.F32 R12, R216, R214.reuse, R12 ;  /* 0x000000d6d80c723c */ /* 0x080ff0000000180c */
[C---:B------:R-:W-:Y:S01]  /*6300*/  HMMA.16816.F32 R16, R208.reuse, R214, R16 ;  /* 0x000000d6d010723c */ /* 0x040fe20000001810 */
[----:B------:R-:W1:Y:S07]  /*6310*/  LDSM.16.M88.4 R212, [R245+0x4100] ;  /* 0x00410000f5d4783b */ /* 0x000e6e0000000200 */
[-C--:B------:R-:W-:Y:S08]  /*6320*/  HMMA.16816.F32 R20, R208, R220.reuse, R20 ;  /* 0x000000dcd014723c */ /* 0x080ff00000001814 */
[C---:B------:R-:W-:Y:S08]  /*6330*/  HMMA.16816.F32 R24, R216.reuse, R220, R24 ;  /* 0x000000dcd818723c */ /* 0x040ff00000001818 */
[-C--:B------:R-:W-:Y:S08]  /*6340*/  HMMA.16816.F32 R28, R216, R222.reuse, R28 ;  /* 0x000000ded81c723c */ /* 0x080ff0000000181c */
[C---:B------:R-:W-:Y:S01]  /*6350*/  HMMA.16816.F32 R32, R208.reuse, R222, R32 ;  /* 0x000000ded020723c */ /* 0x040fe20000001820 */
[----:B------:R-:W2:Y:S07]  /*6360*/  LDSM.16.M88.4 R220, [R246+0xa100] ;  /* 0x00a10000f6dc783b */ /* 0x000eae0000000200 */
[-C--:B------:R-:W-:Y:S08]  /*6370*/  HMMA.16816.F32 R36, R208, R224.reuse, R36 ;  /* 0x000000e0d024723c */ /* 0x080ff00000001824 */
[C---:B------:R-:W-:Y:S08]  /*6380*/  HMMA.16816.F32 R40, R216.reuse, R224, R40 ;  /* 0x000000e0d828723c */ /* 0x040ff00000001828 */
[-C--:B------:R-:W-:Y:S08]  /*6390*/  HMMA.16816.F32 R44, R216, R226.reuse, R44 ;  /* 0x000000e2d82c723c */ /* 0x080ff0000000182c */
[C---:B------:R-:W-:Y:S01]  /*63a0*/  HMMA.16816.F32 R48, R208.reuse, R226, R48 ;  /* 0x000000e2d030723c */ /* 0x040fe20000001830 */
[----:B------:R-:W-:Y:S07]  /*63b0*/  LDSM.16.M88.4 R224, [R245+0x5900] ;  /* 0x00590000f5e0783b */ /* 0x000fee0000000200 */
[-C--:B------:R-:W-:Y:S08]  /*63c0*/  HMMA.16816.F32 R52, R208, R228.reuse, R52 ;  /* 0x000000e4d034723c */ /* 0x080ff00000001834 */
[C---:B------:R-:W-:Y:S08]  /*63d0*/  HMMA.16816.F32 R56, R216.reuse, R228, R56 ;  /* 0x000000e4d838723c */ /* 0x040ff00000001838 */
[-C--:B------:R-:W-:Y:S01]  /*63e0*/  HMMA.16816.F32 R60, R216, R230.reuse, R60 ;  /* 0x000000e6d83c723c */ /* 0x080fe2000000183c */
[----:B------:R-:W-:Y:S07]  /*63f0*/  LDSM.16.M88.4 R216, [R245+0x5100] ;  /* 0x00510000f5d8783b */ /* 0x000fee0000000200 */
[----:B------:R-:W-:Y:S01]  /*6400*/  HMMA.16816.F32 R64, R208, R230, R64 ;  /* 0x000000e6d040723c */ /* 0x000fe20000001840 */
[----:B------:R-:W3:Y:S07]  /*6410*/  LDSM.16.M88.4 R208, [R245+0x4900] ;  /* 0x00490000f5d0783b */ /* 0x000eee0000000200 */
[-C--:B-1----:R-:W-:Y:S08]  /*6420*/  HMMA.16816.F32 R4, R204, R212.reuse, R4 ;  /* 0x000000d4cc04723c */ /* 0x082ff00000001804 */
[C---:B--2---:R-:W-:Y:S08]  /*6430*/  HMMA.16816.F32 R8, R220.reuse, R212, R8 ;  /* 0x000000d4dc08723c */ /* 0x044ff00000001808 */
[-C--:B------:R-:W-:Y:S08]  /*6440*/  HMMA.16816.F32 R12, R220, R214.reuse, R12 ;  /* 0x000000d6dc0c723c */ /* 0x080ff0000000180c */
[C---:B------:R-:W-:Y:S01]  /*6450*/  HMMA.16816.F32 R16, R204.reuse, R214, R16 ;  /* 0x000000d6cc10723c */ /* 0x040fe20000001810 */
[----:B------:R-:W-:Y:S07]  /*6460*/  LDSM.16.M88.4 R212, [R236] ;  /* 0x00000000ecd4783b */ /* 0x000fee0000000200 */
[-C--:B---3--:R-:W-:Y:S08]  /*6470*/  HMMA.16816.F32 R20, R204, R208.reuse, R20 ;  /* 0x000000d0cc14723c */ /* 0x088ff00000001814 */
        /* <DEDUP_REMOVED lines=11> */
[-C--:B------:R-:W-:Y:S01]  /*6530*/  HMMA.16816.F32 R60, R220, R226.reuse, R60 ;  /* 0x000000e2dc3c723c */ /* 0x080fe2000000183c */
[----:B------:R-:W-:Y:S07]  /*6540*/  LDSM.16.M88.4 R220, [R236+0x1000] ;  /* 0x00100000ecdc783b */ /* 0x000fee0000000200 */
[----:B------:R-:W-:Y:S01]  /*6550*/  HMMA.16816.F32 R64, R204, R226, R64 ;  /* 0x000000e2cc40723c */ /* 0x000fe20000001840 */
[----:B------:R-:W3:Y:S07]  /*6560*/  LDSM.16.M88.4 R204, [R236+0x800] ;  /* 0x00080000eccc783b */ /* 0x000eee0000000200 */
[-C--:B-1----:R-:W-:Y:S01]  /*6570*/  HMMA.16816.F32 R4, R208, R212.reuse, R4 ;  /* 0x000000d4d004723c */ /* 0x082fe20000001804 */
[----:B------:R-:W1:Y:S07]  /*6580*/  LDSM.16.M88.4 R224, [R236+0x1800] ;  /* 0x00180000ece0783b */ /* 0x000e6e0000000200 */
[C---:B--2---:R-:W-:Y:S08]  /*6590*/  HMMA.16816.F32 R8, R216.reuse, R212, R8 ;  /* 0x000000d4d808723c */ /* 0x044ff00000001808 */
[-C--:B------:R-:W-:Y:S08]  /*65a0*/  HMMA.16816.F32 R12, R216, R214.reuse, R12 ;  /* 0x000000d6d80c723c */ /* 0x080ff0000000180c */
[C---:B------:R-:W-:Y:S01]  /*65b0*/  HMMA.16816.F32 R16, R208.reuse, R214, R16 ;  /* 0x000000d6d010723c */ /* 0x040fe20000001810 */
[----:B------:R-:W-:Y:S07]  /*65c0*/  LDSM.16.M88.4 R212, [R250+0x6100] ;  /* 0x00610000fad4783b */ /* 0x000fee0000000200 */
[-C--:B---3--:R-:W-:Y:S08]  /*65d0*/  HMMA.16816.F32 R20, R208, R204.reuse, R20 ;  /* 0x000000ccd014723c */ /* 0x088ff00000001814 */
        /* <DEDUP_REMOVED lines=8> */
[----:B------:R-:W3:Y:S07]  /*6660*/  LDSM.16.M88.4 R220, [R251+0xe100] ;  /* 0x00e10000fbdc783b */ /* 0x000eee0000000200 */
[-C--:B-1----:R-:W-:Y:S08]  /*6670*/  HMMA.16816.F32 R52, R208, R224.reuse, R52 ;  /* 0x000000e0d034723c */ /* 0x082ff00000001834 */
[C---:B------:R-:W-:Y:S08]  /*6680*/  HMMA.16816.F32 R56, R216.reuse, R224, R56 ;  /* 0x000000e0d838723c */ /* 0x040ff00000001838 */
[-C--:B------:R-:W-:Y:S01]  /*6690*/  HMMA.16816.F32 R60, R216, R226.reuse, R60 ;  /* 0x000000e2d83c723c */ /* 0x080fe2000000183c */
[----:B------:R-:W-:Y:S07]  /*66a0*/  LDSM.16.M88.4 R216, [R250+0x7100] ;  /* 0x00710000fad8783b */ /* 0x000fee0000000200 */
[----:B------:R-:W-:Y:S01]  /*66b0*/  HMMA.16816.F32 R64, R208, R226, R64 ;  /* 0x000000e2d040723c */ /* 0x000fe20000001840 */
[----:B------:R-:W1:Y:S07]  /*66c0*/  LDSM.16.M88.4 R208, [R250+0x6900] ;  /* 0x00690000fad0783b */ /* 0x000e6e0000000200 */
[-C--:B--2---:R-:W-:Y:S01]  /*66d0*/  HMMA.16816.F32 R4, R204, R212.reuse, R4 ;  /* 0x000000d4cc04723c */ /* 0x084fe20000001804 */
[----:B------:R-:W2:Y:S07]  /*66e0*/  LDSM.16.M88.4 R224, [R250+0x7900] ;  /* 0x00790000fae0783b */ /* 0x000eae0000000200 */
[C---:B---3--:R-:W-:Y:S08]  /*66f0*/  HMMA.16816.F32 R8, R220.reuse, R212, R8 ;  /* 0x000000d4dc08723c */ /* 0x048ff00000001808 */
[-C--:B------:R-:W-:Y:S08]  /*6700*/  HMMA.16816.F32 R12, R220, R214.reuse, R12 ;  /* 0x000000d6dc0c723c */ /* 0x080ff0000000180c */
[C---:B------:R-:W-:Y:S01]  /*6710*/  HMMA.16816.F32 R16, R204.reuse, R214, R16 ;  /* 0x000000d6cc10723c */ /* 0x040fe20000001810 */
[----:B------:R-:W-:Y:S07]  /*6720*/  LDSM.16.M88.4 R212, [R235] ;  /* 0x00000000ebd4783b */ /* 0x000fee0000000200 */
[-C--:B-1----:R-:W-:Y:S08]  /*6730*/  HMMA.16816.F32 R20, R204, R208.reuse, R20 ;  /* 0x000000d0cc14723c */ /* 0x082ff00000001814 */
        /* <DEDUP_REMOVED lines=8> */
[----:B------:R-:W3:Y:S07]  /*67c0*/  LDSM.16.M88.4 R216, [R247+0xe100] ;  /* 0x00e10000f7d8783b */ /* 0x000eee0000000200 */
[-C--:B--2---:R-:W-:Y:S08]  /*67d0*/  HMMA.16816.F32 R52, R204, R224.reuse, R52 ;  /* 0x000000e0cc34723c */ /* 0x084ff00000001834 */
[C---:B------:R-:W-:Y:S08]  /*67e0*/  HMMA.16816.F32 R56, R220.reuse, R224, R56 ;  /* 0x000000e0dc38723c */ /* 0x040ff00000001838 */
[-C--:B------:R-:W-:Y:S01]  /*67f0*/  HMMA.16816.F32 R60, R220, R226.reuse, R60 ;  /* 0x000000e2dc3c723c */ /* 0x080fe2000000183c */
[----:B------:R-:W-:Y:S07]  /*6800*/  LDSM.16.M88.4 R220, [R233] ;  /* 0x00000000e9dc783b */ /* 0x000fee0000000200 */
[----:B------:R-:W-:Y:S01]  /*6810*/  HMMA.16816.F32 R64, R204, R226, R64 ;  /* 0x000000e2cc40723c */ /* 0x000fe20000001840 */
[----:B------:R-:W2:Y:S07]  /*6820*/  LDSM.16.M88.4 R204, [R234] ;  /* 0x00000000eacc783b */ /* 0x000eae0000000200 */
[-C--:B-1----:R-:W-:Y:S01]  /*6830*/  HMMA.16816.F32 R4, R208, R212.reuse, R4 ;  /* 0x000000d4d004723c */ /* 0x082fe20000001804 */
[----:B------:R-:W1:Y:S07]  /*6840*/  LDSM.16.M88.4 R224, [R232] ;  /* 0x00000000e8e0783b */ /* 0x000e6e0000000200 */
[C---:B---3--:R-:W-:Y:S08]  /*6850*/  HMMA.16816.F32 R8, R216.reuse, R212, R8 ;  /* 0x000000d4d808723c */ /* 0x048ff00000001808 */
[-C--:B------:R-:W-:Y:S08]  /*6860*/  HMMA.16816.F32 R12, R216, R214.reuse, R12 ;  /* 0x000000d6d80c723c */ /* 0x080ff0000000180c */
[C---:B------:R-:W-:Y:S01]  /*6870*/  HMMA.16816.F32 R16, R208.reuse, R214, R16 ;  /* 0x000000d6d010723c */ /* 0x040fe20000001810 */
[----:B------:R-:W-:Y:S07]  /*6880*/  LDSM.16.M88.4 R212, [R245+0x6100] ;  /* 0x00610000f5d4783b */ /* 0x000fee0000000200 */
[-C--:B--2---:R-:W-:Y:S08]  /*6890*/  HMMA.16816.F32 R20, R208, R204.reuse, R20 ;  /* 0x000000ccd014723c */ /* 0x084ff00000001814 */
        /* <DEDUP_REMOVED lines=12> */
[----:B------:R-:W1:Y:S07]  /*6960*/  LDSM.16.M88.4 R216, [R245+0x6900] ;  /* 0x00690000f5d8783b */ /* 0x000e6e0000000200 */
[----:B------:R-:W-:Y:S01]  /*6970*/  HMMA.16816.F32 R64, R208, R226, R64 ;  /* 0x000000e2d040723c */ /* 0x000fe20000001840 */
[----:B------:R-:W4:Y:S07]  /*6980*/  LDSM.16.M88.4 R208, [R245+0x7100] ;  /* 0x00710000f5d0783b */ /* 0x000f2e0000000200 */
[-C--:B--2---:R-:W-:Y:S01]  /*6990*/  HMMA.16816.F32 R4, R204, R212.reuse, R4 ;  /* 0x000000d4cc04723c */ /* 0x084fe20000001804 */
[----:B------:R-:W2:Y:S07]  /*69a0*/  LDSM.16.M88.4 R224, [R245+0x7900] ;  /* 0x00790000f5e0783b */ /* 0x000eae0000000200 */
[C---:B---3--:R-:W-:Y:S08]  /*69b0*/  HMMA.16816.F32 R8, R220.reuse, R212, R8 ;  /* 0x000000d4dc08723c */ /* 0x048ff00000001808 */
[-C--:B------:R-:W-:Y:S08]  /*69c0*/  HMMA.16816.F32 R12, R220, R214.reuse, R12 ;  /* 0x000000d6dc0c723c */ /* 0x080ff0000000180c */
[C---:B------:R-:W-:Y:S01]  /*69d0*/  HMMA.16816.F32 R16, R204.reuse, R214, R16 ;  /* 0x000000d6cc10723c */ /* 0x040fe20000001810 */
[----:B------:R-:W-:Y:S07]  /*69e0*/  LDSM.16.M88.4 R212, [R244+0xc100] ;  /* 0x00c10000f4d4783b */ /* 0x000fee0000000200 */
[-C--:B-1----:R-:W-:Y:S08]  /*69f0*/  HMMA.16816.F32 R20, R204, R216.reuse, R20 ;  /* 0x000000d8cc14723c */ /* 0x082ff00000001814 */
[C---:B------:R-:W-:Y:S08]  /*6a00*/  HMMA.16816.F32 R24, R220.reuse, R216, R24 ;  /* 0x000000d8dc18723c */ /* 0x040ff00000001818 */
[-C--:B------:R-:W-:Y:S08]  /*6a10*/  HMMA.16816.F32 R28, R220, R218.reuse, R28 ;  /* 0x000000dadc1c723c */ /* 0x080ff0000000181c */
[C---:B------:R-:W-:Y:S01]  /*6a20*/  HMMA.16816.F32 R32, R204.reuse, R218, R32 ;  /* 0x000000dacc20723c */ /* 0x040fe20000001820 */
[----:B------:R-:W1:Y:S07]  /*6a30*/  LDSM.16.M88.4 R216, [R236+0x2000] ;  /* 0x00200000ecd8783b */ /* 0x000e6e0000000200 */
[-C--:B----4-:R-:W-:Y:S08]  /*6a40*/  HMMA.16816.F32 R36, R204, R208.reuse, R36 ;  /* 0x000000d0cc24723c */ /* 0x090ff00000001824 */
[C---:B------:R-:W-:Y:S08]  /*6a50*/  HMMA.16816.F32 R40, R220.reuse, R208, R40 ;  /* 0x000000d0dc28723c */ /* 0x040ff00000001828 */
[-C--:B------:R-:W-:Y:S08]  /*6a60*/  HMMA.16816.F32 R44, R220, R210.reuse, R44 ;  /* 0x000000d2dc2c723c */ /* 0x080ff0000000182c */
[C---:B------:R-:W-:Y:S01]  /*6a70*/  HMMA.16816.F32 R48, R204.reuse, R210, R48 ;  /* 0x000000d2cc30723c */ /* 0x040fe20000001830 */
[----:B------:R-:W3:Y:S07]  /*6a80*/  LDSM.16.M88.4 R208, [R243+0xe100] ;  /* 0x00e10000f3d0783b */ /* 0x000eee0000000200 */
[-C--:B--2---:R-:W-:Y:S08]  /*6a90*/  HMMA.16816.F32 R52, R204, R224.reuse, R52 ;  /* 0x000000e0cc34723c */ /* 0x084ff00000001834 */
[C---:B------:R-:W-:Y:S08]  /*6aa0*/  HMMA.16816.F32 R56, R220.reuse, R224, R56 ;  /* 0x000000e0dc38723c */ /* 0x040ff00000001838 */
[-C--:B------:R-:W-:Y:S08]  /*6ab0*/  HMMA.16816.F32 R60, R220, R226.reuse, R60 ;  /* 0x000000e2dc3c723c */ /* 0x080ff0000000183c */
[----:B------:R-:W-:Y:S08]  /*6ac0*/  HMMA.16816.F32 R64, R204, R226, R64 ;  /* 0x000000e2cc40723c */ /* 0x000ff00000001840 */
[-C--:B-1----:R-:W-:Y:S08]  /*6ad0*/  HMMA.16816.F32 R4, R212, R216.reuse, R4 ;  /* 0x000000d8d404723c */ /* 0x082ff00000001804 */
[C---:B---3--:R-:W-:Y:S08]  /*6ae0*/  HMMA.16816.F32 R8, R208.reuse, R216, R8 ;  /* 0x000000d8d008723c */ /* 0x048ff00000001808 */
[-C--:B------:R-:W-:Y:S08]  /*6af0*/  HMMA.16816.F32 R12, R208, R218.reuse, R12 ;  /* 0x000000dad00c723c */ /* 0x080ff0000000180c */
        /* <DEDUP_REMOVED lines=14> */
[----:B------:R-:W-:Y:S02]  /*6be0*/  FMUL.FTZ R16, R16, c[0x0][0x320] ;  /* 0x0000c80010107a20 */ /* 0x000fe40000410000 */
[----:B------:R-:W-:Y:S02]  /*6bf0*/  FMUL.FTZ R17, R17, c[0x0][0x320] ;  /* 0x0000c80011117a20 */ /* 0x000fe40000410000 */
[----:B------:R-:W-:Y:S02]  /*6c00*/  FMUL.FTZ R18, R18, c[0x0][0x320] ;  /* 0x0000c80012127a20 */ /* 0x000fe40000410000 */
[----:B------:R-:W-:Y:S03]  /*6c10*/  FMUL.FTZ R19, R19, c[0x0][0x320] ;  /* 0x0000c80013137a20 */ /* 0x000fe60000410000 */
[----:B------:R-:W-:Y:S10]  /*6c20*/  MUFU.TANH R206, R8 ;  /* 0x0000000800ce7308 */ /* 0x000ff40000002400 */
[----:B------:R-:W-:Y:S01]  /*6c30*/  MUFU.TANH R217, R9 ;  /* 0x0000000900d97308 */ /* 0x000fe20000002400 */
[----:B-1----:R-:W1:Y:S09]  /*6c40*/  LDSM.16.M88.4 R4, [R236+0x2800] ;  /* 0x00280000ec04783b */ /* 0x002e720000000200 */
[----:B------:R-:W-:Y:S10]  /*6c50*/  MUFU.TANH R207, R10 ;  /* 0x0000000a00cf7308 */ /* 0x000ff40000002400 */
[----:B------:R2:W-:Y:S10]  /*6c60*/  MUFU.TANH R205, R11 ;  /* 0x0000000b00cd7308 */ /* 0x0005f40000002400 */
[----:B------:R3:W-:Y:S10]  /*6c70*/  MUFU.TANH R221, R12 ;  /* 0x0000000c00dd7308 */ /* 0x0007f40000002400 */
[----:B------:R4:W-:Y:S01]  /*6c80*/  MUFU.TANH R220, R13 ;  /* 0x0000000d00dc7308 */ /* 0x0009e20000002400 */
[----:B--2---:R-:W2:Y:S01]  /*6c90*/  LDSM.16.M88.4 R8, [R236+0x3000] ;  /* 0x00300000ec08783b */ /* 0x004ea20000000200 */
[-C--:B-1----:R-:W-:Y:S08]  /*6ca0*/  HMMA.16816.F32 R20, R212, R4.reuse, R20 ;  /* 0x00000004d414723c */ /* 0x082ff00000001814 */
[----:B------:R-:W-:Y:S01]  /*6cb0*/  MUFU.TANH R218, R16 ;  /* 0x0000001000da7308 */ /* 0x000fe20000002400 */
[C---:B------:R-:W-:Y:S04]  /*6cc0*/  HMMA.16816.F32 R24, R208.reuse, R4, R24 ;  /* 0x00000004d018723c */ /* 0x040fe80000001818 */
[----:B---3--:R-:W-:Y:S05]  /*6cd0*/  FMUL.FTZ R12, R14, c[0x0][0x320] ;  /* 0x0000c8000e0c7a20 */ /* 0x008fea0000410000 */
[----:B------:R1:W-:Y:S01]  /*6ce0*/  MUFU.TANH R219, R17 ;  /* 0x0000001100db7308 */ /* 0x0003e20000002400 */
[-C--:B------:R-:W-:Y:S03]  /*6cf0*/  HMMA.16816.F32 R28, R208, R6.reuse, R28 ;  /* 0x00000006d01c723c */ /* 0x080fe6000000181c */
[----:B----4-:R-:W-:Y:S05]  /*6d00*/  FMUL.FTZ R13, R15, c[0x0][0x320] ;  /* 0x0000c8000f0d7a20 */ /* 0x010fea0000410000 */
[C---:B------:R-:W-:Y:S01]  /*6d10*/  HMMA.16816.F32 R32, R212.reuse, R6, R32 ;  /* 0x00000006d420723c */ /* 0x040fe20000001820 */
[----:B------:R-:W-:Y:S01]  /*6d20*/  MUFU.TANH R230, R18 ;  /* 0x0000001200e67308 */ /* 0x000fe20000002400 */
[----:B------:R-:W3:Y:S01]  /*6d30*/  LDSM.16.M88.4 R4, [R236+0x3800] ;  /* 0x00380000ec04783b */ /* 0x000ee20000000200 */
[----:B------:R-:W-:Y:S04]  /*6d40*/  DEPBAR.LE SB0, 0x0 ;  /* 0x000080000000791a */ /* 0x000fe80000000000 */
[----:B------:R-:W-:Y:S02]  /*6d50*/  FMUL.FTZ R20, R20, c[0x0][0x320] ;  /* 0x0000c80014147a20 */ /* 0x000fe40000410000 */
[----:B------:R-:W-:Y:S02]  /*6d60*/  FMUL.FTZ R26, R26, c[0x0][0x320] ;  /* 0x0000c8001a1a7a20 */ /* 0x000fe40000410000 */
[----:B------:R4:W-:Y:S01]  /*6d70*/  MUFU.TANH R223, R19 ;  /* 0x0000001300df7308 */ /* 0x0009e20000002400 */
[----:B------:R-:W-:Y:S01]  /*6d80*/  BAR.SYNC.DEFER_BLOCKING 0x0 ;  /* 0x0000000000007b1d */ /* 0x000fe20000010000 */
[----:B------:R-:W-:Y:S01]  /*6d90*/  FMUL.FTZ R27, R27, c[0x0][0x320] ;  /* 0x0000c8001b1b7a20 */ /* 0x000fe20000410000 */
[-C--:B--2---:R-:W-:Y:S05]  /*6da0*/  HMMA.16816.F32 R36, R212, R8.reuse, R36 ;  /* 0x00000008d424723c */ /* 0x084fea0000001824 */
[----:B------:R-:W-:Y:S02]  /*6db0*/  FMUL.FTZ R29, R29, c[0x0][0x320] ;  /* 0x0000c8001d1d7a20 */ /* 0x000fe40000410000 */
[----:B------:R2:W-:Y:S01]  /*6dc0*/  MUFU.TANH R225, R26 ;  /* 0x0000001a00e17308 */ /* 0x0005e20000002400 */
[----:B------:R-:W-:Y:S01]  /*6dd0*/  FMUL.FTZ R30, R30, c[0x0][0x320] ;  /* 0x0000c8001e1e7a20 */ /* 0x000fe20000410000 */
[C---:B------:R-:W-:Y:S04]  /*6de0*/  HMMA.16816.F32 R40, R208.reuse, R8, R40 ;  /* 0x00000008d028723c */ /* 0x040fe80000001828 */
[----:B------:R-:W-:Y:S02]  /*6df0*/  FMUL.FTZ R31, R31, c[0x0][0x320] ;  /* 0x0000c8001f1f7a20 */ /* 0x000fe40000410000 */
[----:B-1----:R-:W-:Y:S02]  /*6e00*/  FMUL.FTZ R17, R22, c[0x0][0x320] ;  /* 0x0000c80016117a20 */ /* 0x002fe40000410000 */
[----:B------:R1:W-:Y:S01]  /*6e10*/  MUFU.TANH R224, R27 ;  /* 0x0000001b00e07308 */ /* 0x0003e20000002400 */
[-C--:B------:R-:W-:Y:S03]  /*6e20*/  HMMA.16816.F32 R44, R208, R10.reuse, R44 ;  /* 0x0000000ad02c723c */ /* 0x080fe6000000182c */
[----:B----4-:R-:W-:Y:S02]  /*6e30*/  FMUL.FTZ R19, R21, c[0x0][0x320] ;  /* 0x0000c80015137a20 */ /* 0x010fe40000410000 */
[----:B------:R-:W-:Y:S02]  /*6e40*/  FMUL.FTZ R16, R23, c[0x0][0x320] ;  /* 0x0000c80017107a20 */ /* 0x000fe40000410000 */
[----:B------:R-:W-:Y:S01]  /*6e50*/  FMUL.FTZ R14, R24, c[0x0][0x320] ;  /* 0x0000c800180e7a20 */ /* 0x000fe20000410000 */
[C---:B------:R-:W-:Y:S01]  /*6e60*/  HMMA.16816.F32 R48, R212.reuse, R10, R48 ;  /* 0x0000000ad430723c */ /* 0x040fe20000001830 */
[----:B------:R4:W-:Y:S03]  /*6e70*/  MUFU.TANH R228, R29 ;  /* 0x0000001d00e47308 */ /* 0x0009e60000002400 */
[----:B------:R-:W-:Y:S02]  /*6e80*/  FMUL.FTZ R15, R25, c[0x0][0x320] ;  /* 0x0000c800190f7a20 */ /* 0x000fe40000410000 */
[----:B------:R-:W-:Y:S02]  /*6e90*/  FMUL.FTZ R18, R28, c[0x0][0x320] ;  /* 0x0000c8001c127a20 */ /* 0x000fe40000410000 */
[----:B------:R-:W-:Y:S01]  /*6ea0*/  FMUL.FTZ R43, R43, c[0x0][0x320] ;  /* 0x0000c8002b2b7a20 */ /* 0x000fe20000410000 */
[-C--:B---3--:R-:W-:Y:S02]  /*6eb0*/  HMMA.16816.F32 R52, R212, R4.reuse, R52 ;  /* 0x00000004d434723c */ /* 0x088fe40000001834 */
[----:B------:R-:W-:Y:S01]  /*6ec0*/  MUFU.TANH R227, R30 ;  /* 0x0000001e00e37308 */ /* 0x000fe20000002400 */
[----:B--2---:R-:W-:Y:S02]  /*6ed0*/  FMUL.FTZ R26, R32, c[0x0][0x320] ;  /* 0x0000c800201a7a20 */ /* 0x004fe40000410000 */
[----:B------:R-:W-:Y:S02]  /*6ee0*/  FMUL.FTZ R22, R34, c[0x0][0x320] ;  /* 0x0000c80022167a20 */ /* 0x000fe40000410000 */
[----:B-1----:R-:W-:Y:S01]  /*6ef0*/  FMUL.FTZ R27, R33, c[0x0][0x320] ;  /* 0x0000c800211b7a20 */ /* 0x002fe20000410000 */
[C---:B------:R-:W-:Y:S04]  /*6f00*/  HMMA.16816.F32 R56, R208.reuse, R4, R56 ;  /* 0x00000004d038723c */ /* 0x040fe80000001838 */
[----:B------:R1:W-:Y:S01]  /*6f10*/  MUFU.TANH R226, R31 ;  /* 0x0000001f00e27308 */ /* 0x0003e20000002400 */
[----:B------:R-:W-:Y:S02]  /*6f20*/  FMUL.FTZ R21, R35, c[0x0][0x320] ;  /* 0x0000c80023157a20 */ /* 0x000fe40000410000 */
[----:B------:R-:W-:Y:S01]  /*6f30*/  FMUL.FTZ R28, R37, c[0x0][0x320] ;  /* 0x0000c800251c7a20 */ /* 0x000fe20000410000 */
[-C--:B------:R-:W-:Y:S04]  /*6f40*/  HMMA.16816.F32 R60, R208, R6.reuse, R60 ;  /* 0x00000006d03c723c */ /* 0x080fe8000000183c */
[----:B----4-:R-:W-:Y:S02]  /*6f50*/  FMUL.FTZ R29, R36, c[0x0][0x320] ;  /* 0x0000c800241d7a20 */ /* 0x010fe40000410000 */
[----:B------:R-:W2:Y:S01]  /*6f60*/  MUFU.TANH R0, R43 ;  /* 0x0000002b00007308 */ /* 0x000ea20000002400 */
[----:B------:R-:W-:Y:S01]  /*6f70*/  FMUL.FTZ R25, R38, c[0x0][0x320] ;  /* 0x0000c80026197a20 */ /* 0x000fe20000410000 */
[----:B------:R-:W-:Y:S04]  /*6f80*/  HMMA.16816.F32 R64, R212, R6, R64 ;  /* 0x00000006d440723c */ /* 0x000fe80000001840 */
[----:B------:R-:W-:Y:S02]  /*6f90*/  FMUL.FTZ R24, R39, c[0x0][0x320] ;  /* 0x0000c80027187a20 */ /* 0x000fe40000410000 */
[----:B------:R-:W-:Y:S02]  /*6fa0*/  FMUL.FTZ R8, R40, c[0x0][0x320] ;  /* 0x0000c80028087a20 */ /* 0x000fe40000410000 */
[----:B------:R-:W3:Y:S01]  /*6fb0*/  MUFU.TANH R2, R2 ;  /* 0x0000000200027308 */ /* 0x000ee20000002400 */
[----:B------:R-:W-:Y:S03]  /*6fc0*/  FMUL.FTZ R9, R41, c[0x0][0x320] ;  /* 0x0000c80029097a20 */ /* 0x000fe60000410000 */
[----:B------:R-:W-:Y:S02]  /*6fd0*/  FMUL.FTZ R23, R44, c[0x0][0x320] ;  /* 0x0000c8002c177a20 */ /* 0x000fe40000410000 */
[----:B------:R-:W-:Y:S02]  /*6fe0*/  FMUL.FTZ R10, R45, c[0x0][0x320] ;  /* 0x0000c8002d0a7a20 */ /* 0x000fe40000410000 */
[----:B------:R-:W-:Y:S02]  /*6ff0*/  FMUL.FTZ R37, R48, c[0x0][0x320] ;  /* 0x0000c80030257a20 */ /* 0x000fe40000410000 */
[----:B------:R-:W4:Y:S01]  /*7000*/  MUFU.TANH R12, R12 ;  /* 0x0000000c000c7308 */ /* 0x000f220000002400 */
[----:B------:R-:W-:Y:S02]  /*7010*/  FMUL.FTZ R36, R49, c[0x0][0x320] ;  /* 0x0000c80031247a20 */ /* 0x000fe40000410000 */
[----:B-1----:R-:W-:Y:S01]  /*7020*/  FMUL.FTZ R31, R50, c[0x0][0x320] ;  /* 0x0000c800321f7a20 */ /* 0x002fe20000410000 */
[----:B--2---:R1:W-:Y:S01]  /*7030*/  STL [R1+0x44], R0 ;  /* 0x0000440001007387 */ /* 0x0043e20000100800 */
[----:B------:R-:W-:Y:S02]  /*7040*/  FMUL.FTZ R30, R51, c[0x0][0x320] ;  /* 0x0000c800331e7a20 */ /* 0x000fe40000410000 */
[----:B------:R-:W-:Y:S02]  /*7050*/  FMUL.FTZ R38, R52, c[0x0][0x320] ;  /* 0x0000c80034267a20 */ /* 0x000fe40000410000 */
[----:B------:R-:W-:Y:S01]  /*7060*/  FMUL.FTZ R39, R53, c[0x0][0x320] ;  /* 0x0000c80035277a20 */ /* 0x000fe20000410000 */
[----:B------:R-:W2:Y:S01]  /*7070*/  MUFU.TANH R13, R13 ;  /* 0x0000000d000d7308 */ /* 0x000ea20000002400 */
        /* <DEDUP_REMOVED lines=53> */
[----:B------:R1:W1:Y:S10]  /*73d0*/  MUFU.TANH R202, R62 ;  /* 0x0000003e00ca7308 */ /* 0x0002740000002400 */
[----:B------:R1:W1:Y:S10]  /*73e0*/  MUFU.TANH R201, R63 ;  /* 0x0000003f00c97308 */ /* 0x0002740000002400 */
[----:B------:R1:W1:Y:S10]  /*73f0*/  MUFU.TANH R211, R64 ;  /* 0x0000004000d37308 */ /* 0x0002740000002400 */
[----:B------:R-:W1:Y:S10]  /*7400*/  MUFU.TANH R41, R41 ;  /* 0x0000002900297308 */ /* 0x000e740000002400 */
[----:B------:R1:W1:Y:S10]  /*7410*/  MUFU.TANH R209, R66 ;  /* 0x0000004200d17308 */ /* 0x0002740000002400 */
[----:B------:R-:W1:Y:S02]  /*7420*/  MUFU.TANH R40, R40 ;  /* 0x0000002800287308 */ /* 0x000e640000002400 */
[----:B-1234-:R-:W-:-:S05]  /*7430*/  @P0 BRA `(.L_x_711) ;  /* 0xffffe4a000000947 */ /* 0x01efca000383ffff */
.L_x_710:
[----:B----4-:R-:W2:Y:S01]  /*7440*/  LDL.LU R51, [R1+0x44] ;  /* 0x0000440001337983 */ /* 0x010ea20000300800 */
        /* <DEDUP_REMOVED lines=39> */
[----:B------:R-:W1:Y:S01]  /*76c0*/  SHFL.BFLY PT, R6, R42, 0x2, 0x1f ;  /* 0x0c401f002a067f89 */ /* 0x000e6200000e0000 */
        /* <DEDUP_REMOVED lines=12> */
[----:B------:R-:W3:Y:S01]  /*7790*/  SHFL.BFLY PT, R11, R4, 0x2, 0x1f ;  /* 0x0c401f00040b7f89 */ /* 0x000ee200000e0000 */
[----:B------:R-:W-:Y:S02]  /*77a0*/  FMNMX.FTZ R0, R33, R0, !PT ;  /* 0x0000000021007209 */ /* 0x000fe40007810000 */
[----:B------:R-:W-:Y:S02]  /*77b0*/  FMNMX.FTZ R3, R225, R3, !PT ;  /* 0x00000003e1037209 */ /* 0x000fe40007810000 */
[----:B------:R-:W-:Y:S02]  /*77c0*/  FMNMX.FTZ R0, R7, R0, !PT ;  /* 0x0000000007007209 */ /* 0x000fe40007810000 */
[----:B------:R-:W-:Y:S02]  /*77d0*/  FMNMX.FTZ R3, R224, R3, !PT ;  /* 0x00000003e0037209 */ /* 0x000fe40007810000 */
[----:B------:R-:W-:Y:S02]  /*77e0*/  MOV R54, R231 ;  /* 0x000000e700367202 */ /* 0x000fe40000000f00 */
[----:B------:R-:W-:Y:S02]  /*77f0*/  FMNMX.FTZ R3, R227, R3, !PT ;  /* 0x00000003e3037209 */ /* 0x000fe40007810000 */
[----:B------:R-:W-:Y:S02]  /*7800*/  MOV R63, R196 ;  /* 0x000000c4003f7202 */ /* 0x000fe40000000f00 */
[----:B------:R-:W-:Y:S02]  /*7810*/  FMNMX.FTZ R3, R226, R3, !PT ;  /* 0x00000003e2037209 */ /* 0x000fe40007810000 */
[----:B------:R-:W-:Y:S02]  /*7820*/  MOV R58, R229 ;  /* 0x000000e5003a7202 */ /* 0x000fe40000000f00 */
[----:B------:R-:W-:Y:S02]  /*7830*/  FMNMX.FTZ R3, R54, R3, !PT ;  /* 0x0000000336037209 */ /* 0x000fe40007810000 */
[----:B------:R-:W-:Y:S01]  /*7840*/  ISETP.LT.AND P0, PT, RZ, UR7, PT ;  /* 0x00000007ff007c0c */ /* 0x000fe2000bf01270 */
[----:B------:R-:W-:Y:S01]  /*7850*/  UIADD3 UR7, UR7, -0x1, URZ ;  /* 0xffffffff07077890 */ /* 0x000fe2000fffe03f */
[----:B--2---:R-:W-:Y:S02]  /*7860*/  FMNMX.FTZ R3, R51, R3, !PT ;  /* 0x0000000333037209 */ /* 0x004fe40007810000 */
[----:B-1----:R-:W-:Y:S02]  /*7870*/  FMNMX.FTZ R6, R42, R6, !PT ;  /* 0x000000062a067209 */ /* 0x002fe40007810000 */
[----:B------:R-:W1:Y:S01]  /*7880*/  SHFL.BFLY PT, R42, R0, 0x2, 0x1f ;  /* 0x0c401f00002a7f89 */ /* 0x000e6200000e0000 */
[----:B---3--:R-:W-:Y:S02]  /*7890*/  FMNMX.FTZ R11, R4, R11, !PT ;  /* 0x0000000b040b7209 */ /* 0x008fe40007810000 */
[----:B------:R-:W-:Y:S04]  /*78a0*/  FMNMX.FTZ R4, R63, R3, !PT ;  /* 0x000000033f047209 */ /* 0x000fe80007810000 */
[----:B------:R-:W-:Y:S01]  /*78b0*/  FMNMX.FTZ R4, R58, R4, !PT ;  /* 0x000000043a047209 */ /* 0x000fe20007810000 */
[----:B------:R-:W2:Y:S08]  /*78c0*/  SHFL.BFLY PT, R196, R6, 0x1, 0x1f ;  /* 0x0c201f0006c47f89 */ /* 0x000eb000000e0000 */
[----:B------:R-:W3:Y:S01]  /*78d0*/  SHFL.BFLY PT, R3, R11, 0x1, 0x1f ;  /* 0x0c201f000b037f89 */ /* 0x000ee200000e0000 */
[----:B-1----:R-:W-:Y:S02]  /*78e0*/  FMNMX.FTZ R42, R0, R42, !PT ;  /* 0x0000002a002a7209 */ /* 0x002fe40007810000 */
[----:B------:R-:W-:Y:S05]  /*78f0*/  FMNMX.FTZ R0, R57, R4, !PT ;  /* 0x0000000439007209 */ /* 0x000fea0007810000 */
[----:B------:R-:W-:Y:S01]  /*7900*/  SHFL.BFLY PT, R43, R42, 0x1, 0x1f ;  /* 0x0c201f002a2b7f89 */ /* 0x000fe200000e0000 */
[----:B------:R-:W-:Y:S02]  /*7910*/  FMNMX.FTZ R0, R56, R0, !PT ;  /* 0x0000000038007209 */ /* 0x000fe40007810000 */
[----:B--2---:R-:W-:Y:S02]  /*7920*/  FMNMX.FTZ R196, R6, R196, !PT ;  /* 0x000000c406c47209 */ /* 0x004fe40007810000 */
[----:B------:R-:W-:Y:S03]  /*7930*/  FMNMX.FTZ R0, R202, R0, !PT ;  /* 0x00000000ca007209 */ /* 0x000fe60007810000 */
[C---:B------:R-:W-:Y:S01]  /*7940*/  FMUL.FTZ R210, R196.reuse, c[0x0][0x2d0] ;  /* 0x0000b400c4d27a20 */ /* 0x040fe20000410000 */
[----:B------:R-:W-:Y:S01]  /*7950*/  FMNMX.FTZ R4, R201, R0, !PT ;  /* 0x00000000c9047209 */ /* 0x000fe20007810000 */
[----:B------:R-:W-:Y:S01]  /*7960*/  FADD.FTZ R6, -R196, R199 ;  /* 0x000000c7c4067221 */ /* 0x000fe20000010100 */
[----:B---3--:R-:W-:Y:S01]  /*7970*/  FMNMX.FTZ R3, R11, R3, !PT ;  /* 0x000000030b037209 */ /* 0x008fe20007810000 */
[--C-:B------:R-:W-:Y:S02]  /*7980*/  FFMA.FTZ R2, R2, c[0x0][0x2d0], -R210.reuse ;  /* 0x0000b40002027a23 */ /* 0x100fe400000108d2 */
[----:B------:R-:W1:Y:S01]  /*7990*/  SHFL.BFLY PT, R0, R4, 0x2, 0x1f ;  /* 0x0c401f0004007f89 */ /* 0x000e6200000e0000 */
[--C-:B------:R-:W-:Y:S01]  /*79a0*/  FFMA.FTZ R215, R38, c[0x0][0x2d0], -R210.reuse ;  /* 0x0000b40026d77a23 */ /* 0x100fe200000108d2 */
[----:B------:R2:W-:Y:S01]  /*79b0*/  MUFU.EX2 R11, R2 ;  /* 0x00000002000b7308 */ /* 0x0005e20000000800 */
[----:B------:R-:W-:Y:S02]  /*79c0*/  FMUL.FTZ R208, R3, c[0x0][0x2d0] ;  /* 0x0000b40003d07a20 */ /* 0x000fe40000410000 */
[----:B------:R-:W-:Y:S02]  /*79d0*/  FFMA.FTZ R229, R218, c[0x0][0x2d0], -R210 ;  /* 0x0000b400dae57a23 */ /* 0x000fe400000108d2 */
[--C-:B------:R-:W-:Y:S02]  /*79e0*/  FFMA.FTZ R204, R204, c[0x0][0x2d0], -R208.reuse ;  /* 0x0000b400cccc7a23 */ /* 0x100fe400000108d0 */
[--C-:B------:R-:W-:Y:S02]  /*79f0*/  FFMA.FTZ R213, R35, c[0x0][0x2d0], -R208.reuse ;  /* 0x0000b40023d57a23 */ /* 0x100fe400000108d0 */
[--C-:B------:R-:W-:Y:S01]  /*7a00*/  FFMA.FTZ R218, R230, c[0x0][0x2d0], -R208.reuse ;  /* 0x0000b400e6da7a23 */ /* 0x100fe200000108d0 */
[----:B------:R3:W-:Y:S01]  /*7a10*/  MUFU.EX2 R49, R204 ;  /* 0x000000cc00317308 */ /* 0x0007e20000000800 */
[--C-:B------:R-:W-:Y:S02]  /*7a20*/  FFMA.FTZ R216, R216, c[0x0][0x2d0], -R208.reuse ;  /* 0x0000b400d8d87a23 */ /* 0x100fe400000108d0 */
[--C-:B------:R-:W-:Y:S02]  /*7a30*/  FFMA.FTZ R61, R25, c[0x0][0x2d0], -R208.reuse ;  /* 0x0000b400193d7a23 */ /* 0x100fe400000108d0 */
[----:B------:R-:W-:Y:S02]  /*7a40*/  FFMA.FTZ R62, R24, c[0x0][0x2d0], -R208 ;  /* 0x0000b400183e7a23 */ /* 0x000fe400000108d0 */
[----:B------:R-:W-:Y:S02]  /*7a50*/  FADD.FTZ R199, -R3, R200 ;  /* 0x000000c803c77221 */ /* 0x000fe40000010100 */
[----:B------:R-:W-:Y:S01]  /*7a60*/  FMUL.FTZ R6, R6, c[0x0][0x2d0] ;  /* 0x0000b40006067a20 */ /* 0x000fe20000410000 */
[----:B------:R4:W-:Y:S01]  /*7a70*/  MUFU.EX2 R55, R216 ;  /* 0x000000d800377308 */ /* 0x0009e20000000800 */
[--C-:B------:R-:W-:Y:S01]  /*7a80*/  FFMA.FTZ R222, R222, c[0x0][0x2d0], -R210.reuse ;  /* 0x0000b400dede7a23 */ /* 0x100fe200000108d2 */
[----:B-1----:R-:W-:Y:S01]  /*7a90*/  FMNMX.FTZ R4, R4, R0, !PT ;  /* 0x0000000004047209 */ /* 0x002fe20007810000 */
[----:B------:R-:W-:Y:S01]  /*7aa0*/  FFMA.FTZ R219, R219, c[0x0][0x2d0], -R210 ;  /* 0x0000b400dbdb7a23 */ /* 0x000fe200000108d2 */
[----:B--2---:R-:W-:Y:S01]  /*7ab0*/  FMNMX.FTZ R2, R42, R43, !PT ;  /* 0x0000002b2a027209 */ /* 0x004fe20007810000 */
[----:B------:R-:W-:Y:S02]  /*7ac0*/  FFMA.FTZ R43, R31, c[0x0][0x2d0], -R208 ;  /* 0x0000b4001f2b7a23 */ /* 0x000fe400000108d0 */
[----:B------:R-:W1:Y:S01]  /*7ad0*/  SHFL.BFLY PT, R0, R4, 0x1, 0x1f ;  /* 0x0c201f0004007f89 */ /* 0x000e6200000e0000 */
[----:B------:R-:W-:Y:S02]  /*7ae0*/  FMUL.FTZ R199, R199, c[0x0][0x2d0] ;  /* 0x0000b400c7c77a20 */ /* 0x000fe40000410000 */
[----:B------:R-:W2:Y:S01]  /*7af0*/  MUFU.EX2 R52, R222 ;  /* 0x000000de00347308 */ /* 0x000ea20000000800 */
[----:B------:R-:W-:Y:S02]  /*7b00*/  FADD.FTZ R198, -R2, R198 ;  /* 0x000000c602c67221 */ /* 0x000fe40000010100 */
[----:B------:R-:W-:Y:S02]  /*7b10*/  FFMA.FTZ R42, R36, c[0x0][0x2d0], -R210 ;  /* 0x0000b400242a7a23 */ /* 0x000fe400000108d2 */
[----:B---3--:R-:W-:Y:S02]  /*7b20*/  FMUL.FTZ R204, R2, c[0x0][0x2d0] ;  /* 0x0000b40002cc7a20 */ /* 0x008fe40000410000 */
        /* <DEDUP_REMOVED lines=8> */
[----:B------:R3:W-:Y:S01]  /*7bb0*/  MUFU.EX2 R59, R206 ;  /* 0x000000ce003b7308 */ /* 0x0007e20000000800 */
[----:B-1----:R-:W-:Y:S01]  /*7bc0*/  FMNMX.FTZ R0, R4, R0, !PT ;  /* 0x0000000004007209 */ /* 0x002fe20007810000 */
[--C-:B------:R-:W-:Y:S02]  /*7bd0*/  FFMA.FTZ R228, R228, c[0x0][0x2d0], -R204.reuse ;  /* 0x0000b400e4e47a23 */ /* 0x100fe400000108cc */
[--C-:B------:R-:W-:Y:S02]  /*7be0*/  FFMA.FTZ R8, R8, c[0x0][0x2d0], -R204.reuse ;  /* 0x0000b40008087a23 */ /* 0x100fe400000108cc */
[----:B------:R-:W-:Y:S02]  /*7bf0*/  FMUL.FTZ R64, R0, c[0x0][0x2d0] ;  /* 0x0000b40000407a20 */ /* 0x000fe40000410000 */
[----:B------:R-:W-:Y:S02]  /*7c00*/  FFMA.FTZ R9, R9, c[0x0][0x2d0], -R204 ;  /* 0x0000b40009097a23 */ /* 0x000fe400000108cc */
[----:B------:R-:W-:Y:S01]  /*7c10*/  FFMA.FTZ R207, R207, c[0x0][0x2d0], -R64 ;  /* 0x0000b400cfcf7a23 */ /* 0x000fe20000010840 */
[----:B------:R1:W5:Y:S01]  /*7c20*/  MUFU.EX2 R48, R217 ;  /* 0x000000d900307308 */ /* 0x0003620000000800 */
[----:B------:R-:W-:Y:S02]  /*7c30*/  FFMA.FTZ R10, R10, c[0x0][0x2d0], -R204 ;  /* 0x0000b4000a0a7a23 */ /* 0x000fe400000108cc */
[----:B------:R-:W-:Y:S02]  /*7c40*/  FFMA.FTZ R231, R205, c[0x0][0x2d0], -R64 ;  /* 0x0000b400cde77a23 */ /* 0x000fe40000010840 */
[----:B------:R-:W-:Y:S02]  /*7c50*/  FFMA.FTZ R205, R33, c[0x0][0x2d0], -R204 ;  /* 0x0000b40021cd7a23 */ /* 0x000fe400000108cc */
[----:B------:R-:W-:Y:S02]  /*7c60*/  FFMA.FTZ R230, R12, c[0x0][0x2d0], -R64 ;  /* 0x0000b4000ce67a23 */ /* 0x000fe40000010840 */
[----:B------:R-:W-:Y:S01]  /*7c70*/  FFMA.FTZ R12, R23, c[0x0][0x2d0], -R204 ;  /* 0x0000b400170c7a23 */ /* 0x000fe200000108cc */
[----:B------:R5:W-:Y:S01]  /*7c80*/  MUFU.EX2 R66, R207 ;  /* 0x000000cf00427308 */ /* 0x000be20000000800 */
[----:B----4-:R-:W-:Y:S02]  /*7c90*/  FFMA.FTZ R216, R223, c[0x0][0x2d0], -R208 ;  /* 0x0000b400dfd87a23 */ /* 0x010fe400000108d0 */
[----:B---3--:R-:W-:Y:S02]  /*7ca0*/  FFMA.FTZ R206, R5, c[0x0][0x2d0], -R204 ;  /* 0x0000b40005ce7a23 */ /* 0x008fe400000108cc */
[----:B------:R-:W-:Y:S02]  /*7cb0*/  FFMA.FTZ R223, R26, c[0x0][0x2d0], -R210 ;  /* 0x0000b4001adf7a23 */ /* 0x000fe400000108d2 */
[----:B------:R-:W-:Y:S02]  /*7cc0*/  FADD.FTZ R197, -R0, R197 ;  /* 0x000000c500c57221 */ /* 0x000fe40000010100 */
[----:B------:R-:W-:Y:S01]  /*7cd0*/  FFMA.FTZ R200, R13, c[0x0][0x2d0], -R64 ;  /* 0x0000b4000dc87a23 */ /* 0x000fe20000010840 */
[----:B------:R3:W4:Y:S01]  /*7ce0*/  MUFU.EX2 R53, R221 ;  /* 0x000000dd00357308 */ /* 0x0007220000000800 */
[----:B------:R-:W-:Y:S02]  /*7cf0*/  FMUL.FTZ R197, R197, c[0x0][0x2d0] ;  /* 0x0000b400c5c57a20 */ /* 0x000fe40000410000 */
[----:B------:R-:W-:Y:S01]  /*7d00*/  FFMA.FTZ R67, R29, c[0x0][0x2d0], -R210 ;  /* 0x0000b4001d437a23 */ /* 0x000fe200000108d2 */
[----:B--2---:R-:W-:Y:S01]  /*7d10*/  MOV R29, R52 ;  /* 0x00000034001d7202 */ /* 0x004fe20000000f00 */
[----:B-1----:R-:W-:Y:S02]  /*7d20*/  FFMA.FTZ R217, R220, c[0x0][0x2d0], -R204 ;  /* 0x0000b400dcd97a23 */ /* 0x002fe400000108cc */
[--C-:B------:R-:W-:Y:S01]  /*7d30*/  FFMA.FTZ R60, R28, c[0x0][0x2d0], -R210.reuse ;  /* 0x0000b4001c3c7a23 */ /* 0x100fe200000108d2 */
[----:B------:R-:W-:Y:S01]  /*7d40*/  MOV R28, R49 ;  /* 0x00000031001c7202 */ /* 0x000fe20000000f00 */
[--C-:B------:R-:W-:Y:S01]  /*7d50*/  FFMA.FTZ R214, R39, c[0x0][0x2d0], -R210.reuse ;  /* 0x0000b40027d67a23 */ /* 0x100fe200000108d2 */
[----:B------:R-:W-:Y:S01]  /*7d60*/  MUFU.EX2 R199, R199 ;  /* 0x000000c700c77308 */ /* 0x000fe20000000800 */
[----:B------:R-:W-:Y:S01]  /*7d70*/  FFMA.FTZ R211, R211, c[0x0][0x2d0], -R210 ;  /* 0x0000b400d3d37a23 */ /* 0x000fe200000108d2 */
[----:B-----5:R-:W-:Y:S01]  /*7d80*/  MOV R39, R48 ;  /* 0x0000003000277202 */ /* 0x020fe20000000f00 */
[----:B------:R-:W-:Y:S02]  /*7d90*/  FFMA.FTZ R212, R34, c[0x0][0x2d0], -R208 ;  /* 0x0000b40022d47a23 */ /* 0x000fe400000108d0 */
[--C-:B------:R-:W-:Y:S02]  /*7da0*/  FFMA.FTZ R207, R32, c[0x0][0x2d0], -R204.reuse ;  /* 0x0000b40020cf7a23 */ /* 0x100fe400000108cc */
[----:B------:R-:W-:Y:S02]  /*7db0*/  FFMA.FTZ R204, R7, c[0x0][0x2d0], -R204 ;  /* 0x0000b40007cc7a23 */ /* 0x000fe400000108cc */
[----:B------:R-:W2:Y:S01]  /*7dc0*/  LDL.LU R7, [R1+0x40] ;  /* 0x0000400001077983 */ /* 0x000ea20000300800 */
[----:B------:R-:W-:Y:S01]  /*7dd0*/  MUFU.EX2 R229, R229 ;  /* 0x000000e500e57308 */ /* 0x000fe20000000800 */
[----:B------:R-:W-:Y:S02]  /*7de0*/  FFMA.FTZ R209, R209, c[0x0][0x2d0], -R208 ;  /* 0x0000b400d1d17a23 */ /* 0x000fe400000108d0 */
[--C-:B------:R-:W-:Y:S02]  /*7df0*/  FFMA.FTZ R44, R20, c[0x0][0x2d0], -R210.reuse ;  /* 0x0000b400142c7a23 */ /* 0x100fe400000108d2 */
[--C-:B---3--:R-:W-:Y:S02]  /*7e00*/  FFMA.FTZ R221, R27, c[0x0][0x2d0], -R210.reuse ;  /* 0x0000b4001bdd7a23 */ /* 0x108fe400000108d2 */
[----:B------:R-:W1:Y:S01]  /*7e10*/  LDSM.16.MT88.4 R24, [R248+0x100] ;  /* 0x00010000f818783b */ /* 0x000e620000004200 */
[--C-:B------:R-:W-:Y:S02]  /*7e20*/  FFMA.FTZ R45, R19, c[0x0][0x2d0], -R210.reuse ;  /* 0x0000b400132d7a23 */ /* 0x100fe400000108d2 */
[----:B------:R-:W-:Y:S01]  /*7e30*/  MUFU.EX2 R218, R218 ;  /* 0x000000da00da7308 */ /* 0x000fe20000000800 */
[--C-:B------:R-:W-:Y:S02]  /*7e40*/  FFMA.FTZ R50, R37, c[0x0][0x2d0], -R210.reuse ;  /* 0x0000b40025327a23 */ /* 0x100fe400000108d2 */
[----:B------:R-:W-:Y:S02]  /*7e50*/  FFMA.FTZ R210, R41, c[0x0][0x2d0], -R210 ;  /* 0x0000b40029d27a23 */ /* 0x000fe400000108d2 */
[--C-:B------:R-:W-:Y:S02]  /*7e60*/  FFMA.FTZ R46, R17, c[0x0][0x2d0], -R208.reuse ;  /* 0x0000b400112e7a23 */ /* 0x100fe400000108d0 */
[--C-:B------:R-:W-:Y:S02]  /*7e70*/  FFMA.FTZ R47, R16, c[0x0][0x2d0], -R208.reuse ;  /* 0x0000b400102f7a23 */ /* 0x100fe400000108d0 */
[--C-:B------:R-:W-:Y:S01]  /*7e80*/  FFMA.FTZ R222, R22, c[0x0][0x2d0], -R208.reuse ;  /* 0x0000b40016de7a23 */ /* 0x100fe200000108d0 */
[----:B------:R-:W-:Y:S01]  /*7e90*/  MUFU.EX2 R216, R216 ;  /* 0x000000d800d87308 */ /* 0x000fe20000000800 */
[--C-:B------:R-:W-:Y:S02]  /*7ea0*/  FFMA.FTZ R220, R21, c[0x0][0x2d0], -R208.reuse ;  /* 0x0000b40015dc7a23 */ /* 0x100fe400000108d0 */
[--C-:B------:R-:W-:Y:S02]  /*7eb0*/  FFMA.FTZ R30, R30, c[0x0][0x2d0], -R208.reuse ;  /* 0x0000b4001e1e7a23 */ /* 0x100fe400000108d0 */
[----:B------:R-:W-:Y:S02]  /*7ec0*/  FFMA.FTZ R208, R40, c[0x0][0x2d0], -R208 ;  /* 0x0000b40028d07a23 */ /* 0x000fe400000108d0 */
[C---:B------:R-:W-:Y:S01]  /*7ed0*/  FMUL.FTZ R64, R6.reuse, R180 ;  /* 0x000000b406407220 */ /* 0x040fe20000410000 */
[----:B------:R-:W-:Y:S01]  /*7ee0*/  MOV R180, R43 ;  /* 0x0000002b00b47202 */ /* 0x000fe20000000f00 */
[C---:B------:R-:W-:Y:S01]  /*7ef0*/  FMUL.FTZ R65, R6.reuse, R181 ;  /* 0x000000b506417220 */ /* 0x040fe20000410000 */
[----:B------:R-:W-:Y:S01]  /*7f00*/  MUFU.EX2 R219, R219 ;  /* 0x000000db00db7308 */ /* 0x000fe20000000800 */
[----:B------:R-:W-:Y:S01]  /*7f10*/  MOV R181, R42 ;  /* 0x0000002a00b57202 */ /* 0x000fe20000000f00 */
[C---:B------:R-:W-:Y:S01]  /*7f20*/  FMUL.FTZ R16, R6.reuse, R192 ;  /* 0x000000c006107220 */ /* 0x040fe20000410000 */
[----:B------:R-:W3:Y:S01]  /*7f30*/  LDSM.16.MT88.4 R40, [R242+0x100] ;  /* 0x00010000f228783b */ /* 0x000ee20000004200 */
[----:B----4-:R-:W-:Y:S01]  /*7f40*/  MOV R192, R53 ;  /* 0x0000003500c07202 */ /* 0x010fe20000000f00 */
[C---:B------:R-:W-:Y:S01]  /*7f50*/  FMUL.FTZ R17, R6.reuse, R193 ;  /* 0x000000c106117220 */ /* 0x040fe20000410000 */
[----:B------:R-:W-:Y:S01]  /*7f60*/  MOV R193, R10 ;  /* 0x0000000a00c17202 */ /* 0x000fe20000000f00 */
[C---:B------:R-:W-:Y:S01]  /*7f70*/  FMUL.FTZ R32, R6.reuse, R188 ;  /* 0x000000bc06207220 */ /* 0x040fe20000410000 */
[----:B------:R-:W-:Y:S01]  /*7f80*/  MOV R188, R12 ;  /* 0x0000000c00bc7202 */ /* 0x000fe20000000f00 */
[C---:B------:R-:W-:Y:S01]  /*7f90*/  FMUL.FTZ R33, R6.reuse, R189 ;  /* 0x000000bd06217220 */ /* 0x040fe20000410000 */
[----:B------:R-:W4:Y:S01]  /*7fa0*/  MUFU.EX2 R198, R198 ;  /* 0x000000c600c67308 */ /* 0x000f220000000800 */
[C---:B------:R-:W-:Y:S01]  /*7fb0*/  FMUL.FTZ R68, R6.reuse, R68 ;  /* 0x0000004406447220 */ /* 0x040fe20000410000 */
[----:B------:R-:W-:Y:S01]  /*7fc0*/  MOV R189, R9 ;  /* 0x0000000900bd7202 */ /* 0x000fe20000000f00 */
[C---:B------:R-:W-:Y:S02]  /*7fd0*/  FMUL.FTZ R69, R6.reuse, R69 ;  /* 0x0000004506457220 */ /* 0x040fe40000410000 */
[C---:B------:R-:W-:Y:S02]  /*7fe0*/  FMUL.FTZ R80, R6.reuse, R80 ;  /* 0x0000005006507220 */ /* 0x040fe40000410000 */
[C---:B------:R-:W-:Y:S02]  /*7ff0*/  FMUL.FTZ R81, R6.reuse, R81 ;  /* 0x0000005106517220 */ /* 0x040fe40000410000 */
[C---:B------:R-:W-:Y:S01]  /*8000*/  FMUL.FTZ R84, R6.reuse, R84 ;  /* 0x0000005406547220 */ /* 0x040fe20000410000 */
[----:B------:R-:W5:Y:S01]  /*8010*/  MUFU.EX2 R197, R197 ;  /* 0x000000c500c57308 */ /* 0x000f620000000800 */
[C---:B------:R-:W-:Y:S02]  /*8020*/  FMUL.FTZ R85, R6.reuse, R85 ;  /* 0x0000005506557220 */ /* 0x040fe40000410000 */
[C---:B------:R-:W-:Y:S02]  /*8030*/  FMUL.FTZ R96, R6.reuse, R96 ;  /* 0x0000006006607220 */ /* 0x040fe40000410000 */
        /* <DEDUP_REMOVED lines=9> */
[----:B------:R-:W1:Y:S01]  /*80d0*/  MUFU.EX2 R231, R231 ;  /* 0x000000e700e77308 */ /* 0x000e620000000800 */
[----:B------:R-:W-:Y:S01]  /*80e0*/  F2FP.PACK_AB R176, R29, R11 ;  /* 0x0000000b1db0723e */ /* 0x000fe200000000ff */
[----:B------:R-:W-:Y:S01]  /*80f0*/  FMUL.FTZ R5, R6, R177 ;  /* 0x000000b106057220 */ /* 0x000fe20000410000 */
[----:B------:R-:W-:Y:S01]  /*8100*/  F2FP.PACK_AB R177, R28, R55 ;  /* 0x000000371cb1723e */ /* 0x000fe200000000ff */
[C---:B------:R-:W-:Y:S02]  /*8110*/  FMUL.FTZ R20, R6.reuse, R172 ;  /* 0x000000ac06147220 */ /* 0x040fe40000410000 */
[C---:B------:R-:W-:Y:S01]  /*8120*/  FMUL.FTZ R21, R6.reuse, R173 ;  /* 0x000000ad06157220 */ /* 0x040fe20000410000 */
[----:B------:R-:W-:Y:S01]  /*8130*/  MOV R173, R62 ;  /* 0x0000003e00ad7202 */ /* 0x000fe20000000f00 */
[C---:B------:R-:W-:Y:S01]  /*8140*/  FMUL.FTZ R36, R6.reuse, R168 ;  /* 0x000000a806247220 */ /* 0x040fe20000410000 */
[----:B------:R-:W-:Y:S01]  /*8150*/  MOV R168, R35 ;  /* 0x0000002300a87202 */ /* 0x000fe20000000f00 */
[----:B------:R-:W-:Y:S01]  /*8160*/  MUFU.EX2 R230, R230 ;  /* 0x000000e600e67308 */ /* 0x000fe20000000800 */
[C---:B------:R-:W-:Y:S01]  /*8170*/  FMUL.FTZ R37, R6.reuse, R169 ;  /* 0x000000a906257220 */ /* 0x040fe20000410000 */
[----:B------:R-:W-:Y:S01]  /*8180*/  MOV R169, R46 ;  /* 0x0000002e00a97202 */ /* 0x000fe20000000f00 */
[C---:B------:R-:W-:Y:S01]  /*8190*/  FMUL.FTZ R48, R6.reuse, R184 ;  /* 0x000000b806307220 */ /* 0x040fe20000410000 */
[----:B------:R-:W-:Y:S01]  /*81a0*/  MOV R184, R8 ;  /* 0x0000000800b87202 */ /* 0x000fe20000000f00 */
[C---:B------:R-:W-:Y:S01]  /*81b0*/  FMUL.FTZ R49, R6.reuse, R185 ;  /* 0x000000b906317220 */ /* 0x040fe20000410000 */
[----:B------:R-:W-:Y:S01]  /*81c0*/  MOV R185, R30 ;  /* 0x0000001e00b97202 */ /* 0x000fe20000000f00 */
[C---:B------:R-:W-:Y:S01]  /*81d0*/  FMUL.FTZ R52, R6.reuse, R164 ;  /* 0x000000a406347220 */ /* 0x040fe20000410000 */
[----:B------:R-:W-:Y:S01]  /*81e0*/  MOV R164, R38 ;  /* 0x0000002600a47202 */ /* 0x000fe20000000f00 */
[C---:B------:R-:W-:Y:S01]  /*81f0*/  FMUL.FTZ R53, R6.reuse, R165 ;  /* 0x000000a506357220 */ /* 0x040fe20000410000 */
[----:B------:R-:W2:Y:S01]  /*8200*/  MUFU.EX2 R200, R200 ;  /* 0x000000c800c87308 */ /* 0x000ea20000000800 */
[C---:B------:R-:W-:Y:S01]  /*8210*/  FMUL.FTZ R128, R6.reuse, R128 ;  /* 0x0000008006807220 */ /* 0x040fe20000410000 */
[----:B------:R-:W-:Y:S01]  /*8220*/  MOV R165, R47 ;  /* 0x0000002f00a57202 */ /* 0x000fe20000000f00 */
[----:B------:R-:W-:Y:S02]  /*8230*/  FMUL.FTZ R129, R6, R129 ;  /* 0x0000008106817220 */ /* 0x000fe40000410000 */
[C---:B----4-:R-:W-:Y:S01]  /*8240*/  FMUL.FTZ R8, R198.reuse, R160 ;  /* 0x000000a0c6087220 */ /* 0x050fe20000410000 */
[----:B------:R-:W-:Y:S01]  /*8250*/  F2FP.PACK_AB R160, R39, R59 ;  /* 0x0000003b27a0723e */ /* 0x000fe200000000ff */
[----:B-----5:R-:W-:Y:S01]  /*8260*/  FMUL.FTZ R10, R197, R162 ;  /* 0x000000a2c50a7220 */ /* 0x020fe20000410000 */
[----:B-1----:R-:W-:Y:S01]  /*8270*/  F2FP.PACK_AB R162, R217, R192 ;  /* 0x000000c0d9a2723e */ /* 0x002fe200000000ff */
[C---:B------:R-:W-:Y:S01]  /*8280*/  FMUL.FTZ R9, R198.reuse, R161 ;  /* 0x000000a1c6097220 */ /* 0x040fe20000410000 */
[----:B------:R-:W-:Y:S01]  /*8290*/  F2FP.PACK_AB R161, R231, R66 ;  /* 0x00000042e7a1723e */ /* 0x000fe200000000ff */
[C---:B------:R-:W-:Y:S01]  /*82a0*/  FMUL.FTZ R12, R198.reuse, R156 ;  /* 0x0000009cc60c7220 */ /* 0x040fe20000410000 */
[----:B------:R-:W-:Y:S01]  /*82b0*/  MOV R156, R58 ;  /* 0x0000003a009c7202 */ /* 0x000fe20000000f00 */
[C---:B------:R-:W-:Y:S01]  /*82c0*/  FMUL.FTZ R14, R197.reuse, R158 ;  /* 0x0000009ec50e7220 */ /* 0x040fe20000410000 */
[----:B------:R-:W-:Y:S01]  /*82d0*/  MOV R158, R59 ;  /* 0x0000003b009e7202 */ /* 0x000fe20000000f00 */
[C---:B------:R-:W-:Y:S01]  /*82e0*/  FMUL.FTZ R13, R198.reuse, R157 ;  /* 0x0000009dc60d7220 */ /* 0x040fe20000410000 */
[----:B------:R-:W-:Y:S01]  /*82f0*/  MOV R157, R55 ;  /* 0x00000037009d7202 */ /* 0x000fe20000000f00 */
[----:B------:R-:W-:Y:S01]  /*8300*/  FMUL.FTZ R15, R197, R159 ;  /* 0x0000009fc50f7220 */ /* 0x000fe20000410000 */
        /* <DEDUP_REMOVED lines=9> */
[----:B------:R-:W-:Y:S01]  /*83a0*/  FMUL.FTZ R31, R197, R151 ;  /* 0x00000097c51f7220 */ /* 0x000fe20000410000 */
[----:B------:R-:W-:Y:S01]  /*83b0*/  MOV R151, R56 ;  /* 0x0000003800977202 */ /* 0x000fe20000000f00 */
[C---:B------:R-:W-:Y:S01]  /*83c0*/  FMUL.FTZ R22, R199.reuse, R174 ;  /* 0x000000aec7167220 */ /* 0x040fe20000410000 */
[----:B------:R-:W1:Y:S01]  /*83d0*/  LDSM.16.MT88.4 R56, [R241+0x100] ;  /* 0x00010000f138783b */ /* 0x000e620000004200 */
[C---:B------:R-:W-:Y:S01]  /*83e0*/  FMUL.FTZ R23, R199.reuse, R175 ;  /* 0x000000afc7177220 */ /* 0x040fe20000410000 */
[----:B------:R-:W-:Y:S01]  /*83f0*/  MOV R175, R39 ;  /* 0x0000002700af7202 */ /* 0x000fe20000000f00 */
[----:B------:R-:W-:Y:S01]  /*8400*/  FMUL.FTZ R35, R199, R191 ;  /* 0x000000bfc7237220 */ /* 0x000fe20000410000 */
[----:B------:R-:W-:Y:S01]  /*8410*/  MOV R191, R45 ;  /* 0x0000002d00bf7202 */ /* 0x000fe20000000f00 */
[C---:B------:R-:W-:Y:S01]  /*8420*/  FMUL.FTZ R45, R198.reuse, R141 ;  /* 0x0000008dc62d7220 */ /* 0x040fe20000410000 */
[----:B------:R-:W-:Y:S01]  /*8430*/  MOV R174, R67 ;  /* 0x0000004300ae7202 */ /* 0x000fe20000000f00 */
[C---:B------:R-:W-:Y:S01]  /*8440*/  FMUL.FTZ R46, R197.reuse, R142 ;  /* 0x0000008ec52e7220 */ /* 0x040fe20000410000 */
[----:B------:R-:W-:Y:S01]  /*8450*/  MUFU.EX2 R169, R169 ;  /* 0x000000a900a97308 */ /* 0x000fe20000000800 */
[----:B------:R-:W-:Y:S02]  /*8460*/  FMUL.FTZ R47, R197, R143 ;  /* 0x0000008fc52f7220 */ /* 0x000fe40000410000 */
[C---:B------:R-:W-:Y:S01]  /*8470*/  FMUL.FTZ R38, R199.reuse, R170 ;  /* 0x000000aac7267220 */ /* 0x040fe20000410000 */
[----:B------:R-:W-:Y:S01]  /*8480*/  MOV R170, R44 ;  /* 0x0000002c00aa7202 */ /* 0x000fe20000000f00 */
[C---:B------:R-:W-:Y:S02]  /*8490*/  FMUL.FTZ R44, R198.reuse, R140 ;  /* 0x0000008cc62c7220 */ /* 0x040fe40000410000 */
[----:B------:R-:W4:Y:S01]  /*84a0*/  LDSM.16.MT88.4 R140, [R240+0x100] ;  /* 0x00010000f08c783b */ /* 0x000f220000004200 */
[C---:B------:R-:W-:Y:S02]  /*84b0*/  FMUL.FTZ R39, R199.reuse, R171 ;  /* 0x000000abc7277220 */ /* 0x040fe40000410000 */
[----:B------:R-:W-:Y:S01]  /*84c0*/  FMUL.FTZ R50, R199, R186 ;  /* 0x000000bac7327220 */ /* 0x000fe20000410000 */
[----:B------:R-:W-:Y:S01]  /*84d0*/  MUFU.EX2 R171, R194 ;  /* 0x000000c200ab7308 */ /* 0x000fe20000000800 */
[C---:B------:R-:W-:Y:S02]  /*84e0*/  FMUL.FTZ R60, R198.reuse, R132 ;  /* 0x00000084c63c7220 */ /* 0x040fe40000410000 */
[C---:B------:R-:W-:Y:S02]  /*84f0*/  FMUL.FTZ R61, R198.reuse, R133 ;  /* 0x00000085c63d7220 */ /* 0x040fe40000410000 */
[----:B------:R-:W-:Y:S02]  /*8500*/  FMUL.FTZ R62, R197, R134 ;  /* 0x00000086c53e7220 */ /* 0x000fe40000410000 */
[C---:B------:R-:W-:Y:S02]  /*8510*/  FMUL.FTZ R55, R199.reuse, R167 ;  /* 0x000000a7c7377220 */ /* 0x040fe40000410000 */
[C---:B------:R-:W-:Y:S01]  /*8520*/  FMUL.FTZ R67, R199.reuse, R183 ;  /* 0x000000b7c7437220 */ /* 0x040fe20000410000 */
[----:B------:R-:W-:Y:S01]  /*8530*/  MUFU.EX2 R186, R206 ;  /* 0x000000ce00ba7308 */ /* 0x000fe20000000800 */
[C---:B------:R-:W-:Y:S02]  /*8540*/  FMUL.FTZ R70, R199.reuse, R70 ;  /* 0x00000046c7467220 */ /* 0x040fe40000410000 */
[----:B------:R-:W-:Y:S02]  /*8550*/  FMUL.FTZ R71, R199, R71 ;  /* 0x00000047c7477220 */ /* 0x000fe40000410000 */
[C---:B------:R-:W-:Y:S02]  /*8560*/  FMUL.FTZ R72, R198.reuse, R72 ;  /* 0x00000048c6487220 */ /* 0x040fe40000410000 */
[C---:B------:R-:W-:Y:S02]  /*8570*/  FMUL.FTZ R73, R198.reuse, R73 ;  /* 0x00000049c6497220 */ /* 0x040fe40000410000 */
[C---:B------:R-:W-:Y:S01]  /*8580*/  FMUL.FTZ R74, R197.reuse, R74 ;  /* 0x0000004ac54a7220 */ /* 0x040fe20000410000 */
[----:B------:R-:W-:Y:S01]  /*8590*/  MUFU.EX2 R183, R211 ;  /* 0x000000d300b77308 */ /* 0x000fe20000000800 */
[C---:B------:R-:W-:Y:S02]  /*85a0*/  FMUL.FTZ R75, R197.reuse, R75 ;  /* 0x0000004bc54b7220 */ /* 0x040fe40000410000 */
[C---:B------:R-:W-:Y:S02]  /*85b0*/  FMUL.FTZ R76, R198.reuse, R76 ;  /* 0x0000004cc64c7220 */ /* 0x040fe40000410000 */
[C---:B------:R-:W-:Y:S02]  /*85c0*/  FMUL.FTZ R77, R198.reuse, R77 ;  /* 0x0000004dc64d7220 */ /* 0x040fe40000410000 */
[C---:B------:R-:W-:Y:S02]  /*85d0*/  FMUL.FTZ R78, R197.reuse, R78 ;  /* 0x0000004ec54e7220 */ /* 0x040fe40000410000 */
[----:B------:R-:W-:Y:S01]  /*85e0*/  FMUL.FTZ R79, R197, R79 ;  /* 0x0000004fc54f7220 */ /* 0x000fe20000410000 */
[----:B------:R-:W-:Y:S01]  /*85f0*/  MUFU.EX2 R170, R170 ;  /* 0x000000aa00aa7308 */ /* 0x000fe20000000800 */
[C---:B------:R-:W-:Y:S02]  /*8600*/  FMUL.FTZ R82, R199.reuse, R82 ;  /* 0x00000052c7527220 */ /* 0x040fe40000410000 */
[C---:B------:R-:W-:Y:S02]  /*8610*/  FMUL.FTZ R83, R199.reuse, R83 ;  /* 0x00000053c7537220 */ /* 0x040fe40000410000 */
[C---:B------:R-:W-:Y:S02]  /*8620*/  FMUL.FTZ R86, R199.reuse, R86 ;  /* 0x00000056c7567220 */ /* 0x040fe40000410000 */
[----:B------:R-:W-:Y:S02]  /*8630*/  FMUL.FTZ R87, R199, R87 ;  /* 0x00000057c7577220 */ /* 0x000fe40000410000 */
[C---:B------:R-:W-:Y:S01]  /*8640*/  FMUL.FTZ R88, R198.reuse, R88 ;  /* 0x00000058c6587220 */ /* 0x040fe20000410000 */
[----:B------:R-:W-:Y:S01]  /*8650*/  MUFU.EX2 R165, R165 ;  /* 0x000000a500a57308 */ /* 0x000fe20000000800 */
        /* <DEDUP_REMOVED lines=11> */
[----:B------:R-:W5:Y:S01]  /*8710*/  MUFU.EX2 R164, R164 ;  /* 0x000000a400a47308 */ /* 0x000f620000000800 */
[----:B------:R-:W-:Y:S02]  /*8720*/  FMUL.FTZ R103, R199, R103 ;  /* 0x00000067c7677220 */ /* 0x000fe40000410000 */
[C---:B------:R-:W-:Y:S02]  /*8730*/  FMUL.FTZ R104, R198.reuse, R104 ;  /* 0x00000068c6687220 */ /* 0x040fe40000410000 */
        /* <DEDUP_REMOVED lines=19> */
[----:B------:R-:W-:Y:S02]  /*8870*/  FMUL.FTZ R131, R199, R131 ;  /* 0x00000083c7837220 */ /* 0x000fe40000410000 */
[C---:B------:R-:W-:Y:S01]  /*8880*/  FMUL.FTZ R124, R198.reuse, R124 ;  /* 0x0000007cc67c7220 */ /* 0x040fe20000410000 */
[----:B------:R-:W-:Y:S01]  /*8890*/  MUFU.EX2 R222, R222 ;  /* 0x000000de00de7308 */ /* 0x000fe20000000800 */
[----:B------:R-:W-:Y:S02]  /*88a0*/  FMUL.FTZ R125, R198, R125 ;  /* 0x0000007dc67d7220 */ /* 0x000fe40000410000 */
[C---:B------:R-:W-:Y:S02]  /*88b0*/  FMUL.FTZ R126, R197.reuse, R126 ;  /* 0x0000007ec57e7220 */ /* 0x040fe40000410000 */
[----:B------:R-:W-:Y:S05]  /*88c0*/  FMUL.FTZ R127, R197, R127 ;  /* 0x0000007fc57f7220 */ /* 0x000fea0000410000 */
[----:B------:R-:W-:Y:S10]  /*88d0*/  MUFU.EX2 R220, R220 ;  /* 0x000000dc00dc7308 */ /* 0x000ff40000000800 */
[----:B------:R-:W-:Y:S01]  /*88e0*/  MUFU.EX2 R173, R173 ;  /* 0x000000ad00ad7308 */ /* 0x000fe20000000800 */
[----:B--2---:R-:W-:Y:S02]  /*88f0*/  FFMA.FTZ R172, R6, R7, R11 ;  /* 0x0000000706ac7223 */ /* 0x004fe4000001000b */
[----:B------:R-:W-:Y:S01]  /*8900*/  FMUL.FTZ R6, R199, R178 ;  /* 0x000000b2c7067220 */ /* 0x000fe20000410000 */
[----:B------:R-:W-:Y:S01]  /*8910*/  F2FP.PACK_AB R178, R219, R229 ;  /* 0x000000e5dbb2723e */ /* 0x000fe200000000ff */
[----:B------:R-:W-:Y:S01]  /*8920*/  FMUL.FTZ R7, R199, R179 ;  /* 0x000000b3c7077220 */ /* 0x000fe20000410000 */
[----:B------:R-:W-:Y:S01]  /*8930*/  F2FP.PACK_AB R179, R216, R218 ;  /* 0x000000dad8b3723e */ /* 0x000fe200000000ff */
[C---:B------:R-:W-:Y:S01]  /*8940*/  FMUL.FTZ R11, R197.reuse, R163 ;  /* 0x000000a3c50b7220 */ /* 0x040fe20000410000 */
[----:B------:R-:W-:Y:S05]  /*8950*/  F2FP.PACK_AB R163, R200, R230 ;  /* 0x000000e6c8a3723e */ /* 0x000fea00000000ff */
[-C--:B------:R-:W-:Y:S08]  /*8960*/  HMMA.16816.F32 R4, R176, R24.reuse, R4 ;  /* 0x00000018b004723c */ /* 0x080ff00000001804 */
[C---:B------:R-:W-:Y:S07]  /*8970*/  HMMA.16816.F32 R8, R160.reuse, R24, R8 ;  /* 0x00000018a008723c */ /* 0x040fee0000001808 */
[C---:B------:R-:W-:Y:S01]  /*8980*/  FMUL.FTZ R24, R198.reuse, R152 ;  /* 0x00000098c6187220 */ /* 0x040fe20000410000 */
[-C--:B------:R-:W-:Y:S04]  /*8990*/  HMMA.16816.F32 R12, R160, R26.reuse, R12 ;  /* 0x0000001aa00c723c */ /* 0x080fe8000000180c */
[----:B------:R-:W-:Y:S01]  /*89a0*/  MOV R152, R63 ;  /* 0x0000003f00987202 */ /* 0x000fe20000000f00 */
[----:B------:R-:W-:Y:S02]  /*89b0*/  FMUL.FTZ R63, R197, R135 ;  /* 0x00000087c53f7220 */ /* 0x000fe40000410000 */
[----:B------:R-:W2:Y:S01]  /*89c0*/  LDSM.16.MT88.4 R132, [R248+0x2100] ;  /* 0x00210000f884783b */ /* 0x000ea20000004200 */
[C---:B------:R-:W-:Y:S04]  /*89d0*/  HMMA.16816.F32 R16, R176.reuse, R26, R16 ;  /* 0x0000001ab010723c */ /* 0x040fe80000001810 */
[C---:B------:R-:W-:Y:S01]  /*89e0*/  FMUL.FTZ R25, R198.reuse, R153 ;  /* 0x00000099c6197220 */ /* 0x040fe20000410000 */
[----:B------:R-:W-:Y:S01]  /*89f0*/  MOV R153, R51 ;  /* 0x0000003300997202 */ /* 0x000fe20000000f00 */
[----:B------:R-:W-:Y:S02]  /*8a00*/  FMUL.FTZ R51, R199, R187 ;  /* 0x000000bbc7337220 */ /* 0x000fe40000410000 */
[-C--:B---3--:R-:W-:Y:S01]  /*8a10*/  HMMA.16816.F32 R20, R176, R40.reuse, R20 ;  /* 0x00000028b014723c */ /* 0x088fe20000001814 */
[----:B------:R-:W-:Y:S03]  /*8a20*/  MUFU.EX2 R187, R184 ;  /* 0x000000b800bb7308 */ /* 0x000fe60000000800 */
[C---:B------:R-:W-:Y:S01]  /*8a30*/  FMUL.FTZ R27, R197.reuse, R155 ;  /* 0x0000009bc51b7220 */ /* 0x040fe20000410000 */
[----:B------:R-:W-:Y:S01]  /*8a40*/  MOV R155, R28 ;  /* 0x0000001c009b7202 */ /* 0x000fe20000000f00 */
[C---:B------:R-:W-:Y:S01]  /*8a50*/  FMUL.FTZ R26, R197.reuse, R154 ;  /* 0x0000009ac51a7220 */ /* 0x040fe20000410000 */
[----:B------:R-:W-:Y:S01]  /*8a60*/  MOV R154, R54 ;  /* 0x00000036009a7202 */ /* 0x000fe20000000f00 */
[C---:B------:R-:W-:Y:S01]  /*8a70*/  FMUL.FTZ R28, R198.reuse, R148 ;  /* 0x00000094c61c7220 */ /* 0x040fe20000410000 */
[----:B------:R-:W-:Y:S03]  /*8a80*/  MOV R148, R29 ;  /* 0x0000001d00947202 */ /* 0x000fe60000000f00 */
[----:B------:R-:W-:Y:S01]  /*8a90*/  FMUL.FTZ R29, R198, R149 ;  /* 0x00000095c61d7220 */ /* 0x000fe20000410000 */
[C---:B------:R-:W-:Y:S04]  /*8aa0*/  HMMA.16816.F32 R24, R160.reuse, R40, R24 ;  /* 0x00000028a018723c */ /* 0x040fe80000001818 */
[----:B------:R-:W-:Y:S01]  /*8ab0*/  MOV R149, R66 ;  /* 0x0000004200957202 */ /* 0x000fe20000000f00 */
[----:B------:R-:W-:Y:S02]  /*8ac0*/  FADD.FTZ R172, R148, R172 ;  /* 0x000000ac94ac7221 */ /* 0x000fe40000010000 */
[C---:B------:R-:W-:Y:S01]  /*8ad0*/  FMUL.FTZ R40, R198.reuse, R144 ;  /* 0x00000090c6287220 */ /* 0x040fe20000410000 */
[-C--:B------:R-:W-:Y:S04]  /*8ae0*/  HMMA.16816.F32 R28, R160, R42.reuse, R28 ;  /* 0x0000002aa01c723c */ /* 0x080fe8000000181c */
[C---:B------:R-:W-:Y:S02]  /*8af0*/  FMUL.FTZ R41, R198.reuse, R145 ;  /* 0x00000091c6297220 */ /* 0x040fe40000410000 */
[----:B------:R-:W-:Y:S02]  /*8b00*/  FFMA.FTZ R203, R197, R203, R149 ;  /* 0x000000cbc5cb7223 */ /* 0x000fe40000010095 */
[C---:B------:R-:W-:Y:S04]  /*8b10*/  HMMA.16816.F32 R32, R176.reuse, R42, R32 ;  /* 0x0000002ab020723c */ /* 0x040fe80000001820 */
[C---:B------:R-:W-:Y:S02]  /*8b20*/  FMUL.FTZ R54, R199.reuse, R166 ;  /* 0x000000a6c7367220 */ /* 0x040fe40000410000 */
[----:B------:R-:W-:Y:S01]  /*8b30*/  FMUL.FTZ R66, R199, R182 ;  /* 0x000000b6c7427220 */ /* 0x000fe20000410000 */
[----:B------:R3:W-:Y:S01]  /*8b40*/  MUFU.EX2 R166, R191 ;  /* 0x000000bf00a67308 */ /* 0x0007e20000000800 */
[-C--:B-1----:R-:W-:Y:S04]  /*8b50*/  HMMA.16816.F32 R36, R176, R56.reuse, R36 ;  /* 0x00000038b024723c */ /* 0x082fe80000001824 */
[C---:B------:R-:W-:Y:S02]  /*8b60*/  FMUL.FTZ R42, R197.reuse, R146 ;  /* 0x00000092c52a7220 */ /* 0x040fe40000410000 */
[----:B------:R-:W-:Y:S02]  /*8b70*/  FMUL.FTZ R43, R197, R147 ;  /* 0x00000093c52b7220 */ /* 0x000fe40000410000 */
[----:B------:R-:W-:Y:S01]  /*8b80*/  LDSM.16.MT88.4 R144, [R242+0x900] ;  /* 0x00090000f290783b */ /* 0x000fe20000004200 */
[----:B------:R-:W-:Y:S02]  /*8b90*/  FADD.FTZ R172, R229, R172 ;  /* 0x000000ace5ac7221 */ /* 0x000fe40000010000 */
[----:B------:R-:W-:Y:S02]  /*8ba0*/  MUFU.EX2 R229, R215 ;  /* 0x000000d700e57308 */ /* 0x000fe40000000800 */
[C---:B------:R-:W-:Y:S04]  /*8bb0*/  HMMA.16816.F32 R40, R160.reuse, R56, R40 ;  /* 0x00000038a028723c */ /* 0x040fe80000001828 */
[----:B------:R-:W-:Y:S03]  /*8bc0*/  FADD.FTZ R219, R219, R172 ;  /* 0x000000acdbdb7221 */ /* 0x000fe60000010000 */
[C---:B------:R-:W-:Y:S01]  /*8bd0*/  FMUL.FTZ R56, R198.reuse, R136 ;  /* 0x00000088c6387220 */ /* 0x040fe20000410000 */
[-C--:B------:R-:W-:Y:S04]  /*8be0*/  HMMA.16816.F32 R44, R160, R58.reuse, R44 ;  /* 0x0000003aa02c723c */ /* 0x080fe8000000182c */
[----:B------:R-:W-:Y:S01]  /*8bf0*/  FMUL.FTZ R57, R198, R137 ;  /* 0x00000089c6397220 */ /* 0x000fe20000410000 */
[----:B---3--:R-:W-:Y:S01]  /*8c00*/  MOV R191, R150 ;  /* 0x0000009600bf7202 */ /* 0x008fe20000000f00 */
[----:B------:R-:W-:Y:S02]  /*8c10*/  FMUL.FTZ R150, R0, c[0x0][0x2d0] ;  /* 0x0000b40000967a20 */ /* 0x000fe40000410000 */
[C---:B------:R-:W-:Y:S04]  /*8c20*/  HMMA.16816.F32 R48, R176.reuse, R58, R48 ;  /* 0x0000003ab030723c */ /* 0x040fe80000001830 */
[--C-:B------:R-:W-:Y:S02]  /*8c30*/  FFMA.FTZ R167, R225, c[0x0][0x2d0], -R150.reuse ;  /* 0x0000b400e1a77a23 */ /* 0x100fe40000010896 */
[--C-:B------:R-:W-:Y:S01]  /*8c40*/  FFMA.FTZ R224, R224, c[0x0][0x2d0], -R150.reuse ;  /* 0x0000b400e0e07a23 */ /* 0x100fe20000010896 */
[----:B------:R-:W1:Y:S01]  /*8c50*/  MUFU.EX2 R225, R191 ;  /* 0x000000bf00e17308 */ /* 0x000e620000000800 */
[-C--:B----4-:R-:W-:Y:S04]  /*8c60*/  HMMA.16816.F32 R52, R176, R140.reuse, R52 ;  /* 0x0000008cb034723c */ /* 0x090fe80000001834 */
[C---:B------:R-:W-:Y:S02]  /*8c70*/  FMUL.FTZ R58, R197.reuse, R138 ;  /* 0x0000008ac53a7220 */ /* 0x040fe40000410000 */
[----:B------:R-:W-:Y:S02]  /*8c80*/  FMUL.FTZ R59, R197, R139 ;  /* 0x0000008bc53b7220 */ /* 0x000fe40000410000 */
[----:B------:R-:W-:Y:S01]  /*8c90*/  LDSM.16.MT88.4 R136, [R248+0x900] ;  /* 0x00090000f888783b */ /* 0x000fe20000004200 */
[--C-:B------:R-:W-:Y:S01]  /*8ca0*/  FFMA.FTZ R227, R227, c[0x0][0x2d0], -R150.reuse ;  /* 0x0000b400e3e37a23 */ /* 0x100fe20000010896 */
[----:B------:R-:W-:Y:S02]  /*8cb0*/  MUFU.EX2 R167, R167 ;  /* 0x000000a700a77308 */ /* 0x000fe40000000800 */
[--C-:B------:R-:W-:Y:S01]  /*8cc0*/  FFMA.FTZ R226, R226, c[0x0][0x2d0], -R150.reuse ;  /* 0x0000b400e2e27a23 */ /* 0x100fe20000010896 */
[C---:B------:R-:W-:Y:S04]  /*8cd0*/  HMMA.16816.F32 R56, R160.reuse, R140, R56 ;  /* 0x0000008ca038723c */ /* 0x040fe80000001838 */
[--C-:B------:R-:W-:Y:S02]  /*8ce0*/  FFMA.FTZ R154, R154, c[0x0][0x2d0], -R150.reuse ;  /* 0x0000b4009a9a7a23 */ /* 0x100fe40000010896 */
[--C-:B------:R-:W-:Y:S01]  /*8cf0*/  FFMA.FTZ R153, R153, c[0x0][0x2d0], -R150.reuse ;  /* 0x0000b40099997a23 */ /* 0x100fe20000010896 */
[----:B-----5:R-:W-:Y:S01]  /*8d00*/  F2FP.PACK_AB R140, R164, R168 ;  /* 0x000000a8a48c723e */ /* 0x020fe200000000ff */
[-C--:B------:R-:W-:Y:S01]  /*8d10*/  HMMA.16816.F32 R60, R160, R142.reuse, R60 ;  /* 0x0000008ea03c723c */ /* 0x080fe2000000183c */
[----:B------:R-:W-:Y:S03]  /*8d20*/  MUFU.EX2 R184, R154 ;  /* 0x0000009a00b87308 */ /* 0x000fe60000000800 */
[--C-:B------:R-:W-:Y:S02]  /*8d30*/  FFMA.FTZ R152, R152, c[0x0][0x2d0], -R150.reuse ;  /* 0x0000b40098987a23 */ /* 0x100fe40000010896 */
[--C-:B------:R-:W-:Y:S02]  /*8d40*/  FFMA.FTZ R156, R156, c[0x0][0x2d0], -R150.reuse ;  /* 0x0000b4009c9c7a23 */ /* 0x100fe40000010896 */
[C---:B------:R-:W-:Y:S03]  /*8d50*/  HMMA.16816.F32 R64, R176.reuse, R142, R64 ;  /* 0x0000008eb040723c */ /* 0x040fe60000001840 */
[----:B------:R-:W-:Y:S01]  /*8d60*/  MUFU.EX2 R182, R153 ;  /* 0x0000009900b67308 */ /* 0x000fe20000000800 */
[--C-:B------:R-:W-:Y:S02]  /*8d70*/  FFMA.FTZ R202, R202, c[0x0][0x2d0], -R150.reuse ;  /* 0x0000b400caca7a23 */ /* 0x100fe40000010896 */
[--C-:B------:R-:W-:Y:S01]  /*8d80*/  FFMA.FTZ R201, R201, c[0x0][0x2d0], -R150.reuse ;  /* 0x0000b400c9c97a23 */ /* 0x100fe20000010896 */
[----:B-1----:R-:W-:Y:S01]  /*8d90*/  F2FP.PACK_AB R142, R228, R225 ;  /* 0x000000e1e48e723e */ /* 0x002fe200000000ff */
[-C--:B--2---:R-:W-:Y:S04]  /*8da0*/  HMMA.16816.F32 R68, R176, R132.reuse, R68 ;  /* 0x00000084b044723c */ /* 0x084fe80000001844 */
[----:B------:R-:W-:Y:S01]  /*8db0*/  FADD.FTZ R219, R170, R219 ;  /* 0x000000dbaadb7221 */ /* 0x000fe20000010000 */
[----:B------:R-:W1:Y:S03]  /*8dc0*/  MUFU.EX2 R224, R224 ;  /* 0x000000e000e07308 */ /* 0x000e660000000800 */
[C---:B------:R-:W-:Y:S07]  /*8dd0*/  HMMA.16816.F32 R72, R160.reuse, R132, R72 ;  /* 0x00000084a048723c */ /* 0x040fee0000001848 */
[----:B------:R-:W-:Y:S01]  /*8de0*/  MUFU.EX2 R227, R227 ;  /* 0x000000e300e37308 */ /* 0x000fe20000000800 */
[-C--:B------:R-:W-:Y:S08]  /*8df0*/  HMMA.16816.F32 R76, R160, R134.reuse, R76 ;  /* 0x00000086a04c723c */ /* 0x080ff0000000184c */
[C---:B------:R-:W-:Y:S01]  /*8e00*/  HMMA.16816.F32 R80, R176.reuse, R134, R80 ;  /* 0x00000086b050723c */ /* 0x040fe20000001850 */
[----:B------:R-:W2:Y:S01]  /*8e10*/  LDSM.16.MT88.4 R132, [R242+0x2100] ;  /* 0x00210000f284783b */ /* 0x000ea20000004200 */
[----:B------:R-:W3:Y:S02]  /*8e20*/  MUFU.EX2 R226, R226 ;  /* 0x000000e200e27308 */ /* 0x000ee40000000800 */
[----:B-1----:R-:W-:Y:S08]  /*8e30*/  F2FP.PACK_AB R141, R224, R167 ;  /* 0x000000a7e08d723e */ /* 0x002ff000000000ff */
[----:B------:R-:W-:Y:S10]  /*8e40*/  MUFU.EX2 R197, R159 ;  /* 0x0000009f00c57308 */ /* 0x000ff40000000800 */
[----:B------:R-:W-:Y:S01]  /*8e50*/  MUFU.EX2 R159, R193 ;  /* 0x000000c1009f7308 */ /* 0x000fe20000000800 */
[----:B---3--:R-:W-:Y:S09]  /*8e60*/  F2FP.PACK_AB R143, R226, R227 ;  /* 0x000000e3e28f723e */ /* 0x008ff200000000ff */
[----:B------:R-:W-:Y:S01]  /*8e70*/  MUFU.EX2 R172, R202 ;  /* 0x000000ca00ac7308 */ /* 0x000fe20000000800 */
[-C--:B--2---:R-:W-:Y:S08]  /*8e80*/  HMMA.16816.F32 R84, R176, R132.reuse, R84 ;  /* 0x00000084b054723c */ /* 0x084ff00000001854 */
[C---:B------:R-:W-:Y:S08]  /*8e90*/  HMMA.16816.F32 R88, R160.reuse, R132, R88 ;  /* 0x00000084a058723c */ /* 0x040ff00000001858 */
[-C--:B------:R-:W-:Y:S08]  /*8ea0*/  HMMA.16816.F32 R92, R160, R134.reuse, R92 ;  /* 0x00000086a05c723c */ /* 0x080ff0000000185c */
[C---:B------:R-:W-:Y:S01]  /*8eb0*/  HMMA.16816.F32 R96, R176.reuse, R134, R96 ;  /* 0x00000086b060723c */ /* 0x040fe20000001860 */
[----:B------:R-:W1:Y:S07]  /*8ec0*/  LDSM.16.MT88.4 R132, [R241+0x2100] ;  /* 0x00210000f184783b */ /* 0x000e6e0000004200 */
[-C--:B-1----:R-:W-:Y:S08]  /*8ed0*/  HMMA.16816.F32 R100, R176, R132.reuse, R100 ;  /* 0x00000084b064723c */ /* 0x082ff00000001864 */
[C---:B------:R-:W-:Y:S08]  /*8ee0*/  HMMA.16816.F32 R104, R160.reuse, R132, R104 ;  /* 0x00000084a068723c */ /* 0x040ff00000001868 */
[-C--:B------:R-:W-:Y:S08]  /*8ef0*/  HMMA.16816.F32 R108, R160, R134.reuse, R108 ;  /* 0x00000086a06c723c */ /* 0x080ff0000000186c */
[C---:B------:R-:W-:Y:S01]  /*8f00*/  HMMA.16816.F32 R112, R176.reuse, R134, R112 ;  /* 0x00000086b070723c */ /* 0x040fe20000001870 */
[----:B------:R-:W1:Y:S07]  /*8f10*/  LDSM.16.MT88.4 R132, [R240+0x2100] ;  /* 0x00210000f084783b */ /* 0x000e6e0000004200 */
[-C--:B-1----:R-:W-:Y:S08]  /*8f20*/  HMMA.16816.F32 R116, R176, R132.reuse, R116 ;  /* 0x00000084b074723c */ /* 0x082ff00000001874 */
[C---:B------:R-:W-:Y:S01]  /*8f30*/  HMMA.16816.F32 R120, R160.reuse, R132, R120 ;  /* 0x00000084a078723c */ /* 0x040fe20000001878 */
[----:B------:R-:W2:Y:S04]  /*8f40*/  LDL.LU R133, [R1+0x3c] ;  /* 0x00003c0001857983 */ /* 0x000ea80000300800 */
[----:B------:R-:W3:Y:S03]  /*8f50*/  LDL.LU R132, [R1+0x38] ;  /* 0x0000380001847983 */ /* 0x000ee60000300800 */
[-C--:B------:R-:W-:Y:S01]  /*8f60*/  HMMA.16816.F32 R124, R160, R134.reuse, R124 ;  /* 0x00000086a07c723c */ /* 0x080fe2000000187c */
[----:B------:R-:W-:Y:S06]  /*8f70*/  MUFU.EX2 R163, R185 ;  /* 0x000000b900a37308 */ /* 0x000fec0000000800 */
[--C-:B------:R-:W-:Y:S01]  /*8f80*/  FFMA.FTZ R161, R190, c[0x0][0x2d0], -R150.reuse ;  /* 0x0000b400bea17a23 */ /* 0x100fe20000010896 */
[----:B------:R-:W-:Y:S03]  /*8f90*/  HMMA.16816.F32 R128, R176, R134, R128 ;  /* 0x00000086b080723c */ /* 0x000fe60000001880 */
[----:B------:R-:W-:Y:S01]  /*8fa0*/  MUFU.EX2 R185, R212 ;  /* 0x000000d400b97308 */ /* 0x000fe20000000800 */
[----:B------:R-:W-:Y:S02]  /*8fb0*/  FFMA.FTZ R160, R151, c[0x0][0x2d0], -R150 ;  /* 0x0000b40097a07a23 */ /* 0x000fe40000010896 */
[----:B------:R-:W1:Y:S01]  /*8fc0*/  LDSM.16.MT88.4 R148, [R241+0x900] ;  /* 0x00090000f194783b */ /* 0x000e620000004200 */
[----:B------:R-:W-:Y:S01]  /*8fd0*/  F2FP.PACK_AB R134, R221, R223 ;  /* 0x000000dfdd86723e */ /* 0x000fe200000000ff */
[----:B------:R-:W-:Y:S01]  /*8fe0*/  FADD.FTZ R162, R231, R203 ;  /* 0x000000cbe7a27221 */ /* 0x000fe20000010000 */
[----:B------:R-:W-:Y:S03]  /*8ff0*/  F2FP.PACK_AB R135, R220, R222 ;  /* 0x000000dedc87723e */ /* 0x000fe600000000ff */
[----:B------:R-:W-:Y:S01]  /*9000*/  FADD.FTZ R162, R230, R162 ;  /* 0x000000a2e6a27221 */ /* 0x000fe20000010000 */
[----:B------:R-:W-:Y:S03]  /*9010*/  MUFU.EX2 R176, R210 ;  /* 0x000000d200b07308 */ /* 0x000fe60000000800 */
[----:B------:R-:W-:Y:S04]  /*9020*/  FADD.FTZ R162, R200, R162 ;  /* 0x000000a2c8a27221 */ /* 0x000fe80000010000 */
[----:B------:R-:W-:Y:S03]  /*9030*/  FADD.FTZ R167, R167, R162 ;  /* 0x000000a2a7a77221 */ /* 0x000fe60000010000 */
[----:B------:R-:W4:Y:S10]  /*9040*/  MUFU.EX2 R230, R214 ;  /* 0x000000d600e67308 */ /* 0x000f340000000800 */
[----:B------:R5:W-:Y:S10]  /*9050*/  MUFU.EX2 R231, R213 ;  /* 0x000000d500e77308 */ /* 0x000bf40000000800 */
[----:B------:R-:W-:Y:S01]  /*9060*/  MUFU.EX2 R177, R174 ;  /* 0x000000ae00b17308 */ /* 0x000fe20000000800 */
[----:B----4-:R-:W-:Y:S09]  /*9070*/  F2FP.PACK_AB R200, R230, R229 ;  /* 0x000000e5e6c8723e */ /* 0x010ff200000000ff */
[----:B------:R-:W-:Y:S01]  /*9080*/  MUFU.EX2 R174, R189 ;  /* 0x000000bd00ae7308 */ /* 0x000fe20000000800 */
[----:B-----5:R-:W-:Y:S09]  /*9090*/  LDSM.16.MT88.4 R212, [R242+0x3900] ;  /* 0x00390000f2d4783b */ /* 0x020ff20000004200 */
[----:B------:R-:W-:Y:S10]  /*90a0*/  MUFU.EX2 R179, R180 ;  /* 0x000000b400b37308 */ /* 0x000ff40000000800 */
[----:B------:R4:W-:Y:S10]  /*90b0*/  MUFU.EX2 R180, R188 ;  /* 0x000000bc00b47308 */ /* 0x0009f40000000800 */
[----:B------:R-:W-:Y:S10]  /*90c0*/  MUFU.EX2 R178, R204 ;  /* 0x000000cc00b27308 */ /* 0x000ff40000000800 */
[----:B------:R-:W5:Y:S01]  /*90d0*/  MUFU.EX2 R160, R160 ;  /* 0x000000a000a07308 */ /* 0x000f620000000800 */
[----:B----4-:R-:W-:Y:S01]  /*90e0*/  LDSM.16.MT88.4 R188, [R242+0x1900] ;  /* 0x00190000f2bc783b */ /* 0x010fe20000004200 */
[----:B--2---:R-:W-:Y:S01]  /*90f0*/  FFMA.FTZ R157, R199, R133, R157 ;  /* 0x00000085c79d7223 */ /* 0x004fe2000001009d */
[----:B------:R-:W-:Y:S07]  /*9100*/  F2FP.PACK_AB R133, R165, R169 ;  /* 0x000000a9a585723e */ /* 0x000fee00000000ff */
[----:B------:R2:W-:Y:S01]  /*9110*/  MUFU.EX2 R199, R195 ;  /* 0x000000c300c77308 */ /* 0x0005e20000000800 */
[----:B---3--:R-:W-:Y:S01]  /*9120*/  FFMA.FTZ R158, R198, R132, R158 ;  /* 0x00000084c69e7223 */ /* 0x008fe2000001009e */
[C---:B------:R-:W-:Y:S01]  /*9130*/  F2FP.PACK_AB R132, R166.reuse, R170 ;  /* 0x000000aaa684723e */ /* 0x040fe200000000ff */
[----:B------:R-:W-:Y:S01]  /*9140*/  FADD.FTZ R157, R155, R157 ;  /* 0x0000009d9b9d7221 */ /* 0x000fe20000010000 */
[----:B------:R-:W-:Y:S01]  /*9150*/  MOV R170, R187 ;  /* 0x000000bb00aa7202 */ /* 0x000fe20000000f00 */
[----:B------:R-:W-:Y:S02]  /*9160*/  FADD.FTZ R166, R166, R219 ;  /* 0x000000dba6a67221 */ /* 0x000fe40000010000 */
[----:B------:R-:W-:Y:S01]  /*9170*/  FADD.FTZ R157, R218, R157 ;  /* 0x0000009dda9d7221 */ /* 0x000fe20000010000 */
[----:B------:R-:W-:Y:S01]  /*9180*/  MOV R218, R159 ;  /* 0x0000009f00da7202 */ /* 0x000fe20000000f00 */
[-C--:B------:R-:W-:Y:S01]  /*9190*/  HMMA.16816.F32 R4, R132, R136.reuse, R4 ;  /* 0x000000888404723c */ /* 0x080fe20000001804 */
[----:B------:R-:W-:Y:S04]  /*91a0*/  MUFU.EX2 R198, R181 ;  /* 0x000000b500c67308 */ /* 0x000fe80000000800 */
[----:B------:R-:W-:Y:S02]  /*91b0*/  FADD.FTZ R216, R216, R157 ;  /* 0x0000009dd8d87221 */ /* 0x000fe40000010000 */
[----:B------:R-:W-:Y:S01]  /*91c0*/  FADD.FTZ R158, R175, R158 ;  /* 0x0000009eaf9e7221 */ /* 0x000fe20000010000 */
[C---:B------:R-:W-:Y:S03]  /*91d0*/  HMMA.16816.F32 R8, R140.reuse, R136, R8 ;  /* 0x000000888c08723c */ /* 0x040fe60000001808 */
[----:B------:R3:W-:Y:S01]  /*91e0*/  MUFU.EX2 R181, R152 ;  /* 0x0000009800b57308 */ /* 0x0007e20000000800 */
[----:B------:R-:W-:Y:S02]  /*91f0*/  FADD.FTZ R158, R192, R158 ;  /* 0x0000009ec09e7221 */ /* 0x000fe40000010000 */
[----:B--2---:R-:W-:Y:S01]  /*9200*/  LDSM.16.MT88.4 R192, [R248+0x1900] ;  /* 0x00190000f8c0783b */ /* 0x004fe20000004200 */
[----:B------:R-:W-:Y:S01]  /*9210*/  FADD.FTZ R216, R169, R216 ;  /* 0x000000d8a9d87221 */ /* 0x000fe20000010000 */
[-C--:B------:R-:W-:Y:S04]  /*9220*/  HMMA.16816.F32 R12, R140, R138.reuse, R12 ;  /* 0x0000008a8c0c723c */ /* 0x080fe8000000180c */
[----:B------:R-:W-:Y:S01]  /*9230*/  FADD.FTZ R217, R217, R158 ;  /* 0x0000009ed9d97221 */ /* 0x000fe20000010000 */
[----:B------:R-:W-:Y:S01]  /*9240*/  MUFU.EX2 R175, R209 ;  /* 0x000000d100af7308 */ /* 0x000fe20000000800 */
[----:B------:R-:W-:Y:S01]  /*9250*/  FADD.FTZ R165, R165, R216 ;  /* 0x000000d8a5a57221 */ /* 0x000fe20000010000 */
[----:B-----5:R-:W-:Y:S01]  /*9260*/  MOV R169, R160 ;  /* 0x000000a000a97202 */ /* 0x020fe20000000f00 */
[C---:B------:R-:W-:Y:S01]  /*9270*/  HMMA.16816.F32 R16, R132.reuse, R138, R16 ;  /* 0x0000008a8410723c */ /* 0x040fe20000001810 */
[----:B------:R-:W2:Y:S03]  /*9280*/  LDSM.16.MT88.4 R136, [R240+0x900] ;  /* 0x00090000f088783b */ /* 0x000ea60000004200 */
[----:B------:R-:W-:Y:S01]  /*9290*/  FADD.FTZ R217, R168, R217 ;  /* 0x000000d9a8d97221 */ /* 0x000fe20000010000 */
[----:B------:R-:W-:Y:S03]  /*92a0*/  MOV R168, R183 ;  /* 0x000000b700a87202 */ /* 0x000fe60000000f00 */
[-C--:B------:R-:W-:Y:S01]  /*92b0*/  HMMA.16816.F32 R20, R132, R144.reuse, R20 ;  /* 0x000000908414723c */ /* 0x080fe20000001814 */
[----:B---3--:R-:W-:Y:S07]  /*92c0*/  LDSM.16.MT88.4 R152, [R242+0x1100] ;  /* 0x00110000f298783b */ /* 0x008fee0000004200 */
        /* <DEDUP_REMOVED lines=25> */
[C---:B------:R-:W-:Y:S01]  /*9460*/  HMMA.16816.F32 R104, R140.reuse, R136, R104 ;  /* 0x000000888c68723c */ /* 0x040fe20000001868 */
[----:B------:R2:W4:Y:S06]  /*9470*/  MUFU.EX2 R136, R156 ;  /* 0x0000009c00887308 */ /* 0x00052c0000000800 */
[----:B------:R-:W-:Y:S01]  /*9480*/  F2FP.PACK_AB R137, R182, R184 ;  /* 0x000000b8b689723e */ /* 0x000fe200000000ff */
[-C--:B------:R-:W-:Y:S08]  /*9490*/  HMMA.16816.F32 R108, R140, R138.reuse, R108 ;  /* 0x0000008a8c6c723c */ /* 0x080ff0000000186c */
[C---:B------:R-:W-:Y:S07]  /*94a0*/  HMMA.16816.F32 R112, R132.reuse, R138, R112 ;  /* 0x0000008a8470723c */ /* 0x040fee0000001870 */
[----:B------:R-:W-:Y:S01]  /*94b0*/  F2FP.PACK_AB R138, R218, R180 ;  /* 0x000000b4da8a723e */ /* 0x000fe200000000ff */
[-C--:B---3--:R-:W-:Y:S01]  /*94c0*/  HMMA.16816.F32 R116, R132, R144.reuse, R116 ;  /* 0x000000908474723c */ /* 0x088fe20000001874 */
[----:B--2---:R-:W-:Y:S03]  /*94d0*/  LDSM.16.MT88.4 R156, [R242+0x3100] ;  /* 0x00310000f29c783b */ /* 0x004fe60000004200 */
[----:B----4-:R-:W-:Y:S02]  /*94e0*/  MOV R203, R136 ;  /* 0x0000008800cb7202 */ /* 0x010fe40000000f00 */
[----:B------:R-:W-:Y:S02]  /*94f0*/  F2FP.PACK_AB R136, R174, R187 ;  /* 0x000000bbae88723e */ /* 0x000fe400000000ff */
[C---:B------:R-:W-:Y:S04]  /*9500*/  HMMA.16816.F32 R120, R140.reuse, R144, R120 ;  /* 0x000000908c78723c */ /* 0x040fe80000001878 */
[----:B------:R-:W-:Y:S04]  /*9510*/  F2FP.PACK_AB R139, R203, R181 ;  /* 0x000000b5cb8b723e */ /* 0x000fe800000000ff */
[-C--:B------:R-:W-:Y:S01]  /*9520*/  HMMA.16816.F32 R124, R140, R146.reuse, R124 ;  /* 0x000000928c7c723c */ /* 0x080fe2000000187c */
[----:B------:R-:W2:Y:S07]  /*9530*/  LDSM.16.MT88.4 R140, [R241+0x1100] ;  /* 0x00110000f18c783b */ /* 0x000eae0000004200 */
[----:B------:R-:W-:Y:S01]  /*9540*/  HMMA.16816.F32 R128, R132, R146, R128 ;  /* 0x000000928480723c */ /* 0x000fe20000001880 */
[----:B------:R-:W3:Y:S06]  /*9550*/  LDSM.16.MT88.4 R144, [R240+0x1100] ;  /* 0x00110000f090783b */ /* 0x000eec0000004200 */
[----:B------:R-:W-:Y:S02]  /*9560*/  F2FP.PACK_AB R132, R199, R177 ;  /* 0x000000b1c784723e */ /* 0x000fe400000000ff */
[----:B------:R-:W-:Y:S03]  /*9570*/  F2FP.PACK_AB R133, R173, R171 ;  /* 0x000000abad85723e */ /* 0x000fe600000000ff */
[----:B------:R-:W-:Y:S02]  /*9580*/  F2FP.PACK_AB R134, R198, R197 ;  /* 0x000000c5c686723e */ /* 0x000fe400000000ff */
[----:B------:R-:W-:Y:S07]  /*9590*/  F2FP.PACK_AB R135, R163, R179 ;  /* 0x000000b3a387723e */ /* 0x000fee00000000ff */
[-C--:B-1----:R-:W-:Y:S08]  /*95a0*/  HMMA.16816.F32 R4, R132, R148.reuse, R4 ;  /* 0x000000948404723c */ /* 0x082ff00000001804 */
        /* <DEDUP_REMOVED lines=8> */
[----:B------:R-:W4:Y:S07]  /*9630*/  LDSM.16.MT88.4 R152, [R241+0x3100] ;  /* 0x00310000f198783b */ /* 0x000f2e0000004200 */
[-C--:B--2---:R-:W-:Y:S08]  /*9640*/  HMMA.16816.F32 R36, R132, R140.reuse, R36 ;  /* 0x0000008c8424723c */ /* 0x084ff00000001824 */
[C---:B------:R-:W-:Y:S08]  /*9650*/  HMMA.16816.F32 R40, R136.reuse, R140, R40 ;  /* 0x0000008c8828723c */ /* 0x040ff00000001828 */
[-C--:B------:R-:W-:Y:S08]  /*9660*/  HMMA.16816.F32 R44, R136, R142.reuse, R44 ;  /* 0x0000008e882c723c */ /* 0x080ff0000000182c */
[C---:B------:R-:W-:Y:S01]  /*9670*/  HMMA.16816.F32 R48, R132.reuse, R142, R48 ;  /* 0x0000008e8430723c */ /* 0x040fe20000001830 */
[----:B------:R-:W2:Y:S07]  /*9680*/  LDSM.16.MT88.4 R140, [R240+0x3100] ;  /* 0x00310000f08c783b */ /* 0x000eae0000004200 */
[-C--:B---3--:R-:W-:Y:S08]  /*9690*/  HMMA.16816.F32 R52, R132, R144.reuse, R52 ;  /* 0x000000908434723c */ /* 0x088ff00000001834 */
[C---:B------:R-:W-:Y:S01]  /*96a0*/  HMMA.16816.F32 R56, R136.reuse, R144, R56 ;  /* 0x000000908838723c */ /* 0x040fe20000001838 */
[----:B------:R-:W-:Y:S06]  /*96b0*/  MUFU.EX2 R144, R205 ;  /* 0x000000cd00907308 */ /* 0x000fec0000000800 */
[----:B------:R-:W-:Y:S01]  /*96c0*/  MOV R145, R177 ;  /* 0x000000b100917202 */ /* 0x000fe20000000f00 */
[-C--:B------:R-:W-:Y:S03]  /*96d0*/  HMMA.16816.F32 R60, R136, R146.reuse, R60 ;  /* 0x00000092883c723c */ /* 0x080fe6000000183c */
[----:B------:R3:W-:Y:S05]  /*96e0*/  MUFU.EX2 R177, R208 ;  /* 0x000000d000b17308 */ /* 0x0007ea0000000800 */
[C---:B------:R-:W-:Y:S05]  /*96f0*/  HMMA.16816.F32 R64, R132.reuse, R146, R64 ;  /* 0x000000928440723c */ /* 0x040fea0000001840 */
[----:B------:R-:W-:Y:S03]  /*9700*/  MUFU.EX2 R146, R207 ;  /* 0x000000cf00927308 */ /* 0x000fe60000000800 */
[-C--:B-1----:R-:W-:Y:S07]  /*9710*/  HMMA.16816.F32 R68, R132, R148.reuse, R68 ;  /* 0x000000948444723c */ /* 0x082fee0000001844 */
[----:B------:R-:W1:Y:S01]  /*9720*/  MUFU.EX2 R147, R161 ;  /* 0x000000a100937308 */ /* 0x000e620000000800 */
[C---:B------:R-:W-:Y:S01]  /*9730*/  HMMA.16816.F32 R72, R136.reuse, R148, R72 ;  /* 0x000000948848723c */ /* 0x040fe20000001848 */
[----:B---3--:R-:W-:Y:S06]  /*9740*/  LDSM.16.MT88.4 R208, [R248+0x3900] ;  /* 0x00390000f8d0783b */ /* 0x008fec0000004200 */
[----:B------:R-:W-:Y:S01]  /*9750*/  MOV R149, R182 ;  /* 0x000000b600957202 */ /* 0x000fe20000000f00 */
[-C--:B------:R-:W-:Y:S01]  /*9760*/  HMMA.16816.F32 R76, R136, R150.reuse, R76 ;  /* 0x00000096884c723c */ /* 0x080fe2000000184c */
[----:B------:R3:W5:Y:S07]  /*9770*/  MUFU.EX2 R148, R201 ;  /* 0x000000c900947308 */ /* 0x00076e0000000800 */
[C---:B------:R-:W-:Y:S07]  /*9780*/  HMMA.16816.F32 R80, R132.reuse, R150, R80 ;  /* 0x000000968450723c */ /* 0x040fee0000001850 */
[----:B------:R-:W-:Y:S01]  /*9790*/  MOV R151, R180 ;  /* 0x000000b400977202 */ /* 0x000fe20000000f00 */
[-C--:B------:R-:W-:Y:S04]  /*97a0*/  HMMA.16816.F32 R84, R132, R156.reuse, R84 ;  /* 0x0000009c8454723c */ /* 0x080fe80000001854 */
[----:B------:R-:W-:Y:S02]  /*97b0*/  MOV R150, R179 ;  /* 0x000000b300967202 */ /* 0x000fe40000000f00 */
[----:B-1----:R-:W-:Y:S02]  /*97c0*/  F2FP.PACK_AB R205, R169, R147 ;  /* 0x00000093a9cd723e */ /* 0x002fe400000000ff */
[C---:B------:R-:W-:Y:S08]  /*97d0*/  HMMA.16816.F32 R88, R136.reuse, R156, R88 ;  /* 0x0000009c8858723c */ /* 0x040ff00000001858 */
[-C--:B------:R-:W-:Y:S08]  /*97e0*/  HMMA.16816.F32 R92, R136, R158.reuse, R92 ;  /* 0x0000009e885c723c */ /* 0x080ff0000000185c */
[C---:B------:R-:W-:Y:S08]  /*97f0*/  HMMA.16816.F32 R96, R132.reuse, R158, R96 ;  /* 0x0000009e8460723c */ /* 0x040ff00000001860 */
[-C--:B----4-:R-:W-:Y:S08]  /*9800*/  HMMA.16816.F32 R100, R132, R152.reuse, R100 ;  /* 0x000000988464723c */ /* 0x090ff00000001864 */
[C---:B------:R-:W-:Y:S08]  /*9810*/  HMMA.16816.F32 R104, R136.reuse, R152, R104 ;  /* 0x000000988868723c */ /* 0x040ff00000001868 */
[-C--:B------:R-:W-:Y:S08]  /*9820*/  HMMA.16816.F32 R108, R136, R154.reuse, R108 ;  /* 0x0000009a886c723c */ /* 0x080ff0000000186c */
[C---:B------:R-:W-:Y:S08]  /*9830*/  HMMA.16816.F32 R112, R132.reuse, R154, R112 ;  /* 0x0000009a8470723c */ /* 0x040ff00000001870 */
[-C--:B--2---:R-:W-:Y:S08]  /*9840*/  HMMA.16816.F32 R116, R132, R140.reuse, R116 ;  /* 0x0000008c8474723c */ /* 0x084ff00000001874 */
[C---:B------:R-:W-:Y:S07]  /*9850*/  HMMA.16816.F32 R120, R136.reuse, R140, R120 ;  /* 0x0000008c8878723c */ /* 0x040fee0000001878 */
[----:B------:R-:W-:Y:S01]  /*9860*/  MOV R141, R218 ;  /* 0x000000da008d7202 */ /* 0x000fe20000000f00 */
[-C--:B------:R-:W-:Y:S04]  /*9870*/  HMMA.16816.F32 R124, R136, R142.reuse, R124 ;  /* 0x0000008e887c723c */ /* 0x080fe8000000187c */
[----:B------:R-:W-:Y:S03]  /*9880*/  MOV R140, R203 ;  /* 0x000000cb008c7202 */ /* 0x000fe60000000f00 */
[----:B------:R-:W-:Y:S01]  /*9890*/  MOV R139, R185 ;  /* 0x000000b9008b7202 */ /* 0x000fe20000000f00 */
[----:B------:R-:W-:Y:S04]  /*98a0*/  HMMA.16816.F32 R128, R132, R142, R128 ;  /* 0x0000008e8480723c */ /* 0x000fe80000001880 */
[----:B---3--:R-:W-:Y:S02]  /*98b0*/  F2FP.PACK_AB R201, R139, R231 ;  /* 0x000000e78bc9723e */ /* 0x008fe400000000ff */
[----:B------:R-:W-:Y:S02]  /*98c0*/  MOV R136, R186 ;  /* 0x000000ba00887202 */ /* 0x000fe40000000f00 */
[----:B------:R-:W-:Y:S04]  /*98d0*/  MOV R133, R177 ;  /* 0x000000b100857202 */ /* 0x000fe80000000f00 */
[----:B------:R-:W-:Y:S02]  /*98e0*/  MOV R134, R176 ;  /* 0x000000b000867202 */ /* 0x000fe40000000f00 */
[----:B------:R-:W-:Y:S02]  /*98f0*/  MOV R143, R175 ;  /* 0x000000af008f7202 */ /* 0x000fe40000000f00 */
[----:B------:R-:W-:Y:S02]  /*9900*/  F2FP.PACK_AB R202, R134, R168 ;  /* 0x000000a886ca723e */ /* 0x000fe400000000ff */
[----:B------:R-:W-:Y:S02]  /*9910*/  F2FP.PACK_AB R203, R133, R143 ;  /* 0x0000008f85cb723e */ /* 0x000fe400000000ff */
[----:B-----5:R-:W-:Y:S02]  /*9920*/  MOV R137, R148 ;  /* 0x0000009400897202 */ /* 0x020fe40000000f00 */
[----:B------:R-:W-:Y:S02]  /*9930*/  MOV R132, R178 ;  /* 0x000000b200847202 */ /* 0x000fe40000000f00 */
[----:B------:R-:W-:Y:S01]  /*9940*/  MOV R142, R144 ;  /* 0x00000090008e7202 */ /* 0x000fe20000000f00 */
[-C--:B------:R-:W-:Y:S01]  /*9950*/  HMMA.16816.F32 R176, R200, R192.reuse, R4 ;  /* 0x000000c0c8b0723c */ /* 0x080fe20000001804 */
[----:B------:R-:W-:Y:S04]  /*9960*/  LDSM.16.MT88.4 R4, [R240+0x3900] ;  /* 0x00390000f004783b */ /* 0x000fe80000004200 */
[----:B------:R-:W-:Y:S01]  /*9970*/  MOV R135, R172 ;  /* 0x000000ac00877202 */ /* 0x000fe20000000f00 */
[----:B------:R-:W-:Y:S01]  /*9980*/  FADD.FTZ R144, R164, R217 ;  /* 0x000000d9a4907221 */ /* 0x000fe20000010000 */
[----:B------:R-:W-:Y:S02]  /*9990*/  F2FP.PACK_AB R204, R136, R146 ;  /* 0x0000009288cc723e */ /* 0x000fe400000000ff */
[----:B------:R-:W-:Y:S01]  /*99a0*/  F2FP.PACK_AB R206, R132, R142 ;  /* 0x0000008e84ce723e */ /* 0x000fe200000000ff */
[----:B------:R-:W-:Y:S02]  /*99b0*/  LDSM.16.MT88.4 R216, [R241+0x3900] ;  /* 0x00390000f1d8783b */ /* 0x000fe40000004200 */
[----:B------:R-:W-:Y:S02]  /*99c0*/  F2FP.PACK_AB R207, R137, R135 ;  /* 0x0000008789cf723e */ /* 0x000fe400000000ff */
[----:B------:R-:W-:Y:S02]  /*99d0*/  MOV R164, R163 ;  /* 0x000000a300a47202 */ /* 0x000fe40000000f00 */
[----:B------:R-:W-:Y:S02]  /*99e0*/  MOV R138, R184 ;  /* 0x000000b8008a7202 */ /* 0x000fe40000000f00 */
[----:B------:R-:W1:Y:S01]  /*99f0*/  LDSM.16.MT88.4 R184, [R241+0x1900] ;  /* 0x00190000f1b8783b */ /* 0x000e620000004200 */
[C---:B------:R-:W-:Y:S04]  /*9a00*/  HMMA.16816.F32 R160, R204.reuse, R192, R8 ;  /* 0x000000c0cca0723c */ /* 0x040fe80000001808 */
[----:B------:R-:W-:Y:S03]  /*9a10*/  MOV R148, R181 ;  /* 0x000000b500947202 */ /* 0x000fe60000000f00 */
[----:B------:R-:W2:Y:S01]  /*9a20*/  LDSM.16.MT88.4 R180, [R240+0x1900] ;  /* 0x00190000f0b4783b */ /* 0x000ea20000004200 */
[-C--:B------:R-:W-:Y:S04]  /*9a30*/  HMMA.16816.F32 R156, R204, R194.reuse, R12 ;  /* 0x000000c2cc9c723c */ /* 0x080fe8000000180c */
[----:B------:R-:W-:Y:S02]  /*9a40*/  MOV R9, R133 ;  /* 0x0000008500097202 */ /* 0x000fe40000000f00 */
[----:B------:R-:W-:Y:S02]  /*9a50*/  MOV R8, R134 ;  /* 0x0000008600087202 */ /* 0x000fe40000000f00 */
[C---:B------:R-:W-:Y:S04]  /*9a60*/  HMMA.16816.F32 R192, R200.reuse, R194, R16 ;  /* 0x000000c2c8c0723c */ /* 0x040fe80000001810 */
[----:B------:R-:W-:Y:S02]  /*9a70*/  MOV R10, R174 ;  /* 0x000000ae000a7202 */ /* 0x000fe40000000f00 */
[----:B------:R-:W-:Y:S02]  /*9a80*/  MOV R11, R173 ;  /* 0x000000ad000b7202 */ /* 0x000fe40000000f00 */
[-C--:B------:R-:W-:Y:S04]  /*9a90*/  HMMA.16816.F32 R172, R200, R188.reuse, R20 ;  /* 0x000000bcc8ac723c */ /* 0x080fe80000001814 */
[----:B------:R-:W-:Y:S02]  /*9aa0*/  MOV R12, R168 ;  /* 0x000000a8000c7202 */ /* 0x000fe40000000f00 */
[----:B------:R-:W-:Y:S02]  /*9ab0*/  MOV R14, R142 ;  /* 0x0000008e000e7202 */ /* 0x000fe40000000f00 */
[C---:B------:R-:W-:Y:S04]  /*9ac0*/  HMMA.16816.F32 R152, R204.reuse, R188, R24 ;  /* 0x000000bccc98723c */ /* 0x040fe80000001818 */
[----:B------:R-:W-:Y:S02]  /*9ad0*/  MOV R19, R169 ;  /* 0x000000a900137202 */ /* 0x000fe40000000f00 */
[----:B------:R-:W-:Y:S02]  /*9ae0*/  MOV R23, R146 ;  /* 0x0000009200177202 */ /* 0x000fe40000000f00 */
[----:B------:R-:W-:Y:S04]  /*9af0*/  MOV R25, R150 ;  /* 0x0000009600197202 */ /* 0x000fe80000000f00 */
[----:B------:R-:W-:Y:S02]  /*9b00*/  MOV R26, R151 ;  /* 0x00000097001a7202 */ /* 0x000fe40000000f00 */
[----:B------:R-:W-:Y:S02]  /*9b10*/  MOV R27, R148 ;  /* 0x00000094001b7202 */ /* 0x000fe40000000f00 */
[----:B------:R-:W-:Y:S02]  /*9b20*/  MOV R24, R149 ;  /* 0x0000009500187202 */ /* 0x000fe40000000f00 */
[-C--:B------:R-:W-:Y:S03]  /*9b30*/  HMMA.16816.F32 R148, R204, R190.reuse, R28 ;  /* 0x000000becc94723c */ /* 0x080fe6000000181c */
[----:B------:R-:W-:Y:S02]  /*9b40*/  MOV R13, R143 ;  /* 0x0000008f000d7202 */ /* 0x000fe40000000f00 */
[----:B------:R-:W-:Y:S02]  /*9b50*/  MOV R18, R136 ;  /* 0x0000008800127202 */ /* 0x000fe40000000f00 */
[----:B------:R-:W-:Y:S01]  /*9b60*/  MOV R31, R10 ;  /* 0x0000000a001f7202 */ /* 0x000fe20000000f00 */
[C---:B------:R-:W-:Y:S04]  /*9b70*/  HMMA.16816.F32 R188, R200.reuse, R190, R32 ;  /* 0x000000bec8bc723c */ /* 0x040fe80000001820 */
[----:B------:R-:W-:Y:S02]  /*9b80*/  MOV R28, R170 ;  /* 0x000000aa001c7202 */ /* 0x000fe40000000f00 */
[----:B------:R-:W-:Y:S02]  /*9b90*/  MOV R16, R147 ;  /* 0x0000009300107202 */ /* 0x000fe40000000f00 */
[----:B------:R-:W-:Y:S02]  /*9ba0*/  MOV R35, R171 ;  /* 0x000000ab00237202 */ /* 0x000fe40000000f00 */
[-C--:B-1----:R-:W-:Y:S03]  /*9bb0*/  HMMA.16816.F32 R168, R200, R184.reuse, R36 ;  /* 0x000000b8c8a8723c */ /* 0x082fe60000001824 */
[----:B------:R-:W-:Y:S02]  /*9bc0*/  MOV R34, R145 ;  /* 0x0000009100227202 */ /* 0x000fe40000000f00 */
[----:B------:R-:W-:Y:S02]  /*9bd0*/  MOV R33, R144 ;  /* 0x0000009000217202 */ /* 0x000fe40000000f00 */
[----:B------:R-:W-:Y:S01]  /*9be0*/  MOV R10, R132 ;  /* 0x00000084000a7202 */ /* 0x000fe20000000f00 */
[C---:B------:R-:W-:Y:S04]  /*9bf0*/  HMMA.16816.F32 R144, R204.reuse, R184, R40 ;  /* 0x000000b8cc90723c */ /* 0x040fe80000001828 */
[----:B------:R-:W-:Y:S01]  /*9c00*/  MOV R21, R141 ;  /* 0x0000008d00157202 */ /* 0x000fe20000000f00 */
[----:B------:R-:W-:Y:S01]  /*9c10*/  FADD.FTZ R225, R225, R33 ;  /* 0x00000021e1e17221 */ /* 0x000fe20000010000 */
[----:B------:R-:W-:Y:S02]  /*9c20*/  MOV R22, R140 ;  /* 0x0000008c00167202 */ /* 0x000fe40000000f00 */
[-C--:B------:R-:W-:Y:S04]  /*9c30*/  HMMA.16816.F32 R140, R204, R186.reuse, R44 ;  /* 0x000000bacc8c723c */ /* 0x080fe8000000182c */
[----:B------:R-:W-:Y:S01]  /*9c40*/  MOV R17, R139 ;  /* 0x0000008b00117202 */ /* 0x000fe20000000f00 */
[----:B------:R-:W-:Y:S01]  /*9c50*/  FADD.FTZ R225, R228, R225 ;  /* 0x000000e1e4e17221 */ /* 0x000fe20000010000 */
[----:B------:R-:W-:Y:S02]  /*9c60*/  MOV R20, R164 ;  /* 0x000000a400147202 */ /* 0x000fe40000000f00 */
[C---:B------:R-:W-:Y:S04]  /*9c70*/  HMMA.16816.F32 R184, R200.reuse, R186, R48 ;  /* 0x000000bac8b8723c */ /* 0x040fe80000001830 */
[----:B------:R-:W-:Y:S01]  /*9c80*/  MOV R32, R165 ;  /* 0x000000a500207202 */ /* 0x000fe20000000f00 */
[----:B------:R-:W-:Y:S01]  /*9c90*/  FADD.FTZ R225, R28, R225 ;  /* 0x000000e11ce17221 */ /* 0x000fe20000010000 */
[----:B------:R-:W-:Y:S02]  /*9ca0*/  MOV R39, R166 ;  /* 0x000000a600277202 */ /* 0x000fe40000000f00 */
[----:B------:R-:W-:Y:S01]  /*9cb0*/  MOV R38, R167 ;  /* 0x000000a700267202 */ /* 0x000fe20000000f00 */
[----:B------:R-:W-:Y:S01]  /*9cc0*/  FADD.FTZ R225, R31, R225 ;  /* 0x000000e11fe17221 */ /* 0x000fe20000010000 */
[-C--:B--2---:R-:W-:Y:S03]  /*9cd0*/  HMMA.16816.F32 R164, R200, R180.reuse, R52 ;  /* 0x000000b4c8a4723c */ /* 0x084fe60000001834 */
[----:B------:R-:W-:Y:S01]  /*9ce0*/  MOV R30, R11 ;  /* 0x0000000b001e7202 */ /* 0x000fe20000000f00 */
[----:B------:R-:W-:Y:S01]  /*9cf0*/  FADD.FTZ R225, R26, R225 ;  /* 0x000000e11ae17221 */ /* 0x000fe20000010000 */
[----:B------:R-:W-:Y:S01]  /*9d00*/  MOV R11, R137 ;  /* 0x00000089000b7202 */ /* 0x000fe20000000f00 */
[----:B------:R-:W-:Y:S01]  /*9d10*/  FADD.FTZ R223, R223, R39 ;  /* 0x00000027dfdf7221 */ /* 0x000fe20000010000 */
[----:B------:R-:W-:Y:S01]  /*9d20*/  MOV R29, R138 ;  /* 0x0000008a001d7202 */ /* 0x000fe20000000f00 */
[----:B------:R-:W-:Y:S01]  /*9d30*/  FADD.FTZ R225, R21, R225 ;  /* 0x000000e115e17221 */ /* 0x000fe20000010000 */
[C---:B------:R-:W-:Y:S04]  /*9d40*/  HMMA.16816.F32 R136, R204.reuse, R180, R56 ;  /* 0x000000b4cc88723c */ /* 0x040fe80000001838 */
[----:B------:R-:W-:Y:S01]  /*9d50*/  MOV R15, R135 ;  /* 0x00000087000f7202 */ /* 0x000fe20000000f00 */
[----:B------:R-:W-:Y:S02]  /*9d60*/  FADD.FTZ R225, R23, R225 ;  /* 0x000000e117e17221 */ /* 0x000fe40000010000 */
[----:B------:R-:W-:Y:S01]  /*9d70*/  FADD.FTZ R223, R221, R223 ;  /* 0x000000dfdddf7221 */ /* 0x000fe20000010000 */
[-C--:B------:R-:W-:Y:S04]  /*9d80*/  HMMA.16816.F32 R132, R204, R182.reuse, R60 ;  /* 0x000000b6cc84723c */ /* 0x080fe8000000183c */
[----:B------:R-:W-:Y:S02]  /*9d90*/  FADD.FTZ R225, R18, R225 ;  /* 0x000000e112e17221 */ /* 0x000fe40000010000 */
[----:B------:R-:W-:Y:S02]  /*9da0*/  FADD.FTZ R223, R34, R223 ;  /* 0x000000df22df7221 */ /* 0x000fe40000010000 */
[C---:B------:R-:W-:Y:S04]  /*9db0*/  HMMA.16816.F32 R180, R200.reuse, R182, R64 ;  /* 0x000000b6c8b4723c */ /* 0x040fe80000001840 */
[----:B------:R-:W-:Y:S02]  /*9dc0*/  FADD.FTZ R225, R14, R225 ;  /* 0x000000e10ee17221 */ /* 0x000fe40000010000 */
[----:B------:R-:W-:Y:S01]  /*9dd0*/  FADD.FTZ R223, R199, R223 ;  /* 0x000000dfc7df7221 */ /* 0x000fe20000010000 */
[----:B------:R-:W-:Y:S01]  /*9de0*/  MOV R199, R196 ;  /* 0x000000c400c77202 */ /* 0x000fe20000000f00 */
[-C--:B------:R-:W-:Y:S04]  /*9df0*/  HMMA.16816.F32 R68, R200, R208.reuse, R68 ;  /* 0x000000d0c844723c */ /* 0x080fe80000001844 */
[----:B------:R-:W-:Y:S01]  /*9e00*/  FADD.FTZ R223, R197, R223 ;  /* 0x000000dfc5df7221 */ /* 0x000fe20000010000 */
[----:B------:R-:W-:Y:S01]  /*9e10*/  MOV R197, R0 ;  /* 0x0000000000c57202 */ /* 0x000fe20000000f00 */
[----:B------:R-:W-:Y:S02]  /*9e20*/  FADD.FTZ R222, R222, R32 ;  /* 0x00000020dede7221 */ /* 0x000fe40000010000 */
[C---:B------:R-:W-:Y:S04]  /*9e30*/  HMMA.16816.F32 R72, R204.reuse, R208, R72 ;  /* 0x000000d0cc48723c */ /* 0x040fe80000001848 */
[----:B------:R-:W-:Y:S01]  /*9e40*/  FADD.FTZ R223, R198, R223 ;  /* 0x000000dfc6df7221 */ /* 0x000fe20000010000 */
[----:B------:R-:W-:Y:S01]  /*9e50*/  MOV R198, R2 ;  /* 0x0000000200c67202 */ /* 0x000fe20000000f00 */
[----:B------:R-:W-:Y:S02]  /*9e60*/  FADD.FTZ R222, R220, R222 ;  /* 0x000000dedcde7221 */ /* 0x000fe40000010000 */
[-C--:B------:R-:W-:Y:S04]  /*9e70*/  HMMA.16816.F32 R76, R204, R210.reuse, R76 ;  /* 0x000000d2cc4c723c */ /* 0x080fe8000000184c */
[----:B------:R-:W-:Y:S02]  /*9e80*/  FADD.FTZ R223, R229, R223 ;  /* 0x000000dfe5df7221 */ /* 0x000fe40000010000 */
[----:B------:R-:W-:Y:S02]  /*9e90*/  FADD.FTZ R222, R35, R222 ;  /* 0x000000de23de7221 */ /* 0x000fe40000010000 */
[C---:B------:R-:W-:Y:S04]  /*9ea0*/  HMMA.16816.F32 R80, R200.reuse, R210, R80 ;  /* 0x000000d2c850723c */ /* 0x040fe80000001850 */
[----:B------:R-:W-:Y:S02]  /*9eb0*/  FADD.FTZ R223, R230, R223 ;  /* 0x000000dfe6df7221 */ /* 0x000fe40000010000 */
        /* <DEDUP_REMOVED lines=17> */
[----:B------:R-:W-:Y:S04]  /*9fd0*/  FADD.FTZ R224, R24, R224 ;  /* 0x000000e018e07221 */ /* 0x000fe80000010000 */
[-C--:B------:R-:W-:Y:S04]  /*9fe0*/  HMMA.16816.F32 R108, R204, R218.reuse, R108 ;  /* 0x000000dacc6c723c */ /* 0x080fe8000000186c */
[----:B------:R-:W-:Y:S04]  /*9ff0*/  FADD.FTZ R224, R27, R224 ;  /* 0x000000e01be07221 */ /* 0x000fe80000010000 */
[C---:B------:R-:W-:Y:S04]  /*a000*/  HMMA.16816.F32 R112, R200.reuse, R218, R112 ;  /* 0x000000dac870723c */ /* 0x040fe80000001870 */
[----:B------:R-:W-:Y:S04]  /*a010*/  FADD.FTZ R224, R22, R224 ;  /* 0x000000e016e07221 */ /* 0x000fe80000010000 */
[-C--:B------:R-:W-:Y:S04]  /*a020*/  HMMA.16816.F32 R116, R200, R4.reuse, R116 ;  /* 0x00000004c874723c */ /* 0x080fe80000001874 */
[----:B------:R-:W-:Y:S04]  /*a030*/  FADD.FTZ R224, R16, R224 ;  /* 0x000000e010e07221 */ /* 0x000fe80000010000 */
[C---:B------:R-:W-:Y:S04]  /*a040*/  HMMA.16816.F32 R120, R204.reuse, R4, R120 ;  /* 0x00000004cc78723c */ /* 0x040fe80000001878 */
[----:B------:R-:W-:Y:S03]  /*a050*/  FADD.FTZ R224, R19, R224 ;  /* 0x000000e013e07221 */ /* 0x000fe60000010000 */
[----:B------:R-:W-:Y:S01]  /*a060*/  FADD.FTZ R5, R9, R222 ;  /* 0x000000de09057221 */ /* 0x000fe20000010000 */
[-C--:B------:R-:W-:Y:S04]  /*a070*/  HMMA.16816.F32 R124, R204, R6.reuse, R124 ;  /* 0x00000006cc7c723c */ /* 0x080fe8000000187c */
[----:B------:R-:W-:Y:S02]  /*a080*/  FADD.FTZ R4, R10, R225 ;  /* 0x000000e10a047221 */ /* 0x000fe40000010000 */
[----:B------:R-:W-:Y:S02]  /*a090*/  FADD.FTZ R224, R15, R224 ;  /* 0x000000e00fe07221 */ /* 0x000fe40000010000 */
[----:B------:R-:W-:Y:S07]  /*a0a0*/  HMMA.16816.F32 R128, R200, R6, R128 ;  /* 0x00000006c880723c */ /* 0x000fee0000001880 */
[----:B------:R-:W-:Y:S01]  /*a0b0*/  FADD.FTZ R6, R8, R223 ;  /* 0x000000df08067221 */ /* 0x000fe20000010000 */
[----:B------:R-:W-:Y:S01]  /*a0c0*/  MOV R200, R3 ;  /* 0x0000000300c87202 */ /* 0x000fe20000000f00 */
[----:B------:R-:W-:Y:S03]  /*a0d0*/  FADD.FTZ R203, R11, R224 ;  /* 0x000000e00bcb7221 */ /* 0x000fe60000010000 */
[----:B------:R1:W-:Y:S04]  /*a0e0*/  STL [R1+0x40], R6 ;  /* 0x0000400601007387 */ /* 0x0003e80000100800 */
[----:B------:R1:W-:Y:S04]  /*a0f0*/  STL [R1+0x3c], R5 ;  /* 0x00003c0501007387 */ /* 0x0003e80000100800 */
[----:B------:R1:W-:Y:S02]  /*a100*/  STL [R1+0x38], R4 ;  /* 0x0000380401007387 */ /* 0x0003e40000100800 */
[----:B-1----:R-:W-:-:S05]  /*a110*/  @P0 BRA `(.L_x_709) ;  /* 0xffffbc0000000947 */ /* 0x002fca000383ffff */
.L_x_708:
[----:B-1----:R-:W2:Y:S04]  /*a120*/  LDL.LU R6, [R1+0x40] ;  /* 0x0000400001067983 */ /* 0x002ea80000300800 */
[----:B------:R-:W1:Y:S04]  /*a130*/  SHFL.BFLY PT, R9, R203, 0x2, 0x1f ;  /* 0x0c401f00cb097f89 */ /* 0x000e6800000e0000 */
[----:B------:R-:W3:Y:S01]  /*a140*/  S2R R11, SR_TID.X ;  /* 0x00000000000b7919 */ /* 0x000ee20000002100 */
[----:B------:R-:W4:Y:S01]  /*a150*/  S2UR UR7, SR_CTAID.Y ;  /* 0x00000000000779c3 */ /* 0x000f220000002600 */
[----:B------:R-:W-:-:S02]  /*a160*/  ULDC.64 UR4, c[0x0][0x490] ;  /* 0x0001240000047ab9 */ /* 0x000fc40000000a00 */
[----:B------:R-:W2:Y:S04]  /*a170*/  LDL.LU R7, [R1+0x3c] ;  /* 0x00003c0001077983 */ /* 0x000ea80000300800 */
[----:B------:R-:W2:Y:S04]  /*a180*/  LDL.LU R10, [R1+0x38] ;  /* 0x00003800010a7983 */ /* 0x000ea80000300800 */
[----:B------:R-:W2:Y:S01]  /*a190*/  LDL.LU R18, [R1+0x10] ;  /* 0x0000100001127983 */ /* 0x000ea20000300800 */
[----:B------:R-:W-:-:S03]  /*a1a0*/  MOV R14, RZ ;  /* 0x000000ff000e7202 */ /* 0x000fc60000000f00 */
[----:B------:R-:W2:Y:S01]  /*a1b0*/  LDL.LU R30, [R1+0x20] ;  /* 0x00002000011e7983 */ /* 0x000ea20000300800 */
[----:B-1----:R-:W-:Y:S01]  /*a1c0*/  FADD.FTZ R203, R9, R203 ;  /* 0x000000cb09cb7221 */ /* 0x002fe20000010000 */
[----:B------:R-:W-:Y:S02]  /*a1d0*/  MOV R9, c[0x0][0x4e8] ;  /* 0x00013a0000097a02 */ /* 0x000fe40000000f00 */
[----:B---3--:R-:W-:Y:S02]  /*a1e0*/  SHF.R.S32.HI R12, RZ, 0x1f, R11 ;  /* 0x0000001fff0c7819 */ /* 0x008fe4000001140b */
[----:B------:R-:W-:Y:S01]  /*a1f0*/  ISETP.NE.AND P0, PT, R9, 0x1, PT ;  /* 0x000000010900780c */ /* 0x000fe20003f05270 */
[----:B----4-:R-:W-:-:S04]  /*a200*/  USHF.R.S32.HI UR6, URZ, 0x1f, UR7 ;  /* 0x0000001f3f067899 */ /* 0x010fc80008011407 */
[----:B------:R-:W-:Y:S02]  /*a210*/  UIMAD UR8, UR6, UR4, URZ ;  /* 0x00000004060872a4 */ /* 0x000fe4000f8e023f */
[----:B------:R-:W-:Y:S02]  /*a220*/  UIMAD.WIDE.U32 UR10, UR7, UR4, URZ ;  /* 0x00000004070a72a5 */ /* 0x000fe4000f8e003f */
[----:B------:R-:W-:-:S03]  /*a230*/  UIMAD UR8, UR7, UR5, UR8 ;  /* 0x00000005070872a4 */ /* 0x000fc6000f8e0208 */
[----:B------:R-:W-:Y:S02]  /*a240*/  ULDC.64 UR4, c[0x0][0x3e8] ;  /* 0x0000fa0000047ab9 */ /* 0x000fe40000000a00 */
[----:B------:R-:W-:-:S06]  /*a250*/  UIMAD.WIDE.U32 UR14, UR7, UR4, URZ ;  /* 0x00000004070e72a5 */ /* 0x000fcc000f8e003f */
[----:B------:R-:W-:Y:S02]  /*a260*/  MOV R22, UR14 ;  /* 0x0000000e00167c02 */ /* 0x000fe40008000f00 */
[----:B------:R-:W-:Y:S02]  /*a270*/  MOV R23, UR15 ;  /* 0x0000000f00177c02 */ /* 0x000fe40008000f00 */
[----:B------:R-:W-:Y:S02]  /*a280*/  MOV R27, 0xff800000 ;  /* 0xff800000001b7802 */ /* 0x000fe40000000f00 */
[----:B------:R-:W-:Y:S02]  /*a290*/  MOV R29, 0xff800000 ;  /* 0xff800000001d7802 */ /* 0x000fe40000000f00 */
[----:B------:R-:W-:Y:S02]  /*a2a0*/  MOV R28, 0xff800000 ;  /* 0xff800000001c7802 */ /* 0x000fe40000000f00 */
[----:B------:R-:W-:Y:S01]  /*a2b0*/  MOV R26, 0xff800000 ;  /* 0xff800000001a7802 */ /* 0x000fe20000000f00 */
[----:B------:R-:W-:Y:S06]  /*a2c0*/  BAR.SYNC.DEFER_BLOCKING 0x1, 0x80 ;  /* 0x0042000000007b1d */ /* 0x000fec0000010000 */
[----:B--2---:R-:W1:Y:S04]  /*a2d0*/  SHFL.BFLY PT, R5, R6, 0x2, 0x1f ;  /* 0x0c401f0006057f89 */ /* 0x004e6800000e0000 */
[----:B------:R-:W2:Y:S01]  /*a2e0*/  SHFL.BFLY PT, R4, R7, 0x2, 0x1f ;  /* 0x0c401f0007047f89 */ /* 0x000ea200000e0000 */
[----:B------:R-:W-:-:S04]  /*a2f0*/  @P0 IMAD.HI.U32 R13, R18, c[0x0][0x4ec], RZ ;  /* 0x00013b00120d0a27 */ /* 0x000fc800078e00ff */
[----:B-1----:R-:W-:Y:S02]  /*a300*/  FADD.FTZ R5, R5, R6 ;  /* 0x0000000605057221 */ /* 0x002fe40000010000 */
[----:B------:R-:W1:Y:S04]  /*a310*/  SHFL.BFLY PT, R6, R10, 0x2, 0x1f ;  /* 0x0c401f000a067f89 */ /* 0x000e6800000e0000 */
[----:B------:R-:W3:Y:S01]  /*a320*/  SHFL.BFLY PT, R8, R5, 0x1, 0x1f ;  /* 0x0c201f0005087f89 */ /* 0x000ee200000e0000 */
[----:B--2---:R-:W-:-:S05]  /*a330*/  FADD.FTZ R4, R4, R7 ;  /* 0x0000000704047221 */ /* 0x004fca0000010000 */
[----:B------:R-:W2:Y:S01]  /*a340*/  SHFL.BFLY PT, R7, R4, 0x1, 0x1f ;  /* 0x0c201f0004077f89 */ /* 0x000ea200000e0000 */
[----:B-1----:R-:W-:Y:S01]  /*a350*/  FADD.FTZ R6, R6, R10 ;  /* 0x0000000a06067221 */ /* 0x002fe20000010000 */
[----:B------:R-:W-:Y:S02]  /*a360*/  MOV R10, R18 ;  /* 0x00000012000a7202 */ /* 0x000fe40000000f00 */
[----:B------:R-:W-:Y:S01]  /*a370*/  @P0 SHF.R.U32.HI R10, RZ, c[0x0][0x4f0], R13 ;  /* 0x00013c00ff0a0a19 */ /* 0x000fe2000001160d */
[----:B---3--:R-:W-:Y:S01]  /*a380*/  FADD.FTZ R8, R5, R8 ;  /* 0x0000000805087221 */ /* 0x008fe20000010000 */
[----:B------:R-:W1:Y:S01]  /*a390*/  SHFL.BFLY PT, R16, R6, 0x1, 0x1f ;  /* 0x0c201f0006107f89 */ /* 0x000e6200000e0000 */
[----:B------:R-:W-:-:S03]  /*a3a0*/  MOV R13, RZ ;  /* 0x000000ff000d7202 */ /* 0x000fc60000000f00 */
[----:B------:R-:W-:Y:S01]  /*a3b0*/  FSETP.NE.FTZ.AND P3, PT, R8, RZ, PT ;  /* 0x000000ff0800720b */ /* 0x000fe20003f75000 */
[----:B------:R-:W3:Y:S01]  /*a3c0*/  SHFL.BFLY PT, R5, R203, 0x1, 0x1f ;  /* 0x0c201f00cb057f89 */ /* 0x000ee200000e0000 */
[----:B--2---:R-:W-:Y:S01]  /*a3d0*/  FADD.FTZ R7, R4, R7 ;  /* 0x0000000704077221 */ /* 0x004fe20000010000 */
[CC--:B------:R-:W-:Y:S02]  /*a3e0*/  LEA.HI R4, R12.reuse, R11.reuse, RZ, 0x5 ;  /* 0x0000000b0c047211 */ /* 0x0c0fe400078f28ff */
[----:B------:R-:W-:Y:S02]  /*a3f0*/  LEA.HI R12, R12, R11, RZ, 0x2 ;  /* 0x0000000b0c0c7211 */ /* 0x000fe400078f10ff */
[----:B------:R-:W-:Y:S02]  /*a400*/  LOP3.LUT R15, R4, 0xffffffe0, RZ, 0xc0, !PT ;  /* 0xffffffe0040f7812 */ /* 0x000fe400078ec0ff */
[----:B------:R-:W-:-:S04]  /*a410*/  LOP3.LUT R17, R12, 0xfffffffc, RZ, 0xc0, !PT ;  /* 0xfffffffc0c117812 */ /* 0x000fc800078ec0ff */
[----:B------:R-:W-:Y:S01]  /*a420*/  @P3 MUFU.RCP R14, R8 ;  /* 0x00000008000e3308 */ /* 0x000fe20000001000 */
[-C--:B------:R-:W-:Y:S02]  /*a430*/  IADD3 R15, -R15, R11.reuse, RZ ;  /* 0x0000000b0f0f7210 */ /* 0x080fe40007ffe1ff */
[----:B------:R-:W-:Y:S02]  /*a440*/  FSETP.NE.FTZ.AND P2, PT, R7, RZ, PT ;  /* 0x000000ff0700720b */ /* 0x000fe40003f55000 */
[----:B------:R-:W-:Y:S01]  /*a450*/  LOP3.LUT P4, RZ, R15, 0x3, RZ, 0xc0, !PT ;  /* 0x000000030fff7812 */ /* 0x000fe2000788c0ff */
[----:B-1----:R-:W-:Y:S01]  /*a460*/  FADD.FTZ R6, R6, R16 ;  /* 0x0000001006067221 */ /* 0x002fe20000010000 */
[----:B------:R-:W-:Y:S02]  /*a470*/  IADD3 R16, -R10, RZ, RZ ;  /* 0x000000ff0a107210 */ /* 0x000fe40007ffe1ff */
[----:B------:R-:W-:Y:S02]  /*a480*/  IADD3 R11, -R17, R11, RZ ;  /* 0x0000000b110b7210 */ /* 0x000fe40007ffe1ff */
[----:B------:R-:W-:Y:S01]  /*a490*/  FSETP.NE.FTZ.AND P1, PT, R6, RZ, PT ;  /* 0x000000ff0600720b */ /* 0x000fe20003f35000 */
[----:B------:R-:W-:-:S02]  /*a4a0*/  IMAD R15, R16, c[0x0][0x4e8], R18 ;  /* 0x00013a00100f7a24 */ /* 0x000fc400078e0212 */
[----:B------:R-:W-:Y:S01]  /*a4b0*/  CS2R R16, SRZ ;  /* 0x0000000000107805 */ /* 0x000fe2000001ff00 */
[--C-:B------:R-:W-:Y:S01]  /*a4c0*/  SHF.R.S32.HI R18, RZ, 0x2, R12.reuse ;  /* 0x00000002ff127819 */ /* 0x100fe2000001140c */
[----:B---3--:R-:W-:Y:S01]  /*a4d0*/  FADD.FTZ R5, R203, R5 ;  /* 0x00000005cb057221 */ /* 0x008fe20000010000 */
[----:B------:R-:W-:Y:S01]  /*a4e0*/  SHF.R.S32.HI R12, RZ, 0x1f, R12 ;  /* 0x0000001fff0c7819 */ /* 0x000fe2000001140c */
[----:B------:R-:W-:Y:S03]  /*a4f0*/  @P2 MUFU.RCP R13, R7 ;  /* 0x00000007000d2308 */ /* 0x000fe60000001000 */
[----:B------:R-:W-:-:S05]  /*a500*/  LEA.HI R12, R12, R18, RZ, 0x3 ;  /* 0x000000120c0c7211 */ /* 0x000fca00078f18ff */
[----:B------:R-:W-:Y:S01]  /*a510*/  @P1 MUFU.RCP R16, R6 ;  /* 0x0000000600101308 */ /* 0x000fe20000001000 */
[----:B------:R-:W-:-:S07]  /*a520*/  LOP3.LUT R12, R12, 0xfffffff8, RZ, 0xc0, !PT ;  /* 0xfffffff80c0c7812 */ /* 0x000fce00078ec0ff */
[----:B------:R-:W1:Y:S01]  /*a530*/  @P1 MUFU.LG2 R6, R6 ;  /* 0x0000000600061308 */ /* 0x000e620000000c00 */
[----:B------:R-:W-:-:S07]  /*a540*/  IADD3 R12, R18, -R12, RZ ;  /* 0x8000000c120c7210 */ /* 0x000fce0007ffe0ff */
[----:B------:R-:W2:Y:S01]  /*a550*/  @P3 MUFU.LG2 R8, R8 ;  /* 0x0000000800083308 */ /* 0x000ea20000000c00 */
[----:B------:R-:W-:-:S07]  /*a560*/  MOV R18, R22 ;  /* 0x0000001600127202 */ /* 0x000fce0000000f00 */
[----:B------:R-:W3:Y:S01]  /*a570*/  @P2 MUFU.LG2 R7, R7 ;  /* 0x0000000700072308 */ /* 0x000ee20000000c00 */
[----:B------:R-:W-:Y:S01]  /*a580*/  @P1 MOV R22, 0x3f317218 ;  /* 0x3f31721800161802 */ /* 0x000fe20000000f00 */
[----:B-1----:R-:W-:Y:S01]  /*a590*/  @P1 FMUL.FTZ R6, R6, 0.69314718246459960938 ;  /* 0x3f31721806061820 */ /* 0x002fe20000410000 */
[----:B------:R-:W-:Y:S02]  /*a5a0*/  @P3 MOV R24, 0x3f317218 ;  /* 0x3f31721800183802 */ /* 0x000fe40000000f00 */
[----:B------:R-:W-:Y:S01]  /*a5b0*/  @P2 MOV R23, 0x3f317218 ;  /* 0x3f31721800172802 */ /* 0x000fe20000000f00 */
[----:B------:R-:W-:Y:S01]  /*a5c0*/  @P1 FMUL.FTZ R22, R22, c[0x0][0x2d0] ;  /* 0x0000b40016161a20 */ /* 0x000fe20000410000 */
[----:B------:R-:W-:Y:S01]  /*a5d0*/  SHF.R.S32.HI R4, RZ, 0x5, R4 ;  /* 0x00000005ff047819 */ /* 0x000fe20000011404 */
[----:B--2---:R-:W-:Y:S02]  /*a5e0*/  @P3 FMUL.FTZ R8, R8, 0.69314718246459960938 ;  /* 0x3f31721808083820 */ /* 0x004fe40000410000 */
[----:B------:R-:W-:-:S02]  /*a5f0*/  @P3 FMUL.FTZ R24, R24, c[0x0][0x2d0] ;  /* 0x0000b40018183a20 */ /* 0x000fc40000410000 */
[----:B------:R-:W-:Y:S01]  /*a600*/  @P1 FFMA.FTZ R27, R22, R2, R6 ;  /* 0x00000002161b1223 */ /* 0x000fe20000010006 */
[----:B------:R-:W-:Y:S01]  /*a610*/  SHF.R.S32.HI R2, RZ, 0x1f, R4 ;  /* 0x0000001fff027819 */ /* 0x000fe20000011404 */
[----:B------:R-:W-:Y:S02]  /*a620*/  @P2 FMUL.FTZ R23, R23, c[0x0][0x2d0] ;  /* 0x0000b40017172a20 */ /* 0x000fe40000410000 */
[----:B---3--:R-:W-:Y:S02]  /*a630*/  @P2 FMUL.FTZ R7, R7, 0.69314718246459960938 ;  /* 0x3f31721807072820 */ /* 0x008fe40000410000 */
[----:B------:R-:W-:Y:S01]  /*a640*/  @P3 FFMA.FTZ R29, R24, R196, R8 ;  /* 0x000000c4181d3223 */ /* 0x000fe20000010008 */
[----:B------:R-:W-:Y:S01]  /*a650*/  LEA.HI R8, R2, R4, RZ, 0x2 ;  /* 0x0000000402087211 */ /* 0x000fe200078f10ff */
[----:B------:R-:W-:Y:S01]  /*a660*/  @P2 FFMA.FTZ R28, R23, R3, R7 ;  /* 0x00000003171c2223 */ /* 0x000fe20000010007 */
[----:B------:R-:W-:Y:S02]  /*a670*/  LEA.HI R7, R11, R11, RZ, 0x1 ;  /* 0x0000000b0b077211 */ /* 0x000fe400078f08ff */
[----:B------:R-:W-:-:S02]  /*a680*/  FSETP.NE.FTZ.AND P0, PT, R5, RZ, PT ;  /* 0x000000ff0500720b */ /* 0x000fc40003f15000 */
[----:B------:R-:W-:Y:S02]  /*a690*/  LOP3.LUT R8, R8, 0xffffffc, RZ, 0xc0, !PT ;  /* 0x0ffffffc08087812 */ /* 0x000fe400078ec0ff */
[----:B------:R-:W-:Y:S02]  /*a6a0*/  LOP3.LUT R6, R7, 0x1ffffffe, RZ, 0xc0, !PT ;  /* 0x1ffffffe07067812 */ /* 0x000fe400078ec0ff */
[C---:B------:R-:W-:Y:S02]  /*a6b0*/  IADD3 R8, R4.reuse, -R8, RZ ;  /* 0x8000000804087210 */ /* 0x040fe40007ffe0ff */
[----:B------:R-:W-:Y:S02]  /*a6c0*/  LEA R4, R4, R11, 0x9 ;  /* 0x0000000b04047211 */ /* 0x000fe400078e48ff */
[----:B------:R-:W-:Y:S02]  /*a6d0*/  IADD3 R6, R11, -R6, RZ ;  /* 0x800000060b067210 */ /* 0x000fe40007ffe0ff */
[----:B------:R-:W-:-:S02]  /*a6e0*/  SHF.R.S32.HI R11, RZ, 0x2, R30 ;  /* 0x00000002ff0b7819 */ /* 0x000fc4000001141e */
[----:B------:R-:W2:Y:S01]  /*a6f0*/  LDL.LU R30, [R1+0xc] ;  /* 0x00000c00011e7983 */ /* 0x000ea20000300800 */
[----:B------:R-:W1:Y:S02]  /*a700*/  @P0 MUFU.RCP R17, R5 ;  /* 0x0000000500110308 */ /* 0x000e640000001000 */
[C---:B-1----:R-:W-:Y:S02]  /*a710*/  FMUL.FTZ R79, R17.reuse, R79 ;  /* 0x0000004f114f7220 */ /* 0x042fe40000410000 */
[----:B------:R-:W-:-:S05]  /*a720*/  FMUL.FTZ R78, R17, R78 ;  /* 0x0000004e114e7220 */ /* 0x000fca0000410000 */
[----:B------:R-:W-:Y:S02]  /*a730*/  F2FP.PACK_AB R78, R79, R78 ;  /* 0x0000004e4f4e723e */ /* 0x000fe400000000ff */
[----:B------:R-:W3:Y:S01]  /*a740*/  LDL R79, [R1+0x8] ;  /* 0x00000800014f7983 */ /* 0x000ee20000100800 */
[C---:B------:R-:W-:Y:S02]  /*a750*/  FMUL.FTZ R77, R16.reuse, R77 ;  /* 0x0000004d104d7220 */ /* 0x040fe40000410000 */
[----:B------:R-:W-:Y:S02]  /*a760*/  FMUL.FTZ R76, R16, R76 ;  /* 0x0000004c104c7220 */ /* 0x000fe40000410000 */
[C---:B------:R-:W-:Y:S02]  /*a770*/  FMUL.FTZ R75, R17.reuse, R75 ;  /* 0x0000004b114b7220 */ /* 0x040fe40000410000 */
[----:B------:R-:W-:Y:S01]  /*a780*/  FMUL.FTZ R74, R17, R74 ;  /* 0x0000004a114a7220 */ /* 0x000fe20000410000 */
[----:B------:R-:W-:-:S02]  /*a790*/  F2FP.PACK_AB R76, R77, R76 ;  /* 0x0000004c4d4c723e */ /* 0x000fc400000000ff */
[----:B------:R1:W5:Y:S02]  /*a7a0*/  LDL R77, [R1+0x1c] ;  /* 0x00001c00014d7983 */ /* 0x0003640000100800 */
[----:B------:R-:W-:Y:S02]  /*a7b0*/  F2FP.PACK_AB R74, R75, R74 ;  /* 0x0000004a4b4a723e */ /* 0x000fe400000000ff */
[----:B------:R1:W5:Y:S01]  /*a7c0*/  LDL R75, [R1+0x18] ;  /* 0x00001800014b7983 */ /* 0x0003620000100800 */
[----:B------:R4:W4:Y:S02]  /*a7d0*/  @P0 MUFU.LG2 R25, R5 ;  /* 0x0000000500190308 */ /* 0x0009240000000c00 */
[----:B----4-:R-:W-:Y:S01]  /*a7e0*/  @P0 MOV R5, 0x3f317218 ;  /* 0x3f31721800050802 */ /* 0x010fe20000000f00 */
[----:B------:R-:W-:-:S04]  /*a7f0*/  @P0 FMUL.FTZ R25, R25, 0.69314718246459960938 ;  /* 0x3f31721819190820 */ /* 0x000fc80000410000 */
[----:B------:R-:W-:-:S04]  /*a800*/  @P0 FMUL.FTZ R5, R5, c[0x0][0x2d0] ;  /* 0x0000b40005050a20 */ /* 0x000fc80000410000 */
[----:B------:R-:W-:Y:S02]  /*a810*/  @P0 FFMA.FTZ R26, R5, R0, R25 ;  /* 0x00000000051a0223 */ /* 0x000fe40000010019 */
[----:B------:R-:W4:Y:S01]  /*a820*/  S2R R0, SR_CTAID.Z ;  /* 0x0000000000007919 */ /* 0x000f220000002700 */
[----:B------:R-:W-:-:S04]  /*a830*/  UIMAD UR6, UR6, UR4, URZ ;  /* 0x00000004060672a4 */ /* 0x000fc8000f8e023f */
[----:B------:R-:W-:Y:S02]  /*a840*/  UIMAD UR5, UR7, UR5, UR6 ;  /* 0x00000005070572a4 */ /* 0x000fe4000f8e0206 */
[----:B------:R-:W-:Y:S02]  /*a850*/  UIADD3 UR8, UR11, UR8, URZ ;  /* 0x000000080b087290 */ /* 0x000fe4000fffe03f */
[----:B------:R-:W-:Y:S01]  /*a860*/  UIADD3 UR5, UR15, UR5, URZ ;  /* 0x000000050f057290 */ /* 0x000fe2000fffe03f */
[----:B------:R-:W-:Y:S02]  /*a870*/  MOV R21, UR11 ;  /* 0x0000000b00157c02 */ /* 0x000fe40008000f00 */
[----:B------:R-:W-:Y:S02]  /*a880*/  MOV R20, UR10 ;  /* 0x0000000a00147c02 */ /* 0x000fe40008000f00 */
[----:B------:R-:W-:Y:S02]  /*a890*/  MOV R21, UR8 ;  /* 0x0000000800157c02 */ /* 0x000fe40008000f00 */
[----:B------:R-:W-:-:S02]  /*a8a0*/  MOV R19, UR5 ;  /* 0x0000000500137c02 */ /* 0x000fc40008000f00 */
[----:B----4-:R-:W-:-:S05]  /*a8b0*/  SHF.R.S32.HI R3, RZ, 0x1f, R0 ;  /* 0x0000001fff037819 */ /* 0x010fca0000011400 */
[C---:B------:R-:W-:Y:S02]  /*a8c0*/  IMAD R5, R3.reuse, c[0x0][0x498], RZ ;  /* 0x0001260003057a24 */ /* 0x040fe400078e02ff */
[----:B------:R-:W-:Y:S02]  /*a8d0*/  IMAD R3, R3, c[0x0][0x3f0], RZ ;  /* 0x0000fc0003037a24 */ /* 0x000fe400078e02ff */
[C---:B------:R-:W-:Y:S02]  /*a8e0*/  IMAD R5, R0.reuse, c[0x0][0x49c], R5 ;  /* 0x0001270000057a24 */ /* 0x040fe400078e0205 */
[C---:B------:R-:W-:Y:S02]  /*a8f0*/  IMAD R3, R0.reuse, c[0x0][0x3f4], R3 ;  /* 0x0000fd0000037a24 */ /* 0x040fe400078e0203 */
[----:B------:R-:W-:-:S04]  /*a900*/  IMAD.WIDE.U32 R20, R0, c[0x0][0x498], R20 ;  /* 0x0001260000147a25 */ /* 0x000fc800078e0014 */
[----:B------:R-:W-:Y:S01]  /*a910*/  IMAD.WIDE.U32 R18, R0, c[0x0][0x3f0], R18 ;  /* 0x0000fc0000127a25 */ /* 0x000fe200078e0012 */
[C---:B------:R-:W-:Y:S01]  /*a920*/  SHF.L.U32 R0, R12.reuse, 0x6, RZ ;  /* 0x000000060c007819 */ /* 0x040fe200000006ff */
[----:B------:R-:W4:Y:S01]  /*a930*/  S2R R2, SR_CTAID.X ;  /* 0x0000000000027919 */ /* 0x000f220000002500 */
[----:B------:R-:W-:Y:S02]  /*a940*/  R2P PR, R12, 0x6 ;  /* 0x000000060c007804 */ /* 0x000fe40000000000 */
[----:B------:R-:W-:Y:S02]  /*a950*/  LOP3.LUT R0, R0, 0x1c0, RZ, 0xc0, !PT ;  /* 0x000001c000007812 */ /* 0x000fe400078ec0ff */
[----:B------:R-:W-:Y:S02]  /*a960*/  LOP3.LUT R12, R12, 0x1, RZ, 0xc0, !PT ;  /* 0x000000010c0c7812 */ /* 0x000fe400078ec0ff */
[----:B------:R-:W-:Y:S02]  /*a970*/  IADD3 R19, R19, R3, RZ ;  /* 0x0000000313137210 */ /* 0x000fe40007ffe0ff */
[----:B------:R-:W-:-:S02]  /*a980*/  LEA.HI R3, R0, R0, RZ, 0x1d ;  /* 0x0000000000037211 */ /* 0x000fc400078fe8ff */
[----:B------:R-:W-:Y:S02]  /*a990*/  ISETP.NE.U32.AND P0, PT, R12, 0x1, PT ;  /* 0x000000010c00780c */ /* 0x000fe40003f05070 */
[----:B------:R-:W-:Y:S02]  /*a9a0*/  LEA R3, R4, R3, 0x1 ;  /* 0x0000000304037211 */ /* 0x000fe400078e08ff */
[----:B------:R-:W-:Y:S02]  /*a9b0*/  SHF.R.S32.HI R0, RZ, 0x1f, R10 ;  /* 0x0000001fff007819 */ /* 0x000fe4000001140a */
[----:B------:R-:W-:Y:S02]  /*a9c0*/  SHF.L.U32 R7, R7, 0x5, RZ ;  /* 0x0000000507077819 */ /* 0x000fe400000006ff */
[----:B------:R-:W-:Y:S01]  /*a9d0*/  SHF.L.U32 R3, R3, 0x1, RZ ;  /* 0x0000000103037819 */ /* 0x000fe200000006ff */
[----:B------:R-:W-:Y:S01]  /*a9e0*/  IMAD R0, R0, c[0x0][0x3e0], RZ ;  /* 0x0000f80000007a24 */ /* 0x000fe200078e02ff */
[----:B------:R-:W-:-:S02]  /*a9f0*/  LEA R8, R8, R11, 0x4 ;  /* 0x0000000b08087211 */ /* 0x000fc400078e20ff */
[----:B------:R-:W-:Y:S02]  /*aa00*/  LOP3.LUT R7, R7, 0xffffffc0, RZ, 0xc0, !PT ;  /* 0xffffffc007077812 */ /* 0x000fe400078ec0ff */
[C---:B------:R-:W-:Y:S01]  /*aa10*/  IADD3 R11, R3.reuse, 0x80, RZ ;  /* 0x00000080030b7810 */ /* 0x040fe20007ffe0ff */
[C---:B------:R-:W-:Y:S02]  /*aa20*/  IMAD R0, R10.reuse, c[0x0][0x3e4], R0 ;  /* 0x0000f9000a007a24 */ /* 0x040fe400078e0200 */
[----:B------:R-:W-:Y:S01]  /*aa30*/  IMAD.WIDE.U32 R18, R10, c[0x0][0x3e0], R18 ;  /* 0x0000f8000a127a25 */ /* 0x000fe200078e0012 */
[----:B------:R-:W-:Y:S02]  /*aa40*/  IADD3 R10, R3, 0x70, RZ ;  /* 0x00000070030a7810 */ /* 0x000fe40007ffe0ff */
[----:B------:R-:W-:Y:S02]  /*aa50*/  LEA R6, R6, R7, 0x3 ;  /* 0x0000000706067211 */ /* 0x000fe400078e18ff */
[----:B------:R-:W-:-:S02]  /*aa60*/  @P0 IADD3 R10, R11, 0x10, RZ ;  /* 0x000000100b0a0810 */ /* 0x000fc40007ffe0ff */
[C---:B------:R-:W-:Y:S02]  /*aa70*/  ISETP.NE.AND P0, PT, R9.reuse, 0x1, PT ;  /* 0x000000010900780c */ /* 0x040fe40003f05270 */
[----:B------:R-:W-:Y:S02]  /*aa80*/  IADD3 R6, R8, R6, RZ ;  /* 0x0000000608067210 */ /* 0x000fe40007ffe0ff */
[C---:B----4-:R-:W-:Y:S01]  /*aa90*/  LEA R8, R2.reuse, R8, 0x7 ;  /* 0x0000000802087211 */ /* 0x050fe200078e38ff */
[----:B------:R-:W-:Y:S01]  /*aaa0*/  IMAD R4, R9, c[0x0][0x388], RZ ;  /* 0x0000e20009047a24 */ /* 0x000fe200078e02ff */
[----:B------:R-:W-:Y:S02]  /*aab0*/  LEA R6, R2, R6, 0x7 ;  /* 0x0000000602067211 */ /* 0x000fe400078e38ff */
[C---:B------:R-:W-:Y:S02]  /*aac0*/  IADD3 R2, R8.reuse, 0x40, RZ ;  /* 0x0000004008027810 */ /* 0x040fe40007ffe0ff */
[----:B------:R-:W-:-:S02]  /*aad0*/  IADD3 R7, R8, 0x8, RZ ;  /* 0x0000000808077810 */ /* 0x000fc40007ffe0ff */
[----:B------:R-:W-:Y:S01]  /*aae0*/  ISETP.GE.OR P3, PT, R2, R4, P4 ;  /* 0x000000040200720c */ /* 0x000fe20002766670 */
[----:B------:R-:W-:Y:S01]  /*aaf0*/  @P0 IMAD.HI.U32 R2, R6, c[0x0][0x4ec], RZ ;  /* 0x00013b0006020a27 */ /* 0x000fe200078e00ff */
[----:B------:R-:W-:Y:S02]  /*ab00*/  IADD3 R19, R19, R0, RZ ;  /* 0x0000000013137210 */ /* 0x000fe40007ffe0ff */
[CC--:B------:R-:W-:Y:S02]  /*ab10*/  ISETP.GE.OR P6, PT, R8.reuse, R4.reuse, P4 ;  /* 0x000000040800720c */ /* 0x0c0fe400027c6670 */
[----:B------:R-:W-:Y:S02]  /*ab20*/  ISETP.GE.OR P5, PT, R7, R4, P4 ;  /* 0x000000040700720c */ /* 0x000fe400027a6670 */
[----:B------:R-:W-:Y:S02]  /*ab30*/  SHF.R.S32.HI R0, RZ, 0x1f, R15 ;  /* 0x0000001fff007819 */ /* 0x000fe4000001140f */
[----:B------:R-:W-:-:S02]  /*ab40*/  IADD3 R8, R8, 0x48, RZ ;  /* 0x0000004808087810 */ /* 0x000fc40007ffe0ff */
[----:B------:R-:W-:Y:S02]  /*ab50*/  MOV R7, R6 ;  /* 0x0000000600077202 */ /* 0x000fe40000000f00 */
[----:B------:R-:W-:Y:S01]  /*ab60*/  @P0 SHF.R.U32.HI R7, RZ, c[0x0][0x4f0], R2 ;  /* 0x00013c00ff070a19 */ /* 0x000fe20000011602 */
[----:B------:R-:W-:Y:S01]  /*ab70*/  IMAD R2, R0, c[0x0][0x3d8], RZ ;  /* 0x0000f60000027a24 */ /* 0x000fe200078e02ff */
[----:B------:R-:W-:Y:S01]  /*ab80*/  ISETP.GE.OR P4, PT, R8, R4, P4 ;  /* 0x000000040800720c */ /* 0x000fe20002786670 */
[C---:B------:R-:W-:Y:S01]  /*ab90*/  FMUL.FTZ R177, R14.reuse, R177 ;  /* 0x000000b10eb17220 */ /* 0x040fe20000410000 */
[----:B------:R-:W-:Y:S01]  /*aba0*/  IADD3 R0, -R7, RZ, RZ ;  /* 0x000000ff07007210 */ /* 0x000fe20007ffe1ff */
[C---:B------:R-:W-:Y:S01]  /*abb0*/  FMUL.FTZ R176, R14.reuse, R176 ;  /* 0x000000b00eb07220 */ /* 0x040fe20000410000 */
[----:B------:R-:W-:Y:S01]  /*abc0*/  SHF.R.S32.HI R8, RZ, 0x1f, R7 ;  /* 0x0000001fff087819 */ /* 0x000fe20000011407 */
[----:B------:R-:W-:Y:S01]  /*abd0*/  FMUL.FTZ R179, R13, R179 ;  /* 0x000000b30db37220 */ /* 0x000fe20000410000 */
[----:B------:R-:W-:Y:S01]  /*abe0*/  IADD3 R20, P0, R7, R20, RZ ;  /* 0x0000001407147210 */ /* 0x000fe20007f1e0ff */
[----:B------:R-:W-:Y:S01]  /*abf0*/  FMUL.FTZ R178, R13, R178 ;  /* 0x000000b20db27220 */ /* 0x000fe20000410000 */
[----:B------:R-:W-:Y:S01]  /*ac00*/  MOV R7, 0x20 ;  /* 0x0000002000077802 */ /* 0x000fe20000000f00 */
[----:B------:R-:W-:-:S02]  /*ac10*/  FMUL.FTZ R193, R14, R193 ;  /* 0x000000c10ec17220 */ /* 0x000fc40000410000 */
[----:B------:R-:W-:Y:S02]  /*ac20*/  FMUL.FTZ R192, R14, R192 ;  /* 0x000000c00ec07220 */ /* 0x000fe40000410000 */
[C---:B------:R-:W-:Y:S02]  /*ac30*/  FMUL.FTZ R195, R13.reuse, R195 ;  /* 0x000000c30dc37220 */ /* 0x040fe40000410000 */
[----:B------:R-:W-:Y:S02]  /*ac40*/  FMUL.FTZ R194, R13, R194 ;  /* 0x000000c20dc27220 */ /* 0x000fe40000410000 */
[C---:B------:R-:W-:Y:S02]  /*ac50*/  FMUL.FTZ R161, R16.reuse, R161 ;  /* 0x000000a110a17220 */ /* 0x040fe40000410000 */
[----:B------:R-:W-:Y:S02]  /*ac60*/  FMUL.FTZ R160, R16, R160 ;  /* 0x000000a010a07220 */ /* 0x000fe40000410000 */
[----:B------:R-:W-:-:S02]  /*ac70*/  FMUL.FTZ R163, R17, R163 ;  /* 0x000000a311a37220 */ /* 0x000fc40000410000 */
[C---:B------:R-:W-:Y:S01]  /*ac80*/  FMUL.FTZ R162, R17.reuse, R162 ;  /* 0x000000a211a27220 */ /* 0x040fe20000410000 */
[----:B------:R-:W-:Y:S01]  /*ac90*/  IADD3.X R21, R8, R21, R5, P0, !PT ;  /* 0x0000001508157210 */ /* 0x000fe200007fe405 */
[C---:B------:R-:W-:Y:S02]  /*aca0*/  FMUL.FTZ R157, R16.reuse, R157 ;  /* 0x0000009d109d7220 */ /* 0x040fe40000410000 */
[----:B------:R-:W-:Y:S02]  /*acb0*/  FMUL.FTZ R156, R16, R156 ;  /* 0x0000009c109c7220 */ /* 0x000fe40000410000 */
[C---:B------:R-:W-:Y:S02]  /*acc0*/  FMUL.FTZ R159, R17.reuse, R159 ;  /* 0x0000009f119f7220 */ /* 0x040fe40000410000 */
[----:B------:R-:W-:Y:S01]  /*acd0*/  FMUL.FTZ R158, R17, R158 ;  /* 0x0000009e119e7220 */ /* 0x000fe20000410000 */
[----:B------:R-:W-:Y:S01]  /*ace0*/  F2FP.PACK_AB R176, R177, R176 ;  /* 0x000000b0b1b0723e */ /* 0x000fe200000000ff */
[C---:B------:R-:W-:Y:S01]  /*acf0*/  FMUL.FTZ R173, R14.reuse, R173 ;  /* 0x000000ad0ead7220 */ /* 0x040fe20000410000 */
[----:B------:R-:W-:Y:S01]  /*ad00*/  F2FP.PACK_AB R178, R179, R178 ;  /* 0x000000b2b3b2723e */ /* 0x000fe200000000ff */
[C---:B------:R-:W-:Y:S01]  /*ad10*/  FMUL.FTZ R172, R14.reuse, R172 ;  /* 0x000000ac0eac7220 */ /* 0x040fe20000410000 */
[----:B------:R-:W-:Y:S01]  /*ad20*/  SEL R7, R7, 0xffffffe0, !P1 ;  /* 0xffffffe007077807 */ /* 0x000fe20004800000 */
[C---:B------:R-:W-:Y:S01]  /*ad30*/  FMUL.FTZ R175, R13.reuse, R175 ;  /* 0x000000af0daf7220 */ /* 0x040fe20000410000 */
[----:B------:R-:W-:Y:S01]  /*ad40*/  MOV R8, 0x40 ;  /* 0x0000004000087802 */ /* 0x000fe20000000f00 */
[----:B------:R-:W-:Y:S01]  /*ad50*/  FMUL.FTZ R174, R13, R174 ;  /* 0x000000ae0dae7220 */ /* 0x000fe20000410000 */
[----:B------:R-:W-:Y:S01]  /*ad60*/  F2FP.PACK_AB R192, R193, R192 ;  /* 0x000000c0c1c0723e */ /* 0x000fe200000000ff */
[C---:B------:R-:W-:Y:S01]  /*ad70*/  FMUL.FTZ R189, R14.reuse, R189 ;  /* 0x000000bd0ebd7220 */ /* 0x040fe20000410000 */
[----:B------:R-:W-:Y:S01]  /*ad80*/  F2FP.PACK_AB R194, R195, R194 ;  /* 0x000000c2c3c2723e */ /* 0x000fe200000000ff */
[----:B------:R-:W-:-:S02]  /*ad90*/  FMUL.FTZ R188, R14, R188 ;  /* 0x000000bc0ebc7220 */ /* 0x000fc40000410000 */
[C---:B------:R-:W-:Y:S02]  /*ada0*/  FMUL.FTZ R191, R13.reuse, R191 ;  /* 0x000000bf0dbf7220 */ /* 0x040fe40000410000 */
[----:B------:R-:W-:Y:S01]  /*adb0*/  FMUL.FTZ R190, R13, R190 ;  /* 0x000000be0dbe7220 */ /* 0x000fe20000410000 */
[----:B------:R-:W-:Y:S01]  /*adc0*/  F2FP.PACK_AB R160, R161, R160 ;  /* 0x000000a0a1a0723e */ /* 0x000fe200000000ff */
[C---:B------:R-:W-:Y:S01]  /*add0*/  FMUL.FTZ R153, R16.reuse, R153 ;  /* 0x0000009910997220 */ /* 0x040fe20000410000 */
[----:B------:R-:W-:Y:S01]  /*ade0*/  F2FP.PACK_AB R162, R163, R162 ;  /* 0x000000a2a3a2723e */ /* 0x000fe200000000ff */
[C---:B------:R-:W-:Y:S02]  /*adf0*/  FMUL.FTZ R152, R16.reuse, R152 ;  /* 0x0000009810987220 */ /* 0x040fe40000410000 */
[C---:B------:R-:W-:Y:S02]  /*ae00*/  FMUL.FTZ R155, R17.reuse, R155 ;  /* 0x0000009b119b7220 */ /* 0x040fe40000410000 */
        /* <DEDUP_REMOVED lines=10> */
[----:B------:R-:W-:Y:S01]  /*aeb0*/  FMUL.FTZ R168, R14, R168 ;  /* 0x000000a80ea87220 */ /* 0x000fe20000410000 */
[----:B------:R-:W-:Y:S01]  /*aec0*/  SEL R8, R8, 0xffffffc0, !P2 ;  /* 0xffffffc008087807 */ /* 0x000fe20005000000 */
[C---:B------:R-:W-:Y:S02]  /*aed0*/  FMUL.FTZ R171, R13.reuse, R171 ;  /* 0x000000ab0dab7220 */ /* 0x040fe40000410000 */
[----:B------:R-:W-:-:S02]  /*aee0*/  FMUL.FTZ R170, R13, R170 ;  /* 0x000000aa0daa7220 */ /* 0x000fc40000410000 */
[----:B------:R-:W-:Y:S01]  /*aef0*/  IMAD R0, R0, c[0x0][0x4e8], R6 ;  /* 0x00013a0000007a24 */ /* 0x000fe200078e0206 */
[----:B------:R-:W-:Y:S01]  /*af00*/  IADD3 R6, R3, R7, RZ ;  /* 0x0000000703067210 */ /* 0x000fe20007ffe0ff */
[C---:B------:R-:W-:Y:S01]  /*af10*/  FMUL.FTZ R185, R14.reuse, R185 ;  /* 0x000000b90eb97220 */ /* 0x040fe20000410000 */
[----:B------:R-:W-:Y:S01]  /*af20*/  F2FP.PACK_AB R188, R189, R188 ;  /* 0x000000bcbdbc723e */ /* 0x000fe200000000ff */
[----:B------:R-:W-:Y:S01]  /*af30*/  FMUL.FTZ R184, R14, R184 ;  /* 0x000000b80eb87220 */ /* 0x000fe20000410000 */
[----:B------:R-:W-:Y:S01]  /*af40*/  F2FP.PACK_AB R190, R191, R190 ;  /* 0x000000bebfbe723e */ /* 0x000fe200000000ff */
[C---:B------:R-:W-:Y:S01]  /*af50*/  FMUL.FTZ R187, R13.reuse, R187 ;  /* 0x000000bb0dbb7220 */ /* 0x040fe20000410000 */
[----:B------:R-:W-:Y:S01]  /*af60*/  STS [R3+0x80], R176 ;  /* 0x000080b003007388 */ /* 0x000fe20000000800 */
[----:B------:R-:W-:Y:S01]  /*af70*/  FMUL.FTZ R186, R13, R186 ;  /* 0x000000ba0dba7220 */ /* 0x000fe20000410000 */
[----:B------:R-:W-:Y:S01]  /*af80*/  IADD3 R7, R7, R10, RZ ;  /* 0x0000000a07077210 */ /* 0x000fe20007ffe0ff */
[C---:B------:R-:W-:Y:S01]  /*af90*/  FMUL.FTZ R145, R16.reuse, R145 ;  /* 0x0000009110917220 */ /* 0x040fe20000410000 */
[----:B------:R-:W-:Y:S01]  /*afa0*/  STS [R3+0x480], R178 ;  /* 0x000480b203007388 */ /* 0x000fe20000000800 */
[C---:B------:R-:W-:Y:S01]  /*afb0*/  FMUL.FTZ R144, R16.reuse, R144 ;  /* 0x0000009010907220 */ /* 0x040fe20000410000 */
[----:B------:R-:W-:Y:S01]  /*afc0*/  F2FP.PACK_AB R152, R153, R152 ;  /* 0x000000989998723e */ /* 0x000fe200000000ff */
[----:B------:R-:W-:Y:S01]  /*afd0*/  FMUL.FTZ R147, R17, R147 ;  /* 0x0000009311937220 */ /* 0x000fe20000410000 */
[----:B------:R-:W-:Y:S01]  /*afe0*/  F2FP.PACK_AB R154, R155, R154 ;  /* 0x0000009a9b9a723e */ /* 0x000fe200000000ff */
[----:B------:R-:W-:Y:S01]  /*aff0*/  FMUL.FTZ R146, R17, R146 ;  /* 0x0000009211927220 */ /* 0x000fe20000410000 */
[----:B------:R-:W-:Y:S01]  /*b000*/  STS [R10], R192 ;  /* 0x000000c00a007388 */ /* 0x000fe20000000800 */
[C---:B------:R-:W-:Y:S01]  /*b010*/  FMUL.FTZ R141, R16.reuse, R141 ;  /* 0x0000008d108d7220 */ /* 0x040fe20000410000 */
[----:B------:R-:W-:Y:S01]  /*b020*/  F2FP.PACK_AB R148, R149, R148 ;  /* 0x000000949594723e */ /* 0x000fe200000000ff */
[----:B------:R-:W-:Y:S01]  /*b030*/  FMUL.FTZ R140, R16, R140 ;  /* 0x0000008c108c7220 */ /* 0x000fe20000410000 */
[----:B------:R-:W-:Y:S01]  /*b040*/  STS [R10+0x400], R194 ;  /* 0x000400c20a007388 */ /* 0x000fe20000000800 */
[----:B------:R-:W-:Y:S01]  /*b050*/  FMUL.FTZ R143, R17, R143 ;  /* 0x0000008f118f7220 */ /* 0x000fe20000410000 */
[----:B------:R-:W-:Y:S01]  /*b060*/  F2FP.PACK_AB R150, R151, R150 ;  /* 0x000000969796723e */ /* 0x000fe200000000ff */
[----:B------:R-:W-:Y:S01]  /*b070*/  FMUL.FTZ R142, R17, R142 ;  /* 0x0000008e118e7220 */ /* 0x000fe20000410000 */
[----:B------:R-:W-:Y:S01]  /*b080*/  STS [R3+0x2080], R160 ;  /* 0x002080a003007388 */ /* 0x000fe20000000800 */
[C---:B------:R-:W-:Y:S01]  /*b090*/  FMUL.FTZ R165, R14.reuse, R165 ;  /* 0x000000a50ea57220 */ /* 0x040fe20000410000 */
[----:B------:R-:W-:Y:S01]  /*b0a0*/  F2FP.PACK_AB R168, R169, R168 ;  /* 0x000000a8a9a8723e */ /* 0x000fe200000000ff */
[C---:B------:R-:W-:Y:S01]  /*b0b0*/  FMUL.FTZ R164, R14.reuse, R164 ;  /* 0x000000a40ea47220 */ /* 0x040fe20000410000 */
[----:B------:R-:W-:Y:S01]  /*b0c0*/  STS [R3+0x2480], R162 ;  /* 0x002480a203007388 */ /* 0x000fe20000000800 */
[----:B------:R-:W-:Y:S01]  /*b0d0*/  FMUL.FTZ R167, R13, R167 ;  /* 0x000000a70da77220 */ /* 0x000fe20000410000 */
[----:B------:R-:W-:Y:S01]  /*b0e0*/  F2FP.PACK_AB R170, R171, R170 ;  /* 0x000000aaabaa723e */ /* 0x000fe200000000ff */
[----:B------:R-:W-:Y:S01]  /*b0f0*/  FMUL.FTZ R166, R13, R166 ;  /* 0x000000a60da67220 */ /* 0x000fe20000410000 */
[----:B------:R-:W-:Y:S01]  /*b100*/  STS [R10+0x2000], R156 ;  /* 0x0020009c0a007388 */ /* 0x000fe20000000800 */
[C---:B------:R-:W-:Y:S01]  /*b110*/  FMUL.FTZ R181, R14.reuse, R181 ;  /* 0x000000b50eb57220 */ /* 0x040fe20000410000 */
[----:B------:R-:W-:Y:S01]  /*b120*/  IADD3 R9, R3, R8, RZ ;  /* 0x0000000803097210 */ /* 0x000fe20007ffe0ff */
[----:B------:R-:W-:Y:S01]  /*b130*/  FMUL.FTZ R180, R14, R180 ;  /* 0x000000b40eb47220 */ /* 0x000fe20000410000 */
[----:B------:R-:W-:Y:S01]  /*b140*/  STS [R10+0x2400], R158 ;  /* 0x0024009e0a007388 */ /* 0x000fe20000000800 */
[----:B------:R-:W-:Y:S01]  /*b150*/  FMUL.FTZ R183, R13, R183 ;  /* 0x000000b70db77220 */ /* 0x000fe20000410000 */
        /* <DEDUP_REMOVED lines=9> */
[----:B------:R-:W-:Y:S01]  /*b1f0*/  FMUL.FTZ R138, R17, R138 ;  /* 0x0000008a118a7220 */ /* 0x000fe20000410000 */
[----:B------:R-:W-:Y:S01]  /*b200*/  F2FP.PACK_AB R144, R145, R144 ;  /* 0x000000909190723e */ /* 0x000fe200000000ff */
[C---:B------:R-:W-:Y:S01]  /*b210*/  FMUL.FTZ R133, R16.reuse, R133 ;  /* 0x0000008510857220 */ /* 0x040fe20000410000 */
[----:B------:R-:W-:Y:S01]  /*b220*/  F2FP.PACK_AB R146, R147, R146 ;  /* 0x000000929392723e */ /* 0x000fe200000000ff */
[----:B------:R-:W-:Y:S01]  /*b230*/  FMUL.FTZ R132, R16, R132 ;  /* 0x0000008410847220 */ /* 0x000fe20000410000 */
[----:B------:R-:W-:Y:S01]  /*b240*/  STS [R7], R188 ;  /* 0x000000bc07007388 */ /* 0x000fe20000000800 */
        /* <DEDUP_REMOVED lines=13> */
[----:B------:R-:W-:Y:S01]  /*b320*/  F2FP.PACK_AB R166, R167, R166 ;  /* 0x000000a6a7a6723e */ /* 0x000fe200000000ff */
[----:B------:R-:W-:Y:S01]  /*b330*/  FMUL.FTZ R80, R14, R80 ;  /* 0x000000500e507220 */ /* 0x000fe20000410000 */
[----:B------:R-:W-:Y:S01]  /*b340*/  STS [R7+0x2000], R148 ;  /* 0x0020009407007388 */ /* 0x000fe20000000800 */
[C---:B------:R-:W-:Y:S01]  /*b350*/  FMUL.FTZ R83, R13.reuse, R83 ;  /* 0x000000530d537220 */ /* 0x040fe20000410000 */
[----:B------:R-:W-:Y:S01]  /*b360*/  IADD3 R12, R8, R6, RZ ;  /* 0x00000006080c7210 */ /* 0x000fe20007ffe0ff */
[----:B------:R-:W-:Y:S01]  /*b370*/  FMUL.FTZ R82, R13, R82 ;  /* 0x000000520d527220 */ /* 0x000fe20000410000 */
[----:B------:R-:W-:Y:S01]  /*b380*/  STS [R7+0x2400], R150 ;  /* 0x0024009607007388 */ /* 0x000fe20000000800 */
[C---:B------:R-:W-:Y:S01]  /*b390*/  FMUL.FTZ R73, R16.reuse, R73 ;  /* 0x0000004910497220 */ /* 0x040fe20000410000 */
[----:B------:R-:W-:Y:S01]  /*b3a0*/  F2FP.PACK_AB R180, R181, R180 ;  /* 0x000000b4b5b4723e */ /* 0x000fe200000000ff */
[----:B------:R-:W-:Y:S01]  /*b3b0*/  FMUL.FTZ R72, R16, R72 ;  /* 0x0000004810487220 */ /* 0x000fe20000410000 */
[----:B------:R-:W-:Y:S01]  /*b3c0*/  F2FP.PACK_AB R182, R183, R182 ;  /* 0x000000b6b7b6723e */ /* 0x000fe200000000ff */
[----:B------:R-:W-:Y:S01]  /*b3d0*/  STS [R9+0x80], R168 ;  /* 0x000080a809007388 */ /* 0x000fe20000000800 */
[----:B------:R-:W-:Y:S01]  /*b3e0*/  IADD3 R8, R7, R8, RZ ;  /* 0x0000000807087210 */ /* 0x000fe20007ffe0ff */
[C---:B------:R-:W-:Y:S01]  /*b3f0*/  FMUL.FTZ R85, R14.reuse, R85 ;  /* 0x000000550e557220 */ /* 0x040fe20000410000 */
[----:B------:R-:W-:Y:S01]  /*b400*/  F2FP.PACK_AB R136, R137, R136 ;  /* 0x000000888988723e */ /* 0x000fe200000000ff */
[----:B------:R-:W-:Y:S01]  /*b410*/  STS [R9+0x480], R170 ;  /* 0x000480aa09007388 */ /* 0x000fe20000000800 */
[----:B------:R-:W-:Y:S01]  /*b420*/  F2FP.PACK_AB R138, R139, R138 ;  /* 0x0000008a8b8a723e */ /* 0x000fe200000000ff */
[C---:B------:R-:W-:Y:S01]  /*b430*/  FMUL.FTZ R84, R14.reuse, R84 ;  /* 0x000000540e547220 */ /* 0x040fe20000410000 */
[----:B------:R-:W-:Y:S01]  /*b440*/  SHF.R.S32.HI R5, RZ, 0x1f, R0 ;  /* 0x0000001fff057819 */ /* 0x000fe20000011400 */
[----:B------:R-:W-:Y:S01]  /*b450*/  STS [R11], R184 ;  /* 0x000000b80b007388 */ /* 0x000fe20000000800 */
[----:B------:R-:W-:Y:S01]  /*b460*/  FMUL.FTZ R87, R13, R87 ;  /* 0x000000570d577220 */ /* 0x000fe20000410000 */
[----:B------:R-:W-:Y:S01]  /*b470*/  F2FP.PACK_AB R132, R133, R132 ;  /* 0x000000848584723e */ /* 0x000fe200000000ff */
[----:B------:R-:W-:Y:S01]  /*b480*/  FMUL.FTZ R86, R13, R86 ;  /* 0x000000560d567220 */ /* 0x000fe20000410000 */
[----:B------:R-:W-:Y:S01]  /*b490*/  STS [R11+0x400], R186 ;  /* 0x000400ba0b007388 */ /* 0x000fe20000000800 */
[----:B------:R-:W-:Y:S01]  /*b4a0*/  F2FP.PACK_AB R134, R135, R134 ;  /* 0x000000868786723e */ /* 0x000fe200000000ff */
[C---:B------:R-:W-:Y:S01]  /*b4b0*/  FMUL.FTZ R97, R14.reuse, R97 ;  /* 0x000000610e617220 */ /* 0x040fe20000410000 */
[----:B------:R-:W-:Y:S01]  /*b4c0*/  F2FP.PACK_AB R68, R69, R68 ;  /* 0x000000444544723e */ /* 0x000fe200000000ff */
[----:B------:R-:W-:Y:S01]  /*b4d0*/  STS [R9+0x2080], R144 ;  /* 0x0020809009007388 */ /* 0x000fe20000000800 */
[----:B------:R-:W-:Y:S01]  /*b4e0*/  FMUL.FTZ R96, R14, R96 ;  /* 0x000000600e607220 */ /* 0x000fe20000410000 */
[----:B------:R-:W-:Y:S01]  /*b4f0*/  F2FP.PACK_AB R70, R71, R70 ;  /* 0x000000464746723e */ /* 0x000fe200000000ff */
[C---:B------:R-:W-:Y:S01]  /*b500*/  FMUL.FTZ R99, R13.reuse, R99 ;  /* 0x000000630d637220 */ /* 0x040fe20000410000 */
[----:B------:R-:W-:Y:S01]  /*b510*/  STS [R9+0x2480], R146 ;  /* 0x0024809209007388 */ /* 0x000fe20000000800 */
[----:B------:R-:W-:Y:S01]  /*b520*/  FMUL.FTZ R98, R13, R98 ;  /* 0x000000620d627220 */ /* 0x000fe20000410000 */
[----:B------:R-:W-:Y:S01]  /*b530*/  F2FP.PACK_AB R80, R81, R80 ;  /* 0x000000505150723e */ /* 0x000fe200000000ff */
[C---:B------:R-:W-:Y:S01]  /*b540*/  FMUL.FTZ R89, R16.reuse, R89 ;  /* 0x0000005910597220 */ /* 0x040fe20000410000 */
[----:B------:R-:W-:Y:S01]  /*b550*/  STS [R11+0x2000], R140 ;  /* 0x0020008c0b007388 */ /* 0x000fe20000000800 */
[C---:B------:R-:W-:Y:S01]  /*b560*/  FMUL.FTZ R88, R16.reuse, R88 ;  /* 0x0000005810587220 */ /* 0x040fe20000410000 */
[----:B------:R-:W-:Y:S01]  /*b570*/  F2FP.PACK_AB R82, R83, R82 ;  /* 0x000000525352723e */ /* 0x000fe200000000ff */
[C---:B------:R-:W-:Y:S01]  /*b580*/  FMUL.FTZ R91, R17.reuse, R91 ;  /* 0x0000005b115b7220 */ /* 0x040fe20000410000 */
[----:B------:R-:W-:Y:S01]  /*b590*/  STS [R11+0x2400], R142 ;  /* 0x0024008e0b007388 */ /* 0x000fe20000000800 */
[----:B------:R-:W-:Y:S01]  /*b5a0*/  FMUL.FTZ R90, R17, R90 ;  /* 0x0000005a115a7220 */ /* 0x000fe20000410000 */
[----:B------:R-:W-:Y:S01]  /*b5b0*/  F2FP.PACK_AB R72, R73, R72 ;  /* 0x000000484948723e */ /* 0x000fe200000000ff */
[C---:B------:R-:W-:Y:S01]  /*b5c0*/  FMUL.FTZ R93, R16.reuse, R93 ;  /* 0x0000005d105d7220 */ /* 0x040fe20000410000 */
[----:B------:R-:W-:Y:S01]  /*b5d0*/  STS [R12+0x80], R164 ;  /* 0x000080a40c007388 */ /* 0x000fe20000000800 */
[----:B------:R-:W-:-:S02]  /*b5e0*/  FMUL.FTZ R92, R16, R92 ;  /* 0x0000005c105c7220 */ /* 0x000fc40000410000 */
[C---:B------:R-:W-:Y:S01]  /*b5f0*/  FMUL.FTZ R95, R17.reuse, R95 ;  /* 0x0000005f115f7220 */ /* 0x040fe20000410000 */
[----:B------:R-:W-:Y:S01]  /*b600*/  STS [R12+0x480], R166 ;  /* 0x000480a60c007388 */ /* 0x000fe20000000800 */
[----:B------:R-:W-:Y:S01]  /*b610*/  FMUL.FTZ R94, R17, R94 ;  /* 0x0000005e115e7220 */ /* 0x000fe20000410000 */
[----:B------:R-:W-:Y:S01]  /*b620*/  F2FP.PACK_AB R84, R85, R84 ;  /* 0x000000545554723e */ /* 0x000fe200000000ff */
[C---:B------:R-:W-:Y:S01]  /*b630*/  FMUL.FTZ R101, R14.reuse, R101 ;  /* 0x000000650e657220 */ /* 0x040fe20000410000 */
[----:B------:R-:W-:Y:S01]  /*b640*/  STS [R8], R180 ;  /* 0x000000b408007388 */ /* 0x000fe20000000800 */
[----:B------:R-:W-:Y:S01]  /*b650*/  FMUL.FTZ R100, R14, R100 ;  /* 0x000000640e647220 */ /* 0x000fe20000410000 */
[----:B------:R-:W-:Y:S01]  /*b660*/  F2FP.PACK_AB R86, R87, R86 ;  /* 0x000000565756723e */ /* 0x000fe200000000ff */
[C---:B------:R-:W-:Y:S01]  /*b670*/  FMUL.FTZ R103, R13.reuse, R103 ;  /* 0x000000670d677220 */ /* 0x040fe20000410000 */
[----:B------:R-:W-:Y:S01]  /*b680*/  STS [R8+0x400], R182 ;  /* 0x000400b608007388 */ /* 0x000fe20000000800 */
[----:B------:R-:W-:-:S02]  /*b690*/  FMUL.FTZ R102, R13, R102 ;  /* 0x000000660d667220 */ /* 0x000fc40000410000 */
[----:B------:R-:W-:Y:S01]  /*b6a0*/  IMAD R5, R5, c[0x0][0x488], RZ ;  /* 0x0001220005057a24 */ /* 0x000fe200078e02ff */
[----:B------:R-:W-:Y:S01]  /*b6b0*/  STS [R12+0x2080], R136 ;  /* 0x002080880c007388 */ /* 0x000fe20000000800 */
        /* <DEDUP_REMOVED lines=33> */
[----:B------:R-:W-:Y:S01]  /*b8d0*/  FMUL.FTZ R131, R13, R131 ;  /* 0x000000830d837220 */ /* 0x000fe20000410000 */
[----:B------:R-:W-:Y:S01]  /*b8e0*/  STS [R3+0x6480], R74 ;  /* 0x0064804a03007388 */ /* 0x000fe20000000800 */
[C---:B------:R-:W-:Y:S01]  /*b8f0*/  IMAD.WIDE.U32 R20, R0.reuse, c[0x0][0x488], R20 ;  /* 0x0001220000147a25 */ /* 0x040fe200078e0014 */
[----:B------:R-:W-:Y:S02]  /*b900*/  F2FP.PACK_AB R112, R113, R112 ;  /* 0x000000707170723e */ /* 0x000fe400000000ff */
[----:B------:R-:W-:Y:S01]  /*b910*/  STS [R10+0x6000], R76 ;  /* 0x0060004c0a007388 */ /* 0x000fe20000000800 */
[----:B------:R-:W-:Y:S01]  /*b920*/  IMAD R5, R0, c[0x0][0x48c], R5 ;  /* 0x0001230000057a24 */ /* 0x000fe200078e0205 */
[----:B------:R-:W-:Y:S01]  /*b930*/  F2FP.PACK_AB R114, R115, R114 ;  /* 0x000000727372723e */ /* 0x000fe200000000ff */
[----:B------:R-:W-:Y:S01]  /*b940*/  FMUL.FTZ R14, R14, R128 ;  /* 0x000000800e0e7220 */ /* 0x000fe20000410000 */
[----:B------:R-:W-:Y:S01]  /*b950*/  STS [R10+0x6400], R78 ;  /* 0x0064004e0a007388 */ /* 0x000fe20000000800 */
[----:B------:R-:W-:Y:S01]  /*b960*/  FMUL.FTZ R13, R13, R130 ;  /* 0x000000820d0d7220 */ /* 0x000fe20000410000 */
[----:B------:R-:W-:Y:S01]  /*b970*/  F2FP.PACK_AB R104, R105, R104 ;  /* 0x000000686968723e */ /* 0x000fe200000000ff */
[C---:B------:R-:W-:Y:S01]  /*b980*/  FMUL.FTZ R121, R16.reuse, R121 ;  /* 0x0000007910797220 */ /* 0x040fe20000410000 */
[----:B------:R-:W-:Y:S01]  /*b990*/  STS [R6+0x4080], R84 ;  /* 0x0040805406007388 */ /* 0x000fe20000000800 */
[C---:B------:R-:W-:Y:S01]  /*b9a0*/  FMUL.FTZ R120, R16.reuse, R120 ;  /* 0x0000007810787220 */ /* 0x040fe20000410000 */
[----:B------:R-:W-:Y:S01]  /*b9b0*/  F2FP.PACK_AB R106, R107, R106 ;  /* 0x0000006a6b6a723e */ /* 0x000fe200000000ff */
[----:B------:R-:W-:Y:S01]  /*b9c0*/  FMUL.FTZ R125, R16, R125 ;  /* 0x0000007d107d7220 */ /* 0x000fe20000410000 */
[----:B------:R-:W-:Y:S01]  /*b9d0*/  STS [R6+0x4480], R86 ;  /* 0x0044805606007388 */ /* 0x000fe20000000800 */
[----:B------:R-:W-:-:S02]  /*b9e0*/  FMUL.FTZ R123, R17, R123 ;  /* 0x0000007b117b7220 */ /* 0x000fc40000410000 */
[C---:B------:R-:W-:Y:S01]  /*b9f0*/  FMUL.FTZ R122, R17.reuse, R122 ;  /* 0x0000007a117a7220 */ /* 0x040fe20000410000 */
[----:B------:R-:W-:Y:S01]  /*ba00*/  STS [R7+0x4000], R96 ;  /* 0x0040006007007388 */ /* 0x000fe20000000800 */
[----:B------:R-:W-:Y:S01]  /*ba10*/  FMUL.FTZ R127, R17, R127 ;  /* 0x0000007f117f7220 */ /* 0x000fe20000410000 */
[----:B------:R-:W-:Y:S01]  /*ba20*/  F2FP.PACK_AB R108, R109, R108 ;  /* 0x0000006c6d6c723e */ /* 0x000fe200000000ff */
[----:B------:R-:W-:Y:S01]  /*ba30*/  FMUL.FTZ R16, R16, R124 ;  /* 0x0000007c10107220 */ /* 0x000fe20000410000 */
[----:B------:R-:W-:Y:S01]  /*ba40*/  STS [R7+0x4400], R98 ;  /* 0x0044006207007388 */ /* 0x000fe20000000800 */
[----:B------:R-:W-:Y:S01]  /*ba50*/  FMUL.FTZ R17, R17, R126 ;  /* 0x0000007e11117220 */ /* 0x000fe20000410000 */
[----:B------:R-:W-:Y:S02]  /*ba60*/  F2FP.PACK_AB R110, R111, R110 ;  /* 0x0000006e6f6e723e */ /* 0x000fe400000000ff */
[----:B------:R-:W-:Y:S01]  /*ba70*/  STS [R6+0x6080], R88 ;  /* 0x0060805806007388 */ /* 0x000fe20000000800 */
[----:B------:R-:W-:-:S02]  /*ba80*/  F2FP.PACK_AB R116, R117, R116 ;  /* 0x000000747574723e */ /* 0x000fc400000000ff */
[----:B------:R-:W-:Y:S01]  /*ba90*/  F2FP.PACK_AB R118, R119, R118 ;  /* 0x000000767776723e */ /* 0x000fe200000000ff */
[----:B------:R-:W-:Y:S01]  /*baa0*/  STS [R6+0x6480], R90 ;  /* 0x0064805a06007388 */ /* 0x000fe20000000800 */
[----:B------:R-:W-:Y:S02]  /*bab0*/  LEA R0, P0, R20, c[0x0][0x450], 0x2 ;  /* 0x0001140014007a11 */ /* 0x000fe400078010ff */
[----:B------:R-:W-:Y:S01]  /*bac0*/  IADD3 R5, R21, R5, RZ ;  /* 0x0000000515057210 */ /* 0x000fe20007ffe0ff */
[----:B------:R-:W-:Y:S01]  /*bad0*/  STS [R7+0x6000], R92 ;  /* 0x0060005c07007388 */ /* 0x000fe20000000800 */
[----:B------:R-:W-:Y:S02]  /*bae0*/  F2FP.PACK_AB R14, R129, R14 ;  /* 0x0000000e810e723e */ /* 0x000fe400000000ff */
[----:B------:R-:W-:Y:S01]  /*baf0*/  F2FP.PACK_AB R13, R131, R13 ;  /* 0x0000000d830d723e */ /* 0x000fe200000000ff */
[----:B------:R-:W-:Y:S01]  /*bb00*/  STS [R7+0x6400], R94 ;  /* 0x0064005e07007388 */ /* 0x000fe20000000800 */
[----:B------:R-:W-:-:S02]  /*bb10*/  F2FP.PACK_AB R120, R121, R120 ;  /* 0x000000787978723e */ /* 0x000fc400000000ff */
[----:B------:R-:W-:Y:S01]  /*bb20*/  F2FP.PACK_AB R122, R123, R122 ;  /* 0x0000007a7b7a723e */ /* 0x000fe200000000ff */
[----:B------:R-:W-:Y:S01]  /*bb30*/  STS [R9+0x4080], R100 ;  /* 0x0040806409007388 */ /* 0x000fe20000000800 */
[----:B------:R-:W-:-:S03]  /*bb40*/  F2FP.PACK_AB R16, R125, R16 ;  /* 0x000000107d10723e */ /* 0x000fc600000000ff */
[----:B------:R-:W-:Y:S01]  /*bb50*/  STS [R9+0x4480], R102 ;  /* 0x0044806609007388 */ /* 0x000fe20000000800 */
[----:B------:R-:W-:-:S03]  /*bb60*/  F2FP.PACK_AB R17, R127, R17 ;  /* 0x000000117f11723e */ /* 0x000fc600000000ff */
[----:B------:R-:W-:Y:S01]  /*bb70*/  STS [R11+0x4000], R112 ;  /* 0x004000700b007388 */ /* 0x000fe20000000800 */
[----:B------:R-:W-:-:S03]  /*bb80*/  LEA.HI.X R5, R20, c[0x0][0x454], R5, 0x2, P0 ;  /* 0x0001150014057a11 */ /* 0x000fc600000f1405 */
        /* <DEDUP_REMOVED lines=14> */
[----:B------:R-:W4:Y:S04]  /*bc70*/  SHFL.IDX PT, R21, R5, RZ, 0x1c1f ;  /* 0x001c1fff05157589 */ /* 0x000f2800000e0000 */
[----:B------:R-:W-:Y:S06]  /*bc80*/  BAR.SYNC.DEFER_BLOCKING 0x1, 0x80 ;  /* 0x0042000000007b1d */ /* 0x000fec0000010000 */
[----:B------:R-:W-:Y:S04]  /*bc90*/  SHFL.IDX PT, R24, R0, 0x1, 0x1c1f ;  /* 0x003c1f0000187f89 */ /* 0x000fe800000e0000 */
[----:B------:R-:W1:Y:S04]  /*bca0*/  SHFL.IDX PT, R25, R5, 0x1, 0x1c1f ;  /* 0x003c1f0005197f89 */ /* 0x000e6800000e0000 */
[----:B------:R-:W-:Y:S04]  /*bcb0*/  SHFL.IDX PT, R22, R0, 0x2, 0x1c1f ;  /* 0x005c1f0000167f89 */ /* 0x000fe800000e0000 */
[----:B------:R-:W3:Y:S04]  /*bcc0*/  SHFL.IDX PT, R23, R5, 0x2, 0x1c1f ;  /* 0x005c1f0005177f89 */ /* 0x000ee800000e0000 */
[----:B------:R-:W-:Y:S04]  /*bcd0*/  SHFL.IDX PT, R6, R0, 0x3, 0x1c1f ;  /* 0x007c1f0000067f89 */ /* 0x000fe800000e0000 */
[----:B------:R-:W3:Y:S01]  /*bce0*/  SHFL.IDX PT, R7, R5, 0x3, 0x1c1f ;  /* 0x007c1f0005077f89 */ /* 0x000ee200000e0000 */
[----:B--2---:R-:W-:-:S03]  /*bcf0*/  SHF.L.U32 R16, R30, 0x1, RZ ;  /* 0x000000011e107819 */ /* 0x004fc600000006ff */
[----:B----4-:R2:W-:Y:S01]  /*bd00*/  @!P6 ST.E [R20.64], R29 ;  /* 0x0000001d1400e985 */ /* 0x0105e2000c10190c */
[----:B------:R-:W-:-:S03]  /*bd10*/  IMAD R2, R15, c[0x0][0x3dc], R2 ;  /* 0x0000f7000f027a24 */ /* 0x000fc600078e0202 */
[----:B-1----:R2:W-:Y:S01]  /*bd20*/  @!P5 ST.E [R24.64], R28 ;  /* 0x0000001c1800d985 */ /* 0x0025e2000c10190c */
[----:B------:R-:W-:-:S03]  /*bd30*/  IMAD.WIDE.U32 R18, R15, c[0x0][0x3d8], R18 ;  /* 0x0000f6000f127a25 */ /* 0x000fc600078e0012 */
[----:B---3--:R2:W-:Y:S04]  /*bd40*/  @!P3 ST.E [R22.64], R27 ;  /* 0x0000001b1600b985 */ /* 0x0085e8000c10190c */
[----:B------:R2:W-:Y:S04]  /*bd50*/  @!P4 ST.E [R6.64], R26 ;  /* 0x0000001a0600c985 */ /* 0x0005e8000c10190c */
[----:B------:R2:W1:Y:S04]  /*bd60*/  LDS.128 R64, [R16+0x880] ;  /* 0x0008800010407984 */ /* 0x0004680000000c00 */
[----:B------:R2:W3:Y:S04]  /*bd70*/  LDS.128 R60, [R16+0x1080] ;  /* 0x00108000103c7984 */ /* 0x0004e80000000c00 */
[----:B------:R2:W4:Y:S04]  /*bd80*/  LDS.128 R56, [R16+0x1880] ;  /* 0x0018800010387984 */ /* 0x0005280000000c00 */
[----:B------:R2:W1:Y:S04]  /*bd90*/  LDS.128 R52, [R16+0x2080] ;  /* 0x0020800010347984 */ /* 0x0004680000000c00 */
        /* <DEDUP_REMOVED lines=9> */
[----:B------:R2:W1:Y:S01]  /*be30*/  LDS.128 R8, [R16+0x7880] ;  /* 0x0078800010087984 */ /* 0x0004620000000c00 */
[----:B------:R-:W-:-:S02]  /*be40*/  IADD3 R2, R19, R2, RZ ;  /* 0x0000000213027210 */ /* 0x000fc40007ffe0ff */
[----:B------:R-:W-:-:S04]  /*be50*/  LEA R0, P0, R18, c[0x0][0x380], 0x1 ;  /* 0x0000e00012007a11 */ /* 0x000fc800078008ff */
[----:B------:R-:W-:Y:S02]  /*be60*/  LEA.HI.X R2, R18, c[0x0][0x384], R2, 0x1, P0 ;  /* 0x0000e10012027a11 */ /* 0x000fe400000f0c02 */
[----:B------:R-:W-:Y:S01]  /*be70*/  ISETP.GE.AND P0, PT, R79, R4, PT ;  /* 0x000000044f00720c */ /* 0x000fe20003f06270 */
[----:B------:R2:W1:Y:S01]  /*be80*/  SHFL.IDX PT, R6, R0, RZ, 0x181f ;  /* 0x00181fff00067589 */ /* 0x00046200000e0000 */
[----:B------:R-:W-:Y:S03]  /*be90*/  BSSY B0, `(.L_x_712) ;  /* 0x000000e000007945 */ /* 0x000fe60003800000 */
[----:B------:R2:W1:Y:S08]  /*bea0*/  SHFL.IDX PT, R7, R2, RZ, 0x181f ;  /* 0x00181fff02077589 */ /* 0x00047000000e0000 */
[----:B------:R-:W-:Y:S05]  /*beb0*/  @P0 BRA `(.L_x_713) ;  /* 0x000000b000000947 */ /* 0x000fea0003800000 */
[----:B---34-:R-:W3:Y:S01]  /*bec0*/  LDS.128 R68, [R16+0x80] ;  /* 0x0000800010447984 */ /* 0x018ee20000000c00 */
[----:B-----5:R-:W-:-:S02]  /*bed0*/  ISETP.GE.AND P0, PT, R75, c[0x0][0x3c8], PT ;  /* 0x0000f2004b007a0c */ /* 0x020fc40003f06270 */
[----:B------:R-:W-:Y:S01]  /*bee0*/  ISETP.GE.AND P1, PT, R77, c[0x0][0x3c8], PT ;  /* 0x0000f2004d007a0c */ /* 0x000fe20003f26270 */
[----:B--2---:R-:W2:Y:S10]  /*bef0*/  LDS.128 R16, [R16+0x4080] ;  /* 0x0040800010107984 */ /* 0x004eb40000000c00 */
[----:B------:R-:W-:-:S02]  /*bf00*/  @!P0 SHF.R.S32.HI R3, RZ, 0x1f, R75 ;  /* 0x0000001fff038819 */ /* 0x000fc4000001144b */
[----:B-1----:R-:W-:Y:S02]  /*bf10*/  @!P1 IMAD.WIDE R72, R77, 0x2, R6 ;  /* 0x000000024d489825 */ /* 0x002fe400078e0206 */
[----:B------:R-:W-:-:S04]  /*bf20*/  @!P0 LEA.HI R3, R3, R75, RZ, 0x3 ;  /* 0x0000004b03038211 */ /* 0x000fc800078f18ff */
[----:B------:R-:W-:-:S05]  /*bf30*/  @!P0 LOP3.LUT R3, R3, 0xfffffff8, RZ, 0xc0, !PT ;  /* 0xfffffff803038812 */ /* 0x000fca00078ec0ff */
[----:B------:R-:W-:Y:S01]  /*bf40*/  @!P0 IMAD.WIDE R6, R3, 0x2, R6 ;  /* 0x0000000203068825 */ /* 0x000fe200078e0206 */
[----:B---3--:R1:W-:Y:S04]  /*bf50*/  @!P1 ST.E.128 [R72.64], R68 ;  /* 0x0000004448009985 */ /* 0x0083e8000c101d0c */
[----:B--2---:R1:W-:Y:S02]  /*bf60*/  @!P0 ST.E.128 [R6.64], R16 ;  /* 0x0000001006008985 */ /* 0x0043e4000c101d0c */
.L_x_713:
[----:B---34-:R-:W-:Y:S05]  /*bf70*/  BSYNC B0 ;  /* 0x0000000000007941 */ /* 0x018fea0003800000 */
.L_x_712:
[----:B------:R-:W-:Y:S01]  /*bf80*/  IADD3 R3, R79, 0x10, RZ ;  /* 0x000000104f037810 */ /* 0x000fe20007ffe0ff */
[----:B-12---:R1:W2:Y:S01]  /*bf90*/  SHFL.IDX PT, R7, R2, 0x1, 0x181f ;  /* 0x00381f0002077f89 */ /* 0x0062a200000e0000 */
        /* <DEDUP_REMOVED lines=13> */
.L_x_715:
[----:B------:R-:W-:Y:S05]  /*c070*/  BSYNC B0 ;  /* 0x0000000000007941 */ /* 0x000fea0003800000 */
.L_x_714:
[----:B------:R-:W-:Y:S01]  /*c080*/  IADD3 R3, R79, 0x20, RZ ;  /* 0x000000204f037810 */ /* 0x000fe20007ffe0ff */
[----:B--2---:R2:W4:Y:S01]  /*c090*/  SHFL.IDX PT, R7, R2, 0x2, 0x181f ;  /* 0x00581f0002077f89 */ /* 0x00452200000e0000 */
[----:B------:R-:W-:Y:S02]  /*c0a0*/  BSSY B0, `(.L_x_716) ;  /* 0x000000d000007945 */ /* 0x000fe40003800000 */
[----:B------:R-:W-:Y:S01]  /*c0b0*/  ISETP.GE.AND P0, PT, R3, R4, PT ;  /* 0x000000040300720c */ /* 0x000fe20003f06270 */
[----:B---3--:R2:W3:-:S12]  /*c0c0*/  SHFL.IDX PT, R6, R0, 0x2, 0x181f ;  /* 0x00581f0000067f89 */ /* 0x0084d800000e0000 */
[----:B------:R-:W-:Y:S05]  /*c0d0*/  @P0 BRA `(.L_x_717) ;  /* 0x0000009000000947 */ /* 0x000fea0003800000 */
[----:B-----5:R-:W-:Y:S02]  /*c0e0*/  ISETP.GE.AND P0, PT, R75, c[0x0][0x3c8], PT ;  /* 0x0000f2004b007a0c */ /* 0x020fe40003f06270 */
        /* <DEDUP_REMOVED lines=8> */
.L_x_717:
[----:B------:R-:W-:Y:S05]  /*c170*/  BSYNC B0 ;  /* 0x0000000000007941 */ /* 0x000fea0003800000 */
.L_x_716:
[----:B------:R-:W-:Y:S01]  /*c180*/  IADD3 R3, R79, 0x30, RZ ;  /* 0x000000304f037810 */ /* 0x000fe20007ffe0ff */
[----:B---34-:R3:W4:Y:S01]  /*c190*/  SHFL.IDX PT, R7, R2, 0x3, 0x181f ;  /* 0x00781f0002077f89 */ /* 0x01872200000e0000 */
[----:B------:R-:W-:Y:S02]  /*c1a0*/  BSSY B0, `(.L_x_718) ;  /* 0x000000d000007945 */ /* 0x000fe40003800000 */
[----:B------:R-:W-:Y:S01]  /*c1b0*/  ISETP.GE.AND P0, PT, R3, R4, PT ;  /* 0x000000040300720c */ /* 0x000fe20003f06270 */
[----:B------:R3:W1:-:S12]  /*c1c0*/  SHFL.IDX PT, R6, R0, 0x3, 0x181f ;  /* 0x00781f0000067f89 */ /* 0x00065800000e0000 */
[----:B------:R-:W-:Y:S05]  /*c1d0*/  @P0 BRA `(.L_x_719) ;  /* 0x0000009000000947 */ /* 0x000fea0003800000 */
[----:B-----5:R-:W-:Y:S02]  /*c1e0*/  ISETP.GE.AND P0, PT, R75, c[0x0][0x3c8], PT ;  /* 0x0000f2004b007a0c */ /* 0x020fe40003f06270 */
[----:B------:R-:W-:-:S11]  /*c1f0*/  ISETP.GE.AND P1, PT, R77, c[0x0][0x3c8], PT ;  /* 0x0000f2004d007a0c */ /* 0x000fd60003f26270 */
[----:B------:R-:W-:Y:S02]  /*c200*/  @!P0 SHF.R.S32.HI R3, RZ, 0x1f, R75 ;  /* 0x0000001fff038819 */ /* 0x000fe4000001144b */
[----:B-1--4-:R-:W-:Y:S02]  /*c210*/  @!P1 IMAD.WIDE R16, R77, 0x2, R6 ;  /* 0x000000024d109825 */ /* 0x012fe400078e0206 */
[----:B------:R-:W-:-:S03]  /*c220*/  @!P0 LEA.HI R3, R3, R75, RZ, 0x3 ;  /* 0x0000004b03038211 */ /* 0x000fc600078f18ff */
[----:B------:R1:W-:Y:S01]  /*c230*/  @!P1 ST.E.128 [R16.64], R56 ;  /* 0x0000003810009985 */ /* 0x0003e2000c101d0c */
[----:B------:R-:W-:-:S05]  /*c240*/  @!P0 LOP3.LUT R3, R3, 0xfffffff8, RZ, 0xc0, !PT ;  /* 0xfffffff803038812 */ /* 0x000fca00078ec0ff */
[----:B------:R-:W-:-:S05]  /*c250*/  @!P0 IMAD.WIDE R6, R3, 0x2, R6 ;  /* 0x0000000203068825 */ /* 0x000fca00078e0206 */
[----:B------:R1:W-:Y:S02]  /*c260*/  @!P0 ST.E.128 [R6.64], R28 ;  /* 0x0000001c06008985 */ /* 0x0003e4000c101d0c */
.L_x_719:
[----:B------:R-:W-:Y:S05]  /*c270*/  BSYNC B0 ;  /* 0x0000000000007941 */ /* 0x000fea0003800000 */
.L_x_718:
[----:B------:R-:W-:Y:S01]  /*c280*/  IADD3 R3, R79, 0x40, RZ ;  /* 0x000000404f037810 */ /* 0x000fe20007ffe0ff */
[----:B-1--4-:R1:W4:Y:S01]  /*c290*/  SHFL.IDX PT, R7, R2, 0x4, 0x181f ;  /* 0x00981f0002077f89 */ /* 0x01232200000e0000 */
[----:B------:R-:W-:Y:S02]  /*c2a0*/  BSSY B0, `(.L_x_720) ;  /* 0x000000d000007945 */ /* 0x000fe40003800000 */
[----:B------:R-:W-:Y:S01]  /*c2b0*/  ISETP.GE.AND P0, PT, R3, R4, PT ;  /* 0x000000040300720c */ /* 0x000fe20003f06270 */
[----:B------:R1:W2:-:S12]  /*c2c0*/  SHFL.IDX PT, R6, R0, 0x4, 0x181f ;  /* 0x00981f0000067f89 */ /* 0x00029800000e0000 */
[----:B------:R-:W-:Y:S05]  /*c2d0*/  @P0 BRA `(.L_x_721) ;  /* 0x0000009000000947 */ /* 0x000fea0003800000 */
[----:B-----5:R-:W-:Y:S02]  /*c2e0*/  ISETP.GE.AND P0, PT, R75, c[0x0][0x3c8], PT ;  /* 0x0000f2004b007a0c */ /* 0x020fe40003f06270 */
[----:B------:R-:W-:-:S11]  /*c2f0*/  ISETP.GE.AND P1, PT, R77, c[0x0][0x3c8], PT ;  /* 0x0000f2004d007a0c */ /* 0x000fd60003f26270 */
[----:B------:R-:W-:Y:S02]  /*c300*/  @!P0 SHF.R.S32.HI R3, RZ, 0x1f, R75 ;  /* 0x0000001fff038819 */ /* 0x000fe4000001144b */
[----:B--2-4-:R-:W-:Y:S02]  /*c310*/  @!P1 IMAD.WIDE R16, R77, 0x2, R6 ;  /* 0x000000024d109825 */ /* 0x014fe400078e0206 */
[----:B------:R-:W-:-:S03]  /*c320*/  @!P0 LEA.HI R3, R3, R75, RZ, 0x3 ;  /* 0x0000004b03038211 */ /* 0x000fc600078f18ff */
[----:B------:R2:W-:Y:S01]  /*c330*/  @!P1 ST.E.128 [R16.64], R52 ;  /* 0x0000003410009985 */ /* 0x0005e2000c101d0c */
[----:B------:R-:W-:-:S05]  /*c340*/  @!P0 LOP3.LUT R3, R3, 0xfffffff8, RZ, 0xc0, !PT ;  /* 0xfffffff803038812 */ /* 0x000fca00078ec0ff */
[----:B------:R-:W-:-:S05]  /*c350*/  @!P0 IMAD.WIDE R6, R3, 0x2, R6 ;  /* 0x0000000203068825 */ /* 0x000fca00078e0206 */
[----:B------:R2:W-:Y:S02]  /*c360*/  @!P0 ST.E.128 [R6.64], R24 ;  /* 0x0000001806008985 */ /* 0x0005e4000c101d0c */
.L_x_721:
[----:B------:R-:W-:Y:S05]  /*c370*/  BSYNC B0 ;  /* 0x0000000000007941 */ /* 0x000fea0003800000 */
.L_x_720:
[----:B------:R-:W-:Y:S01]  /*c380*/  IADD3 R3, R79, 0x50, RZ ;  /* 0x000000504f037810 */ /* 0x000fe20007ffe0ff */
[----:B--2-4-:R2:W4:Y:S01]  /*c390*/  SHFL.IDX PT, R7, R2, 0x5, 0x181f ;  /* 0x00b81f0002077f89 */ /* 0x01452200000e0000 */
        /* <DEDUP_REMOVED lines=13> */
.L_x_723:
[----:B------:R-:W-:Y:S05]  /*c470*/  BSYNC B0 ;  /* 0x0000000000007941 */ /* 0x000fea0003800000 */
.L_x_722:
        /* <DEDUP_REMOVED lines=15> */
.L_x_725:
[----:B------:R-:W-:Y:S05]  /*c570*/  BSYNC B0 ;  /* 0x0000000000007941 */ /* 0x000fea0003800000 */
.L_x_724:
[----:B------:R-:W1:Y:S04]  /*c580*/  SHFL.IDX PT, R3, R2, 0x7, 0x181f ;  /* 0x00f81f0002037f89 */ /* 0x000e6800000e0000 */
[----:B-123--:R1:W2:Y:S02]  /*c590*/  SHFL.IDX PT, R2, R0, 0x7, 0x181f ;  /* 0x00f81f0000027f89 */ /* 0x00e2a400000e0000 */
[----:B-1----:R-:W-:-:S04]  /*c5a0*/  IADD3 R0, R79, 0x70, RZ ;  /* 0x000000704f007810 */ /* 0x002fc80007ffe0ff */
[----:B------:R-:W-:-:S13]  /*c5b0*/  ISETP.GE.AND P0, PT, R0, R4, PT ;  /* 0x000000040000720c */ /* 0x000fda0003f06270 */
[----:B------:R-:W-:Y:S05]  /*c5c0*/  @P0 EXIT ;  /* 0x000000000000094d */ /* 0x000fea0003800000 */
[----:B--2--5:R-:W-:-:S13]  /*c5d0*/  ISETP.GE.AND P0, PT, R77, c[0x0][0x3c8], PT ;  /* 0x0000f2004d007a0c */ /* 0x024fda0003f06270 */
[----:B------:R-:W-:-:S05]  /*c5e0*/  @!P0 IMAD.WIDE R4, R77, 0x2, R2 ;  /* 0x000000024d048825 */ /* 0x000fca00078e0202 */
        /* <DEDUP_REMOVED lines=9> */
.L_x_726:
        /* <DEDUP_REMOVED lines=16> */
.L_x_2176:


//--------------------- .text._ZN7cutlass13device_kernelIN5flash19enable_sm80_to_sm89INS1_16FlashAttnFwdSm80INS1_25CollectiveMainloopFwdSm80ILi4ELi1ELb0EN4cute5tupleIJNS5_1CILi128EEENS7_ILi64EEES8_EEELi128ENS_6half_tEfNS_4arch4Sm80ELb0ELb0ELb1ELb1ELb1ELb0ELb1ELb0EEENS1_21CollectiveEpilogueFwdINS6_IJS8_S8_S9_EEENS6_IJNS7_ILi1EEESH_SH_EEESB_SD_Li128ELb1ELb1ELb0ELb0EEENS1_19SingleTileSchedulerILb1ELb0ELb1ELi128EEEEEEEEEvNT_6ParamsE --------------------------
	.section	.text._ZN7cutlass13device_kernelIN5flash19enable_sm80_to_sm89INS1_16FlashAttnFwdSm80INS1_25CollectiveMainloopFwdSm80ILi4ELi1ELb0EN4cute5tupleIJNS5_1CILi128EEENS7_ILi64EEES8_EEELi128ENS_6half_tEfNS_4arch4Sm80ELb0ELb0ELb1ELb1ELb1ELb0ELb1ELb0EEENS1_21CollectiveEpilogueFwdINS6_IJS8_S8_S9_EEENS6_IJNS7_ILi1EEESH_SH_EEESB_SD_Li128ELb1ELb1ELb0ELb0EEENS1_19SingleTileSchedulerILb1ELb0ELb1ELi128EEEEEEEEEvNT_6ParamsE,"ax",@progbits
	.sectioninfo	@"SHI_REGISTERS=255"
	.align	128
.text._ZN7cutlass13device_kernelIN5flash19enable_sm80_to_sm89INS1_16FlashAttnFwdSm80INS1_25CollectiveMainloopFwdSm80ILi4ELi1ELb0EN4cute5tupleIJNS5_1CILi128EEENS7_ILi64EEES8_EEELi128ENS_6half_tEfNS_4arch4Sm80ELb0ELb0ELb1ELb1ELb1ELb0ELb1ELb0EEENS1_21CollectiveEpilogueFwdINS6_IJS8_S8_S9_EEENS6_IJNS7_ILi1EEESH_SH_EEESB_SD_Li128ELb1ELb1ELb0ELb0EEENS1_19SingleTileSchedulerILb1ELb0ELb1ELi128EEEEEEEEEvNT_6ParamsE:
        .type           _ZN7cutlass13device_kernelIN5flash19enable_sm80_to_sm89INS1_16FlashAttnFwdSm80INS1_25CollectiveMainloopFwdSm80ILi4ELi1ELb0EN4cute5tupleIJNS5_1CILi128EEENS7_ILi64EEES8_EEELi128ENS_6half_tEfNS_4arch4Sm80ELb0ELb0ELb1ELb1ELb1ELb0ELb1ELb0EEENS1_21CollectiveEpilogueFwdINS6_IJS8_S8_S9_EEENS6_IJNS7_ILi1EEESH_SH_EEESB_SD_Li128ELb1ELb1ELb0ELb0EEENS1_19SingleTileSchedulerILb1ELb0ELb1ELi128EEEEEEEEEvNT_6ParamsE,@function
        .size           _ZN7cutlass13device_kernelIN5flash19enable_sm80_to_sm89INS1_16FlashAttnFwdSm80INS1_25CollectiveMainloopFwdSm80ILi4ELi1ELb0EN4cute5tupleIJNS5_1CILi128EEENS7_ILi64EEES8_EEELi128ENS_6half_tEfNS_4arch4Sm80ELb0ELb0ELb1ELb1ELb1ELb0ELb1ELb0EEENS1_21CollectiveEpilogueFwdINS6_IJS8_S8_S9_EEENS6_IJNS7_ILi1EEESH_SH_EEESB_SD_Li128ELb1ELb1ELb0ELb0EEENS1_19SingleTileSchedulerILb1ELb0ELb1ELi128EEEEEEEEEvNT_6ParamsE,(.L_x_2177 - _ZN7cutlass13device_kernelIN5flash19enable_sm80_to_sm89INS1_16FlashAttnFwdSm80INS1_25CollectiveMainloopFwdSm80ILi4ELi1ELb0EN4cute5tupleIJNS5_1CILi128EEENS7_ILi64EEES8_EEELi128ENS_6half_tEfNS_4arch4Sm80ELb0ELb0ELb1ELb1ELb1ELb0ELb1ELb0EEENS1_21CollectiveEpilogueFwdINS6_IJS8_S8_S9_EEENS6_IJNS7_ILi1EEESH_SH_EEESB_SD_Li128ELb1ELb1ELb0ELb0EEENS1_19SingleTileSchedulerILb1ELb0ELb1ELi128EEEEEEEEEvNT_6ParamsE)
        .other          _ZN7cutlass13device_kernelIN5flash19enable_sm80_to_sm89INS1_16FlashAttnFwdSm80INS1_25CollectiveMainloopFwdSm80ILi4ELi1ELb0EN4cute5tupleIJNS5_1CILi128EEENS7_ILi64EEES8_EEELi128ENS_6half_tEfNS_4arch4Sm80ELb0ELb0ELb1ELb1ELb1ELb0ELb1ELb0EEENS1_21CollectiveEpilogueFwdINS6_IJS8_S8_S9_EEENS6_IJNS7_ILi1EEESH_SH_EEESB_SD_Li128ELb1ELb1ELb0ELb0EEENS1_19SingleTileSchedulerILb1ELb0ELb1ELi128EEEEEEEEEvNT_6ParamsE,@"STO_CUDA_ENTRY STV_DEFAULT"
_ZN7cutlass13device_kernelIN5flash19enable_sm80_to_sm89INS1_16FlashAttnFwdSm80INS1_25CollectiveMainloopFwdSm80ILi4ELi1ELb0EN4cute5tupleIJNS5_1CILi128EEENS7_ILi64EEES8_EEELi128ENS_6half_tEfNS_4arch4Sm80ELb0ELb0ELb1ELb1ELb1ELb0ELb1ELb0EEENS1_21CollectiveEpilogueFwdINS6_IJS8_S8_S9_EEENS6_IJNS7_ILi1EEESH_SH_EEESB_SD_Li128ELb1ELb1ELb0ELb0EEENS1_19SingleTileSchedulerILb1ELb0ELb1ELi128EEEEEEEEEvNT_6ParamsE:
        /* <DEDUP_REMOVED lines=21> */
.L_x_728:
        /* <DEDUP_REMOVED lines=13> */
.L_x_730:
[----:B------:R-:W-:Y:S02]  /*0220*/  ULDC UR6, c[0x0][0x54c] ;  /* 0x0001530000067ab9 */ /* 0x000fe40000000800 */
.L_x_729:
[----:B------:R-:W-:Y:S02]  /*0230*/  ULDC UR4, c[0x0][0x548] ;  /* 0x0001520000047ab9 */ /* 0x000fe40000000800 */
[----:B------:R-:W-:-:S02]  /*0240*/  USHF.L.U32 UR5, UR5, 0x7, URZ ;  /* 0x0000000705057899 */ /* 0x000fc4000800063f */
[----:B------:R-:W-:-:S04]  /*0250*/  UIMAD UR4, UR6, UR4, URZ ;  /* 0x00000004060472a4 */ /* 0x000fc8000f8e023f */
[----:B------:R-:W-:-:S04]  /*0260*/  UISETP.GE.AND UP0, UPT, UR5, UR4, UPT ;  /* 0x000000040500728c */ /* 0x000fc8000bf06270 */
[----:B------:R-:W-:Y:S01]  /*0270*/  USEL UR10, UR10, 0xffffffff, !UP0 ;  /* 0xffffffff0a0a7887 */ /* 0x000fe2000c000000 */
[----:B------:R-:W-:Y:S05]  /*0280*/  BRA `(.L_x_731) ;  /* 0x000001b000007947 */ /* 0x000fea0003800000 */
.L_x_727:
        /* <DEDUP_REMOVED lines=8> */
.L_x_732:
        /* <DEDUP_REMOVED lines=13> */
.L_x_734:
[----:B------:R-:W-:Y:S02]  /*03e0*/  ULDC UR6, c[0x0][0x54c] ;  /* 0x0001530000067ab9 */ /* 0x000fe40000000800 */
.L_x_733:
[----:B------:R-:W-:Y:S02]  /*03f0*/  ULDC UR4, c[0x0][0x548] ;  /* 0x0001520000047ab9 */ /* 0x000fe40000000800 */
[----:B------:R-:W-:-:S02]  /*0400*/  USHF.L.U32 UR5, UR5, 0x7, URZ ;  /* 0x0000000705057899 */ /* 0x000fc4000800063f */
[----:B------:R-:W-:-:S04]  /*0410*/  UIMAD UR4, UR6, UR4, URZ ;  /* 0x00000004060472a4 */ /* 0x000fc8000f8e023f */
[----:B------:R-:W-:-:S04]  /*0420*/  UISETP.GE.AND UP0, UPT, UR5, UR4, UPT ;  /* 0x000000040500728c */ /* 0x000fc8000bf06270 */
[----:B------:R-:W-:-:S06]  /*0430*/  USEL UR10, UR10, 0xffffffff, !UP0 ;  /* 0xffffffff0a0a7887 */ /* 0x000fcc000c000000 */
.L_x_731:
        /* <DEDUP_REMOVED lines=19> */
[----:B------:R-:W2:Y:S01]  /*0570*/  @P2 LDG.E R2, [R2.64] ;  /* 0x0000000c02022981 */ /* 0x000ea2000c1e1900 */
[----:B------:R-:W-:-:S04]  /*0580*/  UISETP.NE.U32.AND UP0, UPT, URZ, UR4, UPT ;  /* 0x000000043f00728c */ /* 0x000fc8000bf05070 */
[----:B------:R-:W-:Y:S01]  /*0590*/  UISETP.NE.AND.EX UP0, UPT, URZ, UR5, UPT, UP0 ;  /* 0x000000053f00728c */ /* 0x000fe2000bf05300 */
[----:B------:R-:W3:Y:S02]  /*05a0*/  @P1 LDG.E R0, [R6.64] ;  /* 0x0000000c06001981 */ /* 0x000ee4000c1e1900 */
[----:B------:R-:W-:-:S03]  /*05b0*/  ULDC.64 UR4, c[0x0][0x360] ;  /* 0x0000d80000047ab9 */ /* 0x000fc60000000a00 */
[----:B------:R-:W-:-:S05]  /*05c0*/  PLOP3.LUT P0, PT, PT, PT, UP0, 0x80, 0x0 ;  /* 0x000000000000781c */ /* 0x000fca0003f0f008 */
[----:B------:R-:W-:Y:S01]  /*05d0*/  @UP0 UIMAD.WIDE UR4, UR10, UR15, UR4 ;  /* 0x0000000f0a0402a5 */ /* 0x000fe2000f8e0204 */
[----:B------:R-:W-:-:S05]  /*05e0*/  MOV R9, c[0x0][0x168] ;  /* 0x00005a0000097a02 */ /* 0x000fca0000000f00 */
[----:B------:R-:W-:Y:S01]  /*05f0*/  IMAD.U32 R4, RZ, RZ, UR4 ;  /* 0x00000004ff047e24 */ /* 0x000fe2000f8e00ff */
[----:B------:R-:W-:-:S05]  /*0600*/  MOV R5, UR5 ;  /* 0x0000000500057c02 */ /* 0x000fca0008000f00 */
[----:B------:R1:W5:Y:S01]  /*0610*/  @P0 LDG.E R9, [R4.64] ;  /* 0x0000000c04090981 */ /* 0x000362000c1e1900 */
[----:B------:R-:W4:Y:S01]  /*0620*/  S2UR UR8, SR_CTAID.Y ;  /* 0x00000000000879c3 */ /* 0x000f220000002600 */
[----:B------:R-:W-:Y:S02]  /*0630*/  UMOV UR9, URZ ;  /* 0x0000003f00097c82 */ /* 0x000fe40008000000 */
[----:B------:R-:W-:Y:S02]  /*0640*/  UMOV UR14, URZ ;  /* 0x0000003f000e7c82 */ /* 0x000fe40008000000 */
[----:B------:R-:W-:Y:S02]  /*0650*/  ULDC UR5, c[0x0][0x2ac] ;  /* 0x0000ab0000057ab9 */ /* 0x000fe40000000800 */
[----:B------:R-:W-:Y:S02]  /*0660*/  ULDC UR4, c[0x0][0x1d0] ;  /* 0x0000740000047ab9 */ /* 0x000fe40000000800 */
[----:B------:R-:W-:-:S02]  /*0670*/  UIMAD UR4, UR5, UR4, URZ ;  /* 0x00000004050472a4 */ /* 0x000fc4000f8e023f */
[----:B----4-:R-:W-:Y:S01]  /*0680*/  USHF.R.S32.HI UR7, URZ, 0x1f, UR8 ;  /* 0x0000001f3f077899 */ /* 0x010fe20008011408 */
[----:B--2---:R1:W2:Y:S08]  /*0690*/  @P2 R2UR UR9, R2 ;  /* 0x00000000020923c2 */ /* 0x0042b000000e0000 */
[----:B---3--:R1:W3:Y:S02]  /*06a0*/  @P1 R2UR UR14, R0 ;  /* 0x00000000000e13c2 */ /* 0x0082e400000e0000 */
[----:B-1-3--:R-:W-:Y:S05]  /*06b0*/  @P0 BRA `(.L_x_735) ;  /* 0x0000004000000947 */ /* 0x00afea0003800000 */
[----:B------:R-:W-:Y:S05]  /*06c0*/  @!P1 BRA `(.L_x_735) ;  /* 0x0000003000009947 */ /* 0x000fea0003800000 */
[----:B------:R-:W3:Y:S04]  /*06d0*/  LDG.E R0, [R6.64] ;  /* 0x0000000c06007981 */ /* 0x000ee8000c1e1900 */
[----:B------:R-:W3:Y:S02]  /*06e0*/  LDG.E R2, [R6.64+0x4] ;  /* 0x0000040c06027981 */ /* 0x000ee4000c1e1900 */
[----:B---3-5:R-:W-:-:S02]  /*06f0*/  IADD3 R9, -R0, R2, RZ ;  /* 0x0000000200097210 */ /* 0x028fc40007ffe1ff */
.L_x_735:
[----:B------:R-:W-:-:S04]  /*0700*/  ISETP.NE.U32.AND P0, PT, RZ, c[0x0][0x368], PT ;  /* 0x0000da00ff007a0c */ /* 0x000fc80003f05070 */
[----:B------:R-:W-:-:S13]  /*0710*/  ISETP.NE.AND.EX P0, PT, RZ, c[0x0][0x36c], PT, P0 ;  /* 0x0000db00ff007a0c */ /* 0x000fda0003f05300 */
[----:B------:R-:W-:Y:S05]  /*0720*/  @!P0 BRA `(.L_x_736) ;  /* 0x0000007000008947 */ /* 0x000fea0003800000 */
[----:B------:R-:W-:Y:S02]  /*0730*/  ULDC.64 UR4, c[0x0][0x368] ;  /* 0x0000da0000047ab9 */ /* 0x000fe40000000a00 */
[----:B------:R-:W-:-:S06]  /*0740*/  UIMAD.WIDE UR4, UR10, UR15, UR4 ;  /* 0x0000000f0a0472a5 */ /* 0x000fcc000f8e0204 */
[----:B------:R-:W-:Y:S02]  /*0750*/  MOV R2, UR4 ;  /* 0x0000000400027c02 */ /* 0x000fe40008000f00 */
[----:B------:R-:W-:-:S05]  /*0760*/  MOV R3, UR5 ;  /* 0x0000000500037c02 */ /* 0x000fca0008000f00 */
[----:B------:R-:W3:Y:S02]  /*0770*/  LDG.E R0, [R2.64] ;  /* 0x0000000c02007981 */ /* 0x000ee4000c1e1900 */
[----:B---3--:R1:W3:Y:S02]  /*0780*/  R2UR UR4, R0 ;  /* 0x00000000000473c2 */ /* 0x0082e400000e0000 */
[----:B-1-3--:R-:W-:Y:S05]  /*0790*/  BRA `(.L_x_737) ;  /* 0x000000c000007947 */ /* 0x00afea0003800000 */
.L_x_736:
[----:B------:R-:W-:-:S04]  /*07a0*/  ISETP.NE.U32.AND P0, PT, RZ, c[0x0][0x350], PT ;  /* 0x0000d400ff007a0c */ /* 0x000fc80003f05070 */
[----:B------:R-:W-:-:S13]  /*07b0*/  ISETP.NE.AND.EX P0, PT, RZ, c[0x0][0x354], PT, P0 ;  /* 0x0000d500ff007a0c */ /* 0x000fda0003f05300 */
[----:B------:R-:W-:Y:S05]  /*07c0*/  @!P0 BRA `(.L_x_737) ;  /* 0x0000009000008947 */ /* 0x000fea0003800000 */
[----:B------:R-:W-:Y:S02]  /*07d0*/  ULDC.64 UR4, c[0x0][0x350] ;  /* 0x0000d40000047ab9 */ /* 0x000fe40000000a00 */
[----:B------:R-:W-:-:S06]  /*07e0*/  UIMAD.WIDE UR4, UR10, UR15, UR4 ;  /* 0x0000000f0a0472a5 */ /* 0x000fcc000f8e0204 */
[----:B------:R-:W-:Y:S02]  /*07f0*/  MOV R2, UR4 ;  /* 0x0000000400027c02 */ /* 0x000fe40008000f00 */
[----:B------:R-:W-:-:S05]  /*0800*/  MOV R3, UR5 ;  /* 0x0000000500037c02 */ /* 0x000fca0008000f00 */
[----:B------:R-:W3:Y:S04]  /*0810*/  LDG.E R4, [R2.64] ;  /* 0x0000000c02047981 */ /* 0x000ee8000c1e1900 */
[----:B------:R-:W4:Y:S01]  /*0820*/  LDG.E R0, [R2.64+0x4] ;  /* 0x0000040c02007981 */ /* 0x000f22000c1e1900 */
[----:B---3--:R-:W1:Y:S08]  /*0830*/  R2UR UR5, R4 ;  /* 0x00000000040573c2 */ /* 0x008e7000000e0000 */
[----:B----4-:R-:W1:Y:S02]  /*0840*/  R2UR UR4, R0 ;  /* 0x00000000000473c2 */ /* 0x010e6400000e0000 */
[----:B-1----:R-:W-:-:S06]  /*0850*/  UIADD3 UR4, -UR5, UR4, URZ ;  /* 0x0000000405047290 */ /* 0x002fcc000fffe13f */
.L_x_737:
[----:B--2---:R-:W-:Y:S01]  /*0860*/  UIADD3 UR6, -UR9, UR4, URZ ;  /* 0x0000000409067290 */ /* 0x004fe2000fffe13f */
[----:B------:R-:W-:Y:S01]  /*0870*/  PLOP3.LUT P4, PT, PT, PT, PT, 0x80, 0x0 ;  /* 0x000000000000781c */ /* 0x000fe20003f8f070 */
[----:B------:R-:W-:Y:S01]  /*0880*/  CS2R R14, SRZ ;  /* 0x00000000000e7805 */ /* 0x000fe2000001ff00 */
[----:B------:R-:W-:Y:S01]  /*0890*/  IMAD.MOV.U32 R126, RZ, RZ, RZ ;  /* 0x000000ffff7e7224 */ /* 0x000fe200078e00ff */
[----:B------:R-:W-:Y:S01]  /*08a0*/  UISETP.GE.AND UP0, UPT, UR6, 0x1, UPT ;  /* 0x000000010600788c */ /* 0x000fe2000bf06270 */
[----:B------:R-:W-:Y:S01]  /*08b0*/  IMAD.MOV.U32 R124, RZ, RZ, RZ ;  /* 0x000000ffff7c7224 */ /* 0x000fe200078e00ff */
[----:B------:R-:W-:Y:S01]  /*08c0*/  UIADD3 UR4, UR6, 0x3f, URZ ;  /* 0x0000003f06047890 */ /* 0x000fe2000fffe03f */
[----:B------:R-:W-:Y:S01]  /*08d0*/  CS2R R130, SRZ ;  /* 0x0000000000827805 */ /* 0x000fe2000001ff00 */
[----:B------:R-:W-:Y:S01]  /*08e0*/  CS2R R128, SRZ ;  /* 0x0000000000807805 */ /* 0x000fe2000001ff00 */
[----:B------:R-:W-:Y:S01]  /*08f0*/  CS2R R16, SRZ ;  /* 0x0000000000107805 */ /* 0x000fe2000001ff00 */
[----:B------:R-:W-:Y:S01]  /*0900*/  PLOP3.LUT P0, PT, PT, PT, UP0, 0x80, 0x0 ;  /* 0x000000000000781c */ /* 0x000fe20003f0f008 */
[----:B------:R-:W-:Y:S01]  /*0910*/  USHF.R.S32.HI UR11, URZ, 0x1f, UR4 ;  /* 0x0000001f3f0b7899 */ /* 0x000fe20008011404 */
[----:B------:R-:W-:Y:S01]  /*0920*/  MOV R122, RZ ;  /* 0x000000ff007a7202 */ /* 0x000fe20000000f00 */
[----:B------:R-:W-:Y:S01]  /*0930*/  CS2R R120, SRZ ;  /* 0x0000000000787805 */ /* 0x000fe2000001ff00 */
[----:B------:R-:W-:Y:S01]  /*0940*/  CS2R R12, SRZ ;  /* 0x00000000000c7805 */ /* 0x000fe2000001ff00 */
[----:B------:R-:W-:Y:S01]  /*0950*/  ULEA.HI UR11, UR11, UR4, URZ, 0x6 ;  /* 0x000000040b0b7291 */ /* 0x000fe2000f8f303f */
[----:B------:R-:W-:Y:S01]  /*0960*/  IMAD.MOV.U32 R118, RZ, RZ, RZ ;  /* 0x000000ffff767224 */ /* 0x000fe200078e00ff */
[----:B------:R-:W-:Y:S01]  /*0970*/  MOV R116, RZ ;  /* 0x000000ff00747202 */ /* 0x000fe20000000f00 */
[----:B------:R-:W-:Y:S01]  /*0980*/  IMAD.MOV.U32 R110, RZ, RZ, RZ ;  /* 0x000000ffff6e7224 */ /* 0x000fe200078e00ff */
[----:B------:R-:W-:Y:S01]  /*0990*/  CS2R R18, SRZ ;  /* 0x0000000000127805 */ /* 0x000fe2000001ff00 */
        /* <DEDUP_REMOVED lines=20> */
[----:B------:R-:W-:Y:S01]  /*0ae0*/  MOV R33, RZ ;  /* 0x000000ff00217202 */ /* 0x000fe20000000f00 */
[----:B------:R-:W-:Y:S01]  /*0af0*/  IMAD.MOV.U32 R84, RZ, RZ, RZ ;  /* 0x000000ffff547224 */ /* 0x000fe200078e00ff */
[----:B------:R-:W-:Y:S01]  /*0b00*/  CS2R R78, SRZ ;  /* 0x00000000004e7805 */ /* 0x000fe2000001ff00 */
        /* <DEDUP_REMOVED lines=33> */
[----:B------:R-:W-:Y:S01]  /*0d20*/  CS2R R54, SRZ ;  /* 0x0000000000367805 */ /* 0x000fe2000001ff00 */
[----:B------:R-:W-:Y:S01]  /*0d30*/  IMAD.MOV.U32 R168, RZ, RZ, RZ ;  /* 0x000000ffffa87224 */ /* 0x000fe200078e00ff */
        /* <DEDUP_REMOVED lines=10> */
[----:B------:R-:W-:Y:S01]  /*0de0*/  MOV R158, RZ ;  /* 0x000000ff009e7202 */ /* 0x000fe20000000f00 */
[----:B------:R-:W-:Y:S01]  /*0df0*/  CS2R R156, SRZ ;  /* 0x00000000009c7805 */ /* 0x000fe2000001ff00 */
[----:B------:R-:W-:Y:S01]  /*0e00*/  CS2R R146, SRZ ;  /* 0x0000000000927805 */ /* 0x000fe2000001ff00 */
[----:B------:R-:W-:Y:S01]  /*0e10*/  CS2R R58, SRZ ;  /* 0x00000000003a7805 */ /* 0x000fe2000001ff00 */
[----:B------:R-:W-:Y:S01]  /*0e20*/  IMAD.MOV.U32 R144, RZ, RZ, RZ ;  /* 0x000000ffff907224 */ /* 0x000fe200078e00ff */
[----:B------:R-:W-:Y:S01]  /*0e30*/  MOV R150, RZ ;  /* 0x000000ff00967202 */ /* 0x000fe20000000f00 */
[----:B------:R-:W-:Y:S01]  /*0e40*/  IMAD.MOV.U32 R148, RZ, RZ, RZ ;  /* 0x000000ffff947224 */ /* 0x000fe200078e00ff */
        /* <DEDUP_REMOVED lines=11> */
[----:B------:R-:W1:Y:S01]  /*0f00*/  S2R R13, SR_CTAID.X ;  /* 0x00000000000d7919 */ /* 0x000e620000002500 */
[----:B------:R-:W-:Y:S01]  /*0f10*/  SHF.R.S32.HI R23, RZ, 0x1f, R159 ;  /* 0x0000001fff177819 */ /* 0x000fe2000001149f */
[----:B------:R-:W-:Y:S02]  /*0f20*/  USHF.R.S32.HI UR15, URZ, 0x1f, UR14 ;  /* 0x0000001f3f0f7899 */ /* 0x000fe4000801140e */
[----:B------:R2:W3:Y:S01]  /*0f30*/  @P0 LDG.E R7, [R2.64] ;  /* 0x0000000c02070981 */ /* 0x0004e2000c1e1900 */
[----:B------:R-:W-:Y:S01]  /*0f40*/  ULDC.64 UR4, c[0x0][0x178] ;  /* 0x00005e0000047ab9 */ /* 0x000fe20000000a00 */
[----:B------:R-:W-:Y:S01]  /*0f50*/  LEA.HI R14, R23, R159, RZ, 0x4 ;  /* 0x0000009f170e7211 */ /* 0x000fe200078f20ff */
[----:B------:R-:W-:Y:S01]  /*0f60*/  UIMAD UR15, UR15, UR4, URZ ;  /* 0x000000040f0f72a4 */ /* 0x000fe2000f8e023f */
[----:B-----5:R-:W-:Y:S01]  /*0f70*/  IMAD R9, R9, c[0x0][0x2c4], RZ ;  /* 0x0000b10009097a24 */ /* 0x020fe200078e02ff */
[----:B------:R-:W-:Y:S01]  /*0f80*/  UIMAD.WIDE.U32 UR16, UR14, UR4, URZ ;  /* 0x000000040e1072a5 */ /* 0x000fe2000f8e003f */
[----:B------:R-:W-:Y:S01]  /*0f90*/  BSSY B0, `(.L_x_739) ;  /* 0x0000055000007945 */ /* 0x000fe20003800000 */
[----:B------:R-:W-:-:S02]  /*0fa0*/  UIMAD UR15, UR14, UR5, UR15 ;  /* 0x000000050e0f72a4 */ /* 0x000fc4000f8e020f */
[----:B------:R-:W-:Y:S02]  /*0fb0*/  USHF.R.S32.HI UR11, URZ, 0x6, UR11 ;  /* 0x000000063f0b7899 */ /* 0x000fe4000801140b */
[----:B------:R-:W-:Y:S02]  /*0fc0*/  ULDC.64 UR4, c[0x0][0x1b8] ;  /* 0x00006e0000047ab9 */ /* 0x000fe40000000a00 */
[----:B------:R-:W-:Y:S02]  /*0fd0*/  UIADD3 UR17, UR17, UR15, URZ ;  /* 0x0000000f11117290 */ /* 0x000fe4000fffe03f */
[----:B------:R-:W-:Y:S02]  /*0fe0*/  USHF.R.S32.HI UR15, URZ, 0x1f, UR10 ;  /* 0x0000001f3f0f7899 */ /* 0x000fe4000801140a */
[----:B------:R-:W-:Y:S02]  /*0ff0*/  UIMAD UR14, UR7, UR4, URZ ;  /* 0x00000004070e72a4 */ /* 0x000fe4000f8e023f */
[----:B------:R-:W-:-:S02]  /*1000*/  USEL UR15, UR15, URZ, !UP1 ;  /* 0x0000003f0f0f7287 */ /* 0x000fc4000c800000 */
[----:B------:R-:W-:Y:S02]  /*1010*/  UIMAD UR14, UR8, UR5, UR14 ;  /* 0x00000005080e72a4 */ /* 0x000fe4000f8e020e */
[----:B------:R-:W-:Y:S01]  /*1020*/  UIMAD.WIDE.U32 UR18, UR8, UR4, UR16 ;  /* 0x00000004081272a5 */ /* 0x000fe2000f8e0010 */
[----:B--2---:R-:W-:Y:S01]  /*1030*/  LEA.HI R2, R23, R159, RZ, 0x3 ;  /* 0x0000009f17027211 */ /* 0x004fe200078f18ff */
[----:B------:R-:W-:Y:S01]  /*1040*/  IMAD.MOV.U32 R3, RZ, RZ, c[0x0][0x2c4] ;  /* 0x0000b100ff037624 */ /* 0x000fe200078e00ff */
[----:B------:R-:W-:Y:S02]  /*1050*/  ULDC.64 UR4, c[0x0][0x1c0] ;  /* 0x0000700000047ab9 */ /* 0x000fe40000000a00 */
[----:B------:R-:W-:Y:S01]  /*1060*/  LOP3.LUT R0, R2, 0xfffffff8, RZ, 0xc0, !PT ;  /* 0xfffffff802007812 */ /* 0x000fe200078ec0ff */
[----:B------:R-:W-:Y:S01]  /*1070*/  USEL UR16, UR10, URZ, !UP1 ;  /* 0x0000003f0a107287 */ /* 0x000fe2000c800000 */
[----:B------:R-:W-:Y:S01]  /*1080*/  SHF.R.S32.HI R17, RZ, 0x3, R2 ;  /* 0x00000003ff117819 */ /* 0x000fe20000011402 */
[----:B------:R-:W-:Y:S01]  /*1090*/  UIMAD UR15, UR15, UR4, URZ ;  /* 0x000000040f0f72a4 */ /* 0x000fe2000f8e023f */
[----:B------:R-:W-:Y:S01]  /*10a0*/  ISETP.NE.AND P1, PT, R3, 0x1, PT ;  /* 0x000000010300780c */ /* 0x000fe20003f25270 */
[----:B------:R-:W-:Y:S01]  /*10b0*/  IMAD.IADD R34, R159, 0x1, -R0 ;  /* 0x000000019f227824 */ /* 0x000fe200078e0a00 */
[----:B------:R-:W-:-:S02]  /*10c0*/  UIADD3 UR19, UR19, UR14, URZ ;  /* 0x0000000e13137290 */ /* 0x000fc4000fffe03f */
[----:B------:R-:W-:Y:S01]  /*10d0*/  UIMAD UR5, UR16, UR5, UR15 ;  /* 0x00000005100572a4 */ /* 0x000fe2000f8e020f */
[C---:B------:R-:W-:Y:S01]  /*10e0*/  IMAD R158, R34.reuse, 0x10, R17 ;  /* 0x00000010229e7824 */ /* 0x040fe200078e0211 */
[----:B------:R-:W-:Y:S01]  /*10f0*/  UIMAD.WIDE.U32 UR16, UR16, UR4, UR18 ;  /* 0x00000004101072a5 */ /* 0x000fe2000f8e0012 */
[----:B------:R-:W-:Y:S02]  /*1100*/  IMAD.SHL.U32 R132, R34, 0x8, RZ ;  /* 0x0000000822847824 */ /* 0x000fe400078e00ff */
[----:B-1----:R-:W-:Y:S01]  /*1110*/  IMAD R4, R13, 0x80, R158 ;  /* 0x000000800d047824 */ /* 0x002fe200078e029e */
[----:B------:R-:W-:Y:S01]  /*1120*/  UIADD3 UR5, UR17, UR5, URZ ;  /* 0x0000000511057290 */ /* 0x000fe2000fffe03f */
[----:B------:R1:W-:Y:S01]  /*1130*/  STL [R1+0x44], R158 ;  /* 0x0000449e01007387 */ /* 0x0003e20000100800 */
[----:B------:R-:W-:Y:S01]  /*1140*/  IMAD.U32 R3, RZ, RZ, UR17 ;  /* 0x00000011ff037e24 */ /* 0x000fe2000f8e00ff */
[----:B------:R-:W-:Y:S01]  /*1150*/  IADD3 R22, R132, 0x40, RZ ;  /* 0x0000004084167810 */ /* 0x000fe20007ffe0ff */
[----:B------:R-:W-:Y:S01]  /*1160*/  @P1 IMAD.HI.U32 R2, R4, c[0x0][0x2c8], RZ ;  /* 0x0000b20004021a27 */ /* 0x000fe200078e00ff */
[----:B------:R-:W-:-:S02]  /*1170*/  ISETP.GE.AND P3, PT, R132, c[0x0][0x198], PT ;  /* 0x0000660084007a0c */ /* 0x000fc40003f66270 */
[----:B------:R-:W-:Y:S01]  /*1180*/  MOV R3, UR5 ;  /* 0x0000000500037c02 */ /* 0x000fe20008000f00 */
[----:B------:R-:W-:Y:S01]  /*1190*/  IMAD.MOV.U32 R0, RZ, RZ, R4 ;  /* 0x000000ffff007224 */ /* 0x000fe200078e0004 */
[----:B------:R-:W-:Y:S01]  /*11a0*/  @P1 SHF.R.U32.HI R0, RZ, c[0x0][0x2cc], R2 ;  /* 0x0000b300ff001a19 */ /* 0x000fe20000011602 */
[----:B------:R-:W-:Y:S02]  /*11b0*/  IMAD.U32 R2, RZ, RZ, UR16 ;  /* 0x00000010ff027e24 */ /* 0x000fe4000f8e00ff */
[----:B------:R-:W-:Y:S01]  /*11c0*/  IMAD R13, R13, 0x80, R17 ;  /* 0x000000800d0d7824 */ /* 0x000fe200078e0211 */
[--C-:B------:R-:W-:Y:S01]  /*11d0*/  SHF.R.S32.HI R6, RZ, 0x1f, R0.reuse ;  /* 0x0000001fff067819 */ /* 0x100fe20000011400 */
[----:B------:R-:W-:Y:S02]  /*11e0*/  IMAD.MOV R5, RZ, RZ, -R0 ;  /* 0x000000ffff057224 */ /* 0x000fe400078e0a00 */
[----:B------:R-:W-:Y:S01]  /*11f0*/  IMAD.WIDE.U32 R2, R0, c[0x0][0x1b0], R2 ;  /* 0x00006c0000027a25 */ /* 0x000fe200078e0002 */
[----:B------:R-:W-:-:S03]  /*1200*/  ISETP.GE.AND P4, PT, R13, R9, PT ;  /* 0x000000090d00720c */ /* 0x000fc60003f86270 */
[----:B------:R-:W-:Y:S02]  /*1210*/  IMAD R6, R6, c[0x0][0x1b0], RZ ;  /* 0x00006c0006067a24 */ /* 0x000fe400078e02ff */
[----:B------:R-:W-:Y:S02]  /*1220*/  IMAD R4, R5, c[0x0][0x2c4], R4 ;  /* 0x0000b10005047a24 */ /* 0x000fe400078e0204 */
[----:B------:R-:W-:-:S03]  /*1230*/  IMAD R5, R0, c[0x0][0x1b4], R6 ;  /* 0x00006d0000057a24 */ /* 0x000fc600078e0206 */
[----:B------:R-:W-:Y:S01]  /*1240*/  SHF.R.S32.HI R0, RZ, 0x1f, R4 ;  /* 0x0000001fff007819 */ /* 0x000fe20000011404 */
[----:B------:R-:W-:-:S04]  /*1250*/  IMAD.IADD R3, R3, 0x1, R5 ;  /* 0x0000000103037824 */ /* 0x000fc800078e0205 */
[----:B------:R-:W-:Y:S02]  /*1260*/  IMAD R0, R0, c[0x0][0x1a8], RZ ;  /* 0x00006a0000007a24 */ /* 0x000fe400078e02ff */
[----:B------:R-:W-:-:S04]  /*1270*/  IMAD.WIDE.U32 R2, R4, c[0x0][0x1a8], R2 ;  /* 0x00006a0004027a25 */ /* 0x000fc800078e0002 */
[----:B------:R-:W-:Y:S01]  /*1280*/  IMAD R5, R4, c[0x0][0x1ac], R0 ;  /* 0x00006b0004057a24 */ /* 0x000fe200078e0200 */
[----:B------:R-:W-:Y:S02]  /*1290*/  LOP3.LUT R0, R14, 0xfffffff0, RZ, 0xc0, !PT ;  /* 0xfffffff00e007812 */ /* 0x000fe400078ec0ff */
[C---:B------:R-:W-:Y:S01]  /*12a0*/  LEA R12, P1, R2.reuse, c[0x0][0x160], 0x1 ;  /* 0x00005800020c7a11 */ /* 0x040fe200078208ff */
[----:B------:R-:W-:Y:S02]  /*12b0*/  IMAD.IADD R4, R3, 0x1, R5 ;  /* 0x0000000103047824 */ /* 0x000fe400078e0205 */
[----:B------:R-:W-:Y:S02]  /*12c0*/  IMAD.IADD R3, R159, 0x1, -R0 ;  /* 0x000000019f037824 */ /* 0x000fe400078e0a00 */
[----:B------:R-:W-:Y:S01]  /*12d0*/  IMAD.SHL.U32 R0, R17, 0x40, RZ ;  /* 0x0000004011007824 */ /* 0x000fe200078e00ff */
[----:B------:R-:W-:Y:S02]  /*12e0*/  LEA.HI.X R11, R2, c[0x0][0x164], R4, 0x1, P1 ;  /* 0x00005900020b7a11 */ /* 0x000fe400008f0c04 */
[----:B------:R-:W-:Y:S01]  /*12f0*/  SHF.R.S32.HI R2, RZ, 0x1f, R3 ;  /* 0x0000001fff027819 */ /* 0x000fe20000011403 */
[----:B------:R1:W2:Y:S01]  /*1300*/  SHFL.IDX PT, R4, R12, RZ, 0x181f ;  /* 0x00181fff0c047589 */ /* 0x0002a200000e0000 */
[----:B------:R-:W-:-:S02]  /*1310*/  LOP3.LUT R0, R0, 0x1c0, RZ, 0xc0, !PT ;  /* 0x000001c000007812 */ /* 0x000fc400078ec0ff */
[----:B------:R-:W-:Y:S01]  /*1320*/  LEA.HI R19, R2, R3, RZ, 0x3 ;  /* 0x0000000302137211 */ /* 0x000fe200078f18ff */
[----:B------:R1:W4:Y:S01]  /*1330*/  SHFL.IDX PT, R5, R11, RZ, 0x181f ;  /* 0x00181fff0b057589 */ /* 0x00032200000e0000 */
[----:B------:R-:W-:Y:S02]  /*1340*/  SHF.R.U32.HI R2, RZ, 0x3, R0 ;  /* 0x00000003ff027819 */ /* 0x000fe40000011600 */
[----:B------:R-:W-:Y:S02]  /*1350*/  LOP3.LUT R0, R0, 0x38, R132, 0xf8, !PT ;  /* 0x0000003800007812 */ /* 0x000fe400078ef884 */
[----:B------:R-:W-:Y:S02]  /*1360*/  LOP3.LUT R6, R19, 0xfffffff8, RZ, 0xc0, !PT ;  /* 0xfffffff813067812 */ /* 0x000fe400078ec0ff */
[----:B------:R-:W-:Y:S02]  /*1370*/  LOP3.LUT R2, R0, R2, RZ, 0x3c, !PT ;  /* 0x0000000200027212 */ /* 0x000fe400078e3cff */
[----:B------:R-:W-:-:S02]  /*1380*/  LEA.HI R0, R23, R159, RZ, 0x6 ;  /* 0x0000009f17007211 */ /* 0x000fc400078f30ff */
[----:B------:R-:W-:Y:S01]  /*1390*/  IADD3 R18, R3, -R6, RZ ;  /* 0x8000000603127210 */ /* 0x000fe20007ffe0ff */
[----:B------:R-:W-:Y:S02]  /*13a0*/  IMAD.MOV.U32 R3, RZ, RZ, 0x10 ;  /* 0x00000010ff037424 */ /* 0x000fe400078e00ff */
[----:B------:R-:W-:Y:S02]  /*13b0*/  IMAD.SHL.U32 R0, R0, 0x8, RZ ;  /* 0x0000000800007824 */ /* 0x000fe400078e00ff */
[----:B------:R-:W-:-:S03]  /*13c0*/  IMAD.MOV.U32 R6, RZ, RZ, 0x20 ;  /* 0x00000020ff067424 */ /* 0x000fc600078e00ff */
[----:B------:R-:W-:Y:S01]  /*13d0*/  LOP3.LUT R10, R2, 0xfffffe00, R0, 0xf8, !PT ;  /* 0xfffffe00020a7812 */ /* 0x000fe200078ef800 */
[----:B---3--:R1:W3:Y:S01]  /*13e0*/  @P0 R2UR UR14, R7 ;  /* 0x00000000070e03c2 */ /* 0x0082e200000e0000 */
[----:B------:R-:W-:Y:S01]  /*13f0*/  ISETP.GE.AND P0, PT, R22, c[0x0][0x198], PT ;  /* 0x0000660016007a0c */ /* 0x000fe20003f06270 */
[----:B---3--:R-:W-:-:S03]  /*1400*/  @!UP0 UMOV UR14, UR10 ;  /* 0x0000000a000e8c82 */ /* 0x008fc60008000000 */
[----:B------:R-:W-:-:S05]  /*1410*/  R2P PR, R18, 0x6 ;  /* 0x0000000612007804 */ /* 0x000fca0000000000 */
[----:B------:R-:W-:Y:S02]  /*1420*/  SEL R3, R3, 0xfffffff0, !P1 ;  /* 0xfffffff003037807 */ /* 0x000fe40004800000 */
[----:B------:R-:W-:Y:S01]  /*1430*/  SEL R0, R6, 0xffffffe0, !P2 ;  /* 0xffffffe006007807 */ /* 0x000fe20005000000 */
[----:B------:R-:W-:Y:S05]  /*1440*/  @P4 BRA `(.L_x_740) ;  /* 0x0000009000004947 */ /* 0x000fea0003800000 */
[----:B--2-4-:R-:W-:Y:S01]  /*1450*/  SHF.R.S32.HI R2, RZ, 0x1f, R22 ;  /* 0x0000001fff027819 */ /* 0x014fe20000011416 */
[----:B-1----:R-:W-:-:S03]  /*1460*/  IMAD.WIDE R6, R132, 0x2, R4 ;  /* 0x0000000284067825 */ /* 0x002fc600078e0204 */
[----:B------:R-:W-:-:S04]  /*1470*/  LEA.HI R2, R2, R22, RZ, 0x3 ;  /* 0x0000001602027211 */ /* 0x000fc800078f18ff */
[----:B------:R-:W-:Y:S02]  /*1480*/  LOP3.LUT R8, R2, 0xfffffff8, RZ, 0xc0, !PT ;  /* 0xfffffff802087812 */ /* 0x000fe400078ec0ff */
[----:B------:R-:W-:-:S03]  /*1490*/  SHF.L.U32 R2, R10, 0x1, RZ ;  /* 0x000000010a027819 */ /* 0x000fc600000006ff */
[----:B------:R-:W-:Y:S02]  /*14a0*/  IMAD.WIDE R4, R8, 0x2, R4 ;  /* 0x0000000208047825 */ /* 0x000fe400078e0204 */
[----:B------:R-:W-:Y:S01]  /*14b0*/  @!PT LDS RZ, [RZ] ;  /* 0x00000000fffff984 */ /* 0x000fe20000000800 */
[----:B------:R1:W-:Y:S04]  /*14c0*/  LDGSTS.E.BYPASS.LTC128B.128 [R2+0x8100], [R6.64], !P3 ;  /* 0x0810000006027fae */ /* 0x0003e8000d901d4c */
[----:B------:R1:W-:Y:S02]  /*14d0*/  LDGSTS.E.BYPASS.LTC128B.128 [R2+0xc100], [R4.64], !P0 ;  /* 0x0c10000004027fae */ /* 0x0003e4000c101d4c */
.L_x_740:
[----:B--2-4-:R-:W-:Y:S05]  /*14e0*/  BSYNC B0 ;  /* 0x0000000000007941 */ /* 0x014fea0003800000 */
.L_x_739:
[----:B-1----:R-:W-:Y:S01]  /*14f0*/  IADD3 R2, R13, 0x10, RZ ;  /* 0x000000100d027810 */ /* 0x002fe20007ffe0ff */
[----:B------:R1:W2:Y:S01]  /*1500*/  SHFL.IDX PT, R5, R11, 0x1, 0x181f ;  /* 0x00381f000b057f89 */ /* 0x0002a200000e0000 */
[----:B------:R-:W-:Y:S02]  /*1510*/  BSSY B0, `(.L_x_741) ;  /* 0x000000d000007945 */ /* 0x000fe40003800000 */
[----:B------:R-:W-:Y:S01]  /*1520*/  ISETP.GE.AND P1, PT, R2, R9, PT ;  /* 0x000000090200720c */ /* 0x000fe20003f26270 */
[----:B------:R1:W3:-:S12]  /*1530*/  SHFL.IDX PT, R4, R12, 0x1, 0x181f ;  /* 0x00381f000c047f89 */ /* 0x0002d800000e0000 */
[----:B------:R-:W-:Y:S05]  /*1540*/  @P1 BRA `(.L_x_742) ;  /* 0x0000009000001947 */ /* 0x000fea0003800000 */
[----:B------:R-:W-:Y:S01]  /*1550*/  SHF.R.S32.HI R2, RZ, 0x1f, R22 ;  /* 0x0000001fff027819 */ /* 0x000fe20000011416 */
[----:B--23--:R-:W-:-:S03]  /*1560*/  IMAD.WIDE R6, R132, 0x2, R4 ;  /* 0x0000000284067825 */ /* 0x00cfc600078e0204 */
[----:B------:R-:W-:-:S04]  /*1570*/  LEA.HI R2, R2, R22, RZ, 0x3 ;  /* 0x0000001602027211 */ /* 0x000fc800078f18ff */
[----:B------:R-:W-:Y:S02]  /*1580*/  LOP3.LUT R8, R2, 0xfffffff8, RZ, 0xc0, !PT ;  /* 0xfffffff802087812 */ /* 0x000fe400078ec0ff */
[----:B------:R-:W-:-:S03]  /*1590*/  SHF.L.U32 R2, R10, 0x1, RZ ;  /* 0x000000010a027819 */ /* 0x000fc600000006ff */
[----:B------:R-:W-:Y:S02]  /*15a0*/  IMAD.WIDE R4, R8, 0x2, R4 ;  /* 0x0000000208047825 */ /* 0x000fe400078e0204 */
[----:B------:R-:W-:Y:S01]  /*15b0*/  @!PT LDS RZ, [RZ] ;  /* 0x00000000fffff984 */ /* 0x000fe20000000800 */
[----:B------:R2:W-:Y:S04]  /*15c0*/  LDGSTS.E.BYPASS.LTC128B.128 [R2+0x8900], [R6.64], !P3 ;  /* 0x0890000006027fae */ /* 0x0005e8000d901d4c */
[----:B------:R2:W-:Y:S02]  /*15d0*/  LDGSTS.E.BYPASS.LTC128B.128 [R2+0xc900], [R4.64], !P0 ;  /* 0x0c90000004027fae */ /* 0x0005e4000c101d4c */
.L_x_742:
[----:B------:R-:W-:Y:S05]  /*15e0*/  BSYNC B0 ;  /* 0x0000000000007941 */ /* 0x000fea0003800000 */
.L_x_741:
[----:B--2---:R-:W-:Y:S01]  /*15f0*/  IADD3 R2, R13, 0x20, RZ ;  /* 0x000000200d027810 */ /* 0x004fe20007ffe0ff */
[----:B------:R2:W4:Y:S01]  /*1600*/  SHFL.IDX PT, R5, R11, 0x2, 0x181f ;  /* 0x00581f000b057f89 */ /* 0x00052200000e0000 */
[----:B------:R-:W-:Y:S02]  /*1610*/  BSSY B0, `(.L_x_743) ;  /* 0x000000d000007945 */ /* 0x000fe40003800000 */
[----:B------:R-:W-:Y:S01]  /*1620*/  ISETP.GE.AND P1, PT, R2, R9, PT ;  /* 0x000000090200720c */ /* 0x000fe20003f26270 */
[----:B---3--:R2:W3:-:S12]  /*1630*/  SHFL.IDX PT, R4, R12, 0x2, 0x181f ;  /* 0x00581f000c047f89 */ /* 0x0084d800000e0000 */
[----:B------:R-:W-:Y:S05]  /*1640*/  @P1 BRA `(.L_x_744) ;  /* 0x0000009000001947 */ /* 0x000fea0003800000 */
[----:B------:R-:W-:Y:S01]  /*1650*/  SHF.R.S32.HI R2, RZ, 0x1f, R22 ;  /* 0x0000001fff027819 */ /* 0x000fe20000011416 */
[----:B---34-:R-:W-:-:S03]  /*1660*/  IMAD.WIDE R6, R132, 0x2, R4 ;  /* 0x0000000284067825 */ /* 0x018fc600078e0204 */
[----:B------:R-:W-:-:S04]  /*1670*/  LEA.HI R2, R2, R22, RZ, 0x3 ;  /* 0x0000001602027211 */ /* 0x000fc800078f18ff */
[----:B------:R-:W-:Y:S02]  /*1680*/  LOP3.LUT R8, R2, 0xfffffff8, RZ, 0xc0, !PT ;  /* 0xfffffff802087812 */ /* 0x000fe400078ec0ff */
[----:B------:R-:W-:-:S03]  /*1690*/  SHF.L.U32 R2, R10, 0x1, RZ ;  /* 0x000000010a027819 */ /* 0x000fc600000006ff */
[----:B------:R-:W-:Y:S02]  /*16a0*/  IMAD.WIDE R4, R8, 0x2, R4 ;  /* 0x0000000208047825 */ /* 0x000fe400078e0204 */
[----:B------:R-:W-:Y:S01]  /*16b0*/  @!PT LDS RZ, [RZ] ;  /* 0x00000000fffff984 */ /* 0x000fe20000000800 */
[----:B------:R3:W-:Y:S04]  /*16c0*/  LDGSTS.E.BYPASS.LTC128B.128 [R2+0x9100], [R6.64], !P3 ;  /* 0x0910000006027fae */ /* 0x0007e8000d901d4c */
[----:B------:R3:W-:Y:S02]  /*16d0*/  LDGSTS.E.BYPASS.LTC128B.128 [R2+0xd100], [R4.64], !P0 ;  /* 0x0d10000004027fae */ /* 0x0007e4000c101d4c */
.L_x_744:
[----:B------:R-:W-:Y:S05]  /*16e0*/  BSYNC B0 ;  /* 0x0000000000007941 */ /* 0x000fea0003800000 */
.L_x_743:
[----:B---3--:R-:W-:Y:S01]  /*16f0*/  IADD3 R2, R13, 0x30, RZ ;  /* 0x000000300d027810 */ /* 0x008fe20007ffe0ff */
[----:B----4-:R3:W4:Y:S01]  /*1700*/  SHFL.IDX PT, R5, R11, 0x3, 0x181f ;  /* 0x00781f000b057f89 */ /* 0x01072200000e0000 */
[----:B------:R-:W-:Y:S02]  /*1710*/  BSSY B0, `(.L_x_745) ;  /* 0x000000d000007945 */ /* 0x000fe40003800000 */
[----:B------:R-:W-:Y:S01]  /*1720*/  ISETP.GE.AND P1, PT, R2, R9, PT ;  /* 0x000000090200720c */ /* 0x000fe20003f26270 */
[----:B------:R3:W1:-:S12]  /*1730*/  SHFL.IDX PT, R4, R12, 0x3, 0x181f ;  /* 0x00781f000c047f89 */ /* 0x00065800000e0000 */
[----:B------:R-:W-:Y:S05]  /*1740*/  @P1 BRA `(.L_x_746) ;  /* 0x0000009000001947 */ /* 0x000fea0003800000 */
[----:B------:R-:W-:Y:S01]  /*1750*/  SHF.R.S32.HI R2, RZ, 0x1f, R22 ;  /* 0x0000001fff027819 */ /* 0x000fe20000011416 */
[----:B-1--4-:R-:W-:-:S03]  /*1760*/  IMAD.WIDE R6, R132, 0x2, R4 ;  /* 0x0000000284067825 */ /* 0x012fc600078e0204 */
[----:B------:R-:W-:-:S04]  /*1770*/  LEA.HI R2, R2, R22, RZ, 0x3 ;  /* 0x0000001602027211 */ /* 0x000fc800078f18ff */
[----:B------:R-:W-:Y:S02]  /*1780*/  LOP3.LUT R8, R2, 0xfffffff8, RZ, 0xc0, !PT ;  /* 0xfffffff802087812 */ /* 0x000fe400078ec0ff */
[----:B------:R-:W-:-:S03]  /*1790*/  SHF.L.U32 R2, R10, 0x1, RZ ;  /* 0x000000010a027819 */ /* 0x000fc600000006ff */
[----:B------:R-:W-:Y:S02]  /*17a0*/  IMAD.WIDE R4, R8, 0x2, R4 ;  /* 0x0000000208047825 */ /* 0x000fe400078e0204 */
[----:B------:R-:W-:Y:S01]  /*17b0*/  @!PT LDS RZ, [RZ] ;  /* 0x00000000fffff984 */ /* 0x000fe20000000800 */
[----:B------:R1:W-:Y:S04]  /*17c0*/  LDGSTS.E.BYPASS.LTC128B.128 [R2+0x9900], [R6.64], !P3 ;  /* 0x0990000006027fae */ /* 0x0003e8000d901d4c */
[----:B------:R1:W-:Y:S02]  /*17d0*/  LDGSTS.E.BYPASS.LTC128B.128 [R2+0xd900], [R4.64], !P0 ;  /* 0x0d90000004027fae */ /* 0x0003e4000c101d4c */
.L_x_746:
[----:B------:R-:W-:Y:S05]  /*17e0*/  BSYNC B0 ;  /* 0x0000000000007941 */ /* 0x000fea0003800000 */
.L_x_745:
[----:B-1----:R-:W-:Y:S01]  /*17f0*/  IADD3 R2, R13, 0x40, RZ ;  /* 0x000000400d027810 */ /* 0x002fe20007ffe0ff */
[----:B----4-:R1:W4:Y:S01]  /*1800*/  SHFL.IDX PT, R5, R11, 0x4, 0x181f ;  /* 0x00981f000b057f89 */ /* 0x01032200000e0000 */
[----:B------:R-:W-:Y:S02]  /*1810*/  BSSY B0, `(.L_x_747) ;  /* 0x000000d000007945 */ /* 0x000fe40003800000 */
[----:B------:R-:W-:Y:S01]  /*1820*/  ISETP.GE.AND P1, PT, R2, R9, PT ;  /* 0x000000090200720c */ /* 0x000fe20003f26270 */
[----:B------:R1:W2:-:S12]  /*1830*/  SHFL.IDX PT, R4, R12, 0x4, 0x181f ;  /* 0x00981f000c047f89 */ /* 0x00029800000e0000 */
[----:B------:R-:W-:Y:S05]  /*1840*/  @P1 BRA `(.L_x_748) ;  /* 0x0000009000001947 */ /* 0x000fea0003800000 */
[----:B------:R-:W-:Y:S01]  /*1850*/  SHF.R.S32.HI R2, RZ, 0x1f, R22 ;  /* 0x0000001fff027819 */ /* 0x000fe20000011416 */
[----:B--2-4-:R-:W-:-:S03]  /*1860*/  IMAD.WIDE R6, R132, 0x2, R4 ;  /* 0x0000000284067825 */ /* 0x014fc600078e0204 */
[----:B------:R-:W-:-:S04]  /*1870*/  LEA.HI R2, R2, R22, RZ, 0x3 ;  /* 0x0000001602027211 */ /* 0x000fc800078f18ff */
[----:B------:R-:W-:Y:S02]  /*1880*/  LOP3.LUT R8, R2, 0xfffffff8, RZ, 0xc0, !PT ;  /* 0xfffffff802087812 */ /* 0x000fe400078ec0ff */
[----:B------:R-:W-:-:S03]  /*1890*/  SHF.L.U32 R2, R10, 0x1, RZ ;  /* 0x000000010a027819 */ /* 0x000fc600000006ff */
[----:B------:R-:W-:Y:S02]  /*18a0*/  IMAD.WIDE R4, R8, 0x2, R4 ;  /* 0x0000000208047825 */ /* 0x000fe400078e0204 */
[----:B------:R-:W-:Y:S01]  /*18b0*/  @!PT LDS RZ, [RZ] ;  /* 0x00000000fffff984 */ /* 0x000fe20000000800 */
[----:B------:R2:W-:Y:S04]  /*18c0*/  LDGSTS.E.BYPASS.LTC128B.128 [R2+0xa100], [R6.64], !P3 ;  /* 0x0a10000006027fae */ /* 0x0005e8000d901d4c */
[----:B------:R2:W-:Y:S02]  /*18d0*/  LDGSTS.E.BYPASS.LTC128B.128 [R2+0xe100], [R4.64], !P0 ;  /* 0x0e10000004027fae */ /* 0x0005e4000c101d4c */
.L_x_748:
[----:B------:R-:W-:Y:S05]  /*18e0*/  BSYNC B0 ;  /* 0x0000000000007941 */ /* 0x000fea0003800000 */
.L_x_747:
[----:B--2---:R-:W-:Y:S01]  /*18f0*/  IADD3 R2, R13, 0x50, RZ ;  /* 0x000000500d027810 */ /* 0x004fe20007ffe0ff */
        /* <DEDUP_REMOVED lines=14> */
.L_x_750:
[----:B------:R-:W-:Y:S05]  /*19e0*/  BSYNC B0 ;  /* 0x0000000000007941 */ /* 0x000fea0003800000 */
.L_x_749:
        /* <DEDUP_REMOVED lines=15> */
.L_x_752:
[----:B------:R-:W-:Y:S05]  /*1ae0*/  BSYNC B0 ;  /* 0x0000000000007941 */ /* 0x000fea0003800000 */
.L_x_751:
[----:B--2-4-:R-:W-:Y:S01]  /*1af0*/  IMAD.MOV.U32 R5, RZ, RZ, c[0x0][0x2b8] ;  /* 0x0000ae00ff057624 */ /* 0x014fe200078e00ff */
[----:B------:R-:W-:Y:S01]  /*1b00*/  MOV R2, UR11 ;  /* 0x0000000b00027c02 */ /* 0x000fe20008000f00 */
[----:B------:R-:W-:Y:S01]  /*1b10*/  SHFL.IDX PT, R4, R12, 0x7, 0x181f ;  /* 0x00f81f000c047f89 */ /* 0x000fe200000e0000 */
[----:B------:R-:W-:Y:S01]  /*1b20*/  IADD3 R6, R13, 0x70, RZ ;  /* 0x000000700d067810 */ /* 0x000fe20007ffe0ff */
[----:B------:R-:W-:Y:S01]  /*1b30*/  USHF.R.S32.HI UR15, URZ, 0x1f, UR14 ;  /* 0x0000001f3f0f7899 */ /* 0x000fe2000801140e */
[----:B------:R-:W-:Y:S01]  /*1b40*/  LEA R2, R2, R158, 0x6 ;  /* 0x0000009e02027211 */ /* 0x000fe200078e30ff */
[----:B------:R-:W-:Y:S01]  /*1b50*/  ULDC.64 UR4, c[0x0][0x2b0] ;  /* 0x0000ac0000047ab9 */ /* 0x000fe20000000a00 */
[----:B------:R-:W-:Y:S01]  /*1b60*/  ISETP.NE.AND P1, PT, R5, 0x1, PT ;  /* 0x000000010500780c */ /* 0x000fe20003f25270 */
[----:B------:R-:W-:Y:S01]  /*1b70*/  UIMAD UR15, UR15, UR4, URZ ;  /* 0x000000040f0f72a4 */ /* 0x000fe2000f8e023f */
[----:B------:R-:W2:Y:S01]  /*1b80*/  SHFL.IDX PT, R5, R11, 0x7, 0x181f ;  /* 0x00f81f000b057f89 */ /* 0x000ea200000e0000 */
[----:B------:R-:W-:Y:S01]  /*1b90*/  IADD3 R2, R2, -0x40, RZ ;  /* 0xffffffc002027810 */ /* 0x000fe20007ffe0ff */
[----:B------:R-:W-:Y:S01]  /*1ba0*/  UIMAD.WIDE.U32 UR16, UR14, UR4, URZ ;  /* 0x000000040e1072a5 */ /* 0x000fe2000f8e003f */
[----:B------:R-:W-:Y:S01]  /*1bb0*/  ISETP.GE.AND P4, PT, R6, R9, PT ;  /* 0x000000090600720c */ /* 0x000fe20003f86270 */
[----:B------:R-:W-:Y:S01]  /*1bc0*/  UIMAD UR14, UR14, UR5, UR15 ;  /* 0x000000050e0e72a4 */ /* 0x000fe2000f8e020f */
[C---:B------:R-:W-:Y:S01]  /*1bd0*/  IADD3 R8, R2.reuse, UR9, RZ ;  /* 0x0000000902087c10 */ /* 0x040fe2000fffe0ff */
[----:B------:R-:W-:Y:S01]  /*1be0*/  IMAD.MOV.U32 R24, RZ, RZ, RZ ;  /* 0x000000ffff187224 */ /* 0x000fe200078e00ff */
[----:B------:R-:W-:Y:S01]  /*1bf0*/  SHF.R.S32.HI R7, RZ, 0x1f, R22 ;  /* 0x0000001fff077819 */ /* 0x000fe20000011416 */
[----:B------:R-:W-:Y:S01]  /*1c00*/  UIADD3 UR14, UR17, UR14, URZ ;  /* 0x0000000e110e7290 */ /* 0x000fe2000fffe03f */
[----:B------:R-:W-:Y:S01]  /*1c10*/  ISETP.GE.AND P5, PT, R2, UR6, PT ;  /* 0x0000000602007c0c */ /* 0x000fe2000bfa6270 */
[----:B------:R-:W-:Y:S01]  /*1c20*/  IMAD.MOV.U32 R2, RZ, RZ, R8 ;  /* 0x000000ffff027224 */ /* 0x000fe200078e0008 */
[----:B------:R-:W-:Y:S01]  /*1c30*/  SHF.L.U32 R156, R10, 0x1, RZ ;  /* 0x000000010a9c7819 */ /* 0x000fe200000006ff */
[----:B------:R-:W-:Y:S01]  /*1c40*/  @P1 IMAD.HI.U32 R6, R8, c[0x0][0x2bc], RZ ;  /* 0x0000af0008061a27 */ /* 0x000fe200078e00ff */
[----:B------:R-:W-:Y:S01]  /*1c50*/  ISETP.GT.OR P5, PT, R158, 0x3f, P5 ;  /* 0x0000003f9e00780c */ /* 0x000fe20002fa4670 */
[----:B------:R-:W-:Y:S01]  /*1c60*/  ULDC.64 UR4, c[0x0][0x1e8] ;  /* 0x00007a0000047ab9 */ /* 0x000fe20000000a00 */
[----:B------:R-:W-:Y:S01]  /*1c70*/  SHF.R.S32.HI R16, RZ, 0x4, R14 ;  /* 0x00000004ff107819 */ /* 0x000fe2000001140e */
[----:B------:R-:W-:Y:S01]  /*1c80*/  STL [R1+0x4], R156 ;  /* 0x0000049c01007387 */ /* 0x000fe20000100800 */
[----:B------:R-:W-:-:S02]  /*1c90*/  @P1 SHF.R.U32.HI R2, RZ, c[0x0][0x2c0], R6 ;  /* 0x0000b000ff021a19 */ /* 0x000fc40000011606 */
[----:B------:R-:W-:-:S04]  /*1ca0*/  LEA.HI R6, R7, R22, RZ, 0x3 ;  /* 0x0000001607067211 */ /* 0x000fc800078f18ff */
[----:B------:R-:W-:Y:S01]  /*1cb0*/  LOP3.LUT R134, R6, 0xfffffff8, RZ, 0xc0, !PT ;  /* 0xfffffff806867812 */ /* 0x000fe200078ec0ff */
[--C-:B-123--:R-:W-:Y:S02]  /*1cc0*/  @!P4 IMAD.WIDE R10, R132, 0x2, R4.reuse ;  /* 0x00000002840ac825 */ /* 0x10efe400078e0204 */
[----:B------:R-:W-:Y:S02]  /*1cd0*/  @!P5 IADD3 R7, P2, R2, UR16, RZ ;  /* 0x000000100207dc10 */ /* 0x000fe4000ff5e0ff */
[----:B------:R-:W-:Y:S01]  /*1ce0*/  @!P4 IMAD.WIDE R4, R134, 0x2, R4 ;  /* 0x000000028604c825 */ /* 0x000fe200078e0204 */
[----:B------:R-:W-:Y:S01]  /*1cf0*/  @!PT LDS RZ, [RZ] ;  /* 0x00000000fffff984 */ /* 0x000fe20000000800 */
[----:B------:R1:W-:Y:S01]  /*1d00*/  @!P4 LDGSTS.E.BYPASS.LTC128B.128 [R156+0xb900], [R10.64], !P3 ;  /* 0x0b9000000a9ccfae */ /* 0x0003e2000d901d4c */
[C---:B------:R-:W-:Y:S02]  /*1d10*/  @!P5 LEA.HI.X.SX32 R9, R2.reuse, UR14, 0x1, P2 ;  /* 0x0000000e0209dc11 */ /* 0x040fe400090f0eff */
[C---:B------:R-:W-:Y:S01]  /*1d20*/  @!P5 LEA R6, P2, R7.reuse, c[0x0][0x2a0], 0x2 ;  /* 0x0000a8000706da11 */ /* 0x040fe200078410ff */
[----:B------:R2:W-:Y:S03]  /*1d30*/  @!P4 LDGSTS.E.BYPASS.LTC128B.128 [R156+0xf900], [R4.64], !P0 ;  /* 0x0f900000049ccfae */ /* 0x0005e6000c101d4c */
[----:B------:R-:W-:Y:S01]  /*1d40*/  @!P5 LEA.HI.X R7, R7, c[0x0][0x2a4], R9, 0x2, P2 ;  /* 0x0000a9000707da11 */ /* 0x000fe200010f1409 */
[----:B------:R-:W0:Y:S04]  /*1d50*/  LDGDEPBAR ;  /* 0x00000000000079af */ /* 0x000e280000000000 */
[----:B------:R-:W-:Y:S06]  /*1d60*/  BAR.SYNC.DEFER_BLOCKING 0x0 ;  /* 0x0000000000007b1d */ /* 0x000fec0000010000 */
[----:B------:R-:W3:Y:S01]  /*1d70*/  @!P5 LDG.E R24, [R6.64] ;  /* 0x0000000c0618d981 */ /* 0x000ee2000c1e1900 */
[----:B------:R-:W-:Y:S01]  /*1d80*/  IADD3 R2, -R2, RZ, RZ ;  /* 0x000000ff02027210 */ /* 0x000fe20007ffe1ff */
[----:B------:R-:W-:Y:S01]  /*1d90*/  UIMAD UR15, UR7, UR4, URZ ;  /* 0x00000004070f72a4 */ /* 0x000fe2000f8e023f */
[----:B------:R-:W-:Y:S01]  /*1da0*/  ISETP.GE.AND P4, PT, R132, c[0x0][0x1d4], PT ;  /* 0x0000750084007a0c */ /* 0x000fe20003f86270 */
[----:B------:R-:W-:Y:S01]  /*1db0*/  UIMAD.WIDE.U32 UR20, UR8, UR4, URZ ;  /* 0x00000004081472a5 */ /* 0x000fe2000f8e003f */
[----:B------:R-:W-:Y:S01]  /*1dc0*/  ISETP.GE.AND P3, PT, R22, c[0x0][0x1d4], PT ;  /* 0x0000750016007a0c */ /* 0x000fe20003f66270 */
[----:B------:R-:W-:Y:S01]  /*1dd0*/  IMAD R25, R2, c[0x0][0x2b8], R8 ;  /* 0x0000ae0002197a24 */ /* 0x000fe200078e0208 */
[----:B------:R-:W-:Y:S01]  /*1de0*/  UIMAD UR5, UR8, UR5, UR15 ;  /* 0x00000005080572a4 */ /* 0x000fe2000f8e020f */
[----:B------:R-:W-:Y:S01]  /*1df0*/  LEA.HI R155, R23, R159, RZ, 0x5 ;  /* 0x0000009f179b7211 */ /* 0x000fe200078f28ff */
[----:B------:R-:W-:Y:S01]  /*1e00*/  ULEA UR15, UR11, 0xffffffc0, 0x6 ;  /* 0xffffffc00b0f7891 */ /* 0x000fe2000f8e303f */
[----:B--2---:R-:W-:Y:S01]  /*1e10*/  IMAD.WIDE.U32 R4, R25, c[0x0][0x1e0], RZ ;  /* 0x0000780019047a25 */ /* 0x004fe200078e00ff */
[----:B------:R-:W-:Y:S01]  /*1e20*/  SHF.R.S32.HI R20, RZ, 0x1f, R25 ;  /* 0x0000001fff147819 */ /* 0x000fe20000011419 */
[----:B------:R-:W-:Y:S01]  /*1e30*/  UIADD3 UR18, UR21, UR5, URZ ;  /* 0x0000000515127290 */ /* 0x000fe2000fffe03f */
[----:B------:R-:W-:Y:S01]  /*1e40*/  STL [R1+0x30], R25 ;  /* 0x0000301901007387 */ /* 0x000fe20000100800 */
[----:B------:R-:W-:Y:S01]  /*1e50*/  UIADD3 UR15, UR6, -UR15, URZ ;  /* 0x8000000f060f7290 */ /* 0x000fe2000fffe03f */
[----:B------:R-:W-:Y:S01]  /*1e60*/  SHF.R.S32.HI R157, RZ, 0x1f, R132 ;  /* 0x0000001fff9d7819 */ /* 0x000fe20000011484 */
[----:B------:R-:W-:Y:S01]  /*1e70*/  IMAD R2, R20, c[0x0][0x1e0], RZ ;  /* 0x0000780014027a24 */ /* 0x000fe200078e02ff */
[----:B------:R-:W-:-:S02]  /*1e80*/  ULDC.64 UR4, c[0x0][0x210] ;  /* 0x0000840000047ab9 */ /* 0x000fc40000000a00 */
[----:B------:R-:W-:Y:S01]  /*1e90*/  UIMAD UR7, UR7, UR4, URZ ;  /* 0x00000004070772a4 */ /* 0x000fe2000f8e023f */
[----:B------:R-:W-:Y:S01]  /*1ea0*/  IMAD R2, R25, c[0x0][0x1e4], R2 ;  /* 0x0000790019027a24 */ /* 0x000fe200078e0202 */
[----:B------:R-:W-:Y:S01]  /*1eb0*/  IADD3 R33, -R17, UR15, RZ ;  /* 0x0000000f11217c10 */ /* 0x000fe2000fffe1ff */
[----:B------:R-:W-:Y:S02]  /*1ec0*/  UIMAD.WIDE.U32 UR22, UR8, UR4, URZ ;  /* 0x00000004081672a5 */ /* 0x000fe4000f8e003f */
[----:B------:R-:W-:Y:S01]  /*1ed0*/  IMAD.IADD R5, R5, 0x1, R2 ;  /* 0x0000000105057824 */ /* 0x000fe200078e0202 */
[C---:B------:R-:W-:Y:S01]  /*1ee0*/  ISETP.GE.AND P6, PT, R33.reuse, 0x1, PT ;  /* 0x000000012100780c */ /* 0x040fe20003fc6270 */
[----:B------:R-:W-:Y:S01]  /*1ef0*/  UIMAD UR5, UR8, UR5, UR7 ;  /* 0x00000005080572a4 */ /* 0x000fe2000f8e0207 */
[C---:B------:R-:W-:Y:S01]  /*1f00*/  ISETP.GE.AND P5, PT, R33.reuse, 0x11, PT ;  /* 0x000000112100780c */ /* 0x040fe20003fa6270 */
[----:B------:R-:W-:Y:S01]  /*1f10*/  UISETP.GE.AND UP0, UPT, UR6, 0x41, UPT ;  /* 0x000000410600788c */ /* 0x000fe2000bf06270 */
[----:B------:R-:W-:Y:S01]  /*1f20*/  ISETP.GE.AND P2, PT, R33, 0x21, PT ;  /* 0x000000212100780c */ /* 0x000fe20003f46270 */
[----:B------:R-:W-:Y:S01]  /*1f30*/  UIADD3 UR5, UR23, UR5, URZ ;  /* 0x0000000517057290 */ /* 0x000fe2000fffe03f */
[----:B---3--:R-:W-:Y:S01]  /*1f40*/  SHF.R.S32.HI R21, RZ, 0x1f, R24 ;  /* 0x0000001fff157819 */ /* 0x008fe20000011418 */
[----:B------:R-:W-:Y:S01]  /*1f50*/  IMAD.WIDE.U32 R4, R24, c[0x0][0x1f0], R4 ;  /* 0x00007c0018047a25 */ /* 0x000fe200078e0004 */
[----:B------:R-:W-:Y:S03]  /*1f60*/  STL [R1+0x28], R24 ;  /* 0x0000281801007387 */ /* 0x000fe60000100800 */
[----:B------:R-:W-:Y:S01]  /*1f70*/  IMAD R6, R21, c[0x0][0x1f0], RZ ;  /* 0x00007c0015067a24 */ /* 0x000fe200078e02ff */
[----:B------:R-:W-:-:S03]  /*1f80*/  IADD3 R2, P0, R4, UR20, RZ ;  /* 0x0000001404027c10 */ /* 0x000fc6000ff1e0ff */
[----:B------:R-:W-:-:S05]  /*1f90*/  IMAD R6, R24, c[0x0][0x1f4], R6 ;  /* 0x00007d0018067a24 */ /* 0x000fca00078e0206 */
[----:B------:R-:W-:Y:S02]  /*1fa0*/  IADD3.X R4, R5, UR18, R6, P0, !PT ;  /* 0x0000001205047c10 */ /* 0x000fe400087fe406 */
[----:B------:R-:W-:-:S04]  /*1fb0*/  LEA R6, P0, R2, c[0x0][0x1c8], 0x1 ;  /* 0x0000720002067a11 */ /* 0x000fc800078008ff */
[----:B------:R-:W-:Y:S01]  /*1fc0*/  LEA.HI.X R2, R2, c[0x0][0x1cc], R4, 0x1, P0 ;  /* 0x0000730002027a11 */ /* 0x000fe200000f0c04 */
[----:B-1----:R-:W-:Y:S01]  /*1fd0*/  SHFL.IDX PT, R10, R6, RZ, 0x181f ;  /* 0x00181fff060a7589 */ /* 0x002fe200000e0000 */
[----:B------:R-:W-:-:S03]  /*1fe0*/  ISETP.GT.AND P0, PT, R33, 0x30, PT ;  /* 0x000000302100780c */ /* 0x000fc60003f04270 */
[----:B------:R-:W1:Y:S04]  /*1ff0*/  SHFL.IDX PT, R11, R2, RZ, 0x181f ;  /* 0x00181fff020b7589 */ /* 0x000e6800000e0000 */
[----:B------:R-:W-:Y:S04]  /*2000*/  SHFL.IDX PT, R4, R6, 0x1, 0x181f ;  /* 0x00381f0006047f89 */ /* 0x000fe800000e0000 */
[----:B------:R-:W2:Y:S04]  /*2010*/  SHFL.IDX PT, R5, R2, 0x1, 0x181f ;  /* 0x00381f0002057f89 */ /* 0x000ea800000e0000 */
[----:B------:R-:W-:Y:S04]  /*2020*/  SHFL.IDX PT, R8, R6, 0x2, 0x181f ;  /* 0x00581f0006087f89 */ /* 0x000fe800000e0000 */
[----:B------:R-:W3:Y:S04]  /*2030*/  SHFL.IDX PT, R9, R2, 0x2, 0x181f ;  /* 0x00581f0002097f89 */ /* 0x000ee800000e0000 */
[----:B------:R-:W-:Y:S04]  /*2040*/  SHFL.IDX PT, R6, R6, 0x3, 0x181f ;  /* 0x00781f0006067f89 */ /* 0x000fe800000e0000 */
[----:B------:R4:W5:Y:S01]  /*2050*/  SHFL.IDX PT, R7, R2, 0x3, 0x181f ;  /* 0x00781f0002077f89 */ /* 0x00096200000e0000 */
[----:B-1----:R-:W-:Y:S01]  /*2060*/  @P6 IMAD.WIDE R12, R134, 0x2, R10 ;  /* 0x00000002860c6825 */ /* 0x002fe200078e020a */
[----:B----4-:R-:W-:-:S03]  /*2070*/  LEA.HI R2, R14, R16, RZ, 0x1 ;  /* 0x000000100e027211 */ /* 0x010fc600078f08ff */
[----:B------:R-:W-:Y:S01]  /*2080*/  @P6 IMAD.WIDE R14, R132, 0x2, R10 ;  /* 0x00000002840e6825 */ /* 0x000fe200078e020a */
[----:B------:R-:W-:-:S03]  /*2090*/  LOP3.LUT R2, R2, 0xfffffffe, RZ, 0xc0, !PT ;  /* 0xfffffffe02027812 */ /* 0x000fc600078ec0ff */
[----:B--2---:R-:W-:Y:S01]  /*20a0*/  @P5 IMAD.WIDE R10, R132, 0x2, R4 ;  /* 0x00000002840a5825 */ /* 0x004fe200078e0204 */
[----:B------:R1:W-:Y:S01]  /*20b0*/  @P6 LDGSTS.E.BYPASS.LTC128B.128 [R156+0x4100], [R14.64], !P4 ;  /* 0x041000000e9c6fae */ /* 0x0003e2000e101d4c */
[----:B------:R-:W-:-:S03]  /*20c0*/  IADD3 R16, R16, -R2, RZ ;  /* 0x8000000210107210 */ /* 0x000fc60007ffe0ff */
[----:B------:R2:W-:Y:S01]  /*20d0*/  @P6 LDGSTS.E.BYPASS.LTC128B.128 [R156+0x6100], [R12.64], !P3 ;  /* 0x061000000c9c6fae */ /* 0x0005e2000d901d4c */
[----:B------:R-:W-:-:S03]  /*20e0*/  SHF.L.U32 R2, R34, 0x6, RZ ;  /* 0x0000000622027819 */ /* 0x000fc600000006ff */
[----:B------:R3:W-:Y:S01]  /*20f0*/  @P5 LDGSTS.E.BYPASS.LTC128B.128 [R156+0x4900], [R10.64], !P4 ;  /* 0x049000000a9c5fae */ /* 0x0007e2000e101d4c */
[----:B------:R-:W-:Y:S01]  /*2100*/  LOP3.LUT R2, R2, 0x1c0, RZ, 0xc0, !PT ;  /* 0x000001c002027812 */ /* 0x000fe200078ec0ff */
[----:B--2---:R-:W-:-:S04]  /*2110*/  @P5 IMAD.WIDE R12, R134, 0x2, R4 ;  /* 0x00000002860c5825 */ /* 0x004fc800078e0204 */
[--C-:B---3--:R-:W-:Y:S01]  /*2120*/  @P2 IMAD.WIDE R10, R132, 0x2, R8.reuse ;  /* 0x00000002840a2825 */ /* 0x108fe200078e0208 */
[----:B------:R2:W-:Y:S01]  /*2130*/  @P5 LDGSTS.E.BYPASS.LTC128B.128 [R156+0x6900], [R12.64], !P3 ;  /* 0x069000000c9c5fae */ /* 0x0005e2000d901d4c */
[----:B------:R-:W-:Y:S02]  /*2140*/  ISETP.GE.AND P5, PT, R22, c[0x0][0x1d4], PT ;  /* 0x0000750016007a0c */ /* 0x000fe40003fa6270 */
[----:B------:R-:W-:Y:S01]  /*2150*/  @P2 IMAD.WIDE R8, R134, 0x2, R8 ;  /* 0x0000000286082825 */ /* 0x000fe200078e0208 */
[----:B------:R3:W-:Y:S03]  /*2160*/  @P2 LDGSTS.E.BYPASS.LTC128B.128 [R156+0x5100], [R10.64], !P4 ;  /* 0x051000000a9c2fae */ /* 0x0007e6000e101d4c */
[--C-:B-----5:R-:W-:Y:S01]  /*2170*/  @P0 IMAD.WIDE R4, R132, 0x2, R6.reuse ;  /* 0x0000000284040825 */ /* 0x120fe200078e0206 */
[----:B------:R4:W-:Y:S03]  /*2180*/  @P2 LDGSTS.E.BYPASS.LTC128B.128 [R156+0x7100], [R8.64], !P3 ;  /* 0x07100000089c2fae */ /* 0x0009e6000d901d4c */
[----:B------:R-:W-:Y:S01]  /*2190*/  @P0 IMAD.WIDE R6, R134, 0x2, R6 ;  /* 0x0000000286060825 */ /* 0x000fe200078e0206 */
[----:B------:R5:W-:Y:S04]  /*21a0*/  @P0 LDGSTS.E.BYPASS.LTC128B.128 [R156+0x5900], [R4.64], !P4 ;  /* 0x05900000049c0fae */ /* 0x000be8000e101d4c */
[----:B------:R1:W-:Y:S04]  /*21b0*/  @P0 LDGSTS.E.BYPASS.LTC128B.128 [R156+0x7900], [R6.64], !P3 ;  /* 0x07900000069c0fae */ /* 0x0003e8000d901d4c */
[----:B------:R-:W0:Y:S01]  /*21c0*/  LDGDEPBAR ;  /* 0x00000000000079af */ /* 0x000e220000000000 */
[----:B--2---:R-:W-:-:S04]  /*21d0*/  IMAD.WIDE.U32 R12, R25, c[0x0][0x208], RZ ;  /* 0x00008200190c7a25 */ /* 0x004fc800078e00ff */
[----:B----4-:R-:W-:Y:S02]  /*21e0*/  IMAD.SHL.U32 R8, R17, 0x8, RZ ;  /* 0x0000000811087824 */ /* 0x010fe400078e00ff */
[----:B-----5:R-:W-:Y:S01]  /*21f0*/  IMAD.SHL.U32 R4, R18, 0x40, RZ ;  /* 0x0000004012047824 */ /* 0x020fe200078e00ff */
[----:B------:R-:W-:Y:S02]  /*2200*/  SHF.L.U32 R5, R16, 0x3, RZ ;  /* 0x0000000310057819 */ /* 0x000fe400000006ff */
[----:B------:R-:W-:Y:S01]  /*2210*/  LOP3.LUT R8, R2, 0x8, R8, 0xf8, !PT ;  /* 0x0000000802087812 */ /* 0x000fe200078ef808 */
[----:B------:R-:W-:-:S04]  /*2220*/  DEPBAR.LE SB0, 0x1 ;  /* 0x000080400000791a */ /* 0x000fc80000000000 */
[----:B------:R-:W-:-:S04]  /*2230*/  DEPBAR.LE SB0, 0x0 ;  /* 0x000080000000791a */ /* 0x000fc80000000000 */
[----:B------:R-:W-:Y:S02]  /*2240*/  LOP3.LUT R4, R4, 0x1c0, RZ, 0xc0, !PT ;  /* 0x000001c004047812 */ /* 0x000fe400078ec0ff */
[----:B-1----:R-:W-:Y:S02]  /*2250*/  SHF.R.U32.HI R6, RZ, 0x3, R2 ;  /* 0x00000003ff067819 */ /* 0x002fe40000011602 */
[----:B------:R-:W-:Y:S01]  /*2260*/  LOP3.LUT R7, R4, 0x8, R5, 0xf8, !PT ;  /* 0x0000000804077812 */ /* 0x000fe200078ef805 */
[----:B------:R-:W-:Y:S01]  /*2270*/  IMAD.SHL.U32 R5, R19, 0x40, RZ ;  /* 0x0000004013057824 */ /* 0x000fe200078e00ff */
[----:B------:R-:W-:Y:S02]  /*2280*/  SHF.R.U32.HI R4, RZ, 0x3, R4 ;  /* 0x00000003ff047819 */ /* 0x000fe40000011604 */
[----:B------:R-:W-:Y:S02]  /*2290*/  SHF.L.U32 R2, R155, 0x5, RZ ;  /* 0x000000059b027819 */ /* 0x000fe400000006ff */
[----:B------:R-:W-:-:S02]  /*22a0*/  LOP3.LUT R6, R8, R6, RZ, 0x3c, !PT ;  /* 0x0000000608067212 */ /* 0x000fc400078e3cff */
[----:B------:R-:W-:Y:S02]  /*22b0*/  LOP3.LUT R154, R7, R4, RZ, 0x3c, !PT ;  /* 0x00000004079a7212 */ /* 0x000fe400078e3cff */
[----:B------:R-:W-:Y:S02]  /*22c0*/  LOP3.LUT R153, R5, 0xfffffe00, RZ, 0xc0, !PT ;  /* 0xfffffe0005997812 */ /* 0x000fe400078ec0ff */
[----:B------:R-:W-:Y:S01]  /*22d0*/  LOP3.LUT R4, R2, 0x7ffffc00, RZ, 0xc0, !PT ;  /* 0x7ffffc0002047812 */ /* 0x000fe200078ec0ff */
[----:B------:R-:W-:-:S03]  /*22e0*/  IMAD R2, R16, 0x200, R6 ;  /* 0x0000020010027824 */ /* 0x000fc600078e0206 */
[----:B------:R-:W-:Y:S02]  /*22f0*/  IADD3 R4, R154, R153, R4 ;  /* 0x000000999a047210 */ /* 0x000fe40007ffe004 */
[----:B------:R-:W-:Y:S01]  /*2300*/  SHF.L.U32 R232, R2, 0x1, RZ ;  /* 0x0000000102e87819 */ /* 0x000fe200000006ff */
[----:B------:R-:W-:Y:S01]  /*2310*/  BAR.SYNC.DEFER_BLOCKING 0x0 ;  /* 0x0000000000007b1d */ /* 0x000fe20000010000 */
[----:B------:R-:W-:Y:S02]  /*2320*/  IMAD R2, R20, c[0x0][0x208], RZ ;  /* 0x0000820014027a24 */ /* 0x000fe400078e02ff */
[----:B------:R-:W-:Y:S01]  /*2330*/  IMAD.SHL.U32 R239, R4, 0x2, RZ ;  /* 0x0000000204ef7824 */ /* 0x000fe200078e00ff */
[----:B------:R-:W-:Y:S01]  /*2340*/  IADD3 R243, R232, 0x4120, RZ ;  /* 0x00004120e8f37810 */ /* 0x000fe20007ffe0ff */
[----:B------:R-:W-:Y:S02]  /*2350*/  IMAD R2, R25, c[0x0][0x20c], R2 ;  /* 0x0000830019027a24 */ /* 0x000fe400078e0202 */
[----:B------:R-:W-:Y:S01]  /*2360*/  IMAD R241, R3, 0x2, R239 ;  /* 0x0000000203f17824 */ /* 0x000fe200078e02ef */
[----:B------:R-:W-:-:S02]  /*2370*/  LEA R240, R0, R239, 0x1 ;  /* 0x000000ef00f07211 */ /* 0x000fc400078e08ff */
[----:B------:R-:W-:Y:S01]  /*2380*/  IADD3 R13, R13, R2, RZ ;  /* 0x000000020d0d7210 */ /* 0x000fe20007ffe0ff */
[----:B------:R-:W-:Y:S01]  /*2390*/  IMAD R2, R21, c[0x0][0x218], RZ ;  /* 0x0000860015027a24 */ /* 0x000fe200078e02ff */
[----:B------:R-:W-:Y:S02]  /*23a0*/  LEA R242, R0, R241, 0x1 ;  /* 0x000000f100f27211 */ /* 0x000fe400078e08ff */
[----:B------:R-:W-:Y:S01]  /*23b0*/  LEA R244, R3, R240, 0x1 ;  /* 0x000000f003f47211 */ /* 0x000fe200078e08ff */
[----:B------:R-:W-:-:S04]  /*23c0*/  IMAD.WIDE.U32 R12, R24, c[0x0][0x218], R12 ;  /* 0x00008600180c7a25 */ /* 0x000fc800078e000c */
[----:B------:R-:W-:Y:S01]  /*23d0*/  IMAD R2, R24, c[0x0][0x21c], R2 ;  /* 0x0000870018027a24 */ /* 0x000fe200078e0202 */
[----:B------:R-:W-:Y:S01]  /*23e0*/  IADD3 R14, P2, R12, UR22, RZ ;  /* 0x000000160c0e7c10 */ /* 0x000fe2000ff5e0ff */
[----:B------:R-:W-:Y:S01]  /*23f0*/  IMAD.WIDE R24, R132, 0x2, RZ ;  /* 0x0000000284187825 */ /* 0x000fe200078e02ff */
[----:B------:R-:W-:Y:S02]  /*2400*/  LDSM.16.M88.4 R4, [R239+0xa100] ;  /* 0x00a10000ef04783b */ /* 0x000fe40000000200 */
[C---:B------:R-:W-:Y:S02]  /*2410*/  LEA R12, P0, R14.reuse, c[0x0][0x1f8], 0x1 ;  /* 0x00007e000e0c7a11 */ /* 0x040fe400078008ff */
[----:B------:R-:W-:Y:S01]  /*2420*/  IADD3.X R2, R13, UR5, R2, P2, !PT ;  /* 0x000000050d027c10 */ /* 0x000fe200097fe402 */
[----:B------:R-:W1:Y:S03]  /*2430*/  LDSM.16.M88.4 R16, [R232+0x4100] ;  /* 0x00410000e810783b */ /* 0x000e660000000200 */
[----:B------:R-:W-:Y:S01]  /*2440*/  LEA.HI.X R2, R14, c[0x0][0x1fc], R2, 0x1, P0 ;  /* 0x00007f000e027a11 */ /* 0x000fe200000f0c02 */
[----:B------:R-:W-:Y:S01]  /*2450*/  LDSM.16.M88.4 R36, [R232+0x4900] ;  /* 0x00490000e824783b */ /* 0x000fe20000000200 */
[----:B------:R-:W-:-:S03]  /*2460*/  LOP3.LUT P0, RZ, R34, 0x2, RZ, 0xc0, !PT ;  /* 0x0000000222ff7812 */ /* 0x000fc6000780c0ff */
[----:B------:R-:W-:Y:S04]  /*2470*/  LDSM.16.M88.4 R40, [R232+0x5100] ;  /* 0x00510000e828783b */ /* 0x000fe80000000200 */
[----:B------:R-:W-:Y:S04]  /*2480*/  LDSM.16.M88.4 R48, [R232+0x5900] ;  /* 0x00590000e830783b */ /* 0x000fe80000000200 */
[----:B------:R-:W-:Y:S04]  /*2490*/  SHFL.IDX PT, R20, R12, RZ, 0x181f ;  /* 0x00181fff0c147589 */ /* 0x000fe800000e0000 */
[----:B------:R-:W2:Y:S04]  /*24a0*/  SHFL.IDX PT, R13, R12, 0x2, 0x181f ;  /* 0x00581f000c0d7f89 */ /* 0x000ea800000e0000 */
[----:B------:R-:W-:Y:S04]  /*24b0*/  SHFL.IDX PT, R21, R2, RZ, 0x181f ;  /* 0x00181fff02157589 */ /* 0x000fe800000e0000 */
[----:B------:R-:W-:Y:S04]  /*24c0*/  SHFL.IDX PT, R30, R12, 0x3, 0x181f ;  /* 0x00781f000c1e7f89 */ /* 0x000fe800000e0000 */
[----:B------:R-:W4:Y:S04]  /*24d0*/  SHFL.IDX PT, R31, R2, 0x2, 0x181f ;  /* 0x00581f00021f7f89 */ /* 0x000f2800000e0000 */
[----:B------:R-:W-:Y:S01]  /*24e0*/  SHFL.IDX PT, R32, R2, 0x1, 0x181f ;  /* 0x00381f0002207f89 */ /* 0x000fe200000e0000 */
[----:B-1----:R-:W-:Y:S03]  /*24f0*/  HMMA.16816.F32 R64, R4, R16, RZ ;  /* 0x000000100440723c */ /* 0x002fe600000018ff */
[----:B---3--:R-:W1:Y:S01]  /*2500*/  LDSM.16.M88.4 R8, [R239+0x8100] ;  /* 0x00810000ef08783b */ /* 0x008e620000000200 */
[----:B--2---:R-:W-:-:S04]  /*2510*/  IADD3 R14, P2, R24, R13, RZ ;  /* 0x0000000d180e7210 */ /* 0x004fc80007f5e0ff */
[C---:B------:R-:W-:Y:S08]  /*2520*/  HMMA.16816.F32 R68, R4.reuse, R36, RZ ;  /* 0x000000240444723c */ /* 0x040ff000000018ff */
[----:B------:R-:W-:Y:S01]  /*2530*/  HMMA.16816.F32 R72, R4, R40, RZ ;  /* 0x000000280448723c */ /* 0x000fe200000018ff */
[----:B----4-:R-:W-:-:S07]  /*2540*/  IMAD.X R15, R25, 0x1, R31, P2 ;  /* 0x00000001190f7824 */ /* 0x010fce00010e061f */
[C---:B------:R-:W-:Y:S08]  /*2550*/  HMMA.16816.F32 R76, R4.reuse, R48, RZ ;  /* 0x00000030044c723c */ /* 0x040ff000000018ff */
[C---:B------:R-:W-:Y:S08]  /*2560*/  HMMA.16816.F32 R84, R4.reuse, R18, RZ ;  /* 0x000000120454723c */ /* 0x040ff000000018ff */
[C---:B------:R-:W-:Y:S08]  /*2570*/  HMMA.16816.F32 R92, R4.reuse, R38, RZ ;  /* 0x00000026045c723c */ /* 0x040ff000000018ff */
[C---:B------:R-:W-:Y:S08]  /*2580*/  HMMA.16816.F32 R100, R4.reuse, R42, RZ ;  /* 0x0000002a0464723c */ /* 0x040ff000000018ff */
[----:B------:R-:W-:Y:S01]  /*2590*/  HMMA.16816.F32 R96, R4, R50, RZ ;  /* 0x000000320460723c */ /* 0x000fe200000018ff */
[----:B------:R-:W2:Y:S04]  /*25a0*/  SHFL.IDX PT, R6, R12, 0x1, 0x181f ;  /* 0x00381f000c067f89 */ /* 0x000ea800000e0000 */
[----:B------:R3:W4:Y:S02]  /*25b0*/  SHFL.IDX PT, R7, R2, 0x3, 0x181f ;  /* 0x00781f0002077f89 */ /* 0x00072400000e0000 */
[----:B------:R-:W-:Y:S01]  /*25c0*/  IMAD.WIDE R4, R134, 0x2, RZ ;  /* 0x0000000286047825 */ /* 0x000fe200078e02ff */
[C---:B-1----:R-:W-:Y:S08]  /*25d0*/  HMMA.16816.F32 R108, R8.reuse, R16, RZ ;  /* 0x00000010086c723c */ /* 0x042ff000000018ff */
[C---:B------:R-:W-:Y:S01]  /*25e0*/  HMMA.16816.F32 R140, R8.reuse, R18, RZ ;  /* 0x00000012088c723c */ /* 0x040fe200000018ff */
[----:B------:R-:W-:Y:S07]  /*25f0*/  LDSM.16.M88.4 R16, [R241+0xa100] ;  /* 0x00a10000f110783b */ /* 0x000fee0000000200 */
[----:B------:R-:W-:Y:S01]  /*2600*/  HMMA.16816.F32 R104, R8, R36, RZ ;  /* 0x000000240868723c */ /* 0x000fe200000018ff */
[----:B--2---:R-:W-:-:S02]  /*2610*/  IADD3 R22, P6, R24, R6, RZ ;  /* 0x0000000618167210 */ /* 0x004fc40007fde0ff */
[----:B---3--:R-:W-:Y:S02]  /*2620*/  IADD3 R2, R232, 0x4100, RZ ;  /* 0x00004100e8027810 */ /* 0x008fe40007ffe0ff */
[----:B------:R-:W-:Y:S02]  /*2630*/  IADD3.X R23, R25, R32, RZ, P6, !PT ;  /* 0x0000002019177210 */ /* 0x000fe400037fe4ff */
[----:B------:R-:W-:Y:S01]  /*2640*/  @P0 IADD3 R243, R2, -0x20, RZ ;  /* 0xffffffe002f30810 */ /* 0x000fe20007ffe0ff */
[----:B------:R-:W-:Y:S01]  /*2650*/  HMMA.16816.F32 R112, R8, R38, RZ ;  /* 0x000000260870723c */ /* 0x000fe200000018ff */
[----:B------:R-:W-:Y:S01]  /*2660*/  IADD3 R26, P0, R20, R24, RZ ;  /* 0x00000018141a7210 */ /* 0x000fe20007f1e0ff */
[----:B------:R-:W-:Y:S01]  /*2670*/  IMAD.MOV.U32 R2, RZ, RZ, 0x40 ;  /* 0x00000040ff027424 */ /* 0x000fe200078e00ff */
[----:B------:R-:W-:Y:S01]  /*2680*/  ISETP.GE.AND P6, PT, R132, c[0x0][0x1d4], PT ;  /* 0x0000750084007a0c */ /* 0x000fe20003fc6270 */
[----:B------:R-:W1:Y:S01]  /*2690*/  LDSM.16.M88.4 R56, [R243] ;  /* 0x00000000f338783b */ /* 0x000e620000000200 */
[----:B------:R-:W-:-:S02]  /*26a0*/  IADD3.X R27, R21, R25, RZ, P0, !PT ;  /* 0x00000019151b7210 */ /* 0x000fc400007fe4ff */
[----:B------:R-:W-:Y:S01]  /*26b0*/  IADD3 R28, P0, R24, R30, RZ ;  /* 0x0000001e181c7210 */ /* 0x000fe20007f1e0ff */
[----:B------:R-:W2:Y:S01]  /*26c0*/  LDSM.16.M88.4 R52, [R243+0x800] ;  /* 0x00080000f334783b */ /* 0x000ea20000000200 */
[----:B------:R-:W-:Y:S01]  /*26d0*/  IADD3 R24, P2, R20, R4, RZ ;  /* 0x0000000414187210 */ /* 0x000fe20007f5e0ff */
[C---:B------:R-:W-:Y:S01]  /*26e0*/  HMMA.16816.F32 R60, R8.reuse, R48, RZ ;  /* 0x00000030083c723c */ /* 0x040fe200000018ff */
[----:B----4-:R-:W-:Y:S01]  /*26f0*/  IADD3.X R29, R25, R7, RZ, P0, !PT ;  /* 0x00000007191d7210 */ /* 0x010fe200007fe4ff */
[----:B------:R-:W-:Y:S01]  /*2700*/  LDSM.16.M88.4 R44, [R243+0x1000] ;  /* 0x00100000f32c783b */ /* 0x000fe20000000200 */
[----:B------:R-:W-:Y:S02]  /*2710*/  IADD3.X R25, R21, R5, RZ, P2, !PT ;  /* 0x0000000515197210 */ /* 0x000fe400017fe4ff */
[C---:B------:R-:W-:Y:S01]  /*2720*/  IADD3 R12, P2, R4.reuse, R13, RZ ;  /* 0x0000000d040c7210 */ /* 0x040fe20007f5e0ff */
[----:B------:R-:W3:Y:S01]  /*2730*/  LDSM.16.M88.4 R36, [R243+0x1800] ;  /* 0x00180000f324783b */ /* 0x000ee20000000200 */
[----:B------:R-:W-:Y:S01]  /*2740*/  IADD3 R20, P0, R4, R6, RZ ;  /* 0x0000000604147210 */ /* 0x000fe20007f1e0ff */
[----:B------:R-:W-:Y:S01]  /*2750*/  HMMA.16816.F32 R88, R8, R40, RZ ;  /* 0x000000280858723c */ /* 0x000fe200000018ff */
[----:B------:R-:W-:-:S02]  /*2760*/  IADD3.X R13, R5, R31, RZ, P2, !PT ;  /* 0x0000001f050d7210 */ /* 0x000fc400017fe4ff */
[----:B------:R-:W-:Y:S01]  /*2770*/  ISETP.LT.OR P2, PT, R33, 0x1, P6 ;  /* 0x000000012100780c */ /* 0x000fe20003741670 */
[----:B------:R-:W-:Y:S01]  /*2780*/  IMAD.X R21, R5, 0x1, R32, P0 ;  /* 0x0000000105157824 */ /* 0x000fe200000e0620 */
[----:B------:R-:W-:Y:S02]  /*2790*/  IADD3 R30, P0, R4, R30, RZ ;  /* 0x0000001e041e7210 */ /* 0x000fe40007f1e0ff */
[----:B------:R-:W-:Y:S01]  /*27a0*/  IADD3 R251, R243, 0x800, RZ ;  /* 0x00000800f3fb7810 */ /* 0x000fe20007ffe0ff */
[----:B------:R-:W-:Y:S01]  /*27b0*/  HMMA.16816.F32 R80, R8, R42, RZ ;  /* 0x0000002a0850723c */ /* 0x000fe200000018ff */
[----:B------:R-:W-:Y:S02]  /*27c0*/  IADD3.X R31, R5, R7, RZ, P0, !PT ;  /* 0x00000007051f7210 */ /* 0x000fe400007fe4ff */
[----:B------:R-:W-:Y:S01]  /*27d0*/  ISETP.LT.OR P0, PT, R33, 0x1, P5 ;  /* 0x000000012100780c */ /* 0x000fe20002f01670 */
[----:B------:R-:W4:Y:S01]  /*27e0*/  LDSM.16.M88.4 R4, [R241+0x8100] ;  /* 0x00810000f104783b */ /* 0x000f220000000200 */
[----:B------:R-:W-:-:S02]  /*27f0*/  IADD3 R250, R243, 0x1000, RZ ;  /* 0x00001000f3fa7810 */ /* 0x000fc40007ffe0ff */
[----:B------:R-:W-:Y:S01]  /*2800*/  IADD3 R249, R243, 0x1800, RZ ;  /* 0x00001800f3f97810 */ /* 0x000fe20007ffe0ff */
[----:B------:R-:W-:Y:S01]  /*2810*/  @!PT LDS RZ, [RZ] ;  /* 0x00000000fffff984 */ /* 0x000fe20000000800 */
[----:B------:R-:W-:Y:S01]  /*2820*/  @!PT LDS RZ, [RZ] ;  /* 0x00000000fffff984 */ /* 0x000fe20000000800 */
[----:B------:R-:W-:Y:S01]  /*2830*/  @!PT LDS RZ, [RZ] ;  /* 0x00000000fffff984 */ /* 0x000fe20000000800 */
[----:B------:R5:W-:Y:S01]  /*2840*/  LDGSTS.E.BYPASS.LTC128B.128 [R156+0x100], [R26.64], !P2 ;  /* 0x001000001a9c7fae */ /* 0x000be2000d101d4c */
[----:B------:R-:W-:Y:S01]  /*2850*/  ISETP.LT.OR P2, PT, R33, 0x11, P6 ;  /* 0x000000112100780c */ /* 0x000fe20003741670 */
[----:B------:R-:W-:Y:S01]  /*2860*/  HMMA.16816.F32 R48, R8, R50, RZ ;  /* 0x000000320830723c */ /* 0x000fe200000018ff */
[C---:B------:R-:W-:Y:S02]  /*2870*/  IADD3 R248, R243.reuse, 0x2000, RZ ;  /* 0x00002000f3f87810 */ /* 0x040fe40007ffe0ff */
[C---:B------:R-:W-:Y:S02]  /*2880*/  IADD3 R247, R243.reuse, 0x2800, RZ ;  /* 0x00002800f3f77810 */ /* 0x040fe40007ffe0ff */
[----:B------:R-:W-:Y:S01]  /*2890*/  IADD3 R246, R243, 0x3000, RZ ;  /* 0x00003000f3f67810 */ /* 0x000fe20007ffe0ff */
[----:B------:R5:W-:Y:S01]  /*28a0*/  LDGSTS.E.BYPASS.LTC128B.128 [R156+0x2100], [R24.64], !P0 ;  /* 0x02100000189c7fae */ /* 0x000be2000c101d4c */
[----:B------:R-:W-:Y:S01]  /*28b0*/  ISETP.LT.OR P0, PT, R33, 0x11, P5 ;  /* 0x000000112100780c */ /* 0x000fe20002f01670 */
[----:B-1----:R-:W-:Y:S01]  /*28c0*/  HMMA.16816.F32 R40, R16, R56, R64 ;  /* 0x000000381028723c */ /* 0x002fe20000001840 */
[----:B------:R-:W-:-:S03]  /*28d0*/  IADD3 R245, R243, 0x3800, RZ ;  /* 0x00003800f3f57810 */ /* 0x000fc60007ffe0ff */
[----:B------:R1:W-:Y:S01]  /*28e0*/  LDGSTS.E.BYPASS.LTC128B.128 [R156+0x900], [R22.64], !P2 ;  /* 0x00900000169c7fae */ /* 0x0003e2000d101d4c */
[C---:B------:R-:W-:Y:S02]  /*28f0*/  ISETP.LT.OR P2, PT, R33.reuse, 0x21, P6 ;  /* 0x000000212100780c */ /* 0x040fe40003741670 */
[C---:B------:R-:W-:Y:S01]  /*2900*/  ISETP.LT.OR P6, PT, R33.reuse, 0x31, P6 ;  /* 0x000000312100780c */ /* 0x040fe200037c1670 */
[C---:B--2---:R-:W-:Y:S04]  /*2910*/  HMMA.16816.F32 R128, R16.reuse, R52, R68 ;  /* 0x000000341080723c */ /* 0x044fe80000001844 */
[----:B------:R1:W-:Y:S01]  /*2920*/  LDGSTS.E.BYPASS.LTC128B.128 [R156+0x2900], [R20.64], !P0 ;  /* 0x02900000149c7fae */ /* 0x0003e2000c101d4c */
[C---:B------:R-:W-:Y:S02]  /*2930*/  ISETP.LT.OR P0, PT, R33.reuse, 0x21, P5 ;  /* 0x000000212100780c */ /* 0x040fe40002f01670 */
[----:B------:R-:W-:Y:S01]  /*2940*/  ISETP.LT.OR P5, PT, R33, 0x31, P5 ;  /* 0x000000312100780c */ /* 0x000fe20002fa1670 */
[----:B---3--:R-:W-:Y:S02]  /*2950*/  HMMA.16816.F32 R68, R16, R36, R76 ;  /* 0x000000241044723c */ /* 0x008fe4000000184c */
[----:B------:R2:W-:Y:S01]  /*2960*/  LDGSTS.E.BYPASS.LTC128B.128 [R156+0x1100], [R14.64], !P2 ;  /* 0x011000000e9c7fae */ /* 0x0005e2000d101d4c */
[----:B------:R-:W-:-:S04]  /*2970*/  LOP3.LUT P2, RZ, R34, 0x4, RZ, 0xc0, !PT ;  /* 0x0000000422ff7812 */ /* 0x000fc8000784c0ff */
[----:B------:R-:W-:Y:S01]  /*2980*/  SEL R2, R2, 0xffffffc0, !P2 ;  /* 0xffffffc002027807 */ /* 0x000fe20005000000 */
[----:B------:R-:W-:Y:S01]  /*2990*/  HMMA.16816.F32 R72, R16, R44, R72 ;  /* 0x0000002c1048723c */ /* 0x000fe20000001848 */
[----:B------:R-:W-:Y:S01]  /*29a0*/  PLOP3.LUT P2, PT, PT, PT, UP0, 0x40, 0x0 ;  /* 0x000000000000781c */ /* 0x000fe20003f4e808 */
[----:B------:R2:W-:Y:S01]  /*29b0*/  LDGSTS.E.BYPASS.LTC128B.128 [R156+0x3100], [R12.64], !P0 ;  /* 0x031000000c9c7fae */ /* 0x0005e2000c101d4c */
[----:B------:R-:W-:Y:S01]  /*29c0*/  IADD3 R238, R232, R2, RZ ;  /* 0x00000002e8ee7210 */ /* 0x000fe20007ffe0ff */
[----:B------:R-:W-:Y:S01]  /*29d0*/  IMAD.IADD R237, R2, 0x1, R243 ;  /* 0x0000000102ed7824 */ /* 0x000fe200078e02f3 */
[----:B------:R-:W-:Y:S01]  /*29e0*/  ISETP.GT.AND P0, PT, R158, 0x3f, PT ;  /* 0x0000003f9e00780c */ /* 0x000fe20003f04270 */
[----:B------:R3:W-:Y:S02]  /*29f0*/  LDGSTS.E.BYPASS.LTC128B.128 [R156+0x1900], [R28.64], !P6 ;  /* 0x019000001c9c7fae */ /* 0x0007e4000f101d4c */
[----:B----4-:R-:W-:Y:S02]  /*2a00*/  HMMA.16816.F32 R32, R4, R56, R108 ;  /* 0x000000380420723c */ /* 0x010fe4000000186c */
[----:B------:R3:W-:Y:S04]  /*2a10*/  LDGSTS.E.BYPASS.LTC128B.128 [R156+0x3900], [R30.64], !P5 ;  /* 0x039000001e9c7fae */ /* 0x0007e8000e901d4c */
[----:B------:R-:W-:Y:S02]  /*2a20*/  LDSM.16.M88.4 R8, [R240+0xa100] ;  /* 0x00a10000f008783b */ /* 0x000fe40000000200 */
[C---:B------:R-:W-:Y:S02]  /*2a30*/  HMMA.16816.F32 R64, R16.reuse, R58, R84 ;  /* 0x0000003a1040723c */ /* 0x040fe40000001854 */
[----:B-1----:R-:W-:Y:S04]  /*2a40*/  LDSM.16.M88.4 R20, [R238+0x5100] ;  /* 0x00510000ee14783b */ /* 0x002fe80000000200 */
[----:B-----5:R-:W-:Y:S02]  /*2a50*/  LDSM.16.M88.4 R24, [R238+0x4900] ;  /* 0x00490000ee18783b */ /* 0x020fe40000000200 */
[C---:B------:R-:W-:Y:S02]  /*2a60*/  HMMA.16816.F32 R76, R16.reuse, R54, R92 ;  /* 0x00000036104c723c */ /* 0x040fe4000000185c */
[----:B------:R-:W-:Y:S04]  /*2a70*/  LDSM.16.M88.4 R84, [R237+0x1000] ;  /* 0x00100000ed54783b */ /* 0x000fe80000000200 */
[----:B--2---:R-:W-:Y:S02]  /*2a80*/  LDSM.16.M88.4 R12, [R240+0x8100] ;  /* 0x00810000f00c783b */ /* 0x004fe40000000200 */
[C---:B------:R-:W-:Y:S02]  /*2a90*/  HMMA.16816.F32 R144, R16.reuse, R46, R100 ;  /* 0x0000002e1090723c */ /* 0x040fe40000001864 */
[----:B------:R-:W-:Y:S04]  /*2aa0*/  LDSM.16.M88.4 R100, [R237+0x1800] ;  /* 0x00180000ed64783b */ /* 0x000fe80000000200 */
[----:B---3--:R-:W1:Y:S02]  /*2ab0*/  LDSM.16.M88.4 R28, [R238+0x4100] ;  /* 0x00410000ee1c783b */ /* 0x008e640000000200 */
[----:B------:R-:W-:Y:S02]  /*2ac0*/  HMMA.16816.F32 R136, R16, R38, R96 ;  /* 0x000000261088723c */ /* 0x000fe40000001860 */
[----:B------:R-:W2:Y:S04]  /*2ad0*/  LDSM.16.M88.4 R16, [R238+0x5900] ;  /* 0x00590000ee10783b */ /* 0x000ea80000000200 */
[----:B------:R-:W0:Y:S02]  /*2ae0*/  LDGDEPBAR ;  /* 0x00000000000079af */ /* 0x000e240000000000 */
[C---:B------:R-:W-:Y:S08]  /*2af0*/  HMMA.16816.F32 R92, R4.reuse, R58, R140 ;  /* 0x0000003a045c723c */ /* 0x040ff0000000188c */
[C---:B------:R-:W-:Y:S01]  /*2b00*/  HMMA.16816.F32 R116, R4.reuse, R36, R60 ;  /* 0x000000240474723c */ /* 0x040fe2000000183c */
[----:B------:R-:W-:Y:S07]  /*2b10*/  LDSM.16.M88.4 R60, [R232+0x6100] ;  /* 0x00610000e83c783b */ /* 0x000fee0000000200 */
[C---:B------:R-:W-:Y:S01]  /*2b20*/  HMMA.16816.F32 R48, R4.reuse, R38, R48 ;  /* 0x000000260430723c */ /* 0x040fe20000001830 */
[----:B------:R-:W-:Y:S07]  /*2b30*/  LDSM.16.M88.4 R36, [R242+0x8100] ;  /* 0x00810000f224783b */ /* 0x000fee0000000200 */
[----:B------:R-:W-:Y:S08]  /*2b40*/  HMMA.16816.F32 R120, R4, R52, R104 ;  /* 0x000000340478723c */ /* 0x000ff00000001868 */
[----:B-1----:R-:W-:Y:S01]  /*2b50*/  HMMA.16816.F32 R56, R8, R28, R40 ;  /* 0x0000001c0838723c */ /* 0x002fe20000001828 */
[----:B------:R-:W1:Y:S07]  /*2b60*/  LDSM.16.M88.4 R40, [R237] ;  /* 0x00000000ed28783b */ /* 0x000e6e0000000200 */
[C---:B------:R-:W-:Y:S08]  /*2b70*/  HMMA.16816.F32 R124, R4.reuse, R44, R88 ;  /* 0x0000002c047c723c */ /* 0x040ff00000001858 */
[C---:B------:R-:W-:Y:S01]  /*2b80*/  HMMA.16816.F32 R112, R4.reuse, R54, R112 ;  /* 0x000000360470723c */ /* 0x040fe20000001870 */
[----:B------:R-:W-:Y:S07]  /*2b90*/  LDSM.16.M88.4 R52, [R237+0x800] ;  /* 0x00080000ed34783b */ /* 0x000fee0000000200 */
[----:B------:R-:W-:Y:S01]  /*2ba0*/  HMMA.16816.F32 R108, R4, R46, R80 ;  /* 0x0000002e046c723c */ /* 0x000fe20000001850 */
[----:B------:R-:W3:Y:S07]  /*2bb0*/  LDSM.16.M88.4 R4, [R242+0xa100] ;  /* 0x00a10000f204783b */ /* 0x000eee0000000200 */
[----:B------:R-:W-:Y:S01]  /*2bc0*/  HMMA.16816.F32 R44, R12, R28, R32 ;  /* 0x0000001c0c2c723c */ /* 0x000fe20000001820 */
[----:B------:R-:W4:Y:S07]  /*2bd0*/  LDSM.16.M88.4 R32, [R239+0xc100] ;  /* 0x00c10000ef20783b */ /* 0x000f2e0000000200 */
[C---:B------:R-:W-:Y:S08]  /*2be0*/  HMMA.16816.F32 R96, R8.reuse, R20, R72 ;  /* 0x000000140860723c */ /* 0x040ff00000001848 */
[C---:B--2---:R-:W-:Y:S08]  /*2bf0*/  HMMA.16816.F32 R88, R8.reuse, R16, R68 ;  /* 0x000000100858723c */ /* 0x044ff00000001844 */
[C---:B------:R-:W-:Y:S08]  /*2c00*/  HMMA.16816.F32 R104, R8.reuse, R24, R128 ;  /* 0x000000180868723c */ /* 0x040ff00000001880 */
[C---:B------:R-:W-:Y:S08]  /*2c10*/  HMMA.16816.F32 R80, R8.reuse, R30, R64 ;  /* 0x0000001e0850723c */ /* 0x040ff00000001840 */
[C---:B------:R-:W-:Y:S08]  /*2c20*/  HMMA.16816.F32 R76, R8.reuse, R26, R76 ;  /* 0x0000001a084c723c */ /* 0x040ff0000000184c */
[C---:B------:R-:W-:Y:S08]  /*2c30*/  HMMA.16816.F32 R72, R8.reuse, R22, R144 ;  /* 0x000000160848723c */ /* 0x040ff00000001890 */
[----:B------:R-:W-:Y:S08]  /*2c40*/  HMMA.16816.F32 R68, R8, R18, R136 ;  /* 0x000000120844723c */ /* 0x000ff00000001888 */
[----:B-1----:R-:W-:Y:S08]  /*2c50*/  HMMA.16816.F32 R8, R36, R40, R44 ;  /* 0x000000282408723c */ /* 0x002ff0000000182c */
[C---:B------:R-:W-:Y:S01]  /*2c60*/  HMMA.16816.F32 R64, R12.reuse, R30, R92 ;  /* 0x0000001e0c40723c */ /* 0x040fe2000000185c */
[----:B------:R-:W1:Y:S07]  /*2c70*/  LDSM.16.M88.4 R28, [R239+0xe100] ;  /* 0x00e10000ef1c783b */ /* 0x000e6e0000000200 */
[C---:B------:R-:W-:Y:S08]  /*2c80*/  HMMA.16816.F32 R92, R12.reuse, R24, R120 ;  /* 0x000000180c5c723c */ /* 0x040ff00000001878 */
[C---:B------:R-:W-:Y:S08]  /*2c90*/  HMMA.16816.F32 R120, R12.reuse, R16, R116 ;  /* 0x000000100c78723c */ /* 0x040ff00000001874 */
[C---:B------:R-:W-:Y:S01]  /*2ca0*/  HMMA.16816.F32 R112, R12.reuse, R26, R112 ;  /* 0x0000001a0c70723c */ /* 0x040fe20000001870 */
[----:B------:R-:W-:Y:S07]  /*2cb0*/  LDSM.16.M88.4 R24, [R241+0xc100] ;  /* 0x00c10000f118783b */ /* 0x000fee0000000200 */
[C---:B------:R-:W-:Y:S08]  /*2cc0*/  HMMA.16816.F32 R124, R12.reuse, R20, R124 ;  /* 0x000000140c7c723c */ /* 0x040ff0000000187c */
[C---:B------:R-:W-:Y:S01]  /*2cd0*/  HMMA.16816.F32 R108, R12.reuse, R22, R108 ;  /* 0x000000160c6c723c */ /* 0x040fe2000000186c */
[----:B------:R-:W-:Y:S07]  /*2ce0*/  LDSM.16.M88.4 R20, [R241+0xe100] ;  /* 0x00e10000f114783b */ /* 0x000fee0000000200 */
[----:B------:R-:W-:Y:S01]  /*2cf0*/  HMMA.16816.F32 R116, R12, R18, R48 ;  /* 0x000000120c74723c */ /* 0x000fe20000001830 */
[----:B------:R-:W-:Y:S04]  /*2d00*/  LDSM.16.M88.4 R48, [R238+0x6100] ;  /* 0x00610000ee30783b */ /* 0x000fe80000000200 */
[----:B------:R-:W-:Y:S03]  /*2d10*/  LDSM.16.M88.4 R16, [R240+0xc100] ;  /* 0x00c10000f010783b */ /* 0x000fe60000000200 */
[----:B---3--:R-:W-:Y:S01]  /*2d20*/  HMMA.16816.F32 R12, R4, R40, R56 ;  /* 0x00000028040c723c */ /* 0x008fe20000001838 */
[----:B------:R-:W2:Y:S07]  /*2d30*/  LDSM.16.M88.4 R56, [R243+0x2000] ;  /* 0x00200000f338783b */ /* 0x000eae0000000200 */
[----:B----4-:R-:W-:Y:S08]  /*2d40*/  HMMA.16816.F32 R8, R32, R60, R8 ;  /* 0x0000003c2008723c */ /* 0x010ff00000001808 */
[C---:B------:R-:W-:Y:S08]  /*2d50*/  HMMA.16816.F32 R80, R4.reuse, R42, R80 ;  /* 0x0000002a0450723c */ /* 0x040ff00000001850 */
[C---:B------:R-:W-:Y:S08]  /*2d60*/  HMMA.16816.F32 R104, R4.reuse, R52, R104 ;  /* 0x000000340468723c */ /* 0x040ff00000001868 */
[C---:B------:R-:W-:Y:S08]  /*2d70*/  HMMA.16816.F32 R128, R4.reuse, R54, R76 ;  /* 0x000000360480723c */ /* 0x040ff0000000184c */
[C---:B------:R-:W-:Y:S08]  /*2d80*/  HMMA.16816.F32 R96, R4.reuse, R84, R96 ;  /* 0x000000540460723c */ /* 0x040ff00000001860 */
[C---:B------:R-:W-:Y:S08]  /*2d90*/  HMMA.16816.F32 R136, R4.reuse, R86, R72 ;  /* 0x000000560488723c */ /* 0x040ff00000001848 */
[C---:B------:R-:W-:Y:S08]  /*2da0*/  HMMA.16816.F32 R140, R4.reuse, R100, R88 ;  /* 0x00000064048c723c */ /* 0x040ff00000001858 */
[----:B------:R-:W-:Y:S08]  /*2db0*/  HMMA.16816.F32 R144, R4, R102, R68 ;  /* 0x000000660490723c */ /* 0x000ff00000001844 */
[----:B-1----:R-:W-:Y:S01]  /*2dc0*/  HMMA.16816.F32 R4, R28, R60, R12 ;  /* 0x0000003c1c04723c */ /* 0x002fe2000000180c */
[----:B------:R-:W1:Y:S07]  /*2dd0*/  LDSM.16.M88.4 R12, [R240+0xe100] ;  /* 0x00e10000f00c783b */ /* 0x000e6e0000000200 */
[----:B--2---:R-:W-:Y:S01]  /*2de0*/  HMMA.16816.F32 R44, R24, R56, R8 ;  /* 0x00000038182c723c */ /* 0x004fe20000001808 */
[----:B------:R-:W-:Y:S07]  /*2df0*/  LDSM.16.M88.4 R8, [R242+0xc100] ;  /* 0x00c10000f208783b */ /* 0x000fee0000000200 */
[C---:B------:R-:W-:Y:S01]  /*2e00*/  HMMA.16816.F32 R64, R36.reuse, R42, R64 ;  /* 0x0000002a2440723c */ /* 0x040fe20000001840 */
[----:B------:R-:W2:Y:S07]  /*2e10*/  LDSM.16.M88.4 R40, [R237+0x2000] ;  /* 0x00200000ed28783b */ /* 0x000eae0000000200 */
[C---:B------:R-:W-:Y:S08]  /*2e20*/  HMMA.16816.F32 R92, R36.reuse, R52, R92 ;  /* 0x00000034245c723c */ /* 0x040ff0000000185c */
[----:B------:R-:W-:Y:S08]  /*2e30*/  HMMA.16816.F32 R112, R36, R54, R112 ;  /* 0x000000362470723c */ /* 0x000ff00000001870 */
[----:B------:R-:W-:Y:S01]  /*2e40*/  HMMA.16816.F32 R52, R20, R56, R4 ;  /* 0x000000381434723c */ /* 0x000fe20000001804 */
[----:B------:R-:W-:Y:S07]  /*2e50*/  LDSM.16.M88.4 R4, [R244+0xe100] ;  /* 0x00e10000f404783b */ /* 0x000fee0000000200 */
[----:B------:R-:W-:Y:S01]  /*2e60*/  HMMA.16816.F32 R68, R16, R48, R44 ;  /* 0x000000301044723c */ /* 0x000fe2000000182c */
[----:B------:R-:W3:Y:S07]  /*2e70*/  LDSM.16.M88.4 R44, [R232+0x6900] ;  /* 0x00690000e82c783b */ /* 0x000eee0000000200 */
[-C--:B------:R-:W-:Y:S08]  /*2e80*/  HMMA.16816.F32 R64, R32, R62.reuse, R64 ;  /* 0x0000003e2040723c */ /* 0x080ff00000001840 */
[----:B------:R-:W-:Y:S08]  /*2e90*/  HMMA.16816.F32 R72, R28, R62, R80 ;  /* 0x0000003e1c48723c */ /* 0x000ff00000001850 */
[----:B-1----:R-:W-:Y:S01]  /*2ea0*/  HMMA.16816.F32 R60, R12, R48, R52 ;  /* 0x000000300c3c723c */ /* 0x002fe20000001834 */
[----:B------:R-:W1:Y:S07]  /*2eb0*/  LDSM.16.M88.4 R52, [R243+0x2800] ;  /* 0x00280000f334783b */ /* 0x000e6e0000000200 */
[----:B------:R-:W-:Y:S08]  /*2ec0*/  HMMA.16816.F32 R64, R24, R58, R64 ;  /* 0x0000003a1840723c */ /* 0x000ff00000001840 */
[----:B--2---:R-:W-:Y:S08]  /*2ed0*/  HMMA.16816.F32 R76, R8, R40, R68 ;  /* 0x00000028084c723c */ /* 0x004ff00000001844 */
[----:B------:R-:W-:Y:S08]  /*2ee0*/  HMMA.16816.F32 R72, R20, R58, R72 ;  /* 0x0000003a1448723c */ /* 0x000ff00000001848 */
[----:B---3--:R-:W-:Y:S08]  /*2ef0*/  HMMA.16816.F32 R68, R32, R44, R92 ;  /* 0x0000002c2044723c */ /* 0x008ff0000000185c */
[----:B------:R-:W-:Y:S01]  /*2f00*/  HMMA.16816.F32 R124, R36, R84, R124 ;  /* 0x00000054247c723c */ /* 0x000fe2000000187c */
[----:B------:R-:W-:-:S04]  /*2f10*/  FMUL.FTZ R2, R76, c[0x0][0x320] ;  /* 0x0000c8004c027a20 */ /* 0x000fc80000410000 */
[----:B------:R2:W3:Y:S03]  /*2f20*/  MUFU.TANH R152, R2 ;  /* 0x0000000200987308 */ /* 0x0004e60000002400 */
[C---:B------:R-:W-:Y:S08]  /*2f30*/  HMMA.16816.F32 R108, R36.reuse, R86, R108 ;  /* 0x00000056246c723c */ /* 0x040ff0000000186c */
[----:B------:R-:W-:Y:S01]  /*2f40*/  HMMA.16816.F32 R120, R36, R100, R120 ;  /* 0x000000642478723c */ /* 0x000fe20000001878 */
[----:B--2---:R-:W-:-:S07]  /*2f50*/  FMUL.FTZ R2, R77, c[0x0][0x320] ;  /* 0x0000c8004d027a20 */ /* 0x004fce0000410000 */
[----:B------:R-:W-:Y:S01]  /*2f60*/  HMMA.16816.F32 R116, R36, R102, R116 ;  /* 0x000000662474723c */ /* 0x000fe20000001874 */
[----:B------:R-:W2:Y:S01]  /*2f70*/  LDSM.16.M88.4 R36, [R238+0x6900] ;  /* 0x00690000ee24783b */ /* 0x000ea20000000200 */
[----:B------:R4:W1:Y:S06]  /*2f80*/  MUFU.TANH R151, R2 ;  /* 0x0000000200977308 */ /* 0x00086c0000002400 */
[----:B------:R-:W-:Y:S08]  /*2f90*/  HMMA.16816.F32 R80, R4, R40, R60 ;  /* 0x000000280450723c */ /* 0x000ff0000000183c */
[----:B------:R-:W-:Y:S01]  /*2fa0*/  HMMA.16816.F32 R60, R16, R50, R64 ;  /* 0x00000032103c723c */ /* 0x000fe20000001840 */
[----:B----4-:R-:W-:-:S04]  /*2fb0*/  FMUL.FTZ R2, R78, c[0x0][0x320] ;  /* 0x0000c8004e027a20 */ /* 0x010fc80000410000 */
[----:B------:R4:W1:Y:S03]  /*2fc0*/  MUFU.TANH R150, R2 ;  /* 0x0000000200967308 */ /* 0x0008660000002400 */
[----:B------:R-:W-:Y:S08]  /*2fd0*/  HMMA.16816.F32 R56, R28, R44, R104 ;  /* 0x0000002c1c38723c */ /* 0x000ff00000001868 */
[----:B------:R-:W-:Y:S01]  /*2fe0*/  HMMA.16816.F32 R64, R12, R50, R72 ;  /* 0x000000320c40723c */ /* 0x000fe20000001848 */
[----:B------:R-:W5:Y:S01]  /*2ff0*/  LDSM.16.M88.4 R48, [R237+0x2800] ;  /* 0x00280000ed30783b */ /* 0x000f620000000200 */
[----:B----4-:R-:W-:-:S06]  /*3000*/  FMUL.FTZ R2, R79, c[0x0][0x320] ;  /* 0x0000c8004f027a20 */ /* 0x010fcc0000410000 */
[----:B-1----:R-:W-:Y:S01]  /*3010*/  HMMA.16816.F32 R68, R24, R52, R68 ;  /* 0x000000341844723c */ /* 0x002fe20000001844 */
[----:B------:R1:W4:Y:S07]  /*3020*/  MUFU.TANH R149, R2 ;  /* 0x0000000200957308 */ /* 0x00032e0000002400 */
[----:B------:R-:W-:Y:S08]  /*3030*/  HMMA.16816.F32 R72, R8, R42, R60 ;  /* 0x0000002a0848723c */ /* 0x000ff0000000183c */
[----:B------:R-:W-:Y:S01]  /*3040*/  HMMA.16816.F32 R60, R20, R52, R56 ;  /* 0x00000034143c723c */ /* 0x000fe20000001838 */
[----:B------:R-:W3:Y:S01]  /*3050*/  LDSM.16.M88.4 R56, [R232+0x7100] ;  /* 0x00710000e838783b */ /* 0x000ee20000000200 */
[----:B-1----:R-:W-:-:S04]  /*3060*/  FMUL.FTZ R2, R80, c[0x0][0x320] ;  /* 0x0000c80050027a20 */ /* 0x002fc80000410000 */
[----:B------:R1:W1:Y:S02]  /*3070*/  MUFU.TANH R148, R2 ;  /* 0x0000000200947308 */ /* 0x0002640000002400 */
[----:B------:R-:W-:Y:S08]  /*3080*/  HMMA.16816.F32 R84, R4, R42, R64 ;  /* 0x0000002a0454723c */ /* 0x000ff00000001840 */
[----:B------:R-:W-:Y:S01]  /*3090*/  HMMA.16816.F32 R40, R32, R46, R112 ;  /* 0x0000002e2028723c */ /* 0x000fe20000001870 */
[----:B-1----:R-:W-:-:S07]  /*30a0*/  FMUL.FTZ R2, R81, c[0x0][0x320] ;  /* 0x0000c80051027a20 */ /* 0x002fce0000410000 */
[----:B--2---:R-:W-:Y:S01]  /*30b0*/  HMMA.16816.F32 R64, R16, R36, R68 ;  /* 0x000000241040723c */ /* 0x004fe20000001844 */
[----:B------:R1:W2:Y:S07]  /*30c0*/  MUFU.TANH R135, R2 ;  /* 0x0000000200877308 */ /* 0x0002ae0000002400 */
[----:B------:R-:W-:Y:S08]  /*30d0*/  HMMA.16816.F32 R68, R28, R46, R128 ;  /* 0x0000002e1c44723c */ /* 0x000ff00000001880 */
[----:B------:R-:W-:Y:S01]  /*30e0*/  HMMA.16816.F32 R44, R12, R36, R60 ;  /* 0x000000240c2c723c */ /* 0x000fe2000000183c */
[----:B-1----:R-:W-:-:S04]  /*30f0*/  FMUL.FTZ R2, R82, c[0x0][0x320] ;  /* 0x0000c80052027a20 */ /* 0x002fc80000410000 */
[----:B------:R1:W1:Y:S03]  /*3100*/  MUFU.TANH R133, R2 ;  /* 0x0000000200857308 */ /* 0x0002660000002400 */
[----:B------:R-:W-:Y:S01]  /*3110*/  HMMA.16816.F32 R60, R24, R54, R40 ;  /* 0x00000036183c723c */ /* 0x000fe20000001828 */
[----:B------:R-:W2:Y:S01]  /*3120*/  LDSM.16.M88.4 R40, [R243+0x3000] ;  /* 0x00300000f328783b */ /* 0x000ea20000000200 */
[----:B-1----:R-:W-:Y:S11]  /*3130*/  FMUL.FTZ R2, R83, c[0x0][0x320] ;  /* 0x0000c80053027a20 */ /* 0x002ff60000410000 */
[----:B------:R-:W-:Y:S03]  /*3140*/  @!UPT UIADD3 URZ, URZ, URZ, URZ ;  /* 0x0000003f3f3ff290 */ /* 0x000fe6000fffe03f */
[----:B-----5:R-:W-:Y:S01]  /*3150*/  HMMA.16816.F32 R76, R4, R48, R44 ;  /* 0x00000030044c723c */ /* 0x020fe2000000182c */
[----:B------:R1:W1:Y:S07]  /*3160*/  MUFU.TANH R114, R2 ;  /* 0x0000000200727308 */ /* 0x00026e0000002400 */
[----:B------:R-:W-:Y:S08]  /*3170*/  HMMA.16816.F32 R60, R16, R38, R60 ;  /* 0x00000026103c723c */ /* 0x000ff0000000183c */
[----:B---3--:R-:W-:Y:S01]  /*3180*/  HMMA.16816.F32 R44, R28, R56, R96 ;  /* 0x000000381c2c723c */ /* 0x008fe20000001860 */
[----:B-1----:R-:W-:-:S04]  /*3190*/  FMUL.FTZ R2, R72, c[0x0][0x320] ;  /* 0x0000c80048027a20 */ /* 0x002fc80000410000 */
[----:B------:R1:W3:Y:S02]  /*31a0*/  MUFU.TANH R115, R2 ;  /* 0x0000000200737308 */ /* 0x0002e40000002400 */
[----:B-1----:R-:W-:-:S06]  /*31b0*/  FMUL.FTZ R2, R73, c[0x0][0x320] ;  /* 0x0000c80049027a20 */ /* 0x002fcc0000410000 */
[----:B------:R1:W1:Y:S02]  /*31c0*/  MUFU.TANH R113, R2 ;  /* 0x0000000200717308 */ /* 0x0002640000002400 */
        /* <DEDUP_REMOVED lines=8> */
[----:B-1----:R-:W-:-:S04]  /*3250*/  FMUL.FTZ R2, R84, c[0x0][0x320] ;  /* 0x0000c80054027a20 */ /* 0x002fc80000410000 */
[----:B------:R1:W1:Y:S11]  /*3260*/  MUFU.TANH R106, R2 ;  /* 0x00000002006a7308 */ /* 0x0002760000002400 */
[----:B------:R-:W-:Y:S01]  /*3270*/  HMMA.16816.F32 R64, R12, R38, R64 ;  /* 0x000000260c40723c */ /* 0x000fe20000001840 */
[----:B------:R-:W3:Y:S01]  /*3280*/  LDSM.16.M88.4 R36, [R237+0x3000] ;  /* 0x00300000ed24783b */ /* 0x000ee20000000200 */
[----:B-1----:R-:W-:-:S06]  /*3290*/  FMUL.FTZ R2, R85, c[0x0][0x320] ;  /* 0x0000c80055027a20 */ /* 0x002fcc0000410000 */
[----:B--2---:R-:W-:Y:S01]  /*32a0*/  HMMA.16816.F32 R68, R24, R40, R68 ;  /* 0x000000281844723c */ /* 0x004fe20000001844 */
[----:B------:R1:W2:Y:S11]  /*32b0*/  MUFU.TANH R105, R2 ;  /* 0x0000000200697308 */ /* 0x0002b60000002400 */
[----:B------:R-:W-:Y:S04]  /*32c0*/  @!UPT UIADD3 URZ, URZ, URZ, URZ ;  /* 0x0000003f3f3ff290 */ /* 0x000fe8000fffe03f */
[----:B------:R-:W-:Y:S01]  /*32d0*/  HMMA.16816.F32 R80, R4, R50, R64 ;  /* 0x000000320450723c */ /* 0x000fe20000001840 */
[----:B-1----:R-:W-:-:S04]  /*32e0*/  FMUL.FTZ R2, R86, c[0x0][0x320] ;  /* 0x0000c80056027a20 */ /* 0x002fc80000410000 */
[----:B------:R1:W1:Y:S03]  /*32f0*/  MUFU.TANH R104, R2 ;  /* 0x0000000200687308 */ /* 0x0002660000002400 */
[----:B-----5:R-:W-:Y:S08]  /*3300*/  HMMA.16816.F32 R64, R16, R52, R68 ;  /* 0x000000341040723c */ /* 0x020ff00000001844 */
[----:B------:R-:W-:Y:S01]  /*3310*/  HMMA.16816.F32 R68, R28, R58, R136 ;  /* 0x0000003a1c44723c */ /* 0x000fe20000001888 */
[----:B-1----:R-:W-:-:S04]  /*3320*/  FMUL.FTZ R2, R87, c[0x0][0x320] ;  /* 0x0000c80057027a20 */ /* 0x002fc80000410000 */
[----:B------:R1:W1:Y:S11]  /*3330*/  MUFU.TANH R102, R2 ;  /* 0x0000000200667308 */ /* 0x0002760000002400 */
[----:B------:R-:W-:Y:S08]  /*3340*/  @!UPT UIADD3 URZ, URZ, URZ, URZ ;  /* 0x0000003f3f3ff290 */ /* 0x000ff0000fffe03f */
[----:B------:R-:W-:Y:S01]  /*3350*/  HMMA.16816.F32 R68, R20, R42, R68 ;  /* 0x0000002a1444723c */ /* 0x000fe20000001844 */
[----:B-1----:R-:W-:-:S04]  /*3360*/  FMUL.FTZ R2, R72, c[0x0][0x320] ;  /* 0x0000c80048027a20 */ /* 0x002fc80000410000 */
[----:B------:R1:W1:Y:S02]  /*3370*/  MUFU.TANH R103, R2 ;  /* 0x0000000200677308 */ /* 0x0002640000002400 */
[----:B-1----:R-:W-:Y:S11]  /*3380*/  FMUL.FTZ R2, R73, c[0x0][0x320] ;  /* 0x0000c80049027a20 */ /* 0x002ff60000410000 */
[----:B------:R-:W-:Y:S06]  /*3390*/  @!UPT UIADD3 URZ, URZ, URZ, URZ ;  /* 0x0000003f3f3ff290 */ /* 0x000fec000fffe03f */
[----:B------:R-:W-:Y:S01]  /*33a0*/  HMMA.16816.F32 R68, R12, R54, R68 ;  /* 0x000000360c44723c */ /* 0x000fe20000001844 */
[----:B------:R1:W1:Y:S02]  /*33b0*/  MUFU.TANH R101, R2 ;  /* 0x0000000200657308 */ /* 0x0002640000002400 */
[----:B-1----:R-:W-:-:S06]  /*33c0*/  FMUL.FTZ R2, R74, c[0x0][0x320] ;  /* 0x0000c8004a027a20 */ /* 0x002fcc0000410000 */
[----:B------:R1:W1:Y:S11]  /*33d0*/  MUFU.TANH R100, R2 ;  /* 0x0000000200647308 */ /* 0x0002760000002400 */
[----:B------:R-:W-:Y:S04]  /*33e0*/  @!UPT UIADD3 URZ, URZ, URZ, URZ ;  /* 0x0000003f3f3ff290 */ /* 0x000fe8000fffe03f */
[----:B---3--:R-:W-:Y:S01]  /*33f0*/  HMMA.16816.F32 R68, R4, R38, R68 ;  /* 0x000000260444723c */ /* 0x008fe20000001844 */
[----:B-1----:R-:W-:-:S07]  /*3400*/  FMUL.FTZ R2, R75, c[0x0][0x320] ;  /* 0x0000c8004b027a20 */ /* 0x002fce0000410000 */
[----:B------:R-:W-:Y:S01]  /*3410*/  HMMA.16816.F32 R72, R8, R50, R60 ;  /* 0x000000320848723c */ /* 0x000fe2000000183c */
[----:B------:R1:W3:Y:S07]  /*3420*/  MUFU.TANH R95, R2 ;  /* 0x00000002005f7308 */ /* 0x0002ee0000002400 */
[----:B------:R-:W-:Y:S01]  /*3430*/  HMMA.16816.F32 R60, R20, R40, R44 ;  /* 0x00000028143c723c */ /* 0x000fe2000000182c */
[----:B------:R-:W5:Y:S07]  /*3440*/  LDSM.16.M88.4 R44, [R232+0x7900] ;  /* 0x00790000e82c783b */ /* 0x000f6e0000000200 */
[----:B------:R-:W-:-:S02]  /*3450*/  FMUL.FTZ R68, R68, c[0x0][0x320] ;  /* 0x0000c80044447a20 */ /* 0x000fc40000410000 */
[----:B------:R-:W-:Y:S02]  /*3460*/  FMUL.FTZ R69, R69, c[0x0][0x320] ;  /* 0x0000c80045457a20 */ /* 0x000fe40000410000 */
[----:B------:R-:W-:Y:S01]  /*3470*/  FMUL.FTZ R70, R70, c[0x0][0x320] ;  /* 0x0000c80046467a20 */ /* 0x000fe20000410000 */
[----:B------:R-:W-:Y:S01]  /*3480*/  HMMA.16816.F32 R48, R32, R58, R108 ;  /* 0x0000003a2030723c */ /* 0x000fe2000000186c */
[----:B------:R-:W2:Y:S01]  /*3490*/  MUFU.TANH R68, R68 ;  /* 0x0000004400447308 */ /* 0x000ea20000002400 */
[----:B-1----:R-:W-:-:S07]  /*34a0*/  FMUL.FTZ R2, R76, c[0x0][0x320] ;  /* 0x0000c8004c027a20 */ /* 0x002fce0000410000 */
[----:B------:R1:W1:Y:S02]  /*34b0*/  MUFU.TANH R94, R2 ;  /* 0x00000002005e7308 */ /* 0x0002640000002400 */
[----:B------:R-:W-:Y:S06]  /*34c0*/  HMMA.16816.F32 R56, R12, R52, R60 ;  /* 0x000000340c38723c */ /* 0x000fec000000183c */
[----:B------:R-:W2:Y:S07]  /*34d0*/  MUFU.TANH R69, R69 ;  /* 0x0000004500457308 */ /* 0x000eae0000002400 */
[----:B------:R-:W-:Y:S01]  /*34e0*/  HMMA.16816.F32 R60, R24, R42, R48 ;  /* 0x0000002a183c723c */ /* 0x000fe20000001830 */
[----:B-1----:R-:W-:Y:S01]  /*34f0*/  FMUL.FTZ R2, R77, c[0x0][0x320] ;  /* 0x0000c8004d027a20 */ /* 0x002fe20000410000 */
[----:B------:R-:W1:Y:S01]  /*3500*/  LDSM.16.M88.4 R48, [R243+0x3800] ;  /* 0x00380000f330783b */ /* 0x000e620000000200 */
[----:B------:R-:W1:Y:S03]  /*3510*/  MUFU.TANH R70, R70 ;  /* 0x0000004600467308 */ /* 0x000e660000002400 */
[----:B------:R-:W1:Y:S05]  /*3520*/  LDSM.16.M88.4 R40, [R238+0x7900] ;  /* 0x00790000ee28783b */ /* 0x000e6a0000000200 */
[----:B------:R2:W1:Y:S02]  /*3530*/  MUFU.TANH R93, R2 ;  /* 0x00000002005d7308 */ /* 0x0004640000002400 */
[----:B--2---:R-:W-:-:S06]  /*3540*/  FMUL.FTZ R2, R78, c[0x0][0x320] ;  /* 0x0000c8004e027a20 */ /* 0x004fcc0000410000 */
[----:B------:R2:W1:Y:S02]  /*3550*/  MUFU.TANH R92, R2 ;  /* 0x00000002005c7308 */ /* 0x0004640000002400 */
[----:B--2---:R-:W-:Y:S02]  /*3560*/  FMUL.FTZ R2, R79, c[0x0][0x320] ;  /* 0x0000c8004f027a20 */ /* 0x004fe40000410000 */
[----:B------:R-:W-:Y:S04]  /*3570*/  HMMA.16816.F32 R76, R4, R36, R56 ;  /* 0x00000024044c723c */ /* 0x000fe80000001838 */
[----:B------:R2:W1:Y:S04]  /*3580*/  MUFU.TANH R89, R2 ;  /* 0x0000000200597308 */ /* 0x0004680000002400 */
[----:B------:R-:W-:Y:S08]  /*3590*/  HMMA.16816.F32 R56, R16, R54, R60 ;  /* 0x000000361038723c */ /* 0x000ff0000000183c */
[----:B-----5:R-:W-:Y:S01]  /*35a0*/  HMMA.16816.F32 R60, R28, R44, R140 ;  /* 0x0000002c1c3c723c */ /* 0x020fe2000000188c */
[----:B--2---:R-:W-:-:S04]  /*35b0*/  FMUL.FTZ R2, R72, c[0x0][0x320] ;  /* 0x0000c80048027a20 */ /* 0x004fc80000410000 */
[----:B------:R2:W1:Y:S03]  /*35c0*/  MUFU.TANH R91, R2 ;  /* 0x00000002005b7308 */ /* 0x0004660000002400 */
[----:B------:R-:W-:Y:S01]  /*35d0*/  HMMA.16816.F32 R28, R28, R46, R144 ;  /* 0x0000002e1c1c723c */ /* 0x000fe20000001890 */
[----:B--2---:R-:W-:Y:S11]  /*35e0*/  FMUL.FTZ R2, R73, c[0x0][0x320] ;  /* 0x0000c80049027a20 */ /* 0x004ff60000410000 */
[----:B------:R-:W-:Y:S04]  /*35f0*/  @!UPT UIADD3 URZ, URZ, URZ, URZ ;  /* 0x0000003f3f3ff290 */ /* 0x000fe8000fffe03f */
[----:B-1----:R-:W-:Y:S01]  /*3600*/  HMMA.16816.F32 R60, R20, R48, R60 ;  /* 0x00000030143c723c */ /* 0x002fe2000000183c */
[----:B------:R1:W2:Y:S02]  /*3610*/  MUFU.TANH R90, R2 ;  /* 0x00000002005a7308 */ /* 0x0002a40000002400 */
        /* <DEDUP_REMOVED lines=8> */
[----:B------:R-:W-:Y:S08]  /*36a0*/  @!UPT UIADD3 URZ, URZ, URZ, URZ ;  /* 0x0000003f3f3ff290 */ /* 0x000ff0000fffe03f */
[----:B------:R-:W-:Y:S01]  /*36b0*/  HMMA.16816.F32 R52, R24, R48, R64 ;  /* 0x000000301834723c */ /* 0x000fe20000001840 */
[----:B-1----:R-:W-:-:S07]  /*36c0*/  FMUL.FTZ R2, R81, c[0x0][0x320] ;  /* 0x0000c80051027a20 */ /* 0x002fce0000410000 */
[----:B------:R-:W-:Y:S01]  /*36d0*/  HMMA.16816.F32 R64, R8, R38, R56 ;  /* 0x000000260840723c */ /* 0x000fe20000001838 */
[----:B------:R1:W1:Y:S07]  /*36e0*/  MUFU.TANH R85, R2 ;  /* 0x0000000200557308 */ /* 0x00026e0000002400 */
[----:B------:R-:W-:Y:S01]  /*36f0*/  HMMA.16816.F32 R56, R32, R46, R116 ;  /* 0x0000002e2038723c */ /* 0x000fe20000001874 */
[----:B------:R-:W5:Y:S01]  /*3700*/  LDSM.16.M88.4 R32, [R237+0x3800] ;  /* 0x00380000ed20783b */ /* 0x000f620000000200 */
[----:B------:R-:W-:-:S06]  /*3710*/  DEPBAR.LE SB0, 0x0 ;  /* 0x000080000000791a */ /* 0x000fcc0000000000 */
[----:B------:R-:W-:Y:S01]  /*3720*/  HMMA.16816.F32 R52, R16, R40, R52 ;  /* 0x000000281034723c */ /* 0x000fe20000001834 */
[----:B-1----:R-:W-:-:S04]  /*3730*/  FMUL.FTZ R2, R82, c[0x0][0x320] ;  /* 0x0000c80052027a20 */ /* 0x002fc80000410000 */
[----:B------:R1:W1:Y:S03]  /*3740*/  MUFU.TANH R82, R2 ;  /* 0x0000000200527308 */ /* 0x0002660000002400 */
[----:B------:R-:W-:Y:S01]  /*3750*/  HMMA.16816.F32 R36, R12, R40, R60 ;  /* 0x000000280c24723c */ /* 0x000fe2000000183c */
[----:B------:R-:W-:Y:S02]  /*3760*/  FMUL.FTZ R65, R65, c[0x0][0x320] ;  /* 0x0000c80041417a20 */ /* 0x000fe40000410000 */
[----:B------:R-:W-:Y:S02]  /*3770*/  FMUL.FTZ R66, R66, c[0x0][0x320] ;  /* 0x0000c80042427a20 */ /* 0x000fe40000410000 */
[----:B------:R-:W-:Y:S02]  /*3780*/  FMUL.FTZ R67, R67, c[0x0][0x320] ;  /* 0x0000c80043437a20 */ /* 0x000fe40000410000 */
[----:B------:R-:W2:Y:S01]  /*3790*/  MUFU.TANH R65, R65 ;  /* 0x0000004100417308 */ /* 0x000ea20000002400 */
[----:B------:R-:W-:Y:S01]  /*37a0*/  HMMA.16816.F32 R24, R24, R50, R56 ;  /* 0x000000321818723c */ /* 0x000fe20000001838 */
[----:B-1----:R-:W-:-:S06]  /*37b0*/  FMUL.FTZ R2, R83, c[0x0][0x320] ;  /* 0x0000c80053027a20 */ /* 0x002fcc0000410000 */
[----:B------:R-:W1:Y:S01]  /*37c0*/  MUFU.TANH R66, R66 ;  /* 0x0000004200427308 */ /* 0x000e620000002400 */
[----:B------:R-:W-:Y:S07]  /*37d0*/  HMMA.16816.F32 R48, R20, R50, R28 ;  /* 0x000000321430723c */ /* 0x000fee000000181c */
[----:B------:R1:W1:Y:S01]  /*37e0*/  MUFU.TANH R81, R2 ;  /* 0x0000000200517308 */ /* 0x0002620000002400 */
[----:B-----5:R-:W-:Y:S07]  /*37f0*/  HMMA.16816.F32 R52, R8, R32, R52 ;  /* 0x000000200834723c */ /* 0x020fee0000001834 */
[----:B------:R-:W2:Y:S01]  /*3800*/  MUFU.TANH R67, R67 ;  /* 0x0000004300437308 */ /* 0x000ea20000002400 */
[----:B------:R-:W-:Y:S01]  /*3810*/  HMMA.16816.F32 R16, R16, R42, R24 ;  /* 0x0000002a1010723c */ /* 0x000fe20000001818 */
[----:B-1----:R-:W-:-:S07]  /*3820*/  FMUL.FTZ R2, R72, c[0x0][0x320] ;  /* 0x0000c80048027a20 */ /* 0x002fce0000410000 */
[----:B------:R-:W-:Y:S01]  /*3830*/  HMMA.16816.F32 R12, R12, R42, R48 ;  /* 0x0000002a0c0c723c */ /* 0x000fe20000001830 */
[----:B------:R1:W1:Y:S07]  /*3840*/  MUFU.TANH R83, R2 ;  /* 0x0000000200537308 */ /* 0x00026e0000002400 */
[----:B------:R-:W-:Y:S01]  /*3850*/  HMMA.16816.F32 R20, R4, R32, R36 ;  /* 0x000000200414723c */ /* 0x000fe20000001824 */
[----:B------:R-:W-:Y:S02]  /*3860*/  FMUL.FTZ R52, R52, c[0x0][0x320] ;  /* 0x0000c80034347a20 */ /* 0x000fe40000410000 */
[----:B------:R-:W-:-:S02]  /*3870*/  FMUL.FTZ R53, R53, c[0x0][0x320] ;  /* 0x0000c80035357a20 */ /* 0x000fc40000410000 */
[----:B------:R-:W-:Y:S02]  /*3880*/  FMUL.FTZ R54, R54, c[0x0][0x320] ;  /* 0x0000c80036367a20 */ /* 0x000fe40000410000 */
[----:B------:R-:W2:Y:S01]  /*3890*/  MUFU.TANH R52, R52 ;  /* 0x0000003400347308 */ /* 0x000ea20000002400 */
[----:B------:R-:W-:Y:S01]  /*38a0*/  HMMA.16816.F32 R8, R8, R34, R16 ;  /* 0x000000220808723c */ /* 0x000fe20000001810 */
[----:B-1----:R-:W-:-:S06]  /*38b0*/  FMUL.FTZ R2, R73, c[0x0][0x320] ;  /* 0x0000c80049027a20 */ /* 0x002fcc0000410000 */
[----:B------:R1:W1:Y:S01]  /*38c0*/  MUFU.TANH R84, R2 ;  /* 0x0000000200547308 */ /* 0x0002620000002400 */
[----:B------:R-:W-:Y:S07]  /*38d0*/  HMMA.16816.F32 R4, R4, R34, R12 ;  /* 0x000000220404723c */ /* 0x000fee000000180c */
[----:B------:R-:W2:Y:S01]  /*38e0*/  MUFU.TANH R53, R53 ;  /* 0x0000003500357308 */ /* 0x000ea20000002400 */
[----:B------:R-:W-:Y:S01]  /*38f0*/  FMUL.FTZ R20, R20, c[0x0][0x320] ;  /* 0x0000c80014147a20 */ /* 0x000fe20000410000 */
[----:B------:R-:W-:Y:S01]  /*3900*/  SHF.R.S32.HI R15, RZ, 0x1f, R134 ;  /* 0x0000001fff0f7819 */ /* 0x000fe20000011486 */
[----:B------:R-:W-:-:S02]  /*3910*/  FMUL.FTZ R21, R21, c[0x0][0x320] ;  /* 0x0000c80015157a20 */ /* 0x000fc40000410000 */
[----:B------:R-:W-:Y:S02]  /*3920*/  FMUL.FTZ R22, R22, c[0x0][0x320] ;  /* 0x0000c80016167a20 */ /* 0x000fe40000410000 */
[----:B------:R-:W-:Y:S01]  /*3930*/  FMUL.FTZ R23, R23, c[0x0][0x320] ;  /* 0x0000c80017177a20 */ /* 0x000fe20000410000 */
[----:B------:R-:W2:Y:S01]  /*3940*/  MUFU.TANH R54, R54 ;  /* 0x0000003600367308 */ /* 0x000ea20000002400 */
[----:B-1----:R-:W-:Y:S02]  /*3950*/  FMUL.FTZ R2, R74, c[0x0][0x320] ;  /* 0x0000c8004a027a20 */ /* 0x002fe40000410000 */
[----:B------:R-:W-:Y:S02]  /*3960*/  FMUL.FTZ R8, R8, c[0x0][0x320] ;  /* 0x0000c80008087a20 */ /* 0x000fe40000410000 */
[----:B------:R-:W-:Y:S02]  /*3970*/  FMUL.FTZ R9, R9, c[0x0][0x320] ;  /* 0x0000c80009097a20 */ /* 0x000fe40000410000 */
[----:B------:R-:W-:Y:S01]  /*3980*/  FMUL.FTZ R10, R10, c[0x0][0x320] ;  /* 0x0000c8000a0a7a20 */ /* 0x000fe20000410000 */
[----:B------:R1:W1:Y:S01]  /*3990*/  MUFU.TANH R80, R2 ;  /* 0x0000000200507308 */ /* 0x0002620000002400 */
[----:B------:R-:W-:-:S02]  /*39a0*/  FMUL.FTZ R11, R11, c[0x0][0x320] ;  /* 0x0000c8000b0b7a20 */ /* 0x000fc40000410000 */
[----:B------:R-:W-:Y:S02]  /*39b0*/  FMUL.FTZ R5, R5, c[0x0][0x320] ;  /* 0x0000c80005057a20 */ /* 0x000fe40000410000 */
[----:B------:R-:W-:Y:S02]  /*39c0*/  FMUL.FTZ R6, R6, c[0x0][0x320] ;  /* 0x0000c80006067a20 */ /* 0x000fe40000410000 */
[----:B------:R-:W-:Y:S01]  /*39d0*/  FMUL.FTZ R7, R7, c[0x0][0x320] ;  /* 0x0000c80007077a20 */ /* 0x000fe20000410000 */
[----:B------:R-:W2:Y:S01]  /*39e0*/  MUFU.TANH R33, R20 ;  /* 0x0000001400217308 */ /* 0x000ea20000002400 */
[----:B------:R-:W-:Y:S02]  /*39f0*/  FMUL.FTZ R4, R4, c[0x0][0x320] ;  /* 0x0000c80004047a20 */ /* 0x000fe40000410000 */
[----:B-1----:R-:W-:-:S05]  /*3a00*/  FMUL.FTZ R2, R75, c[0x0][0x320] ;  /* 0x0000c8004b027a20 */ /* 0x002fca0000410000 */
[----:B------:R-:W1:Y:S08]  /*3a10*/  MUFU.TANH R32, R21 ;  /* 0x0000001500207308 */ /* 0x000e700000002400 */
[----:B------:R5:W1:Y:S08]  /*3a20*/  MUFU.TANH R75, R2 ;  /* 0x00000002004b7308 */ /* 0x000a700000002400 */
[----:B------:R-:W1:Y:S01]  /*3a30*/  MUFU.TANH R31, R22 ;  /* 0x00000016001f7308 */ /* 0x000e620000002400 */
[----:B-----5:R-:W-:-:S07]  /*3a40*/  FMUL.FTZ R2, R76, c[0x0][0x320] ;  /* 0x0000c8004c027a20 */ /* 0x020fce0000410000 */
        /* <DEDUP_REMOVED lines=16> */
[----:B------:R5:W1:Y:S08]  /*3b50*/  MUFU.TANH R28, R4 ;  /* 0x00000004001c7308 */ /* 0x000a700000002400 */
[----:B------:R1:W1:Y:S01]  /*3b60*/  MUFU.TANH R44, R2 ;  /* 0x00000002002c7308 */ /* 0x0002620000002400 */
[----:B-----5:R-:W-:Y:S01]  /*3b70*/  LOP3.LUT R4, R154, R153, RZ, 0xfc, !PT ;  /* 0x000000999a047212 */ /* 0x020fe200078efcff */
[----:B-1----:R-:W-:-:S06]  /*3b80*/  FMUL.FTZ R2, R71, c[0x0][0x320] ;  /* 0x0000c80047027a20 */ /* 0x002fcc0000410000 */
[----:B------:R1:W1:Y:S02]  /*3b90*/  MUFU.TANH R40, R2 ;  /* 0x0000000200287308 */ /* 0x0002640000002400 */
[----:B-1----:R-:W-:-:S06]  /*3ba0*/  FMUL.FTZ R2, R55, c[0x0][0x320] ;  /* 0x0000c80037027a20 */ /* 0x002fcc0000410000 */
[----:B------:R1:W1:Y:S02]  /*3bb0*/  MUFU.TANH R190, R2 ;  /* 0x0000000200be7308 */ /* 0x0002640000002400 */
[----:B-1----:R-:W-:-:S05]  /*3bc0*/  IADD3 R2, R156, 0x100, RZ ;  /* 0x000001009c027810 */ /* 0x002fca0007ffe0ff */
[----:B------:R1:W-:Y:S04]  /*3bd0*/  STL [R1+0x2c], R2 ;  /* 0x00002c0201007387 */ /* 0x0003e80000100800 */
[----:B------:R-:W-:Y:S06]  /*3be0*/  BAR.SYNC.DEFER_BLOCKING 0x0 ;  /* 0x0000000000007b1d */ /* 0x000fec0000010000 */
[----:B------:R-:W-:Y:S05]  /*3bf0*/  @P2 BRA `(.L_x_753) ;  /* 0x0000049000002947 */ /* 0x000fea0003800000 */
[----:B--234-:R-:W-:Y:S01]  /*3c00*/  ULEA UR4, UR11, UR9, 0x6 ;  /* 0x000000090b047291 */ /* 0x01cfe2000f8e303f */
[----:B------:R-:W-:-:S05]  /*3c10*/  IMAD.MOV.U32 R9, RZ, RZ, RZ ;  /* 0x000000ffff097224 */ /* 0x000fca00078e00ff */
[----:B------:R-:W-:-:S05]  /*3c20*/  IMAD.U32 R5, RZ, RZ, UR4 ;  /* 0x00000004ff057e24 */ /* 0x000fca000f8e00ff */
[----:B------:R-:W-:-:S05]  /*3c30*/  IADD3 R5, R5, -0x80, R158 ;  /* 0xffffff8005057810 */ /* 0x000fca0007ffe09e */
[----:B------:R-:W-:-:S04]  /*3c40*/  @P1 IMAD.HI.U32 R6, R5, c[0x0][0x2bc], RZ ;  /* 0x0000af0005061a27 */ /* 0x000fc800078e00ff */
[----:B-1----:R-:W-:Y:S01]  /*3c50*/  IMAD.MOV.U32 R2, RZ, RZ, R5 ;  /* 0x000000ffff027224 */ /* 0x002fe200078e0005 */
        /* <DEDUP_REMOVED lines=9> */
[----:B------:R-:W-:Y:S01]  /*3cf0*/  SEL R25, RZ, 0x10, P3 ;  /* 0x00000010ff197807 */ /* 0x000fe20001800000 */
[----:B------:R-:W-:Y:S01]  /*3d00*/  IMAD R10, R2, c[0x0][0x2b8], R5 ;  /* 0x0000ae00020a7a24 */ /* 0x000fe200078e0205 */
[----:B------:R-:W-:Y:S02]  /*3d10*/  IADD3 R22, -R26, 0x10, RZ ;  /* 0x000000101a167810 */ /* 0x000fe40007ffe1ff */
[----:B------:R-:W-:Y:S02]  /*3d20*/  IADD3 R11, -R25, 0x10, RZ ;  /* 0x00000010190b7810 */ /* 0x000fe40007ffe1ff */
[----:B------:R-:W-:Y:S01]  /*3d30*/  SHF.R.S32.HI R2, RZ, 0x1f, R10 ;  /* 0x0000001fff027819 */ /* 0x000fe2000001140a */
[----:B------:R-:W-:Y:S01]  /*3d40*/  STL [R1+0x30], R10 ;  /* 0x0000300a01007387 */ /* 0x000fe20000100800 */
[----:B------:R-:W-:-:S02]  /*3d50*/  LOP3.LUT R22, R22, 0xf, RZ, 0xc0, !PT ;  /* 0x0000000f16167812 */ /* 0x000fc400078ec0ff */
[----:B------:R-:W-:Y:S01]  /*3d60*/  LOP3.LUT R11, R11, 0xf, RZ, 0xc0, !PT ;  /* 0x0000000f0b0b7812 */ /* 0x000fe200078ec0ff */
[----:B------:R-:W-:-:S04]  /*3d70*/  IMAD R2, R2, c[0x0][0x1e0], RZ ;  /* 0x0000780002027a24 */ /* 0x000fc800078e02ff */
[C---:B------:R-:W-:Y:S02]  /*3d80*/  IMAD R2, R10.reuse, c[0x0][0x1e4], R2 ;  /* 0x000079000a027a24 */ /* 0x040fe400078e0202 */
[----:B-1----:R-:W-:-:S04]  /*3d90*/  IMAD.WIDE.U32 R6, R10, c[0x0][0x1e0], RZ ;  /* 0x000078000a067a25 */ /* 0x002fc800078e00ff */
[----:B------:R-:W-:Y:S01]  /*3da0*/  IMAD.IADD R7, R7, 0x1, R2 ;  /* 0x0000000107077824 */ /* 0x000fe200078e0202 */
[----:B--2---:R-:W-:-:S03]  /*3db0*/  SHF.R.S32.HI R2, RZ, 0x1f, R9 ;  /* 0x0000001fff027819 */ /* 0x004fc60000011409 */
[----:B------:R-:W-:Y:S01]  /*3dc0*/  IMAD.WIDE.U32 R6, R9, c[0x0][0x1f0], R6 ;  /* 0x00007c0009067a25 */ /* 0x000fe200078e0006 */
[----:B------:R-:W-:Y:S03]  /*3dd0*/  STL [R1+0x28], R9 ;  /* 0x0000280901007387 */ /* 0x000fe60000100800 */
[----:B------:R-:W-:-:S04]  /*3de0*/  IMAD R2, R2, c[0x0][0x1f0], RZ ;  /* 0x00007c0002027a24 */ /* 0x000fc800078e02ff */
[----:B------:R-:W-:Y:S01]  /*3df0*/  IMAD R5, R9, c[0x0][0x1f4], R2 ;  /* 0x00007d0009057a24 */ /* 0x000fe200078e0202 */
[----:B------:R-:W-:-:S04]  /*3e00*/  IADD3 R2, P2, R6, UR20, RZ ;  /* 0x0000001406027c10 */ /* 0x000fc8000ff5e0ff */
[----:B------:R-:W-:Y:S02]  /*3e10*/  IADD3.X R6, R7, UR18, R5, P2, !PT ;  /* 0x0000001207067c10 */ /* 0x000fe400097fe405 */
[----:B------:R-:W-:-:S04]  /*3e20*/  LEA R5, P2, R2, c[0x0][0x1c8], 0x1 ;  /* 0x0000720002057a11 */ /* 0x000fc800078408ff */
[----:B------:R-:W-:Y:S01]  /*3e30*/  LEA.HI.X R2, R2, c[0x0][0x1cc], R6, 0x1, P2 ;  /* 0x0000730002027a11 */ /* 0x000fe200010f0c06 */
[----:B------:R-:W1:Y:S01]  /*3e40*/  SHFL.IDX PT, R10, R5, 0x3, 0x181f ;  /* 0x00781f00050a7f89 */ /* 0x000e6200000e0000 */
[----:B------:R-:W-:-:S03]  /*3e50*/  SHF.L.U64.HI R6, R132, 0x1, R157 ;  /* 0x0000000184067819 */ /* 0x000fc6000001029d */
[----:B------:R-:W2:Y:S04]  /*3e60*/  SHFL.IDX PT, R7, R2, 0x3, 0x181f ;  /* 0x00781f0002077f89 */ /* 0x000ea800000e0000 */
[----:B------:R-:W3:Y:S04]  /*3e70*/  SHFL.IDX PT, R18, R5, RZ, 0x181f ;  /* 0x00181fff05127589 */ /* 0x000ee800000e0000 */
[----:B------:R-:W-:Y:S04]  /*3e80*/  SHFL.IDX PT, R14, R5, 0x1, 0x181f ;  /* 0x00381f00050e7f89 */ /* 0x000fe800000e0000 */
[----:B------:R-:W4:Y:S04]  /*3e90*/  SHFL.IDX PT, R8, R2, RZ, 0x181f ;  /* 0x00181fff02087589 */ /* 0x000f2800000e0000 */
[----:B------:R5:W5:Y:S04]  /*3ea0*/  SHFL.IDX PT, R9, R5, 0x2, 0x181f ;  /* 0x00581f0005097f89 */ /* 0x000b6800000e0000 */
[----:B------:R-:W5:Y:S01]  /*3eb0*/  SHFL.IDX PT, R13, R2, 0x1, 0x181f ;  /* 0x00381f00020d7f89 */ /* 0x000f6200000e0000 */
[----:B-1----:R-:W-:-:S03]  /*3ec0*/  IADD3 R22, P5, P2, R22, R10, R12 ;  /* 0x0000000a16167210 */ /* 0x002fc60007abe00c */
[----:B------:R1:W1:Y:S01]  /*3ed0*/  SHFL.IDX PT, R24, R2, 0x2, 0x181f ;  /* 0x00581f0002187f89 */ /* 0x00026200000e0000 */
[----:B--2---:R-:W-:Y:S02]  /*3ee0*/  IADD3.X R23, RZ, R7, R6, P5, P2 ;  /* 0x00000007ff177210 */ /* 0x004fe40002fe4406 */
[----:B---3--:R-:W-:-:S05]  /*3ef0*/  IADD3 R20, P6, R18, R12, RZ ;  /* 0x0000000c12147210 */ /* 0x008fca0007fde0ff */
[----:B----4-:R-:W-:Y:S01]  /*3f00*/  IMAD.X R21, R8, 0x1, R6, P6 ;  /* 0x0000000108157824 */ /* 0x010fe200030e0606 */
[----:B-----5:R-:W-:-:S04]  /*3f10*/  SHF.L.U64.HI R5, R134, 0x1, R15 ;  /* 0x0000000186057819 */ /* 0x020fc8000001020f */
[----:B------:R2:W-:Y:S01]  /*3f20*/  LDGSTS.E.BYPASS.LTC128B.128 [R156+0x4100], [R20.64], !P4 ;  /* 0x04100000149c7fae */ /* 0x0005e2000e101d4c */
[----:B-1----:R-:W-:-:S05]  /*3f30*/  IMAD.SHL.U32 R2, R134, 0x2, RZ ;  /* 0x0000000286027824 */ /* 0x002fca00078e00ff */
[----:B------:R-:W-:-:S04]  /*3f40*/  IADD3 R10, P5, P2, R11, R10, R2 ;  /* 0x0000000a0b0a7210 */ /* 0x000fc80007abe002 */
[--C-:B------:R-:W-:Y:S02]  /*3f50*/  IADD3.X R11, RZ, R7, R5.reuse, P5, P2 ;  /* 0x00000007ff0b7210 */ /* 0x100fe40002fe4405 */
[----:B------:R-:W-:Y:S02]  /*3f60*/  IADD3 R18, P5, R18, R2, RZ ;  /* 0x0000000212127210 */ /* 0x000fe40007fbe0ff */
[C---:B------:R-:W-:Y:S02]  /*3f70*/  IADD3 R16, P2, R14.reuse, R12, RZ ;  /* 0x0000000c0e107210 */ /* 0x040fe40007f5e0ff */
[----:B------:R-:W-:Y:S01]  /*3f80*/  IADD3 R14, P6, R14, R2, RZ ;  /* 0x000000020e0e7210 */ /* 0x000fe20007fde0ff */
[--C-:B------:R-:W-:Y:S01]  /*3f90*/  IMAD.X R19, R8, 0x1, R5.reuse, P5 ;  /* 0x0000000108137824 */ /* 0x100fe200028e0605 */
[----:B------:R-:W-:Y:S01]  /*3fa0*/  IADD3 R12, P5, R9, R12, RZ ;  /* 0x0000000c090c7210 */ /* 0x000fe20007fbe0ff */
[--C-:B------:R-:W-:Y:S01]  /*3fb0*/  IMAD.X R17, R13, 0x1, R6.reuse, P2 ;  /* 0x000000010d117824 */ /* 0x100fe200010e0606 */
        /* <DEDUP_REMOVED lines=13> */
.L_x_753:
[----:B-1234-:R-:W-:Y:S01]  /*4090*/  LOP3.LUT R2, R155, 0xffffffe0, RZ, 0xc0, !PT ;  /* 0xffffffe09b027812 */ /* 0x01efe200078ec0ff */
[----:B------:R-:W-:Y:S01]  /*40a0*/  IMAD.U32 R5, RZ, RZ, UR15 ;  /* 0x0000000fff057e24 */ /* 0x000fe2000f8e00ff */
[----:B------:R-:W-:Y:S01]  /*40b0*/  STL [R1+0x8c], R251 ;  /* 0x00008cfb01007387 */ /* 0x000fe20000100800 */
[----:B------:R-:W-:-:S02]  /*40c0*/  IMAD.SHL.U32 R233, R4, 0x2, RZ ;  /* 0x0000000204e97824 */ /* 0x000fc400078e00ff */
[----:B------:R-:W-:Y:S01]  /*40d0*/  IMAD.IADD R2, R159, 0x1, -R2 ;  /* 0x000000019f027824 */ /* 0x000fe200078e0a02 */
[----:B------:R-:W-:Y:S01]  /*40e0*/  STL [R1+0x88], R250 ;  /* 0x000088fa01007387 */ /* 0x000fe20000100800 */
[----:B------:R-:W-:Y:S01]  /*40f0*/  IMAD R234, R3, 0x2, R233 ;  /* 0x0000000203ea7824 */ /* 0x000fe200078e02e9 */
[C---:B------:R-:W-:Y:S02]  /*4100*/  LEA R236, R0.reuse, R233, 0x1 ;  /* 0x000000e900ec7211 */ /* 0x040fe400078e08ff */
[----:B------:R-:W-:Y:S01]  /*4110*/  SHF.R.S32.HI R8, RZ, 0x1f, R2 ;  /* 0x0000001fff087819 */ /* 0x000fe20000011402 */
[----:B------:R-:W-:Y:S01]  /*4120*/  STL [R1+0x84], R249 ;  /* 0x000084f901007387 */ /* 0x000fe20000100800 */
[----:B------:R-:W-:Y:S02]  /*4130*/  IMAD R235, R0, 0x2, R234 ;  /* 0x0000000200eb7824 */ /* 0x000fe400078e02ea */
[----:B------:R-:W-:Y:S01]  /*4140*/  LEA.HI R8, R8, R2, RZ, 0x2 ;  /* 0x0000000208087211 */ /* 0x000fe200078f10ff */
[----:B------:R-:W-:Y:S03]  /*4150*/  STL [R1+0x80], R248 ;  /* 0x000080f801007387 */ /* 0x000fe60000100800 */
[----:B------:R-:W-:Y:S01]  /*4160*/  LOP3.LUT R8, R8, 0x7ffffffc, RZ, 0xc0, !PT ;  /* 0x7ffffffc08087812 */ /* 0x000fe200078ec0ff */
[----:B------:R-:W-:Y:S03]  /*4170*/  STL [R1+0x7c], R247 ;  /* 0x00007cf701007387 */ /* 0x000fe60000100800 */
[----:B------:R-:W-:Y:S01]  /*4180*/  IADD3 R8, R2, -R8, RZ ;  /* 0x8000000802087210 */ /* 0x000fe20007ffe0ff */
[----:B------:R-:W-:Y:S04]  /*4190*/  STL [R1+0x78], R246 ;  /* 0x000078f601007387 */ /* 0x000fe80000100800 */
[----:B------:R-:W-:Y:S01]  /*41a0*/  IMAD R8, R8, -0x2, R5 ;  /* 0xfffffffe08087824 */ /* 0x000fe200078e0205 */
[----:B------:R-:W-:Y:S04]  /*41b0*/  STL [R1+0x74], R245 ;  /* 0x000074f501007387 */ /* 0x000fe80000100800 */
[C---:B------:R-:W-:Y:S01]  /*41c0*/  ISETP.GT.AND P2, PT, R8.reuse, RZ, PT ;  /* 0x000000ff0800720c */ /* 0x040fe20003f44270 */
[----:B------:R-:W-:Y:S01]  /*41d0*/  STL [R1+0x70], R244 ;  /* 0x000070f401007387 */ /* 0x000fe20000100800 */
[----:B------:R-:W-:-:S02]  /*41e0*/  ISETP.GT.AND P6, PT, R8, 0x1, PT ;  /* 0x000000010800780c */ /* 0x000fc40003fc4270 */
[----:B------:R-:W-:Y:S01]  /*41f0*/  ISETP.GT.AND P5, PT, R8, 0x8, PT ;  /* 0x000000080800780c */ /* 0x000fe20003fa4270 */
[----:B------:R-:W-:Y:S01]  /*4200*/  STL [R1+0x6c], R243 ;  /* 0x00006cf301007387 */ /* 0x000fe20000100800 */
[----:B------:R-:W-:Y:S02]  /*4210*/  FSEL R6, R148, -INF , P2 ;  /* 0xff80000094067808 */ /* 0x000fe40001000000 */
[----:B------:R-:W-:Y:S01]  /*4220*/  FSEL R7, R135, -INF , P6 ;  /* 0xff80000087077808 */ /* 0x000fe20003000000 */
[----:B------:R-:W-:Y:S01]  /*4230*/  STL [R1+0x68], R242 ;  /* 0x000068f201007387 */ /* 0x000fe20000100800 */
[----:B------:R-:W-:Y:S02]  /*4240*/  FSEL R11, R133, -INF , P2 ;  /* 0xff800000850b7808 */ /* 0x000fe40001000000 */
[----:B------:R-:W-:Y:S01]  /*4250*/  FSEL R120, R150, -INF , P2 ;  /* 0xff80000096787808 */ /* 0x000fe20001000000 */
[----:B------:R-:W-:Y:S01]  /*4260*/  STL [R1+0x64], R241 ;  /* 0x000064f101007387 */ /* 0x000fe20000100800 */
[----:B------:R-:W-:-:S02]  /*4270*/  FSEL R96, R152, -INF , P2 ;  /* 0xff80000098607808 */ /* 0x000fc40001000000 */
[----:B------:R-:W-:Y:S01]  /*4280*/  ISETP.GT.AND P2, PT, R8, 0x9, PT ;  /* 0x000000090800780c */ /* 0x000fe20003f44270 */
[----:B------:R-:W-:Y:S01]  /*4290*/  STL [R1+0x60], R240 ;  /* 0x000060f001007387 */ /* 0x000fe20000100800 */
[----:B------:R-:W-:Y:S02]  /*42a0*/  FSEL R9, R106, -INF , P5 ;  /* 0xff8000006a097808 */ /* 0x000fe40002800000 */
[----:B------:R-:W-:Y:S01]  /*42b0*/  FMNMX.FTZ R2, R6, R7, !PT ;  /* 0x0000000706027209 */ /* 0x000fe20007810000 */
        /* <DEDUP_REMOVED lines=15> */
[----:B------:R1:W-:Y:S01]  /*43b0*/  STL [R1+0x48], R132 ;  /* 0x0000488401007387 */ /* 0x0003e20000100800 */
[----:B------:R-:W-:Y:S02]  /*43c0*/  FSEL R17, R94, -INF , P6 ;  /* 0xff8000005e117808 */ /* 0x000fe40003000000 */
[----:B------:R-:W-:Y:S01]  /*43d0*/  FMNMX.FTZ R2, R10, R2, !PT ;  /* 0x000000020a027209 */ /* 0x000fe20007810000 */
[----:B------:R-:W-:Y:S01]  /*43e0*/  LDSM.16.MT88.4 R60, [R235+0x900] ;  /* 0x00090000eb3c783b */ /* 0x000fe20000004200 */
[----:B------:R-:W-:Y:S02]  /*43f0*/  FSEL R16, R102, -INF , P2 ;  /* 0xff80000066107808 */ /* 0x000fe40001000000 */
[----:B------:R-:W-:Y:S01]  /*4400*/  FSEL R123, R107, -INF , P2 ;  /* 0xff8000006b7b7808 */ /* 0x000fe20001000000 */
[----:B------:R-:W-:Y:S01]  /*4410*/  LDSM.16.MT88.4 R56, [R233+0x900] ;  /* 0x00090000e938783b */ /* 0x000fe20000004200 */
[----:B------:R-:W-:-:S02]  /*4420*/  FSEL R99, R113, -INF , P2 ;  /* 0xff80000071637808 */ /* 0x000fc40001000000 */
[----:B------:R-:W-:Y:S01]  /*4430*/  ISETP.GT.AND P2, PT, R8, 0x18, PT ;  /* 0x000000180800780c */ /* 0x000fe20003f44270 */
[----:B------:R-:W-:Y:S01]  /*4440*/  LDSM.16.MT88.4 R104, [R236+0x2100] ;  /* 0x00210000ec68783b */ /* 0x000fe20000004200 */
        /* <DEDUP_REMOVED lines=11> */
[----:B------:R-:W0:Y:S01]  /*4500*/  LDGDEPBAR ;  /* 0x00000000000079af */ /* 0x000e220000000000 */
[----:B------:R-:W-:Y:S02]  /*4510*/  FSEL R22, R89, -INF , P5 ;  /* 0xff80000059167808 */ /* 0x000fe40002800000 */
[----:B------:R-:W-:Y:S02]  /*4520*/  FSEL R125, R95, -INF , P5 ;  /* 0xff8000005f7d7808 */ /* 0x000fe40002800000 */
[----:B------:R-:W-:Y:S01]  /*4530*/  FSEL R113, R101, -INF , P5 ;  /* 0xff80000065717808 */ /* 0x000fe20002800000 */
[----:B------:R-:W-:Y:S01]  /*4540*/  LDSM.16.MT88.4 R92, [R233+0x2100] ;  /* 0x00210000e95c783b */ /* 0x000fe20000004200 */
[----:B------:R-:W-:-:S02]  /*4550*/  ISETP.GT.AND P5, PT, R8, 0x20, PT ;  /* 0x000000200800780c */ /* 0x000fc40003fa4270 */
[----:B------:R-:W-:Y:S01]  /*4560*/  FSEL R20, R85, -INF , P6 ;  /* 0xff80000055147808 */ /* 0x000fe20003000000 */
[----:B------:R-:W-:Y:S01]  /*4570*/  LDSM.16.MT88.4 R100, [R234+0x2100] ;  /* 0x00210000ea64783b */ /* 0x000fe20000004200 */
[----:B------:R-:W-:Y:S02]  /*4580*/  FMNMX.FTZ R2, R19, R2, !PT ;  /* 0x0000000213027209 */ /* 0x000fe40007810000 */
[----:B------:R-:W-:Y:S02]  /*4590*/  FSEL R23, R82, -INF , P2 ;  /* 0xff80000052177808 */ /* 0x000fe40001000000 */
[----:B------:R-:W-:Y:S02]  /*45a0*/  FSEL R126, R88, -INF , P2 ;  /* 0xff800000587e7808 */ /* 0x000fe40001000000 */
[----:B------:R-:W-:Y:S02]  /*45b0*/  FSEL R115, R91, -INF , P2 ;  /* 0xff8000005b737808 */ /* 0x000fe40001000000 */
[----:B------:R-:W-:-:S02]  /*45c0*/  ISETP.GT.AND P2, PT, R8, 0x21, PT ;  /* 0x000000210800780c */ /* 0x000fc40003f44270 */
[----:B------:R-:W-:Y:S02]  /*45d0*/  FSEL R180, R74, -INF , P5 ;  /* 0xff8000004ab47808 */ /* 0x000fe40002800000 */
        /* <DEDUP_REMOVED lines=16> */
[----:B------:R-:W-:Y:S01]  /*46e0*/  FSEL R168, R84, -INF , P2 ;  /* 0xff80000054a87808 */ /* 0x000fe20001000000 */
[----:B------:R-:W-:Y:S01]  /*46f0*/  LDSM.16.MT88.4 R72, [R236+0x900] ;  /* 0x00090000ec48783b */ /* 0x000fe20000004200 */
[----:B------:R-:W-:Y:S02]  /*4700*/  ISETP.GT.AND P2, PT, R8, 0x30, PT ;  /* 0x000000300800780c */ /* 0x000fe40003f44270 */
[----:B------:R-:W-:Y:S01]  /*4710*/  FSEL R173, R69, -INF , P5 ;  /* 0xff80000045ad7808 */ /* 0x000fe20002800000 */
[----:B------:R-:W-:Y:S01]  /*4720*/  LDSM.16.MT88.4 R84, [R236+0x100] ;  /* 0x00010000ec54783b */ /* 0x000fe20000004200 */
[----:B------:R-:W-:-:S02]  /*4730*/  FMNMX.FTZ R2, R174, R2, !PT ;  /* 0x00000002ae027209 */ /* 0x000fc40007810000 */
[----:B------:R-:W-:Y:S02]  /*4740*/  FSEL R181, R40, -INF , P5 ;  /* 0xff80000028b57808 */ /* 0x000fe40002800000 */
[----:B------:R-:W-:Y:S01]  /*4750*/  FSEL R136, R67, -INF , P5 ;  /* 0xff80000043887808 */ /* 0x000fe20002800000 */
[----:B------:R-:W-:Y:S01]  /*4760*/  LDSM.16.MT88.4 R40, [R233+0x100] ;  /* 0x00010000e928783b */ /* 0x000fe20000004200 */
[----:B------:R-:W-:Y:S02]  /*4770*/  FSEL R133, R65, -INF , P5 ;  /* 0xff80000041857808 */ /* 0x000fe40002800000 */
[----:B------:R-:W-:Y:S02]  /*4780*/  FSEL R205, R33, -INF , P2 ;  /* 0xff80000021cd7808 */ /* 0x000fe40001000000 */
[----:B------:R-:W-:Y:S02]  /*4790*/  ISETP.GT.AND P5, PT, R8, 0x31, PT ;  /* 0x000000310800780c */ /* 0x000fe40003fa4270 */
[----:B------:R-:W-:-:S02]  /*47a0*/  FMNMX.FTZ R2, R173, R2, !PT ;  /* 0x00000002ad027209 */ /* 0x000fc40007810000 */
[----:B------:R-:W-:Y:S02]  /*47b0*/  FSEL R182, R70, -INF , P6 ;  /* 0xff80000046b67808 */ /* 0x000fe40003000000 */
[----:B------:R-:W-:Y:S01]  /*47c0*/  FSEL R170, R66, -INF , P6 ;  /* 0xff80000042aa7808 */ /* 0x000fe20003000000 */
[----:B------:R-:W-:Y:S01]  /*47d0*/  LDSM.16.MT88.4 R68, [R233+0x2900] ;  /* 0x00290000e944783b */ /* 0x000fe20000004200 */
[----:B------:R-:W-:Y:S02]  /*47e0*/  FSEL R135, R44, -INF , P6 ;  /* 0xff8000002c877808 */ /* 0x000fe40003000000 */
[----:B------:R-:W-:Y:S01]  /*47f0*/  ISETP.GT.AND P6, PT, R8, 0x38, PT ;  /* 0x000000380800780c */ /* 0x000fe20003fc4270 */
[----:B------:R-:W-:Y:S01]  /*4800*/  LDSM.16.MT88.4 R64, [R234+0x2900] ;  /* 0x00290000ea40783b */ /* 0x000fe20000004200 */
[----:B-1----:R-:W-:Y:S02]  /*4810*/  FSEL R132, R32, -INF , P5 ;  /* 0xff80000020847808 */ /* 0x002fe40002800000 */
[----:B------:R-:W-:-:S02]  /*4820*/  FMNMX.FTZ R2, R205, R2, !PT ;  /* 0x00000002cd027209 */ /* 0x000fc40007810000 */
[----:B------:R-:W-:Y:S02]  /*4830*/  ISETP.GT.AND P5, PT, R8, 0x39, PT ;  /* 0x000000390800780c */ /* 0x000fe40003fa4270 */
[----:B------:R-:W-:Y:S02]  /*4840*/  FSEL R241, R28, -INF , P6 ;  /* 0xff8000001cf17808 */ /* 0x000fe40003000000 */
[----:B------:R-:W-:Y:S02]  /*4850*/  FMNMX.FTZ R2, R132, R2, !PT ;  /* 0x0000000284027209 */ /* 0x000fe40007810000 */
[----:B------:R-:W-:Y:S02]  /*4860*/  FSEL R237, R27, -INF , P5 ;  /* 0xff8000001bed7808 */ /* 0x000fe40002800000 */
[----:B------:R-:W-:Y:S02]  /*4870*/  FMNMX.FTZ R2, R241, R2, !PT ;  /* 0x00000002f1027209 */ /* 0x000fe40007810000 */
[----:B------:R-:W-:-:S02]  /*4880*/  FSEL R240, R31, -INF , P2 ;  /* 0xff8000001ff07808 */ /* 0x000fc40001000000 */
[----:B------:R-:W-:Y:S02]  /*4890*/  FMNMX.FTZ R2, R237, R2, !PT ;  /* 0x00000002ed027209 */ /* 0x000fe40007810000 */
[----:B------:R-:W-:Y:S02]  /*48a0*/  FSEL R229, R54, -INF , P2 ;  /* 0xff80000036e57808 */ /* 0x000fe40001000000 */
[----:B------:R-:W-:Y:S01]  /*48b0*/  FSEL R228, R52, -INF , P2 ;  /* 0xff80000034e47808 */ /* 0x000fe20001000000 */
[----:B------:R-:W1:Y:S01]  /*48c0*/  SHFL.BFLY PT, R5, R2, 0x2, 0x1f ;  /* 0x0c401f0002057f89 */ /* 0x000e6200000e0000 */
[----:B------:R-:W-:Y:S02]  /*48d0*/  FSEL R232, R30, -INF , P6 ;  /* 0xff8000001ee87808 */ /* 0x000fe40003000000 */
[----:B------:R-:W-:Y:S02]  /*48e0*/  FSEL R212, R29, -INF , P5 ;  /* 0xff8000001dd47808 */ /* 0x000fe40002800000 */
[----:B------:R-:W-:-:S02]  /*48f0*/  FMNMX.FTZ R0, R96, R97, !PT ;  /* 0x0000006160007209 */ /* 0x000fc40007810000 */
[----:B------:R-:W-:Y:S02]  /*4900*/  FSEL R191, R35, -INF , P6 ;  /* 0xff80000023bf7808 */ /* 0x000fe40003000000 */
[----:B------:R-:W-:Y:S02]  /*4910*/  FMNMX.FTZ R0, R98, R0, !PT ;  /* 0x0000000062007209 */ /* 0x000fe40007810000 */
[----:B------:R-:W-:Y:S02]  /*4920*/  FSEL R195, R34, -INF , P5 ;  /* 0xff80000022c37808 */ /* 0x000fe40002800000 */
[----:B------:R-:W-:Y:S02]  /*4930*/  FMNMX.FTZ R0, R99, R0, !PT ;  /* 0x0000000063007209 */ /* 0x000fe40007810000 */
[----:B------:R-:W-:Y:S02]  /*4940*/  FSEL R189, R189, -INF , P6 ;  /* 0xff800000bdbd7808 */ /* 0x000fe40003000000 */
[----:B------:R-:W-:-:S02]  /*4950*/  FMNMX.FTZ R0, R112, R0, !PT ;  /* 0x0000000070007209 */ /* 0x000fc40007810000 */
[----:B------:R-:W-:Y:S02]  /*4960*/  FSEL R188, R188, -INF , P5 ;  /* 0xff800000bcbc7808 */ /* 0x000fe40002800000 */
[----:B------:R-:W-:Y:S02]  /*4970*/  FMNMX.FTZ R0, R113, R0, !PT ;  /* 0x0000000071007209 */ /* 0x000fe40007810000 */
[----:B-1----:R-:W-:Y:S02]  /*4980*/  FMNMX.FTZ R2, R2, R5, !PT ;  /* 0x0000000502027209 */ /* 0x002fe40007810000 */
[----:B------:R-:W-:-:S03]  /*4990*/  FMNMX.FTZ R0, R115, R0, !PT ;  /* 0x0000000073007209 */ /* 0x000fc60007810000 */
[----:B------:R-:W1:Y:S01]  /*49a0*/  SHFL.BFLY PT, R137, R2, 0x1, 0x1f ;  /* 0x0c201f0002897f89 */ /* 0x000e6200000e0000 */
        /* <DEDUP_REMOVED lines=8> */
[C---:B------:R-:W-:Y:S01]  /*4a30*/  FSETP.NEU.FTZ.AND P2, PT, R137.reuse, -INF , PT ;  /* 0xff8000008900780b */ /* 0x040fe20003f5d000 */
[----:B------:R-:W-:Y:S01]  /*4a40*/  FMUL.FTZ R13, R137, c[0x0][0x2d0] ;  /* 0x0000b400890d7a20 */ /* 0x000fe20000410000 */
[----:B------:R-:W-:-:S04]  /*4a50*/  FMNMX.FTZ R2, R15, R2, !PT ;  /* 0x000000020f027209 */ /* 0x000fc80007810000 */
[----:B------:R-:W-:Y:S02]  /*4a60*/  FMNMX.FTZ R2, R16, R2, !PT ;  /* 0x0000000210027209 */ /* 0x000fe40007810000 */
[----:B------:R-:W-:Y:S02]  /*4a70*/  FSEL R13, R13, RZ, P2 ;  /* 0x000000ff0d0d7208 */ /* 0x000fe40001000000 */
[----:B------:R-:W-:Y:S02]  /*4a80*/  FMNMX.FTZ R2, R21, R2, !PT ;  /* 0x0000000215027209 */ /* 0x000fe40007810000 */
[----:B------:R-:W-:Y:S02]  /*4a90*/  ISETP.GT.AND P2, PT, R8, 0x31, PT ;  /* 0x000000310800780c */ /* 0x000fe40003f44270 */
[----:B------:R-:W-:Y:S02]  /*4aa0*/  FMNMX.FTZ R2, R22, R2, !PT ;  /* 0x0000000216027209 */ /* 0x000fe40007810000 */
[----:B------:R-:W-:-:S02]  /*4ab0*/  FSEL R239, R36, -INF , P2 ;  /* 0xff80000024ef7808 */ /* 0x000fc40001000000 */
        /* <DEDUP_REMOVED lines=11> */
[----:B-1----:R-:W-:-:S05]  /*4b70*/  FMNMX.FTZ R2, R2, R5, !PT ;  /* 0x0000000502027209 */ /* 0x002fca0007810000 */
[----:B------:R-:W1:Y:S02]  /*4b80*/  SHFL.BFLY PT, R5, R2, 0x1, 0x1f ;  /* 0x0c201f0002057f89 */ /* 0x000e6400000e0000 */
[----:B-1----:R-:W-:Y:S01]  /*4b90*/  FMNMX.FTZ R2, R5, R2, !PT ;  /* 0x0000000205027209 */ /* 0x002fe20007810000 */
[----:B------:R-:W-:-:S03]  /*4ba0*/  FFMA.FTZ R5, R6, c[0x0][0x2d0], -R13 ;  /* 0x0000b40006057a23 */ /* 0x000fc6000001080d */
[C---:B------:R-:W-:Y:S01]  /*4bb0*/  FSETP.NEU.FTZ.AND P2, PT, R2.reuse, -INF , PT ;  /* 0xff8000000200780b */ /* 0x040fe20003f5d000 */
[----:B------:R-:W-:Y:S01]  /*4bc0*/  FMUL.FTZ R12, R2, c[0x0][0x2d0] ;  /* 0x0000b400020c7a20 */ /* 0x000fe20000410000 */
[----:B------:R1:W-:Y:S04]  /*4bd0*/  MUFU.EX2 R134, R5 ;  /* 0x0000000500867308 */ /* 0x0003e80000000800 */
[----:B------:R-:W-:Y:S02]  /*4be0*/  FSEL R12, R12, RZ, P2 ;  /* 0x000000ff0c0c7208 */ /* 0x000fe40001000000 */
[----:B------:R-:W-:Y:S02]  /*4bf0*/  ISETP.GT.AND P2, PT, R8, 0x31, PT ;  /* 0x000000310800780c */ /* 0x000fe40003f44270 */
[----:B------:R-:W-:Y:S01]  /*4c00*/  FMNMX.FTZ R8, R120, R121, !PT ;  /* 0x0000007978087209 */ /* 0x000fe20007810000 */
[--C-:B------:R-:W-:Y:S01]  /*4c10*/  FFMA.FTZ R3, R15, c[0x0][0x2d0], -R12.reuse ;  /* 0x0000b4000f037a23 */ /* 0x100fe2000001080c */
[----:B------:R-:W-:Y:S01]  /*4c20*/  FSEL R194, R53, -INF , P2 ;  /* 0xff80000035c27808 */ /* 0x000fe20001000000 */
[----:B------:R-:W-:Y:S01]  /*4c30*/  FFMA.FTZ R4, R14, c[0x0][0x2d0], -R12 ;  /* 0x0000b4000e047a23 */ /* 0x000fe2000001080c */
[----:B------:R-:W-:Y:S01]  /*4c40*/  FMNMX.FTZ R8, R122, R8, !PT ;  /* 0x000000087a087209 */ /* 0x000fe20007810000 */
[----:B------:R2:W-:Y:S01]  /*4c50*/  MUFU.EX2 R246, R3 ;  /* 0x0000000300f67308 */ /* 0x0005e20000000800 */
[----:B------:R-:W-:Y:S01]  /*4c60*/  FMNMX.FTZ R0, R194, R0, !PT ;  /* 0x00000000c2007209 */ /* 0x000fe20007810000 */
[----:B------:R-:W-:Y:S01]  /*4c70*/  LDSM.16.MT88.4 R52, [R234+0x900] ;  /* 0x00090000ea34783b */ /* 0x000fe20000004200 */
[----:B-1----:R-:W-:Y:S01]  /*4c80*/  FFMA.FTZ R5, R7, c[0x0][0x2d0], -R13 ;  /* 0x0000b40007057a23 */ /* 0x002fe2000001080d */
[----:B------:R-:W-:-:S02]  /*4c90*/  FSEL R190, R190, -INF , P2 ;  /* 0xff800000bebe7808 */ /* 0x000fc40001000000 */
[----:B------:R-:W-:Y:S02]  /*4ca0*/  FMNMX.FTZ R0, R191, R0, !PT ;  /* 0x00000000bf007209 */ /* 0x000fe40007810000 */
[----:B------:R1:W3:Y:S02]  /*4cb0*/  MUFU.EX2 R214, R5 ;  /* 0x0000000500d67308 */ /* 0x0002e40000000800 */
[----:B------:R-:W-:Y:S01]  /*4cc0*/  FMNMX.FTZ R0, R195, R0, !PT ;  /* 0x00000000c3007209 */ /* 0x000fe20007810000 */
[----:B--2---:R-:W-:-:S05]  /*4cd0*/  FFMA.FTZ R3, R16, c[0x0][0x2d0], -R12 ;  /* 0x0000b40010037a23 */ /* 0x004fca000001080c */
[----:B------:R3:W-:Y:S01]  /*4ce0*/  MUFU.EX2 R230, R4 ;  /* 0x0000000400e67308 */ /* 0x0007e20000000800 */
[----:B-1----:R-:W-:-:S07]  /*4cf0*/  FFMA.FTZ R5, R9, c[0x0][0x2d0], -R13 ;  /* 0x0000b40009057a23 */ /* 0x002fce000001080d */
[----:B------:R1:W2:Y:S01]  /*4d00*/  MUFU.EX2 R213, R3 ;  /* 0x0000000300d57308 */ /* 0x0002a20000000800 */
[----:B------:R-:W4:Y:S07]  /*4d10*/  SHFL.BFLY PT, R9, R0, 0x2, 0x1f ;  /* 0x0c401f0000097f89 */ /* 0x000f2e00000e0000 */
[----:B------:R4:W-:Y:S01]  /*4d20*/  MUFU.EX2 R206, R5 ;  /* 0x0000000500ce7308 */ /* 0x0009e20000000800 */
[----:B---3--:R-:W-:Y:S01]  /*4d30*/  F2FP.PACK_AB R4, R214, R134 ;  /* 0x00000086d604723e */ /* 0x008fe200000000ff */
[----:B-1----:R-:W-:Y:S01]  /*4d40*/  FFMA.FTZ R3, R17, c[0x0][0x2d0], -R13 ;  /* 0x0000b40011037a23 */ /* 0x002fe2000001080d */
[----:B--2---:R-:W-:-:S05]  /*4d50*/  F2FP.PACK_AB R7, R213, R246 ;  /* 0x000000f6d507723e */ /* 0x004fca00000000ff */
[----:B------:R1:W-:Y:S01]  /*4d60*/  MUFU.EX2 R238, R3 ;  /* 0x0000000300ee7308 */ /* 0x0003e20000000800 */
[----:B----4-:R-:W-:Y:S01]  /*4d70*/  FFMA.FTZ R5, R10, c[0x0][0x2d0], -R13 ;  /* 0x0000b4000a057a23 */ /* 0x010fe2000001080d */
[----:B------:R-:W-:-:S06]  /*4d80*/  FMNMX.FTZ R0, R0, R9, !PT ;  /* 0x0000000900007209 */ /* 0x000fcc0007810000 */
[----:B------:R2:W3:Y:S01]  /*4d90*/  MUFU.EX2 R243, R5 ;  /* 0x0000000500f37308 */ /* 0x0004e20000000800 */
[----:B------:R-:W4:Y:S01]  /*4da0*/  SHFL.BFLY PT, R16, R0, 0x1, 0x1f ;  /* 0x0c201f0000107f89 */ /* 0x000f2200000e0000 */
[----:B-1----:R-:W-:-:S06]  /*4db0*/  FFMA.FTZ R3, R18, c[0x0][0x2d0], -R13 ;  /* 0x0000b40012037a23 */ /* 0x002fcc000001080d */
[----:B------:R1:W-:Y:S01]  /*4dc0*/  MUFU.EX2 R250, R3 ;  /* 0x0000000300fa7308 */ /* 0x0003e20000000800 */
[----:B--2---:R-:W-:Y:S01]  /*4dd0*/  FFMA.FTZ R5, R11, c[0x0][0x2d0], -R12 ;  /* 0x0000b4000b057a23 */ /* 0x004fe2000001080c */
[----:B---3--:R-:W-:-:S06]  /*4de0*/  F2FP.PACK_AB R6, R243, R206 ;  /* 0x000000cef306723e */ /* 0x008fcc00000000ff */
[----:B------:R-:W2:Y:S01]  /*4df0*/  MUFU.EX2 R242, R5 ;  /* 0x0000000500f27308 */ /* 0x000ea20000000800 */
[----:B----4-:R-:W-:Y:S02]  /*4e00*/  FMNMX.FTZ R139, R0, R16, !PT ;  /* 0x00000010008b7209 */ /* 0x010fe40007810000 */
[----:B-1----:R-:W-:Y:S01]  /*4e10*/  FMNMX.FTZ R3, R123, R8, !PT ;  /* 0x000000087b037209 */ /* 0x002fe20007810000 */
[----:B------:R-:W-:Y:S01]  /*4e20*/  FFMA.FTZ R8, R19, c[0x0][0x2d0], -R13 ;  /* 0x0000b40013087a23 */ /* 0x000fe2000001080d */
[----:B------:R-:W-:Y:S02]  /*4e30*/  FSETP.NEU.FTZ.AND P2, PT, R139, -INF , PT ;  /* 0xff8000008b00780b */ /* 0x000fe40003f5d000 */
[----:B------:R-:W-:Y:S01]  /*4e40*/  FMNMX.FTZ R3, R124, R3, !PT ;  /* 0x000000037c037209 */ /* 0x000fe20007810000 */
[----:B------:R1:W-:Y:S03]  /*4e50*/  MUFU.EX2 R207, R8 ;  /* 0x0000000800cf7308 */ /* 0x0003e60000000800 */
[----:B------:R-:W-:-:S02]  /*4e60*/  FMNMX.FTZ R3, R125, R3, !PT ;  /* 0x000000037d037209 */ /* 0x000fc40007810000 */
[----:B--2---:R-:W-:Y:S02]  /*4e70*/  F2FP.PACK_AB R5, R230, R242 ;  /* 0x000000f2e605723e */ /* 0x004fe400000000ff */
[----:B------:R-:W-:-:S04]  /*4e80*/  FMNMX.FTZ R3, R126, R3, !PT ;  /* 0x000000037e037209 */ /* 0x000fc80007810000 */
[----:B------:R-:W-:Y:S01]  /*4e90*/  FMNMX.FTZ R3, R127, R3, !PT ;  /* 0x000000037f037209 */ /* 0x000fe20007810000 */
[----:B------:R-:W-:Y:S03]  /*4ea0*/  HMMA.16816.F32 R152, R4, R92, RZ ;  /* 0x0000005c0498723c */ /* 0x000fe600000018ff */
[----:B------:R-:W-:Y:S01]  /*4eb0*/  FMNMX.FTZ R3, R172, R3, !PT ;  /* 0x00000003ac037209 */ /* 0x000fe20007810000 */
[----:B-1----:R-:W-:-:S04]  /*4ec0*/  FFMA.FTZ R8, R20, c[0x0][0x2d0], -R13 ;  /* 0x0000b40014087a23 */ /* 0x002fc8000001080d */
[----:B------:R1:W2:Y:S01]  /*4ed0*/  MUFU.EX2 R185, R8 ;  /* 0x0000000800b97308 */ /* 0x0002a20000000800 */
[C---:B------:R-:W-:Y:S08]  /*4ee0*/  HMMA.16816.F32 R160, R4.reuse, R88, RZ ;  /* 0x0000005804a0723c */ /* 0x040ff000000018ff */
[----:B------:R-:W-:Y:S01]  /*4ef0*/  HMMA.16816.F32 R148, R4, R100, RZ ;  /* 0x000000640494723c */ /* 0x000fe200000018ff */
[----:B-1----:R-:W-:Y:S01]  /*4f00*/  FFMA.FTZ R8, R21, c[0x0][0x2d0], -R12 ;  /* 0x0000b40015087a23 */ /* 0x002fe2000001080c */
[----:B--2---:R-:W-:-:S06]  /*4f10*/  F2FP.PACK_AB R10, R185, R207 ;  /* 0x000000cfb90a723e */ /* 0x004fcc00000000ff */
[C---:B------:R-:W-:Y:S01]  /*4f20*/  HMMA.16816.F32 R44, R4.reuse, R40, RZ ;  /* 0x00000028042c723c */ /* 0x040fe200000018ff */
[----:B------:R1:W-:Y:S07]  /*4f30*/  MUFU.EX2 R251, R8 ;  /* 0x0000000800fb7308 */ /* 0x0003ee0000000800 */
[C---:B------:R-:W-:Y:S08]  /*4f40*/  HMMA.16816.F32 R164, R4.reuse, R84, RZ ;  /* 0x0000005404a4723c */ /* 0x040ff000000018ff */
[----:B------:R-:W-:Y:S01]  /*4f50*/  HMMA.16816.F32 R144, R4, R104, RZ ;  /* 0x000000680490723c */ /* 0x000fe200000018ff */
[----:B-1----:R-:W-:Y:S01]  /*4f60*/  FMNMX.FTZ R8, R171, R3, !PT ;  /* 0x00000003ab087209 */ /* 0x002fe20007810000 */
[----:B------:R-:W-:-:S03]  /*4f70*/  FFMA.FTZ R3, R22, c[0x0][0x2d0], -R12 ;  /* 0x0000b40016037a23 */ /* 0x000fc6000001080c */
[----:B------:R-:W-:Y:S01]  /*4f80*/  FMNMX.FTZ R8, R170, R8, !PT ;  /* 0x00000008aa087209 */ /* 0x000fe20007810000 */
[----:B------:R1:W2:Y:S02]  /*4f90*/  MUFU.EX2 R249, R3 ;  /* 0x0000000300f97308 */ /* 0x0002a40000000800 */
[C---:B------:R-:W-:Y:S08]  /*4fa0*/  HMMA.16816.F32 R156, R4.reuse, R76, RZ ;  /* 0x0000004c049c723c */ /* 0x040ff000000018ff */
[----:B------:R-:W-:Y:S01]  /*4fb0*/  HMMA.16816.F32 R140, R4, R108, RZ ;  /* 0x0000006c048c723c */ /* 0x000fe200000018ff */
[----:B-1----:R-:W-:Y:S01]  /*4fc0*/  FMNMX.FTZ R3, R136, R8, !PT ;  /* 0x0000000888037209 */ /* 0x002fe20007810000 */
[----:B------:R-:W-:Y:S01]  /*4fd0*/  FFMA.FTZ R8, R23, c[0x0][0x2d0], -R12 ;  /* 0x0000b40017087a23 */ /* 0x000fe2000001080c */
[----:B--2---:R-:W-:-:S05]  /*4fe0*/  F2FP.PACK_AB R9, R249, R251 ;  /* 0x000000fbf909723e */ /* 0x004fca00000000ff */
[----:B------:R-:W-:Y:S01]  /*4ff0*/  HMMA.16816.F32 R128, R4, R42, RZ ;  /* 0x0000002a0480723c */ /* 0x000fe200000018ff */
[----:B------:R-:W-:Y:S01]  /*5000*/  FMNMX.FTZ R3, R229, R3, !PT ;  /* 0x00000003e5037209 */ /* 0x000fe20007810000 */
[----:B------:R1:W-:Y:S03]  /*5010*/  MUFU.EX2 R187, R8 ;  /* 0x0000000800bb7308 */ /* 0x0003e60000000800 */
[----:B------:R-:W-:-:S03]  /*5020*/  FMNMX.FTZ R3, R190, R3, !PT ;  /* 0x00000003be037209 */ /* 0x000fc60007810000 */
[----:B------:R-:W-:Y:S01]  /*5030*/  HMMA.16816.F32 R116, R4, R78, RZ ;  /* 0x0000004e0474723c */ /* 0x000fe200000018ff */
[----:B------:R-:W-:-:S04]  /*5040*/  FMNMX.FTZ R3, R189, R3, !PT ;  /* 0x00000003bd037209 */ /* 0x000fc80007810000 */
[----:B------:R-:W-:Y:S01]  /*5050*/  FMNMX.FTZ R14, R188, R3, !PT ;  /* 0x00000003bc0e7209 */ /* 0x000fe20007810000 */
[----:B------:R-:W-:Y:S02]  /*5060*/  FMUL.FTZ R3, R139, c[0x0][0x2d0] ;  /* 0x0000b4008b037a20 */ /* 0x000fe40000410000 */
[C---:B------:R-:W-:Y:S01]  /*5070*/  HMMA.16816.F32 R80, R4.reuse, R86, RZ ;  /* 0x000000560450723c */ /* 0x040fe200000018ff */
[----:B-1----:R-:W-:Y:S01]  /*5080*/  FFMA.FTZ R8, R24, c[0x0][0x2d0], -R12 ;  /* 0x0000b40018087a23 */ /* 0x002fe2000001080c */
[----:B------:R-:W1:Y:S01]  /*5090*/  SHFL.BFLY PT, R15, R14, 0x2, 0x1f ;  /* 0x0c401f000e0f7f89 */ /* 0x000e6200000e0000 */
[----:B------:R-:W-:Y:S02]  /*50a0*/  FSEL R3, R3, RZ, P2 ;  /* 0x000000ff03037208 */ /* 0x000fe40001000000 */
[----:B------:R2:W3:Y:S03]  /*50b0*/  MUFU.EX2 R247, R8 ;  /* 0x0000000800f77308 */ /* 0x0004e60000000800 */
[C---:B------:R-:W-:Y:S08]  /*50c0*/  HMMA.16816.F32 R36, R4.reuse, R90, RZ ;  /* 0x0000005a0424723c */ /* 0x040ff000000018ff */
[----:B------:R-:W-:Y:S01]  /*50d0*/  HMMA.16816.F32 R32, R4, R94, RZ ;  /* 0x0000005e0420723c */ /* 0x000fe200000018ff */
[----:B--2---:R-:W-:-:S02]  /*50e0*/  F2FP.PACK_AB R8, R250, R238 ;  /* 0x000000eefa08723e */ /* 0x004fc400000000ff */
[----:B---3--:R-:W-:-:S05]  /*50f0*/  F2FP.PACK_AB R11, R247, R187 ;  /* 0x000000bbf70b723e */ /* 0x008fca00000000ff */
[----:B------:R-:W-:Y:S01]  /*5100*/  HMMA.16816.F32 R28, R4, R102, RZ ;  /* 0x00000066041c723c */ /* 0x000fe200000018ff */
[----:B-1----:R-:W-:-:S07]  /*5110*/  FMNMX.FTZ R0, R14, R15, !PT ;  /* 0x0000000f0e007209 */ /* 0x002fce0007810000 */
[C---:B------:R-:W-:Y:S07]  /*5120*/  HMMA.16816.F32 R16, R8.reuse, R68, R152 ;  /* 0x000000440810723c */ /* 0x040fee0000001898 */
[----:B------:R-:W-:Y:S01]  /*5130*/  IMAD.MOV.U32 R155, RZ, RZ, R214 ;  /* 0x000000ffff9b7224 */ /* 0x000fe200078e00d6 */
[C---:B------:R-:W-:Y:S08]  /*5140*/  HMMA.16816.F32 R176, R8.reuse, R60, R160 ;  /* 0x0000003c08b0723c */ /* 0x040ff000000018a0 */
[----:B------:R-:W-:Y:S01]  /*5150*/  HMMA.16816.F32 R208, R8, R56, R44 ;  /* 0x0000003808d0723c */ /* 0x000fe2000000182c */
[----:B------:R-:W-:Y:S07]  /*5160*/  LDSM.16.MT88.4 R44, [R235+0x2900] ;  /* 0x00290000eb2c783b */ /* 0x000fee0000004200 */
[----:B------:R-:W-:Y:S01]  /*5170*/  MOV R204, R17 ;  /* 0x0000001100cc7202 */ /* 0x000fe20000000f00 */
[----:B------:R-:W-:Y:S01]  /*5180*/  IMAD.MOV.U32 R154, RZ, RZ, R19 ;  /* 0x000000ffff9a7224 */ /* 0x000fe200078e0013 */
[----:B------:R-:W-:Y:S01]  /*5190*/  MOV R152, R16 ;  /* 0x0000001000987202 */ /* 0x000fe20000000f00 */
[----:B------:R-:W-:Y:S01]  /*51a0*/  IMAD.MOV.U32 R153, RZ, RZ, R18 ;  /* 0x000000ffff997224 */ /* 0x000fe200078e0012 */
[----:B------:R-:W-:Y:S08]  /*51b0*/  HMMA.16816.F32 R24, R4, R106, RZ ;  /* 0x0000006a0418723c */ /* 0x000ff000000018ff */
[----:B------:R-:W-:Y:S08]  /*51c0*/  HMMA.16816.F32 R16, R8, R64, R148 ;  /* 0x000000400810723c */ /* 0x000ff00000001894 */
[----:B------:R-:W-:Y:S01]  /*51d0*/  HMMA.16816.F32 R20, R4, R110, RZ ;  /* 0x0000006e0414723c */ /* 0x000fe200000018ff */
[----:B------:R-:W1:Y:S06]  /*51e0*/  SHFL.BFLY PT, R5, R0, 0x1, 0x1f ;  /* 0x0c201f0000057f89 */ /* 0x000e6c00000e0000 */
[----:B------:R-:W-:Y:S01]  /*51f0*/  FFMA.FTZ R4, R96, c[0x0][0x2d0], -R3 ;  /* 0x0000b40060047a23 */ /* 0x000fe20000010803 */
[C---:B------:R-:W-:Y:S03]  /*5200*/  HMMA.16816.F32 R224, R8.reuse, R72, R164 ;  /* 0x0000004808e0723c */ /* 0x040fe600000018a4 */
[----:B------:R2:W-:Y:S04]  /*5210*/  MUFU.EX2 R193, R4 ;  /* 0x0000000400c17308 */ /* 0x0005e80000000800 */
[----:B------:R-:W-:Y:S01]  /*5220*/  IMAD.MOV.U32 R167, RZ, RZ, R176 ;  /* 0x000000ffffa77224 */ /* 0x000fe200078e00b0 */
[----:B------:R-:W-:Y:S01]  /*5230*/  MOV R166, R177 ;  /* 0x000000b100a67202 */ /* 0x000fe20000000f00 */
[----:B------:R-:W-:Y:S01]  /*5240*/  IMAD.MOV.U32 R165, RZ, RZ, R178 ;  /* 0x000000ffffa57224 */ /* 0x000fe200078e00b2 */
[----:B------:R-:W-:Y:S01]  /*5250*/  MOV R177, R19 ;  /* 0x0000001300b17202 */ /* 0x000fe20000000f00 */
[----:B------:R-:W-:Y:S01]  /*5260*/  IMAD.MOV.U32 R164, RZ, RZ, R179 ;  /* 0x000000ffffa47224 */ /* 0x000fe200078e00b3 */
[----:B------:R-:W-:Y:S01]  /*5270*/  HMMA.16816.F32 R220, R8, R52, R156 ;  /* 0x0000003408dc723c */ /* 0x000fe2000000189c */
[----:B------:R-:W-:-:S02]  /*5280*/  IMAD.MOV.U32 R179, RZ, RZ, R17 ;  /* 0x000000ffffb37224 */ /* 0x000fc400078e0011 */
[----:B------:R-:W-:Y:S02]  /*5290*/  IMAD.MOV.U32 R178, RZ, RZ, R18 ;  /* 0x000000ffffb27224 */ /* 0x000fe400078e0012 */
[----:B------:R-:W-:Y:S01]  /*52a0*/  IMAD.MOV.U32 R176, RZ, RZ, R16 ;  /* 0x000000ffffb07224 */ /* 0x000fe200078e0010 */
[----:B-1----:R-:W-:Y:S01]  /*52b0*/  FMNMX.FTZ R138, R0, R5, !PT ;  /* 0x00000005008a7209 */ /* 0x002fe20007810000 */
[--C-:B--2---:R-:W-:Y:S01]  /*52c0*/  FFMA.FTZ R4, R97, c[0x0][0x2d0], -R3.reuse ;  /* 0x0000b40061047a23 */ /* 0x104fe20000010803 */
[C---:B------:R-:W-:Y:S01]  /*52d0*/  HMMA.16816.F32 R16, R8.reuse, R48, R144 ;  /* 0x000000300810723c */ /* 0x040fe20000001890 */
[--C-:B------:R-:W-:Y:S01]  /*52e0*/  FFMA.FTZ R0, R113, c[0x0][0x2d0], -R3.reuse ;  /* 0x0000b40071007a23 */ /* 0x100fe20000010803 */
[----:B------:R-:W-:Y:S01]  /*52f0*/  FSETP.NEU.FTZ.AND P2, PT, R138, -INF , PT ;  /* 0xff8000008a00780b */ /* 0x000fe20003f5d000 */
[----:B------:R1:W-:Y:S05]  /*5300*/  MUFU.EX2 R192, R4 ;  /* 0x0000000400c07308 */ /* 0x0003ea0000000800 */
[C---:B------:R-:W-:Y:S03]  /*5310*/  HMMA.16816.F32 R128, R8.reuse, R58, R128 ;  /* 0x0000003a0880723c */ /* 0x040fe60000001880 */
[----:B------:R2:W-:Y:S05]  /*5320*/  MUFU.EX2 R147, R0 ;  /* 0x0000000000937308 */ /* 0x0005ea0000000800 */
[----:B------:R-:W-:Y:S01]  /*5330*/  HMMA.16816.F32 R156, R8, R54, R116 ;  /* 0x00000036089c723c */ /* 0x000fe20000001874 */
[----:B-1----:R-:W-:-:S04]  /*5340*/  FFMA.FTZ R4, R98, c[0x0][0x2d0], -R3 ;  /* 0x0000b40062047a23 */ /* 0x002fc80000010803 */
[----:B------:R1:W-:Y:S03]  /*5350*/  MUFU.EX2 R245, R4 ;  /* 0x0000000400f57308 */ /* 0x0003e60000000800 */
[----:B------:R-:W-:Y:S01]  /*5360*/  IMAD.MOV.U32 R146, RZ, RZ, R17 ;  /* 0x000000ffff927224 */ /* 0x000fe200078e0011 */
[----:B------:R-:W-:Y:S01]  /*5370*/  MOV R145, R19 ;  /* 0x0000001300917202 */ /* 0x000fe20000000f00 */
[----:B------:R-:W-:Y:S01]  /*5380*/  IMAD.MOV.U32 R144, RZ, RZ, R18 ;  /* 0x000000ffff907224 */ /* 0x000fe200078e0012 */
[----:B------:R-:W-:Y:S01]  /*5390*/  HMMA.16816.F32 R196, R8, R74, R80 ;  /* 0x0000004a08c4723c */ /* 0x000fe20000001850 */
[----:B--2---:R-:W-:-:S05]  /*53a0*/  FMUL.FTZ R0, R138, c[0x0][0x2d0] ;  /* 0x0000b4008a007a20 */ /* 0x004fca0000410000 */
[----:B------:R-:W-:Y:S02]  /*53b0*/  FSEL R0, R0, RZ, P2 ;  /* 0x000000ff00007208 */ /* 0x000fe40001000000 */
[----:B------:R-:W-:Y:S01]  /*53c0*/  HMMA.16816.F32 R200, R8, R62, R36 ;  /* 0x0000003e08c8723c */ /* 0x000fe20000001824 */
[----:B-1----:R-:W-:-:S04]  /*53d0*/  FFMA.FTZ R4, R99, c[0x0][0x2d0], -R3 ;  /* 0x0000b40063047a23 */ /* 0x002fc80000010803 */
[----:B------:R1:W-:Y:S03]  /*53e0*/  MUFU.EX2 R244, R4 ;  /* 0x0000000400f47308 */ /* 0x0003e60000000800 */
[C---:B------:R-:W-:Y:S01]  /*53f0*/  HMMA.16816.F32 R216, R8.reuse, R66, R28 ;  /* 0x0000004208d8723c */ /* 0x040fe2000000181c */
[--C-:B-1----:R-:W-:Y:S02]  /*5400*/  FFMA.FTZ R4, R112, c[0x0][0x2d0], -R3.reuse ;  /* 0x0000b40070047a23 */ /* 0x102fe40000010803 */
[----:B------:R-:W-:Y:S02]  /*5410*/  IMAD.MOV.U32 R112, RZ, RZ, R16 ;  /* 0x000000ffff707224 */ /* 0x000fe400078e0010 */
[----:B------:R1:W-:Y:S03]  /*5420*/  MUFU.EX2 R15, R4 ;  /* 0x00000004000f7308 */ /* 0x0003e60000000800 */
[----:B------:R-:W-:Y:S01]  /*5430*/  HMMA.16816.F32 R16, R8, R44, R140 ;  /* 0x0000002c0810723c */ /* 0x000fe2000000188c */
[----:B-1----:R-:W-:Y:S01]  /*5440*/  FFMA.FTZ R4, R115, c[0x0][0x2d0], -R3 ;  /* 0x0000b40073047a23 */ /* 0x002fe20000010803 */
[----:B------:R-:W-:-:S03]  /*5450*/  MOV R115, R213 ;  /* 0x000000d500737202 */ /* 0x000fc60000000f00 */
[----:B------:R1:W-:Y:S11]  /*5460*/  MUFU.EX2 R248, R4 ;  /* 0x0000000400f87308 */ /* 0x0003f60000000800 */
[----:B------:R-:W-:Y:S08]  /*5470*/  @!UPT UIADD3 URZ, URZ, URZ, URZ ;  /* 0x0000003f3f3ff290 */ /* 0x000ff0000fffe03f */
[----:B------:R-:W-:Y:S01]  /*5480*/  MOV R141, R18 ;  /* 0x00000012008d7202 */ /* 0x000fe20000000f00 */
[----:B------:R-:W-:Y:S01]  /*5490*/  IMAD.MOV.U32 R140, RZ, RZ, R19 ;  /* 0x000000ffff8c7224 */ /* 0x000fe200078e0013 */
[----:B------:R-:W-:Y:S01]  /*54a0*/  MOV R98, R16 ;  /* 0x0000001000627202 */ /* 0x000fe20000000f00 */
[----:B------:R-:W-:Y:S02]  /*54b0*/  IMAD.MOV.U32 R113, RZ, RZ, R17 ;  /* 0x000000ffff717224 */ /* 0x000fe400078e0011 */
[C---:B------:R-:W-:Y:S01]  /*54c0*/  HMMA.16816.F32 R16, R8.reuse, R70, R32 ;  /* 0x000000460810723c */ /* 0x040fe20000001820 */
[----:B-1----:R-:W-:Y:S02]  /*54d0*/  FFMA.FTZ R4, R114, c[0x0][0x2d0], -R3 ;  /* 0x0000b40072047a23 */ /* 0x002fe40000010803 */
[----:B------:R-:W-:Y:S02]  /*54e0*/  IMAD.MOV.U32 R114, RZ, RZ, R212 ;  /* 0x000000ffff727224 */ /* 0x000fe400078e00d4 */
[----:B------:R1:W2:Y:S03]  /*54f0*/  MUFU.EX2 R186, R4 ;  /* 0x0000000400ba7308 */ /* 0x0002a60000000800 */
[----:B------:R-:W-:Y:S11]  /*5500*/  HMMA.16816.F32 R212, R8, R46, R20 ;  /* 0x0000002e08d4723c */ /* 0x000ff60000001814 */
[----:B------:R-:W-:Y:S05]  /*5510*/  @!UPT UIADD3 URZ, URZ, URZ, URZ ;  /* 0x0000003f3f3ff290 */ /* 0x000fea000fffe03f */
[----:B------:R-:W-:Y:S01]  /*5520*/  IMAD.MOV.U32 R83, RZ, RZ, R17 ;  /* 0x000000ffff537224 */ /* 0x000fe200078e0011 */
[----:B------:R-:W-:Y:S01]  /*5530*/  MOV R81, R19 ;  /* 0x0000001300517202 */ /* 0x000fe20000000f00 */
[----:B-1----:R-:W-:Y:S01]  /*5540*/  FFMA.FTZ R4, R120, c[0x0][0x2d0], -R0 ;  /* 0x0000b40078047a23 */ /* 0x002fe20000010800 */
[----:B--2---:R-:W-:Y:S01]  /*5550*/  F2FP.PACK_AB R6, R186, R248 ;  /* 0x000000f8ba06723e */ /* 0x004fe200000000ff */
[----:B------:R-:W-:Y:S02]  /*5560*/  IMAD.MOV.U32 R82, RZ, RZ, R18 ;  /* 0x000000ffff527224 */ /* 0x000fe400078e0012 */
[----:B------:R1:W-:Y:S01]  /*5570*/  MUFU.EX2 R97, R4 ;  /* 0x0000000400617308 */ /* 0x0003e20000000800 */
[----:B------:R-:W-:Y:S02]  /*5580*/  IMAD.MOV.U32 R80, RZ, RZ, R16 ;  /* 0x000000ffff507224 */ /* 0x000fe400078e0010 */
[----:B-1----:R-:W-:-:S05]  /*5590*/  FFMA.FTZ R4, R121, c[0x0][0x2d0], -R0 ;  /* 0x0000b40079047a23 */ /* 0x002fca0000010800 */
[----:B------:R1:W2:Y:S02]  /*55a0*/  MUFU.EX2 R96, R4 ;  /* 0x0000000400607308 */ /* 0x0002a40000000800 */
[----:B-1----:R-:W-:-:S06]  /*55b0*/  FFMA.FTZ R4, R122, c[0x0][0x2d0], -R0 ;  /* 0x0000b4007a047a23 */ /* 0x002fcc0000010800 */
[----:B------:R1:W-:Y:S02]  /*55c0*/  MUFU.EX2 R99, R4 ;  /* 0x0000000400637308 */ /* 0x0003e40000000800 */
[----:B-1----:R-:W-:Y:S02]  /*55d0*/  FFMA.FTZ R4, R123, c[0x0][0x2d0], -R0 ;  /* 0x0000b4007b047a23 */ /* 0x002fe40000010800 */
[----:B------:R-:W-:Y:S04]  /*55e0*/  HMMA.16816.F32 R120, R8, R50, R24 ;  /* 0x000000320878723c */ /* 0x000fe80000001818 */
[----:B------:R1:W3:Y:S03]  /*55f0*/  MUFU.EX2 R14, R4 ;  /* 0x00000004000e7308 */ /* 0x0002e60000000800 */
[----:B------:R-:W-:-:S02]  /*5600*/  F2FP.PACK_AB R8, R192, R193 ;  /* 0x000000c1c008723e */ /* 0x000fc400000000ff */
[----:B------:R-:W-:Y:S02]  /*5610*/  F2FP.PACK_AB R10, R244, R245 ;  /* 0x000000f5f40a723e */ /* 0x000fe400000000ff */
[----:B--2---:R-:W-:Y:S01]  /*5620*/  F2FP.PACK_AB R9, R96, R97 ;  /* 0x000000616009723e */ /* 0x004fe200000000ff */
[----:B-1----:R-:W-:Y:S01]  /*5630*/  FFMA.FTZ R4, R124, c[0x0][0x2d0], -R0 ;  /* 0x0000b4007c047a23 */ /* 0x002fe20000010800 */
[----:B---3--:R-:W-:-:S03]  /*5640*/  F2FP.PACK_AB R11, R14, R99 ;  /* 0x000000630e0b723e */ /* 0x008fc600000000ff */
[----:B------:R1:W-:Y:S04]  /*5650*/  MUFU.EX2 R252, R4 ;  /* 0x0000000400fc7308 */ /* 0x0003e80000000800 */
[C---:B------:R-:W-:Y:S08]  /*5660*/  HMMA.16816.F32 R20, R8.reuse, R40, RZ ;  /* 0x000000280814723c */ /* 0x040ff000000018ff */
[----:B------:R-:W-:Y:S01]  /*5670*/  HMMA.16816.F32 R16, R8, R76, RZ ;  /* 0x0000004c0810723c */ /* 0x000fe200000018ff */
[----:B-1----:R-:W-:-:S06]  /*5680*/  FFMA.FTZ R4, R125, c[0x0][0x2d0], -R0 ;  /* 0x0000b4007d047a23 */ /* 0x002fcc0000010800 */
[----:B------:R-:W-:Y:S01]  /*5690*/  IMAD.MOV.U32 R77, RZ, RZ, R83 ;  /* 0x000000ffff4d7224 */ /* 0x000fe200078e0053 */
[----:B------:R1:W2:Y:S01]  /*56a0*/  MUFU.EX2 R142, R4 ;  /* 0x00000004008e7308 */ /* 0x0002a20000000800 */
[----:B------:R-:W-:Y:S01]  /*56b0*/  HMMA.16816.F32 R36, R8, R84, RZ ;  /* 0x000000540824723c */ /* 0x000fe200000018ff */
[----:B------:R-:W-:-:S06]  /*56c0*/  IMAD.MOV.U32 R76, RZ, RZ, R80 ;  /* 0x000000ffff4c7224 */ /* 0x000fcc00078e0050 */
[----:B------:R-:W-:Y:S01]  /*56d0*/  MOV R85, R147 ;  /* 0x0000009300557202 */ /* 0x000fe20000000f00 */
[----:B------:R-:W-:Y:S01]  /*56e0*/  HMMA.16816.F32 R32, R8, R88, RZ ;  /* 0x000000580820723c */ /* 0x000fe200000018ff */
[----:B------:R-:W-:Y:S02]  /*56f0*/  IMAD.MOV.U32 R84, RZ, RZ, R82 ;  /* 0x000000ffff547224 */ /* 0x000fe400078e0052 */
[----:B-1----:R-:W-:Y:S01]  /*5700*/  FFMA.FTZ R4, R126, c[0x0][0x2d0], -R0 ;  /* 0x0000b4007e047a23 */ /* 0x002fe20000010800 */
[----:B--2---:R-:W-:-:S04]  /*5710*/  F2FP.PACK_AB R5, R142, R252 ;  /* 0x000000fc8e05723e */ /* 0x004fc800000000ff */
[C---:B------:R-:W-:Y:S01]  /*5720*/  HMMA.16816.F32 R28, R8.reuse, R92, RZ ;  /* 0x0000005c081c723c */ /* 0x040fe200000018ff */
[----:B------:R-:W-:Y:S01]  /*5730*/  MOV R88, R98 ;  /* 0x0000006200587202 */ /* 0x000fe20000000f00 */
[----:B------:R1:W-:Y:S01]  /*5740*/  MUFU.EX2 R231, R4 ;  /* 0x0000000400e77308 */ /* 0x0003e20000000800 */
[----:B------:R-:W-:Y:S02]  /*5750*/  IMAD.MOV.U32 R98, RZ, RZ, R206 ;  /* 0x000000ffff627224 */ /* 0x000fe400078e00ce */
[----:B------:R-:W-:Y:S02]  /*5760*/  IMAD.MOV.U32 R89, RZ, RZ, R205 ;  /* 0x000000ffff597224 */ /* 0x000fe400078e00cd */
[----:B------:R-:W-:Y:S01]  /*5770*/  IMAD.MOV.U32 R92, RZ, RZ, R140 ;  /* 0x000000ffff5c7224 */ /* 0x000fe200078e008c */
[----:B------:R-:W-:Y:S01]  /*5780*/  HMMA.16816.F32 R24, R8, R100, RZ ;  /* 0x000000640818723c */ /* 0x000fe200000018ff */
[----:B------:R-:W-:Y:S01]  /*5790*/  IMAD.MOV.U32 R93, RZ, RZ, R113 ;  /* 0x000000ffff5d7224 */ /* 0x000fe200078e0071 */
[----:B------:R-:W-:-:S05]  /*57a0*/  MOV R140, R112 ;  /* 0x00000070008c7202 */ /* 0x000fca0000000f00 */
[----:B------:R-:W-:Y:S01]  /*57b0*/  IMAD.MOV.U32 R100, RZ, RZ, R141 ;  /* 0x000000ffff647224 */ /* 0x000fe200078e008d */
[----:B------:R-:W-:Y:S01]  /*57c0*/  MOV R101, R155 ;  /* 0x0000009b00657202 */ /* 0x000fe20000000f00 */
[----:B------:R-:W-:Y:S01]  /*57d0*/  IMAD.MOV.U32 R155, RZ, RZ, R207 ;  /* 0x000000ffff9b7224 */ /* 0x000fe200078e00cf */
[----:B------:R-:W-:Y:S01]  /*57e0*/  HMMA.16816.F32 R40, R8, R42, RZ ;  /* 0x0000002a0828723c */ /* 0x000fe200000018ff */
[----:B-1----:R-:W-:Y:S02]  /*57f0*/  FFMA.FTZ R4, R127, c[0x0][0x2d0], -R0 ;  /* 0x0000b4007f047a23 */ /* 0x002fe40000010800 */
[----:B------:R-:W-:Y:S02]  /*5800*/  IMAD.MOV.U32 R141, RZ, RZ, R179 ;  /* 0x000000ffff8d7224 */ /* 0x000fe400078e00b3 */
[----:B------:R1:W2:Y:S02]  /*5810*/  MUFU.EX2 R143, R4 ;  /* 0x00000004008f7308 */ /* 0x0002a40000000800 */
[----:B-1----:R-:W-:Y:S01]  /*5820*/  F2FP.PACK_AB R4, R147, R15 ;  /* 0x0000000f9304723e */ /* 0x002fe200000000ff */
[----:B------:R-:W-:Y:S01]  /*5830*/  IMAD.MOV.U32 R147, RZ, RZ, R204 ;  /* 0x000000ffff937224 */ /* 0x000fe200078e00cc */
[----:B--2---:R-:W-:-:S07]  /*5840*/  F2FP.PACK_AB R7, R143, R231 ;  /* 0x000000e78f07723e */ /* 0x004fce00000000ff */
[C---:B------:R-:W-:Y:S07]  /*5850*/  HMMA.16816.F32 R148, R4.reuse, R56, R20 ;  /* 0x000000380494723c */ /* 0x040fee0000001814 */
[----:B------:R-:W-:Y:S01]  /*5860*/  MOV R56, R145 ;  /* 0x0000009100387202 */ /* 0x000fe20000000f00 */
[----:B------:R-:W-:Y:S01]  /*5870*/  HMMA.16816.F32 R160, R4, R52, R16 ;  /* 0x0000003404a0723c */ /* 0x000fe20000001810 */
[----:B------:R-:W-:Y:S01]  /*5880*/  IMAD.MOV.U32 R57, RZ, RZ, R144 ;  /* 0x000000ffff397224 */ /* 0x000fe200078e0090 */
[----:B------:R-:W-:Y:S01]  /*5890*/  MOV R145, R177 ;  /* 0x000000b100917202 */ /* 0x000fe20000000f00 */
[----:B------:R-:W-:-:S04]  /*58a0*/  IMAD.MOV.U32 R144, RZ, RZ, R178 ;  /* 0x000000ffff907224 */ /* 0x000fc800078e00b2 */
[----:B------:R-:W-:Y:S01]  /*58b0*/  IMAD.MOV.U32 R53, RZ, RZ, R146 ;  /* 0x000000ffff357224 */ /* 0x000fe200078e0092 */
[----:B------:R-:W-:Y:S01]  /*58c0*/  HMMA.16816.F32 R20, R8, R104, RZ ;  /* 0x000000680814723c */ /* 0x000fe200000018ff */
[----:B------:R-:W-:Y:S01]  /*58d0*/  MOV R52, R81 ;  /* 0x0000005100347202 */ /* 0x000fe20000000f00 */
[----:B------:R-:W-:-:S05]  /*58e0*/  IMAD.MOV.U32 R146, RZ, RZ, R176 ;  /* 0x000000ffff927224 */ /* 0x000fca00078e00b0 */
[----:B------:R-:W-:Y:S01]  /*58f0*/  MOV R104, R140 ;  /* 0x0000008c00687202 */ /* 0x000fe20000000f00 */
[----:B------:R-:W-:Y:S01]  /*5900*/  HMMA.16816.F32 R16, R8, R108, RZ ;  /* 0x0000006c0810723c */ /* 0x000fe200000018ff */
[----:B------:R-:W-:-:S06]  /*5910*/  MOV R105, R53 ;  /* 0x0000003500697202 */ /* 0x000fcc0000000f00 */
[----:B------:R-:W-:Y:S01]  /*5920*/  IMAD.MOV.U32 R109, RZ, RZ, R114 ;  /* 0x000000ffff6d7224 */ /* 0x000fe200078e0072 */
[----:B------:R-:W-:Y:S01]  /*5930*/  MOV R108, R115 ;  /* 0x00000073006c7202 */ /* 0x000fe20000000f00 */
[C---:B------:R-:W-:Y:S07]  /*5940*/  HMMA.16816.F32 R176, R4.reuse, R72, R36 ;  /* 0x0000004804b0723c */ /* 0x040fee0000001824 */
[----:B------:R-:W-:Y:S01]  /*5950*/  IMAD.MOV.U32 R73, RZ, RZ, R147 ;  /* 0x000000ffff497224 */ /* 0x000fe200078e0093 */
[----:B------:R-:W-:Y:S01]  /*5960*/  HMMA.16816.F32 R80, R4, R60, R32 ;  /* 0x0000003c0450723c */ /* 0x000fe20000001820 */
[----:B------:R-:W-:-:S07]  /*5970*/  IMAD.MOV.U32 R72, RZ, RZ, R152 ;  /* 0x000000ffff487224 */ /* 0x000fce00078e0098 */
[C---:B------:R-:W-:Y:S08]  /*5980*/  HMMA.16816.F32 R124, R4.reuse, R68, R28 ;  /* 0x00000044047c723c */ /* 0x040ff0000000181c */
[C---:B------:R-:W-:Y:S08]  /*5990*/  HMMA.16816.F32 R116, R4.reuse, R64, R24 ;  /* 0x000000400474723c */ /* 0x040ff00000001818 */
[C---:B------:R-:W-:Y:S08]  /*59a0*/  HMMA.16816.F32 R112, R4.reuse, R48, R20 ;  /* 0x000000300470723c */ /* 0x040ff00000001814 */
[----:B------:R-:W-:Y:S08]  /*59b0*/  HMMA.16816.F32 R204, R4, R44, R16 ;  /* 0x0000002c04cc723c */ /* 0x000ff00000001810 */
[C---:B------:R-:W-:Y:S07]  /*59c0*/  HMMA.16816.F32 R36, R8.reuse, R78, RZ ;  /* 0x0000004e0824723c */ /* 0x040fee00000018ff */
[----:B------:R-:W-:Y:S01]  /*59d0*/  IMAD.MOV.U32 R79, RZ, RZ, R52 ;  /* 0x000000ffff4f7224 */ /* 0x000fe200078e0034 */
[----:B------:R-:W-:Y:S01]  /*59e0*/  HMMA.16816.F32 R32, R8, R86, RZ ;  /* 0x000000560820723c */ /* 0x000fe200000018ff */
[----:B------:R-:W-:Y:S01]  /*59f0*/  IMAD.MOV.U32 R78, RZ, RZ, R84 ;  /* 0x000000ffff4e7224 */ /* 0x000fe200078e0054 */
[----:B------:R-:W-:-:S05]  /*5a00*/  MOV R84, R185 ;  /* 0x000000b900547202 */ /* 0x000fca0000000f00 */
[----:B------:R-:W-:Y:S01]  /*5a10*/  IMAD.MOV.U32 R86, RZ, RZ, R100 ;  /* 0x000000ffff567224 */ /* 0x000fe200078e0064 */
[----:B------:R-:W-:Y:S01]  /*5a20*/  HMMA.16816.F32 R28, R8, R90, RZ ;  /* 0x0000005a081c723c */ /* 0x000fe200000018ff */
[----:B------:R-:W-:Y:S02]  /*5a30*/  MOV R100, R155 ;  /* 0x0000009b00647202 */ /* 0x000fe40000000f00 */
[----:B------:R-:W-:Y:S01]  /*5a40*/  MOV R87, R92 ;  /* 0x0000005c00577202 */ /* 0x000fe20000000f00 */
[----:B------:R-:W-:-:S03]  /*5a50*/  IMAD.MOV.U32 R92, RZ, RZ, R187 ;  /* 0x000000ffff5c7224 */ /* 0x000fc600078e00bb */
[----:B------:R-:W-:Y:S01]  /*5a60*/  IMAD.MOV.U32 R90, RZ, RZ, R144 ;  /* 0x000000ffff5a7224 */ /* 0x000fe200078e0090 */
[----:B------:R-:W-:Y:S01]  /*5a70*/  HMMA.16816.F32 R24, R8, R94, RZ ;  /* 0x0000005e0818723c */ /* 0x000fe200000018ff */
[----:B------:R-:W-:-:S06]  /*5a80*/  MOV R91, R145 ;  /* 0x00000091005b7202 */ /* 0x000fcc0000000f00 */
[----:B------:R-:W-:Y:S01]  /*5a90*/  IMAD.MOV.U32 R94, RZ, RZ, R88 ;  /* 0x000000ffff5e7224 */ /* 0x000fe200078e0058 */
[C---:B------:R-:W-:Y:S01]  /*5aa0*/  HMMA.16816.F32 R20, R8.reuse, R102, RZ ;  /* 0x000000660814723c */ /* 0x040fe200000018ff */
[----:B------:R-:W-:Y:S02]  /*5ab0*/  IMAD.MOV.U32 R88, RZ, RZ, R146 ;  /* 0x000000ffff587224 */ /* 0x000fe400078e0092 */
[----:B------:R-:W-:Y:S02]  /*5ac0*/  IMAD.MOV.U32 R95, RZ, RZ, R93 ;  /* 0x000000ffff5f7224 */ /* 0x000fe400078e005d */
[----:B------:R-:W-:Y:S02]  /*5ad0*/  IMAD.MOV.U32 R93, RZ, RZ, R186 ;  /* 0x000000ffff5d7224 */ /* 0x000fe400078e00ba */
[----:B------:R-:W-:Y:S01]  /*5ae0*/  MOV R103, R89 ;  /* 0x0000005900677202 */ /* 0x000fe20000000f00 */
[----:B------:R-:W-:Y:S01]  /*5af0*/  HMMA.16816.F32 R16, R8, R106, RZ ;  /* 0x0000006a0810723c */ /* 0x000fe200000018ff */
[----:B------:R-:W-:-:S02]  /*5b00*/  IMAD.MOV.U32 R89, RZ, RZ, R141 ;  /* 0x000000ffff597224 */ /* 0x000fc400078e008d */
[----:B------:R-:W-:-:S04]  /*5b10*/  IMAD.MOV.U32 R102, RZ, RZ, R56 ;  /* 0x000000ffff667224 */ /* 0x000fc800078e0038 */
[----:B------:R-:W-:Y:S01]  /*5b20*/  IMAD.MOV.U32 R107, RZ, RZ, R57 ;  /* 0x000000ffff6b7224 */ /* 0x000fe200078e0039 */
[----:B------:R-:W-:Y:S01]  /*5b30*/  HMMA.16816.F32 R8, R8, R110, RZ ;  /* 0x0000006e0808723c */ /* 0x000fe200000018ff */
[----:B------:R-:W-:-:S06]  /*5b40*/  MOV R106, R154 ;  /* 0x0000009a006a7202 */ /* 0x000fcc0000000f00 */
[----:B------:R-:W-:Y:S01]  /*5b50*/  IMAD.MOV.U32 R111, RZ, RZ, R153 ;  /* 0x000000ffff6f7224 */ /* 0x000fe200078e0099 */
[----:B------:R-:W-:Y:S01]  /*5b60*/  HMMA.16816.F32 R40, R4, R58, R40 ;  /* 0x0000003a0428723c */ /* 0x000fe20000001828 */
[----:B------:R-:W-:Y:S02]  /*5b70*/  IMAD.MOV.U32 R110, RZ, RZ, R94 ;  /* 0x000000ffff6e7224 */ /* 0x000fe400078e005e */
[----:B------:R-:W-:-:S05]  /*5b80*/  IMAD.MOV.U32 R94, RZ, RZ, R108 ;  /* 0x000000ffff5e7224 */ /* 0x000fca00078e006c */
[C---:B------:R-:W-:Y:S08]  /*5b90*/  HMMA.16816.F32 R36, R4.reuse, R54, R36 ;  /* 0x000000360424723c */ /* 0x040ff00000001824 */
[C---:B------:R-:W-:Y:S08]  /*5ba0*/  HMMA.16816.F32 R32, R4.reuse, R74, R32 ;  /* 0x0000004a0420723c */ /* 0x040ff00000001820 */
[----:B------:R-:W-:Y:S01]  /*5bb0*/  HMMA.16816.F32 R28, R4, R62, R28 ;  /* 0x0000003e041c723c */ /* 0x000fe2000000181c */
[----:B------:R-:W-:Y:S01]  /*5bc0*/  MOV R75, R106 ;  /* 0x0000006a004b7202 */ /* 0x000fe20000000f00 */
[----:B------:R-:W-:-:S02]  /*5bd0*/  IMAD.MOV.U32 R106, RZ, RZ, R107 ;  /* 0x000000ffff6a7224 */ /* 0x000fc400078e006b */
[----:B------:R-:W-:Y:S02]  /*5be0*/  IMAD.MOV.U32 R74, RZ, RZ, R111 ;  /* 0x000000ffff4a7224 */ /* 0x000fe400078e006f */
[----:B------:R-:W-:Y:S01]  /*5bf0*/  IMAD.MOV.U32 R107, RZ, RZ, R102 ;  /* 0x000000ffff6b7224 */ /* 0x000fe200078e0066 */
[----:B------:R-:W-:Y:S01]  /*5c00*/  MOV R102, R86 ;  /* 0x0000005600667202 */ /* 0x000fe20000000f00 */
[----:B------:R-:W-:Y:S01]  /*5c10*/  HMMA.16816.F32 R68, R4, R70, R24 ;  /* 0x000000460444723c */ /* 0x000fe20000001818 */
[----:B------:R-:W-:Y:S01]  /*5c20*/  LDSM.16.MT88.4 R24, [R234+0x1100] ;  /* 0x00110000ea18783b */ /* 0x000fe20000004200 */
[----:B------:R-:W-:Y:S01]  /*5c30*/  IMAD.MOV.U32 R111, RZ, RZ, R95 ;  /* 0x000000ffff6f7224 */ /* 0x000fe200078e005f */
[----:B------:R-:W-:Y:S01]  /*5c40*/  MOV R95, R109 ;  /* 0x0000006d005f7202 */ /* 0x000fe20000000f00 */
[----:B------:R-:W-:-:S04]  /*5c50*/  IMAD.MOV.U32 R86, RZ, RZ, R251 ;  /* 0x000000ffff567224 */ /* 0x000fc800078e00fb */
[C---:B------:R-:W-:Y:S01]  /*5c60*/  HMMA.16816.F32 R64, R4.reuse, R66, R20 ;  /* 0x000000420440723c */ /* 0x040fe20000001814 */
[----:B------:R-:W-:Y:S07]  /*5c70*/  LDSM.16.MT88.4 R20, [R236+0x1100] ;  /* 0x00110000ec14783b */ /* 0x000fee0000004200 */
[C---:B------:R-:W-:Y:S01]  /*5c80*/  HMMA.16816.F32 R48, R4.reuse, R50, R16 ;  /* 0x000000320430723c */ /* 0x040fe20000001810 */
[----:B------:R-:W1:Y:S07]  /*5c90*/  LDSM.16.MT88.4 R16, [R233+0x1100] ;  /* 0x00110000e910783b */ /* 0x000e6e0000004200 */
[----:B------:R-:W-:Y:S01]  /*5ca0*/  HMMA.16816.F32 R44, R4, R46, R8 ;  /* 0x0000002e042c723c */ /* 0x000fe20000001808 */
[----:B------:R-:W-:Y:S01]  /*5cb0*/  MOV R108, R249 ;  /* 0x000000f9006c7202 */ /* 0x000fe20000000f00 */
[----:B------:R-:W-:Y:S01]  /*5cc0*/  IMAD.MOV.U32 R109, RZ, RZ, R248 ;  /* 0x000000ffff6d7224 */ /* 0x000fe200078e00f8 */
[----:B------:R2:W5:Y:S04]  /*5cd0*/  LDL.LU R251, [R1+0x8c] ;  /* 0x00008c0001fb7983 */ /* 0x0005680000300800 */
[----:B------:R-:W-:-:S02]  /*5ce0*/  FFMA.FTZ R4, R169, c[0x0][0x2d0], -R3 ;  /* 0x0000b400a9047a23 */ /* 0x000fc40000010803 */
[----:B------:R-:W-:Y:S01]  /*5cf0*/  FFMA.FTZ R5, R174, c[0x0][0x2d0], -R13 ;  /* 0x0000b400ae057a23 */ /* 0x000fe2000001080d */
[----:B------:R-:W-:Y:S01]  /*5d00*/  MOV R174, R165 ;  /* 0x000000a500ae7202 */ /* 0x000fe20000000f00 */
[----:B------:R3:W-:Y:S08]  /*5d10*/  MUFU.EX2 R61, R4 ;  /* 0x00000004003d7308 */ /* 0x0007f00000000800 */
[----:B------:R-:W-:Y:S01]  /*5d20*/  MUFU.EX2 R59, R5 ;  /* 0x00000005003b7308 */ /* 0x000fe20000000800 */
[----:B---3--:R-:W-:-:S07]  /*5d30*/  FFMA.FTZ R4, R168, c[0x0][0x2d0], -R3 ;  /* 0x0000b400a8047a23 */ /* 0x008fce0000010803 */
[----:B------:R3:W4:Y:S02]  /*5d40*/  MUFU.EX2 R140, R4 ;  /* 0x00000004008c7308 */ /* 0x0007240000000800 */
[----:B---3--:R-:W-:Y:S01]  /*5d50*/  FFMA.FTZ R4, R135, c[0x0][0x2d0], -R3 ;  /* 0x0000b40087047a23 */ /* 0x008fe20000010803 */
[----:B----4-:R-:W-:-:S05]  /*5d60*/  F2FP.PACK_AB R8, R140, R61 ;  /* 0x0000003d8c08723e */ /* 0x010fca00000000ff */
[----:B------:R3:W-:Y:S02]  /*5d70*/  MUFU.EX2 R135, R4 ;  /* 0x0000000400877308 */ /* 0x0007e40000000800 */
[----:B---3--:R-:W-:-:S06]  /*5d80*/  FFMA.FTZ R4, R133, c[0x0][0x2d0], -R3 ;  /* 0x0000b40085047a23 */ /* 0x008fcc0000010803 */
[----:B------:R3:W4:Y:S02]  /*5d90*/  MUFU.EX2 R141, R4 ;  /* 0x00000004008d7308 */ /* 0x0007240000000800 */
[----:B---3--:R-:W-:Y:S01]  /*5da0*/  FFMA.FTZ R4, R172, c[0x0][0x2d0], -R0 ;  /* 0x0000b400ac047a23 */ /* 0x008fe20000010800 */
[----:B----4-:R-:W-:Y:S01]  /*5db0*/  F2FP.PACK_AB R10, R141, R135 ;  /* 0x000000878d0a723e */ /* 0x010fe200000000ff */
[----:B------:R-:W-:-:S04]  /*5dc0*/  IMAD.MOV.U32 R172, RZ, RZ, R167 ;  /* 0x000000ffffac7224 */ /* 0x000fc800078e00a7 */
[----:B------:R3:W-:Y:S02]  /*5dd0*/  MUFU.EX2 R57, R4 ;  /* 0x0000000400397308 */ /* 0x0007e40000000800 */
[----:B---3--:R-:W-:-:S06]  /*5de0*/  FFMA.FTZ R4, R171, c[0x0][0x2d0], -R0 ;  /* 0x0000b400ab047a23 */ /* 0x008fcc0000010800 */
[----:B------:R3:W4:Y:S02]  /*5df0*/  MUFU.EX2 R60, R4 ;  /* 0x00000004003c7308 */ /* 0x0007240000000800 */
[----:B---3--:R-:W-:Y:S01]  /*5e00*/  FFMA.FTZ R4, R170, c[0x0][0x2d0], -R0 ;  /* 0x0000b400aa047a23 */ /* 0x008fe20000010800 */
[----:B----4-:R-:W-:-:S05]  /*5e10*/  F2FP.PACK_AB R9, R60, R57 ;  /* 0x000000393c09723e */ /* 0x010fca00000000ff */
[----:B------:R3:W-:Y:S02]  /*5e20*/  MUFU.EX2 R63, R4 ;  /* 0x00000004003f7308 */ /* 0x0007e40000000800 */
[----:B---3--:R-:W-:-:S06]  /*5e30*/  FFMA.FTZ R4, R136, c[0x0][0x2d0], -R0 ;  /* 0x0000b40088047a23 */ /* 0x008fcc0000010800 */
[----:B------:R3:W4:Y:S02]  /*5e40*/  MUFU.EX2 R133, R4 ;  /* 0x0000000400857308 */ /* 0x0007240000000800 */
[----:B---3--:R-:W-:Y:S01]  /*5e50*/  FFMA.FTZ R4, R180, c[0x0][0x2d0], -R13 ;  /* 0x0000b400b4047a23 */ /* 0x008fe2000001080d */
[----:B----4-:R-:W-:-:S05]  /*5e60*/  F2FP.PACK_AB R11, R133, R63 ;  /* 0x0000003f850b723e */ /* 0x010fca00000000ff */
[----:B------:R3:W-:Y:S02]  /*5e70*/  MUFU.EX2 R54, R4 ;  /* 0x0000000400367308 */ /* 0x0007e40000000800 */
[C---:B-1----:R-:W-:Y:S08]  /*5e80*/  HMMA.16816.F32 R148, R8.reuse, R16, R148 ;  /* 0x000000100894723c */ /* 0x042ff00000001894 */
[----:B------:R-:W-:Y:S01]  /*5e90*/  HMMA.16816.F32 R40, R8, R18, R40 ;  /* 0x000000120828723c */ /* 0x000fe20000001828 */
[----:B---3--:R-:W-:-:S02]  /*5ea0*/  FFMA.FTZ R4, R175, c[0x0][0x2d0], -R13 ;  /* 0x0000b400af047a23 */ /* 0x008fc4000001080d */
[----:B------:R-:W-:Y:S02]  /*5eb0*/  IMAD.MOV.U32 R175, RZ, RZ, R164 ;  /* 0x000000ffffaf7224 */ /* 0x000fe400078e00a4 */
[----:B------:R1:W-:Y:S03]  /*5ec0*/  MUFU.EX2 R56, R4 ;  /* 0x0000000400387308 */ /* 0x0003e60000000800 */
[C---:B------:R-:W-:Y:S08]  /*5ed0*/  HMMA.16816.F32 R176, R8.reuse, R20, R176 ;  /* 0x0000001408b0723c */ /* 0x040ff000000018b0 */
[----:B------:R-:W-:Y:S01]  /*5ee0*/  HMMA.16816.F32 R32, R8, R22, R32 ;  /* 0x000000160820723c */ /* 0x000fe20000001820 */
[----:B-1----:R-:W-:-:S07]  /*5ef0*/  FFMA.FTZ R4, R173, c[0x0][0x2d0], -R13 ;  /* 0x0000b400ad047a23 */ /* 0x002fce000001080d */
[C---:B------:R-:W-:Y:S01]  /*5f00*/  HMMA.16816.F32 R160, R8.reuse, R24, R160 ;  /* 0x0000001808a0723c */ /* 0x040fe200000018a0 */
[----:B------:R-:W-:Y:S01]  /*5f10*/  IMAD.MOV.U32 R173, RZ, RZ, R166 ;  /* 0x000000ffffad7224 */ /* 0x000fe200078e00a6 */
[----:B------:R1:W3:Y:S06]  /*5f20*/  MUFU.EX2 R62, R4 ;  /* 0x00000004003e7308 */ /* 0x0002ec0000000800 */
[----:B------:R-:W-:Y:S01]  /*5f30*/  HMMA.16816.F32 R36, R8, R26, R36 ;  /* 0x0000001a0824723c */ /* 0x000fe20000001824 */
[----:B-1----:R-:W-:Y:S01]  /*5f40*/  FFMA.FTZ R4, R184, c[0x0][0x2d0], -R12 ;  /* 0x0000b400b8047a23 */ /* 0x002fe2000001080c */
[----:B---3--:R-:W-:-:S03]  /*5f50*/  F2FP.PACK_AB R6, R62, R59 ;  /* 0x0000003b3e06723e */ /* 0x008fc600000000ff */
[----:B------:R1:W-:Y:S02]  /*5f60*/  MUFU.EX2 R52, R4 ;  /* 0x0000000400347308 */ /* 0x0003e40000000800 */
[----:B-1----:R-:W-:-:S06]  /*5f70*/  FFMA.FTZ R4, R183, c[0x0][0x2d0], -R12 ;  /* 0x0000b400b7047a23 */ /* 0x002fcc000001080c */
[----:B------:R1:W3:Y:S02]  /*5f80*/  MUFU.EX2 R53, R4 ;  /* 0x0000000400357308 */ /* 0x0002e40000000800 */
[----:B-1----:R-:W-:Y:S01]  /*5f90*/  FFMA.FTZ R4, R182, c[0x0][0x2d0], -R12 ;  /* 0x0000b400b6047a23 */ /* 0x002fe2000001080c */
[----:B---3--:R-:W-:-:S05]  /*5fa0*/  F2FP.PACK_AB R5, R53, R52 ;  /* 0x000000343505723e */ /* 0x008fca00000000ff */
[----:B------:R1:W-:Y:S02]  /*5fb0*/  MUFU.EX2 R55, R4 ;  /* 0x0000000400377308 */ /* 0x0003e40000000800 */
[----:B-1----:R-:W-:-:S06]  /*5fc0*/  FFMA.FTZ R4, R181, c[0x0][0x2d0], -R12 ;  /* 0x0000b400b5047a23 */ /* 0x002fcc000001080c */
[----:B------:R1:W3:Y:S02]  /*5fd0*/  MUFU.EX2 R58, R4 ;  /* 0x00000004003a7308 */ /* 0x0002e40000000800 */
[----:B-1----:R-:W-:Y:S02]  /*5fe0*/  F2FP.PACK_AB R4, R56, R54 ;  /* 0x000000363804723e */ /* 0x002fe400000000ff */
[----:B---3--:R-:W-:-:S07]  /*5ff0*/  F2FP.PACK_AB R7, R58, R55 ;  /* 0x000000373a07723e */ /* 0x008fce00000000ff */
[C---:B------:R-:W-:Y:S08]  /*6000*/  HMMA.16816.F32 R144, R4.reuse, R16, R208 ;  /* 0x000000100490723c */ /* 0x040ff000000018d0 */
[C---:B------:R-:W-:Y:S01]  /*6010*/  HMMA.16816.F32 R152, R4.reuse, R18, R128 ;  /* 0x000000120498723c */ /* 0x040fe20000001880 */
[----:B------:R-:W1:Y:S07]  /*6020*/  LDSM.16.MT88.4 R16, [R235+0x1100] ;  /* 0x00110000eb10783b */ /* 0x000e6e0000004200 */
[C---:B------:R-:W-:Y:S08]  /*6030*/  HMMA.16816.F32 R180, R4.reuse, R20, R224 ;  /* 0x0000001404b4723c */ /* 0x040ff000000018e0 */
[C---:B------:R-:W-:Y:S01]  /*6040*/  HMMA.16816.F32 R184, R4.reuse, R22, R196 ;  /* 0x0000001604b8723c */ /* 0x040fe200000018c4 */
[----:B------:R-:W-:Y:S07]  /*6050*/  LDSM.16.MT88.4 R20, [R234+0x3100] ;  /* 0x00310000ea14783b */ /* 0x000fee0000004200 */
[----:B------:R-:W-:Y:S01]  /*6060*/  HMMA.16816.F32 R164, R4, R24, R220 ;  /* 0x0000001804a4723c */ /* 0x000fe200000018dc */
[----:B------:R-:W-:-:S07]  /*6070*/  IMAD.MOV.U32 R136, RZ, RZ, R102 ;  /* 0x000000ffff887224 */ /* 0x000fce00078e0066 */
[----:B------:R-:W-:Y:S01]  /*6080*/  HMMA.16816.F32 R168, R4, R26, R156 ;  /* 0x0000001a04a8723c */ /* 0x000fe2000000189c */
[----:B------:R-:W3:Y:S07]  /*6090*/  LDSM.16.MT88.4 R24, [R233+0x3100] ;  /* 0x00310000e918783b */ /* 0x000eee0000004200 */
[-C--:B-1----:R-:W-:Y:S08]  /*60a0*/  HMMA.16816.F32 R224, R8, R16.reuse, R80 ;  /* 0x0000001008e0723c */ /* 0x082ff00000001850 */
[C---:B------:R-:W-:Y:S07]  /*60b0*/  HMMA.16816.F32 R196, R4.reuse, R16, R172 ;  /* 0x0000001004c4723c */ /* 0x040fee00000018ac */
[----:B------:R-:W-:Y:S01]  /*60c0*/  MOV R172, R103 ;  /* 0x0000006700ac7202 */ /* 0x000fe20000000f00 */
[----:B------:R-:W-:Y:S01]  /*60d0*/  HMMA.16816.F32 R200, R4, R18, R200 ;  /* 0x0000001204c8723c */ /* 0x000fe200000018c8 */
[----:B------:R-:W-:-:S07]  /*60e0*/  IMAD.MOV.U32 R103, RZ, RZ, R87 ;  /* 0x000000ffff677224 */ /* 0x000fce00078e0057 */
[----:B------:R-:W-:Y:S01]  /*60f0*/  HMMA.16816.F32 R220, R8, R18, R28 ;  /* 0x0000001208dc723c */ /* 0x000fe2000000181c */
[----:B------:R-:W1:Y:S04]  /*6100*/  LDSM.16.MT88.4 R16, [R236+0x3100] ;  /* 0x00310000ec10783b */ /* 0x000e680000004200 */
[----:B------:R-:W4:Y:S01]  /*6110*/  LDSM.16.MT88.4 R28, [R235+0x3100] ;  /* 0x00310000eb1c783b */ /* 0x000f220000004200 */
[----:B------:R-:W-:Y:S01]  /*6120*/  IMAD.MOV.U32 R87, RZ, RZ, R250 ;  /* 0x000000ffff577224 */ /* 0x000fe200078e00fa */
[----:B------:R-:W-:Y:S01]  /*6130*/  MOV R174, R110 ;  /* 0x0000006e00ae7202 */ /* 0x000fe20000000f00 */
[----:B------:R-:W-:Y:S01]  /*6140*/  IMAD.MOV.U32 R173, RZ, RZ, R172 ;  /* 0x000000ffffad7224 */ /* 0x000fe200078e00ac */
[----:B------:R-:W-:Y:S01]  /*6150*/  MOV R172, R103 ;  /* 0x0000006700ac7202 */ /* 0x000fe20000000f00 */
[----:B------:R-:W-:Y:S01]  /*6160*/  IMAD.MOV.U32 R175, RZ, RZ, R111 ;  /* 0x000000ffffaf7224 */ /* 0x000fe200078e006f */
[----:B------:R-:W-:Y:S01]  /*6170*/  MOV R102, R86 ;  /* 0x0000005600667202 */ /* 0x000fe20000000f00 */
[----:B------:R-:W-:Y:S01]  /*6180*/  IMAD.MOV.U32 R110, RZ, RZ, R94 ;  /* 0x000000ffff6e7224 */ /* 0x000fe200078e005e */
[----:B---3--:R-:W-:Y:S01]  /*6190*/  HMMA.16816.F32 R72, R4, R24, R72 ;  /* 0x000000180448723c */ /* 0x008fe20000001848 */
[----:B------:R-:W-:Y:S01]  /*61a0*/  IMAD.MOV.U32 R111, RZ, RZ, R95 ;  /* 0x000000ffff6f7224 */ /* 0x000fe200078e005f */
[----:B------:R-:W-:Y:S01]  /*61b0*/  MOV R95, R109 ;  /* 0x0000006d005f7202 */ /* 0x000fe20000000f00 */
[----:B------:R-:W-:Y:S01]  /*61c0*/  IMAD.MOV.U32 R103, RZ, RZ, R87 ;  /* 0x000000ffff677224 */ /* 0x000fe200078e0057 */
[----:B------:R2:W5:Y:S01]  /*61d0*/  LDL.LU R250, [R1+0x88] ;  /* 0x0000880001fa7983 */ /* 0x0005620000300800 */
[----:B------:R-:W-:Y:S01]  /*61e0*/  IMAD.MOV.U32 R94, RZ, RZ, R108 ;  /* 0x000000ffff5e7224 */ /* 0x000fe200078e006c */
[----:B------:R-:W-:Y:S01]  /*61f0*/  MOV R108, R93 ;  /* 0x0000005d006c7202 */ /* 0x000fe20000000f00 */
        /* <DEDUP_REMOVED lines=8> */
[----:B------:R-:W-:-:S02]  /*6280*/  IMAD.MOV.U32 R84, RZ, RZ, R244 ;  /* 0x000000ffff547224 */ /* 0x000fc400078e00f4 */
[----:B------:R-:W-:Y:S01]  /*6290*/  IMAD.MOV.U32 R210, RZ, RZ, R174 ;  /* 0x000000ffffd27224 */ /* 0x000fe200078e00ae */
[----:B------:R-:W-:Y:S01]  /*62a0*/  MOV R111, R94 ;  /* 0x0000005e006f7202 */ /* 0x000fe20000000f00 */
[----:B------:R-:W-:Y:S01]  /*62b0*/  IMAD.MOV.U32 R211, RZ, RZ, R175 ;  /* 0x000000ffffd37224 */ /* 0x000fe200078e00af */
[C---:B------:R-:W-:Y:S01]  /*62c0*/  HMMA.16816.F32 R88, R4.reuse, R20, R88 ;  /* 0x000000140458723c */ /* 0x040fe20000001858 */
[----:B------:R-:W-:Y:S01]  /*62d0*/  IMAD.MOV.U32 R174, RZ, RZ, R172 ;  /* 0x000000ffffae7224 */ /* 0x000fe200078e00ac */
[----:B------:R-:W-:Y:S01]  /*62e0*/  MOV R94, R87 ;  /* 0x00000057005e7202 */ /* 0x000fe20000000f00 */
[----:B------:R-:W-:Y:S01]  /*62f0*/  IMAD.MOV.U32 R93, RZ, RZ, R245 ;  /* 0x000000ffff5d7224 */ /* 0x000fe200078e00f5 */
[----:B------:R2:W5:Y:S01]  /*6300*/  LDL.LU R249, [R1+0x84] ;  /* 0x0000840001f97983 */ /* 0x0005620000300800 */
[----:B------:R-:W-:Y:S02]  /*6310*/  IMAD.MOV.U32 R175, RZ, RZ, R110 ;  /* 0x000000ffffaf7224 */ /* 0x000fe400078e006e */
[----:B------:R-:W-:Y:S01]  /*6320*/  IMAD.MOV.U32 R172, RZ, RZ, R102 ;  /* 0x000000ffffac7224 */ /* 0x000fe200078e0066 */
[----:B------:R-:W-:Y:S01]  /*6330*/  MOV R87, R100 ;  /* 0x0000006400577202 */ /* 0x000fe20000000f00 */
[----:B------:R-:W-:Y:S01]  /*6340*/  IMAD.MOV.U32 R110, RZ, RZ, R103 ;  /* 0x000000ffff6e7224 */ /* 0x000fe200078e0067 */
[----:B------:R-:W-:Y:S01]  /*6350*/  MOV R130, R210 ;  /* 0x000000d200827202 */ /* 0x000fe20000000f00 */
[----:B------:R-:W-:Y:S01]  /*6360*/  IMAD.MOV.U32 R102, RZ, RZ, R95 ;  /* 0x000000ffff667224 */ /* 0x000fe200078e005f */
[----:B------:R-:W-:Y:S01]  /*6370*/  MOV R100, R84 ;  /* 0x0000005400647202 */ /* 0x000fe20000000f00 */
[----:B------:R-:W-:Y:S01]  /*6380*/  IMAD.MOV.U32 R103, RZ, RZ, R86 ;  /* 0x000000ffff677224 */ /* 0x000fe200078e0056 */
[----:B-1----:R-:W-:Y:S01]  /*6390*/  HMMA.16816.F32 R104, R4, R16, R104 ;  /* 0x000000100468723c */ /* 0x002fe20000001868 */
[----:B------:R-:W-:Y:S01]  /*63a0*/  IMAD.MOV.U32 R95, RZ, RZ, R108 ;  /* 0x000000ffff5f7224 */ /* 0x000fe200078e006c */
[----:B------:R-:W-:Y:S01]  /*63b0*/  MOV R84, R242 ;  /* 0x000000f200547202 */ /* 0x000fe20000000f00 */
[----:B------:R-:W-:Y:S01]  /*63c0*/  IMAD.MOV.U32 R86, RZ, RZ, R109 ;  /* 0x000000ffff567224 */ /* 0x000fe200078e006d */
[----:B------:R2:W5:Y:S01]  /*63d0*/  LDL.LU R248, [R1+0x80] ;  /* 0x0000800001f87983 */ /* 0x0005620000300800 */
[----:B------:R-:W-:-:S02]  /*63e0*/  IMAD.MOV.U32 R108, RZ, RZ, R92 ;  /* 0x000000ffff6c7224 */ /* 0x000fc400078e005c */
[----:B------:R-:W-:Y:S02]  /*63f0*/  IMAD.MOV.U32 R109, RZ, RZ, R93 ;  /* 0x000000ffff6d7224 */ /* 0x000fe400078e005d */
[----:B------:R-:W-:Y:S02]  /*6400*/  IMAD.MOV.U32 R129, RZ, RZ, R209 ;  /* 0x000000ffff817224 */ /* 0x000fe400078e00d1 */
[----:B------:R-:W-:Y:S02]  /*6410*/  IMAD.MOV.U32 R131, RZ, RZ, R211 ;  /* 0x000000ffff837224 */ /* 0x000fe400078e00d3 */
        /* <DEDUP_REMOVED lines=12> */
[----:B------:R-:W-:Y:S01]  /*64e0*/  HMMA.16816.F32 R76, R4, R26, R76 ;  /* 0x0000001a044c723c */ /* 0x000fe2000000184c */
[----:B------:R-:W-:Y:S01]  /*64f0*/  IMAD.MOV.U32 R136, RZ, RZ, R103 ;  /* 0x000000ffff887224 */ /* 0x000fe200078e0067 */
[----:B------:R2:W5:Y:S01]  /*6500*/  LDL.LU R247, [R1+0x7c] ;  /* 0x00007c0001f77983 */ /* 0x0005620000300800 */
[----:B------:R-:W-:-:S02]  /*6510*/  IMAD.MOV.U32 R172, RZ, RZ, R110 ;  /* 0x000000ffffac7224 */ /* 0x000fc400078e006e */
[----:B------:R-:W-:Y:S01]  /*6520*/  IMAD.MOV.U32 R102, RZ, RZ, R86 ;  /* 0x000000ffff667224 */ /* 0x000fe200078e0056 */
[----:B------:R-:W-:Y:S01]  /*6530*/  MOV R128, R209 ;  /* 0x000000d100807202 */ /* 0x000fe20000000f00 */
[----:B------:R-:W-:Y:S01]  /*6540*/  IMAD.MOV.U32 R103, RZ, RZ, R87 ;  /* 0x000000ffff677224 */ /* 0x000fe200078e0057 */
[----:B------:R-:W-:Y:S01]  /*6550*/  MOV R87, R92 ;  /* 0x0000005c00577202 */ /* 0x000fe20000000f00 */
[----:B------:R-:W-:Y:S01]  /*6560*/  IMAD.MOV.U32 R95, RZ, RZ, R109 ;  /* 0x000000ffff5f7224 */ /* 0x000fe200078e006d */
[----:B------:R-:W-:Y:S01]  /*6570*/  HMMA.16816.F32 R64, R8, R22, R64 ;  /* 0x000000160840723c */ /* 0x000fe20000001840 */
[----:B------:R-:W-:Y:S01]  /*6580*/  IMAD.MOV.U32 R110, RZ, RZ, R94 ;  /* 0x000000ffff6e7224 */ /* 0x000fe200078e005e */
[----:B------:R-:W-:Y:S01]  /*6590*/  MOV R94, R108 ;  /* 0x0000006c005e7202 */ /* 0x000fe20000000f00 */
[----:B------:R-:W-:Y:S01]  /*65a0*/  IMAD.MOV.U32 R86, RZ, RZ, R100 ;  /* 0x000000ffff567224 */ /* 0x000fe200078e0064 */
[----:B------:R-:W-:Y:S01]  /*65b0*/  MOV R100, R14 ;  /* 0x0000000e00647202 */ /* 0x000fe20000000f00 */
[----:B------:R-:W-:Y:S01]  /*65c0*/  IMAD.MOV.U32 R109, RZ, RZ, R84 ;  /* 0x000000ffff6d7224 */ /* 0x000fe200078e0054 */
[----:B------:R2:W5:Y:S01]  /*65d0*/  LDL.LU R246, [R1+0x78] ;  /* 0x0000780001f67983 */ /* 0x0005620000300800 */
[----:B------:R-:W-:-:S02]  /*65e0*/  IMAD.MOV.U32 R84, RZ, RZ, R237 ;  /* 0x000000ffff547224 */ /* 0x000fc400078e00ed */
[----:B------:R-:W-:Y:S02]  /*65f0*/  IMAD.MOV.U32 R108, RZ, RZ, R93 ;  /* 0x000000ffff6c7224 */ /* 0x000fe400078e005d */
[----:B------:R-:W-:Y:S01]  /*6600*/  IMAD.MOV.U32 R158, RZ, RZ, R131 ;  /* 0x000000ffff9e7224 */ /* 0x000fe200078e0083 */
[----:B------:R-:W-:Y:S01]  /*6610*/  MOV R131, R173 ;  /* 0x000000ad00837202 */ /* 0x000fe20000000f00 */
[----:B------:R-:W-:Y:S01]  /*6620*/  IMAD.MOV.U32 R130, RZ, RZ, R210 ;  /* 0x000000ffff827224 */ /* 0x000fe200078e00d2 */
[----:B------:R-:W-:Y:S01]  /*6630*/  MOV R209, R111 ;  /* 0x0000006f00d17202 */ /* 0x000fe20000000f00 */
[----:B------:R-:W-:Y:S02]  /*6640*/  IMAD.MOV.U32 R93, RZ, RZ, R239 ;  /* 0x000000ffff5d7224 */ /* 0x000fe400078e00ef */
[----:B------:R-:W-:Y:S02]  /*6650*/  IMAD.MOV.U32 R159, RZ, RZ, R208 ;  /* 0x000000ffff9f7224 */ /* 0x000fe400078e00d0 */
[----:B------:R-:W-:-:S02]  /*6660*/  IMAD.MOV.U32 R92, RZ, RZ, R240 ;  /* 0x000000ffff5c7224 */ /* 0x000fc400078e00f0 */
        /* <DEDUP_REMOVED lines=14> */
[C---:B------:R-:W-:Y:S01]  /*6750*/  HMMA.16816.F32 R48, R8.reuse, R18, R48 ;  /* 0x000000120830723c */ /* 0x040fe20000001830 */
[----:B------:R-:W-:Y:S01]  /*6760*/  IMAD.MOV.U32 R103, RZ, RZ, R108 ;  /* 0x000000ffff677224 */ /* 0x000fe200078e006c */
[----:B------:R-:W-:Y:S01]  /*6770*/  MOV R14, R238 ;  /* 0x000000ee000e7202 */ /* 0x000fe20000000f00 */
[----:B------:R-:W-:Y:S01]  /*6780*/  IMAD.MOV.U32 R86, RZ, RZ, R109 ;  /* 0x000000ffff567224 */ /* 0x000fe200078e006d */
[----:B------:R2:W5:Y:S01]  /*6790*/  LDL.LU R245, [R1+0x74] ;  /* 0x0000740001f57983 */ /* 0x0005620000300800 */
[----:B------:R-:W-:Y:S02]  /*67a0*/  IMAD.MOV.U32 R109, RZ, RZ, R93 ;  /* 0x000000ffff6d7224 */ /* 0x000fe400078e005d */
[----:B------:R-:W-:Y:S02]  /*67b0*/  IMAD.MOV.U32 R84, RZ, RZ, R232 ;  /* 0x000000ffff547224 */ /* 0x000fe400078e00e8 */
[----:B------:R-:W-:Y:S01]  /*67c0*/  IMAD.MOV.U32 R82, RZ, RZ, R159 ;  /* 0x000000ffff527224 */ /* 0x000fe200078e009f */
[----:B------:R-:W-:Y:S01]  /*67d0*/  MOV R159, R209 ;  /* 0x000000d1009f7202 */ /* 0x000fe20000000f00 */
[----:B------:R-:W-:Y:S01]  /*67e0*/  IMAD.MOV.U32 R110, RZ, RZ, R95 ;  /* 0x000000ffff6e7224 */ /* 0x000fe200078e005f */
[----:B------:R-:W-:Y:S01]  /*67f0*/  MOV R157, R211 ;  /* 0x000000d3009d7202 */ /* 0x000fe20000000f00 */
[----:B------:R-:W-:Y:S01]  /*6800*/  IMAD.MOV.U32 R108, RZ, RZ, R92 ;  /* 0x000000ffff6c7224 */ /* 0x000fe200078e005c */
[----:B----4-:R-:W-:Y:S01]  /*6810*/  HMMA.16816.F32 R44, R8, R30, R44 ;  /* 0x0000001e082c723c */ /* 0x010fe2000000182c */
[----:B------:R-:W-:Y:S01]  /*6820*/  IMAD.MOV.U32 R209, RZ, RZ, R102 ;  /* 0x000000ffffd17224 */ /* 0x000fe200078e0066 */
[----:B------:R-:W-:Y:S01]  /*6830*/  MOV R102, R87 ;  /* 0x0000005700667202 */ /* 0x000fe20000000f00 */
[----:B------:R-:W-:Y:S01]  /*6840*/  IMAD.MOV.U32 R128, RZ, RZ, R208 ;  /* 0x000000ffff807224 */ /* 0x000fe200078e00d0 */
[----:B------:R-:W-:Y:S01]  /*6850*/  MOV R208, R111 ;  /* 0x0000006f00d07202 */ /* 0x000fe20000000f00 */
[----:B------:R-:W-:Y:S01]  /*6860*/  IMAD.MOV.U32 R158, RZ, RZ, R210 ;  /* 0x000000ffff9e7224 */ /* 0x000fe200078e00d2 */
[----:B------:R-:W-:Y:S01]  /*6870*/  MOV R210, R103 ;  /* 0x0000006700d27202 */ /* 0x000fe20000000f00 */
[----:B------:R-:W-:Y:S01]  /*6880*/  IMAD.MOV.U32 R211, RZ, RZ, R86 ;  /* 0x000000ffffd37224 */ /* 0x000fe200078e0056 */
[C---:B------:R-:W-:Y:S01]  /*6890*/  HMMA.16816.F32 R92, R4.reuse, R22, R216 ;  /* 0x00000016045c723c */ /* 0x040fe200000018d8 */
[----:B------:R-:W-:Y:S01]  /*68a0*/  IMAD.MOV.U32 R87, RZ, RZ, R100 ;  /* 0x000000ffff577224 */ /* 0x000fe200078e0064 */
[----:B------:R-:W-:Y:S01]  /*68b0*/  MOV R86, R109 ;  /* 0x0000006d00567202 */ /* 0x000fe20000000f00 */
[----:B------:R-:W-:Y:S01]  /*68c0*/  IMAD.MOV.U32 R103, RZ, RZ, R108 ;  /* 0x000000ffff677224 */ /* 0x000fe200078e006c */
[----:B------:R-:W-:Y:S01]  /*68d0*/  MOV R100, R84 ;  /* 0x0000005400647202 */ /* 0x000fe20000000f00 */
[----:B------:R-:W-:Y:S01]  /*68e0*/  IMAD.MOV.U32 R84, RZ, RZ, R85 ;  /* 0x000000ffff547224 */ /* 0x000fe200078e0055 */
[----:B------:R2:W5:Y:S01]  /*68f0*/  LDL.LU R244, [R1+0x70] ;  /* 0x0000700001f47983 */ /* 0x0005620000300800 */
[----:B------:R-:W-:Y:S01]  /*6900*/  MOV R219, R156 ;  /* 0x0000009c00db7202 */ /* 0x000fe20000000f00 */
[----:B------:R-:W-:Y:S01]  /*6910*/  IMAD.MOV.U32 R156, RZ, RZ, R110 ;  /* 0x000000ffff9c7224 */ /* 0x000fe200078e006e */
[----:B------:R-:W-:Y:S01]  /*6920*/  MOV R85, R134 ;  /* 0x0000008600557202 */ /* 0x000fe20000000f00 */
[C---:B------:R-:W-:Y:S01]  /*6930*/  HMMA.16816.F32 R108, R4.reuse, R18, R120 ;  /* 0x00000012046c723c */ /* 0x040fe20000001878 */
[----:B------:R-:W-:Y:S01]  /*6940*/  IMAD.MOV.U32 R218, RZ, RZ, R132 ;  /* 0x000000ffffda7224 */ /* 0x000fe200078e0084 */
[----:B------:R2:W5:Y:S04]  /*6950*/  LDL.LU R243, [R1+0x6c] ;  /* 0x00006c0001f37983 */ /* 0x0005680000300800 */
[----:B------:R2:W5:Y:S02]  /*6960*/  LDL.LU R242, [R1+0x68] ;  /* 0x0000680001f27983 */ /* 0x0005640000300800 */
[C---:B------:R-:W-:Y:S02]  /*6970*/  HMMA.16816.F32 R120, R4.reuse, R28, R80 ;  /* 0x0000001c0478723c */ /* 0x040fe40000001850 */
[----:B------:R2:W5:Y:S04]  /*6980*/  LDL.LU R241, [R1+0x64] ;  /* 0x0000640001f17983 */ /* 0x0005680000300800 */
[----:B------:R2:W5:Y:S01]  /*6990*/  LDL.LU R240, [R1+0x60] ;  /* 0x0000600001f07983 */ /* 0x0005620000300800 */
        /* <DEDUP_REMOVED lines=11> */
[----:B------:R2:W5:Y:S01]  /*6a50*/  LDL.LU R239, [R1+0x5c] ;  /* 0x00005c0001ef7983 */ /* 0x0005620000300800 */
[----:B------:R-:W-:Y:S03]  /*6a60*/  HMMA.16816.F32 R84, R4, R30, R212 ;  /* 0x0000001e0454723c */ /* 0x000fe600000018d4 */
[----:B------:R2:W5:Y:S04]  /*6a70*/  LDL.LU R238, [R1+0x58] ;  /* 0x0000580001ee7983 */ /* 0x0005680000300800 */
[--C-:B------:R-:W-:Y:S01]  /*6a80*/  FFMA.FTZ R4, R228, c[0x0][0x2d0], -R3.reuse ;  /* 0x0000b400e4047a23 */ /* 0x100fe20000010803 */
[----:B------:R-:W-:Y:S01]  /*6a90*/  MOV R7, R219 ;  /* 0x000000db00077202 */ /* 0x000fe20000000f00 */
[----:B------:R-:W-:Y:S01]  /*6aa0*/  IMAD.MOV.U32 R6, RZ, RZ, R218 ;  /* 0x000000ffff067224 */ /* 0x000fe200078e00da */
[C---:B------:R-:W-:Y:S01]  /*6ab0*/  HMMA.16816.F32 R212, R8.reuse, R26, R68 ;  /* 0x0000001a08d4723c */ /* 0x040fe20000001844 */
[----:B------:R1:W-:Y:S01]  /*6ac0*/  MUFU.EX2 R22, R4 ;  /* 0x0000000400167308 */ /* 0x0003e20000000800 */
[----:B------:R-:W-:Y:S01]  /*6ad0*/  MOV R5, R103 ;  /* 0x0000006700057202 */ /* 0x000fe20000000f00 */
[----:B------:R2:W5:Y:S05]  /*6ae0*/  LDL.LU R237, [R1+0x54] ;  /* 0x0000540001ed7983 */ /* 0x00056a0000300800 */
[----:B------:R-:W-:Y:S01]  /*6af0*/  HMMA.16816.F32 R216, R8, R24, R124 ;  /* 0x0000001808d8723c */ /* 0x000fe2000000187c */
[----:B------:R-:W-:Y:S01]  /*6b00*/  MOV R70, R7 ;  /* 0x0000000700467202 */ /* 0x000fe20000000f00 */
[----:B------:R-:W-:Y:S01]  /*6b10*/  IMAD.MOV.U32 R71, RZ, RZ, R208 ;  /* 0x000000ffff477224 */ /* 0x000fe200078e00d0 */
[----:B------:R2:W5:Y:S01]  /*6b20*/  LDL.LU R232, [R1+0x50] ;  /* 0x0000500001e87983 */ /* 0x0005620000300800 */
[----:B-1----:R-:W-:-:S03]  /*6b30*/  FFMA.FTZ R4, R194, c[0x0][0x2d0], -R3 ;  /* 0x0000b400c2047a23 */ /* 0x002fc60000010803 */
[----:B------:R-:W-:Y:S01]  /*6b40*/  MOV R124, R209 ;  /* 0x000000d1007c7202 */ /* 0x000fe20000000f00 */
[----:B------:R-:W-:Y:S01]  /*6b50*/  IMAD.MOV.U32 R125, RZ, RZ, R210 ;  /* 0x000000ffff7d7224 */ /* 0x000fe200078e00d2 */
[----:B------:R-:W-:Y:S01]  /*6b60*/  MOV R126, R211 ;  /* 0x000000d3007e7202 */ /* 0x000fe20000000f00 */
[----:B------:R1:W3:Y:S01]  /*6b70*/  MUFU.EX2 R24, R4 ;  /* 0x0000000400187308 */ /* 0x0002e20000000800 */
[----:B------:R-:W-:Y:S02]  /*6b80*/  IMAD.MOV.U32 R127, RZ, RZ, R102 ;  /* 0x000000ffff7f7224 */ /* 0x000fe400078e0066 */
[----:B------:R-:W-:Y:S01]  /*6b90*/  IMAD.MOV.U32 R69, RZ, RZ, R6 ;  /* 0x000000ffff457224 */ /* 0x000fe200078e0006 */
[----:B------:R-:W-:Y:S01]  /*6ba0*/  MOV R7, R101 ;  /* 0x0000006500077202 */ /* 0x000fe20000000f00 */
[----:B------:R2:W5:Y:S01]  /*6bb0*/  LDL.LU R134, [R1+0x4c] ;  /* 0x00004c0001867983 */ /* 0x0005620000300800 */
[--C-:B-1----:R-:W-:Y:S01]  /*6bc0*/  FFMA.FTZ R4, R191, c[0x0][0x2d0], -R3.reuse ;  /* 0x0000b400bf047a23 */ /* 0x102fe20000010803 */
[----:B------:R-:W-:Y:S01]  /*6bd0*/  HMMA.16816.F32 R208, R8, R20, R116 ;  /* 0x0000001408d0723c */ /* 0x000fe20000001874 */
[----:B------:R-:W-:Y:S01]  /*6be0*/  FFMA.FTZ R3, R195, c[0x0][0x2d0], -R3 ;  /* 0x0000b400c3037a23 */ /* 0x000fe20000010803 */
[----:B------:R2:W5:Y:S03]  /*6bf0*/  LDL.LU R132, [R1+0x48] ;  /* 0x0000480001847983 */ /* 0x0005660000300800 */
[----:B------:R1:W-:Y:S02]  /*6c00*/  MUFU.EX2 R23, R3 ;  /* 0x0000000300177308 */ /* 0x0003e40000000800 */
[----:B-1----:R-:W-:-:S06]  /*6c10*/  FFMA.FTZ R3, R229, c[0x0][0x2d0], -R0 ;  /* 0x0000b400e5037a23 */ /* 0x002fcc0000010800 */
[----:B------:R1:W-:Y:S01]  /*6c20*/  MUFU.EX2 R18, R3 ;  /* 0x0000000300127308 */ /* 0x0003e20000000800 */
[----:B------:R-:W-:Y:S02]  /*6c30*/  IMAD.MOV.U32 R6, RZ, RZ, R100 ;  /* 0x000000ffff067224 */ /* 0x000fe400078e0064 */
[----:B-1----:R-:W-:-:S05]  /*6c40*/  FFMA.FTZ R3, R190, c[0x0][0x2d0], -R0 ;  /* 0x0000b400be037a23 */ /* 0x002fca0000010800 */
[----:B------:R1:W4:Y:S02]  /*6c50*/  MUFU.EX2 R19, R3 ;  /* 0x0000000300137308 */ /* 0x0003240000000800 */
[--C-:B-1----:R-:W-:Y:S02]  /*6c60*/  FFMA.FTZ R3, R189, c[0x0][0x2d0], -R0.reuse ;  /* 0x0000b400bd037a23 */ /* 0x102fe40000010800 */
[----:B------:R-:W-:Y:S01]  /*6c70*/  FFMA.FTZ R0, R188, c[0x0][0x2d0], -R0 ;  /* 0x0000b400bc007a23 */ /* 0x000fe20000010800 */
[----:B------:R-:W-:Y:S03]  /*6c80*/  HMMA.16816.F32 R100, R8, R16, R112 ;  /* 0x000000100864723c */ /* 0x000fe60000001870 */
[----:B------:R-:W-:Y:S01]  /*6c90*/  MUFU.EX2 R21, R3 ;  /* 0x0000000300157308 */ /* 0x000fe20000000800 */
[----:B------:R-:W-:Y:S07]  /*6ca0*/  LDSM.16.MT88.4 R188, [R236+0x1900] ;  /* 0x00190000ecbc783b */ /* 0x000fee0000004200 */
[----:B------:R1:W-:Y:S02]  /*6cb0*/  MUFU.EX2 R20, R0 ;  /* 0x0000000000147308 */ /* 0x0003e40000000800 */
[----:B-1----:R-:W-:-:S02]  /*6cc0*/  FFMA.FTZ R0, R70, c[0x0][0x2d0], -R13 ;  /* 0x0000b40046007a23 */ /* 0x002fc4000001080d */
        /* <DEDUP_REMOVED lines=19> */
[----:B------:R-:W-:-:S02]  /*6e00*/  MOV R130, R15 ;  /* 0x0000000f00827202 */ /* 0x000fc40000000f00 */
[----:B------:R1:W-:Y:S01]  /*6e10*/  MUFU.EX2 R15, R0 ;  /* 0x00000000000f7308 */ /* 0x0003e20000000800 */
[----:B------:R-:W-:Y:S01]  /*6e20*/  IMAD.MOV.U32 R27, RZ, RZ, R71 ;  /* 0x000000ffff1b7224 */ /* 0x000fe200078e0047 */
[----:B------:R-:W-:Y:S01]  /*6e30*/  MOV R68, R124 ;  /* 0x0000007c00447202 */ /* 0x000fe20000000f00 */
[----:B------:R-:W-:Y:S01]  /*6e40*/  IMAD.MOV.U32 R71, RZ, RZ, R6 ;  /* 0x000000ffff477224 */ /* 0x000fe200078e0006 */
[----:B------:R-:W-:Y:S01]  /*6e50*/  MOV R124, R7 ;  /* 0x00000007007c7202 */ /* 0x000fe20000000f00 */
[----:B------:R-:W-:Y:S02]  /*6e60*/  IMAD.MOV.U32 R6, RZ, RZ, R128 ;  /* 0x000000ffff067224 */ /* 0x000fe400078e0080 */
[----:B-1----:R-:W-:-:S04]  /*6e70*/  FFMA.FTZ R0, R69, c[0x0][0x2d0], -R13 ;  /* 0x0000b40045007a23 */ /* 0x002fc8000001080d */
[----:B------:R1:W-:Y:S01]  /*6e80*/  MUFU.EX2 R16, R0 ;  /* 0x0000000000107308 */ /* 0x0003e20000000800 */
[----:B------:R-:W-:Y:S01]  /*6e90*/  IMAD.MOV.U32 R69, RZ, RZ, R126 ;  /* 0x000000ffff457224 */ /* 0x000fe200078e007e */
[----:B------:R-:W-:Y:S01]  /*6ea0*/  MOV R128, R129 ;  /* 0x0000008100807202 */ /* 0x000fe20000000f00 */
[----:B------:R-:W-:Y:S02]  /*6eb0*/  IMAD.MOV.U32 R126, RZ, RZ, R158 ;  /* 0x000000ffff7e7224 */ /* 0x000fe400078e009e */
[----:B------:R-:W-:Y:S01]  /*6ec0*/  IMAD.MOV.U32 R129, RZ, RZ, R130 ;  /* 0x000000ffff817224 */ /* 0x000fe200078e0082 */
[----:B------:R-:W-:Y:S01]  /*6ed0*/  MOV R130, R14 ;  /* 0x0000000e00827202 */ /* 0x000fe20000000f00 */
[----:B------:R-:W-:Y:S02]  /*6ee0*/  IMAD.MOV.U32 R7, RZ, RZ, R80 ;  /* 0x000000ffff077224 */ /* 0x000fe400078e0050 */
[----:B-1----:R-:W-:-:S04]  /*6ef0*/  FFMA.FTZ R0, R70, c[0x0][0x2d0], -R13 ;  /* 0x0000b40046007a23 */ /* 0x002fc8000001080d */
[----:B------:R1:W-:Y:S01]  /*6f00*/  MUFU.EX2 R17, R0 ;  /* 0x0000000000117308 */ /* 0x0003e20000000800 */
[----:B------:R-:W-:Y:S01]  /*6f10*/  MOV R80, R81 ;  /* 0x0000005100507202 */ /* 0x000fe20000000f00 */
[----:B------:R-:W-:Y:S01]  /*6f20*/  IMAD.MOV.U32 R81, RZ, RZ, R82 ;  /* 0x000000ffff517224 */ /* 0x000fe200078e0052 */
[----:B------:R-:W-:Y:S01]  /*6f30*/  MOV R70, R5 ;  /* 0x0000000500467202 */ /* 0x000fe20000000f00 */
[----:B------:R-:W-:Y:S01]  /*6f40*/  FFMA.FTZ R3, R69, c[0x0][0x2d0], -R12 ;  /* 0x0000b40045037a23 */ /* 0x000fe2000001080c */
[----:B------:R-:W-:Y:S01]  /*6f50*/  MOV R82, R83 ;  /* 0x0000005300527202 */ /* 0x000fe20000000f00 */
[----:B------:R-:W-:Y:S01]  /*6f60*/  IMAD.MOV.U32 R114, RZ, RZ, R124 ;  /* 0x000000ffff727224 */ /* 0x000fe200078e007c */
[----:B------:R-:W-:Y:S01]  /*6f70*/  MOV R5, R159 ;  /* 0x0000009f00057202 */ /* 0x000fe20000000f00 */
[----:B------:R-:W-:Y:S01]  /*6f80*/  IMAD.MOV.U32 R115, RZ, RZ, R126 ;  /* 0x000000ffff737224 */ /* 0x000fe200078e007e */
[----:B------:R-:W-:Y:S01]  /*6f90*/  MOV R124, R174 ;  /* 0x000000ae007c7202 */ /* 0x000fe20000000f00 */
[----:B-1----:R-:W-:Y:S01]  /*6fa0*/  FFMA.FTZ R0, R125, c[0x0][0x2d0], -R13 ;  /* 0x0000b4007d007a23 */ /* 0x002fe2000001080d */
[----:B------:R-:W-:-:S03]  /*6fb0*/  MOV R125, R157 ;  /* 0x0000009d007d7202 */ /* 0x000fc60000000f00 */
[----:B------:R1:W-:Y:S01]  /*6fc0*/  MUFU.EX2 R14, R0 ;  /* 0x00000000000e7308 */ /* 0x0003e20000000800 */
[----:B------:R-:W-:Y:S01]  /*6fd0*/  IMAD.MOV.U32 R83, RZ, RZ, R156 ;  /* 0x000000ffff537224 */ /* 0x000fe200078e009c */
[----:B------:R-:W-:Y:S01]  /*6fe0*/  MOV R126, R172 ;  /* 0x000000ac007e7202 */ /* 0x000fe20000000f00 */
[----:B------:R-:W-:Y:S01]  /*6ff0*/  IMAD.MOV.U32 R69, RZ, RZ, R173 ;  /* 0x000000ffff457224 */ /* 0x000fe200078e00ad */
[----:B------:R-:W2:Y:S01]  /*7000*/  LDSM.16.MT88.4 R156, [R233+0x1900] ;  /* 0x00190000e99c783b */ /* 0x000ea20000004200 */
[----:B------:R-:W-:Y:S01]  /*7010*/  HMMA.16816.F32 R116, R8, R28, R204 ;  /* 0x0000001c0874723c */ /* 0x000fe200000018cc */
[----:B-1----:R-:W-:Y:S01]  /*7020*/  FFMA.FTZ R0, R27, c[0x0][0x2d0], -R12 ;  /* 0x0000b4001b007a23 */ /* 0x002fe2000001080c */
[----:B------:R-:W-:Y:S01]  /*7030*/  MOV R27, R125 ;  /* 0x0000007d001b7202 */ /* 0x000fe20000000f00 */
[----:B------:R-:W-:Y:S01]  /*7040*/  IMAD.MOV.U32 R125, RZ, RZ, R175 ;  /* 0x000000ffff7d7224 */ /* 0x000fe200078e00af */
[----:B------:R-:W1:Y:S01]  /*7050*/  MUFU.EX2 R25, R4 ;  /* 0x0000000400197308 */ /* 0x000e620000000800 */
[----:B------:R-:W1:Y:S01]  /*7060*/  LDSM.16.MT88.4 R172, [R234+0x1900] ;  /* 0x00190000eaac783b */ /* 0x000e620000004200 */
[----:B------:R-:W-:Y:S01]  /*7070*/  IMAD.MOV.U32 R113, RZ, RZ, R70 ;  /* 0x000000ffff717224 */ /* 0x000fe200078e0046 */
[----:B------:R-:W-:Y:S01]  /*7080*/  MOV R112, R71 ;  /* 0x0000004700707202 */ /* 0x000fe20000000f00 */
[----:B------:R-:W-:Y:S01]  /*7090*/  FADD.FTZ R10, R114, R230 ;  /* 0x000000e6720a7221 */ /* 0x000fe20000010000 */
[----:B------:R-:W-:-:S02]  /*70a0*/  MOV R28, R124 ;  /* 0x0000007c001c7202 */ /* 0x000fc40000000f00 */
[----:B------:R-:W-:Y:S01]  /*70b0*/  MOV R30, R126 ;  /* 0x0000007e001e7202 */ /* 0x000fe20000000f00 */
[----:B------:R3:W-:Y:S01]  /*70c0*/  MUFU.EX2 R11, R0 ;  /* 0x00000000000b7308 */ /* 0x0007e20000000800 */
[----:B------:R-:W-:Y:S01]  /*70d0*/  FADD.FTZ R9, R97, R96 ;  /* 0x0000006061097221 */ /* 0x000fe20000010000 */
[----:B------:R-:W-:Y:S01]  /*70e0*/  LDSM.16.MT88.4 R204, [R235+0x1900] ;  /* 0x00190000ebcc783b */ /* 0x000fe20000004200 */
[----:B---3--:R-:W-:-:S05]  /*70f0*/  FFMA.FTZ R0, R68, c[0x0][0x2d0], -R12 ;  /* 0x0000b40044007a23 */ /* 0x008fca000001080c */
[----:B------:R3:W1:Y:S02]  /*7100*/  MUFU.EX2 R26, R0 ;  /* 0x00000000001a7308 */ /* 0x0006640000000800 */
[----:B---3--:R-:W-:-:S06]  /*7110*/  FFMA.FTZ R0, R6, c[0x0][0x2d0], -R12 ;  /* 0x0000b40006007a23 */ /* 0x008fcc000001080c */
[----:B------:R-:W-:Y:S08]  /*7120*/  MUFU.EX2 R12, R3 ;  /* 0x00000003000c7308 */ /* 0x000ff00000000800 */
[----:B------:R-:W3:Y:S01]  /*7130*/  MUFU.EX2 R13, R0 ;  /* 0x00000000000d7308 */ /* 0x000ee20000000800 */
[----:B------:R-:W-:Y:S01]  /*7140*/  MOV R68, R5 ;  /* 0x0000000500447202 */ /* 0x000fe20000000f00 */
[----:B------:R-:W-:Y:S01]  /*7150*/  IMAD.MOV.U32 R6, RZ, RZ, R128 ;  /* 0x000000ffff067224 */ /* 0x000fe200078e0080 */
[----:B------:R-:W-:Y:S01]  /*7160*/  MOV R5, R129 ;  /* 0x0000008100057202 */ /* 0x000fe20000000f00 */
[----:B------:R-:W-:Y:S01]  /*7170*/  IMAD.MOV.U32 R71, RZ, RZ, R130 ;  /* 0x000000ffff477224 */ /* 0x000fe200078e0082 */
[----:B------:R-:W-:Y:S01]  /*7180*/  MOV R70, R131 ;  /* 0x0000008300467202 */ /* 0x000fe20000000f00 */
[----:B------:R-:W-:Y:S01]  /*7190*/  IMAD.MOV.U32 R31, RZ, RZ, R125 ;  /* 0x000000ffff1f7224 */ /* 0x000fe200078e007d */
[----:B------:R-:W-:Y:S01]  /*71a0*/  F2FP.PACK_AB R128, R24, R22 ;  /* 0x000000161880723e */ /* 0x000fe200000000ff */
[----:B------:R-:W-:Y:S01]  /*71b0*/  IMAD.MOV.U32 R230, RZ, RZ, R127 ;  /* 0x000000ffffe67224 */ /* 0x000fe200078e007f */
[----:B----4-:R-:W-:-:S02]  /*71c0*/  F2FP.PACK_AB R129, R19, R18 ;  /* 0x000000121381723e */ /* 0x010fc400000000ff */
[----:B-1----:R-:W-:Y:S02]  /*71d0*/  F2FP.PACK_AB R130, R23, R25 ;  /* 0x000000191782723e */ /* 0x002fe400000000ff */
[----:B------:R-:W-:Y:S02]  /*71e0*/  F2FP.PACK_AB R131, R20, R21 ;  /* 0x000000151483723e */ /* 0x000fe400000000ff */
[----:B------:R-:W-:Y:S02]  /*71f0*/  F2FP.PACK_AB R124, R16, R15 ;  /* 0x0000000f107c723e */ /* 0x000fe400000000ff */
[----:B------:R-:W-:Y:S02]  /*7200*/  F2FP.PACK_AB R125, R26, R11 ;  /* 0x0000000b1a7d723e */ /* 0x000fe400000000ff */
[----:B------:R-:W-:Y:S02]  /*7210*/  F2FP.PACK_AB R126, R14, R17 ;  /* 0x000000110e7e723e */ /* 0x000fe400000000ff */
[----:B---3--:R-:W-:Y:S01]  /*7220*/  F2FP.PACK_AB R127, R13, R12 ;  /* 0x0000000c0d7f723e */ /* 0x008fe200000000ff */
[-C--:B--2---:R-:W-:Y:S08]  /*7230*/  HMMA.16816.F32 R148, R128, R156.reuse, R148 ;  /* 0x0000009c8094723c */ /* 0x084ff00000001894 */
[C---:B------:R-:W-:Y:S08]  /*7240*/  HMMA.16816.F32 R144, R124.reuse, R156, R144 ;  /* 0x0000009c7c90723c */ /* 0x040ff00000001890 */
[----:B------:R-:W-:Y:S08]  /*7250*/  HMMA.16816.F32 R152, R124, R158, R152 ;  /* 0x0000009e7c98723c */ /* 0x000ff00000001898 */
[-C--:B------:R-:W-:Y:S08]  /*7260*/  HMMA.16816.F32 R160, R128, R172.reuse, R160 ;  /* 0x000000ac80a0723c */ /* 0x080ff000000018a0 */
[C---:B------:R-:W-:Y:S08]  /*7270*/  HMMA.16816.F32 R164, R124.reuse, R172, R164 ;  /* 0x000000ac7ca4723c */ /* 0x040ff000000018a4 */
[----:B------:R-:W-:Y:S08]  /*7280*/  HMMA.16816.F32 R168, R124, R174, R168 ;  /* 0x000000ae7ca8723c */ /* 0x000ff000000018a8 */
[C---:B------:R-:W-:Y:S07]  /*7290*/  HMMA.16816.F32 R156, R128.reuse, R158, R40 ;  /* 0x0000009e809c723c */ /* 0x040fee0000001828 */
[----:B------:R-:W-:Y:S01]  /*72a0*/  MOV R41, R5 ;  /* 0x0000000500297202 */ /* 0x000fe20000000f00 */
[----:B------:R-:W-:Y:S01]  /*72b0*/  HMMA.16816.F32 R172, R128, R174, R36 ;  /* 0x000000ae80ac723c */ /* 0x000fe20000001824 */
[----:B------:R-:W-:-:S06]  /*72c0*/  IMAD.MOV.U32 R40, RZ, RZ, R6 ;  /* 0x000000ffff287224 */ /* 0x000fcc00078e0006 */
[----:B------:R-:W-:Y:S02]  /*72d0*/  MOV R39, R7 ;  /* 0x0000000700277202 */ /* 0x000fe40000000f00 */
[----:B------:R-:W1:Y:S01]  /*72e0*/  LDSM.16.MT88.4 R4, [R235+0x3900] ;  /* 0x00390000eb04783b */ /* 0x000e620000004200 */
[----:B------:R-:W-:Y:S01]  /*72f0*/  FADD.FTZ R3, R193, R192 ;  /* 0x000000c0c1037221 */ /* 0x000fe20000010000 */
[----:B------:R-:W-:Y:S01]  /*7300*/  HMMA.16816.F32 R176, R128, R188, R176 ;  /* 0x000000bc80b0723c */ /* 0x000fe200000018b0 */
[----:B------:R-:W-:Y:S01]  /*7310*/  IMAD.MOV.U32 R0, RZ, RZ, R82 ;  /* 0x000000ffff007224 */ /* 0x000fe200078e0052 */
[----:B------:R-:W-:Y:S02]  /*7320*/  MOV R36, R83 ;  /* 0x0000005300247202 */ /* 0x000fe40000000f00 */
[----:B------:R-:W-:Y:S01]  /*7330*/  MOV R37, R81 ;  /* 0x0000005100257202 */ /* 0x000fe20000000f00 */
[----:B------:R-:W-:-:S03]  /*7340*/  FADD.FTZ R0, R0, R3 ;  /* 0x0000000300007221 */ /* 0x000fc60000010000 */
[----:B------:R-:W-:Y:S01]  /*7350*/  HMMA.16816.F32 R180, R124, R188, R180 ;  /* 0x000000bc7cb4723c */ /* 0x000fe200000018b4 */
[----:B------:R-:W-:-:S07]  /*7360*/  FADD.FTZ R8, R113, R112 ;  /* 0x0000007071087221 */ /* 0x000fce0000010000 */
[----:B------:R-:W-:Y:S01]  /*7370*/  HMMA.16816.F32 R184, R124, R190, R184 ;  /* 0x000000be7cb8723c */ /* 0x000fe200000018b8 */
[----:B------:R-:W-:-:S07]  /*7380*/  FADD.FTZ R10, R36, R10 ;  /* 0x0000000a240a7221 */ /* 0x000fce0000010000 */
[----:B------:R-:W-:Y:S01]  /*7390*/  HMMA.16816.F32 R188, R128, R190, R32 ;  /* 0x000000be80bc723c */ /* 0x000fe20000001820 */
[----:B------:R-:W-:Y:S01]  /*73a0*/  IMAD.MOV.U32 R38, RZ, RZ, R80 ;  /* 0x000000ffff267224 */ /* 0x000fe200078e0050 */
[----:B------:R-:W-:Y:S01]  /*73b0*/  MOV R43, R70 ;  /* 0x00000046002b7202 */ /* 0x000fe20000000f00 */
[----:B------:R-:W-:Y:S01]  /*73c0*/  IMAD.MOV.U32 R228, RZ, RZ, R115 ;  /* 0x000000ffffe47224 */ /* 0x000fe200078e0073 */
[----:B------:R-:W2:Y:S03]  /*73d0*/  LDSM.16.MT88.4 R80, [R233+0x3900] ;  /* 0x00390000e950783b */ /* 0x000ea60000004200 */
[----:B------:R-:W-:Y:S01]  /*73e0*/  IMAD.MOV.U32 R34, RZ, RZ, R99 ;  /* 0x000000ffff227224 */ /* 0x000fe200078e0063 */
[----:B------:R-:W-:Y:S01]  /*73f0*/  MOV R35, R98 ;  /* 0x0000006200237202 */ /* 0x000fe20000000f00 */
[----:B------:R-:W-:Y:S01]  /*7400*/  IMAD.MOV.U32 R42, RZ, RZ, R71 ;  /* 0x000000ffff2a7224 */ /* 0x000fe200078e0047 */
[----:B------:R-:W3:Y:S01]  /*7410*/  LDSM.16.MT88.4 R96, [R234+0x3900] ;  /* 0x00390000ea60783b */ /* 0x000ee20000004200 */
[----:B------:R-:W-:-:S02]  /*7420*/  FADD.FTZ R3, R34, R9 ;  /* 0x0000000922037221 */ /* 0x000fc40000010000 */
[----:B------:R-:W-:Y:S01]  /*7430*/  FADD.FTZ R9, R37, R0 ;  /* 0x0000000025097221 */ /* 0x000fe20000010000 */
[----:B-1----:R-:W-:Y:S01]  /*7440*/  HMMA.16816.F32 R120, R124, R4, R120 ;  /* 0x000000047c78723c */ /* 0x002fe20000001878 */
[----:B------:R-:W-:Y:S01]  /*7450*/  FADD.FTZ R8, R35, R8 ;  /* 0x0000000823087221 */ /* 0x000fe20000010000 */
[----:B------:R-:W1:Y:S01]  /*7460*/  LDSM.16.MT88.4 R112, [R236+0x3900] ;  /* 0x00390000ec70783b */ /* 0x000e620000004200 */
[----:B------:R-:W-:Y:S02]  /*7470*/  FADD.FTZ R0, R40, R10 ;  /* 0x0000000a28007221 */ /* 0x000fe40000010000 */
[----:B------:R-:W-:-:S03]  /*7480*/  FADD.FTZ R9, R41, R9 ;  /* 0x0000000929097221 */ /* 0x000fc60000010000 */
[----:B------:R-:W-:Y:S07]  /*7490*/  HMMA.16816.F32 R116, R128, R4, R116 ;  /* 0x000000048074723c */ /* 0x000fee0000001874 */
[----:B------:R-:W-:Y:S02]  /*74a0*/  FADD.FTZ R4, R38, R3 ;  /* 0x0000000326047221 */ /* 0x000fe40000010000 */
[----:B------:R-:W-:Y:S02]  /*74b0*/  FADD.FTZ R3, R39, R8 ;  /* 0x0000000827037221 */ /* 0x000fe40000010000 */
[----:B------:R-:W-:-:S02]  /*74c0*/  FADD.FTZ R5, R43, R0 ;  /* 0x000000002b057221 */ /* 0x000fc40000010000 */
[----:B------:R-:W-:Y:S02]  /*74d0*/  FADD.FTZ R0, R230, R9 ;  /* 0x00000009e6007221 */ /* 0x000fe40000010000 */
[----:B------:R-:W-:Y:S02]  /*74e0*/  FADD.FTZ R8, R252, R4 ;  /* 0x00000004fc087221 */ /* 0x000fe40000010000 */
[----:B------:R-:W-:Y:S01]  /*74f0*/  FADD.FTZ R4, R42, R3 ;  /* 0x000000032a047221 */ /* 0x000fe20000010000 */
[----:B------:R-:W-:Y:S01]  /*7500*/  MOV R229, R68 ;  /* 0x0000004400e57202 */ /* 0x000fe20000000f00 */
[----:B------:R-:W-:Y:S02]  /*7510*/  FADD.FTZ R0, R28, R0 ;  /* 0x000000001c007221 */ /* 0x000fe40000010000 */
[----:B------:R-:W-:Y:S02]  /*7520*/  FADD.FTZ R3, R142, R8 ;  /* 0x000000088e037221 */ /* 0x000fe40000010000 */
[----:B------:R-:W-:-:S02]  /*7530*/  FADD.FTZ R5, R31, R5 ;  /* 0x000000051f057221 */ /* 0x000fc40000010000 */
[----:B------:R-:W-:Y:S02]  /*7540*/  IMAD.MOV.U32 R29, RZ, RZ, R69 ;  /* 0x000000ffff1d7224 */ /* 0x000fe400078e0045 */
        /* <DEDUP_REMOVED lines=31> */
[----:B------:R-:W-:Y:S01]  /*7740*/  FADD.FTZ R5, R26, R5 ;  /* 0x000000051a057221 */ /* 0x000fe20000010000 */
[----:B------:R-:W-:Y:S01]  /*7750*/  HMMA.16816.F32 R196, R124, R204, R196 ;  /* 0x000000cc7cc4723c */ /* 0x000fe200000018c4 */
[----:B------:R-:W-:Y:S02]  /*7760*/  FADD.FTZ R4, R16, R4 ;  /* 0x0000000410047221 */ /* 0x000fe40000010000 */
[----:B------:R-:W-:Y:S02]  /*7770*/  FADD.FTZ R0, R23, R0 ;  /* 0x0000000017007221 */ /* 0x000fe40000010000 */
[----:B------:R-:W-:-:S03]  /*7780*/  FADD.FTZ R3, R21, R3 ;  /* 0x0000000315037221 */ /* 0x000fc60000010000 */
[----:B------:R-:W-:Y:S01]  /*7790*/  HMMA.16816.F32 R200, R124, R206, R200 ;  /* 0x000000ce7cc8723c */ /* 0x000fe200000018c8 */
[----:B------:R-:W-:Y:S02]  /*77a0*/  FADD.FTZ R5, R12, R5 ;  /* 0x000000050c057221 */ /* 0x000fe40000010000 */
[----:B------:R-:W-:-:S05]  /*77b0*/  FADD.FTZ R4, R17, R4 ;  /* 0x0000000411047221 */ /* 0x000fca0000010000 */
[C---:B--2---:R-:W-:Y:S01]  /*77c0*/  HMMA.16816.F32 R72, R124.reuse, R80, R72 ;  /* 0x000000507c48723c */ /* 0x044fe20000001848 */
[----:B------:R2:W-:Y:S07]  /*77d0*/  STL [R1+0x38], R0 ;  /* 0x0000380001007387 */ /* 0x0005ee0000100800 */
[C---:B------:R-:W-:Y:S08]  /*77e0*/  HMMA.16816.F32 R76, R124.reuse, R82, R76 ;  /* 0x000000527c4c723c */ /* 0x040ff0000000184c */
[C---:B---3--:R-:W-:Y:S08]  /*77f0*/  HMMA.16816.F32 R88, R124.reuse, R96, R88 ;  /* 0x000000607c58723c */ /* 0x048ff00000001858 */
[----:B------:R-:W-:Y:S01]  /*7800*/  HMMA.16816.F32 R92, R124, R98, R92 ;  /* 0x000000627c5c723c */ /* 0x000fe2000000185c */
[----:B--2---:R-:W-:-:S07]  /*7810*/  FADD.FTZ R0, R13, R5 ;  /* 0x000000050d007221 */ /* 0x004fce0000010000 */
[C---:B-1----:R-:W-:Y:S08]  /*7820*/  HMMA.16816.F32 R104, R124.reuse, R112, R104 ;  /* 0x000000707c68723c */ /* 0x042ff00000001868 */
[C---:B------:R-:W-:Y:S08]  /*7830*/  HMMA.16816.F32 R108, R124.reuse, R114, R108 ;  /* 0x000000727c6c723c */ /* 0x040ff0000000186c */
[----:B------:R-:W-:Y:S08]  /*7840*/  HMMA.16816.F32 R124, R124, R6, R84 ;  /* 0x000000067c7c723c */ /* 0x000ff00000001854 */
        /* <DEDUP_REMOVED lines=8> */
[----:B------:R-:W-:Y:S07]  /*78d0*/  HMMA.16816.F32 R128, R128, R6, R44 ;  /* 0x000000068080723c */ /* 0x000fee000000182c */
[----:B------:R-:W-:-:S02]  /*78e0*/  FADD.FTZ R6, R20, R3 ;  /* 0x0000000314067221 */ /* 0x000fc40000010000 */
[----:B------:R-:W-:-:S03]  /*78f0*/  FADD.FTZ R3, R14, R4 ;  /* 0x000000040e037221 */ /* 0x000fc60000010000 */
[----:B------:R1:W-:Y:S04]  /*7900*/  STL [R1+0x34], R6 ;  /* 0x0000340601007387 */ /* 0x0003e80000100800 */
[----:B------:R1:W-:Y:S04]  /*7910*/  STL [R1+0x3c], R0 ;  /* 0x00003c0001007387 */ /* 0x0003e80000100800 */
[----:B------:R1:W-:Y:S01]  /*7920*/  STL [R1+0x40], R3 ;  /* 0x0000400301007387 */ /* 0x0003e20000100800 */
[----:B------:R-:W-:Y:S11]  /*7930*/  PLOP3.LUT P2, PT, PT, PT, UP0, 0x40, 0x0 ;  /* 0x000000000000781c */ /* 0x000ff60003f4e808 */
[----:B------:R-:W-:Y:S02]  /*7940*/  @!UPT UIADD3 URZ, URZ, URZ, URZ ;  /* 0x0000003f3f3ff290 */ /* 0x000fe4000fffe03f */
[----:B------:R-:W-:Y:S05]  /*7950*/  @P2 BRA `(.L_x_754) ;  /* 0x0000529000002947 */ /* 0x000fea0003800000 */
[----:B-----5:R-:W-:Y:S01]  /*7960*/  SHF.R.S32.HI R27, RZ, 0x1f, R132 ;  /* 0x0000001fff1b7819 */ /* 0x020fe20000011484 */
[C---:B------:R-:W-:Y:S01]  /*7970*/  IMAD.SHL.U32 R4, R132.reuse, 0x2, RZ ;  /* 0x0000000284047824 */ /* 0x040fe200078e00ff */
[----:B------:R-:W-:Y:S01]  /*7980*/  SHF.R.S32.HI R136, RZ, 0x1f, R134 ;  /* 0x0000001fff887819 */ /* 0x000fe20000011486 */
[----:B------:R-:W-:Y:S01]  /*7990*/  IMAD.MOV.U32 R141, RZ, RZ, R2 ;  /* 0x000000ffff8d7224 */ /* 0x000fe200078e0002 */
[----:B-1----:R-:W-:Y:S01]  /*79a0*/  SHF.L.U64.HI R0, R132, 0x1, R27 ;  /* 0x0000000184007819 */ /* 0x002fe2000001021b */
[----:B------:R-:W-:Y:S01]  /*79b0*/  IMAD.MOV.U32 R132, RZ, RZ, R138 ;  /* 0x000000ffff847224 */ /* 0x000fe200078e008a */
[C---:B------:R-:W-:Y:S01]  /*79c0*/  SHF.L.U64.HI R3, R134.reuse, 0x1, R136 ;  /* 0x0000000186037819 */ /* 0x040fe20000010288 */
[----:B------:R-:W-:Y:S01]  /*79d0*/  UIADD3 UR11, UR11, -0x2, URZ ;  /* 0xfffffffe0b0b7890 */ /* 0x000fe2000fffe03f */
[----:B------:R-:W-:Y:S01]  /*79e0*/  MOV R140, R137 ;  /* 0x00000089008c7202 */ /* 0x000fe20000000f00 */
[----:B------:R1:W-:Y:S04]  /*79f0*/  STL [R1+0x14], R0 ;  /* 0x0000140001007387 */ /* 0x0003e80000100800 */
[----:B------:R-:W-:Y:S04]  /*7a00*/  STL [R1+0x10], R4 ;  /* 0x0000100401007387 */ /* 0x000fe80000100800 */
[----:B------:R2:W-:Y:S01]  /*7a10*/  STL [R1+0xc], R3 ;  /* 0x00000c0301007387 */ /* 0x0005e20000100800 */
[----:B-1----:R-:W-:-:S05]  /*7a20*/  IMAD.SHL.U32 R0, R134, 0x2, RZ ;  /* 0x0000000286007824 */ /* 0x002fca00078e00ff */
[----:B------:R1:W-:Y:S01]  /*7a30*/  STL [R1+0x8], R0 ;  /* 0x0000080001007387 */ /* 0x0003e20000100800 */
[----:B--2---:R-:W-:Y:S01]  /*7a40*/  MOV R3, R139 ;  /* 0x0000008b00037202 */ /* 0x004fe20000000f00 */
[----:B------:R-:W-:Y:S05]  /*7a50*/  BRA `(.L_x_755) ;  /* 0x0000044000007947 */ /* 0x000fea0003800000 */
.L_x_757:
[----:B------:R-:W2:Y:S01]  /*7a60*/  LDL R12, [R1+0x44] ;  /* 0x00004400010c7983 */ /* 0x000ea20000100800 */
[----:B------:R-:W-:Y:S01]  /*7a70*/  ULEA UR4, UR11, UR9, 0x6 ;  /* 0x000000090b047291 */ /* 0x000fe2000f8e303f */
[----:B------:R-:W-:Y:S02]  /*7a80*/  IMAD.MOV.U32 R7, RZ, RZ, RZ ;  /* 0x000000ffff077224 */ /* 0x000fe400078e00ff */
[----:B------:R-:W3:Y:S03]  /*7a90*/  LDL R39, [R1+0x10] ;  /* 0x0000100001277983 */ /* 0x000ee60000100800 */
[----:B------:R-:W-:Y:S01]  /*7aa0*/  IMAD.U32 R2, RZ, RZ, UR4 ;  /* 0x00000004ff027e24 */ /* 0x000fe2000f8e00ff */
[----:B------:R-:W4:Y:S04]  /*7ab0*/  LDL R38, [R1+0x8] ;  /* 0x0000080001267983 */ /* 0x000f280000100800 */
[----:B------:R-:W5:Y:S04]  /*7ac0*/  LDL R37, [R1+0x14] ;  /* 0x0000140001257983 */ /* 0x000f680000100800 */
[----:B------:R-:W3:Y:S04]  /*7ad0*/  LDL R36, [R1+0xc] ;  /* 0x00000c0001247983 */ /* 0x000ee80000100800 */
        /* <DEDUP_REMOVED lines=18> */
[----:B--2---:R-:W-:Y:S01]  /*7c00*/  STL [R1+0x28], R7 ;  /* 0x0000280701007387 */ /* 0x004fe20000100800 */
        /* <DEDUP_REMOVED lines=9> */
[----:B------:R-:W5:Y:S04]  /*7ca0*/  SHFL.IDX PT, R5, R0, RZ, 0x181f ;  /* 0x00181fff00057589 */ /* 0x000f6800000e0000 */
[----:B------:R-:W1:Y:S04]  /*7cb0*/  SHFL.IDX PT, R12, R2, 0x1, 0x181f ;  /* 0x00381f00020c7f89 */ /* 0x000e6800000e0000 */
[----:B------:R-:W2:Y:S04]  /*7cc0*/  SHFL.IDX PT, R13, R0, 0x1, 0x181f ;  /* 0x00381f00000d7f89 */ /* 0x000ea800000e0000 */
[----:B------:R-:W2:Y:S04]  /*7cd0*/  SHFL.IDX PT, R11, R2, 0x2, 0x181f ;  /* 0x00581f00020b7f89 */ /* 0x000ea800000e0000 */
[----:B------:R-:W2:Y:S04]  /*7ce0*/  SHFL.IDX PT, R14, R0, 0x2, 0x181f ;  /* 0x00581f00000e7f89 */ /* 0x000ea800000e0000 */
[----:B------:R-:W2:Y:S01]  /*7cf0*/  SHFL.IDX PT, R2, R2, 0x3, 0x181f ;  /* 0x00781f0002027f89 */ /* 0x000ea200000e0000 */
[CC--:B---3--:R-:W-:Y:S02]  /*7d00*/  IADD3 R8, P6, R6.reuse, R39.reuse, RZ ;  /* 0x0000002706087210 */ /* 0x0c8fe40007fde0ff */
[----:B----4-:R-:W-:Y:S01]  /*7d10*/  IADD3 R6, P5, R6, R38, RZ ;  /* 0x0000002606067210 */ /* 0x010fe20007fbe0ff */
[----:B------:R-:W3:Y:S02]  /*7d20*/  SHFL.IDX PT, R0, R0, 0x3, 0x181f ;  /* 0x00781f0000007f89 */ /* 0x000ee400000e0000 */
[C-C-:B-----5:R-:W-:Y:S01]  /*7d30*/  IMAD.X R9, R5.reuse, 0x1, R37.reuse, P6 ;  /* 0x0000000105097824 */ /* 0x160fe200030e0625 */
[----:B------:R-:W-:Y:S02]  /*7d40*/  IADD3.X R7, R5, R36, RZ, P5, !PT ;  /* 0x0000002405077210 */ /* 0x000fe40002ffe4ff */
[CC--:B-1----:R-:W-:Y:S02]  /*7d50*/  IADD3 R4, P2, R12.reuse, R39.reuse, RZ ;  /* 0x000000270c047210 */ /* 0x0c2fe40007f5e0ff */
[----:B------:R1:W-:Y:S01]  /*7d60*/  LDGSTS.E.BYPASS.LTC128B.128 [R35+0x4100], [R8.64], !P4 ;  /* 0x0410000008237fae */ /* 0x0003e2000e101d4c */
[-C--:B------:R-:W-:Y:S02]  /*7d70*/  IADD3 R12, P5, R12, R38.reuse, RZ ;  /* 0x000000260c0c7210 */ /* 0x080fe40007fbe0ff */
[--C-:B--2---:R-:W-:Y:S01]  /*7d80*/  IMAD.X R5, R13, 0x1, R37.reuse, P2 ;  /* 0x000000010d057824 */ /* 0x104fe200010e0625 */
[----:B------:R2:W-:Y:S01]  /*7d90*/  LDGSTS.E.BYPASS.LTC128B.128 [R35+0x6100], [R6.64], !P3 ;  /* 0x0610000006237fae */ /* 0x0005e2000d901d4c */
[-C--:B------:R-:W-:Y:S01]  /*7da0*/  IADD3 R10, P2, R11, R39.reuse, RZ ;  /* 0x000000270b0a7210 */ /* 0x080fe20007f5e0ff */
[--C-:B------:R-:W-:Y:S02]  /*7db0*/  IMAD.X R13, R13, 0x1, R36.reuse, P5 ;  /* 0x000000010d0d7824 */ /* 0x100fe400028e0624 */
[----:B------:R4:W-:Y:S04]  /*7dc0*/  LDGSTS.E.BYPASS.LTC128B.128 [R35+0x4900], [R4.64], !P4 ;  /* 0x0490000004237fae */ /* 0x0009e8000e101d4c */
[----:B------:R3:W-:Y:S01]  /*7dd0*/  LDGSTS.E.BYPASS.LTC128B.128 [R35+0x6900], [R12.64], !P3 ;  /* 0x069000000c237fae */ /* 0x0007e2000d901d4c */
[----:B-1----:R-:W-:Y:S01]  /*7de0*/  IADD3 R8, P6, R11, R38, RZ ;  /* 0x000000260b087210 */ /* 0x002fe20007fde0ff */
[--C-:B------:R-:W-:Y:S01]  /*7df0*/  IMAD.X R11, R14, 0x1, R37.reuse, P2 ;  /* 0x000000010e0b7824 */ /* 0x100fe200010e0625 */
[----:B--2---:R-:W-:Y:S04]  /*7e00*/  IADD3 R6, P5, R2, R39, RZ ;  /* 0x0000002702067210 */ /* 0x004fe80007fbe0ff */
[----:B------:R1:W-:Y:S01]  /*7e10*/  LDGSTS.E.BYPASS.LTC128B.128 [R35+0x5100], [R10.64], !P4 ;  /* 0x051000000a237fae */ /* 0x0003e2000e101d4c */
[----:B------:R-:W-:Y:S02]  /*7e20*/  IADD3.X R9, R14, R36, RZ, P6, !PT ;  /* 0x000000240e097210 */ /* 0x000fe400037fe4ff */
[----:B----4-:R-:W-:Y:S01]  /*7e30*/  IADD3 R4, P2, R2, R38, RZ ;  /* 0x0000002602047210 */ /* 0x010fe20007f5e0ff */
[C---:B---3--:R-:W-:Y:S02]  /*7e40*/  IMAD.X R7, R0.reuse, 0x1, R37, P5 ;  /* 0x0000000100077824 */ /* 0x048fe400028e0625 */
[----:B------:R1:W-:Y:S02]  /*7e50*/  LDGSTS.E.BYPASS.LTC128B.128 [R35+0x7100], [R8.64], !P3 ;  /* 0x0710000008237fae */ /* 0x0003e4000d901d4c */
[----:B------:R-:W-:Y:S02]  /*7e60*/  IMAD.X R5, R0, 0x1, R36, P2 ;  /* 0x0000000100057824 */ /* 0x000fe400010e0624 */
[----:B------:R1:W-:Y:S04]  /*7e70*/  LDGSTS.E.BYPASS.LTC128B.128 [R35+0x5900], [R6.64], !P4 ;  /* 0x0590000006237fae */ /* 0x0003e8000e101d4c */
[----:B------:R1:W-:Y:S01]  /*7e80*/  LDGSTS.E.BYPASS.LTC128B.128 [R35+0x7900], [R4.64], !P3 ;  /* 0x0790000004237fae */ /* 0x0003e2000d901d4c */
[----:B------:R-:W-:-:S05]  /*7e90*/  BRA `(.L_x_756) ;  /* 0x0000171000007947 */ /* 0x000fca0003800000 */
.L_x_755:
[----:B------:R-:W2:Y:S01]  /*7ea0*/  LDL R4, [R1+0x30] ;  /* 0x0000300001047983 */ /* 0x000ea20000100800 */
[----:B------:R-:W-:Y:S04]  /*7eb0*/  DEPBAR.LE SB0, 0x0 ;  /* 0x000080000000791a */ /* 0x000fe80000000000 */
[----:B------:R-:W3:Y:S01]  /*7ec0*/  LDL R2, [R1+0x28] ;  /* 0x0000280001027983 */ /* 0x000ee20000100800 */
[----:B------:R-:W-:Y:S03]  /*7ed0*/  UISETP.GE.AND UP0, UPT, UR11, 0x1, UPT ;  /* 0x000000010b00788c */ /* 0x000fe6000bf06270 */
[----:B------:R-:W4:Y:S04]  /*7ee0*/  LDL R58, [R1+0x10] ;  /* 0x00001000013a7983 */ /* 0x000f280000100800 */
[----:B------:R-:W5:Y:S04]  /*7ef0*/  LDL R57, [R1+0x14] ;  /* 0x0000140001397983 */ /* 0x000f680000100800 */
[----:B------:R-:W4:Y:S04]  /*7f00*/  LDL R56, [R1+0x8] ;  /* 0x0000080001387983 */ /* 0x000f280000100800 */
[----:B------:R-:W4:Y:S04]  /*7f10*/  LDL R54, [R1+0x2c] ;  /* 0x00002c0001367983 */ /* 0x000f280000100800 */
[----:B------:R-:W4:Y:S04]  /*7f20*/  LDL R55, [R1+0xc] ;  /* 0x00000c0001377983 */ /* 0x000f280000100800 */
[----:B------:R-:W-:Y:S08]  /*7f30*/  BAR.SYNC.DEFER_BLOCKING 0x0 ;  /* 0x0000000000007b1d */ /* 0x000ff00000010000 */
[----:B------:R-:W-:Y:S08]  /*7f40*/  LDSM.16.M88.4 R64, [R239+0x8100] ;  /* 0x00810000ef40783b */ /* 0x000ff00000000200 */
[----:B------:R-:W1:Y:S08]  /*7f50*/  LDSM.16.M88.4 R16, [R232+0x4100] ;  /* 0x00410000e810783b */ /* 0x000e700000000200 */
[----:B------:R-:W1:Y:S08]  /*7f60*/  LDSM.16.M88.4 R60, [R239+0xa100] ;  /* 0x00a10000ef3c783b */ /* 0x000e700000000200 */
[----:B------:R-:W1:Y:S08]  /*7f70*/  LDSM.16.M88.4 R32, [R232+0x4900] ;  /* 0x00490000e820783b */ /* 0x000e700000000200 */
        /* <DEDUP_REMOVED lines=8> */
[----:B-12---:R-:W-:Y:S01]  /*8000*/  SHF.R.S32.HI R0, RZ, 0x1f, R4 ;  /* 0x0000001fff007819 */ /* 0x006fe20000011404 */
[----:B------:R-:W-:Y:S04]  /*8010*/  IMAD.WIDE.U32 R8, R4, c[0x0][0x208], RZ ;  /* 0x0000820004087a25 */ /* 0x000fe800078e00ff */
[----:B------:R-:W-:Y:S04]  /*8020*/  IMAD R0, R0, c[0x0][0x208], RZ ;  /* 0x0000820000007a24 */ /* 0x000fe800078e02ff */
[----:B------:R-:W-:Y:S02]  /*8030*/  IMAD R0, R4, c[0x0][0x20c], R0 ;  /* 0x0000830004007a24 */ /* 0x000fe400078e0200 */
[-C--:B------:R-:W-:Y:S03]  /*8040*/  HMMA.16816.F32 R4, R64, R16.reuse, RZ ;  /* 0x000000104004723c */ /* 0x080fe600000018ff */
[----:B------:R-:W-:Y:S02]  /*8050*/  IADD3 R9, R9, R0, RZ ;  /* 0x0000000009097210 */ /* 0x000fe40007ffe0ff */
[----:B---3--:R-:W-:Y:S03]  /*8060*/  SHF.R.S32.HI R0, RZ, 0x1f, R2 ;  /* 0x0000001fff007819 */ /* 0x008fe60000011402 */
[----:B------:R-:W-:Y:S02]  /*8070*/  IMAD.WIDE.U32 R12, R2, c[0x0][0x218], R8 ;  /* 0x00008600020c7a25 */ /* 0x000fe400078e0008 */
[C---:B------:R-:W-:Y:S02]  /*8080*/  HMMA.16816.F32 R8, R60.reuse, R16, RZ ;  /* 0x000000103c08723c */ /* 0x040fe400000018ff */
[----:B------:R-:W-:Y:S04]  /*8090*/  IMAD R0, R0, c[0x0][0x218], RZ ;  /* 0x0000860000007a24 */ /* 0x000fe800078e02ff */
[----:B------:R-:W-:Y:S01]  /*80a0*/  IMAD R2, R2, c[0x0][0x21c], R0 ;  /* 0x0000870002027a24 */ /* 0x000fe200078e0200 */
[----:B------:R-:W-:Y:S05]  /*80b0*/  IADD3 R0, P2, R12, UR22, RZ ;  /* 0x000000160c007c10 */ /* 0x000fea000ff5e0ff */
[----:B------:R-:W-:Y:S02]  /*80c0*/  IADD3.X R16, R13, UR5, R2, P2, !PT ;  /* 0x000000050d107c10 */ /* 0x000fe400097fe402 */
[-C--:B------:R-:W-:Y:S01]  /*80d0*/  HMMA.16816.F32 R12, R60, R18.reuse, RZ ;  /* 0x000000123c0c723c */ /* 0x080fe200000018ff */
[C---:B------:R-:W-:Y:S04]  /*80e0*/  LEA R2, P2, R0.reuse, c[0x0][0x1f8], 0x1 ;  /* 0x00007e0000027a11 */ /* 0x040fe800078408ff */
[----:B------:R-:W-:Y:S01]  /*80f0*/  LEA.HI.X R0, R0, c[0x0][0x1fc], R16, 0x1, P2 ;  /* 0x00007f0000007a11 */ /* 0x000fe200010f0c10 */
[----:B------:R-:W4:Y:S02]  /*8100*/  SHFL.IDX PT, R38, R2, RZ, 0x181f ;  /* 0x00181fff02267589 */ /* 0x000f2400000e0000 */
[C---:B------:R-:W-:Y:S06]  /*8110*/  HMMA.16816.F32 R16, R64.reuse, R18, RZ ;  /* 0x000000124010723c */ /* 0x040fec00000018ff */
[----:B------:R-:W5:Y:S02]  /*8120*/  SHFL.IDX PT, R39, R0, RZ, 0x181f ;  /* 0x00181fff00277589 */ /* 0x000f6400000e0000 */
[-C--:B------:R-:W-:Y:S06]  /*8130*/  HMMA.16816.F32 R20, R64, R32.reuse, RZ ;  /* 0x000000204014723c */ /* 0x080fec00000018ff */
[----:B------:R-:W1:Y:S02]  /*8140*/  SHFL.IDX PT, R46, R2, 0x1, 0x181f ;  /* 0x00381f00022e7f89 */ /* 0x000e6400000e0000 */
[C---:B------:R-:W-:Y:S06]  /*8150*/  HMMA.16816.F32 R24, R60.reuse, R32, RZ ;  /* 0x000000203c18723c */ /* 0x040fec00000018ff */
[----:B------:R-:W2:Y:S01]  /*8160*/  SHFL.IDX PT, R43, R0, 0x1, 0x181f ;  /* 0x00381f00002b7f89 */ /* 0x000ea200000e0000 */
[C---:B----4-:R-:W-:Y:S01]  /*8170*/  IADD3 R36, P5, R38.reuse, R58, RZ ;  /* 0x0000003a26247210 */ /* 0x050fe20007fbe0ff */
[-C--:B------:R-:W-:Y:S01]  /*8180*/  HMMA.16816.F32 R28, R60, R34.reuse, RZ ;  /* 0x000000223c1c723c */ /* 0x080fe200000018ff */
[----:B------:R-:W-:Y:S03]  /*8190*/  IADD3 R38, P2, R38, R56, RZ ;  /* 0x0000003826267210 */ /* 0x000fe60007f5e0ff */
[C---:B-----5:R-:W-:Y:S02]  /*81a0*/  IADD3.X R37, R39.reuse, R57, RZ, P5, !PT ;  /* 0x0000003927257210 */ /* 0x060fe40002ffe4ff */
[----:B------:R-:W3:Y:S02]  /*81b0*/  SHFL.IDX PT, R52, R2, 0x2, 0x181f ;  /* 0x00581f0002347f89 */ /* 0x000ee400000e0000 */
[C---:B------:R-:W-:Y:S04]  /*81c0*/  HMMA.16816.F32 R32, R64.reuse, R34, RZ ;  /* 0x000000224020723c */ /* 0x040fe800000018ff */
[----:B------:R-:W-:Y:S02]  /*81d0*/  IADD3.X R39, R39, R55, RZ, P2, !PT ;  /* 0x0000003727277210 */ /* 0x000fe400017fe4ff */
[C---:B-1----:R-:W-:Y:S01]  /*81e0*/  IADD3 R40, P2, R46.reuse, R58, RZ ;  /* 0x0000003a2e287210 */ /* 0x042fe20007f5e0ff */
[----:B------:R1:W-:Y:S01]  /*81f0*/  LDGSTS.E.BYPASS.LTC128B.128 [R54], [R36.64], !P4 ;  /* 0x0000000024367fae */ /* 0x0003e2000e101d4c */
[----:B------:R-:W-:Y:S04]  /*8200*/  IADD3 R46, P6, R46, R56, RZ ;  /* 0x000000382e2e7210 */ /* 0x000fe80007fde0ff */
[C---:B--2---:R-:W-:Y:S03]  /*8210*/  IADD3.X R41, R43.reuse, R57, RZ, P2, !PT ;  /* 0x000000392b297210 */ /* 0x044fe600017fe4ff */
[----:B------:R-:W2:Y:S01]  /*8220*/  SHFL.IDX PT, R42, R0, 0x2, 0x181f ;  /* 0x00581f00002a7f89 */ /* 0x000ea200000e0000 */
[----:B------:R-:W-:Y:S07]  /*8230*/  IADD3.X R47, R43, R55, RZ, P6, !PT ;  /* 0x000000372b2f7210 */ /* 0x000fee00037fe4ff */
[----:B------:R1:W-:Y:S01]  /*8240*/  LDGSTS.E.BYPASS.LTC128B.128 [R54+0x2000], [R38.64], !P3 ;  /* 0x0200000026367fae */ /* 0x0003e2000d901d4c */
[C---:B---3--:R-:W-:Y:S02]  /*8250*/  IADD3 R44, P5, R52.reuse, R58, RZ ;  /* 0x0000003a342c7210 */ /* 0x048fe40007fbe0ff */
[----:B------:R-:W-:Y:S05]  /*8260*/  IADD3 R52, P2, R52, R56, RZ ;  /* 0x0000003834347210 */ /* 0x000fea0007f5e0ff */
[----:B------:R3:W-:Y:S08]  /*8270*/  LDGSTS.E.BYPASS.LTC128B.128 [R54+0x800], [R40.64], !P4 ;  /* 0x0080000028367fae */ /* 0x0007f0000e101d4c */
[----:B------:R4:W-:Y:S01]  /*8280*/  LDGSTS.E.BYPASS.LTC128B.128 [R54+0x2800], [R46.64], !P3 ;  /* 0x028000002e367fae */ /* 0x0009e2000d901d4c */
[C---:B--2---:R-:W-:Y:S02]  /*8290*/  IADD3.X R45, R42.reuse, R57, RZ, P5, !PT ;  /* 0x000000392a2d7210 */ /* 0x044fe40002ffe4ff */
[----:B------:R-:W-:Y:S05]  /*82a0*/  IADD3.X R53, R42, R55, RZ, P2, !PT ;  /* 0x000000372a357210 */ /* 0x000fea00017fe4ff */
[----:B------:R4:W-:Y:S01]  /*82b0*/  LDGSTS.E.BYPASS.LTC128B.128 [R54+0x1000], [R44.64], !P4 ;  /* 0x010000002c367fae */ /* 0x0009e2000e101d4c */
[-C--:B-1----:R-:W-:Y:S07]  /*82c0*/  HMMA.16816.F32 R36, R64, R48.reuse, RZ ;  /* 0x000000304024723c */ /* 0x082fee00000018ff */
[----:B------:R-:W1:Y:S01]  /*82d0*/  SHFL.IDX PT, R2, R2, 0x3, 0x181f ;  /* 0x00781f0002027f89 */ /* 0x000e6200000e0000 */
[C---:B---3--:R-:W-:Y:S07]  /*82e0*/  HMMA.16816.F32 R40, R60.reuse, R48, RZ ;  /* 0x000000303c28723c */ /* 0x048fee00000018ff */
[----:B------:R-:W2:Y:S08]  /*82f0*/  SHFL.IDX PT, R0, R0, 0x3, 0x181f ;  /* 0x00781f0000007f89 */ /* 0x000eb000000e0000 */
[----:B------:R3:W-:Y:S01]  /*8300*/  LDGSTS.E.BYPASS.LTC128B.128 [R54+0x3000], [R52.64], !P3 ;  /* 0x0300000034367fae */ /* 0x0007e2000d901d4c */
[-C--:B----4-:R-:W-:Y:S01]  /*8310*/  HMMA.16816.F32 R44, R60, R50.reuse, RZ ;  /* 0x000000323c2c723c */ /* 0x090fe200000018ff */
[----:B-1----:R-:W-:Y:S04]  /*8320*/  IADD3 R48, P2, R2, R58, RZ ;  /* 0x0000003a02307210 */ /* 0x002fe80007f5e0ff */
[----:B--2---:R-:W-:Y:S05]  /*8330*/  IADD3.X R49, R0, R57, RZ, P2, !PT ;  /* 0x0000003900317210 */ /* 0x004fea00017fe4ff */
[----:B------:R1:W-:Y:S02]  /*8340*/  LDGSTS.E.BYPASS.LTC128B.128 [R54+0x1800], [R48.64], !P4 ;  /* 0x0180000030367fae */ /* 0x0003e4000e101d4c */
[----:B---3--:R-:W-:Y:S04]  /*8350*/  IADD3 R52, P2, R2, R56, RZ ;  /* 0x0000003802347210 */ /* 0x008fe80007f5e0ff */
[----:B------:R-:W-:Y:S02]  /*8360*/  IADD3.X R53, R0, R55, RZ, P2, !PT ;  /* 0x0000003700357210 */ /* 0x000fe400017fe4ff */
[----:B------:R-:W-:Y:S03]  /*8370*/  PLOP3.LUT P2, PT, PT, PT, UP0, 0x80, 0x0 ;  /* 0x000000000000781c */ /* 0x000fe60003f4f008 */
[----:B------:R2:W-:Y:S08]  /*8380*/  LDGSTS.E.BYPASS.LTC128B.128 [R54+0x3800], [R52.64], !P3 ;  /* 0x0380000034367fae */ /* 0x0005f0000d901d4c */
[----:B------:R-:W0:Y:S01]  /*8390*/  LDGDEPBAR ;  /* 0x00000000000079af */ /* 0x000e220000000000 */
[C---:B-1----:R-:W-:Y:S08]  /*83a0*/  HMMA.16816.F32 R48, R64.reuse, R50, RZ ;  /* 0x000000324030723c */ /* 0x042ff000000018ff */
[-C--:B--2---:R-:W-:Y:S08]  /*83b0*/  HMMA.16816.F32 R52, R64, R136.reuse, RZ ;  /* 0x000000884034723c */ /* 0x084ff000000018ff */
[C---:B------:R-:W-:Y:S08]  /*83c0*/  HMMA.16816.F32 R56, R60.reuse, R136, RZ ;  /* 0x000000883c38723c */ /* 0x040ff000000018ff */
        /* <DEDUP_REMOVED lines=150> */
[----:B------:R-:W-:Y:S05]  /*8d30*/  FMUL.FTZ R14, R14, c[0x0][0x320] ;  /* 0x0000c8000e0e7a20 */ /* 0x000fea0000410000 */
[----:B------:R1:W-:Y:S10]  /*8d40*/  MUFU.TANH R223, R7 ;  /* 0x0000000700df7308 */ /* 0x0003f40000002400 */
        /* <DEDUP_REMOVED lines=11> */
[----:B---3--:R-:W-:Y:S02]  /*8e00*/  FMUL.FTZ R15, R17, c[0x0][0x320] ;  /* 0x0000c800110f7a20 */ /* 0x008fe40000410000 */
[----:B------:R-:W-:Y:S03]  /*8e10*/  FMUL.FTZ R17, R19, c[0x0][0x320] ;  /* 0x0000c80013117a20 */ /* 0x000fe60000410000 */
[----:B------:R-:W-:Y:S01]  /*8e20*/  MUFU.TANH R217, R13 ;  /* 0x0000000d00d97308 */ /* 0x000fe20000002400 */
[-C--:B------:R-:W-:Y:S03]  /*8e30*/  HMMA.16816.F32 R28, R208, R6.reuse, R28 ;  /* 0x00000006d01c723c */ /* 0x080fe6000000181c */
[----:B----4-:R-:W-:Y:S05]  /*8e40*/  FMUL.FTZ R16, R18, c[0x0][0x320] ;  /* 0x0000c80012107a20 */ /* 0x010fea0000410000 */
[C---:B------:R-:W-:Y:S01]  /*8e50*/  HMMA.16816.F32 R32, R212.reuse, R6, R32 ;  /* 0x00000006d420723c */ /* 0x040fe20000001820 */
[----:B------:R-:W-:Y:S01]  /*8e60*/  MUFU.TANH R224, R14 ;  /* 0x0000000e00e07308 */ /* 0x000fe20000002400 */
[----:B------:R-:W1:Y:S01]  /*8e70*/  LDSM.16.M88.4 R4, [R237+0x3800] ;  /* 0x00380000ed04783b */ /* 0x000e620000000200 */
[----:B------:R-:W-:Y:S04]  /*8e80*/  DEPBAR.LE SB0, 0x0 ;  /* 0x000080000000791a */ /* 0x000fe80000000000 */
[----:B------:R-:W-:Y:S02]  /*8e90*/  FMUL.FTZ R20, R20, c[0x0][0x320] ;  /* 0x0000c80014147a20 */ /* 0x000fe40000410000 */
[----:B------:R-:W-:Y:S02]  /*8ea0*/  FMUL.FTZ R21, R21, c[0x0][0x320] ;  /* 0x0000c80015157a20 */ /* 0x000fe40000410000 */
[----:B------:R-:W3:Y:S01]  /*8eb0*/  MUFU.TANH R0, R20 ;  /* 0x0000001400007308 */ /* 0x000ee20000002400 */
[----:B------:R-:W-:Y:S01]  /*8ec0*/  BAR.SYNC.DEFER_BLOCKING 0x0 ;  /* 0x0000000000007b1d */ /* 0x000fe20000010000 */
[----:B------:R-:W-:Y:S02]  /*8ed0*/  FMUL.FTZ R22, R22, c[0x0][0x320] ;  /* 0x0000c80016167a20 */ /* 0x000fe40000410000 */
[----:B------:R-:W-:Y:S01]  /*8ee0*/  FMUL.FTZ R24, R24, c[0x0][0x320] ;  /* 0x0000c80018187a20 */ /* 0x000fe20000410000 */
[-C--:B--2---:R-:W-:Y:S05]  /*8ef0*/  HMMA.16816.F32 R36, R212, R8.reuse, R36 ;  /* 0x00000008d424723c */ /* 0x084fea0000001824 */
[----:B------:R-:W2:Y:S01]  /*8f00*/  MUFU.TANH R2, R21 ;  /* 0x0000001500027308 */ /* 0x000ea20000002400 */
[----:B------:R-:W-:Y:S02]  /*8f10*/  FMUL.FTZ R23, R23, c[0x0][0x320] ;  /* 0x0000c80017177a20 */ /* 0x000fe40000410000 */
[----:B------:R-:W-:Y:S01]  /*8f20*/  FMUL.FTZ R32, R32, c[0x0][0x320] ;  /* 0x0000c80020207a20 */ /* 0x000fe20000410000 */
[C---:B------:R-:W-:Y:S04]  /*8f30*/  HMMA.16816.F32 R40, R208.reuse, R8, R40 ;  /* 0x00000008d028723c */ /* 0x040fe80000001828 */
[----:B------:R-:W-:Y:S02]  /*8f40*/  FMUL.FTZ R25, R25, c[0x0][0x320] ;  /* 0x0000c80019197a20 */ /* 0x000fe40000410000 */
[----:B------:R-:W-:Y:S01]  /*8f50*/  MUFU.TANH R15, R15 ;  /* 0x0000000f000f7308 */ /* 0x000fe20000002400 */
[----:B------:R-:W-:Y:S01]  /*8f60*/  FMUL.FTZ R26, R26, c[0x0][0x320] ;  /* 0x0000c8001a1a7a20 */ /* 0x000fe20000410000 */
[-C--:B------:R-:W-:Y:S01]  /*8f70*/  HMMA.16816.F32 R44, R208, R10.reuse, R44 ;  /* 0x0000000ad02c723c */ /* 0x080fe2000000182c */
[----:B---3--:R3:W-:Y:S03]  /*8f80*/  STL [R1+0x20], R0 ;  /* 0x0000200001007387 */ /* 0x0087e60000100800 */
[----:B------:R-:W-:Y:S02]  /*8f90*/  FMUL.FTZ R27, R27, c[0x0][0x320] ;  /* 0x0000c8001b1b7a20 */ /* 0x000fe40000410000 */
[----:B------:R-:W-:Y:S02]  /*8fa0*/  FMUL.FTZ R28, R28, c[0x0][0x320] ;  /* 0x0000c8001c1c7a20 */ /* 0x000fe40000410000 */
[----:B------:R-:W-:Y:S01]  /*8fb0*/  MUFU.TANH R16, R16 ;  /* 0x0000001000107308 */ /* 0x000fe20000002400 */
[C---:B------:R-:W-:Y:S01]  /*8fc0*/  HMMA.16816.F32 R48, R212.reuse, R10, R48 ;  /* 0x0000000ad430723c */ /* 0x040fe20000001830 */
[----:B--2---:R-:W-:Y:S03]  /*8fd0*/  STL [R1+0x1c], R2 ;  /* 0x00001c0201007387 */ /* 0x004fe60000100800 */
[----:B------:R-:W-:Y:S02]  /*8fe0*/  FMUL.FTZ R29, R29, c[0x0][0x320] ;  /* 0x0000c8001d1d7a20 */ /* 0x000fe40000410000 */
[----:B------:R-:W-:Y:S02]  /*8ff0*/  FMUL.FTZ R30, R30, c[0x0][0x320] ;  /* 0x0000c8001e1e7a20 */ /* 0x000fe40000410000 */
[-C--:B-1----:R-:W-:Y:S01]  /*9000*/  HMMA.16816.F32 R52, R212, R4.reuse, R52 ;  /* 0x00000004d434723c */ /* 0x082fe20000001834 */
[----:B------:R-:W-:Y:S03]  /*9010*/  MUFU.TANH R17, R17 ;  /* 0x0000001100117308 */ /* 0x000fe60000002400 */
[----:B------:R-:W-:Y:S02]  /*9020*/  FMUL.FTZ R31, R31, c[0x0][0x320] ;  /* 0x0000c8001f1f7a20 */ /* 0x000fe40000410000 */
[----:B------:R-:W-:Y:S02]  /*9030*/  FMUL.FTZ R33, R33, c[0x0][0x320] ;  /* 0x0000c80021217a20 */ /* 0x000fe40000410000 */
[C---:B------:R-:W-:Y:S03]  /*9040*/  HMMA.16816.F32 R56, R208.reuse, R4, R56 ;  /* 0x00000004d038723c */ /* 0x040fe60000001838 */
[----:B---3--:R-:W1:Y:S01]  /*9050*/  MUFU.TANH R0, R22 ;  /* 0x0000001600007308 */ /* 0x008e620000002400 */
[----:B------:R-:W-:Y:S02]  /*9060*/  FMUL.FTZ R34, R34, c[0x0][0x320] ;  /* 0x0000c80022227a20 */ /* 0x000fe40000410000 */
[----:B------:R-:W-:Y:S02]  /*9070*/  FMUL.FTZ R42, R42, c[0x0][0x320] ;  /* 0x0000c8002a2a7a20 */ /* 0x000fe40000410000 */
[-C--:B------:R-:W-:Y:S04]  /*9080*/  HMMA.16816.F32 R60, R208, R6.reuse, R60 ;  /* 0x00000006d03c723c */ /* 0x080fe8000000183c */
[----:B------:R-:W-:Y:S01]  /*9090*/  FMUL.FTZ R44, R44, c[0x0][0x320] ;  /* 0x0000c8002c2c7a20 */ /* 0x000fe20000410000 */
[----:B------:R-:W-:Y:S01]  /*90a0*/  MUFU.TANH R22, R23 ;  /* 0x0000001700167308 */ /* 0x000fe20000002400 */
[----:B------:R-:W-:Y:S02]  /*90b0*/  FMUL.FTZ R45, R45, c[0x0][0x320] ;  /* 0x0000c8002d2d7a20 */ /* 0x000fe40000410000 */
[----:B------:R-:W-:Y:S04]  /*90c0*/  HMMA.16816.F32 R64, R212, R6, R64 ;  /* 0x00000006d440723c */ /* 0x000fe80000001840 */
[----:B------:R-:W-:Y:S02]  /*90d0*/  FMUL.FTZ R46, R46, c[0x0][0x320] ;  /* 0x0000c8002e2e7a20 */ /* 0x000fe40000410000 */
[----:B------:R-:W-:Y:S01]  /*90e0*/  FMUL.FTZ R47, R47, c[0x0][0x320] ;  /* 0x0000c8002f2f7a20 */ /* 0x000fe20000410000 */
[----:B------:R-:W-:Y:S01]  /*90f0*/  MUFU.TANH R21, R25 ;  /* 0x0000001900157308 */ /* 0x000fe20000002400 */
[----:B------:R-:W-:Y:S01]  /*9100*/  FMUL.FTZ R48, R48, c[0x0][0x320] ;  /* 0x0000c80030307a20 */ /* 0x000fe20000410000 */
[----:B-1----:R1:W-:Y:S03]  /*9110*/  STL [R1+0x18], R0 ;  /* 0x0000180001007387 */ /* 0x0023e60000100800 */
        /* <DEDUP_REMOVED lines=15> */
[----:B-1----:R-:W1:Y:S01]  /*9210*/  MUFU.TANH R0, R24 ;  /* 0x0000001800007308 */ /* 0x002e620000002400 */
        /* <DEDUP_REMOVED lines=14> */
[----:B-1----:R1:W-:Y:S01]  /*9300*/  STL [R1+0x24], R0 ;  /* 0x0000240001007387 */ /* 0x0023e20000100800 */
[----:B------:R-:W-:Y:S05]  /*9310*/  FMUL.FTZ R67, R67, c[0x0][0x320] ;  /* 0x0000c80043437a20 */ /* 0x000fea0000410000 */
[----:B------:R-:W-:Y:S10]  /*9320*/  MUFU.TANH R18, R30 ;  /* 0x0000001e00127308 */ /* 0x000ff40000002400 */
[----:B------:R-:W-:Y:S10]  /*9330*/  MUFU.TANH R26, R31 ;  /* 0x0000001f001a7308 */ /* 0x000ff40000002400 */
[----:B-1----:R-:W1:Y:S10]  /*9340*/  MUFU.TANH R0, R32 ;  /* 0x0000002000007308 */ /* 0x002e740000002400 */
[----:B------:R-:W2:Y:S10]  /*9350*/  MUFU.TANH R33, R33 ;  /* 0x0000002100217308 */ /* 0x000eb40000002400 */
[----:B------:R3:W4:Y:S01]  /*9360*/  MUFU.TANH R32, R34 ;  /* 0x0000002200207308 */ /* 0x0007220000002400 */
[----:B-1----:R1:W-:Y:S09]  /*9370*/  STL [R1], R0 ;  /* 0x0000000001007387 */ /* 0x0023f20000100800 */
[----:B------:R3:W2:Y:S10]  /*9380*/  MUFU.TANH R34, R35 ;  /* 0x0000002300227308 */ /* 0x0006b40000002400 */
        /* <DEDUP_REMOVED lines=34> */
.L_x_756:
[----:B------:R-:W2:Y:S01]  /*95b0*/  LDL.LU R40, [R1+0x20] ;  /* 0x0000200001287983 */ /* 0x000ea20000300800 */
[----:B------:R-:W-:Y:S01]  /*95c0*/  FMNMX.FTZ R0, R143, R3, !PT ;  /* 0x000000038f007209 */ /* 0x000fe20007810000 */
[----:B-1----:R-:W-:Y:S01]  /*95d0*/  IMAD.MOV.U32 R35, RZ, RZ, R138 ;  /* 0x000000ffff237224 */ /* 0x002fe200078e008a */
[----:B------:R-:W-:Y:S01]  /*95e0*/  FMNMX.FTZ R2, R222, R140, !PT ;  /* 0x0000008cde027209 */ /* 0x000fe20007810000 */
[----:B------:R-:W3:Y:S01]  /*95f0*/  LDL.LU R41, [R1+0x1c] ;  /* 0x00001c0001297983 */ /* 0x000ee20000300800 */
[----:B------:R-:W-:Y:S02]  /*9600*/  FMNMX.FTZ R0, R221, R0, !PT ;  /* 0x00000000dd007209 */ /* 0x000fe40007810000 */
[----:B------:R-:W-:Y:S01]  /*9610*/  MOV R49, R33 ;  /* 0x0000002100317202 */ /* 0x000fe20000000f00 */
[----:B------:R-:W4:Y:S01]  /*9620*/  LDL.LU R43, [R1] ;  /* 0x00000000012b7983 */ /* 0x000f220000300800 */
[----:B------:R-:W-:Y:S02]  /*9630*/  FMNMX.FTZ R0, R142, R0, !PT ;  /* 0x000000008e007209 */ /* 0x000fe40007810000 */
[----:B------:R-:W-:Y:S01]  /*9640*/  FMNMX.FTZ R2, R225, R2, !PT ;  /* 0x00000002e1027209 */ /* 0x000fe20007810000 */
[----:B------:R-:W-:Y:S01]  /*9650*/  STL [R1+0x78], R248 ;  /* 0x000078f801007387 */ /* 0x000fe20000100800 */
[----:B------:R-:W-:Y:S02]  /*9660*/  FMNMX.FTZ R0, R15, R0, !PT ;  /* 0x000000000f007209 */ /* 0x000fe40007810000 */
[----:B------:R-:W-:Y:S01]  /*9670*/  FMNMX.FTZ R2, R218, R2, !PT ;  /* 0x00000002da027209 */ /* 0x000fe20007810000 */
[----:B------:R-:W-:Y:S01]  /*9680*/  STL [R1+0x74], R247 ;  /* 0x000074f701007387 */ /* 0x000fe20000100800 */
[----:B------:R-:W-:Y:S02]  /*9690*/  MOV R53, R20 ;  /* 0x0000001400357202 */ /* 0x000fe40000000f00 */
[----:B------:R-:W-:Y:S01]  /*96a0*/  FMNMX.FTZ R2, R217, R2, !PT ;  /* 0x00000002d9027209 */ /* 0x000fe20007810000 */
[----:B------:R-:W-:Y:S01]  /*96b0*/  STL [R1+0x70], R246 ;  /* 0x000070f601007387 */ /* 0x000fe20000100800 */
[----:B------:R-:W-:Y:S02]  /*96c0*/  FMNMX.FTZ R4, R216, R132, !PT ;  /* 0x00000084d8047209 */ /* 0x000fe40007810000 */
        /* <DEDUP_REMOVED lines=9> */
[----:B------:R-:W-:Y:S01]  /*9760*/  MOV R52, R32 ;  /* 0x0000002000347202 */ /* 0x000fe20000000f00 */
[----:B------:R1:W-:Y:S01]  /*9770*/  STL [R1+0x60], R242 ;  /* 0x000060f201007387 */ /* 0x0003e20000100800 */
[----:B------:R-:W-:Y:S02]  /*9780*/  MOV R54, R134 ;  /* 0x0000008600367202 */ /* 0x000fe40000000f00 */
[----:B------:R-:W-:Y:S01]  /*9790*/  FMNMX.FTZ R5, R219, R5, !PT ;  /* 0x00000005db057209 */ /* 0x000fe20007810000 */
[----:B------:R-:W-:Y:S01]  /*97a0*/  LDSM.16.MT88.4 R36, [R234+0x100] ;  /* 0x00010000ea24783b */ /* 0x000fe20000004200 */
[----:B------:R-:W-:Y:S02]  /*97b0*/  MOV R33, R133 ;  /* 0x0000008500217202 */ /* 0x000fe40000000f00 */
[----:B------:R-:W-:Y:S02]  /*97c0*/  FMNMX.FTZ R5, R54, R5, !PT ;  /* 0x0000000536057209 */ /* 0x000fe40007810000 */
[----:B------:R-:W-:Y:S01]  /*97d0*/  ISETP.LT.AND P2, PT, RZ, UR11, PT ;  /* 0x0000000bff007c0c */ /* 0x000fe2000bf41270 */
[----:B------:R-:W-:Y:S01]  /*97e0*/  UIADD3 UR11, UR11, -0x1, URZ ;  /* 0xffffffff0b0b7890 */ /* 0x000fe2000fffe03f */
[----:B------:R-:W-:Y:S01]  /*97f0*/  FMNMX.FTZ R5, R33, R5, !PT ;  /* 0x0000000521057209 */ /* 0x000fe20007810000 */
[----:B------:R-:W0:Y:S03]  /*9800*/  LDGDEPBAR ;  /* 0x00000000000079af */ /* 0x000e260000000000 */
[----:B------:R-:W-:Y:S04]  /*9810*/  FMNMX.FTZ R5, R18, R5, !PT ;  /* 0x0000000512057209 */ /* 0x000fe80007810000 */
[----:B------:R-:W-:Y:S04]  /*9820*/  FMNMX.FTZ R5, R26, R5, !PT ;  /* 0x000000051a057209 */ /* 0x000fe80007810000 */
[----:B------:R-:W-:Y:S01]  /*9830*/  FMNMX.FTZ R5, R27, R5, !PT ;  /* 0x000000051b057209 */ /* 0x000fe20007810000 */
[----:B-1----:R-:W2:Y:S04]  /*9840*/  LDL.LU R242, [R1+0x18] ;  /* 0x0000180001f27983 */ /* 0x002ea80000300800 */
[----:B------:R1:W-:Y:S04]  /*9850*/  STL [R1+0x5c], R241 ;  /* 0x00005cf101007387 */ /* 0x0003e80000100800 */
[----:B-1----:R-:W2:Y:S04]  /*9860*/  LDL.LU R241, [R1+0x24] ;  /* 0x0000240001f17983 */ /* 0x002ea80000300800 */
[----:B------:R1:W-:Y:S04]  /*9870*/  STL [R1+0x58], R240 ;  /* 0x000058f001007387 */ /* 0x0003e80000100800 */
[----:B------:R1:W-:Y:S04]  /*9880*/  STL [R1+0x54], R239 ;  /* 0x000054ef01007387 */ /* 0x0003e80000100800 */
[----:B------:R1:W-:Y:S04]  /*9890*/  STL [R1+0x50], R238 ;  /* 0x000050ee01007387 */ /* 0x0003e80000100800 */
[----:B------:R1:W-:Y:S04]  /*98a0*/  STL [R1+0x4c], R237 ;  /* 0x00004ced01007387 */ /* 0x0003e80000100800 */
[----:B------:R1:W-:Y:S02]  /*98b0*/  STL [R1+0x48], R232 ;  /* 0x000048e801007387 */ /* 0x0003e40000100800 */
[----:B-1----:R-:W-:Y:S02]  /*98c0*/  MOV R240, R23 ;  /* 0x0000001700f07202 */ /* 0x002fe40000000f00 */
[----:B------:R-:W-:Y:S02]  /*98d0*/  MOV R239, R139 ;  /* 0x0000008b00ef7202 */ /* 0x000fe40000000f00 */
[----:B------:R-:W-:Y:S02]  /*98e0*/  MOV R238, R22 ;  /* 0x0000001600ee7202 */ /* 0x000fe40000000f00 */
[----:B------:R-:W-:Y:S02]  /*98f0*/  MOV R237, R21 ;  /* 0x0000001500ed7202 */ /* 0x000fe40000000f00 */
[----:B------:R-:W-:Y:S01]  /*9900*/  LDSM.16.MT88.4 R20, [R233+0x100] ;  /* 0x00010000e914783b */ /* 0x000fe20000004200 */
[----:B------:R-:W-:Y:S02]  /*9910*/  MOV R232, R137 ;  /* 0x0000008900e87202 */ /* 0x000fe40000000f00 */
[----:B--2---:R-:W-:Y:S02]  /*9920*/  FMNMX.FTZ R2, R241, R2, !PT ;  /* 0x00000002f1027209 */ /* 0x004fe40007810000 */
[----:B------:R-:W-:Y:S02]  /*9930*/  FMNMX.FTZ R0, R40, R0, !PT ;  /* 0x0000000028007209 */ /* 0x000fe40007810000 */
[----:B------:R-:W-:Y:S02]  /*9940*/  FMNMX.FTZ R2, R237, R2, !PT ;  /* 0x00000002ed027209 */ /* 0x000fe40007810000 */
[----:B---3--:R-:W-:Y:S02]  /*9950*/  FMNMX.FTZ R0, R41, R0, !PT ;  /* 0x0000000029007209 */ /* 0x008fe40007810000 */
[----:B------:R-:W-:Y:S02]  /*9960*/  FMNMX.FTZ R2, R53, R2, !PT ;  /* 0x0000000235027209 */ /* 0x000fe40007810000 */
        /* <DEDUP_REMOVED lines=21> */
[----:B------:R-:W1:Y:S03]  /*9ac0*/  SHFL.BFLY PT, R7, R0, 0x2, 0x1f ;  /* 0x0c401f0000077f89 */ /* 0x000e6600000e0000 */
[----:B------:R-:W-:Y:S04]  /*9ad0*/  FMNMX.FTZ R4, R52, R4, !PT ;  /* 0x0000000434047209 */ /* 0x000fe80007810000 */
[----:B------:R-:W-:Y:S01]  /*9ae0*/  FMNMX.FTZ R4, R34, R4, !PT ;  /* 0x0000000422047209 */ /* 0x000fe20007810000 */
[----:B------:R-:W2:Y:S03]  /*9af0*/  SHFL.BFLY PT, R137, R2, 0x2, 0x1f ;  /* 0x0c401f0002897f89 */ /* 0x000ea600000e0000 */
[----:B------:R-:W-:Y:S04]  /*9b00*/  FMNMX.FTZ R4, R29, R4, !PT ;  /* 0x000000041d047209 */ /* 0x000fe80007810000 */
[----:B------:R-:W-:Y:S04]  /*9b10*/  FMNMX.FTZ R4, R24, R4, !PT ;  /* 0x0000000418047209 */ /* 0x000fe80007810000 */
[----:B------:R-:W-:Y:S04]  /*9b20*/  FMNMX.FTZ R4, R48, R4, !PT ;  /* 0x0000000430047209 */ /* 0x000fe80007810000 */
[----:B------:R-:W-:Y:S02]  /*9b30*/  FMNMX.FTZ R4, R47, R4, !PT ;  /* 0x000000042f047209 */ /* 0x000fe40007810000 */
[----:B-1----:R-:W-:Y:S02]  /*9b40*/  FMNMX.FTZ R0, R0, R7, !PT ;  /* 0x0000000700007209 */ /* 0x002fe40007810000 */
[----:B------:R-:W-:Y:S03]  /*9b50*/  FMNMX.FTZ R4, R252, R4, !PT ;  /* 0x00000004fc047209 */ /* 0x000fe60007810000 */
[----:B------:R-:W1:Y:S01]  /*9b60*/  SHFL.BFLY PT, R139, R0, 0x1, 0x1f ;  /* 0x0c201f00008b7f89 */ /* 0x000e6200000e0000 */
[----:B------:R-:W-:Y:S02]  /*9b70*/  FMNMX.FTZ R4, R231, R4, !PT ;  /* 0x00000004e7047209 */ /* 0x000fe40007810000 */
[----:B--2---:R-:W-:Y:S02]  /*9b80*/  FMNMX.FTZ R137, R2, R137, !PT ;  /* 0x0000008902897209 */ /* 0x004fe40007810000 */
[----:B------:R-:W-:Y:S02]  /*9b90*/  FMNMX.FTZ R2, R28, R5, !PT ;  /* 0x000000051c027209 */ /* 0x000fe40007810000 */
[----:B------:R-:W-:Y:S01]  /*9ba0*/  FMNMX.FTZ R4, R214, R4, !PT ;  /* 0x00000004d6047209 */ /* 0x000fe20007810000 */
[----:B------:R-:W2:Y:S01]  /*9bb0*/  SHFL.BFLY PT, R5, R137, 0x1, 0x1f ;  /* 0x0c201f0089057f89 */ /* 0x000ea200000e0000 */
[----:B------:R-:W-:Y:S02]  /*9bc0*/  FMNMX.FTZ R2, R239, R2, !PT ;  /* 0x00000002ef027209 */ /* 0x000fe40007810000 */
[----:B------:R-:W-:Y:S02]  /*9bd0*/  FMNMX.FTZ R4, R213, R4, !PT ;  /* 0x00000004d5047209 */ /* 0x000fe40007810000 */
[----:B------:R-:W-:Y:S03]  /*9be0*/  FMNMX.FTZ R2, R45, R2, !PT ;  /* 0x000000022d027209 */ /* 0x000fe60007810000 */
[----:B------:R-:W3:Y:S01]  /*9bf0*/  SHFL.BFLY PT, R6, R4, 0x2, 0x1f ;  /* 0x0c401f0004067f89 */ /* 0x000ee200000e0000 */
[----:B-1----:R-:W-:Y:S05]  /*9c00*/  FMNMX.FTZ R139, R0, R139, !PT ;  /* 0x0000008b008b7209 */ /* 0x002fea0007810000 */
[C---:B------:R-:W-:Y:S01]  /*9c10*/  FADD.FTZ R0, -R139.reuse, R3 ;  /* 0x000000038b007221 */ /* 0x040fe20000010100 */
[----:B------:R-:W-:Y:S01]  /*9c20*/  FMNMX.FTZ R3, R46, R2, !PT ;  /* 0x000000022e037209 */ /* 0x000fe20007810000 */
[----:B------:R-:W-:Y:S01]  /*9c30*/  FMUL.FTZ R208, R139, c[0x0][0x2d0] ;  /* 0x0000b4008bd07a20 */ /* 0x000fe20000410000 */
[----:B--2---:R-:W-:Y:S01]  /*9c40*/  FMNMX.FTZ R137, R137, R5, !PT ;  /* 0x0000000589897209 */ /* 0x004fe20007810000 */
[----:B------:R-:W-:Y:S01]  /*9c50*/  FMUL.FTZ R2, R0, c[0x0][0x2d0] ;  /* 0x0000b40000027a20 */ /* 0x000fe20000410000 */
[----:B------:R-:W-:Y:S01]  /*9c60*/  FMNMX.FTZ R0, R240, R3, !PT ;  /* 0x00000003f0007209 */ /* 0x000fe20007810000 */
[--C-:B------:R-:W-:Y:S02]  /*9c70*/  FFMA.FTZ R212, R212, c[0x0][0x2d0], -R208.reuse ;  /* 0x0000b400d4d47a23 */ /* 0x100fe400000108d0 */
[----:B------:R-:W1:Y:S01]  /*9c80*/  MUFU.EX2 R134, R2 ;  /* 0x0000000200867308 */ /* 0x000e620000000800 */
[----:B------:R-:W-:Y:S01]  /*9c90*/  FMNMX.FTZ R0, R136, R0, !PT ;  /* 0x0000000088007209 */ /* 0x000fe20007810000 */
[----:B------:R-:W-:Y:S01]  /*9ca0*/  FMUL.FTZ R210, R137, c[0x0][0x2d0] ;  /* 0x0000b40089d27a20 */ /* 0x000fe20000410000 */
[----:B---3--:R-:W-:Y:S01]  /*9cb0*/  FMNMX.FTZ R4, R4, R6, !PT ;  /* 0x0000000604047209 */ /* 0x008fe20007810000 */
[--C-:B------:R-:W-:Y:S01]  /*9cc0*/  FFMA.FTZ R227, R227, c[0x0][0x2d0], -R208.reuse ;  /* 0x0000b400e3e37a23 */ /* 0x100fe200000108d0 */
[----:B------:R-:W-:Y:S03]  /*9cd0*/  FMNMX.FTZ R0, R135, R0, !PT ;  /* 0x0000000087007209 */ /* 0x000fe60007810000 */
[----:B------:R-:W2:Y:S08]  /*9ce0*/  SHFL.BFLY PT, R138, R4, 0x1, 0x1f ;  /* 0x0c201f00048a7f89 */ /* 0x000eb000000e0000 */
[----:B------:R-:W3:Y:S01]  /*9cf0*/  SHFL.BFLY PT, R3, R0, 0x2, 0x1f ;  /* 0x0c401f0000037f89 */ /* 0x000ee200000e0000 */
[C---:B-1----:R-:W-:Y:S02]  /*9d00*/  FMUL.FTZ R5, R134.reuse, R149 ;  /* 0x0000009586057220 */ /* 0x042fe40000410000 */
[C---:B------:R-:W-:Y:S01]  /*9d10*/  FMUL.FTZ R32, R134.reuse, R172 ;  /* 0x000000ac86207220 */ /* 0x040fe20000410000 */
[----:B------:R-:W-:Y:S01]  /*9d20*/  MOV R172, R33 ;  /* 0x0000002100ac7202 */ /* 0x000fe20000000f00 */
[C---:B------:R-:W-:Y:S01]  /*9d30*/  FMUL.FTZ R33, R134.reuse, R173 ;  /* 0x000000ad86217220 */ /* 0x040fe20000410000 */
[----:B------:R-:W-:Y:S01]  /*9d40*/  MOV R173, R34 ;  /* 0x0000002200ad7202 */ /* 0x000fe20000000f00 */
[----:B------:R-:W-:Y:S01]  /*9d50*/  FMUL.FTZ R64, R134, R204 ;  /* 0x000000cc86407220 */ /* 0x000fe20000410000 */
[----:B--2---:R-:W-:Y:S01]  /*9d60*/  FMNMX.FTZ R138, R4, R138, !PT ;  /* 0x0000008a048a7209 */ /* 0x004fe20007810000 */
[----:B------:R-:W-:Y:S02]  /*9d70*/  FFMA.FTZ R4, R143, c[0x0][0x2d0], -R208 ;  /* 0x0000b4008f047a23 */ /* 0x000fe400000108d0 */
[----:B------:R-:W-:Y:S02]  /*9d80*/  FMUL.FTZ R65, R134, R205 ;  /* 0x000000cd86417220 */ /* 0x000fe40000410000 */
[C---:B------:R-:W-:Y:S01]  /*9d90*/  FMUL.FTZ R209, R138.reuse, c[0x0][0x2d0] ;  /* 0x0000b4008ad17a20 */ /* 0x040fe20000410000 */
[----:B------:R-:W-:Y:S01]  /*9da0*/  MUFU.EX2 R8, R4 ;  /* 0x0000000400087308 */ /* 0x000fe20000000800 */
[----:B------:R-:W-:Y:S01]  /*9db0*/  FADD.FTZ R2, -R138, R132 ;  /* 0x000000848a027221 */ /* 0x000fe20000010100 */
[----:B---3--:R-:W-:Y:S01]  /*9dc0*/  FMNMX.FTZ R0, R0, R3, !PT ;  /* 0x0000000300007209 */ /* 0x008fe20007810000 */
[----:B------:R-:W-:Y:S02]  /*9dd0*/  FFMA.FTZ R3, R15, c[0x0][0x2d0], -R208 ;  /* 0x0000b4000f037a23 */ /* 0x000fe400000108d0 */
[----:B------:R-:W-:Y:S02]  /*9de0*/  FMUL.FTZ R2, R2, c[0x0][0x2d0] ;  /* 0x0000b40002027a20 */ /* 0x000fe40000410000 */
[C---:B------:R-:W-:Y:S02]  /*9df0*/  FMUL.FTZ R68, R134.reuse, R68 ;  /* 0x0000004486447220 */ /* 0x040fe40000410000 */
[C---:B------:R-:W-:Y:S01]  /*9e00*/  FMUL.FTZ R69, R134.reuse, R69 ;  /* 0x0000004586457220 */ /* 0x040fe20000410000 */
[----:B------:R1:W-:Y:S01]  /*9e10*/  MUFU.EX2 R245, R3 ;  /* 0x0000000300f57308 */ /* 0x0003e20000000800 */
[C---:B------:R-:W-:Y:S02]  /*9e20*/  FMUL.FTZ R80, R134.reuse, R80 ;  /* 0x0000005086507220 */ /* 0x040fe40000410000 */
[C---:B------:R-:W-:Y:S02]  /*9e30*/  FMUL.FTZ R81, R134.reuse, R81 ;  /* 0x0000005186517220 */ /* 0x040fe40000410000 */
[C---:B------:R-:W-:Y:S02]  /*9e40*/  FMUL.FTZ R84, R134.reuse, R84 ;  /* 0x0000005486547220 */ /* 0x040fe40000410000 */
[C---:B------:R-:W-:Y:S02]  /*9e50*/  FMUL.FTZ R85, R134.reuse, R85 ;  /* 0x0000005586557220 */ /* 0x040fe40000410000 */
[C---:B------:R-:W-:Y:S01]  /*9e60*/  FMUL.FTZ R96, R134.reuse, R96 ;  /* 0x0000006086607220 */ /* 0x040fe20000410000 */
[----:B------:R2:W3:Y:S01]  /*9e70*/  MUFU.EX2 R133, R2 ;  /* 0x0000000200857308 */ /* 0x0004e20000000800 */
[C---:B------:R-:W-:Y:S02]  /*9e80*/  FMUL.FTZ R97, R134.reuse, R97 ;  /* 0x0000006186617220 */ /* 0x040fe40000410000 */
[C---:B------:R-:W-:Y:S02]  /*9e90*/  FMUL.FTZ R100, R134.reuse, R100 ;  /* 0x0000006486647220 */ /* 0x040fe40000410000 */
[----:B------:R-:W-:Y:S02]  /*9ea0*/  FMUL.FTZ R101, R134, R101 ;  /* 0x0000006586657220 */ /* 0x000fe40000410000 */
[--C-:B------:R-:W-:Y:S02]  /*9eb0*/  FFMA.FTZ R214, R214, c[0x0][0x2d0], -R209.reuse ;  /* 0x0000b400d6d67a23 */ /* 0x100fe400000108d1 */
[C---:B------:R-:W-:Y:S02]  /*9ec0*/  FMUL.FTZ R112, R134.reuse, R112 ;  /* 0x0000007086707220 */ /* 0x040fe40000410000 */
[C---:B------:R-:W-:Y:S02]  /*9ed0*/  FMUL.FTZ R113, R134.reuse, R113 ;  /* 0x0000007186717220 */ /* 0x040fe40000410000 */
[----:B------:R-:W-:Y:S02]  /*9ee0*/  FMUL.FTZ R116, R134, R116 ;  /* 0x0000007486747220 */ /* 0x000fe40000410000 */
[--C-:B-1----:R-:W-:Y:S02]  /*9ef0*/  FFMA.FTZ R3, R216, c[0x0][0x2d0], -R209.reuse ;  /* 0x0000b400d8037a23 */ /* 0x102fe400000108d1 */
[C---:B------:R-:W-:Y:S02]  /*9f00*/  FMUL.FTZ R117, R134.reuse, R117 ;  /* 0x0000007586757220 */ /* 0x040fe40000410000 */
[----:B------:R1:W-:Y:S01]  /*9f10*/  MUFU.EX2 R9, R3 ;  /* 0x0000000300097308 */ /* 0x0003e20000000800 */
[C---:B------:R-:W-:Y:S02]  /*9f20*/  FMUL.FTZ R128, R134.reuse, R128 ;  /* 0x0000008086807220 */ /* 0x040fe40000410000 */
[----:B------:R-:W-:Y:S02]  /*9f30*/  FMUL.FTZ R129, R134, R129 ;  /* 0x0000008186817220 */ /* 0x000fe40000410000 */
[----:B--2---:R-:W-:Y:S02]  /*9f40*/  FADD.FTZ R2, -R137, R140 ;  /* 0x0000008c89027221 */ /* 0x004fe40000010100 */
[C---:B---3--:R-:W-:Y:S02]  /*9f50*/  FMUL.FTZ R6, R133.reuse, R150 ;  /* 0x0000009685067220 */ /* 0x048fe40000410000 */
[----:B------:R-:W-:Y:S02]  /*9f60*/  FMUL.FTZ R2, R2, c[0x0][0x2d0] ;  /* 0x0000b40002027a20 */ /* 0x000fe40000410000 */
[C---:B------:R-:W-:Y:S02]  /*9f70*/  FMUL.FTZ R7, R133.reuse, R151 ;  /* 0x0000009785077220 */ /* 0x040fe40000410000 */
[----:B------:R2:W3:Y:S01]  /*9f80*/  MUFU.EX2 R132, R2 ;  /* 0x0000000200847308 */ /* 0x0004e20000000800 */
[C---:B------:R-:W-:Y:S01]  /*9f90*/  FMUL.FTZ R34, R133.reuse, R174 ;  /* 0x000000ae85227220 */ /* 0x040fe20000410000 */
[----:B------:R-:W-:Y:S01]  /*9fa0*/  MOV R174, R54 ;  /* 0x0000003600ae7202 */ /* 0x000fe20000000f00 */
[C---:B------:R-:W-:Y:S02]  /*9fb0*/  FMUL.FTZ R66, R133.reuse, R206 ;  /* 0x000000ce85427220 */ /* 0x040fe40000410000 */
[C---:B------:R-:W-:Y:S02]  /*9fc0*/  FMUL.FTZ R67, R133.reuse, R207 ;  /* 0x000000cf85437220 */ /* 0x040fe40000410000 */
[C---:B------:R-:W-:Y:S02]  /*9fd0*/  FMUL.FTZ R70, R133.reuse, R70 ;  /* 0x0000004685467220 */ /* 0x040fe40000410000 */
[----:B------:R-:W-:Y:S02]  /*9fe0*/  FMUL.FTZ R71, R133, R71 ;  /* 0x0000004785477220 */ /* 0x000fe40000410000 */
[--C-:B-1----:R-:W-:Y:S02]  /*9ff0*/  FFMA.FTZ R3, R223, c[0x0][0x2d0], -R209.reuse ;  /* 0x0000b400df037a23 */ /* 0x102fe400000108d1 */
[C---:B------:R-:W-:Y:S02]  /*a000*/  FMUL.FTZ R82, R133.reuse, R82 ;  /* 0x0000005285527220 */ /* 0x040fe40000410000 */
[----:B------:R1:W-:Y:S01]  /*a010*/  MUFU.EX2 R223, R3 ;  /* 0x0000000300df7308 */ /* 0x0003e20000000800 */
[C---:B------:R-:W-:Y:S02]  /*a020*/  FMUL.FTZ R83, R133.reuse, R83 ;  /* 0x0000005385537220 */ /* 0x040fe40000410000 */
[C---:B------:R-:W-:Y:S02]  /*a030*/  FMUL.FTZ R86, R133.reuse, R86 ;  /* 0x0000005685567220 */ /* 0x040fe40000410000 */
[C---:B------:R-:W-:Y:S02]  /*a040*/  FMUL.FTZ R87, R133.reuse, R87 ;  /* 0x0000005785577220 */ /* 0x040fe40000410000 */
[----:B------:R-:W-:Y:S02]  /*a050*/  FMUL.FTZ R98, R133, R98 ;  /* 0x0000006285627220 */ /* 0x000fe40000410000 */
[--C-:B--2---:R-:W-:Y:S02]  /*a060*/  FFMA.FTZ R2, R221, c[0x0][0x2d0], -R208.reuse ;  /* 0x0000b400dd027a23 */ /* 0x104fe400000108d0 */
[C---:B---3--:R-:W-:Y:S01]  /*a070*/  FMUL.FTZ R13, R132.reuse, R153 ;  /* 0x00000099840d7220 */ /* 0x048fe20000410000 */
[----:B------:R-:W-:Y:S01]  /*a080*/  MOV R153, R27 ;  /* 0x0000001b00997202 */ /* 0x000fe20000000f00 */
[----:B------:R2:W-:Y:S01]  /*a090*/  MUFU.EX2 R10, R2 ;  /* 0x00000002000a7308 */ /* 0x0005e20000000800 */
[C---:B------:R-:W-:Y:S01]  /*a0a0*/  FMUL.FTZ R12, R132.reuse, R152 ;  /* 0x00000098840c7220 */ /* 0x040fe20000410000 */
[----:B------:R-:W-:Y:S01]  /*a0b0*/  MOV R152, R40 ;  /* 0x0000002800987202 */ /* 0x000fe20000000f00 */
[C---:B------:R-:W-:Y:S02]  /*a0c0*/  FMUL.FTZ R40, R132.reuse, R180 ;  /* 0x000000b484287220 */ /* 0x040fe40000410000 */
[C---:B------:R-:W-:Y:S02]  /*a0d0*/  FMUL.FTZ R56, R132.reuse, R196 ;  /* 0x000000c484387220 */ /* 0x040fe40000410000 */
[----:B------:R-:W-:Y:S02]  /*a0e0*/  FMUL.FTZ R57, R132, R197 ;  /* 0x000000c584397220 */ /* 0x000fe40000410000 */
[--C-:B------:R-:W-:Y:S02]  /*a0f0*/  FFMA.FTZ R152, R152, c[0x0][0x2d0], -R208.reuse ;  /* 0x0000b40098987a23 */ /* 0x100fe400000108d0 */
[----:B-1----:R-:W-:Y:S02]  /*a100*/  FFMA.FTZ R3, R16, c[0x0][0x2d0], -R209 ;  /* 0x0000b40010037a23 */ /* 0x002fe400000108d1 */
[----:B------:R-:W-:Y:S01]  /*a110*/  FMUL.FTZ R16, R134, R156 ;  /* 0x0000009c86107220 */ /* 0x000fe20000410000 */
[----:B------:R-:W-:Y:S01]  /*a120*/  MUFU.EX2 R197, R152 ;  /* 0x0000009800c57308 */ /* 0x000fe20000000800 */
[----:B------:R-:W-:Y:S02]  /*a130*/  IMAD.MOV.U32 R156, RZ, RZ, R35 ;  /* 0x000000ffff9c7224 */ /* 0x000fe400078e0023 */
[C---:B------:R-:W-:Y:S01]  /*a140*/  FMUL.FTZ R35, R133.reuse, R175 ;  /* 0x000000af85237220 */ /* 0x040fe20000410000 */
[----:B------:R-:W-:Y:S01]  /*a150*/  MOV R175, R52 ;  /* 0x0000003400af7202 */ /* 0x000fe20000000f00 */
[C---:B------:R-:W-:Y:S02]  /*a160*/  FMUL.FTZ R60, R132.reuse, R200 ;  /* 0x000000c8843c7220 */ /* 0x040fe40000410000 */
[C---:B------:R-:W-:Y:S02]  /*a170*/  FMUL.FTZ R61, R132.reuse, R201 ;  /* 0x000000c9843d7220 */ /* 0x040fe40000410000 */
[----:B------:R-:W-:Y:S01]  /*a180*/  FMUL.FTZ R72, R132, R72 ;  /* 0x0000004884487220 */ /* 0x000fe20000410000 */
[----:B------:R1:W-:Y:S01]  /*a190*/  MUFU.EX2 R247, R3 ;  /* 0x0000000300f77308 */ /* 0x0003e20000000800 */
[----:B--2---:R-:W-:Y:S02]  /*a1a0*/  FFMA.FTZ R2, R142, c[0x0][0x2d0], -R208 ;  /* 0x0000b4008e027a23 */ /* 0x004fe400000108d0 */
[C---:B------:R-:W-:Y:S02]  /*a1b0*/  FMUL.FTZ R73, R132.reuse, R73 ;  /* 0x0000004984497220 */ /* 0x040fe40000410000 */
[C---:B------:R-:W-:Y:S02]  /*a1c0*/  FMUL.FTZ R76, R132.reuse, R76 ;  /* 0x0000004c844c7220 */ /* 0x040fe40000410000 */
[C---:B------:R-:W-:Y:S02]  /*a1d0*/  FMUL.FTZ R77, R132.reuse, R77 ;  /* 0x0000004d844d7220 */ /* 0x040fe40000410000 */
[C---:B------:R-:W-:Y:S01]  /*a1e0*/  FMUL.FTZ R88, R132.reuse, R88 ;  /* 0x0000005884587220 */ /* 0x040fe20000410000 */
[----:B------:R2:W3:Y:S01]  /*a1f0*/  MUFU.EX2 R248, R2 ;  /* 0x0000000200f87308 */ /* 0x0004e20000000800 */
[C---:B------:R-:W-:Y:S02]  /*a200*/  FMUL.FTZ R89, R132.reuse, R89 ;  /* 0x0000005984597220 */ /* 0x040fe40000410000 */
[C---:B------:R-:W-:Y:S02]  /*a210*/  FMUL.FTZ R92, R132.reuse, R92 ;  /* 0x0000005c845c7220 */ /* 0x040fe40000410000 */
[C---:B------:R-:W-:Y:S02]  /*a220*/  FMUL.FTZ R93, R132.reuse, R93 ;  /* 0x0000005d845d7220 */ /* 0x040fe40000410000 */
[C---:B------:R-:W-:Y:S02]  /*a230*/  FMUL.FTZ R99, R133.reuse, R99 ;  /* 0x0000006385637220 */ /* 0x040fe40000410000 */
[C---:B------:R-:W-:Y:S02]  /*a240*/  FMUL.FTZ R102, R133.reuse, R102 ;  /* 0x0000006685667220 */ /* 0x040fe40000410000 */
[----:B------:R-:W-:Y:S02]  /*a250*/  FMUL.FTZ R103, R133, R103 ;  /* 0x0000006785677220 */ /* 0x000fe40000410000 */
[----:B------:R-:W-:Y:S02]  /*a260*/  FMUL.FTZ R104, R132, R104 ;  /* 0x0000006884687220 */ /* 0x000fe40000410000 */
[--C-:B-1----:R-:W-:Y:S02]  /*a270*/  FFMA.FTZ R3, R222, c[0x0][0x2d0], -R210.reuse ;  /* 0x0000b400de037a23 */ /* 0x102fe400000108d2 */
[C---:B------:R-:W-:Y:S02]  /*a280*/  FMUL.FTZ R105, R132.reuse, R105 ;  /* 0x0000006984697220 */ /* 0x040fe40000410000 */
[----:B------:R1:W-:Y:S01]  /*a290*/  MUFU.EX2 R221, R3 ;  /* 0x0000000300dd7308 */ /* 0x0003e20000000800 */
[C---:B------:R-:W-:Y:S02]  /*a2a0*/  FMUL.FTZ R108, R132.reuse, R108 ;  /* 0x0000006c846c7220 */ /* 0x040fe40000410000 */
[----:B------:R-:W-:Y:S01]  /*a2b0*/  FMUL.FTZ R109, R132, R109 ;  /* 0x0000006d846d7220 */ /* 0x000fe20000410000 */
[----:B--2---:R-:W2:Y:S01]  /*a2c0*/  SHFL.BFLY PT, R2, R0, 0x1, 0x1f ;  /* 0x0c201f0000027f89 */ /* 0x004ea200000e0000 */
[----:B---3--:R-:W-:Y:S01]  /*a2d0*/  F2FP.PACK_AB R142, R245, R248 ;  /* 0x000000f8f58e723e */ /* 0x008fe200000000ff */
[--C-:B------:R-:W-:Y:S02]  /*a2e0*/  FFMA.FTZ R156, R156, c[0x0][0x2d0], -R210.reuse ;  /* 0x0000b4009c9c7a23 */ /* 0x100fe400000108d2 */
[C---:B------:R-:W-:Y:S02]  /*a2f0*/  FMUL.FTZ R114, R133.reuse, R114 ;  /* 0x0000007285727220 */ /* 0x040fe40000410000 */
[C---:B------:R-:W-:Y:S02]  /*a300*/  FMUL.FTZ R115, R133.reuse, R115 ;  /* 0x0000007385737220 */ /* 0x040fe40000410000 */
[C---:B------:R-:W-:Y:S02]  /*a310*/  FMUL.FTZ R118, R133.reuse, R118 ;  /* 0x0000007685767220 */ /* 0x040fe40000410000 */
[----:B------:R-:W-:Y:S02]  /*a320*/  FMUL.FTZ R119, R133, R119 ;  /* 0x0000007785777220 */ /* 0x000fe40000410000 */
[C---:B------:R-:W-:Y:S02]  /*a330*/  FMUL.FTZ R120, R132.reuse, R120 ;  /* 0x0000007884787220 */ /* 0x040fe40000410000 */
[C---:B------:R-:W-:Y:S02]  /*a340*/  FMUL.FTZ R121, R132.reuse, R121 ;  /* 0x0000007984797220 */ /* 0x040fe40000410000 */
[C---:B------:R-:W-:Y:S02]  /*a350*/  FMUL.FTZ R124, R132.reuse, R124 ;  /* 0x0000007c847c7220 */ /* 0x040fe40000410000 */
[----:B------:R-:W-:Y:S02]  /*a360*/  FMUL.FTZ R125, R132, R125 ;  /* 0x0000007d847d7220 */ /* 0x000fe40000410000 */
[--C-:B-1----:R-:W-:Y:S01]  /*a370*/  FFMA.FTZ R3, R225, c[0x0][0x2d0], -R210.reuse ;  /* 0x0000b400e1037a23 */ /* 0x102fe200000108d2 */
[----:B------:R-:W-:Y:S01]  /*a380*/  MOV R225, R10 ;  /* 0x0000000a00e17202 */ /* 0x000fe20000000f00 */
[----:B------:R-:W-:Y:S02]  /*a390*/  FMUL.FTZ R130, R133, R130 ;  /* 0x0000008285827220 */ /* 0x000fe40000410000 */
[----:B------:R1:W-:Y:S01]  /*a3a0*/  MUFU.EX2 R222, R3 ;  /* 0x0000000300de7308 */ /* 0x0003e20000000800 */
[----:B--2---:R-:W-:Y:S01]  /*a3b0*/  FMNMX.FTZ R2, R2, R0, !PT ;  /* 0x0000000002027209 */ /* 0x004fe20007810000 */
[--C-:B------:R-:W-:Y:S02]  /*a3c0*/  FFMA.FTZ R0, R17, c[0x0][0x2d0], -R209.reuse ;  /* 0x0000b40011007a23 */ /* 0x100fe400000108d1 */
[----:B------:R-:W-:Y:S01]  /*a3d0*/  FMUL.FTZ R17, R134, R157 ;  /* 0x0000009d86117220 */ /* 0x000fe20000410000 */
[----:B------:R-:W-:Y:S01]  /*a3e0*/  MOV R157, R18 ;  /* 0x00000012009d7202 */ /* 0x000fe20000000f00 */
[C---:B------:R-:W-:Y:S01]  /*a3f0*/  FMUL.FTZ R18, R133.reuse, R158 ;  /* 0x0000009e85127220 */ /* 0x040fe20000410000 */
[----:B------:R-:W-:Y:S01]  /*a400*/  MOV R158, R19 ;  /* 0x00000013009e7202 */ /* 0x000fe20000000f00 */
[C---:B------:R-:W-:Y:S01]  /*a410*/  FMUL.FTZ R19, R133.reuse, R159 ;  /* 0x0000009f85137220 */ /* 0x040fe20000410000 */
[----:B------:R-:W-:Y:S01]  /*a420*/  MOV R159, R42 ;  /* 0x0000002a009f7202 */ /* 0x000fe20000000f00 */
[----:B------:R2:W3:Y:S01]  /*a430*/  MUFU.EX2 R244, R0 ;  /* 0x0000000000f47308 */ /* 0x0004e20000000800 */
[----:B------:R-:W-:Y:S02]  /*a440*/  FMUL.FTZ R131, R133, R131 ;  /* 0x0000008385837220 */ /* 0x000fe40000410000 */
[----:B------:R-:W-:Y:S02]  /*a450*/  FFMA.FTZ R231, R231, c[0x0][0x2d0], -R209 ;  /* 0x0000b400e7e77a23 */ /* 0x000fe400000108d1 */
[--C-:B-1----:R-:W-:Y:S05]  /*a460*/  FFMA.FTZ R3, R218, c[0x0][0x2d0], -R210.reuse ;  /* 0x0000b400da037a23 */ /* 0x102fea00000108d2 */
[----:B------:R1:W-:Y:S01]  /*a470*/  MUFU.EX2 R246, R3 ;  /* 0x0000000300f67308 */ /* 0x0003e20000000800 */
[----:B--2---:R-:W-:Y:S01]  /*a480*/  FADD.FTZ R0, -R2, R141 ;  /* 0x0000008d02007221 */ /* 0x004fe20000010100 */
[----:B---3--:R-:W-:Y:S03]  /*a490*/  F2FP.PACK_AB R143, R244, R247 ;  /* 0x000000f7f48f723e */ /* 0x008fe600000000ff */
[----:B------:R-:W-:Y:S06]  /*a4a0*/  FMUL.FTZ R0, R0, c[0x0][0x2d0] ;  /* 0x0000b40000007a20 */ /* 0x000fec0000410000 */
[----:B------:R-:W2:Y:S01]  /*a4b0*/  MUFU.EX2 R0, R0 ;  /* 0x0000000000007308 */ /* 0x000ea20000000800 */
[----:B-1----:R-:W-:Y:S09]  /*a4c0*/  FFMA.FTZ R3, R217, c[0x0][0x2d0], -R210 ;  /* 0x0000b400d9037a23 */ /* 0x002ff200000108d2 */
[----:B------:R1:W3:Y:S01]  /*a4d0*/  MUFU.EX2 R243, R3 ;  /* 0x0000000300f37308 */ /* 0x0002e20000000800 */
[C---:B--2---:R-:W-:Y:S02]  /*a4e0*/  FMUL.FTZ R10, R0.reuse, R146 ;  /* 0x00000092000a7220 */ /* 0x044fe40000410000 */
[C---:B------:R-:W-:Y:S02]  /*a4f0*/  FMUL.FTZ R11, R0.reuse, R147 ;  /* 0x00000093000b7220 */ /* 0x040fe40000410000 */
[C---:B------:R-:W-:Y:S02]  /*a500*/  FMUL.FTZ R14, R0.reuse, R154 ;  /* 0x0000009a000e7220 */ /* 0x040fe40000410000 */
[----:B------:R-:W-:Y:S01]  /*a510*/  FMUL.FTZ R15, R0, R155 ;  /* 0x0000009b000f7220 */ /* 0x000fe20000410000 */
[----:B------:R-:W-:Y:S01]  /*a520*/  MOV R155, R26 ;  /* 0x0000001a009b7202 */ /* 0x000fe20000000f00 */
[----:B------:R-:W-:Y:S02]  /*a530*/  IMAD.MOV.U32 R154, RZ, RZ, R28 ;  /* 0x000000ffff9a7224 */ /* 0x000fe400078e001c */
[----:B------:R-:W-:Y:S02]  /*a540*/  FMUL.FTZ R28, R132, R168 ;  /* 0x000000a8841c7220 */ /* 0x000fe40000410000 */
[----:B-1----:R-:W-:Y:S01]  /*a550*/  FMUL.FTZ R3, R2, c[0x0][0x2d0] ;  /* 0x0000b40002037a20 */ /* 0x002fe20000410000 */
[----:B---3--:R-:W-:Y:S01]  /*a560*/  F2FP.PACK_AB R146, R243, R246 ;  /* 0x000000f6f392723e */ /* 0x008fe200000000ff */
[----:B------:R-:W-:Y:S02]  /*a570*/  IMAD.MOV.U32 R168, RZ, RZ, R29 ;  /* 0x000000ffffa87224 */ /* 0x000fe400078e001d */
[--C-:B------:R-:W-:Y:S02]  /*a580*/  FFMA.FTZ R4, R220, c[0x0][0x2d0], -R3.reuse ;  /* 0x0000b400dc047a23 */ /* 0x100fe40000010803 */
[----:B------:R-:W-:Y:S01]  /*a590*/  FMUL.FTZ R29, R132, R169 ;  /* 0x000000a9841d7220 */ /* 0x000fe20000410000 */
[----:B------:R-:W-:Y:S01]  /*a5a0*/  MOV R169, R30 ;  /* 0x0000001e00a97202 */ /* 0x000fe20000000f00 */
[----:B------:R1:W-:Y:S01]  /*a5b0*/  MUFU.EX2 R216, R4 ;  /* 0x0000000400d87308 */ /* 0x0003e20000000800 */
[C---:B------:R-:W-:Y:S01]  /*a5c0*/  FMUL.FTZ R30, R0.reuse, R170 ;  /* 0x000000aa001e7220 */ /* 0x040fe20000410000 */
[----:B------:R-:W-:Y:S01]  /*a5d0*/  MOV R170, R31 ;  /* 0x0000001f00aa7202 */ /* 0x000fe20000000f00 */
[C---:B------:R-:W-:Y:S01]  /*a5e0*/  FMUL.FTZ R31, R0.reuse, R171 ;  /* 0x000000ab001f7220 */ /* 0x040fe20000410000 */
[----:B------:R-:W-:Y:S01]  /*a5f0*/  MOV R171, R53 ;  /* 0x0000003500ab7202 */ /* 0x000fe20000000f00 */
[C---:B------:R-:W-:Y:S01]  /*a600*/  FMUL.FTZ R26, R0.reuse, R166 ;  /* 0x000000a6001a7220 */ /* 0x040fe20000410000 */
[----:B------:R-:W2:Y:S01]  /*a610*/  LDSM.16.MT88.4 R52, [R236+0x100] ;  /* 0x00010000ec34783b */ /* 0x000ea20000004200 */
[C---:B------:R-:W-:Y:S01]  /*a620*/  FMUL.FTZ R27, R0.reuse, R167 ;  /* 0x000000a7001b7220 */ /* 0x040fe20000410000 */
[----:B------:R-:W-:Y:S01]  /*a630*/  MOV R166, R47 ;  /* 0x0000002f00a67202 */ /* 0x000fe20000000f00 */
[C---:B------:R-:W-:Y:S01]  /*a640*/  FMUL.FTZ R42, R0.reuse, R182 ;  /* 0x000000b6002a7220 */ /* 0x040fe20000410000 */
[----:B------:R-:W-:Y:S01]  /*a650*/  MOV R167, R48 ;  /* 0x0000003000a77202 */ /* 0x000fe20000000f00 */
[C---:B------:R-:W-:Y:S02]  /*a660*/  FMUL.FTZ R47, R0.reuse, R187 ;  /* 0x000000bb002f7220 */ /* 0x040fe40000410000 */
[----:B------:R-:W-:Y:S02]  /*a670*/  IMAD.MOV.U32 R220, RZ, RZ, R46 ;  /* 0x000000ffffdc7224 */ /* 0x000fe400078e002e */
[----:B------:R-:W-:Y:S02]  /*a680*/  FMUL.FTZ R46, R0, R186 ;  /* 0x000000ba002e7220 */ /* 0x000fe40000410000 */
[----:B------:R-:W-:Y:S02]  /*a690*/  FMUL.FTZ R48, R134, R188 ;  /* 0x000000bc86307220 */ /* 0x000fe40000410000 */
[C---:B------:R-:W-:Y:S02]  /*a6a0*/  FMUL.FTZ R58, R0.reuse, R198 ;  /* 0x000000c6003a7220 */ /* 0x040fe40000410000 */
[C---:B------:R-:W-:Y:S01]  /*a6b0*/  FMUL.FTZ R59, R0.reuse, R199 ;  /* 0x000000c7003b7220 */ /* 0x040fe20000410000 */
[----:B------:R-:W-:Y:S01]  /*a6c0*/  MUFU.EX2 R198, R212 ;  /* 0x000000d400c67308 */ /* 0x000fe20000000800 */
[----:B------:R-:W-:Y:S02]  /*a6d0*/  FMUL.FTZ R62, R0, R202 ;  /* 0x000000ca003e7220 */ /* 0x000fe40000410000 */
[--C-:B-1----:R-:W-:Y:S01]  /*a6e0*/  FFMA.FTZ R4, R226, c[0x0][0x2d0], -R3.reuse ;  /* 0x0000b400e2047a23 */ /* 0x102fe20000010803 */
[----:B------:R-:W-:Y:S01]  /*a6f0*/  MOV R226, R9 ;  /* 0x0000000900e27202 */ /* 0x000fe20000000f00 */
[----:B------:R-:W-:Y:S02]  /*a700*/  FMUL.FTZ R9, R132, R145 ;  /* 0x0000009184097220 */ /* 0x000fe40000410000 */
[C---:B------:R-:W-:Y:S01]  /*a710*/  FMUL.FTZ R63, R0.reuse, R203 ;  /* 0x000000cb003f7220 */ /* 0x040fe20000410000 */
[----:B------:R-:W-:Y:S01]  /*a720*/  F2FP.PACK_AB R141, R223, R226 ;  /* 0x000000e2df8d723e */ /* 0x000fe200000000ff */
[C---:B------:R-:W-:Y:S01]  /*a730*/  FMUL.FTZ R74, R0.reuse, R74 ;  /* 0x0000004a004a7220 */ /* 0x040fe20000410000 */
[----:B------:R-:W1:Y:S01]  /*a740*/  MUFU.EX2 R217, R4 ;  /* 0x0000000400d97308 */ /* 0x000e620000000800 */
[C---:B------:R-:W-:Y:S02]  /*a750*/  FMUL.FTZ R75, R0.reuse, R75 ;  /* 0x0000004b004b7220 */ /* 0x040fe40000410000 */
        /* <DEDUP_REMOVED lines=10> */
[----:B------:R-:W-:Y:S01]  /*a800*/  FMUL.FTZ R122, R0, R122 ;  /* 0x0000007a007a7220 */ /* 0x000fe20000410000 */
[----:B-1----:R-:W-:Y:S01]  /*a810*/  F2FP.PACK_AB R145, R217, R216 ;  /* 0x000000d8d991723e */ /* 0x002fe200000000ff */
[--C-:B------:R-:W-:Y:S01]  /*a820*/  FFMA.FTZ R4, R224, c[0x0][0x2d0], -R3.reuse ;  /* 0x0000b400e0047a23 */ /* 0x100fe20000010803 */
[----:B------:R-:W-:Y:S01]  /*a830*/  MOV R224, R8 ;  /* 0x0000000800e07202 */ /* 0x000fe20000000f00 */
[----:B------:R-:W-:Y:S01]  /*a840*/  FMUL.FTZ R8, R132, R144 ;  /* 0x0000009084087220 */ /* 0x000fe20000410000 */
[----:B------:R-:W-:Y:S01]  /*a850*/  F2FP.PACK_AB R144, R222, R221 ;  /* 0x000000ddde90723e */ /* 0x000fe200000000ff */
[----:B------:R1:W-:Y:S01]  /*a860*/  MUFU.EX2 R218, R4 ;  /* 0x0000000400da7308 */ /* 0x0003e20000000800 */
[----:B------:R-:W-:Y:S01]  /*a870*/  F2FP.PACK_AB R140, R225, R224 ;  /* 0x000000e0e18c723e */ /* 0x000fe200000000ff */
[C---:B------:R-:W-:Y:S02]  /*a880*/  FMUL.FTZ R123, R0.reuse, R123 ;  /* 0x0000007b007b7220 */ /* 0x040fe40000410000 */
[C---:B------:R-:W-:Y:S02]  /*a890*/  FMUL.FTZ R126, R0.reuse, R126 ;  /* 0x0000007e007e7220 */ /* 0x040fe40000410000 */
[----:B------:R-:W-:Y:S02]  /*a8a0*/  FMUL.FTZ R127, R0, R127 ;  /* 0x0000007f007f7220 */ /* 0x000fe40000410000 */
[--C-:B-1----:R-:W-:Y:S04]  /*a8b0*/  FFMA.FTZ R4, R219, c[0x0][0x2d0], -R3.reuse ;  /* 0x0000b400db047a23 */ /* 0x102fe80000010803 */
[----:B------:R1:W3:Y:S02]  /*a8c0*/  MUFU.EX2 R219, R4 ;  /* 0x0000000400db7308 */ /* 0x0002e40000000800 */
[C---:B-1----:R-:W-:Y:S01]  /*a8d0*/  FMUL.FTZ R4, R134.reuse, R148 ;  /* 0x0000009486047220 */ /* 0x042fe20000410000 */
[----:B---3--:R-:W-:Y:S01]  /*a8e0*/  F2FP.PACK_AB R147, R219, R218 ;  /* 0x000000dadb93723e */ /* 0x008fe200000000ff */
[----:B------:R-:W1:Y:S05]  /*a8f0*/  LDSM.16.MT88.4 R148, [R235+0x100] ;  /* 0x00010000eb94783b */ /* 0x000e6a0000004200 */
[-C--:B------:R-:W-:Y:S08]  /*a900*/  HMMA.16816.F32 R4, R140, R20.reuse, R4 ;  /* 0x000000148c04723c */ /* 0x080ff00000001804 */
[C---:B------:R-:W-:Y:S07]  /*a910*/  HMMA.16816.F32 R8, R144.reuse, R20, R8 ;  /* 0x000000149008723c */ /* 0x040fee0000001808 */
[C---:B------:R-:W-:Y:S01]  /*a920*/  FMUL.FTZ R20, R134.reuse, R160 ;  /* 0x000000a086147220 */ /* 0x040fe20000410000 */
[-C--:B------:R-:W-:Y:S01]  /*a930*/  HMMA.16816.F32 R12, R144, R22.reuse, R12 ;  /* 0x00000016900c723c */ /* 0x080fe2000000180c */
[----:B------:R-:W-:Y:S03]  /*a940*/  FMUL.FTZ R21, R134, R161 ;  /* 0x000000a186157220 */ /* 0x000fe60000410000 */
[----:B------:R-:W-:Y:S01]  /*a950*/  MOV R160, R51 ;  /* 0x0000003300a07202 */ /* 0x000fe20000000f00 */
[C---:B------:R-:W-:Y:S01]  /*a960*/  FMUL.FTZ R51, R133.reuse, R191 ;  /* 0x000000bf85337220 */ /* 0x040fe20000410000 */
[----:B------:R-:W-:Y:S01]  /*a970*/  MOV R161, R50 ;  /* 0x0000003200a17202 */ /* 0x000fe20000000f00 */
[----:B------:R-:W3:Y:S01]  /*a980*/  LDL.LU R191, [R1+0x38] ;  /* 0x0000380001bf7983 */ /* 0x000ee20000300800 */
[C---:B------:R-:W-:Y:S01]  /*a990*/  HMMA.16816.F32 R16, R140.reuse, R22, R16 ;  /* 0x000000168c10723c */ /* 0x040fe20000001810 */
[C---:B------:R-:W-:Y:S02]  /*a9a0*/  FMUL.FTZ R50, R133.reuse, R190 ;  /* 0x000000be85327220 */ /* 0x040fe40000410000 */
[----:B------:R-:W4:Y:S01]  /*a9b0*/  LDL.LU R190, [R1+0x34] ;  /* 0x0000340001be7983 */ /* 0x000f220000300800 */
[----:B------:R-:W-:Y:S02]  /*a9c0*/  MOV R180, R160 ;  /* 0x000000a000b47202 */ /* 0x000fe40000000f00 */
[----:B------:R-:W-:Y:S01]  /*a9d0*/  MOV R160, R154 ;  /* 0x0000009a00a07202 */ /* 0x000fe20000000f00 */
[C---:B------:R-:W-:Y:S01]  /*a9e0*/  FMUL.FTZ R22, R133.reuse, R162 ;  /* 0x000000a285167220 */ /* 0x040fe20000410000 */
[----:B------:R-:W-:Y:S01]  /*a9f0*/  MOV R162, R25 ;  /* 0x0000001900a27202 */ /* 0x000fe20000000f00 */
[C---:B------:R-:W-:Y:S03]  /*aa00*/  FMUL.FTZ R23, R133.reuse, R163 ;  /* 0x000000a385177220 */ /* 0x040fe60000410000 */
[--C-:B------:R-:W-:Y:S01]  /*aa10*/  FFMA.FTZ R160, R160, c[0x0][0x2d0], -R3.reuse ;  /* 0x0000b400a0a07a23 */ /* 0x100fe20000010803 */
[----:B------:R-:W-:Y:S01]  /*aa20*/  MOV R163, R24 ;  /* 0x0000001800a37202 */ /* 0x000fe20000000f00 */
[--C-:B------:R-:W-:Y:S02]  /*aa30*/  FFMA.FTZ R162, R162, c[0x0][0x2d0], -R210.reuse ;  /* 0x0000b400a2a27a23 */ /* 0x100fe400000108d2 */
[-C--:B------:R-:W-:Y:S01]  /*aa40*/  HMMA.16816.F32 R20, R140, R36.reuse, R20 ;  /* 0x000000248c14723c */ /* 0x080fe20000001814 */
[C---:B------:R-:W-:Y:S01]  /*aa50*/  FMUL.FTZ R24, R132.reuse, R164 ;  /* 0x000000a484187220 */ /* 0x040fe20000410000 */
[----:B------:R-:W-:Y:S01]  /*aa60*/  MOV R164, R44 ;  /* 0x0000002c00a47202 */ /* 0x000fe20000000f00 */
[C---:B------:R-:W-:Y:S01]  /*aa70*/  FMUL.FTZ R25, R132.reuse, R165 ;  /* 0x000000a584197220 */ /* 0x040fe20000410000 */
[----:B------:R-:W-:Y:S01]  /*aa80*/  MOV R165, R45 ;  /* 0x0000002d00a57202 */ /* 0x000fe20000000f00 */
[C---:B------:R-:W-:Y:S02]  /*aa90*/  FMUL.FTZ R44, R132.reuse, R184 ;  /* 0x000000b8842c7220 */ /* 0x040fe40000410000 */
[----:B------:R-:W-:Y:S02]  /*aaa0*/  FMUL.FTZ R45, R132, R185 ;  /* 0x000000b9842d7220 */ /* 0x000fe40000410000 */
[----:B------:R-:W-:Y:S01]  /*aab0*/  MUFU.EX2 R185, R156 ;  /* 0x0000009c00b97308 */ /* 0x000fe20000000800 */
[C---:B------:R-:W-:Y:S02]  /*aac0*/  HMMA.16816.F32 R24, R144.reuse, R36, R24 ;  /* 0x000000249018723c */ /* 0x040fe40000001818 */
[--C-:B------:R-:W-:Y:S02]  /*aad0*/  FFMA.FTZ R164, R164, c[0x0][0x2d0], -R210.reuse ;  /* 0x0000b400a4a47a23 */ /* 0x100fe400000108d2 */
[--C-:B------:R-:W-:Y:S03]  /*aae0*/  FFMA.FTZ R180, R180, c[0x0][0x2d0], -R210.reuse ;  /* 0x0000b400b4b47a23 */ /* 0x100fe600000108d2 */
[C---:B------:R-:W-:Y:S01]  /*aaf0*/  FMUL.FTZ R36, R134.reuse, R176 ;  /* 0x000000b086247220 */ /* 0x040fe20000410000 */
[-C--:B------:R-:W-:Y:S01]  /*ab00*/  HMMA.16816.F32 R28, R144, R38.reuse, R28 ;  /* 0x00000026901c723c */ /* 0x080fe2000000181c */
[----:B------:R-:W-:Y:S03]  /*ab10*/  MUFU.EX2 R207, R164 ;  /* 0x000000a400cf7308 */ /* 0x000fe60000000800 */
[C---:B------:R-:W-:Y:S01]  /*ab20*/  FMUL.FTZ R37, R134.reuse, R177 ;  /* 0x000000b186257220 */ /* 0x040fe20000410000 */
[----:B------:R-:W-:Y:S01]  /*ab30*/  MOV R176, R49 ;  /* 0x0000003100b07202 */ /* 0x000fe20000000f00 */
[----:B------:R-:W-:Y:S01]  /*ab40*/  FMUL.FTZ R49, R134, R189 ;  /* 0x000000bd86317220 */ /* 0x000fe20000410000 */
[----:B------:R-:W-:Y:S01]  /*ab50*/  MOV R177, R43 ;  /* 0x0000002b00b17202 */ /* 0x000fe20000000f00 */
[C---:B------:R-:W-:Y:S01]  /*ab60*/  HMMA.16816.F32 R32, R140.reuse, R38, R32 ;  /* 0x000000268c20723c */ /* 0x040fe20000001820 */
[----:B------:R-:W-:Y:S01]  /*ab70*/  FMUL.FTZ R43, R0, R183 ;  /* 0x000000b7002b7220 */ /* 0x000fe20000410000 */
[----:B------:R-:W4:Y:S02]  /*ab80*/  LDL.LU R189, [R1+0x40] ;  /* 0x0000400001bd7983 */ /* 0x000f240000300800 */
[--C-:B------:R-:W-:Y:S02]  /*ab90*/  FFMA.FTZ R183, R136, c[0x0][0x2d0], -R3.reuse ;  /* 0x0000b40088b77a23 */ /* 0x100fe40000010803 */
[----:B------:R-:W4:Y:S01]  /*aba0*/  LDL.LU R188, [R1+0x3c] ;  /* 0x00003c0001bc7983 */ /* 0x000f220000300800 */
[C---:B------:R-:W-:Y:S01]  /*abb0*/  FMUL.FTZ R39, R133.reuse, R179 ;  /* 0x000000b385277220 */ /* 0x040fe20000410000 */
[----:B------:R-:W-:Y:S01]  /*abc0*/  MOV R179, R159 ;  /* 0x0000009f00b37202 */ /* 0x000fe20000000f00 */
[----:B------:R-:W-:Y:S03]  /*abd0*/  FMUL.FTZ R38, R133, R178 ;  /* 0x000000b285267220 */ /* 0x000fe60000410000 */
[----:B------:R-:W-:Y:S01]  /*abe0*/  MOV R178, R41 ;  /* 0x0000002900b27202 */ /* 0x000fe20000000f00 */
[----:B------:R-:W-:Y:S02]  /*abf0*/  FFMA.FTZ R182, R179, c[0x0][0x2d0], -R210 ;  /* 0x0000b400b3b67a23 */ /* 0x000fe400000108d2 */
[--C-:B------:R-:W-:Y:S01]  /*ac00*/  FFMA.FTZ R179, R220, c[0x0][0x2d0], -R3.reuse ;  /* 0x0000b400dcb37a23 */ /* 0x100fe20000010803 */
[-C--:B--2---:R-:W-:Y:S01]  /*ac10*/  HMMA.16816.F32 R36, R140, R52.reuse, R36 ;  /* 0x000000348c24723c */ /* 0x084fe20000001824 */
[----:B------:R-:W-:Y:S02]  /*ac20*/  FMUL.FTZ R41, R132, R181 ;  /* 0x000000b584297220 */ /* 0x000fe40000410000 */
[----:B------:R-:W-:Y:S02]  /*ac30*/  FFMA.FTZ R152, R178, c[0x0][0x2d0], -R208 ;  /* 0x0000b400b2987a23 */ /* 0x000fe400000108d0 */
[----:B------:R-:W-:Y:S02]  /*ac40*/  FFMA.FTZ R181, R240, c[0x0][0x2d0], -R3 ;  /* 0x0000b400f0b57a23 */ /* 0x000fe40000010803 */
[----:B------:R-:W-:Y:S01]  /*ac50*/  IMAD.MOV.U32 R178, RZ, RZ, R177 ;  /* 0x000000ffffb27224 */ /* 0x000fe200078e00b1 */
[C---:B------:R-:W-:Y:S01]  /*ac60*/  HMMA.16816.F32 R40, R144.reuse, R52, R40 ;  /* 0x000000349028723c */ /* 0x040fe20000001828 */
[----:B------:R-:W-:Y:S03]  /*ac70*/  MOV R177, R176 ;  /* 0x000000b000b17202 */ /* 0x000fe60000000f00 */
[----:B------:R-:W-:Y:S02]  /*ac80*/  MOV R176, R175 ;  /* 0x000000af00b07202 */ /* 0x000fe40000000f00 */
[----:B------:R-:W-:Y:S01]  /*ac90*/  MOV R175, R173 ;  /* 0x000000ad00af7202 */ /* 0x000fe20000000f00 */
[C---:B------:R-:W-:Y:S01]  /*aca0*/  FMUL.FTZ R52, R134.reuse, R192 ;  /* 0x000000c086347220 */ /* 0x040fe20000410000 */
[-C--:B------:R-:W-:Y:S01]  /*acb0*/  HMMA.16816.F32 R44, R144, R54.reuse, R44 ;  /* 0x00000036902c723c */ /* 0x080fe2000000182c */
[----:B------:R-:W-:Y:S03]  /*acc0*/  FMUL.FTZ R53, R134, R193 ;  /* 0x000000c186357220 */ /* 0x000fe60000410000 */
[----:B------:R-:W-:Y:S02]  /*acd0*/  MOV R173, R172 ;  /* 0x000000ac00ad7202 */ /* 0x000fe40000000f00 */
[----:B------:R-:W-:Y:S02]  /*ace0*/  MOV R172, R170 ;  /* 0x000000aa00ac7202 */ /* 0x000fe40000000f00 */
[C---:B------:R-:W-:Y:S01]  /*acf0*/  HMMA.16816.F32 R48, R140.reuse, R54, R48 ;  /* 0x000000368c30723c */ /* 0x040fe20000001830 */
[----:B------:R-:W-:Y:S03]  /*ad00*/  MOV R170, R169 ;  /* 0x000000a900aa7202 */ /* 0x000fe60000000f00 */
[----:B------:R-:W-:Y:S01]  /*ad10*/  IMAD.MOV.U32 R169, RZ, RZ, R168 ;  /* 0x000000ffffa97224 */ /* 0x000fe200078e00a8 */
[----:B------:R-:W-:Y:S02]  /*ad20*/  MOV R168, R163 ;  /* 0x000000a300a87202 */ /* 0x000fe40000000f00 */
[C---:B------:R-:W-:Y:S01]  /*ad30*/  FMUL.FTZ R54, R133.reuse, R194 ;  /* 0x000000c285367220 */ /* 0x040fe20000410000 */
[----:B------:R-:W-:Y:S01]  /*ad40*/  MOV R163, R158 ;  /* 0x0000009e00a37202 */ /* 0x000fe20000000f00 */
[----:B------:R-:W-:Y:S02]  /*ad50*/  FMUL.FTZ R55, R133, R195 ;  /* 0x000000c385377220 */ /* 0x000fe40000410000 */
[----:B------:R-:W-:Y:S01]  /*ad60*/  MUFU.EX2 R195, R227 ;  /* 0x000000e300c37308 */ /* 0x000fe20000000800 */
[----:B------:R-:W-:Y:S01]  /*ad70*/  MOV R158, R157 ;  /* 0x0000009d009e7202 */ /* 0x000fe20000000f00 */
[----:B------:R-:W-:Y:S01]  /*ad80*/  FFMA.FTZ R163, R163, c[0x0][0x2d0], -R210 ;  /* 0x0000b400a3a37a23 */ /* 0x000fe200000108d2 */
[----:B------:R-:W-:Y:S02]  /*ad90*/  MOV R157, R155 ;  /* 0x0000009b009d7202 */ /* 0x000fe40000000f00 */
[-C--:B-1----:R-:W-:Y:S01]  /*ada0*/  HMMA.16816.F32 R52, R140, R148.reuse, R52 ;  /* 0x000000948c34723c */ /* 0x082fe20000001834 */
[----:B------:R-:W-:Y:S04]  /*adb0*/  MOV R155, R239 ;  /* 0x000000ef009b7202 */ /* 0x000fe80000000f00 */
[----:B------:R1:W-:Y:S03]  /*adc0*/  MUFU.EX2 R239, R152 ;  /* 0x0000009800ef7308 */ /* 0x0003e60000000800 */
[C---:B------:R-:W-:Y:S07]  /*add0*/  HMMA.16816.F32 R56, R144.reuse, R148, R56 ;  /* 0x000000949038723c */ /* 0x040fee0000001838 */
[----:B------:R-:W-:Y:S01]  /*ade0*/  MUFU.EX2 R203, R163 ;  /* 0x000000a300cb7308 */ /* 0x000fe20000000800 */
[-C--:B------:R-:W-:Y:S08]  /*adf0*/  HMMA.16816.F32 R60, R144, R150.reuse, R60 ;  /* 0x00000096903c723c */ /* 0x080ff0000000183c */
[C---:B------:R-:W-:Y:S01]  /*ae00*/  HMMA.16816.F32 R64, R140.reuse, R150, R64 ;  /* 0x000000968c40723c */ /* 0x040fe20000001840 */
[----:B------:R-:W2:Y:S01]  /*ae10*/  LDSM.16.MT88.4 R148, [R233+0x2100] ;  /* 0x00210000e994783b */ /* 0x000ea20000004200 */
[----:B------:R-:W-:Y:S02]  /*ae20*/  MUFU.EX2 R227, R181 ;  /* 0x000000b500e37308 */ /* 0x000fe40000000800 */
[--C-:B-1----:R-:W-:Y:S08]  /*ae30*/  FFMA.FTZ R152, R242, c[0x0][0x2d0], -R209.reuse ;  /* 0x0000b400f2987a23 */ /* 0x102ff000000108d1 */
[----:B------:R1:W-:Y:S02]  /*ae40*/  MUFU.EX2 R242, R152 ;  /* 0x0000009800f27308 */ /* 0x0003e40000000800 */
[----:B-1----:R-:W-:Y:S08]  /*ae50*/  FFMA.FTZ R152, R238, c[0x0][0x2d0], -R209 ;  /* 0x0000b400ee987a23 */ /* 0x002ff000000108d1 */
[----:B------:R1:W-:Y:S01]  /*ae60*/  MUFU.EX2 R238, R152 ;  /* 0x0000009800ee7308 */ /* 0x0003e20000000800 */
[-C--:B--2---:R-:W-:Y:S08]  /*ae70*/  HMMA.16816.F32 R68, R140, R148.reuse, R68 ;  /* 0x000000948c44723c */ /* 0x084ff00000001844 */
[C---:B------:R-:W-:Y:S08]  /*ae80*/  HMMA.16816.F32 R72, R144.reuse, R148, R72 ;  /* 0x000000949048723c */ /* 0x040ff00000001848 */
[-C--:B------:R-:W-:Y:S01]  /*ae90*/  HMMA.16816.F32 R76, R144, R150.reuse, R76 ;  /* 0x00000096904c723c */ /* 0x080fe2000000184c */
[----:B-1----:R-:W-:Y:S07]  /*aea0*/  FFMA.FTZ R152, R178, c[0x0][0x2d0], -R208 ;  /* 0x0000b400b2987a23 */ /* 0x002fee00000108d0 */
[C---:B------:R-:W-:Y:S01]  /*aeb0*/  HMMA.16816.F32 R80, R140.reuse, R150, R80 ;  /* 0x000000968c50723c */ /* 0x040fe20000001850 */
[----:B------:R-:W1:Y:S01]  /*aec0*/  LDSM.16.MT88.4 R148, [R234+0x2100] ;  /* 0x00210000ea94783b */ /* 0x000e620000004200 */
[----:B------:R2:W-:Y:S02]  /*aed0*/  MUFU.EX2 R200, R152 ;  /* 0x0000009800c87308 */ /* 0x0005e40000000800 */
[----:B------:R-:W-:Y:S02]  /*aee0*/  MOV R178, R161 ;  /* 0x000000a100b27202 */ /* 0x000fe40000000f00 */
[----:B------:R-:W-:Y:S03]  /*aef0*/  MOV R161, R153 ;  /* 0x0000009900a17202 */ /* 0x000fe60000000f00 */
[----:B------:R-:W-:Y:S03]  /*af00*/  FFMA.FTZ R178, R178, c[0x0][0x2d0], -R210 ;  /* 0x0000b400b2b27a23 */ /* 0x000fe600000108d2 */
[----:B------:R-:W-:Y:S02]  /*af10*/  FFMA.FTZ R161, R161, c[0x0][0x2d0], -R3 ;  /* 0x0000b400a1a17a23 */ /* 0x000fe40000010803 */
[----:B--2---:R-:W-:Y:S02]  /*af20*/  FFMA.FTZ R152, R177, c[0x0][0x2d0], -R208 ;  /* 0x0000b400b1987a23 */ /* 0x004fe400000108d0 */
[--C-:B------:R-:W-:Y:S02]  /*af30*/  FFMA.FTZ R177, R252, c[0x0][0x2d0], -R209.reuse ;  /* 0x0000b400fcb17a23 */ /* 0x100fe400000108d1 */
[----:B------:R-:W-:Y:S01]  /*af40*/  MUFU.EX2 R252, R214 ;  /* 0x000000d600fc7308 */ /* 0x000fe20000000800 */
[-C--:B-1----:R-:W-:Y:S09]  /*af50*/  HMMA.16816.F32 R84, R140, R148.reuse, R84 ;  /* 0x000000948c54723c */ /* 0x082ff20000001854 */
[----:B------:R1:W-:Y:S01]  /*af60*/  MUFU.EX2 R187, R152 ;  /* 0x0000009800bb7308 */ /* 0x0003e20000000800 */
[C---:B------:R-:W-:Y:S08]  /*af70*/  HMMA.16816.F32 R88, R144.reuse, R148, R88 ;  /* 0x000000949058723c */ /* 0x040ff00000001858 */
[-C--:B------:R-:W-:Y:S08]  /*af80*/  HMMA.16816.F32 R92, R144, R150.reuse, R92 ;  /* 0x00000096905c723c */ /* 0x080ff0000000185c */
[C---:B------:R-:W-:Y:S01]  /*af90*/  HMMA.16816.F32 R96, R140.reuse, R150, R96 ;  /* 0x000000968c60723c */ /* 0x040fe20000001860 */
[----:B------:R-:W2:Y:S03]  /*afa0*/  LDSM.16.MT88.4 R148, [R236+0x2100] ;  /* 0x00210000ec94783b */ /* 0x000ea60000004200 */
[--C-:B-1----:R-:W-:Y:S04]  /*afb0*/  FFMA.FTZ R152, R241, c[0x0][0x2d0], -R210.reuse ;  /* 0x0000b400f1987a23 */ /* 0x102fe800000108d2 */
[----:B------:R1:W-:Y:S04]  /*afc0*/  MUFU.EX2 R241, R152 ;  /* 0x0000009800f17308 */ /* 0x0003e80000000800 */
[----:B-1----:R-:W-:Y:S06]  /*afd0*/  FFMA.FTZ R152, R237, c[0x0][0x2d0], -R210 ;  /* 0x0000b400ed987a23 */ /* 0x002fec00000108d2 */
[----:B------:R1:W-:Y:S01]  /*afe0*/  MUFU.EX2 R237, R152 ;  /* 0x0000009800ed7308 */ /* 0x0003e20000000800 */
[-C--:B--2---:R-:W-:Y:S01]  /*aff0*/  HMMA.16816.F32 R100, R140, R148.reuse, R100 ;  /* 0x000000948c64723c */ /* 0x084fe20000001864 */
[----:B---3--:R-:W-:Y:S07]  /*b000*/  FFMA.FTZ R134, R134, R191, R224 ;  /* 0x000000bf86867223 */ /* 0x008fee00000100e0 */
[C---:B------:R-:W-:Y:S01]  /*b010*/  HMMA.16816.F32 R104, R144.reuse, R148, R104 ;  /* 0x000000949068723c */ /* 0x040fe20000001868 */
[----:B------:R-:W-:Y:S06]  /*b020*/  MUFU.EX2 R224, R183 ;  /* 0x000000b700e07308 */ /* 0x000fec0000000800 */
[----:B------:R-:W-:Y:S01]  /*b030*/  FFMA.FTZ R148, R176, c[0x0][0x2d0], -R209 ;  /* 0x0000b400b0947a23 */ /* 0x000fe200000108d1 */
[-C--:B------:R-:W-:Y:S01]  /*b040*/  HMMA.16816.F32 R108, R144, R150.reuse, R108 ;  /* 0x00000096906c723c */ /* 0x080fe2000000186c */
[--C-:B------:R-:W-:Y:S02]  /*b050*/  FFMA.FTZ R176, R228, c[0x0][0x2d0], -R208.reuse ;  /* 0x0000b400e4b07a23 */ /* 0x100fe400000108d0 */
[----:B------:R2:W-:Y:S01]  /*b060*/  MUFU.EX2 R206, R148 ;  /* 0x0000009400ce7308 */ /* 0x0005e20000000800 */
[----:B-1----:R-:W-:Y:S02]  /*b070*/  FFMA.FTZ R152, R174, c[0x0][0x2d0], -R3 ;  /* 0x0000b400ae987a23 */ /* 0x002fe40000010803 */
[----:B------:R-:W-:Y:S01]  /*b080*/  FFMA.FTZ R174, R170, c[0x0][0x2d0], -R208 ;  /* 0x0000b400aaae7a23 */ /* 0x000fe200000108d0 */
[----:B------:R-:W-:Y:S01]  /*b090*/  MOV R170, R169 ;  /* 0x000000a900aa7202 */ /* 0x000fe20000000f00 */
[C---:B------:R-:W-:Y:S01]  /*b0a0*/  HMMA.16816.F32 R112, R140.reuse, R150, R112 ;  /* 0x000000968c70723c */ /* 0x040fe20000001870 */
[----:B------:R-:W-:Y:S03]  /*b0b0*/  MOV R169, R168 ;  /* 0x000000a800a97202 */ /* 0x000fe60000000f00 */
[----:B------:R-:W-:Y:S01]  /*b0c0*/  IMAD.MOV.U32 R168, RZ, RZ, R167 ;  /* 0x000000ffffa87224 */ /* 0x000fe200078e00a7 */
[----:B------:R1:W-:Y:S01]  /*b0d0*/  MUFU.EX2 R196, R152 ;  /* 0x0000009800c47308 */ /* 0x0003e20000000800 */
[----:B------:R-:W-:Y:S02]  /*b0e0*/  MOV R167, R166 ;  /* 0x000000a600a77202 */ /* 0x000fe40000000f00 */
[----:B------:R-:W-:Y:S04]  /*b0f0*/  MOV R166, R165 ;  /* 0x000000a500a67202 */ /* 0x000fe80000000f00 */
[----:B------:R-:W-:Y:S03]  /*b100*/  MOV R165, R232 ;  /* 0x000000e800a57202 */ /* 0x000fe60000000f00 */
[----:B------:R-:W-:Y:S02]  /*b110*/  MUFU.EX2 R174, R174 ;  /* 0x000000ae00ae7308 */ /* 0x000fe40000000800 */
[----:B------:R-:W-:Y:S02]  /*b120*/  FFMA.FTZ R165, R165, c[0x0][0x2d0], -R210 ;  /* 0x0000b400a5a57a23 */ /* 0x000fe400000108d2 */
[----:B--2---:R-:W-:Y:S02]  /*b130*/  FFMA.FTZ R148, R175, c[0x0][0x2d0], -R209 ;  /* 0x0000b400af947a23 */ /* 0x004fe400000108d1 */
[--C-:B------:R-:W-:Y:S02]  /*b140*/  FFMA.FTZ R175, R172, c[0x0][0x2d0], -R208.reuse ;  /* 0x0000b400acaf7a23 */ /* 0x100fe400000108d0 */
[--C-:B------:R-:W-:Y:S02]  /*b150*/  FFMA.FTZ R172, R229, c[0x0][0x2d0], -R208.reuse ;  /* 0x0000b400e5ac7a23 */ /* 0x100fe400000108d0 */
[----:B------:R2:W-:Y:S01]  /*b160*/  MUFU.EX2 R186, R148 ;  /* 0x0000009400ba7308 */ /* 0x0005e20000000800 */
[----:B----4-:R-:W-:Y:S02]  /*b170*/  FFMA.FTZ R136, R132, R189, R221 ;  /* 0x000000bd84887223 */ /* 0x010fe400000100dd */
[----:B-1----:R-:W-:Y:S02]  /*b180*/  FFMA.FTZ R152, R173, c[0x0][0x2d0], -R3 ;  /* 0x0000b400ad987a23 */ /* 0x002fe40000010803 */
[--C-:B------:R-:W-:Y:S02]  /*b190*/  FFMA.FTZ R173, R230, c[0x0][0x2d0], -R208.reuse ;  /* 0x0000b400e6ad7a23 */ /* 0x100fe400000108d0 */
[----:B------:R-:W-:Y:S03]  /*b1a0*/  FFMA.FTZ R208, R211, c[0x0][0x2d0], -R208 ;  /* 0x0000b400d3d07a23 */ /* 0x000fe600000108d0 */
[----:B------:R1:W-:Y:S01]  /*b1b0*/  MUFU.EX2 R232, R152 ;  /* 0x0000009800e87308 */ /* 0x0003e20000000800 */
[----:B------:R-:W-:Y:S02]  /*b1c0*/  FFMA.FTZ R0, R0, R188, R216 ;  /* 0x000000bc00007223 */ /* 0x000fe400000100d8 */
[----:B------:R-:W-:Y:S02]  /*b1d0*/  FADD.FTZ R136, R222, R136 ;  /* 0x00000088de887221 */ /* 0x000fe40000010000 */
[----:B------:R-:W-:Y:S02]  /*b1e0*/  FADD.FTZ R0, R217, R0 ;  /* 0x00000000d9007221 */ /* 0x000fe40000010000 */
[----:B------:R-:W-:Y:S02]  /*b1f0*/  FADD.FTZ R136, R246, R136 ;  /* 0x00000088f6887221 */ /* 0x000fe40000010000 */
[----:B------:R-:W-:Y:S01]  /*b200*/  FADD.FTZ R0, R218, R0 ;  /* 0x00000000da007221 */ /* 0x000fe20000010000 */
[----:B------:R-:W-:Y:S01]  /*b210*/  MUFU.EX2 R199, R175 ;  /* 0x000000af00c77308 */ /* 0x000fe20000000800 */
[----:B--2---:R-:W2:Y:S09]  /*b220*/  LDSM.16.MT88.4 R148, [R235+0x2100] ;  /* 0x00210000eb94783b */ /* 0x004eb20000004200 */
[----:B------:R-:W-:Y:S01]  /*b230*/  MUFU.EX2 R204, R173 ;  /* 0x000000ad00cc7308 */ /* 0x000fe20000000800 */
[--C-:B-1----:R-:W-:Y:S02]  /*b240*/  FFMA.FTZ R152, R171, c[0x0][0x2d0], -R210.reuse ;  /* 0x0000b400ab987a23 */ /* 0x102fe400000108d2 */
[----:B------:R-:W-:Y:S02]  /*b250*/  FFMA.FTZ R210, R215, c[0x0][0x2d0], -R210 ;  /* 0x0000b400d7d27a23 */ /* 0x000fe400000108d2 */
[--C-:B------:R-:W-:Y:S05]  /*b260*/  FFMA.FTZ R171, R170, c[0x0][0x2d0], -R209.reuse ;  /* 0x0000b400aaab7a23 */ /* 0x100fea00000108d1 */
[----:B------:R1:W-:Y:S01]  /*b270*/  MUFU.EX2 R184, R152 ;  /* 0x0000009800b87308 */ /* 0x0003e20000000800 */
[--C-:B------:R-:W-:Y:S02]  /*b280*/  FFMA.FTZ R170, R169, c[0x0][0x2d0], -R209.reuse ;  /* 0x0000b400a9aa7a23 */ /* 0x100fe400000108d1 */
[--C-:B------:R-:W-:Y:S02]  /*b290*/  FFMA.FTZ R169, R168, c[0x0][0x2d0], -R209.reuse ;  /* 0x0000b400a8a97a23 */ /* 0x100fe400000108d1 */
[----:B------:R-:W-:Y:S01]  /*b2a0*/  FFMA.FTZ R168, R167, c[0x0][0x2d0], -R209 ;  /* 0x0000b400a7a87a23 */ /* 0x000fe200000108d1 */
[----:B------:R-:W-:Y:S01]  /*b2b0*/  MOV R167, R166 ;  /* 0x000000a600a77202 */ /* 0x000fe20000000f00 */
[----:B------:R-:W-:Y:S02]  /*b2c0*/  IMAD.MOV.U32 R166, RZ, RZ, R155 ;  /* 0x000000ffffa67224 */ /* 0x000fe400078e009b */
[----:B------:R-:W-:Y:S01]  /*b2d0*/  FFMA.FTZ R209, R213, c[0x0][0x2d0], -R209 ;  /* 0x0000b400d5d17a23 */ /* 0x000fe200000108d1 */
[----:B------:R-:W-:Y:S01]  /*b2e0*/  MUFU.EX2 R205, R169 ;  /* 0x000000a900cd7308 */ /* 0x000fe20000000800 */
[--C-:B------:R-:W-:Y:S02]  /*b2f0*/  FFMA.FTZ R166, R166, c[0x0][0x2d0], -R3.reuse ;  /* 0x0000b400a6a67a23 */ /* 0x100fe40000010803 */
[--C-:B------:R-:W-:Y:S07]  /*b300*/  FFMA.FTZ R167, R167, c[0x0][0x2d0], -R3.reuse ;  /* 0x0000b400a7a77a23 */ /* 0x100fee0000010803 */
[----:B------:R-:W3:Y:S01]  /*b310*/  MUFU.EX2 R213, R172 ;  /* 0x000000ac00d57308 */ /* 0x000ee20000000800 */
[-C--:B--2---:R-:W-:Y:S01]  /*b320*/  HMMA.16816.F32 R116, R140, R148.reuse, R116 ;  /* 0x000000948c74723c */ /* 0x084fe20000001874 */
[----:B-1----:R-:W1:Y:S08]  /*b330*/  LDSM.16.MT88.4 R152, [R233+0x900] ;  /* 0x00090000e998783b */ /* 0x002e700000004200 */
[----:B------:R-:W-:Y:S01]  /*b340*/  MUFU.EX2 R215, R168 ;  /* 0x000000a800d77308 */ /* 0x000fe20000000800 */
[C---:B------:R-:W-:Y:S07]  /*b350*/  HMMA.16816.F32 R120, R144.reuse, R148, R120 ;  /* 0x000000949078723c */ /* 0x040fee0000001878 */
[----:B------:R-:W-:Y:S01]  /*b360*/  FFMA.FTZ R148, R158, c[0x0][0x2d0], -R3 ;  /* 0x0000b4009e947a23 */ /* 0x000fe20000010803 */
[-C--:B------:R-:W-:Y:S01]  /*b370*/  HMMA.16816.F32 R124, R144, R150.reuse, R124 ;  /* 0x00000096907c723c */ /* 0x080fe2000000187c */
[----:B------:R-:W-:Y:S03]  /*b380*/  MUFU.EX2 R211, R166 ;  /* 0x000000a600d37308 */ /* 0x000fe60000000800 */
[----:B---3--:R-:W-:Y:S03]  /*b390*/  IMAD.MOV.U32 R181, RZ, RZ, R213 ;  /* 0x000000ffffb57224 */ /* 0x008fe600078e00d5 */
[--C-:B------:R-:W-:Y:S01]  /*b3a0*/  FFMA.FTZ R144, R157, c[0x0][0x2d0], -R3.reuse ;  /* 0x0000b4009d907a23 */ /* 0x100fe20000010803 */
[----:B------:R-:W-:Y:S01]  /*b3b0*/  HMMA.16816.F32 R128, R140, R150, R128 ;  /* 0x000000968c80723c */ /* 0x000fe20000001880 */
[----:B------:R-:W2:Y:S02]  /*b3c0*/  LDSM.16.MT88.4 R156, [R234+0x900] ;  /* 0x00090000ea9c783b */ /* 0x000ea40000004200 */
[----:B------:R3:W-:Y:S01]  /*b3d0*/  MUFU.EX2 R192, R148 ;  /* 0x0000009400c07308 */ /* 0x0007e20000000800 */
[----:B------:R-:W-:Y:S01]  /*b3e0*/  F2FP.PACK_AB R145, R232, R196 ;  /* 0x000000c4e891723e */ /* 0x000fe200000000ff */
[----:B------:R-:W-:Y:S01]  /*b3f0*/  FFMA.FTZ R3, R135, c[0x0][0x2d0], -R3 ;  /* 0x0000b40087037a23 */ /* 0x000fe20000010803 */
[----:B------:R-:W-:Y:S02]  /*b400*/  F2FP.PACK_AB R146, R185, R184 ;  /* 0x000000b8b992723e */ /* 0x000fe400000000ff */
[----:B------:R-:W-:Y:S04]  /*b410*/  F2FP.PACK_AB R140, R239, R197 ;  /* 0x000000c5ef8c723e */ /* 0x000fe800000000ff */
[----:B------:R-:W-:Y:S01]  /*b420*/  F2FP.PACK_AB R141, R238, R242 ;  /* 0x000000f2ee8d723e */ /* 0x000fe200000000ff */
[----:B------:R4:W4:Y:S01]  /*b430*/  MUFU.EX2 R193, R144 ;  /* 0x0000009000c17308 */ /* 0x0009220000000800 */
[----:B------:R-:W-:Y:S02]  /*b440*/  F2FP.PACK_AB R143, R186, R206 ;  /* 0x000000ceba8f723e */ /* 0x000fe400000000ff */
[----:B------:R-:W-:Y:S07]  /*b450*/  F2FP.PACK_AB R142, R187, R200 ;  /* 0x000000c8bb8e723e */ /* 0x000fee00000000ff */
[-C--:B-1----:R-:W-:Y:S01]  /*b460*/  HMMA.16816.F32 R4, R140, R152.reuse, R4 ;  /* 0x000000988c04723c */ /* 0x082fe20000001804 */
[----:B------:R-:W1:Y:S01]  /*b470*/  MUFU.EX2 R135, R160 ;  /* 0x000000a000877308 */ /* 0x000e620000000800 */
[----:B---3--:R-:W3:Y:S09]  /*b480*/  LDSM.16.MT88.4 R148, [R236+0x900] ;  /* 0x00090000ec94783b */ /* 0x008ef20000004200 */
[----:B------:R-:W-:Y:S01]  /*b490*/  MUFU.EX2 R168, R162 ;  /* 0x000000a200a87308 */ /* 0x000fe20000000800 */
[----:B----4-:R-:W-:Y:S02]  /*b4a0*/  F2FP.PACK_AB R144, R237, R241 ;  /* 0x000000f1ed90723e */ /* 0x010fe400000000ff */
[----:B------:R-:W-:Y:S07]  /*b4b0*/  F2FP.PACK_AB R147, R193, R192 ;  /* 0x000000c0c193723e */ /* 0x000fee00000000ff */
[----:B------:R4:W-:Y:S01]  /*b4c0*/  MUFU.EX2 R240, R167 ;  /* 0x000000a700f07308 */ /* 0x0009e20000000800 */
[C---:B------:R-:W-:Y:S01]  /*b4d0*/  HMMA.16816.F32 R8, R144.reuse, R152, R8 ;  /* 0x000000989008723c */ /* 0x040fe20000001808 */
[----:B-1----:R-:W-:Y:S02]  /*b4e0*/  MOV R166, R135 ;  /* 0x0000008700a67202 */ /* 0x002fe40000000f00 */
[----:B------:R-:W-:Y:S05]  /*b4f0*/  F2FP.PACK_AB R135, R215, R205 ;  /* 0x000000cdd787723e */ /* 0x000fea00000000ff */
[-C--:B------:R-:W-:Y:S01]  /*b500*/  HMMA.16816.F32 R12, R144, R154.reuse, R12 ;  /* 0x0000009a900c723c */ /* 0x080fe2000000180c */
[----:B------:R1:W-:Y:S07]  /*b510*/  MUFU.EX2 R216, R177 ;  /* 0x000000b100d87308 */ /* 0x0003ee0000000800 */
[C---:B------:R-:W-:Y:S01]  /*b520*/  HMMA.16816.F32 R16, R140.reuse, R154, R16 ;  /* 0x0000009a8c10723c */ /* 0x040fe20000001810 */
[----:B------:R-:W3:Y:S02]  /*b530*/  LDSM.16.MT88.4 R152, [R235+0x900] ;  /* 0x00090000eb98783b */ /* 0x000ee40000004200 */
[----:B------:R-:W-:Y:S01]  /*b540*/  MUFU.EX2 R202, R208 ;  /* 0x000000d000ca7308 */ /* 0x000fe20000000800 */
[----:B----4-:R-:W-:Y:S04]  /*b550*/  MOV R167, R206 ;  /* 0x000000ce00a77202 */ /* 0x010fe80000000f00 */
[-C--:B--2---:R-:W-:Y:S05]  /*b560*/  HMMA.16816.F32 R20, R140, R156.reuse, R20 ;  /* 0x0000009c8c14723c */ /* 0x084fea0000001814 */
[----:B------:R2:W4:Y:S03]  /*b570*/  MUFU.EX2 R194, R170 ;  /* 0x000000aa00c27308 */ /* 0x0005260000000800 */
[C---:B------:R-:W-:Y:S01]  /*b580*/  HMMA.16816.F32 R24, R144.reuse, R156, R24 ;  /* 0x0000009c9018723c */ /* 0x040fe20000001818 */
[----:B-1----:R-:W-:Y:S06]  /*b590*/  MOV R177, R204 ;  /* 0x000000cc00b17202 */ /* 0x002fec0000000f00 */
[----:B------:R-:W-:Y:S01]  /*b5a0*/  FFMA.FTZ R156, R133, R190, R226 ;  /* 0x000000be859c7223 */ /* 0x000fe200000100e2 */
[-C--:B------:R-:W-:Y:S01]  /*b5b0*/  HMMA.16816.F32 R28, R144, R158.reuse, R28 ;  /* 0x0000009e901c723c */ /* 0x080fe2000000181c */
[----:B------:R-:W-:Y:S01]  /*b5c0*/  LDSM.16.MT88.4 R188, [R236+0x1900] ;  /* 0x00190000ecbc783b */ /* 0x000fe20000004200 */
[----:B------:R-:W1:Y:S02]  /*b5d0*/  MUFU.EX2 R201, R171 ;  /* 0x000000ab00c97308 */ /* 0x000e640000000800 */
[----:B------:R-:W-:Y:S04]  /*b5e0*/  FADD.FTZ R164, R223, R156 ;  /* 0x0000009cdfa47221 */ /* 0x000fe80000010000 */
[C---:B------:R-:W-:Y:S01]  /*b5f0*/  HMMA.16816.F32 R32, R140.reuse, R158, R32 ;  /* 0x0000009e8c20723c */ /* 0x040fe20000001820 */
[----:B------:R-:W-:Y:S03]  /*b600*/  LDSM.16.MT88.4 R156, [R233+0x3100] ;  /* 0x00310000e99c783b */ /* 0x000fe60000004200 */
[----:B------:R1:W-:Y:S01]  /*b610*/  MUFU.EX2 R171, R161 ;  /* 0x000000a100ab7308 */ /* 0x0003e20000000800 */
[----:B--2---:R-:W-:Y:S02]  /*b620*/  MOV R170, R174 ;  /* 0x000000ae00aa7202 */ /* 0x004fe40000000f00 */
[----:B----4-:R-:W-:Y:S01]  /*b630*/  MOV R169, R194 ;  /* 0x000000c200a97202 */ /* 0x010fe20000000f00 */
[-C--:B---3--:R-:W-:Y:S01]  /*b640*/  HMMA.16816.F32 R36, R140, R148.reuse, R36 ;  /* 0x000000948c24723c */ /* 0x088fe20000001824 */
[----:B------:R-:W-:Y:S03]  /*b650*/  LDSM.16.MT88.4 R172, [R234+0x1900] ;  /* 0x00190000eaac783b */ /* 0x000fe60000004200 */
[----:B------:R-:W-:Y:S02]  /*b660*/  F2FP.PACK_AB R132, R170, R199 ;  /* 0x000000c7aa84723e */ /* 0x000fe400000000ff */
[----:B------:R2:W3:Y:S02]  /*b670*/  MUFU.EX2 R220, R165 ;  /* 0x000000a500dc7308 */ /* 0x0004e40000000800 */
[C---:B------:R-:W-:Y:S01]  /*b680*/  HMMA.16816.F32 R40, R144.reuse, R148, R40 ;  /* 0x000000949028723c */ /* 0x040fe20000001828 */
[----:B-1----:R-:W-:Y:S07]  /*b690*/  F2FP.PACK_AB R133, R169, R201 ;  /* 0x000000c9a985723e */ /* 0x002fee00000000ff */
[-C--:B------:R-:W-:Y:S01]  /*b6a0*/  HMMA.16816.F32 R44, R144, R150.reuse, R44 ;  /* 0x00000096902c723c */ /* 0x080fe2000000182c */
[----:B------:R-:W-:Y:S01]  /*b6b0*/  MUFU.EX2 R194, R231 ;  /* 0x000000e700c27308 */ /* 0x000fe20000000800 */
[----:B------:R-:W-:Y:S06]  /*b6c0*/  LDSM.16.MT88.4 R160, [R236+0x3100] ;  /* 0x00310000eca0783b */ /* 0x000fec0000004200 */
[C---:B------:R-:W-:Y:S03]  /*b6d0*/  HMMA.16816.F32 R48, R140.reuse, R150, R48 ;  /* 0x000000968c30723c */ /* 0x040fe60000001830 */
[----:B------:R-:W-:Y:S01]  /*b6e0*/  MUFU.EX2 R231, R209 ;  /* 0x000000d100e77308 */ /* 0x000fe20000000800 */
[----:B------:R-:W1:Y:S01]  /*b6f0*/  LDSM.16.MT88.4 R148, [R233+0x2900] ;  /* 0x00290000e994783b */ /* 0x000e620000004200 */
[----:B--2---:R-:W-:Y:S01]  /*b700*/  FADD.FTZ R165, R225, R134 ;  /* 0x00000086e1a57221 */ /* 0x004fe20000010000 */
[----:B------:R-:W-:Y:S02]  /*b710*/  F2FP.PACK_AB R134, R213, R204 ;  /* 0x000000ccd586723e */ /* 0x000fe400000000ff */
[-C--:B------:R-:W-:Y:S05]  /*b720*/  HMMA.16816.F32 R52, R140, R152.reuse, R52 ;  /* 0x000000988c34723c */ /* 0x080fea0000001834 */
[----:B------:R-:W-:Y:S03]  /*b730*/  MUFU.EX2 R225, R210 ;  /* 0x000000d200e17308 */ /* 0x000fe60000000800 */
[C---:B------:R-:W-:Y:S07]  /*b740*/  HMMA.16816.F32 R56, R144.reuse, R152, R56 ;  /* 0x000000989038723c */ /* 0x040fee0000001838 */
[----:B------:R2:W-:Y:S01]  /*b750*/  MUFU.EX2 R230, R178 ;  /* 0x000000b200e67308 */ /* 0x0005e20000000800 */
[-C--:B------:R-:W-:Y:S08]  /*b760*/  HMMA.16816.F32 R60, R144, R154.reuse, R60 ;  /* 0x0000009a903c723c */ /* 0x080ff0000000183c */
[C---:B------:R-:W-:Y:S01]  /*b770*/  HMMA.16816.F32 R64, R140.reuse, R154, R64 ;  /* 0x0000009a8c40723c */ /* 0x040fe20000001840 */
[----:B------:R-:W4:Y:S01]  /*b780*/  LDSM.16.MT88.4 R152, [R234+0x2900] ;  /* 0x00290000ea98783b */ /* 0x000f220000004200 */
[----:B------:R3:W3:Y:S06]  /*b790*/  MUFU.EX2 R229, R180 ;  /* 0x000000b400e57308 */ /* 0x0006ec0000000800 */
[-C--:B-1----:R-:W-:Y:S04]  /*b7a0*/  HMMA.16816.F32 R68, R140, R148.reuse, R68 ;  /* 0x000000948c44723c */ /* 0x082fe80000001844 */
[----:B------:R1:W1:Y:S01]  /*b7b0*/  MUFU.EX2 R228, R179 ;  /* 0x000000b300e47308 */ /* 0x0002620000000800 */
[----:B--2---:R-:W-:Y:S03]  /*b7c0*/  MOV R178, R205 ;  /* 0x000000cd00b27202 */ /* 0x004fe60000000f00 */
[C---:B------:R-:W-:Y:S06]  /*b7d0*/  HMMA.16816.F32 R72, R144.reuse, R148, R72 ;  /* 0x000000949048723c */ /* 0x040fec0000001848 */
[----:B------:R2:W2:Y:S01]  /*b7e0*/  MUFU.EX2 R226, R182 ;  /* 0x000000b600e27308 */ /* 0x0004a20000000800 */
[----:B---3--:R-:W-:Y:S01]  /*b7f0*/  MOV R180, R207 ;  /* 0x000000cf00b47202 */ /* 0x008fe20000000f00 */
[-C--:B------:R-:W-:Y:S08]  /*b800*/  HMMA.16816.F32 R76, R144, R150.reuse, R76 ;  /* 0x00000096904c723c */ /* 0x080ff0000000184c */
[----:B------:R3:W3:Y:S01]  /*b810*/  MUFU.EX2 R223, R3 ;  /* 0x0000000300df7308 */ /* 0x0006e20000000800 */
[C---:B------:R-:W-:Y:S01]  /*b820*/  HMMA.16816.F32 R80, R140.reuse, R150, R80 ;  /* 0x000000968c50723c */ /* 0x040fe20000001850 */
[----:B------:R-:W3:Y:S02]  /*b830*/  LDSM.16.MT88.4 R148, [R236+0x2900] ;  /* 0x00290000ec94783b */ /* 0x000ee40000004200 */
[----:B-1----:R-:W-:Y:S06]  /*b840*/  MOV R179, R211 ;  /* 0x000000d300b37202 */ /* 0x002fec0000000f00 */
[----:B------:R-:W1:Y:S01]  /*b850*/  MUFU.EX2 R176, R176 ;  /* 0x000000b000b07308 */ /* 0x000e620000000800 */
[-C--:B----4-:R-:W-:Y:S02]  /*b860*/  HMMA.16816.F32 R84, R140, R152.reuse, R84 ;  /* 0x000000988c54723c */ /* 0x090fe40000001854 */
[----:B--2---:R-:W-:Y:S02]  /*b870*/  MOV R182, R215 ;  /* 0x000000d700b67202 */ /* 0x004fe40000000f00 */
[----:B------:R-:W-:Y:S04]  /*b880*/  LDSM.16.MT88.4 R212, [R234+0x3900] ;  /* 0x00390000ead4783b */ /* 0x000fe80000004200 */
[C---:B------:R-:W-:Y:S01]  /*b890*/  HMMA.16816.F32 R88, R144.reuse, R152, R88 ;  /* 0x000000989058723c */ /* 0x040fe20000001858 */
[----:B---3--:R-:W-:Y:S07]  /*b8a0*/  FADD.FTZ R3, R247, R164 ;  /* 0x000000a4f7037221 */ /* 0x008fee0000010000 */
[-C--:B------:R-:W-:Y:S01]  /*b8b0*/  HMMA.16816.F32 R92, R144, R154.reuse, R92 ;  /* 0x0000009a905c723c */ /* 0x080fe2000000185c */
[----:B------:R-:W-:Y:S03]  /*b8c0*/  FADD.FTZ R221, R244, R3 ;  /* 0x00000003f4dd7221 */ /* 0x000fe60000010000 */
[----:B------:R-:W-:Y:S04]  /*b8d0*/  MOV R3, R197 ;  /* 0x000000c500037202 */ /* 0x000fe80000000f00 */
[C---:B------:R-:W-:Y:S01]  /*b8e0*/  HMMA.16816.F32 R96, R140.reuse, R154, R96 ;  /* 0x0000009a8c60723c */ /* 0x040fe20000001860 */
[----:B------:R-:W2:Y:S07]  /*b8f0*/  LDSM.16.MT88.4 R152, [R235+0x2900] ;  /* 0x00290000eb98783b */ /* 0x000eae0000004200 */
[-C--:B------:R-:W-:Y:S08]  /*b900*/  HMMA.16816.F32 R100, R140, R148.reuse, R100 ;  /* 0x000000948c64723c */ /* 0x080ff00000001864 */
[C---:B------:R-:W-:Y:S08]  /*b910*/  HMMA.16816.F32 R104, R144.reuse, R148, R104 ;  /* 0x000000949068723c */ /* 0x040ff00000001868 */
[-C--:B------:R-:W-:Y:S08]  /*b920*/  HMMA.16816.F32 R108, R144, R150.reuse, R108 ;  /* 0x00000096906c723c */ /* 0x080ff0000000186c */
[C---:B------:R-:W-:Y:S01]  /*b930*/  HMMA.16816.F32 R112, R140.reuse, R150, R112 ;  /* 0x000000968c70723c */ /* 0x040fe20000001870 */
[----:B------:R-:W3:Y:S07]  /*b940*/  LDSM.16.MT88.4 R148, [R233+0x1100] ;  /* 0x00110000e994783b */ /* 0x000eee0000004200 */
[-C--:B--2---:R-:W-:Y:S08]  /*b950*/  HMMA.16816.F32 R116, R140, R152.reuse, R116 ;  /* 0x000000988c74723c */ /* 0x084ff00000001874 */
[C---:B------:R-:W-:Y:S08]  /*b960*/  HMMA.16816.F32 R120, R144.reuse, R152, R120 ;  /* 0x000000989078723c */ /* 0x040ff00000001878 */
[-C--:B------:R-:W-:Y:S01]  /*b970*/  HMMA.16816.F32 R124, R144, R154.reuse, R124 ;  /* 0x0000009a907c723c */ /* 0x080fe2000000187c */
[----:B------:R-:W2:Y:S07]  /*b980*/  LDSM.16.MT88.4 R144, [R234+0x1100] ;  /* 0x00110000ea90783b */ /* 0x000eae0000004200 */
[----:B------:R-:W-:Y:S01]  /*b990*/  HMMA.16816.F32 R128, R140, R154, R128 ;  /* 0x0000009a8c80723c */ /* 0x000fe20000001880 */
[----:B------:R-:W4:Y:S06]  /*b9a0*/  LDSM.16.MT88.4 R152, [R236+0x1100] ;  /* 0x00110000ec98783b */ /* 0x000f2c0000004200 */
[----:B------:R-:W-:Y:S01]  /*b9b0*/  F2FP.PACK_AB R142, R220, R207 ;  /* 0x000000cfdc8e723e */ /* 0x000fe200000000ff */
[-C--:B---3--:R-:W-:Y:S01]  /*b9c0*/  HMMA.16816.F32 R4, R132, R148.reuse, R4 ;  /* 0x000000948404723c */ /* 0x088fe20000001804 */
[----:B------:R-:W-:Y:S03]  /*b9d0*/  LDSM.16.MT88.4 R204, [R235+0x1900] ;  /* 0x00190000ebcc783b */ /* 0x000fe60000004200 */
[----:B------:R-:W-:Y:S02]  /*b9e0*/  F2FP.PACK_AB R143, R240, R211 ;  /* 0x000000d3f08f723e */ /* 0x000fe400000000ff */
[----:B------:R-:W-:Y:S02]  /*b9f0*/  F2FP.PACK_AB R140, R168, R203 ;  /* 0x000000cba88c723e */ /* 0x000fe400000000ff */
[----:B------:R-:W-:Y:S01]  /*ba00*/  F2FP.PACK_AB R141, R166, R171 ;  /* 0x000000aba68d723e */ /* 0x000fe200000000ff */
[----:B------:R-:W-:Y:S06]  /*ba10*/  LDSM.16.MT88.4 R208, [R233+0x3900] ;  /* 0x00390000e9d0783b */ /* 0x000fec0000004200 */
[C---:B------:R-:W-:Y:S08]  /*ba20*/  HMMA.16816.F32 R8, R140.reuse, R148, R8 ;  /* 0x000000948c08723c */ /* 0x040ff00000001808 */
[-C--:B------:R-:W-:Y:S08]  /*ba30*/  HMMA.16816.F32 R12, R140, R150.reuse, R12 ;  /* 0x000000968c0c723c */ /* 0x080ff0000000180c */
[C---:B------:R-:W-:Y:S01]  /*ba40*/  HMMA.16816.F32 R16, R132.reuse, R150, R16 ;  /* 0x000000968410723c */ /* 0x040fe20000001810 */
[----:B------:R-:W3:Y:S07]  /*ba50*/  LDSM.16.MT88.4 R148, [R235+0x1100] ;  /* 0x00110000eb94783b */ /* 0x000eee0000004200 */
[-C--:B--2---:R-:W-:Y:S08]  /*ba60*/  HMMA.16816.F32 R20, R132, R144.reuse, R20 ;  /* 0x000000908414723c */ /* 0x084ff00000001814 */
[C---:B------:R-:W-:Y:S08]  /*ba70*/  HMMA.16816.F32 R24, R140.reuse, R144, R24 ;  /* 0x000000908c18723c */ /* 0x040ff00000001818 */
[-C--:B------:R-:W-:Y:S08]  /*ba80*/  HMMA.16816.F32 R28, R140, R146.reuse, R28 ;  /* 0x000000928c1c723c */ /* 0x080ff0000000181c */
[C---:B------:R-:W-:Y:S01]  /*ba90*/  HMMA.16816.F32 R32, R132.reuse, R146, R32 ;  /* 0x000000928420723c */ /* 0x040fe20000001820 */
[----:B------:R-:W2:Y:S07]  /*baa0*/  LDSM.16.MT88.4 R144, [R234+0x3100] ;  /* 0x00310000ea90783b */ /* 0x000eae0000004200 */
[-C--:B----4-:R-:W-:Y:S08]  /*bab0*/  HMMA.16816.F32 R36, R132, R152.reuse, R36 ;  /* 0x000000988424723c */ /* 0x090ff00000001824 */
[C---:B------:R-:W-:Y:S08]  /*bac0*/  HMMA.16816.F32 R40, R140.reuse, R152, R40 ;  /* 0x000000988c28723c */ /* 0x040ff00000001828 */
[-C--:B------:R-:W-:Y:S08]  /*bad0*/  HMMA.16816.F32 R44, R140, R154.reuse, R44 ;  /* 0x0000009a8c2c723c */ /* 0x080ff0000000182c */
[C---:B------:R-:W-:Y:S01]  /*bae0*/  HMMA.16816.F32 R48, R132.reuse, R154, R48 ;  /* 0x0000009a8430723c */ /* 0x040fe20000001830 */
[----:B------:R-:W4:Y:S07]  /*baf0*/  LDSM.16.MT88.4 R152, [R235+0x3100] ;  /* 0x00310000eb98783b */ /* 0x000f2e0000004200 */
[-C--:B---3--:R-:W-:Y:S08]  /*bb00*/  HMMA.16816.F32 R52, R132, R148.reuse, R52 ;  /* 0x000000948434723c */ /* 0x088ff00000001834 */
[C---:B------:R-:W-:Y:S08]  /*bb10*/  HMMA.16816.F32 R56, R140.reuse, R148, R56 ;  /* 0x000000948c38723c */ /* 0x040ff00000001838 */
[-C--:B------:R-:W-:Y:S08]  /*bb20*/  HMMA.16816.F32 R60, R140, R150.reuse, R60 ;  /* 0x000000968c3c723c */ /* 0x080ff0000000183c */
[C---:B------:R-:W-:Y:S08]  /*bb30*/  HMMA.16816.F32 R64, R132.reuse, R150, R64 ;  /* 0x000000968440723c */ /* 0x040ff00000001840 */
[-C--:B------:R-:W-:Y:S08]  /*bb40*/  HMMA.16816.F32 R68, R132, R156.reuse, R68 ;  /* 0x0000009c8444723c */ /* 0x080ff00000001844 */
[C---:B------:R-:W-:Y:S08]  /*bb50*/  HMMA.16816.F32 R72, R140.reuse, R156, R72 ;  /* 0x0000009c8c48723c */ /* 0x040ff00000001848 */
[-C--:B------:R-:W-:Y:S08]  /*bb60*/  HMMA.16816.F32 R76, R140, R158.reuse, R76 ;  /* 0x0000009e8c4c723c */ /* 0x080ff0000000184c */
[C---:B------:R-:W-:Y:S01]  /*bb70*/  HMMA.16816.F32 R80, R132.reuse, R158, R80 ;  /* 0x0000009e8450723c */ /* 0x040fe20000001850 */
[----:B------:R-:W3:Y:S07]  /*bb80*/  LDSM.16.MT88.4 R156, [R233+0x1900] ;  /* 0x00190000e99c783b */ /* 0x000eee0000004200 */
[-C--:B--2---:R-:W-:Y:S08]  /*bb90*/  HMMA.16816.F32 R84, R132, R144.reuse, R84 ;  /* 0x000000908454723c */ /* 0x084ff00000001854 */
[C---:B------:R-:W-:Y:S07]  /*bba0*/  HMMA.16816.F32 R88, R140.reuse, R144, R88 ;  /* 0x000000908c58723c */ /* 0x040fee0000001858 */
[----:B------:R-:W-:Y:S01]  /*bbb0*/  FADD.FTZ R144, R248, R165 ;  /* 0x000000a5f8907221 */ /* 0x000fe20000010000 */
[-C--:B------:R-:W-:Y:S01]  /*bbc0*/  HMMA.16816.F32 R92, R140, R146.reuse, R92 ;  /* 0x000000928c5c723c */ /* 0x080fe2000000185c */
[----:B------:R2:W5:Y:S03]  /*bbd0*/  LDL.LU R248, [R1+0x78] ;  /* 0x0000780001f87983 */ /* 0x0005660000300800 */
[----:B------:R-:W-:Y:S01]  /*bbe0*/  FADD.FTZ R222, R245, R144 ;  /* 0x00000090f5de7221 */ /* 0x000fe20000010000 */
[----:B------:R2:W5:Y:S03]  /*bbf0*/  LDL.LU R247, [R1+0x74] ;  /* 0x0000740001f77983 */ /* 0x0005660000300800 */
[C---:B------:R-:W-:Y:S01]  /*bc00*/  HMMA.16816.F32 R96, R132.reuse, R146, R96 ;  /* 0x000000928460723c */ /* 0x040fe20000001860 */
[----:B------:R2:W5:Y:S03]  /*bc10*/  LDL.LU R246, [R1+0x70] ;  /* 0x0000700001f67983 */ /* 0x0005660000300800 */
[----:B------:R-:W-:Y:S01]  /*bc20*/  FADD.FTZ R3, R3, R222 ;  /* 0x000000de03037221 */ /* 0x000fe20000010000 */
[----:B------:R2:W5:Y:S03]  /*bc30*/  LDL.LU R245, [R1+0x6c] ;  /* 0x00006c0001f57983 */ /* 0x0005660000300800 */
[-C--:B------:R-:W-:Y:S01]  /*bc40*/  HMMA.16816.F32 R100, R132, R160.reuse, R100 ;  /* 0x000000a08464723c */ /* 0x080fe20000001864 */
[----:B------:R2:W5:Y:S03]  /*bc50*/  LDL.LU R244, [R1+0x68] ;  /* 0x0000680001f47983 */ /* 0x0005660000300800 */
[----:B------:R-:W-:Y:S04]  /*bc60*/  FADD.FTZ R3, R239, R3 ;  /* 0x00000003ef037221 */ /* 0x000fe80000010000 */
[C---:B------:R-:W-:Y:S07]  /*bc70*/  HMMA.16816.F32 R104, R140.reuse, R160, R104 ;  /* 0x000000a08c68723c */ /* 0x040fee0000001868 */
[----:B------:R-:W-:Y:S01]  /*bc80*/  MOV R161, R220 ;  /* 0x000000dc00a17202 */ /* 0x000fe20000000f00 */
[-C--:B------:R-:W-:Y:S01]  /*bc90*/  HMMA.16816.F32 R108, R140, R162.reuse, R108 ;  /* 0x000000a28c6c723c */ /* 0x080fe2000000186c */
[----:B------:R-:W-:Y:S02]  /*bca0*/  FADD.FTZ R220, R243, R136 ;  /* 0x00000088f3dc7221 */ /* 0x000fe40000010000 */
[----:B------:R2:W5:Y:S01]  /*bcb0*/  LDL.LU R243, [R1+0x64] ;  /* 0x0000640001f37983 */ /* 0x0005620000300800 */
[----:B------:R-:W-:Y:S01]  /*bcc0*/  FADD.FTZ R136, R219, R0 ;  /* 0x00000000db887221 */ /* 0x000fe20000010000 */
[----:B------:R-:W-:Y:S03]  /*bcd0*/  MOV R0, R216 ;  /* 0x000000d800007202 */ /* 0x000fe60000000f00 */
[C---:B------:R-:W-:Y:S08]  /*bce0*/  HMMA.16816.F32 R112, R132.reuse, R162, R112 ;  /* 0x000000a28470723c */ /* 0x040ff00000001870 */
[-C--:B----4-:R-:W-:Y:S08]  /*bcf0*/  HMMA.16816.F32 R116, R132, R152.reuse, R116 ;  /* 0x000000988474723c */ /* 0x090ff00000001874 */
[C---:B------:R-:W-:Y:S08]  /*bd00*/  HMMA.16816.F32 R120, R140.reuse, R152, R120 ;  /* 0x000000988c78723c */ /* 0x040ff00000001878 */
[-C--:B------:R-:W-:Y:S07]  /*bd10*/  HMMA.16816.F32 R124, R140, R154.reuse, R124 ;  /* 0x0000009a8c7c723c */ /* 0x080fee000000187c */
[----:B------:R-:W-:Y:S01]  /*bd20*/  F2FP.PACK_AB R140, R229, R230 ;  /* 0x000000e6e58c723e */ /* 0x000fe200000000ff */
[----:B------:R-:W-:Y:S01]  /*bd30*/  HMMA.16816.F32 R128, R132, R154, R128 ;  /* 0x0000009a8480723c */ /* 0x000fe20000001880 */
[----:B------:R-:W-:Y:S03]  /*bd40*/  F2FP.PACK_AB R141, R227, R228 ;  /* 0x000000e4e38d723e */ /* 0x000fe600000000ff */
[----:B------:R-:W-:Y:S02]  /*bd50*/  F2FP.PACK_AB R142, R225, R226 ;  /* 0x000000e2e18e723e */ /* 0x000fe400000000ff */
[----:B------:R-:W-:Y:S02]  /*bd60*/  F2FP.PACK_AB R143, R223, R224 ;  /* 0x000000e0df8f723e */ /* 0x000fe400000000ff */
[----:B------:R-:W-:Y:S02]  /*bd70*/  F2FP.PACK_AB R133, R194, R216 ;  /* 0x000000d8c285723e */ /* 0x000fe400000000ff */
[----:B------:R-:W4:Y:S02]  /*bd80*/  LDSM.16.MT88.4 R216, [R236+0x3900] ;  /* 0x00390000ecd8783b */ /* 0x000f240000004200 */
[----:B-1----:R-:W-:Y:S02]  /*bd90*/  F2FP.PACK_AB R132, R195, R176 ;  /* 0x000000b0c384723e */ /* 0x002fe400000000ff */
[----:B------:R-:W-:Y:S02]  /*bda0*/  F2FP.PACK_AB R134, R202, R198 ;  /* 0x000000c6ca86723e */ /* 0x000fe400000000ff */
[----:B------:R-:W-:Y:S07]  /*bdb0*/  F2FP.PACK_AB R135, R231, R252 ;  /* 0x000000fce787723e */ /* 0x000fee00000000ff */
[-C--:B---3--:R-:W-:Y:S01]  /*bdc0*/  HMMA.16816.F32 R148, R132, R156.reuse, R4 ;  /* 0x0000009c8494723c */ /* 0x088fe20000001804 */
[----:B------:R-:W1:Y:S07]  /*bdd0*/  LDSM.16.MT88.4 R4, [R235+0x3900] ;  /* 0x00390000eb04783b */ /* 0x000e6e0000004200 */
[C---:B------:R-:W-:Y:S07]  /*bde0*/  HMMA.16816.F32 R144, R140.reuse, R156, R8 ;  /* 0x0000009c8c90723c */ /* 0x040fee0000001808 */
[----:B------:R-:W-:Y:S01]  /*bdf0*/  MOV R11, R176 ;  /* 0x000000b0000b7202 */ /* 0x000fe20000000f00 */
[-C--:B------:R-:W-:Y:S01]  /*be00*/  HMMA.16816.F32 R152, R140, R158.reuse, R12 ;  /* 0x0000009e8c98723c */ /* 0x080fe2000000180c */
[----:B------:R-:W-:Y:S03]  /*be10*/  MOV R9, R161 ;  /* 0x000000a100097202 */ /* 0x000fe60000000f00 */
[----:B------:R-:W-:Y:S02]  /*be20*/  MOV R8, R196 ;  /* 0x000000c400087202 */ /* 0x000fe40000000f00 */
[----:B------:R-:W-:Y:S01]  /*be30*/  MOV R10, R200 ;  /* 0x000000c8000a7202 */ /* 0x000fe20000000f00 */
[----:B------:R-:W-:Y:S01]  /*be40*/  IMAD.MOV.U32 R12, RZ, RZ, R182 ;  /* 0x000000ffff0c7224 */ /* 0x000fe200078e00b6 */
[C---:B------:R-:W-:Y:S01]  /*be50*/  HMMA.16816.F32 R156, R132.reuse, R158, R16 ;  /* 0x0000009e849c723c */ /* 0x040fe20000001810 */
[----:B------:R-:W-:Y:S03]  /*be60*/  MOV R13, R194 ;  /* 0x000000c2000d7202 */ /* 0x000fe60000000f00 */
[----:B------:R-:W-:Y:S01]  /*be70*/  MOV R14, R198 ;  /* 0x000000c6000e7202 */ /* 0x000fe20000000f00 */
[----:B------:R-:W-:Y:S01]  /*be80*/  FADD.FTZ R8, R8, R136 ;  /* 0x0000008808087221 */ /* 0x000fe20000010000 */
[----:B------:R-:W-:Y:S01]  /*be90*/  MOV R15, R202 ;  /* 0x000000ca000f7202 */ /* 0x000fe20000000f00 */
[----:B------:R-:W-:Y:S01]  /*bea0*/  FADD.FTZ R10, R10, R3 ;  /* 0x000000030a0a7221 */ /* 0x000fe20000010000 */
[-C--:B------:R-:W-:Y:S01]  /*beb0*/  HMMA.16816.F32 R160, R132, R172.reuse, R20 ;  /* 0x000000ac84a0723c */ /* 0x080fe20000001814 */
[----:B------:R-:W-:Y:S03]  /*bec0*/  MOV R17, R179 ;  /* 0x000000b300117202 */ /* 0x000fe60000000f00 */
[----:B------:R-:W-:Y:S02]  /*bed0*/  MOV R18, R181 ;  /* 0x000000b500127202 */ /* 0x000fe40000000f00 */
[----:B------:R-:W-:Y:S02]  /*bee0*/  MOV R16, R180 ;  /* 0x000000b400107202 */ /* 0x000fe40000000f00 */
[----:B------:R-:W-:Y:S04]  /*bef0*/  MOV R21, R167 ;  /* 0x000000a700157202 */ /* 0x000fe80000000f00 */
[----:B------:R-:W-:Y:S02]  /*bf00*/  MOV R20, R166 ;  /* 0x000000a600147202 */ /* 0x000fe40000000f00 */
[C---:B------:R-:W-:Y:S01]  /*bf10*/  HMMA.16816.F32 R164, R140.reuse, R172, R24 ;  /* 0x000000ac8ca4723c */ /* 0x040fe20000001818 */
[----:B------:R-:W-:Y:S02]  /*bf20*/  MOV R23, R178 ;  /* 0x000000b200177202 */ /* 0x000fe40000000f00 */
[----:B------:R-:W-:Y:S02]  /*bf30*/  MOV R22, R177 ;  /* 0x000000b100167202 */ /* 0x000fe40000000f00 */
[----:B------:R-:W-:Y:S02]  /*bf40*/  MOV R19, R195 ;  /* 0x000000c300137202 */ /* 0x000fe40000000f00 */
[----:B------:R-:W-:Y:S01]  /*bf50*/  IMAD.MOV.U32 R27, RZ, RZ, R168 ;  /* 0x000000ffff1b7224 */ /* 0x000fe200078e00a8 */
[----:B------:R-:W-:Y:S04]  /*bf60*/  MOV R26, R169 ;  /* 0x000000a9001a7202 */ /* 0x000fe80000000f00 */
[----:B------:R-:W-:Y:S02]  /*bf70*/  MOV R25, R170 ;  /* 0x000000aa00197202 */ /* 0x000fe40000000f00 */
[----:B------:R-:W-:Y:S02]  /*bf80*/  MOV R24, R171 ;  /* 0x000000ab00187202 */ /* 0x000fe40000000f00 */
[-C--:B------:R-:W-:Y:S07]  /*bf90*/  HMMA.16816.F32 R168, R140, R174.reuse, R28 ;  /* 0x000000ae8ca8723c */ /* 0x080fee000000181c */
[----:B------:R-:W-:Y:S01]  /*bfa0*/  MOV R31, R203 ;  /* 0x000000cb001f7202 */ /* 0x000fe20000000f00 */
[C---:B------:R-:W-:Y:S01]  /*bfb0*/  HMMA.16816.F32 R172, R132.reuse, R174, R32 ;  /* 0x000000ae84ac723c */ /* 0x040fe20000001820 */
[----:B------:R-:W-:Y:S03]  /*bfc0*/  MOV R30, R201 ;  /* 0x000000c9001e7202 */ /* 0x000fe60000000f00 */
[----:B------:R-:W-:Y:S01]  /*bfd0*/  MOV R28, R193 ;  /* 0x000000c1001c7202 */ /* 0x000fe20000000f00 */
[----:B------:R-:W-:Y:S02]  /*bfe0*/  IMAD.MOV.U32 R29, RZ, RZ, R199 ;  /* 0x000000ffff1d7224 */ /* 0x000fe400078e00c7 */
[----:B------:R-:W-:Y:S01]  /*bff0*/  MOV R34, R186 ;  /* 0x000000ba00227202 */ /* 0x000fe20000000f00 */
[-C--:B------:R-:W-:Y:S01]  /*c000*/  HMMA.16816.F32 R176, R132, R188.reuse, R36 ;  /* 0x000000bc84b0723c */ /* 0x080fe20000001824 */
[----:B------:R-:W-:Y:S03]  /*c010*/  MOV R33, R187 ;  /* 0x000000bb00217202 */ /* 0x000fe60000000f00 */
[----:B------:R-:W-:Y:S01]  /*c020*/  MOV R35, R185 ;  /* 0x000000b900237202 */ /* 0x000fe20000000f00 */
[----:B------:R-:W-:Y:S02]  /*c030*/  IMAD.MOV.U32 R32, RZ, RZ, R192 ;  /* 0x000000ffff207224 */ /* 0x000fe400078e00c0 */
[----:B------:R-:W-:Y:S01]  /*c040*/  MOV R39, R184 ;  /* 0x000000b800277202 */ /* 0x000fe20000000f00 */
[C---:B------:R-:W-:Y:S04]  /*c050*/  HMMA.16816.F32 R180, R140.reuse, R188, R40 ;  /* 0x000000bc8cb4723c */ /* 0x040fe80000001828 */
[----:B------:R-:W-:Y:S02]  /*c060*/  MOV R38, R39 ;  /* 0x0000002700267202 */ /* 0x000fe40000000f00 */
[----:B------:R-:W-:Y:S02]  /*c070*/  MOV R39, R32 ;  /* 0x0000002000277202 */ /* 0x000fe40000000f00 */
[----:B------:R-:W-:Y:S01]  /*c080*/  MOV R32, R33 ;  /* 0x0000002100207202 */ /* 0x000fe20000000f00 */
[----:B------:R-:W-:Y:S01]  /*c090*/  IMAD.MOV.U32 R33, RZ, RZ, R34 ;  /* 0x000000ffff217224 */ /* 0x000fe200078e0022 */
[-C--:B------:R-:W-:Y:S02]  /*c0a0*/  HMMA.16816.F32 R184, R140, R190.reuse, R44 ;  /* 0x000000be8cb8723c */ /* 0x080fe4000000182c */
[----:B------:R-:W-:Y:S02]  /*c0b0*/  MOV R34, R35 ;  /* 0x0000002300227202 */ /* 0x000fe40000000f00 */
[----:B------:R-:W-:Y:S02]  /*c0c0*/  MOV R35, R28 ;  /* 0x0000001c00237202 */ /* 0x000fe40000000f00 */
[----:B------:R-:W-:Y:S02]  /*c0d0*/  MOV R28, R29 ;  /* 0x0000001d001c7202 */ /* 0x000fe40000000f00 */
[----:B------:R-:W-:Y:S01]  /*c0e0*/  MOV R29, R30 ;  /* 0x0000001e001d7202 */ /* 0x000fe20000000f00 */
[C---:B------:R-:W-:Y:S03]  /*c0f0*/  HMMA.16816.F32 R188, R132.reuse, R190, R48 ;  /* 0x000000be84bc723c */ /* 0x040fe60000001830 */
[----:B------:R-:W-:Y:S02]  /*c100*/  MOV R30, R31 ;  /* 0x0000001f001e7202 */ /* 0x000fe40000000f00 */
[----:B------:R-:W-:Y:S02]  /*c110*/  MOV R31, R24 ;  /* 0x00000018001f7202 */ /* 0x000fe40000000f00 */
[----:B------:R-:W-:Y:S01]  /*c120*/  MOV R24, R25 ;  /* 0x0000001900187202 */ /* 0x000fe20000000f00 */
[----:B------:R-:W-:Y:S01]  /*c130*/  IMAD.MOV.U32 R25, RZ, RZ, R26 ;  /* 0x000000ffff197224 */ /* 0x000fe200078e001a */
[----:B------:R-:W-:Y:S01]  /*c140*/  MOV R26, R27 ;  /* 0x0000001b001a7202 */ /* 0x000fe20000000f00 */
[-C--:B------:R-:W-:Y:S02]  /*c150*/  HMMA.16816.F32 R192, R132, R204.reuse, R52 ;  /* 0x000000cc84c0723c */ /* 0x080fe40000001834 */
[----:B------:R-:W-:Y:S02]  /*c160*/  MOV R27, R20 ;  /* 0x00000014001b7202 */ /* 0x000fe40000000f00 */
[----:B------:R-:W-:Y:S02]  /*c170*/  MOV R20, R21 ;  /* 0x0000001500147202 */ /* 0x000fe40000000f00 */
[----:B------:R-:W-:Y:S02]  /*c180*/  MOV R21, R22 ;  /* 0x0000001600157202 */ /* 0x000fe40000000f00 */
[----:B------:R-:W-:Y:S01]  /*c190*/  MOV R22, R23 ;  /* 0x0000001700167202 */ /* 0x000fe20000000f00 */
[C---:B------:R-:W-:Y:S03]  /*c1a0*/  HMMA.16816.F32 R196, R140.reuse, R204, R56 ;  /* 0x000000cc8cc4723c */ /* 0x040fe60000001838 */
[----:B------:R-:W-:Y:S02]  /*c1b0*/  MOV R23, R16 ;  /* 0x0000001000177202 */ /* 0x000fe40000000f00 */
[----:B------:R-:W-:Y:S01]  /*c1c0*/  MOV R16, R17 ;  /* 0x0000001100107202 */ /* 0x000fe20000000f00 */
[----:B------:R-:W-:Y:S01]  /*c1d0*/  IMAD.MOV.U32 R17, RZ, RZ, R18 ;  /* 0x000000ffff117224 */ /* 0x000fe200078e0012 */
[----:B------:R-:W-:Y:S01]  /*c1e0*/  MOV R18, R12 ;  /* 0x0000000c00127202 */ /* 0x000fe20000000f00 */
[-C--:B------:R-:W-:Y:S01]  /*c1f0*/  HMMA.16816.F32 R200, R140, R206.reuse, R60 ;  /* 0x000000ce8cc8723c */ /* 0x080fe2000000183c */
[----:B------:R-:W-:Y:S03]  /*c200*/  MOV R12, R9 ;  /* 0x00000009000c7202 */ /* 0x000fe60000000f00 */
[----:B------:R-:W-:Y:S01]  /*c210*/  MOV R9, R0 ;  /* 0x0000000000097202 */ /* 0x000fe20000000f00 */
[----:B------:R-:W-:Y:S01]  /*c220*/  FADD.FTZ R0, R242, R221 ;  /* 0x000000ddf2007221 */ /* 0x000fe20000010000 */
[----:B------:R-:W-:Y:S01]  /*c230*/  MOV R37, R38 ;  /* 0x0000002600257202 */ /* 0x000fe20000000f00 */
[----:B------:R2:W5:Y:S01]  /*c240*/  LDL.LU R242, [R1+0x60] ;  /* 0x0000600001f27983 */ /* 0x0005620000300800 */
[----:B------:R-:W-:Y:S01]  /*c250*/  MOV R38, R39 ;  /* 0x0000002700267202 */ /* 0x000fe20000000f00 */
[----:B------:R-:W-:Y:S01]  /*c260*/  FADD.FTZ R0, R238, R0 ;  /* 0x00000000ee007221 */ /* 0x000fe20000010000 */
[C---:B------:R-:W-:Y:S02]  /*c270*/  HMMA.16816.F32 R204, R132.reuse, R206, R64 ;  /* 0x000000ce84cc723c */ /* 0x040fe40000001840 */
[----:B------:R-:W-:Y:S02]  /*c280*/  MOV R39, R32 ;  /* 0x0000002000277202 */ /* 0x000fe40000000f00 */
[----:B------:R-:W-:Y:S01]  /*c290*/  MOV R32, R33 ;  /* 0x0000002100207202 */ /* 0x000fe20000000f00 */
[----:B------:R-:W-:Y:S01]  /*c2a0*/  IMAD.MOV.U32 R33, RZ, RZ, R34 ;  /* 0x000000ffff217224 */ /* 0x000fe200078e0022 */
[----:B------:R-:W-:Y:S02]  /*c2b0*/  MOV R34, R35 ;  /* 0x0000002300227202 */ /* 0x000fe40000000f00 */
[----:B------:R-:W-:Y:S01]  /*c2c0*/  MOV R35, R28 ;  /* 0x0000001c00237202 */ /* 0x000fe20000000f00 */
[-C--:B------:R-:W-:Y:S03]  /*c2d0*/  HMMA.16816.F32 R68, R132, R208.reuse, R68 ;  /* 0x000000d08444723c */ /* 0x080fe60000001844 */
[----:B------:R-:W-:Y:S02]  /*c2e0*/  MOV R28, R29 ;  /* 0x0000001d001c7202 */ /* 0x000fe40000000f00 */
[----:B------:R-:W-:Y:S02]  /*c2f0*/  MOV R29, R30 ;  /* 0x0000001e001d7202 */ /* 0x000fe40000000f00 */
[----:B------:R-:W-:Y:S01]  /*c300*/  MOV R30, R31 ;  /* 0x0000001f001e7202 */ /* 0x000fe20000000f00 */
[C---:B------:R-:W-:Y:S01]  /*c310*/  HMMA.16816.F32 R72, R140.reuse, R208, R72 ;  /* 0x000000d08c48723c */ /* 0x040fe20000001848 */
[----:B------:R-:W-:Y:S03]  /*c320*/  MOV R31, R24 ;  /* 0x00000018001f7202 */ /* 0x000fe60000000f00 */
        /* <DEDUP_REMOVED lines=14> */
[----:B------:R-:W-:Y:S01]  /*c410*/  FADD.FTZ R9, R241, R220 ;  /* 0x000000dcf1097221 */ /* 0x000fe20000010000 */
[-C--:B------:R-:W-:Y:S01]  /*c420*/  HMMA.16816.F32 R84, R132, R212.reuse, R84 ;  /* 0x000000d48454723c */ /* 0x080fe20000001854 */
[----:B------:R2:W5:Y:S01]  /*c430*/  LDL.LU R241, [R1+0x5c] ;  /* 0x00005c0001f17983 */ /* 0x0005620000300800 */
[----:B------:R-:W-:Y:S02]  /*c440*/  MOV R36, R37 ;  /* 0x0000002500247202 */ /* 0x000fe40000000f00 */
[----:B------:R-:W-:Y:S02]  /*c450*/  MOV R37, R38 ;  /* 0x0000002600257202 */ /* 0x000fe40000000f00 */
[----:B------:R-:W-:Y:S02]  /*c460*/  MOV R38, R39 ;  /* 0x0000002700267202 */ /* 0x000fe40000000f00 */
[----:B------:R-:W-:Y:S01]  /*c470*/  MOV R39, R32 ;  /* 0x0000002000277202 */ /* 0x000fe20000000f00 */
[C---:B------:R-:W-:Y:S03]  /*c480*/  HMMA.16816.F32 R88, R140.reuse, R212, R88 ;  /* 0x000000d48c58723c */ /* 0x040fe60000001858 */
[----:B------:R-:W-:Y:S01]  /*c490*/  MOV R32, R33 ;  /* 0x0000002100207202 */ /* 0x000fe20000000f00 */
[----:B------:R-:W-:Y:S01]  /*c4a0*/  IMAD.MOV.U32 R33, RZ, RZ, R34 ;  /* 0x000000ffff217224 */ /* 0x000fe200078e0022 */
[----:B------:R-:W-:Y:S02]  /*c4b0*/  MOV R34, R35 ;  /* 0x0000002300227202 */ /* 0x000fe40000000f00 */
[----:B------:R-:W-:Y:S01]  /*c4c0*/  MOV R35, R28 ;  /* 0x0000001c00237202 */ /* 0x000fe20000000f00 */
[-C--:B------:R-:W-:Y:S01]  /*c4d0*/  HMMA.16816.F32 R92, R140, R214.reuse, R92 ;  /* 0x000000d68c5c723c */ /* 0x080fe2000000185c */
[----:B------:R-:W-:Y:S03]  /*c4e0*/  MOV R28, R29 ;  /* 0x0000001d001c7202 */ /* 0x000fe60000000f00 */
        /* <DEDUP_REMOVED lines=8> */
[-C--:B----4-:R-:W-:Y:S01]  /*c570*/  HMMA.16816.F32 R100, R132, R216.reuse, R100 ;  /* 0x000000d88464723c */ /* 0x090fe20000001864 */
        /* <DEDUP_REMOVED lines=10> */
[----:B------:R2:W5:Y:S03]  /*c620*/  LDL.LU R240, [R1+0x58] ;  /* 0x0000580001f07983 */ /* 0x0005660000300800 */
[----:B------:R-:W-:Y:S01]  /*c630*/  MOV R43, R36 ;  /* 0x00000024002b7202 */ /* 0x000fe20000000f00 */
[----:B------:R2:W5:Y:S01]  /*c640*/  LDL.LU R239, [R1+0x54] ;  /* 0x0000540001ef7983 */ /* 0x0005620000300800 */
[----:B------:R-:W-:Y:S02]  /*c650*/  MOV R36, R37 ;  /* 0x0000002500247202 */ /* 0x000fe40000000f00 */
[----:B------:R-:W-:Y:S01]  /*c660*/  MOV R37, R38 ;  /* 0x0000002600257202 */ /* 0x000fe20000000f00 */
[----:B------:R2:W5:Y:S01]  /*c670*/  LDL.LU R238, [R1+0x50] ;  /* 0x0000500001ee7983 */ /* 0x0005620000300800 */
[C---:B------:R-:W-:Y:S02]  /*c680*/  HMMA.16816.F32 R112, R132.reuse, R218, R112 ;  /* 0x000000da8470723c */ /* 0x040fe40000001870 */
[----:B------:R-:W-:Y:S02]  /*c690*/  MOV R38, R39 ;  /* 0x0000002700267202 */ /* 0x000fe40000000f00 */
[----:B------:R-:W-:Y:S01]  /*c6a0*/  MOV R39, R32 ;  /* 0x0000002000277202 */ /* 0x000fe20000000f00 */
[----:B------:R-:W-:Y:S01]  /*c6b0*/  IMAD.MOV.U32 R32, RZ, RZ, R33 ;  /* 0x000000ffff207224 */ /* 0x000fe200078e0021 */
[----:B------:R-:W-:Y:S02]  /*c6c0*/  MOV R33, R34 ;  /* 0x0000002200217202 */ /* 0x000fe40000000f00 */
[----:B------:R-:W-:Y:S01]  /*c6d0*/  MOV R34, R35 ;  /* 0x0000002300227202 */ /* 0x000fe20000000f00 */
[-C--:B-1----:R-:W-:Y:S03]  /*c6e0*/  HMMA.16816.F32 R116, R132, R4.reuse, R116 ;  /* 0x000000048474723c */ /* 0x082fe60000001874 */
        /* <DEDUP_REMOVED lines=13> */
[----:B------:R-:W-:Y:S01]  /*c7c0*/  HMMA.16816.F32 R128, R132, R6, R128 ;  /* 0x000000068480723c */ /* 0x000fe20000001880 */
[----:B------:R-:W-:Y:S03]  /*c7d0*/  MOV R22, R23 ;  /* 0x0000001700167202 */ /* 0x000fe60000000f00 */
[----:B------:R-:W-:Y:S01]  /*c7e0*/  MOV R23, R16 ;  /* 0x0000001000177202 */ /* 0x000fe20000000f00 */
[----:B------:R-:W-:Y:S01]  /*c7f0*/  IMAD.MOV.U32 R16, RZ, RZ, R17 ;  /* 0x000000ffff107224 */ /* 0x000fe200078e0011 */
[----:B------:R-:W-:Y:S01]  /*c800*/  MOV R17, R12 ;  /* 0x0000000c00117202 */ /* 0x000fe20000000f00 */
[----:B------:R-:W-:Y:S01]  /*c810*/  FADD.FTZ R12, R237, R9 ;  /* 0x00000009ed0c7221 */ /* 0x000fe20000010000 */
[----:B------:R-:W-:Y:S01]  /*c820*/  MOV R42, R25 ;  /* 0x00000019002a7202 */ /* 0x000fe20000000f00 */
[----:B------:R2:W5:Y:S03]  /*c830*/  LDL.LU R237, [R1+0x4c] ;  /* 0x00004c0001ed7983 */ /* 0x0005660000300800 */
[----:B------:R-:W-:Y:S01]  /*c840*/  MOV R25, R26 ;  /* 0x0000001a00197202 */ /* 0x000fe20000000f00 */
[----:B------:R-:W-:Y:S01]  /*c850*/  FADD.FTZ R9, R42, R0 ;  /* 0x000000002a097221 */ /* 0x000fe20000010000 */
[----:B------:R-:W-:Y:S01]  /*c860*/  MOV R26, R27 ;  /* 0x0000001b001a7202 */ /* 0x000fe20000000f00 */
[----:B------:R-:W-:Y:S01]  /*c870*/  FADD.FTZ R0, R37, R10 ;  /* 0x0000000a25007221 */ /* 0x000fe20000010000 */
[----:B------:R-:W-:Y:S02]  /*c880*/  MOV R27, R20 ;  /* 0x00000014001b7202 */ /* 0x000fe40000000f00 */
[----:B------:R-:W-:Y:S02]  /*c890*/  MOV R20, R21 ;  /* 0x0000001500147202 */ /* 0x000fe40000000f00 */
[----:B------:R-:W-:Y:S01]  /*c8a0*/  MOV R21, R22 ;  /* 0x0000001600157202 */ /* 0x000fe20000000f00 */
[----:B------:R-:W-:Y:S01]  /*c8b0*/  IMAD.MOV.U32 R22, RZ, RZ, R23 ;  /* 0x000000ffff167224 */ /* 0x000fe200078e0017 */
[----:B------:R-:W-:Y:S02]  /*c8c0*/  MOV R23, R16 ;  /* 0x0000001000177202 */ /* 0x000fe40000000f00 */
[----:B------:R-:W-:Y:S02]  /*c8d0*/  MOV R16, R17 ;  /* 0x0000001100107202 */ /* 0x000fe40000000f00 */
[----:B------:R-:W-:Y:S01]  /*c8e0*/  MOV R17, R11 ;  /* 0x0000000b00117202 */ /* 0x000fe20000000f00 */
[----:B------:R-:W-:Y:S01]  /*c8f0*/  FADD.FTZ R11, R232, R8 ;  /* 0x00000008e80b7221 */ /* 0x000fe20000010000 */
[----:B------:R-:W-:Y:S01]  /*c900*/  MOV R141, R2 ;  /* 0x00000002008d7202 */ /* 0x000fe20000000f00 */
[----:B------:R-:W-:Y:S01]  /*c910*/  FADD.FTZ R8, R43, R12 ;  /* 0x0000000c2b087221 */ /* 0x000fe20000010000 */
[----:B------:R2:W5:Y:S01]  /*c920*/  LDL.LU R232, [R1+0x48] ;  /* 0x0000480001e87983 */ /* 0x0005620000300800 */
[----:B------:R-:W-:Y:S01]  /*c930*/  FADD.FTZ R3, R36, R11 ;  /* 0x0000000b24037221 */ /* 0x000fe20000010000 */
[----:B------:R-:W-:Y:S01]  /*c940*/  MOV R132, R138 ;  /* 0x0000008a00847202 */ /* 0x000fe20000000f00 */
[----:B------:R-:W-:Y:S01]  /*c950*/  FADD.FTZ R12, R38, R9 ;  /* 0x00000009260c7221 */ /* 0x000fe20000010000 */
[----:B------:R-:W-:Y:S01]  /*c960*/  MOV R140, R137 ;  /* 0x00000089008c7202 */ /* 0x000fe20000000f00 */
[----:B------:R-:W-:Y:S02]  /*c970*/  FADD.FTZ R11, R39, R8 ;  /* 0x00000008270b7221 */ /* 0x000fe40000010000 */
        /* <DEDUP_REMOVED lines=27> */
[----:B------:R-:W-:Y:S01]  /*cb30*/  FADD.FTZ R5, R252, R5 ;  /* 0x00000005fc057221 */ /* 0x000fe20000010000 */
[----:B------:R-:W-:Y:S01]  /*cb40*/  STL [R1+0x38], R6 ;  /* 0x0000380601007387 */ /* 0x000fe20000100800 */
[----:B------:R-:W-:Y:S02]  /*cb50*/  FADD.FTZ R3, R226, R0 ;  /* 0x00000000e2037221 */ /* 0x000fe40000010000 */
[----:B------:R-:W-:Y:S02]  /*cb60*/  FADD.FTZ R0, R224, R4 ;  /* 0x00000004e0007221 */ /* 0x000fe40000010000 */
[----:B------:R-:W-:Y:S02]  /*cb70*/  FADD.FTZ R4, R231, R5 ;  /* 0x00000005e7047221 */ /* 0x000fe40000010000 */
[----:B------:R-:W-:Y:S02]  /*cb80*/  FADD.FTZ R3, R225, R3 ;  /* 0x00000003e1037221 */ /* 0x000fe40000010000 */
[----:B------:R-:W-:Y:S01]  /*cb90*/  FADD.FTZ R0, R223, R0 ;  /* 0x00000000df007221 */ /* 0x000fe20000010000 */
[----:B------:R-:W-:Y:S04]  /*cba0*/  STL [R1+0x34], R4 ;  /* 0x0000340401007387 */ /* 0x000fe80000100800 */
[----:B------:R1:W-:Y:S04]  /*cbb0*/  STL [R1+0x40], R3 ;  /* 0x0000400301007387 */ /* 0x0003e80000100800 */
[----:B------:R2:W-:Y:S01]  /*cbc0*/  STL [R1+0x3c], R0 ;  /* 0x00003c0001007387 */ /* 0x0005e20000100800 */
[----:B-1----:R-:W-:Y:S01]  /*cbd0*/  MOV R3, R139 ;  /* 0x0000008b00037202 */ /* 0x002fe20000000f00 */
[----:B--2--5:R-:W-:-:S05]  /*cbe0*/  @P2 BRA `(.L_x_755) ;  /* 0xffffb2b000002947 */ /* 0x024fca000383ffff */
.L_x_754:
[----:B-1----:R-:W2:Y:S04]  /*cbf0*/  LDL.LU R0, [R1+0x38] ;  /* 0x0000380001007983 */ /* 0x002ea80000300800 */
[----:B------:R-:W3:Y:S04]  /*cc00*/  LDL.LU R4, [R1+0x34] ;  /* 0x0000340001047983 */ /* 0x000ee80000300800 */
[----:B------:R-:W4:Y:S04]  /*cc10*/  LDL.LU R8, [R1+0x40] ;  /* 0x0000400001087983 */ /* 0x000f280000300800 */
[----:B------:R-:W4:Y:S01]  /*cc20*/  LDL.LU R5, [R1+0x3c] ;  /* 0x00003c0001057983 */ /* 0x000f220000300800 */
[----:B------:R-:W-:-:S02]  /*cc30*/  MOV R62, 0xff800000 ;  /* 0xff800000003e7802 */ /* 0x000fc40000000f00 */
[----:B------:R-:W-:Y:S02]  /*cc40*/  MOV R63, 0xff800000 ;  /* 0xff800000003f7802 */ /* 0x000fe40000000f00 */
[----:B------:R-:W-:Y:S02]  /*cc50*/  MOV R64, 0xff800000 ;  /* 0xff80000000407802 */ /* 0x000fe40000000f00 */
[----:B------:R-:W-:Y:S02]  /*cc60*/  MOV R65, 0xff800000 ;  /* 0xff80000000417802 */ /* 0x000fe40000000f00 */
[----:B------:R-:W-:Y:S01]  /*cc70*/  PLOP3.LUT P4, PT, PT, PT, PT, 0x8, 0x0 ;  /* 0x000000000000781c */ /* 0x000fe20003f8e170 */
[----:B--2---:R-:W1:Y:S04]  /*cc80*/  SHFL.BFLY PT, R11, R0, 0x2, 0x1f ;  /* 0x0c401f00000b7f89 */ /* 0x004e6800000e0000 */
[----:B---3--:R-:W2:Y:S04]  /*cc90*/  SHFL.BFLY PT, R9, R4, 0x2, 0x1f ;  /* 0x0c401f0004097f89 */ /* 0x008ea800000e0000 */
[----:B----4-:R-:W3:Y:S04]  /*cca0*/  SHFL.BFLY PT, R7, R8, 0x2, 0x1f ;  /* 0x0c401f0008077f89 */ /* 0x010ee800000e0000 */
[----:B------:R-:W4:Y:S01]  /*ccb0*/  SHFL.BFLY PT, R6, R5, 0x2, 0x1f ;  /* 0x0c401f0005067f89 */ /* 0x000f2200000e0000 */
[----:B-1----:R-:W-:-:S02]  /*ccc0*/  FADD.FTZ R11, R11, R0 ;  /* 0x000000000b0b7221 */ /* 0x002fc40000010000 */
[----:B--2---:R-:W-:-:S03]  /*ccd0*/  FADD.FTZ R9, R9, R4 ;  /* 0x0000000409097221 */ /* 0x004fc60000010000 */
[----:B------:R-:W1:Y:S01]  /*cce0*/  SHFL.BFLY PT, R0, R11, 0x1, 0x1f ;  /* 0x0c201f000b007f89 */ /* 0x000e6200000e0000 */
[----:B---3--:R-:W-:-:S03]  /*ccf0*/  FADD.FTZ R7, R7, R8 ;  /* 0x0000000807077221 */ /* 0x008fc60000010000 */
[----:B------:R-:W2:Y:S01]  /*cd00*/  SHFL.BFLY PT, R4, R9, 0x1, 0x1f ;  /* 0x0c201f0009047f89 */ /* 0x000ea200000e0000 */
[----:B----4-:R-:W-:-:S03]  /*cd10*/  FADD.FTZ R6, R6, R5 ;  /* 0x0000000506067221 */ /* 0x010fc60000010000 */
[----:B------:R-:W3:Y:S04]  /*cd20*/  SHFL.BFLY PT, R3, R7, 0x1, 0x1f ;  /* 0x0c201f0007037f89 */ /* 0x000ee800000e0000 */
[----:B------:R-:W4:Y:S01]  /*cd30*/  SHFL.BFLY PT, R5, R6, 0x1, 0x1f ;  /* 0x0c201f0006057f89 */ /* 0x000f2200000e0000 */
[----:B-1----:R-:W-:Y:S01]  /*cd40*/  FADD.FTZ R11, R11, R0 ;  /* 0x000000000b0b7221 */ /* 0x002fe20000010000 */
[----:B------:R-:W-:Y:S01]  /*cd50*/  MOV R0, RZ ;  /* 0x000000ff00007202 */ /* 0x000fe20000000f00 */
[----:B--2---:R-:W-:-:S03]  /*cd60*/  FADD.FTZ R9, R9, R4 ;  /* 0x0000000409097221 */ /* 0x004fc60000010000 */
[----:B------:R-:W-:Y:S02]  /*cd70*/  FSETP.NE.FTZ.AND P3, PT, R11, RZ, PT ;  /* 0x000000ff0b00720b */ /* 0x000fe40003f75000 */
[----:B------:R-:W-:Y:S01]  /*cd80*/  MOV R4, RZ ;  /* 0x000000ff00047202 */ /* 0x000fe20000000f00 */
[----:B---3--:R-:W-:Y:S01]  /*cd90*/  FADD.FTZ R7, R7, R3 ;  /* 0x0000000307077221 */ /* 0x008fe20000010000 */
[----:B------:R-:W-:Y:S02]  /*cda0*/  FSETP.NE.FTZ.AND P2, PT, R9, RZ, PT ;  /* 0x000000ff0900720b */ /* 0x000fe40003f55000 */
[----:B------:R-:W-:Y:S01]  /*cdb0*/  MOV R3, RZ ;  /* 0x000000ff00037202 */ /* 0x000fe20000000f00 */
[----:B----4-:R-:W-:Y:S01]  /*cdc0*/  FADD.FTZ R6, R5, R6 ;  /* 0x0000000605067221 */ /* 0x010fe20000010000 */
[----:B------:R-:W-:-:S04]  /*cdd0*/  FSETP.NE.FTZ.AND P1, PT, R7, RZ, PT ;  /* 0x000000ff0700720b */ /* 0x000fc80003f35000 */
[----:B------:R-:W-:Y:S01]  /*cde0*/  FSETP.NE.FTZ.AND P0, PT, R6, RZ, PT ;  /* 0x000000ff0600720b */ /* 0x000fe20003f15000 */
[----:B------:R-:W1:Y:S08]  /*cdf0*/  @P3 MUFU.RCP R0, R11 ;  /* 0x0000000b00003308 */ /* 0x000e700000001000 */
[----:B------:R-:W2:Y:S04]  /*ce00*/  @P1 MUFU.RCP R3, R7 ;  /* 0x0000000700031308 */ /* 0x000ea80000001000 */
[----:B------:R-:W-:Y:S01]  /*ce10*/  @P0 MOV R8, 0x3f317218 ;  /* 0x3f31721800080802 */ /* 0x000fe20000000f00 */
[----:B-1----:R-:W-:-:S03]  /*ce20*/  FMUL.FTZ R148, R0, R148 ;  /* 0x0000009400947220 */ /* 0x002fc60000410000 */
[----:B------:R-:W1:Y:S01]  /*ce30*/  @P2 MUFU.RCP R4, R9 ;  /* 0x0000000900042308 */ /* 0x000e620000001000 */
[C---:B------:R-:W-:Y:S02]  /*ce40*/  FMUL.FTZ R58, R0.reuse, R149 ;  /* 0x00000095003a7220 */ /* 0x040fe40000410000 */
[C---:B------:R-:W-:Y:S02]  /*ce50*/  FMUL.FTZ R156, R0.reuse, R156 ;  /* 0x0000009c009c7220 */ /* 0x040fe40000410000 */
[C---:B------:R-:W-:Y:S02]  /*ce60*/  FMUL.FTZ R157, R0.reuse, R157 ;  /* 0x0000009d009d7220 */ /* 0x040fe40000410000 */
[C---:B------:R-:W-:Y:S01]  /*ce70*/  FMUL.FTZ R160, R0.reuse, R160 ;  /* 0x000000a000a07220 */ /* 0x040fe20000410000 */
[----:B------:R-:W-:Y:S01]  /*ce80*/  @P3 MUFU.LG2 R11, R11 ;  /* 0x0000000b000b3308 */ /* 0x000fe20000000c00 */
[C---:B------:R-:W-:Y:S02]  /*ce90*/  FMUL.FTZ R52, R0.reuse, R161 ;  /* 0x000000a100347220 */ /* 0x040fe40000410000 */
[----:B------:R-:W-:-:S02]  /*cea0*/  FMUL.FTZ R172, R0, R172 ;  /* 0x000000ac00ac7220 */ /* 0x000fc40000410000 */
[C---:B------:R-:W-:Y:S02]  /*ceb0*/  FMUL.FTZ R173, R0.reuse, R173 ;  /* 0x000000ad00ad7220 */ /* 0x040fe40000410000 */
[C---:B------:R-:W-:Y:S01]  /*cec0*/  FMUL.FTZ R176, R0.reuse, R176 ;  /* 0x000000b000b07220 */ /* 0x040fe20000410000 */
[----:B------:R-:W-:Y:S01]  /*ced0*/  @P2 MUFU.LG2 R9, R9 ;  /* 0x0000000900092308 */ /* 0x000fe20000000c00 */
[C---:B------:R-:W-:Y:S02]  /*cee0*/  FMUL.FTZ R50, R0.reuse, R177 ;  /* 0x000000b100327220 */ /* 0x040fe40000410000 */
[C---:B------:R-:W-:Y:S02]  /*cef0*/  FMUL.FTZ R188, R0.reuse, R188 ;  /* 0x000000bc00bc7220 */ /* 0x040fe40000410000 */
[C---:B------:R-:W-:Y:S02]  /*cf00*/  FMUL.FTZ R46, R0.reuse, R189 ;  /* 0x000000bd002e7220 */ /* 0x040fe40000410000 */
[C---:B------:R-:W-:Y:S01]  /*cf10*/  FMUL.FTZ R192, R0.reuse, R192 ;  /* 0x000000c000c07220 */ /* 0x040fe20000410000 */
[----:B------:R-:W-:Y:S01]  /*cf20*/  @P1 MUFU.LG2 R7, R7 ;  /* 0x0000000700071308 */ /* 0x000fe20000000c00 */
        /* <DEDUP_REMOVED lines=19> */
[----:B------:R-:W-:Y:S01]  /*d060*/  MOV R0, RZ ;  /* 0x000000ff00007202 */ /* 0x000fe20000000f00 */
[----:B--2---:R-:W-:-:S02]  /*d070*/  FMUL.FTZ R144, R3, R144 ;  /* 0x0000009003907220 */ /* 0x004fc40000410000 */
[C---:B------:R-:W-:Y:S02]  /*d080*/  FMUL.FTZ R59, R3.reuse, R145 ;  /* 0x00000091033b7220 */ /* 0x040fe40000410000 */
[C---:B------:R-:W-:Y:S01]  /*d090*/  FMUL.FTZ R152, R3.reuse, R152 ;  /* 0x0000009803987220 */ /* 0x040fe20000410000 */
[----:B------:R-:W2:Y:S01]  /*d0a0*/  @P0 MUFU.RCP R0, R6 ;  /* 0x0000000600000308 */ /* 0x000ea20000001000 */
[C---:B------:R-:W-:Y:S02]  /*d0b0*/  FMUL.FTZ R56, R3.reuse, R153 ;  /* 0x0000009903387220 */ /* 0x040fe40000410000 */
[C---:B------:R-:W-:Y:S02]  /*d0c0*/  FMUL.FTZ R164, R3.reuse, R164 ;  /* 0x000000a403a47220 */ /* 0x040fe40000410000 */
[C---:B------:R-:W-:Y:S02]  /*d0d0*/  FMUL.FTZ R55, R3.reuse, R165 ;  /* 0x000000a503377220 */ /* 0x040fe40000410000 */
[C---:B------:R-:W-:Y:S01]  /*d0e0*/  FMUL.FTZ R168, R3.reuse, R168 ;  /* 0x000000a803a87220 */ /* 0x040fe20000410000 */
[----:B------:R-:W3:Y:S01]  /*d0f0*/  @P0 MUFU.LG2 R6, R6 ;  /* 0x0000000600060308 */ /* 0x000ee20000000c00 */
        /* <DEDUP_REMOVED lines=25> */
[----:B------:R-:W-:Y:S01]  /*d290*/  @P2 MOV R3, 0x3f317218 ;  /* 0x3f31721800032802 */ /* 0x000fe20000000f00 */
[----:B-1----:R-:W-:-:S02]  /*d2a0*/  FMUL.FTZ R150, R4, R150 ;  /* 0x0000009604967220 */ /* 0x002fc40000410000 */
        /* <DEDUP_REMOVED lines=32> */
[C---:B--2---:R-:W-:Y:S02]  /*d4b0*/  FMUL.FTZ R146, R0.reuse, R146 ;  /* 0x0000009200927220 */ /* 0x044fe40000410000 */
        /* <DEDUP_REMOVED lines=30> */
[----:B------:R-:W-:Y:S01]  /*d6a0*/  FMUL.FTZ R14, R0, R127 ;  /* 0x0000007f000e7220 */ /* 0x000fe20000410000 */
[----:B------:R-:W-:Y:S01]  /*d6b0*/  @P1 MOV R0, 0x3f317218 ;  /* 0x3f31721800001802 */ /* 0x000fe20000000f00 */
[----:B------:R-:W-:Y:S02]  /*d6c0*/  @P2 FMUL.FTZ R5, R3, c[0x0][0x2d0] ;  /* 0x0000b40003052a20 */ /* 0x000fe40000410000 */
[----:B------:R-:W-:Y:S02]  /*d6d0*/  @P3 FMUL.FTZ R10, R4, c[0x0][0x2d0] ;  /* 0x0000b400040a3a20 */ /* 0x000fe40000410000 */
[----:B------:R-:W-:-:S02]  /*d6e0*/  @P1 FMUL.FTZ R3, R0, c[0x0][0x2d0] ;  /* 0x0000b40000031a20 */ /* 0x000fc40000410000 */
[----:B------:R-:W-:Y:S02]  /*d6f0*/  @P3 FMUL.FTZ R11, R11, 0.69314718246459960938 ;  /* 0x3f3172180b0b3820 */ /* 0x000fe40000410000 */
[----:B------:R-:W-:Y:S02]  /*d700*/  @P2 FMUL.FTZ R9, R9, 0.69314718246459960938 ;  /* 0x3f31721809092820 */ /* 0x000fe40000410000 */
[----:B------:R-:W-:Y:S02]  /*d710*/  @P1 FMUL.FTZ R7, R7, 0.69314718246459960938 ;  /* 0x3f31721807071820 */ /* 0x000fe40000410000 */
[----:B---3--:R-:W-:Y:S02]  /*d720*/  @P0 FMUL.FTZ R4, R6, 0.69314718246459960938 ;  /* 0x3f31721806040820 */ /* 0x008fe40000410000 */
[----:B------:R-:W-:Y:S02]  /*d730*/  @P0 FMUL.FTZ R0, R8, c[0x0][0x2d0] ;  /* 0x0000b40008000a20 */ /* 0x000fe40000410000 */
[----:B------:R-:W-:-:S02]  /*d740*/  @P3 FFMA.FTZ R62, R10, R139, R11 ;  /* 0x0000008b0a3e3223 */ /* 0x000fc4000001000b */
[----:B------:R-:W-:Y:S02]  /*d750*/  @P2 FFMA.FTZ R63, R5, R138, R9 ;  /* 0x0000008a053f2223 */ /* 0x000fe40000010009 */
[----:B------:R-:W-:Y:S02]  /*d760*/  @P1 FFMA.FTZ R64, R3, R137, R7 ;  /* 0x0000008903401223 */ /* 0x000fe40000010007 */
[----:B------:R-:W-:Y:S02]  /*d770*/  @P0 FFMA.FTZ R65, R0, R2, R4 ;  /* 0x0000000200410223 */ /* 0x000fe40000010004 */
.L_x_738:
        /* <DEDUP_REMOVED lines=72> */
[----:B------:R1:W-:Y:S01]  /*dc00*/  STS [R2], R7 ;  /* 0x0000000702007388 */ /* 0x0003e20000000800 */
        /* <DEDUP_REMOVED lines=18> */
[----:B-1----:R-:W-:Y:S01]  /*dd30*/  IMAD.MOV.U32 R7, RZ, RZ, 0x40 ;  /* 0x00000040ff077424 */ /* 0x002fe200078e00ff */
[----:B------:R-:W-:Y:S02]  /*dd40*/  F2FP.PACK_AB R29, R29, R90 ;  /* 0x0000005a1d1d723e */ /* 0x000fe400000000ff */
[----:B------:R-:W-:Y:S01]  /*dd50*/  STS [R3+0x480], R51 ;  /* 0x0004803303007388 */ /* 0x000fe20000000800 */
[----:B------:R-:W-:Y:S02]  /*dd60*/  F2FP.PACK_AB R26, R26, R92 ;  /* 0x0000005c1a1a723e */ /* 0x000fe400000000ff */
[----:B------:R-:W-:Y:S01]  /*dd70*/  SEL R7, R7, 0xffffffc0, !P2 ;  /* 0xffffffc007077807 */ /* 0x000fe20005000000 */
[----:B------:R1:W-:Y:S01]  /*dd80*/  STS [R4+0x400], R6 ;  /* 0x0004000604007388 */ /* 0x0003e20000000800 */
        /* <DEDUP_REMOVED lines=17> */
[----:B-1----:R-:W-:Y:S01]  /*dea0*/  IMAD.IADD R6, R0, 0x1, R7 ;  /* 0x0000000100067824 */ /* 0x002fe200078e0207 */
[----:B-----5:R-:W-:-:S02]  /*deb0*/  F2FP.PACK_AB R9, R131, R130 ;  /* 0x000000828309723e */ /* 0x020fc400000000ff */
[----:B------:R-:W-:Y:S01]  /*dec0*/  F2FP.PACK_AB R11, R121, R120 ;  /* 0x00000078790b723e */ /* 0x000fe200000000ff */
[----:B--2---:R-:W-:Y:S01]  /*ded0*/  IMAD.IADD R8, R7, 0x1, R2 ;  /* 0x0000000107087824 */ /* 0x004fe200078e0202 */
[----:B------:R-:W-:Y:S01]  /*dee0*/  STS [R6+0x80], R50 ;  /* 0x0000803206007388 */ /* 0x000fe20000000800 */
[----:B------:R-:W-:Y:S02]  /*def0*/  F2FP.PACK_AB R16, R16, R122 ;  /* 0x0000007a1010723e */ /* 0x000fe400000000ff */
[----:B------:R-:W-:Y:S01]  /*df00*/  F2FP.PACK_AB R15, R15, R124 ;  /* 0x0000007c0f0f723e */ /* 0x000fe200000000ff */
[----:B------:R-:W-:Y:S01]  /*df10*/  STS [R6+0x480], R49 ;  /* 0x0004803106007388 */ /* 0x000fe20000000800 */
[----:B------:R-:W-:Y:S02]  /*df20*/  F2FP.PACK_AB R14, R14, R126 ;  /* 0x0000007e0e0e723e */ /* 0x000fe400000000ff */
[----:B------:R-:W-:Y:S01]  /*df30*/  PLOP3.LUT P1, PT, PT, PT, UP1, 0x80, 0x0 ;  /* 0x000000000000781c */ /* 0x000fe20003f2f018 */
[----:B------:R1:W-:Y:S04]  /*df40*/  STS [R8+0x400], R5 ;  /* 0x0004000508007388 */ /* 0x0003e80000000800 */
[----:B------:R-:W-:Y:S04]  /*df50*/  STS [R8], R46 ;  /* 0x0000002e08007388 */ /* 0x000fe80000000800 */
[----:B------:R-:W-:Y:S04]  /*df60*/  STS [R6+0x2080], R48 ;  /* 0x0020803006007388 */ /* 0x000fe80000000800 */
[----:B------:R-:W-:Y:S04]  /*df70*/  STS [R6+0x2480], R182 ;  /* 0x002480b606007388 */ /* 0x000fe80000000800 */
[----:B------:R-:W-:Y:S04]  /*df80*/  STS [R8+0x2000], R47 ;  /* 0x0020002f08007388 */ /* 0x000fe80000000800 */
[----:B------:R-:W-:Y:S01]  /*df90*/  STS [R8+0x2400], R186 ;  /* 0x002400ba08007388 */ /* 0x000fe20000000800 */
[----:B-1----:R-:W-:-:S02]  /*dfa0*/  IMAD.IADD R5, R7, 0x1, R3 ;  /* 0x0000000107057824 */ /* 0x002fc400078e0203 */
        /* <DEDUP_REMOVED lines=37> */
[----:B------:R3:W-:Y:S04]  /*e200*/  STS [R5+0x6080], R11 ;  /* 0x0060800b05007388 */ /* 0x0007e80000000800 */
[----:B------:R3:W-:Y:S01]  /*e210*/  STS [R5+0x6480], R16 ;  /* 0x0064801005007388 */ /* 0x0007e20000000800 */
[----:B-1----:R-:W-:-:S03]  /*e220*/  IMAD.U32 R8, RZ, RZ, UR4 ;  /* 0x00000004ff087e24 */ /* 0x002fc6000f8e00ff */
[----:B------:R3:W-:Y:S04]  /*e230*/  STS [R7+0x6000], R15 ;  /* 0x0060000f07007388 */ /* 0x0007e80000000800 */
[----:B------:R3:W-:Y:S01]  /*e240*/  STS [R7+0x6400], R14 ;  /* 0x0064000e07007388 */ /* 0x0007e20000000800 */
[----:B--2---:R-:W-:-:S03]  /*e250*/  IMAD.U32 R9, RZ, RZ, UR5 ;  /* 0x00000005ff097e24 */ /* 0x004fc6000f8e00ff */
        /* <DEDUP_REMOVED lines=23> */
.L_x_759:
[----:B---3--:R-:W-:Y:S01]  /*e3d0*/  LOP3.LUT R0, R61, 0xffffffe0, RZ, 0xc0, !PT ;  /* 0xffffffe03d007812 */ /* 0x008fe200078ec0ff */
[----:B------:R-:W-:Y:S01]  /*e3e0*/  IMAD.MOV.U32 R2, RZ, RZ, c[0x0][0x4e8] ;  /* 0x00013a00ff027624 */ /* 0x000fe200078e00ff */
[----:B------:R-:W-:Y:S01]  /*e3f0*/  SHF.R.S32.HI R3, RZ, 0x1f, R60 ;  /* 0x0000001fff037819 */ /* 0x000fe2000001143c */
[----:B------:R-:W1:Y:S01]  /*e400*/  S2R R76, SR_CTAID.X ;  /* 0x00000000004c7919 */ /* 0x000e620000002500 */
[----:B------:R-:W-:Y:S01]  /*e410*/  ULDC.64 UR4, c[0x0][0x490] ;  /* 0x0001240000047ab9 */ /* 0x000fe20000000a00 */
[----:B------:R-:W-:Y:S01]  /*e420*/  IMAD.IADD R5, R67, 0x1, -R0 ;  /* 0x0000000143057824 */ /* 0x000fe200078e0a00 */
[----:B------:R-:W-:Y:S01]  /*e430*/  LEA.HI R0, R32, R32, RZ, 0x1 ;  /* 0x0000002020007211 */ /* 0x000fe200078f08ff */
[----:B------:R-:W-:Y:S01]  /*e440*/  USHF.R.S32.HI UR7, URZ, 0x1f, UR10 ;  /* 0x0000001f3f077899 */ /* 0x000fe2000801140a */
[----:B------:R-:W-:Y:S01]  /*e450*/  LEA.HI R3, R3, R60, RZ, 0x2 ;  /* 0x0000003c03037211 */ /* 0x000fe200078f10ff */
[----:B------:R-:W-:Y:S01]  /*e460*/  UIMAD UR6, UR9, UR4, URZ ;  /* 0x00000004090672a4 */ /* 0x000fe2000f8e023f */
[----:B------:R-:W-:Y:S01]  /*e470*/  SHF.R.S32.HI R6, RZ, 0x1f, R5 ;  /* 0x0000001fff067819 */ /* 0x000fe20000011405 */
[----:B------:R-:W-:Y:S01]  /*e480*/  UMOV UR18, UR14 ;  /* 0x0000000e00127c82 */ /* 0x000fe20008000000 */
[----:B------:R-:W-:Y:S01]  /*e490*/  ISETP.NE.AND P2, PT, R2, 0x1, PT ;  /* 0x000000010200780c */ /* 0x000fe20003f45270 */
[C---:B------:R-:W-:Y:S01]  /*e4a0*/  IMAD.SHL.U32 R2, R0.reuse, 0x20, RZ ;  /* 0x0000002000027824 */ /* 0x040fe200078e00ff */
[----:B------:R-:W-:Y:S01]  /*e4b0*/  LOP3.LUT R4, R0, 0x1ffffffe, RZ, 0xc0, !PT ;  /* 0x1ffffffe00047812 */ /* 0x000fe200078ec0ff */
[----:B------:R-:W-:Y:S01]  /*e4c0*/  UMOV UR19, UR15 ;  /* 0x0000000f00137c82 */ /* 0x000fe20008000000 */
[----:B------:R-:W-:Y:S01]  /*e4d0*/  LOP3.LUT R3, R3, 0xffffffc, RZ, 0xc0, !PT ;  /* 0x0ffffffc03037812 */ /* 0x000fe200078ec0ff */
[----:B------:R-:W-:Y:S01]  /*e4e0*/  USEL UR11, UR10, URZ, !UP1 ;  /* 0x0000003f0a0b7287 */ /* 0x000fe2000c800000 */
[----:B------:R-:W-:Y:S01]  /*e4f0*/  LEA.HI R0, R6, R5, RZ, 0x2 ;  /* 0x0000000506007211 */ /* 0x000fe200078f10ff */
[----:B------:R-:W-:Y:S01]  /*e500*/  IMAD.IADD R4, R32, 0x1, -R4 ;  /* 0x0000000120047824 */ /* 0x000fe200078e0a04 */
[----:B------:R-:W-:Y:S01]  /*e510*/  LOP3.LUT R2, R2, 0xffffffc0, RZ, 0xc0, !PT ;  /* 0xffffffc002027812 */ /* 0x000fe200078ec0ff */
[----:B------:R-:W-:Y:S01]  /*e520*/  IMAD.IADD R3, R60, 0x1, -R3 ;  /* 0x000000013c037824 */ /* 0x000fe200078e0a03 */
[----:B------:R-:W-:Y:S01]  /*e530*/  SHF.R.S32.HI R0, RZ, 0x2, R0 ;  /* 0x00000002ff007819 */ /* 0x000fe20000011400 */
[----:B------:R-:W-:Y:S01]  /*e540*/  USEL UR10, UR7, URZ, !UP1 ;  /* 0x0000003f070a7287 */ /* 0x000fe2000c800000 */
[----:B------:R-:W-:Y:S01]  /*e550*/  LOP3.LUT P0, RZ, R5, 0x3, RZ, 0xc0, !PT ;  /* 0x0000000305ff7812 */ /* 0x000fe2000780c0ff */
[----:B------:R-:W-:Y:S01]  /*e560*/  IMAD R2, R4, 0x8, R2 ;  /* 0x0000000804027824 */ /* 0x000fe200078e0202 */
[----:B------:R-:W-:Y:S01]  /*e570*/  UIMAD.WIDE.U32 UR18, UR8, UR4, UR18 ;  /* 0x00000004081272a5 */ /* 0x000fe2000f8e0012 */
[----:B------:R-:W-:Y:S01]  /*e580*/  IMAD R15, R3, 0x10, R0 ;  /* 0x00000010030f7824 */ /* 0x000fe200078e0200 */
[----:B------:R-:W-:Y:S01]  /*e590*/  UIMAD UR6, UR8, UR5, UR6 ;  /* 0x00000005080672a4 */ /* 0x000fe2000f8e0206 */
[-C--:B------:R-:W-:Y:S01]  /*e5a0*/  LEA.HI R4, R66, R67.reuse, RZ, 0x3 ;  /* 0x0000004342047211 */ /* 0x080fe200078f18ff */
[----:B-----5:R-:W-:Y:S01]  /*e5b0*/  IMAD R17, R17, c[0x0][0x4e8], RZ ;  /* 0x00013a0011117a24 */ /* 0x020fe200078e02ff */
[----:B------:R-:W-:Y:S01]  /*e5c0*/  ULDC.64 UR4, c[0x0][0x498] ;  /* 0x0001260000047ab9 */ /* 0x000fe20000000a00 */
[----:B------:R-:W-:Y:S01]  /*e5d0*/  IMAD.IADD R2, R15, 0x1, R2 ;  /* 0x000000010f027824 */ /* 0x000fe200078e0202 */
[----:B------:R-:W-:Y:S01]  /*e5e0*/  UIMAD UR16, UR10, UR4, URZ ;  /* 0x000000040a1072a4 */ /* 0x000fe2000f8e023f */
[----:B------:R-:W-:Y:S01]  /*e5f0*/  LOP3.LUT R6, R4, 0xfffffff8, RZ, 0xc0, !PT ;  /* 0xfffffff804067812 */ /* 0x000fe200078ec0ff */
[----:B------:R-:W-:Y:S01]  /*e600*/  UIADD3 UR19, UR19, UR6, URZ ;  /* 0x0000000613137290 */ /* 0x000fe2000fffe03f */
[----:B-1----:R-:W-:Y:S01]  /*e610*/  IMAD R2, R76, 0x80, R2 ;  /* 0x000000804c027824 */ /* 0x002fe200078e0202 */
[----:B------:R-:W-:Y:S01]  /*e620*/  UIMAD UR16, UR11, UR5, UR16 ;  /* 0x000000050b1072a4 */ /* 0x000fe2000f8e0210 */
[----:B------:R-:W-:Y:S01]  /*e630*/  SHF.R.S32.HI R19, RZ, 0x3, R4 ;  /* 0x00000003ff137819 */ /* 0x000fe20000011404 */
[----:B------:R-:W-:Y:S01]  /*e640*/  UIMAD.WIDE.U32 UR18, UR11, UR4, UR18 ;  /* 0x000000040b1272a5 */ /* 0x000fe2000f8e0012 */
[----:B------:R-:W-:Y:S01]  /*e650*/  @P2 IMAD.HI.U32 R3, R2, c[0x0][0x4ec], RZ ;  /* 0x00013b0002032a27 */ /* 0x000fe200078e00ff */
[----:B------:R-:W-:Y:S01]  /*e660*/  ULDC.64 UR6, c[0x0][0x3a0] ;  /* 0x0000e80000067ab9 */ /* 0x000fe20000000a00 */
[----:B------:R-:W-:Y:S01]  /*e670*/  LEA.HI R21, R66, R67, RZ, 0x6 ;  /* 0x0000004342157211 */ /* 0x000fe200078f30ff */
[----:B------:R-:W-:Y:S01]  /*e680*/  ULDC.64 UR4, c[0x0][0x3e8] ;  /* 0x0000fa0000047ab9 */ /* 0x000fe20000000a00 */
[----:B------:R-:W-:Y:S01]  /*e690*/  IMAD.MOV.U32 R0, RZ, RZ, R2 ;  /* 0x000000ffff007224 */ /* 0x000fe200078e0002 */
[----:B------:R-:W-:Y:S01]  /*e6a0*/  @P2 SHF.R.U32.HI R0, RZ, c[0x0][0x4f0], R3 ;  /* 0x00013c00ff002a19 */ /* 0x000fe20000011603 */
[----:B------:R-:W-:Y:S01]  /*e6b0*/  IMAD.IADD R6, R67, 0x1, -R6 ;  /* 0x0000000143067824 */ /* 0x000fe200078e0a06 */
[----:B------:R-:W-:Y:S01]  /*e6c0*/  UIMAD UR9, UR9, UR4, URZ ;  /* 0x00000004090972a4 */ /* 0x000fe2000f8e023f */
[----:B------:R-:W-:Y:S01]  /*e6d0*/  IMAD R15, R76, 0x80, R15 ;  /* 0x000000804c0f7824 */ /* 0x000fe200078e020f */
[----:B------:R-:W-:Y:S01]  /*e6e0*/  IADD3 R8, P1, R0, UR18, RZ ;  /* 0x0000001200087c10 */ /* 0x000fe2000ff3e0ff */
[----:B------:R-:W-:Y:S01]  /*e6f0*/  IMAD.MOV R3, RZ, RZ, -R0 ;  /* 0x000000ffff037224 */ /* 0x000fe200078e0a00 */
[----:B------:R-:W-:Y:S01]  /*e700*/  UIMAD UR5, UR8, UR5, UR9 ;  /* 0x00000005080572a4 */ /* 0x000fe2000f8e0209 */
[----:B------:R-:W-:Y:S01]  /*e710*/  BSSY B0, `(.L_x_760) ;  /* 0x0000069000007945 */ /* 0x000fe20003800000 */
[----:B------:R-:W-:Y:S01]  /*e720*/  ISETP.GE.OR P3, PT, R15, R17, P0 ;  /* 0x000000110f00720c */ /* 0x000fe20000766670 */
[----:B------:R-:W-:Y:S01]  /*e730*/  IMAD R5, R3, c[0x0][0x4e8], R2 ;  /* 0x00013a0003057a24 */ /* 0x000fe200078e0202 */
[----:B------:R-:W-:Y:S01]  /*e740*/  SHF.R.S32.HI R3, RZ, 0x1f, R0 ;  /* 0x0000001fff037819 */ /* 0x000fe20000011400 */
[----:B------:R-:W-:Y:S01]  /*e750*/  IMAD.U32 R2, RZ, RZ, UR16 ;  /* 0x00000010ff027e24 */ /* 0x000fe2000f8e00ff */
[----:B------:R-:W-:Y:S01]  /*e760*/  UIMAD.WIDE.U32 UR16, UR14, UR6, URZ ;  /* 0x000000060e1072a5 */ /* 0x000fe2000f8e003f */
[----:B------:R-:W-:Y:S01]  /*e770*/  IMAD.SHL.U32 R0, R19, 0x40, RZ ;  /* 0x0000004013007824 */ /* 0x000fe200078e00ff */
[----:B------:R-:W-:-:S02]  /*e780*/  UIMAD UR6, UR15, UR6, URZ ;  /* 0x000000060f0672a4 */ /* 0x000fc4000f8e023f */
[----:B------:R-:W-:Y:S02]  /*e790*/  IADD3.X R9, R3, UR19, R2, P1, !PT ;  /* 0x0000001303097c10 */ /* 0x000fe40008ffe402 */
[C---:B------:R-:W-:Y:S01]  /*e7a0*/  LEA R2, R6.reuse, R19, 0x4 ;  /* 0x0000001306027211 */ /* 0x040fe200078e20ff */
[----:B------:R-:W-:Y:S01]  /*e7b0*/  IMAD.SHL.U32 R6, R6, 0x8, RZ ;  /* 0x0000000806067824 */ /* 0x000fe200078e00ff */
[----:B------:R-:W-:Y:S01]  /*e7c0*/  LOP3.LUT R0, R0, 0x1c0, RZ, 0xc0, !PT ;  /* 0x000001c000007812 */ /* 0x000fe200078ec0ff */
[----:B------:R-:W-:Y:S02]  /*e7d0*/  UIMAD UR6, UR14, UR7, UR6 ;  /* 0x000000070e0672a4 */ /* 0x000fe4000f8e0206 */
[----:B------:R-:W-:Y:S01]  /*e7e0*/  IMAD R4, R76, 0x80, R2 ;  /* 0x000000804c047824 */ /* 0x000fe200078e0202 */
[----:B------:R-:W-:Y:S01]  /*e7f0*/  SHF.R.U32.HI R7, RZ, 0x3, R0 ;  /* 0x00000003ff077819 */ /* 0x000fe20000011600 */
[----:B------:R-:W-:Y:S01]  /*e800*/  UIADD3 UR7, UR17, UR6, URZ ;  /* 0x0000000611077290 */ /* 0x000fe2000fffe03f */
[----:B------:R-:W-:Y:S01]  /*e810*/  LOP3.LUT R0, R0, 0x38, R6, 0xf8, !PT ;  /* 0x0000003800007812 */ /* 0x000fe200078ef806 */
[----:B------:R-:W-:Y:S01]  /*e820*/  @P2 IMAD.HI.U32 R3, R4, c[0x0][0x4ec], RZ ;  /* 0x00013b0004032a27 */ /* 0x000fe200078e00ff */
[----:B------:R-:W-:Y:S01]  /*e830*/  SHF.R.S32.HI R2, RZ, 0x1f, R5 ;  /* 0x0000001fff027819 */ /* 0x000fe20000011405 */
[----:B------:R-:W-:Y:S01]  /*e840*/  UMOV UR6, UR16 ;  /* 0x0000001000067c82 */ /* 0x000fe20008000000 */
[----:B------:R-:W-:Y:S01]  /*e850*/  LOP3.LUT R20, R0, R7, RZ, 0x3c, !PT ;  /* 0x0000000700147212 */ /* 0x000fe200078e3cff */
[----:B------:R-:W-:Y:S01]  /*e860*/  UIMAD.WIDE.U32 UR8, UR8, UR4, UR6 ;  /* 0x00000004080872a5 */ /* 0x000fe2000f8e0006 */
[----:B------:R-:W-:Y:S01]  /*e870*/  IMAD.MOV.U32 R14, RZ, RZ, R4 ;  /* 0x000000ffff0e7224 */ /* 0x000fe200078e0004 */
[----:B------:R-:W-:Y:S01]  /*e880*/  @P2 SHF.R.U32.HI R14, RZ, c[0x0][0x4f0], R3 ;  /* 0x00013c00ff0e2a19 */ /* 0x000fe20000011603 */
[----:B------:R-:W-:Y:S01]  /*e890*/  IMAD R0, R2, c[0x0][0x488], RZ ;  /* 0x0001220002007a24 */ /* 0x000fe200078e02ff */
[----:B------:R-:W-:Y:S01]  /*e8a0*/  UIADD3 UR9, UR9, UR5, URZ ;  /* 0x0000000509097290 */ /* 0x000fe2000fffe03f */
[----:B------:R-:W-:Y:S01]  /*e8b0*/  IMAD.WIDE.U32 R2, R5, c[0x0][0x488], R8 ;  /* 0x0001220005027a25 */ /* 0x000fe200078e0008 */
[----:B------:R-:W-:Y:S01]  /*e8c0*/  IADD3 R8, R15, 0x8, RZ ;  /* 0x000000080f087810 */ /* 0x000fe20007ffe0ff */
[----:B------:R-:W-:Y:S01]  /*e8d0*/  ULDC.64 UR4, c[0x0][0x3f0] ;  /* 0x0000fc0000047ab9 */ /* 0x000fe20000000a00 */
[----:B------:R-:W-:Y:S01]  /*e8e0*/  SHF.R.S32.HI R9, RZ, 0x1f, R14 ;  /* 0x0000001fff097819 */ /* 0x000fe2000001140e */
[----:B------:R-:W-:Y:S01]  /*e8f0*/  IMAD R0, R5, c[0x0][0x48c], R0 ;  /* 0x0001230005007a24 */ /* 0x000fe200078e0200 */
[----:B------:R-:W-:Y:S01]  /*e900*/  UIMAD UR10, UR10, UR4, URZ ;  /* 0x000000040a0a72a4 */ /* 0x000fe2000f8e023f */
[----:B------:R-:W-:Y:S01]  /*e910*/  LEA R5, P1, R2, c[0x0][0x450], 0x2 ;  /* 0x0001140002057a11 */ /* 0x000fe200078210ff */
[----:B------:R-:W-:Y:S01]  /*e920*/  UIMAD.WIDE.U32 UR8, UR11, UR4, UR8 ;  /* 0x000000040b0872a5 */ /* 0x000fe2000f8e0008 */
[----:B------:R-:W-:Y:S01]  /*e930*/  IMAD.IADD R0, R3, 0x1, R0 ;  /* 0x0000000103007824 */ /* 0x000fe200078e0200 */
[----:B------:R-:W-:Y:S01]  /*e940*/  UIMAD UR5, UR11, UR5, UR10 ;  /* 0x000000050b0572a4 */ /* 0x000fe2000f8e020a */
[----:B------:R-:W-:Y:S01]  /*e950*/  IMAD.MOV R7, RZ, RZ, -R14 ;  /* 0x000000ffff077224 */ /* 0x000fe200078e0a0e */
[----:B------:R-:W-:Y:S01]  /*e960*/  ISETP.GE.OR P2, PT, R8, R17, P0 ;  /* 0x000000110800720c */ /* 0x000fe20000746670 */
[----:B------:R-:W-:Y:S01]  /*e970*/  IMAD R16, R9, c[0x0][0x3e0], RZ ;  /* 0x0000f80009107a24 */ /* 0x000fe200078e02ff */
[----:B------:R-:W-:Y:S01]  /*e980*/  LEA.HI.X R0, R2, c[0x0][0x454], R0, 0x2, P1 ;  /* 0x0001150002007a11 */ /* 0x000fe200008f1400 */
[----:B------:R-:W-:Y:S01]  /*e990*/  UIADD3 UR5, UR9, UR5, URZ ;  /* 0x0000000509057290 */ /* 0x000fe2000fffe03f */
[----:B------:R-:W-:Y:S01]  /*e9a0*/  SHFL.IDX PT, R10, R5, RZ, 0x1c1f ;  /* 0x001c1fff050a7589 */ /* 0x000fe200000e0000 */
[----:B------:R-:W-:Y:S01]  /*e9b0*/  IMAD R7, R7, c[0x0][0x4e8], R4 ;  /* 0x00013a0007077a24 */ /* 0x000fe200078e0204 */
[----:B------:R-:W-:Y:S01]  /*e9c0*/  MOV R3, UR9 ;  /* 0x0000000900037c02 */ /* 0x000fe20008000f00 */
[----:B------:R-:W-:Y:S01]  /*e9d0*/  IMAD.U32 R2, RZ, RZ, UR8 ;  /* 0x00000008ff027e24 */ /* 0x000fe2000f8e00ff */
[----:B------:R-:W1:Y:S01]  /*e9e0*/  SHFL.IDX PT, R11, R0, RZ, 0x1c1f ;  /* 0x001c1fff000b7589 */ /* 0x000e6200000e0000 */
[----:B------:R-:W-:-:S02]  /*e9f0*/  IMAD.U32 R3, RZ, RZ, UR5 ;  /* 0x00000005ff037e24 */ /* 0x000fc4000f8e00ff */
[C---:B------:R-:W-:Y:S01]  /*ea00*/  IMAD R18, R14.reuse, c[0x0][0x3e4], R16 ;  /* 0x0000f9000e127a24 */ /* 0x040fe200078e0210 */
[----:B------:R-:W-:Y:S01]  /*ea10*/  SHFL.IDX PT, R8, R5, 0x1, 0x1c1f ;  /* 0x003c1f0005087f89 */ /* 0x000fe200000e0000 */
[----:B------:R-:W-:Y:S01]  /*ea20*/  IMAD.WIDE.U32 R2, R14, c[0x0][0x3e0], R2 ;  /* 0x0000f8000e027a25 */ /* 0x000fe200078e0002 */
[C---:B------:R-:W-:Y:S02]  /*ea30*/  IADD3 R14, R15.reuse, 0x40, RZ ;  /* 0x000000400f0e7810 */ /* 0x040fe40007ffe0ff */
[----:B------:R-:W2:Y:S01]  /*ea40*/  SHFL.IDX PT, R9, R0, 0x1, 0x1c1f ;  /* 0x003c1f0000097f89 */ /* 0x000ea200000e0000 */
[----:B------:R-:W-:Y:S01]  /*ea50*/  IADD3 R15, R15, 0x48, RZ ;  /* 0x000000480f0f7810 */ /* 0x000fe20007ffe0ff */
[----:B------:R-:W-:Y:S01]  /*ea60*/  IMAD.SHL.U32 R16, R21, 0x8, RZ ;  /* 0x0000000815107824 */ /* 0x000fe200078e00ff */
[-C--:B------:R-:W-:Y:S01]  /*ea70*/  ISETP.GE.OR P1, PT, R14, R17.reuse, P0 ;  /* 0x000000110e00720c */ /* 0x080fe20000726670 */
[----:B------:R-:W-:Y:S01]  /*ea80*/  SHFL.IDX PT, R12, R5, 0x2, 0x1c1f ;  /* 0x005c1f00050c7f89 */ /* 0x000fe200000e0000 */
[----:B------:R-:W-:Y:S01]  /*ea90*/  ISETP.GE.OR P0, PT, R15, R17, P0 ;  /* 0x000000110f00720c */ /* 0x000fe20000706670 */
[----:B------:R-:W-:Y:S01]  /*eaa0*/  IMAD.IADD R3, R3, 0x1, R18 ;  /* 0x0000000103037824 */ /* 0x000fe200078e0212 */
[----:B------:R-:W-:Y:S01]  /*eab0*/  LOP3.LUT R15, R20, 0x7ffffe00, R16, 0xf8, !PT ;  /* 0x7ffffe00140f7812 */ /* 0x000fe200078ef810 */
[----:B------:R-:W3:Y:S02]  /*eac0*/  SHFL.IDX PT, R13, R0, 0x2, 0x1c1f ;  /* 0x005c1f00000d7f89 */ /* 0x000ee400000e0000 */
[----:B------:R-:W-:-:S02]  /*ead0*/  IMAD.WIDE.U32 R2, R7, c[0x0][0x3d8], R2 ;  /* 0x0000f60007027a25 */ /* 0x000fc400078e0002 */
[----:B------:R-:W-:Y:S04]  /*eae0*/  SHFL.IDX PT, R4, R5, 0x3, 0x1c1f ;  /* 0x007c1f0005047f89 */ /* 0x000fe800000e0000 */
[----:B------:R4:W4:Y:S04]  /*eaf0*/  SHFL.IDX PT, R5, R0, 0x3, 0x1c1f ;  /* 0x007c1f0000057f89 */ /* 0x00092800000e0000 */
[----:B-1----:R1:W-:Y:S04]  /*eb00*/  @!P3 ST.E [R10.64], R62 ;  /* 0x0000003e0a00b985 */ /* 0x0023e8000c10190c */
[----:B--2---:R1:W-:Y:S04]  /*eb10*/  @!P2 ST.E [R8.64], R63 ;  /* 0x0000003f0800a985 */ /* 0x0043e8000c10190c */
[----:B---3--:R1:W-:Y:S01]  /*eb20*/  @!P1 ST.E [R12.64], R64 ;  /* 0x000000400c009985 */ /* 0x0083e2000c10190c */
[----:B----4-:R-:W-:-:S03]  /*eb30*/  SHF.R.S32.HI R0, RZ, 0x1f, R7 ;  /* 0x0000001fff007819 */ /* 0x010fc60000011407 */
[----:B------:R1:W-:Y:S01]  /*eb40*/  @!P0 ST.E [R4.64], R65 ;  /* 0x0000004104008985 */ /* 0x0003e2000c10190c */
[----:B------:R-:W-:Y:S01]  /*eb50*/  LEA R18, P0, R2, c[0x0][0x380], 0x1 ;  /* 0x0000e00002127a11 */ /* 0x000fe200078008ff */
[----:B------:R-:W-:-:S04]  /*eb60*/  IMAD R0, R0, c[0x0][0x3d8], RZ ;  /* 0x0000f60000007a24 */ /* 0x000fc800078e02ff */
[----:B------:R-:W-:Y:S02]  /*eb70*/  IMAD R14, R7, c[0x0][0x3dc], R0 ;  /* 0x0000f700070e7a24 */ /* 0x000fe400078e0200 */
[----:B------:R-:W-:Y:S02]  /*eb80*/  IMAD.SHL.U32 R0, R15, 0x2, RZ ;  /* 0x000000020f007824 */ /* 0x000fe400078e00ff */
[----:B------:R-:W-:Y:S02]  /*eb90*/  IMAD.IADD R3, R3, 0x1, R14 ;  /* 0x0000000103037824 */ /* 0x000fe400078e020e */
[----:B------:R-:W-:Y:S01]  /*eba0*/  IMAD R7, R76, 0x80, R19 ;  /* 0x000000804c077824 */ /* 0x000fe200078e0213 */
[----:B------:R1:W2:Y:S02]  /*ebb0*/  LDS.128 R24, [R0+0x880] ;  /* 0x0008800000187984 */ /* 0x0002a40000000c00 */
[----:B------:R-:W-:Y:S02]  /*ebc0*/  LEA.HI.X R16, R2, c[0x0][0x384], R3, 0x1, P0 ;  /* 0x0000e10002107a11 */ /* 0x000fe400000f0c03 */
[----:B------:R1:W3:Y:S01]  /*ebd0*/  LDS.128 R32, [R0+0x1080] ;  /* 0x0010800000207984 */ /* 0x0002e20000000c00 */
[----:B------:R-:W-:-:S03]  /*ebe0*/  ISETP.GE.AND P0, PT, R7, R17, PT ;  /* 0x000000110700720c */ /* 0x000fc60003f06270 */
        /* <DEDUP_REMOVED lines=12> */
[----:B------:R1:W1:Y:S04]  /*ecb0*/  SHFL.IDX PT, R2, R18, RZ, 0x181f ;  /* 0x00181fff12027589 */ /* 0x00026800000e0000 */
[----:B------:R1:W1:Y:S01]  /*ecc0*/  SHFL.IDX PT, R3, R16, RZ, 0x181f ;  /* 0x00181fff10037589 */ /* 0x00026200000e0000 */
[----:B------:R-:W-:Y:S05]  /*ecd0*/  @P0 BRA `(.L_x_761) ;  /* 0x000000c000000947 */ /* 0x000fea0003800000 */
[----:B-1234-:R-:W1:Y:S01]  /*ece0*/  LDS.128 R12, [R0+0x80] ;  /* 0x00008000000c7984 */ /* 0x01ee620000000c00 */
[----:B------:R-:W-:-:S02]  /*ecf0*/  IADD3 R4, R6, 0x40, RZ ;  /* 0x0000004006047810 */ /* 0x000fc40007ffe0ff */
[----:B------:R-:W-:Y:S01]  /*ed00*/  ISETP.GE.AND P1, PT, R6, c[0x0][0x3c8], PT ;  /* 0x0000f20006007a0c */ /* 0x000fe20003f26270 */
[----:B------:R2:W3:Y:S01]  /*ed10*/  LDS.128 R8, [R0+0x4080] ;  /* 0x0040800000087984 */ /* 0x0004e20000000c00 */
[----:B------:R-:W-:-:S13]  /*ed20*/  ISETP.GE.AND P0, PT, R4, c[0x0][0x3c8], PT ;  /* 0x0000f20004007a0c */ /* 0x000fda0003f06270 */
[----:B--2---:R-:W-:-:S04]  /*ed30*/  @!P0 SHF.R.S32.HI R0, RZ, 0x1f, R4 ;  /* 0x0000001fff008819 */ /* 0x004fc80000011404 */
[----:B------:R-:W-:Y:S01]  /*ed40*/  @!P0 LEA.HI R0, R0, R4, RZ, 0x3 ;  /* 0x0000000400008211 */ /* 0x000fe200078f18ff */
[----:B------:R-:W-:-:S03]  /*ed50*/  @!P1 IMAD.WIDE R4, R6, 0x2, R2 ;  /* 0x0000000206049825 */ /* 0x000fc600078e0202 */
[----:B------:R-:W-:-:S05]  /*ed60*/  @!P0 LOP3.LUT R0, R0, 0xfffffff8, RZ, 0xc0, !PT ;  /* 0xfffffff800008812 */ /* 0x000fca00078ec0ff */
[----:B------:R-:W-:Y:S01]  /*ed70*/  @!P0 IMAD.WIDE R2, R0, 0x2, R2 ;  /* 0x0000000200028825 */ /* 0x000fe200078e0202 */
[----:B-1----:R1:W-:Y:S04]  /*ed80*/  @!P1 ST.E.128 [R4.64], R12 ;  /* 0x0000000c04009985 */ /* 0x0023e8000c101d0c */
[----:B---3--:R1:W-:Y:S02]  /*ed90*/  @!P0 ST.E.128 [R2.64], R8 ;  /* 0x0000000802008985 */ /* 0x0083e4000c101d0c */
.L_x_761:
[----:B--234-:R-:W-:Y:S05]  /*eda0*/  BSYNC B0 ;  /* 0x0000000000007941 */ /* 0x01cfea0003800000 */
.L_x_760:
[----:B-1----:R-:W-:Y:S01]  /*edb0*/  IADD3 R0, R7, 0x10, RZ ;  /* 0x0000001007007810 */ /* 0x002fe20007ffe0ff */
[----:B------:R1:W2:Y:S01]  /*edc0*/  SHFL.IDX PT, R3, R16, 0x1, 0x181f ;  /* 0x00381f0010037f89 */ /* 0x0002a200000e0000 */
[----:B------:R-:W-:Y:S02]  /*edd0*/  BSSY B0, `(.L_x_762) ;  /* 0x000000e000007945 */ /* 0x000fe40003800000 */
[----:B------:R-:W-:Y:S01]  /*ede0*/  ISETP.GE.AND P0, PT, R0, R17, PT ;  /* 0x000000110000720c */ /* 0x000fe20003f06270 */
[----:B------:R1:W3:-:S12]  /*edf0*/  SHFL.IDX PT, R2, R18, 0x1, 0x181f ;  /* 0x00381f0012027f89 */ /* 0x0002d800000e0000 */
[----:B------:R-:W-:Y:S05]  /*ee00*/  @P0 BRA `(.L_x_763) ;  /* 0x000000a000000947 */ /* 0x000fea0003800000 */
[C---:B------:R-:W-:Y:S02]  /*ee10*/  IADD3 R4, R6.reuse, 0x40, RZ ;  /* 0x0000004006047810 */ /* 0x040fe40007ffe0ff */
[----:B------:R-:W-:Y:S02]  /*ee20*/  ISETP.GE.AND P1, PT, R6, c[0x0][0x3c8], PT ;  /* 0x0000f20006007a0c */ /* 0x000fe40003f26270 */
[----:B------:R-:W-:-:S13]  /*ee30*/  ISETP.GE.AND P0, PT, R4, c[0x0][0x3c8], PT ;  /* 0x0000f20004007a0c */ /* 0x000fda0003f06270 */
[----:B------:R-:W-:-:S04]  /*ee40*/  @!P0 SHF.R.S32.HI R0, RZ, 0x1f, R4 ;  /* 0x0000001fff008819 */ /* 0x000fc80000011404 */
[----:B------:R-:W-:Y:S01]  /*ee50*/  @!P0 LEA.HI R0, R0, R4, RZ, 0x3 ;  /* 0x0000000400008211 */ /* 0x000fe200078f18ff */
[----:B--23--:R-:W-:-:S03]  /*ee60*/  @!P1 IMAD.WIDE R4, R6, 0x2, R2 ;  /* 0x0000000206049825 */ /* 0x00cfc600078e0202 */
[----:B------:R-:W-:Y:S02]  /*ee70*/  @!P0 LOP3.LUT R0, R0, 0xfffffff8, RZ, 0xc0, !PT ;  /* 0xfffffff800008812 */ /* 0x000fe400078ec0ff */
[----:B------:R2:W-:Y:S03]  /*ee80*/  @!P1 ST.E.128 [R4.64], R24 ;  /* 0x0000001804009985 */ /* 0x0005e6000c101d0c */
[----:B------:R-:W-:-:S05]  /*ee90*/  @!P0 IMAD.WIDE R2, R0, 0x2, R2 ;  /* 0x0000000200028825 */ /* 0x000fca00078e0202 */
[----:B------:R2:W-:Y:S02]  /*eea0*/  @!P0 ST.E.128 [R2.64], R20 ;  /* 0x0000001402008985 */ /* 0x0005e4000c101d0c */
.L_x_763:
[----:B------:R-:W-:Y:S05]  /*eeb0*/  BSYNC B0 ;  /* 0x0000000000007941 */ /* 0x000fea0003800000 */
.L_x_762:
[----:B------:R-:W-:Y:S01]  /*eec0*/  IADD3 R0, R7, 0x20, RZ ;  /* 0x0000002007007810 */ /* 0x000fe20007ffe0ff */
[----:B--2---:R2:W4:Y:S01]  /*eed0*/  SHFL.IDX PT, R3, R16, 0x2, 0x181f ;  /* 0x00581f0010037f89 */ /* 0x00452200000e0000 */
[----:B------:R-:W-:Y:S02]  /*eee0*/  BSSY B0, `(.L_x_764) ;  /* 0x000000e000007945 */ /* 0x000fe40003800000 */
[----:B------:R-:W-:Y:S01]  /*eef0*/  ISETP.GE.AND P0, PT, R0, R17, PT ;  /* 0x000000110000720c */ /* 0x000fe20003f06270 */
[----:B---3--:R2:W3:-:S12]  /*ef00*/  SHFL.IDX PT, R2, R18, 0x2, 0x181f ;  /* 0x00581f0012027f89 */ /* 0x0084d800000e0000 */
[----:B------:R-:W-:Y:S05]  /*ef10*/  @P0 BRA `(.L_x_765) ;  /* 0x000000a000000947 */ /* 0x000fea0003800000 */
[C---:B------:R-:W-:Y:S02]  /*ef20*/  IADD3 R4, R6.reuse, 0x40, RZ ;  /* 0x0000004006047810 */ /* 0x040fe40007ffe0ff */
[----:B------:R-:W-:Y:S02]  /*ef30*/  ISETP.GE.AND P1, PT, R6, c[0x0][0x3c8], PT ;  /* 0x0000f20006007a0c */ /* 0x000fe40003f26270 */
[----:B------:R-:W-:-:S13]  /*ef40*/  ISETP.GE.AND P0, PT, R4, c[0x0][0x3c8], PT ;  /* 0x0000f20004007a0c */ /* 0x000fda0003f06270 */
[----:B------:R-:W-:-:S04]  /*ef50*/  @!P0 SHF.R.S32.HI R0, RZ, 0x1f, R4 ;  /* 0x0000001fff008819 */ /* 0x000fc80000011404 */
[----:B------:R-:W-:Y:S01]  /*ef60*/  @!P0 LEA.HI R0, R0, R4, RZ, 0x3 ;  /* 0x0000000400008211 */ /* 0x000fe200078f18ff */
[----:B---34-:R-:W-:-:S03]  /*ef70*/  @!P1 IMAD.WIDE R4, R6, 0x2, R2 ;  /* 0x0000000206049825 */ /* 0x018fc600078e0202 */
[----:B------:R-:W-:Y:S02]  /*ef80*/  @!P0 LOP3.LUT R0, R0, 0xfffffff8, RZ, 0xc0, !PT ;  /* 0xfffffff800008812 */ /* 0x000fe400078ec0ff */
[----:B------:R3:W-:Y:S03]  /*ef90*/  @!P1 ST.E.128 [R4.64], R32 ;  /* 0x0000002004009985 */ /* 0x0007e6000c101d0c */
[----:B------:R-:W-:-:S05]  /*efa0*/  @!P0 IMAD.WIDE R2, R0, 0x2, R2 ;  /* 0x0000000200028825 */ /* 0x000fca00078e0202 */
[----:B------:R3:W-:Y:S02]  /*efb0*/  @!P0 ST.E.128 [R2.64], R28 ;  /* 0x0000001c02008985 */ /* 0x0007e4000c101d0c */
.L_x_765:
[----:B------:R-:W-:Y:S05]  /*efc0*/  BSYNC B0 ;  /* 0x0000000000007941 */ /* 0x000fea0003800000 */
.L_x_764:
[----:B------:R-:W-:Y:S01]  /*efd0*/  IADD3 R0, R7, 0x30, RZ ;  /* 0x0000003007007810 */ /* 0x000fe20007ffe0ff */
[----:B---34-:R3:W4:Y:S01]  /*efe0*/  SHFL.IDX PT, R3, R16, 0x3, 0x181f ;  /* 0x00781f0010037f89 */ /* 0x01872200000e0000 */
[----:B------:R-:W-:Y:S02]  /*eff0*/  BSSY B0, `(.L_x_766) ;  /* 0x000000e000007945 */ /* 0x000fe40003800000 */
[----:B------:R-:W-:Y:S01]  /*f000*/  ISETP.GE.AND P0, PT, R0, R17, PT ;  /* 0x000000110000720c */ /* 0x000fe20003f06270 */
[----:B------:R3:W1:-:S12]  /*f010*/  SHFL.IDX PT, R2, R18, 0x3, 0x181f ;  /* 0x00781f0012027f89 */ /* 0x00065800000e0000 */
[----:B------:R-:W-:Y:S05]  /*f020*/  @P0 BRA `(.L_x_767) ;  /* 0x000000a000000947 */ /* 0x000fea0003800000 */
[C---:B------:R-:W-:Y:S02]  /*f030*/  IADD3 R4, R6.reuse, 0x40, RZ ;  /* 0x0000004006047810 */ /* 0x040fe40007ffe0ff */
[----:B------:R-:W-:Y:S02]  /*f040*/  ISETP.GE.AND P1, PT, R6, c[0x0][0x3c8], PT ;  /* 0x0000f20006007a0c */ /* 0x000fe40003f26270 */
[----:B------:R-:W-:-:S13]  /*f050*/  ISETP.GE.AND P0, PT, R4, c[0x0][0x3c8], PT ;  /* 0x0000f20004007a0c */ /* 0x000fda0003f06270 */
[----:B------:R-:W-:-:S04]  /*f060*/  @!P0 SHF.R.S32.HI R0, RZ, 0x1f, R4 ;  /* 0x0000001fff008819 */ /* 0x000fc80000011404 */
[----:B------:R-:W-:Y:S01]  /*f070*/  @!P0 LEA.HI R0, R0, R4, RZ, 0x3 ;  /* 0x0000000400008211 */ /* 0x000fe200078f18ff */
[----:B-1--4-:R-:W-:-:S03]  /*f080*/  @!P1 IMAD.WIDE R4, R6, 0x2, R2 ;  /* 0x0000000206049825 */ /* 0x012fc600078e0202 */
[----:B------:R-:W-:Y:S02]  /*f090*/  @!P0 LOP3.LUT R0, R0, 0xfffffff8, RZ, 0xc0, !PT ;  /* 0xfffffff800008812 */ /* 0x000fe400078ec0ff */
[----:B------:R1:W-:Y:S03]  /*f0a0*/  @!P1 ST.E.128 [R4.64], R40 ;  /* 0x0000002804009985 */ /* 0x0003e6000c101d0c */
[----:B------:R-:W-:-:S05]  /*f0b0*/  @!P0 IMAD.WIDE R2, R0, 0x2, R2 ;  /* 0x0000000200028825 */ /* 0x000fca00078e0202 */
[----:B------:R1:W-:Y:S02]  /*f0c0*/  @!P0 ST.E.128 [R2.64], R36 ;  /* 0x0000002402008985 */ /* 0x0003e4000c101d0c */
.L_x_767:
[----:B------:R-:W-:Y:S05]  /*f0d0*/  BSYNC B0 ;  /* 0x0000000000007941 */ /* 0x000fea0003800000 */
.L_x_766:
[----:B------:R-:W-:Y:S01]  /*f0e0*/  IADD3 R0, R7, 0x40, RZ ;  /* 0x0000004007007810 */ /* 0x000fe20007ffe0ff */
[----:B-1--4-:R1:W4:Y:S01]  /*f0f0*/  SHFL.IDX PT, R3, R16, 0x4, 0x181f ;  /* 0x00981f0010037f89 */ /* 0x01232200000e0000 */
[----:B------:R-:W-:Y:S02]  /*f100*/  BSSY B0, `(.L_x_768) ;  /* 0x000000e000007945 */ /* 0x000fe40003800000 */
[----:B------:R-:W-:Y:S01]  /*f110*/  ISETP.GE.AND P0, PT, R0, R17, PT ;  /* 0x000000110000720c */ /* 0x000fe20003f06270 */
[----:B------:R1:W2:-:S12]  /*f120*/  SHFL.IDX PT, R2, R18, 0x4, 0x181f ;  /* 0x00981f0012027f89 */ /* 0x00029800000e0000 */
[----:B------:R-:W-:Y:S05]  /*f130*/  @P0 BRA `(.L_x_769) ;  /* 0x000000a000000947 */ /* 0x000fea0003800000 */
[C---:B------:R-:W-:Y:S02]  /*f140*/  IADD3 R4, R6.reuse, 0x40, RZ ;  /* 0x0000004006047810 */ /* 0x040fe40007ffe0ff */
[----:B------:R-:W-:Y:S02]  /*f150*/  ISETP.GE.AND P1, PT, R6, c[0x0][0x3c8], PT ;  /* 0x0000f20006007a0c */ /* 0x000fe40003f26270 */
[----:B------:R-:W-:-:S13]  /*f160*/  ISETP.GE.AND P0, PT, R4, c[0x0][0x3c8], PT ;  /* 0x0000f20004007a0c */ /* 0x000fda0003f06270 */
[----:B------:R-:W-:-:S04]  /*f170*/  @!P0 SHF.R.S32.HI R0, RZ, 0x1f, R4 ;  /* 0x0000001fff008819 */ /* 0x000fc80000011404 */
[----:B------:R-:W-:Y:S01]  /*f180*/  @!P0 LEA.HI R0, R0, R4, RZ, 0x3 ;  /* 0x0000000400008211 */ /* 0x000fe200078f18ff */
[----:B--2-4-:R-:W-:-:S03]  /*f190*/  @!P1 IMAD.WIDE R4, R6, 0x2, R2 ;  /* 0x0000000206049825 */ /* 0x014fc600078e0202 */
[----:B------:R-:W-:Y:S02]  /*f1a0*/  @!P0 LOP3.LUT R0, R0, 0xfffffff8, RZ, 0xc0, !PT ;  /* 0xfffffff800008812 */ /* 0x000fe400078ec0ff */
[----:B------:R2:W-:Y:S03]  /*f1b0*/  @!P1 ST.E.128 [R4.64], R48 ;  /* 0x0000003004009985 */ /* 0x0005e6000c101d0c */
[----:B------:R-:W-:-:S05]  /*f1c0*/  @!P0 IMAD.WIDE R2, R0, 0x2, R2 ;  /* 0x0000000200028825 */ /* 0x000fca00078e0202 */
[----:B------:R2:W-:Y:S02]  /*f1d0*/  @!P0 ST.E.128 [R2.64], R44 ;  /* 0x0000002c02008985 */ /* 0x0005e4000c101d0c */
.L_x_769:
[----:B------:R-:W-:Y:S05]  /*f1e0*/  BSYNC B0 ;  /* 0x0000000000007941 */ /* 0x000fea0003800000 */
.L_x_768:
[----:B------:R-:W-:Y:S01]  /*f1f0*/  IADD3 R0, R7, 0x50, RZ ;  /* 0x0000005007007810 */ /* 0x000fe20007ffe0ff */
[----:B--2-4-:R2:W4:Y:S01]  /*f200*/  SHFL.IDX PT, R3, R16, 0x5, 0x181f ;  /* 0x00b81f0010037f89 */ /* 0x01452200000e0000 */
        /* <DEDUP_REMOVED lines=14> */
.L_x_771:
[----:B------:R-:W-:Y:S05]  /*f2f0*/  BSYNC B0 ;  /* 0x0000000000007941 */ /* 0x000fea0003800000 */
.L_x_770:
        /* <DEDUP_REMOVED lines=16> */
.L_x_773:
[----:B------:R-:W-:Y:S05]  /*f400*/  BSYNC B0 ;  /* 0x0000000000007941 */ /* 0x000fea0003800000 */
.L_x_772:
[----:B------:R-:W-:Y:S01]  /*f410*/  IADD3 R0, R7, 0x70, RZ ;  /* 0x0000007007007810 */ /* 0x000fe20007ffe0ff */
[----:B--2-4-:R2:W4:Y:S03]  /*f420*/  SHFL.IDX PT, R3, R16, 0x7, 0x181f ;  /* 0x00f81f0010037f89 */ /* 0x01452600000e0000 */
[----:B------:R-:W-:Y:S01]  /*f430*/  ISETP.GE.AND P0, PT, R0, R17, PT ;  /* 0x000000110000720c */ /* 0x000fe20003f06270 */
[----:B------:R2:W1:-:S12]  /*f440*/  SHFL.IDX PT, R2, R18, 0x7, 0x181f ;  /* 0x00f81f0012027f89 */ /* 0x00045800000e0000 */
[----:B------:R-:W-:Y:S05]  /*f450*/  @P0 EXIT ;  /* 0x000000000000094d */ /* 0x000fea0003800000 */
[C---:B------:R-:W-:Y:S02]  /*f460*/  ISETP.GE.AND P0, PT, R6.reuse, c[0x0][0x3c8], PT ;  /* 0x0000f20006007a0c */ /* 0x040fe40003f06270 */
[----:B------:R-:W-:-:S11]  /*f470*/  IADD3 R0, R6, 0x40, RZ ;  /* 0x0000004006007810 */ /* 0x000fd60007ffe0ff */
        /* <DEDUP_REMOVED lines=10> */
.L_x_758:
        /* <DEDUP_REMOVED lines=31> */
.L_x_774:
        /* <DEDUP_REMOVED lines=43> */
.L_x_776:
[----:B------:R-:W-:Y:S05]  /*f9c0*/  BSYNC B0 ;  /* 0x0000000000007941 */ /* 0x000fea0003800000 */
.L_x_775:
        /* <DEDUP_REMOVED lines=17> */
[----:B------:R-:W-:Y:S02]  /*fae0*/  LEA R0, R7, R8, 0x4 ;  /* 0x0000000807007211 */ /* 0x000fe400078e20ff */
[----:B------:R-:W-:Y:S02]  /*faf0*/  UIMAD UR7, UR8, UR5, UR7 ;  /* 0x00000005080772a4 */ /* 0x000fe4000f8e0207 */
[----:B------:R-:W-:Y:S01]  /*fb00*/  UIMAD.WIDE.U32 UR8, UR8, UR4, UR16 ;  /* 0x00000004080872a5 */ /* 0x000fe2000f8e0010 */
[C---:B--2---:R-:W-:Y:S02]  /*fb10*/  IMAD R0, R12.reuse, 0x80, R0 ;  /* 0x000000800c007824 */ /* 0x044fe400078e0200 */
        /* <DEDUP_REMOVED lines=21> */
[----:B------:R-:W-:Y:S01]  /*fc70*/  IMAD.IADD R3, R3, 0x1, R6 ;  /* 0x0000000103037824 */ /* 0x000fe200078e0206 */
[----:B------:R-:W-:Y:S01]  /*fc80*/  SHF.L.U32 R6, R7, 0x3, RZ ;  /* 0x0000000307067819 */ /* 0x000fe200000006ff */
[C---:B------:R-:W-:Y:S02]  /*fc90*/  IMAD R0, R5.reuse, c[0x0][0x3dc], R0 ;  /* 0x0000f70005007a24 */ /* 0x040fe400078e0200 */
[----:B------:R-:W-:Y:S01]  /*fca0*/  IMAD.WIDE.U32 R2, R5, c[0x0][0x3d8], R2 ;  /* 0x0000f60005027a25 */ /* 0x000fe200078e0002 */
[----:B------:R-:W-:-:S04]  /*fcb0*/  IADD3 R7, R6, 0x40, RZ ;  /* 0x0000004006077810 */ /* 0x000fc80007ffe0ff */
        /* <DEDUP_REMOVED lines=16> */
.L_x_778:
[----:B------:R-:W-:Y:S05]  /*fdc0*/  BSYNC B0 ;  /* 0x0000000000007941 */ /* 0x000fea0003800000 */
.L_x_777:
        /* <DEDUP_REMOVED lines=15> */
.L_x_780:
[----:B------:R-:W-:Y:S05]  /*fec0*/  BSYNC B0 ;  /* 0x0000000000007941 */ /* 0x000fea0003800000 */
.L_x_779:
[----:B------:R-:W-:Y:S01]  /*fed0*/  IADD3 R0, R8, 0x20, RZ ;  /* 0x0000002008007810 */ /* 0x000fe20007ffe0ff */
[----:B---3--:R3:W1:Y:S01]  /*fee0*/  SHFL.IDX PT, R3, R9, 0x2, 0x181f ;  /* 0x00581f0009037f89 */ /* 0x00866200000e0000 */
        /* <DEDUP_REMOVED lines=13> */
.L_x_782:
[----:B------:R-:W-:Y:S05]  /*ffc0*/  BSYNC B0 ;  /* 0x0000000000007941 */ /* 0x000fea0003800000 */
.L_x_781:
[----:B------:R-:W-:Y:S01]  /*ffd0*/  IADD3 R0, R8, 0x30, RZ ;  /* 0x0000003008007810 */ /* 0x000fe20007ffe0ff */
[----:B-1----:R1:W2:Y:S01]  /*ffe0*/  SHFL.IDX PT, R3, R9, 0x3, 0x181f ;  /* 0x00781f0009037f89 */ /* 0x0022a200000e0000 */
[----:B------:R-:W-:Y:S02]  /*fff0*/  BSSY B0, `(.L_x_783) ;  /* 0x000000d000007945 */ /* 0x000fe40003800000 */
[----:B------:R-:W-:Y:S01]  /*10000*/  ISETP.GE.AND P0, PT, R0, R10, PT ;  /* 0x0000000a0000720c */ /* 0x000fe20003f06270 */
[----:B----4-:R1:W4:-:S12]  /*10010*/  SHFL.IDX PT, R2, R11, 0x3, 0x181f ;  /* 0x00781f000b027f89 */ /* 0x01031800000e0000 */
        /* <DEDUP_REMOVED lines=8> */
[----:B------:R-:W-:-:S05]  /*100a0*/  @!P0 IMAD.WIDE R2, R0, 0x2, R2 ;  /* 0x0000000200028825 */ /* 0x000fca00078e0202 */
[----:B------:R2:W-:Y:S02]  /*100b0*/  @!P0 ST.E.128 [R2.64], RZ ;  /* 0x000000ff02008985 */ /* 0x0005e4000c101d0c */
.L_x_784:
[----:B------:R-:W-:Y:S05]  /*100c0*/  BSYNC B0 ;  /* 0x0000000000007941 */ /* 0x000fea0003800000 */
.L_x_783:
[----:B------:R-:W-:Y:S01]  /*100d0*/  IADD3 R0, R8, 0x40, RZ ;  /* 0x0000004008007810 */ /* 0x000fe20007ffe0ff */
[----:B--2---:R2:W1:Y:S01]  /*100e0*/  SHFL.IDX PT, R3, R9, 0x4, 0x181f ;  /* 0x00981f0009037f89 */ /* 0x00446200000e0000 */
        /* <DEDUP_REMOVED lines=13> */
.L_x_786:
[----:B------:R-:W-:Y:S05]  /*101c0*/  BSYNC B0 ;  /* 0x0000000000007941 */ /* 0x000fea0003800000 */
.L_x_785:
        /* <DEDUP_REMOVED lines=15> */
.L_x_788:
[----:B------:R-:W-:Y:S05]  /*102c0*/  BSYNC B0 ;  /* 0x0000000000007941 */ /* 0x000fea0003800000 */
.L_x_787:
        /* <DEDUP_REMOVED lines=15> */
.L_x_790:
[----:B------:R-:W-:Y:S05]  /*103c0*/  BSYNC B0 ;  /* 0x0000000000007941 */ /* 0x000fea0003800000 */
.L_x_789:
        /* <DEDUP_REMOVED lines=16> */
.L_x_791:
        /* <DEDUP_REMOVED lines=11> */
.L_x_2177:


//--------------------- .text._ZN7cutlass13device_kernelIN5flash19enable_sm80_to_sm89INS1_16FlashAttnFwdSm80INS1_25CollectiveMainloopFwdSm80ILi4ELi1ELb0EN4cute5tupleIJNS5_1CILi128EEENS7_ILi64EEES8_EEELi128ENS_6half_tEfNS_4arch4Sm80ELb0ELb0ELb1ELb1ELb1ELb1ELb1ELb0EEENS1_21CollectiveEpilogueFwdINS6_IJS8_S8_S9_EEENS6_IJNS7_ILi1EEESH_SH_EEESB_SD_Li128ELb1ELb1ELb0ELb0EEENS1_19SingleTileSchedulerILb1ELb0ELb1ELi128EEEEEEEEEvNT_6ParamsE --------------------------
	.section	.text._ZN7cutlass13device_kernelIN5flash19enable_sm80_to_sm89INS1_16FlashAttnFwdSm80INS1_25CollectiveMainloopFwdSm80ILi4ELi1ELb0EN4cute5tupleIJNS5_1CILi128EEENS7_ILi64EEES8_EEELi128ENS_6half_tEfNS_4arch4Sm80ELb0ELb0ELb1ELb1ELb1ELb1ELb1ELb0EEENS1_21CollectiveEpilogueFwdINS6_IJS8_S8_S9_EEENS6_IJNS7_ILi1EEESH_SH_EEESB_SD_Li128ELb1ELb1ELb0ELb0EEENS1_19SingleTileSchedulerILb1ELb0ELb1ELi128EEEEEEEEEvNT_6ParamsE,"ax",@progbits
	.sectioninfo	@"SHI_REGISTERS=255"
	.align	128
.text._ZN7cutlass13device_kernelIN5flash19enable_sm80_to_sm89INS1_16FlashAttnFwdSm80INS1_25CollectiveMainloopFwdSm80ILi4ELi1ELb0EN4cute5tupleIJNS5_1CILi128EEENS7_ILi64EEES8_EEELi128ENS_6half_tEfNS_4arch4Sm80ELb0ELb0ELb1ELb1ELb1ELb1ELb1ELb0EEENS1_21CollectiveEpilogueFwdINS6_IJS8_S8_S9_EEENS6_IJNS7_ILi1EEESH_SH_EEESB_SD_Li128ELb1ELb1ELb0ELb0EEENS1_19SingleTileSchedulerILb1ELb0ELb1ELi128EEEEEEEEEvNT_6ParamsE:
        .type           _ZN7cutlass13device_kernelIN5flash19enable_sm80_to_sm89INS1_16FlashAttnFwdSm80INS1_25CollectiveMainloopFwdSm80ILi4ELi1ELb0EN4cute5tupleIJNS5_1CILi128EEENS7_ILi64EEES8_EEELi128ENS_6half_tEfNS_4arch4Sm80ELb0ELb0ELb1ELb1ELb1ELb1ELb1ELb0EEENS1_21CollectiveEpilogueFwdINS6_IJS8_S8_S9_EEENS6_IJNS7_ILi1EEESH_SH_EEESB_SD_Li128ELb1ELb1ELb0ELb0EEENS1_19SingleTileSchedulerILb1ELb0ELb1ELi128EEEEEEEEEvNT_6ParamsE,@function
        .size           _ZN7cutlass13device_kernelIN5flash19enable_sm80_to_sm89INS1_16FlashAttnFwdSm80INS1_25CollectiveMainloopFwdSm80ILi4ELi1ELb0EN4cute5tupleIJNS5_1CILi128EEENS7_ILi64EEES8_EEELi128ENS_6half_tEfNS_4arch4Sm80ELb0ELb0ELb1ELb1ELb1ELb1ELb1ELb0EEENS1_21CollectiveEpilogueFwdINS6_IJS8_S8_S9_EEENS6_IJNS7_ILi1EEESH_SH_EEESB_SD_Li128ELb1ELb1ELb0ELb0EEENS1_19SingleTileSchedulerILb1ELb0ELb1ELi128EEEEEEEEEvNT_6ParamsE,(.L_x_2178 - _ZN7cutlass13device_kernelIN5flash19enable_sm80_to_sm89INS1_16FlashAttnFwdSm80INS1_25CollectiveMainloopFwdSm80ILi4ELi1ELb0EN4cute5tupleIJNS5_1CILi128EEENS7_ILi64EEES8_EEELi128ENS_6half_tEfNS_4arch4Sm80ELb0ELb0ELb1ELb1ELb1ELb1ELb1ELb0EEENS1_21CollectiveEpilogueFwdINS6_IJS8_S8_S9_EEENS6_IJNS7_ILi1EEESH_SH_EEESB_SD_Li128ELb1ELb1ELb0ELb0EEENS1_19SingleTileSchedulerILb1ELb0ELb1ELi128EEEEEEEEEvNT_6ParamsE)
        .other          _ZN7cutlass13device_kernelIN5flash19enable_sm80_to_sm89INS1_16FlashAttnFwdSm80INS1_25CollectiveMainloopFwdSm80ILi4ELi1ELb0EN4cute5tupleIJNS5_1CILi128EEENS7_ILi64EEES8_EEELi128ENS_6half_tEfNS_4arch4Sm80ELb0ELb0ELb1ELb1ELb1ELb1ELb1ELb0EEENS1_21CollectiveEpilogueFwdINS6_IJS8_S8_S9_EEENS6_IJNS7_ILi1EEESH_SH_EEESB_SD_Li128ELb1ELb1ELb0ELb0EEENS1_19SingleTileSchedulerILb1ELb0ELb1ELi128EEEEEEEEEvNT_6ParamsE,@"STO_CUDA_ENTRY STV_DEFAULT"
_ZN7cutlass13device_kernelIN5flash19enable_sm80_to_sm89INS1_16FlashAttnFwdSm80INS1_25CollectiveMainloopFwdSm80ILi4ELi1ELb0EN4cute5tupleIJNS5_1CILi128EEENS7_ILi64EEES8_EEELi128ENS_6half_tEfNS_4arch4Sm80ELb0ELb0ELb1ELb1ELb1ELb1ELb1ELb0EEENS1_21CollectiveEpilogueFwdINS6_IJS8_S8_S9_EEENS6_IJNS7_ILi1EEESH_SH_EEESB_SD_Li128ELb1ELb1ELb0ELb0EEENS1_19SingleTileSchedulerILb1ELb0ELb1ELi128EEEEEEEEEvNT_6ParamsE:
        /* <DEDUP_REMOVED lines=21> */
.L_x_793:
        /* <DEDUP_REMOVED lines=13> */
.L_x_795:
[----:B------:R-:W-:Y:S02]  /*0220*/  ULDC UR6, c[0x0][0x54c] ;  /* 0x0001530000067ab9 */ /* 0x000fe40000000800 */
.L_x_794:
[----:B------:R-:W-:Y:S02]  /*0230*/  ULDC UR4, c[0x0][0x548] ;  /* 0x0001520000047ab9 */ /* 0x000fe40000000800 */
[----:B------:R-:W-:-:S02]  /*0240*/  USHF.L.U32 UR5, UR17, 0x7, URZ ;  /* 0x0000000711057899 */ /* 0x000fc4000800063f */
[----:B------:R-:W-:-:S04]  /*0250*/  UIMAD UR4, UR6, UR4, URZ ;  /* 0x00000004060472a4 */ /* 0x000fc8000f8e023f */
[----:B------:R-:W-:-:S04]  /*0260*/  UISETP.GE.AND UP0, UPT, UR5, UR4, UPT ;  /* 0x000000040500728c */ /* 0x000fc8000bf06270 */
[----:B------:R-:W-:Y:S01]  /*0270*/  USEL UR24, UR24, 0xffffffff, !UP0 ;  /* 0xffffffff18187887 */ /* 0x000fe2000c000000 */
[----:B------:R-:W-:Y:S05]  /*0280*/  BRA `(.L_x_796) ;  /* 0x000001b000007947 */ /* 0x000fea0003800000 */
.L_x_792:
        /* <DEDUP_REMOVED lines=8> */
.L_x_797:
        /* <DEDUP_REMOVED lines=13> */
.L_x_799:
[----:B------:R-:W-:Y:S02]  /*03e0*/  ULDC UR6, c[0x0][0x54c] ;  /* 0x0001530000067ab9 */ /* 0x000fe40000000800 */
.L_x_798:
[----:B------:R-:W-:Y:S02]  /*03f0*/  ULDC UR4, c[0x0][0x548] ;  /* 0x0001520000047ab9 */ /* 0x000fe40000000800 */
[----:B------:R-:W-:-:S02]  /*0400*/  USHF.L.U32 UR5, UR17, 0x7, URZ ;  /* 0x0000000711057899 */ /* 0x000fc4000800063f */
[----:B------:R-:W-:-:S04]  /*0410*/  UIMAD UR4, UR6, UR4, URZ ;  /* 0x00000004060472a4 */ /* 0x000fc8000f8e023f */
[----:B------:R-:W-:-:S04]  /*0420*/  UISETP.GE.AND UP0, UPT, UR5, UR4, UPT ;  /* 0x000000040500728c */ /* 0x000fc8000bf06270 */
[----:B------:R-:W-:-:S06]  /*0430*/  USEL UR24, UR24, 0xffffffff, !UP0 ;  /* 0xffffffff18187887 */ /* 0x000fcc000c000000 */
.L_x_796:
        /* <DEDUP_REMOVED lines=64> */
.L_x_800:
        /* <DEDUP_REMOVED lines=10> */
.L_x_801:
[----:B------:R-:W-:Y:S05]  /*08e0*/  @!P4 BRA `(.L_x_802) ;  /* 0x000000500000c947 */ /* 0x000fea0003800000 */
[----:B-1--4-:R1:W4:Y:S04]  /*08f0*/  LDG.E R0, [R4.64] ;  /* 0x0000002204007981 */ /* 0x012328000c1e1900 */
[----:B-1-3--:R-:W3:Y:S01]  /*0900*/  LDG.E R4, [R4.64+0x4] ;  /* 0x0000042204047981 */ /* 0x00aee2000c1e1900 */
[----:B----4-:R-:W1:Y:S08]  /*0910*/  R2UR UR22, R0 ;  /* 0x00000000001673c2 */ /* 0x010e7000000e0000 */
[----:B---3--:R-:W1:Y:S02]  /*0920*/  R2UR UR4, R4 ;  /* 0x00000000040473c2 */ /* 0x008e6400000e0000 */
[----:B-1----:R-:W-:-:S06]  /*0930*/  UIADD3 UR22, -UR22, UR4, URZ ;  /* 0x0000000416167290 */ /* 0x002fcc000fffe13f */
.L_x_802:
[----:B-1--4-:R1:W4:Y:S01]  /*0940*/  @P0 LDG.E R0, [R2.64] ;  /* 0x0000002202000981 */ /* 0x012322000c1e1900 */
[----:B------:R-:W-:-:S03]  /*0950*/  ULDC.64 UR4, c[0x0][0x378] ;  /* 0x0000de0000047ab9 */ /* 0x000fc60000000a00 */
[----:B-1-3--:R-:W3:Y:S01]  /*0960*/  @P0 LDG.E R2, [R2.64+0x4] ;  /* 0x0000042202020981 */ /* 0x00aee2000c1e1900 */
[----:B------:R-:W-:Y:S01]  /*0970*/  UISETP.NE.U32.AND UP0, UPT, URZ, UR4, UPT ;  /* 0x000000043f00728c */ /* 0x000fe2000bf05070 */
[----:B------:R-:W-:-:S03]  /*0980*/  IMAD.U32 R142, RZ, RZ, UR22 ;  /* 0x00000016ff8e7e24 */ /* 0x000fc6000f8e00ff */
[----:B------:R-:W-:-:S03]  /*0990*/  UISETP.NE.AND.EX UP0, UPT, URZ, UR5, UPT, UP0 ;  /* 0x000000053f00728c */ /* 0x000fc6000bf05300 */
[----:B------:R-:W-:-:S03]  /*09a0*/  ULDC.64 UR4, c[0x0][0x378] ;  /* 0x0000de0000047ab9 */ /* 0x000fc60000000a00 */
[----:B------:R-:W-:-:S05]  /*09b0*/  PLOP3.LUT P1, PT, PT, PT, UP0, 0x80, 0x0 ;  /* 0x000000000000781c */ /* 0x000fca0003f2f008 */
[----:B------:R-:W-:-:S06]  /*09c0*/  @UP0 UIMAD.WIDE UR4, UR24, UR45, UR4 ;  /* 0x0000002d180402a5 */ /* 0x000fcc000f8e0204 */
[----:B------:R-:W-:Y:S01]  /*09d0*/  MOV R4, UR4 ;  /* 0x0000000400047c02 */ /* 0x000fe20008000f00 */
[----:B------:R-:W-:-:S05]  /*09e0*/  IMAD.U32 R5, RZ, RZ, UR5 ;  /* 0x00000005ff057e24 */ /* 0x000fca000f8e00ff */
[----:B------:R1:W5:Y:S01]  /*09f0*/  @P1 LDG.E R142, [R4.64] ;  /* 0x00000022048e1981 */ /* 0x000362000c1e1900 */
[----:B------:R-:W-:Y:S01]  /*0a00*/  UIADD3 UR5, -UR19, UR22, URZ ;  /* 0x0000001613057290 */ /* 0x000fe2000fffe13f */
[----:B----4-:R-:W4:Y:S08]  /*0a10*/  @P0 R2UR UR4, R0 ;  /* 0x00000000000403c2 */ /* 0x010f3000000e0000 */
[----:B---3--:R-:W4:Y:S02]  /*0a20*/  @P0 R2UR UR6, R2 ;  /* 0x00000000020603c2 */ /* 0x008f2400000e0000 */
[----:B----4-:R-:W-:-:S02]  /*0a30*/  @UP2 UIADD3 UR21, -UR4, UR6, URZ ;  /* 0x0000000604152290 */ /* 0x010fc4000fffe13f */
[----:B------:R-:W-:Y:S02]  /*0a40*/  UIADD3 UR6, -UR5, URZ, URZ ;  /* 0x0000003f05067290 */ /* 0x000fe4000fffe13f */
[----:B------:R-:W-:Y:S02]  /*0a50*/  UIADD3 UR9, UR5, UR21, URZ ;  /* 0x0000001505097290 */ /* 0x000fe4000fffe03f */
        /* <DEDUP_REMOVED lines=19> */
[----:B-1----:R-:W-:Y:S02]  /*0b90*/  ULDC.64 UR4, c[0x0][0x340] ;  /* 0x0000d00000047ab9 */ /* 0x002fe40000000a00 */
[----:B------:R-:W-:Y:S02]  /*0ba0*/  UISETP.NE.U32.AND UP0, UPT, URZ, UR4, UPT ;  /* 0x000000043f00728c */ /* 0x000fe4000bf05070 */
[----:B------:R-:W-:Y:S02]  /*0bb0*/  ULDC.64 UR28, c[0x0][0x240] ;  /* 0x00009000001c7ab9 */ /* 0x000fe40000000a00 */
        /* <DEDUP_REMOVED lines=8> */
[----:B------:R-:W-:Y:S01]  /*0c40*/  UMOV UR43, 0x6 ;  /* 0x00000006002b7882 */ /* 0x000fe20000000000 */
[----:B------:R-:W-:Y:S01]  /*0c50*/  LEA.HI R0, R14, R159, RZ, 0x3 ;  /* 0x0000009f0e007211 */ /* 0x000fe200078f18ff */
[----:B------:R1:W3:Y:S01]  /*0c60*/  @P4 LDG.E R9, [R2.64] ;  /* 0x0000002202094981 */ /* 0x0002e2000c1e1900 */
[----:B------:R-:W-:Y:S01]  /*0c70*/  UMOV UR40, 0x5 ;  /* 0x0000000500287882 */ /* 0x000fe20000000000 */
[----:B------:R-:W-:Y:S01]  /*0c80*/  IMAD.U32 R4, RZ, RZ, UR16 ;  /* 0x00000010ff047e24 */ /* 0x000fe2000f8e00ff */
[----:B------:R-:W-:Y:S01]  /*0c90*/  SHF.R.S32.HI R95, RZ, 0x3, R0 ;  /* 0x00000003ff5f7819 */ /* 0x000fe20000011400 */
[----:B------:R-:W-:Y:S01]  /*0ca0*/  ULDC UR13, c[0x0][0x23c] ;  /* 0x00008f00000d7ab9 */ /* 0x000fe20000000800 */
[----:B------:R-:W-:Y:S01]  /*0cb0*/  LOP3.LUT R0, R0, 0xfffffff8, RZ, 0xc0, !PT ;  /* 0xfffffff800007812 */ /* 0x000fe200078ec0ff */
[----:B------:R-:W-:Y:S01]  /*0cc0*/  ULDC.64 UR4, c[0x0][0x238] ;  /* 0x00008e0000047ab9 */ /* 0x000fe20000000a00 */
[----:B------:R-:W-:Y:S01]  /*0cd0*/  SHF.R.S32.HI R11, RZ, 0x1f, R95 ;  /* 0x0000001fff0b7819 */ /* 0x000fe2000001145f */
[----:B------:R-:W-:Y:S01]  /*0ce0*/  UIMAD UR28, UR15, UR28, URZ ;  /* 0x0000001c0f1c72a4 */ /* 0x000fe2000f8e023f */
[----:B-----5:R-:W-:Y:S01]  /*0cf0*/  IADD3 R118, P0, R95, R8, RZ ;  /* 0x000000085f767210 */ /* 0x020fe20007f1e0ff */
[----:B------:R-:W-:Y:S01]  /*0d00*/  IMAD.IADD R25, R159, 0x1, -R0 ;  /* 0x000000019f197824 */ /* 0x000fe200078e0a00 */
[----:B------:R-:W-:Y:S01]  /*0d10*/  IADD3 R138, -R95, UR21, RZ ;  /* 0x000000155f8a7c10 */ /* 0x000fe2000fffe1ff */
[----:B------:R-:W-:Y:S01]  /*0d20*/  USHF.L.U64.HI UR10, UR4, UR43, UR5 ;  /* 0x0000002b040a7299 */ /* 0x000fe20008010205 */
[----:B------:R-:W-:Y:S01]  /*0d30*/  LEA.HI.X.SX32 R119, R8, R11, 0x1, P0 ;  /* 0x0000000b08777211 */ /* 0x000fe200000f0eff */
[C---:B------:R-:W-:Y:S01]  /*0d40*/  IMAD.SHL.U32 R20, R25.reuse, 0x8, RZ ;  /* 0x0000000819147824 */ /* 0x040fe200078e00ff */
[----:B------:R-:W-:Y:S01]  /*0d50*/  USHF.L.U32 UR11, UR4, 0x6, URZ ;  /* 0x00000006040b7899 */ /* 0x000fe2000800063f */
[----:B------:R-:W-:Y:S01]  /*0d60*/  IMAD.SHL.U32 R32, R25, 0x4, RZ ;  /* 0x0000000419207824 */ /* 0x000fe200078e00ff */
[----:B------:R-:W-:Y:S01]  /*0d70*/  UIMAD.WIDE.U32 UR26, UR4, 0x20, URZ ;  /* 0x00000020041a78a5 */ /* 0x000fe2000f8e003f */
[----:B------:R-:W-:Y:S01]  /*0d80*/  IMAD R10, R11, c[0x0][0x280], RZ ;  /* 0x0000a0000b0a7a24 */ /* 0x000fe200078e02ff */
[----:B------:R-:W-:Y:S01]  /*0d90*/  SHF.R.S32.HI R21, RZ, 0x1f, R20 ;  /* 0x0000001fff157819 */ /* 0x000fe20000011414 */
[----:B------:R-:W-:Y:S01]  /*0da0*/  USHF.L.U64.HI UR13, UR4, UR40, UR13 ;  /* 0x00000028040d7299 */ /* 0x000fe2000801020d */
[----:B------:R-:W-:Y:S01]  /*0db0*/  SHF.R.S32.HI R33, RZ, 0x1f, R32 ;  /* 0x0000001fff217819 */ /* 0x000fe20000011420 */
[----:B------:R-:W-:Y:S01]  /*0dc0*/  USHF.L.U32 UR14, UR4, 0x5, URZ ;  /* 0x00000005040e7899 */ /* 0x000fe2000800063f */
[----:B------:R-:W-:Y:S01]  /*0dd0*/  IADD3 R91, R20, 0x40, RZ ;  /* 0x00000040145b7810 */ /* 0x000fe20007ffe0ff */
[----:B------:R-:W-:Y:S01]  /*0de0*/  UIMAD UR33, UR16, UR29, UR28 ;  /* 0x0000001d102172a4 */ /* 0x000fe2000f8e021c */
[----:B-1----:R-:W-:Y:S01]  /*0df0*/  IMAD.U32 R2, RZ, RZ, UR18 ;  /* 0x00000012ff027e24 */ /* 0x002fe2000f8e00ff */
[----:B------:R-:W-:Y:S01]  /*0e00*/  ULDC.64 UR4, c[0x0][0x260] ;  /* 0x0000980000047ab9 */ /* 0x000fe20000000a00 */
[----:B------:R-:W-:Y:S01]  /*0e10*/  IMAD.WIDE.U32 R4, R4, c[0x0][0x260], R20 ;  /* 0x0000980004047a25 */ /* 0x000fe200078e0014 */
[----:B------:R-:W-:Y:S01]  /*0e20*/  UIMAD UR4, UR15, UR4, URZ ;  /* 0x000000040f0472a4 */ /* 0x000fe2000f8e023f */
[----:B------:R-:W-:Y:S01]  /*0e30*/  ISETP.GE.AND P6, PT, R20, c[0x0][0x1d4], PT ;  /* 0x0000750014007a0c */ /* 0x000fe20003fc6270 */
[----:B------:R-:W-:Y:S01]  /*0e40*/  ULDC UR31, c[0x0][0x284] ;  /* 0x0000a100001f7ab9 */ /* 0x000fe20000000800 */
[----:B------:R-:W-:Y:S01]  /*0e50*/  IMAD R0, R2, -0x40, R138 ;  /* 0xffffffc002007824 */ /* 0x000fe200078e028a */
[----:B------:R-:W-:Y:S01]  /*0e60*/  UIMAD UR28, UR16, UR5, UR4 ;  /* 0x00000005101c72a4 */ /* 0x000fe2000f8e0204 */
[----:B------:R-:W-:Y:S01]  /*0e70*/  IMAD R2, R119, c[0x0][0x238], RZ ;  /* 0x00008e0077027a24 */ /* 0x000fe200078e02ff */
[----:B------:R-:W-:Y:S01]  /*0e80*/  UMOV UR41, 0x30 ;  /* 0x0000003000297882 */ /* 0x000fe20000000000 */
[----:B------:R-:W-:Y:S01]  /*0e90*/  IMAD.MOV.U32 R12, RZ, RZ, R4 ;  /* 0x000000ffff0c7224 */ /* 0x000fe200078e0004 */
[----:B------:R-:W-:Y:S01]  /*0ea0*/  ISETP.GE.AND P3, PT, R0, 0x1, PT ;  /* 0x000000010000780c */ /* 0x000fe20003f66270 */
[----:B------:R-:W-:Y:S01]  /*0eb0*/  IMAD R6, R118, c[0x0][0x23c], R2 ;  /* 0x00008f0076067a24 */ /* 0x000fe200078e0202 */
[----:B------:R-:W-:Y:S01]  /*0ec0*/  ISETP.GE.AND P2, PT, R0, 0x11, PT ;  /* 0x000000110000780c */ /* 0x000fe20003f46270 */
[----:B------:R-:W-:Y:S01]  /*0ed0*/  IMAD.WIDE.U32 R2, R118, c[0x0][0x238], R20 ;  /* 0x00008e0076027a25 */ /* 0x000fe200078e0014 */
[C---:B------:R-:W-:Y:S01]  /*0ee0*/  ISETP.GE.AND P1, PT, R0.reuse, 0x21, PT ;  /* 0x000000210000780c */ /* 0x040fe20003f26270 */
[----:B------:R-:W-:Y:S01]  /*0ef0*/  ULDC.64 UR4, c[0x0][0x280] ;  /* 0x0000a00000047ab9 */ /* 0x000fe20000000a00 */
[----:B------:R-:W-:Y:S01]  /*0f00*/  ISETP.GT.AND P0, PT, R0, 0x30, PT ;  /* 0x000000300000780c */ /* 0x000fe20003f04270 */
[----:B------:R-:W-:Y:S01]  /*0f10*/  IMAD.IADD R3, R3, 0x1, R6 ;  /* 0x0000000103037824 */ /* 0x000fe200078e0206 */
[----:B------:R-:W-:Y:S01]  /*0f20*/  USEL UR39, UR24, URZ, !UP2 ;  /* 0x0000003f18277287 */ /* 0x000fe2000d000000 */
[----:B------:R-:W-:Y:S01]  /*0f30*/  IMAD.U32 R0, RZ, RZ, UR16 ;  /* 0x00000010ff007e24 */ /* 0x000fe2000f8e00ff */
[----:B------:R-:W-:Y:S01]  /*0f40*/  USHF.L.U64.HI UR29, UR4, UR43, UR31 ;  /* 0x0000002b041d7299 */ /* 0x000fe2000801021f */
[----:B------:R-:W-:Y:S01]  /*0f50*/  IADD3 R13, R5, UR28, RZ ;  /* 0x0000001c050d7c10 */ /* 0x000fe2000fffe0ff */
[----:B------:R-:W-:Y:S01]  /*0f60*/  USHF.L.U64.HI UR12, UR4, UR40, UR5 ;  /* 0x00000028040c7299 */ /* 0x000fe20008010205 */
[----:B------:R-:W-:Y:S01]  /*0f70*/  IMAD.WIDE.U32 R2, R0, c[0x0][0x240], R2 ;  /* 0x0000900000027a25 */ /* 0x000fe200078e0002 */
[----:B------:R-:W-:Y:S01]  /*0f80*/  UIMAD UR25, UR41, UR5, URZ ;  /* 0x00000005291972a4 */ /* 0x000fe2000f8e023f */
[----:B------:R-:W-:Y:S01]  /*0f90*/  ISETP.GE.AND P5, PT, R91, c[0x0][0x1d4], PT ;  /* 0x000075005b007a0c */ /* 0x000fe20003fa6270 */
[----:B------:R-:W-:Y:S01]  /*0fa0*/  USHF.L.U64.HI UR31, UR4, UR45, UR31 ;  /* 0x0000002d041f7299 */ /* 0x000fe2000801021f */
[----:B------:R-:W-:Y:S01]  /*0fb0*/  IMAD R0, R11, c[0x0][0x290], RZ ;  /* 0x0000a4000b007a24 */ /* 0x000fe200078e02ff */
[----:B------:R-:W-:Y:S01]  /*0fc0*/  IADD3 R3, R3, UR33, RZ ;  /* 0x0000002103037c10 */ /* 0x000fe2000fffe0ff */
[----:B------:R-:W-:Y:S01]  /*0fd0*/  USHF.R.S32.HI UR33, URZ, 0x1f, UR24 ;  /* 0x0000001f3f217899 */ /* 0x000fe20008011418 */
[----:B------:R-:W-:Y:S01]  /*0fe0*/  IMAD.U32 R98, RZ, RZ, UR39 ;  /* 0x00000027ff627e24 */ /* 0x000fe2000f8e00ff */
[----:B------:R-:W-:Y:S01]  /*0ff0*/  UIMAD.WIDE.U32 UR36, UR4, 0x30, URZ ;  /* 0x00000030042478a5 */ /* 0x000fe2000f8e003f */
[C---:B------:R-:W-:Y:S01]  /*1000*/  IMAD.WIDE.U32 R4, R95.reuse, c[0x0][0x290], R32 ;  /* 0x0000a4005f047a25 */ /* 0x040fe200078e0020 */
[----:B------:R-:W-:Y:S01]  /*1010*/  USEL UR38, UR33, URZ, !UP2 ;  /* 0x0000003f21267287 */ /* 0x000fe2000d000000 */
[C---:B------:R-:W-:Y:S01]  /*1020*/  IADD3 R146, R95.reuse, 0x10, RZ ;  /* 0x000000105f927810 */ /* 0x040fe20007ffe0ff */
[----:B------:R-:W-:Y:S01]  /*1030*/  USHF.L.U32 UR28, UR4, 0x5, URZ ;  /* 0x00000005041c7899 */ /* 0x000fe2000800063f */
[C---:B------:R-:W-:Y:S01]  /*1040*/  IMAD R11, R95.reuse, c[0x0][0x294], R0 ;  /* 0x0000a5005f0b7a24 */ /* 0x040fe200078e0200 */
[----:B------:R-:W-:Y:S01]  /*1050*/  USHF.L.U32 UR30, UR4, 0x6, URZ ;  /* 0x00000006041e7899 */ /* 0x000fe2000800063f */
[----:B------:R-:W-:Y:S01]  /*1060*/  IMAD.WIDE.U32 R126, R98, c[0x0][0x248], R2 ;  /* 0x00009200627e7a25 */ /* 0x000fe200078e0002 */
[----:B------:R-:W-:Y:S01]  /*1070*/  USHF.L.U32 UR32, UR4, 0x4, URZ ;  /* 0x0000000404207899 */ /* 0x000fe2000800063f */
[----:B------:R-:W-:Y:S01]  /*1080*/  LEA.HI R0, R14, R159, RZ, 0x6 ;  /* 0x0000009f0e007211 */ /* 0x000fe200078f30ff */
[----:B------:R-:W-:Y:S01]  /*1090*/  ULDC UR48, c[0x0][0x23c] ;  /* 0x00008f0000307ab9 */ /* 0x000fe20000000800 */
[----:B------:R-:W-:Y:S01]  /*10a0*/  IMAD.MOV.U32 R18, RZ, RZ, R4 ;  /* 0x000000ffff127224 */ /* 0x000fe200078e0004 */
[----:B------:R-:W-:Y:S01]  /*10b0*/  ULDC.64 UR4, c[0x0][0x248] ;  /* 0x0000920000047ab9 */ /* 0x000fe20000000a00 */
[----:B------:R-:W-:Y:S01]  /*10c0*/  IMAD.SHL.U32 R4, R95, 0x40, RZ ;  /* 0x000000405f047824 */ /* 0x000fe200078e00ff */
[----:B------:R-:W-:Y:S01]  /*10d0*/  UIMAD UR4, UR38, UR4, URZ ;  /* 0x00000004260472a4 */ /* 0x000fe2000f8e023f */
[----:B------:R-:W-:Y:S01]  /*10e0*/  IMAD.SHL.U32 R0, R0, 0x8, RZ ;  /* 0x0000000800007824 */ /* 0x000fe200078e00ff */
[----:B------:R-:W-:Y:S01]  /*10f0*/  USHF.L.U32 UR52, UR48, 0x5, URZ ;  /* 0x0000000530347899 */ /* 0x000fe2000800063f */
[----:B------:R-:W-:Y:S01]  /*1100*/  IMAD.U32 R2, RZ, RZ, UR11 ;  /* 0x0000000bff027e24 */ /* 0x000fe2000f8e00ff */
[----:B------:R-:W-:Y:S01]  /*1110*/  UIMAD UR44, UR39, UR5, UR4 ;  /* 0x00000005272c72a4 */ /* 0x000fe2000f8e0204 */
[----:B------:R-:W-:Y:S01]  /*1120*/  IMAD.MOV.U32 R122, RZ, RZ, R126 ;  /* 0x000000ffff7a7224 */ /* 0x000fe200078e007e */
[----:B------:R-:W-:Y:S01]  /*1130*/  LOP3.LUT R120, R4, 0x1c0, RZ, 0xc0, !PT ;  /* 0x000001c004787812 */ /* 0x000fe200078ec0ff */
[----:B------:R-:W-:Y:S01]  /*1140*/  ULDC.64 UR4, c[0x0][0x290] ;  /* 0x0000a40000047ab9 */ /* 0x000fe20000000a00 */
[----:B------:R-:W-:Y:S01]  /*1150*/  LOP3.LUT R129, R0, 0xfffffe00, RZ, 0xc0, !PT ;  /* 0xfffffe0000817812 */ /* 0x000fe200078ec0ff */
[----:B------:R-:W-:Y:S01]  /*1160*/  USHF.L.U64.HI UR40, UR4, UR40, UR5 ;  /* 0x0000002804287299 */ /* 0x000fe20008010205 */
[----:B------:R-:W-:Y:S01]  /*1170*/  IADD3 R123, R127, UR44, RZ ;  /* 0x0000002c7f7b7c10 */ /* 0x000fe2000fffe0ff */
[----:B------:R-:W-:Y:S01]  /*1180*/  UIMAD UR41, UR41, UR5, URZ ;  /* 0x00000005292972a4 */ /* 0x000fe2000f8e023f */
[----:B------:R-:W-:Y:S01]  /*1190*/  LOP3.LUT R0, R120, 0x38, R20, 0xf8, !PT ;  /* 0x0000003878007812 */ /* 0x000fe200078ef814 */
[----:B------:R-:W-:Y:S01]  /*11a0*/  USHF.R.S32.HI UR44, URZ, 0x1f, UR18 ;  /* 0x0000001f3f2c7899 */ /* 0x000fe20008011412 */
[----:B------:R-:W-:Y:S01]  /*11b0*/  SHF.R.U32.HI R150, RZ, 0x3, R120 ;  /* 0x00000003ff967819 */ /* 0x000fe20000011678 */
[----:B------:R-:W-:Y:S01]  /*11c0*/  UIMAD UR5, UR10, UR18, URZ ;  /* 0x000000120a0572a4 */ /* 0x000fe2000f8e023f */
[----:B------:R-:W-:Y:S01]  /*11d0*/  IMAD.WIDE.U32 R2, R2, UR18, R122 ;  /* 0x0000001202027c25 */ /* 0x000fe2000f8e007a */
[----:B------:R-:W-:Y:S01]  /*11e0*/  UIADD3 UR27, UR27, UR52, URZ ;  /* 0x000000341b1b7290 */ /* 0x000fe2000fffe03f */
[----:B------:R-:W-:Y:S01]  /*11f0*/  LOP3.LUT R0, R129, R0, R150, 0xf6, !PT ;  /* 0x0000000081007212 */ /* 0x000fe200078ef696 */
[----:B------:R-:W-:Y:S01]  /*1200*/  UIMAD UR5, UR44, UR11, UR5 ;  /* 0x0000000b2c0572a4 */ /* 0x000fe2000f8e0205 */
[C---:B------:R-:W-:Y:S01]  /*1210*/  IMAD R10, R95.reuse, c[0x0][0x284], R10 ;  /* 0x0000a1005f0a7a24 */ /* 0x040fe200078e020a */
[C---:B------:R-:W-:Y:S01]  /*1220*/  IADD3 R144, R95.reuse, 0x30, RZ ;  /* 0x000000305f907810 */ /* 0x040fe20007ffe0ff */
[C---:B------:R-:W-:Y:S01]  /*1230*/  IMAD.WIDE.U32 R6, R95.reuse, c[0x0][0x280], R32 ;  /* 0x0000a0005f067a25 */ /* 0x040fe200078e0020 */
[----:B------:R-:W-:Y:S01]  /*1240*/  IADD3 R145, R95, 0x20, RZ ;  /* 0x000000205f917810 */ /* 0x000fe20007ffe0ff */
[----:B------:R-:W-:Y:S01]  /*1250*/  VOTEU.ANY UP1, P0 ;  /* 0x00000000003f7886 */ /* 0x000fe20000020100 */
[----:B------:R-:W-:Y:S01]  /*1260*/  IADD3 R3, R3, UR5, RZ ;  /* 0x0000000503037c10 */ /* 0x000fe2000fffe0ff */
[----:B------:R-:W-:Y:S01]  /*1270*/  IMAD.IADD R23, R7, 0x1, R10 ;  /* 0x0000000107177824 */ /* 0x000fe200078e020a */
[----:B------:R-:W-:Y:S01]  /*1280*/  ULDC UR42, c[0x0][0x294] ;  /* 0x0000a500002a7ab9 */ /* 0x000fe20000000800 */
[----:B------:R-:W-:Y:S01]  /*1290*/  IMAD.MOV.U32 R22, RZ, RZ, R6 ;  /* 0x000000ffff167224 */ /* 0x000fe200078e0006 */
[----:B------:R-:W-:Y:S01]  /*12a0*/  @UP1 UIMAD UR48, UR48, 0x30, URZ ;  /* 0x00000030303018a4 */ /* 0x000fe2000f8e023f */
[----:B------:R-:W-:Y:S01]  /*12b0*/  IMAD.WIDE.U32 R6, R95, c[0x0][0x280], R20 ;  /* 0x0000a0005f067a25 */ /* 0x000fe200078e0014 */
[----:B------:R-:W-:Y:S01]  /*12c0*/  USHF.L.U64.HI UR43, UR4, UR43, UR42 ;  /* 0x0000002b042b7299 */ /* 0x000fe2000801022a */
[----:B------:R-:W-:Y:S01]  /*12d0*/  SHF.R.S32.HI R82, RZ, 0x1f, R91 ;  /* 0x0000001fff527819 */ /* 0x000fe2000001145b */
[----:B------:R-:W-:Y:S01]  /*12e0*/  USHF.L.U64.HI UR45, UR4, UR45, UR42 ;  /* 0x0000002d042d7299 */ /* 0x000fe2000801022a */
[----:B------:R-:W-:Y:S01]  /*12f0*/  IMAD.IADD R19, R5, 0x1, R11 ;  /* 0x0000000105137824 */ /* 0x000fe200078e020b */
[----:B------:R-:W-:Y:S01]  /*1300*/  UIMAD.WIDE.U32 UR50, UR4, 0x30, URZ ;  /* 0x00000030043278a5 */ /* 0x000fe2000f8e003f */
[----:B------:R-:W-:Y:S01]  /*1310*/  IMAD.SHL.U32 R77, R0, 0x2, RZ ;  /* 0x00000002004d7824 */ /* 0x000fe200078e00ff */
[----:B------:R-:W-:Y:S01]  /*1320*/  USHF.L.U32 UR42, UR4, 0x5, URZ ;  /* 0x00000005042a7899 */ /* 0x000fe2000800063f */
[----:B------:R-:W-:Y:S01]  /*1330*/  IMAD.IADD R17, R10, 0x1, R7 ;  /* 0x000000010a117824 */ /* 0x000fe200078e0207 */
[----:B------:R-:W-:Y:S01]  /*1340*/  USHF.L.U32 UR44, UR4, 0x6, URZ ;  /* 0x00000006042c7899 */ /* 0x000fe2000800063f */
[----:B------:R-:W-:Y:S01]  /*1350*/  IMAD.MOV.U32 R7, RZ, RZ, c[0x0][0x238] ;  /* 0x00008e00ff077624 */ /* 0x000fe200078e00ff */
[----:B------:R-:W-:Y:S01]  /*1360*/  USHF.L.U32 UR47, UR4, 0x4, URZ ;  /* 0x00000004042f7899 */ /* 0x000fe2000800063f */
[----:B------:R-:W-:Y:S01]  /*1370*/  IMAD.MOV.U32 R16, RZ, RZ, R6 ;  /* 0x000000ffff107224 */ /* 0x000fe200078e0006 */
[----:B------:R-:W-:Y:S01]  /*1380*/  LEA.HI R82, R82, R91, RZ, 0x3 ;  /* 0x0000005b52527211 */ /* 0x000fe200078f18ff */
[----:B------:R-:W-:Y:S01]  /*1390*/  IMAD.MOV.U32 R6, RZ, RZ, c[0x0][0x23c] ;  /* 0x00008f00ff067624 */ /* 0x000fe200078e00ff */
[----:B------:R-:W-:Y:S01]  /*13a0*/  ULDC.64 UR4, c[0x0][0x1e8] ;  /* 0x00007a0000047ab9 */ /* 0x000fe20000000a00 */
[----:B------:R-:W-:Y:S01]  /*13b0*/  IMAD.WIDE.U32 R98, R98, c[0x0][0x268], R12 ;  /* 0x00009a0062627a25 */ /* 0x000fe200078e000c */
[----:B------:R-:W-:Y:S01]  /*13c0*/  SHF.R.S32.HI R12, RZ, 0x1f, R144 ;  /* 0x0000001fff0c7819 */ /* 0x000fe20000011490 */
[----:B------:R-:W-:Y:S01]  /*13d0*/  UIMAD UR49, UR15, UR4, URZ ;  /* 0x000000040f3172a4 */ /* 0x000fe2000f8e023f */
[----:B------:R-:W-:Y:S01]  /*13e0*/  LOP3.LUT R82, R82, 0xfffffff8, RZ, 0xc0, !PT ;  /* 0xfffffff852527812 */ /* 0x000fe200078ec0ff */
[----:B------:R-:W-:Y:S01]  /*13f0*/  IMAD.SHL.U32 R13, R144, 0x40, RZ ;  /* 0x00000040900d7824 */ /* 0x000fe200078e00ff */
[----:B------:R-:W-:Y:S01]  /*1400*/  UIMAD.WIDE.U32 UR54, UR16, UR4, URZ ;  /* 0x00000004103672a5 */ /* 0x000fe2000f8e003f */
[----:B------:R-:W-:Y:S01]  /*1410*/  IMAD.MOV.U32 R152, RZ, RZ, c[0x0][0x2b8] ;  /* 0x0000ae00ff987624 */ /* 0x000fe200078e00ff */
[----:B------:R-:W-:Y:S01]  /*1420*/  UIMAD UR49, UR16, UR5, UR49 ;  /* 0x00000005103172a4 */ /* 0x000fe2000f8e0231 */
[----:B------:R-:W-:Y:S01]  /*1430*/  IMAD.MOV.U32 R151, RZ, RZ, c[0x0][0x27c] ;  /* 0x00009f00ff977624 */ /* 0x000fe200078e00ff */
[----:B------:R-:W-:Y:S01]  /*1440*/  LOP3.LUT R121, R13, 0x1c0, RZ, 0xc0, !PT ;  /* 0x000001c00d797812 */ /* 0x000fe200078ec0ff */
[----:B------:R-:W-:Y:S01]  /*1450*/  ULDC.64 UR4, c[0x0][0x210] ;  /* 0x0000840000047ab9 */ /* 0x000fe20000000a00 */
[----:B------:R-:W-:Y:S01]  /*1460*/  IMAD.MOV.U32 R143, RZ, RZ, c[0x0][0x27c] ;  /* 0x00009f00ff8f7624 */ /* 0x000fe200078e00ff */
[----:B------:R-:W-:Y:S01]  /*1470*/  UIMAD UR52, UR15, UR4, URZ ;  /* 0x000000040f3472a4 */ /* 0x000fe2000f8e023f */
[----:B------:R-:W-:Y:S01]  /*1480*/  SHF.R.U32.HI R147, RZ, 0x3, R121 ;  /* 0x00000003ff937819 */ /* 0x000fe20000011679 */
[----:B------:R-:W-:Y:S01]  /*1490*/  UIMAD.WIDE.U32 UR56, UR16, UR4, URZ ;  /* 0x00000004103872a5 */ /* 0x000fe2000f8e003f */
[C---:B------:R-:W-:Y:S01]  /*14a0*/  IMAD.WIDE.U32 R106, R142.reuse, c[0x0][0x280], R22 ;  /* 0x0000a0008e6a7a25 */ /* 0x040fe200078e0016 */
[----:B------:R-:W-:Y:S01]  /*14b0*/  UIMAD UR52, UR16, UR5, UR52 ;  /* 0x00000005103472a4 */ /* 0x000fe2000f8e0234 */
[----:B------:R-:W-:Y:S01]  /*14c0*/  P2R R140, PR, RZ, 0x20 ;  /* 0x00000020ff8c7803 */ /* 0x000fe20000000000 */
[----:B------:R-:W-:Y:S01]  /*14d0*/  UIADD3 UR25, UR37, UR25, URZ ;  /* 0x0000001925197290 */ /* 0x000fe2000fffe03f */
[C---:B------:R-:W-:Y:S01]  /*14e0*/  IMAD.WIDE.U32 R104, R142.reuse, c[0x0][0x290], R18 ;  /* 0x0000a4008e687a25 */ /* 0x040fe200078e0012 */
[----:B------:R-:W-:Y:S01]  /*14f0*/  ULDC.64 UR4, c[0x0][0x268] ;  /* 0x00009a0000047ab9 */ /* 0x000fe20000000a00 */
[----:B------:R-:W-:Y:S01]  /*1500*/  P2R R141, PR, RZ, 0x40 ;  /* 0x00000040ff8d7803 */ /* 0x000fe20000000000 */
[----:B------:R-:W-:Y:S01]  /*1510*/  UIMAD UR4, UR38, UR4, URZ ;  /* 0x00000004260472a4 */ /* 0x000fe2000f8e023f */
[----:B------:R-:W-:Y:S01]  /*1520*/  IMAD.WIDE.U32 R102, R142, c[0x0][0x280], R16 ;  /* 0x0000a0008e667a25 */ /* 0x000fe200078e0010 */
[----:B------:R-:W-:Y:S01]  /*1530*/  IADD3 R137, R26, UR22, RZ ;  /* 0x000000161a897c10 */ /* 0x000fe2000fffe0ff */
[----:B------:R-:W-:Y:S01]  /*1540*/  UIADD3 UR41, UR51, UR41, URZ ;  /* 0x0000002933297290 */ /* 0x000fe2000fffe03f */
[----:B------:R-:W-:Y:S01]  /*1550*/  IADD3 R34, R32, 0x20, RZ ;  /* 0x0000002020227810 */ /* 0x000fe20007ffe0ff */
[----:B------:R-:W-:Y:S01]  /*1560*/  UIMAD UR39, UR39, UR5, UR4 ;  /* 0x00000005272772a4 */ /* 0x000fe2000f8e0204 */
[----:B------:R-:W-:Y:S01]  /*1570*/  IMAD.SHL.U32 R143, R143, 0x2, RZ ;  /* 0x000000028f8f7824 */ /* 0x000fe200078e00ff */
[----:B------:R-:W-:Y:S01]  /*1580*/  SHF.R.S32.HI R92, RZ, 0x1f, R82 ;  /* 0x0000001fff5c7819 */ /* 0x000fe20000011452 */
[----:B------:R-:W-:Y:S01]  /*1590*/  ULDC.64 UR4, c[0x0][0x2b0] ;  /* 0x0000ac0000047ab9 */ /* 0x000fe20000000a00 */
[----:B------:R-:W-:Y:S01]  /*15a0*/  IMAD.U32 R90, RZ, RZ, UR18 ;  /* 0x00000012ff5a7e24 */ /* 0x000fe2000f8e00ff */
[----:B------:R-:W-:Y:S01]  /*15b0*/  UIADD3 UR49, UR55, UR49, URZ ;  /* 0x0000003137317290 */ /* 0x000fe2000fffe03f */
[----:B------:R-:W-:Y:S01]  /*15c0*/  IMAD R117, R25, 0x10, R95 ;  /* 0x0000001019757824 */ /* 0x000fe200078e025f */
[----:B------:R-:W-:Y:S01]  /*15d0*/  IADD3 R108, R99, UR39, RZ ;  /* 0x00000027636c7c10 */ /* 0x000fe2000fffe0ff */
[----:B------:R-:W-:Y:S01]  /*15e0*/  UIADD3 UR52, UR57, UR52, URZ ;  /* 0x0000003439347290 */ /* 0x000fe2000fffe03f */
[----:B---3--:R1:W3:Y:S01]  /*15f0*/  @P4 R2UR UR46, R9 ;  /* 0x00000000092e43c2 */ /* 0x0082e200000e0000 */
[----:B------:R-:W-:-:S04]  /*1600*/  @P3 LEA R4, P4, R2, c[0x0][0x220], 0x1 ;  /* 0x0000880002043a11 */ /* 0x000fc800078808ff */
[----:B------:R-:W-:Y:S02]  /*1610*/  @P3 LEA.HI.X R5, R2, c[0x0][0x224], R3, 0x1, P4 ;  /* 0x0000890002053a11 */ /* 0x000fe400020f0c03 */
[----:B------:R-:W-:-:S03]  /*1620*/  ISETP.GE.AND P4, PT, R20, c[0x0][0x27c], PT ;  /* 0x00009f0014007a0c */ /* 0x000fc60003f86270 */
[----:B------:R-:W-:Y:S01]  /*1630*/  @!PT LDS RZ, [RZ] ;  /* 0x00000000fffff984 */ /* 0x000fe20000000800 */
[----:B------:R-:W-:Y:S01]  /*1640*/  @!PT LDS RZ, [RZ] ;  /* 0x00000000fffff984 */ /* 0x000fe20000000800 */
[----:B------:R-:W-:Y:S01]  /*1650*/  @!PT LDS RZ, [RZ] ;  /* 0x00000000fffff984 */ /* 0x000fe20000000800 */
[----:B------:R4:W-:Y:S01]  /*1660*/  @P3 LDGSTS.E.BYPASS.LTC128B.128 [R77+0x4100], [R4.64], !P6 ;  /* 0x04100000044d3fae */ /* 0x0009e2000f101d62 */
[----:B------:R-:W-:-:S03]  /*1670*/  P2R R139, PR, RZ, 0x10 ;  /* 0x00000010ff8b7803 */ /* 0x000fc60000000000 */
[----:B------:R4:W-:Y:S01]  /*1680*/  @P3 LDGSTS.E.BYPASS.LTC128B.128 [R77+0x6100], [R4.64+0x80], !P5 ;  /* 0x06100080044d3fae */ /* 0x0009e2000e901d62 */
[----:B------:R-:W-:-:S04]  /*1690*/  @P2 LEA R0, P3, R7, R2, 0x4 ;  /* 0x0000000207002211 */ /* 0x000fc800078620ff */
[----:B------:R-:W-:Y:S01]  /*16a0*/  @P2 LEA.HI.X R6, R7, R3, R6, 0x4, P3 ;  /* 0x0000000307062211 */ /* 0x000fe200018f2406 */
[----:B-1----:R-:W-:Y:S01]  /*16b0*/  IMAD.WIDE.U32 R8, R95, c[0x0][0x290], R20 ;  /* 0x0000a4005f087a25 */ /* 0x002fe200078e0014 */
[----:B---3--:R-:W-:Y:S02]  /*16c0*/  @UP0 USHF.R.S32.HI UR59, URZ, 0x1f, UR46 ;  /* 0x0000001f3f3b0899 */ /* 0x008fe4000801142e */
[----:B------:R-:W-:Y:S01]  /*16d0*/  @UP0 UMOV UR58, UR46 ;  /* 0x0000002e003a0c82 */ /* 0x000fe20008000000 */
[----:B------:R-:W-:Y:S01]  /*16e0*/  IMAD.MOV.U32 R14, RZ, RZ, R8 ;  /* 0x000000ffff0e7224 */ /* 0x000fe200078e0008 */
[C---:B------:R-:W-:Y:S01]  /*16f0*/  @P2 LEA R8, P3, R0.reuse, c[0x0][0x220], 0x1 ;  /* 0x0000880000082a11 */ /* 0x040fe200078608ff */
[----:B------:R-:W-:Y:S01]  /*1700*/  IMAD.IADD R15, R11, 0x1, R9 ;  /* 0x000000010b0f7824 */ /* 0x000fe200078e0209 */
[----:B------:R-:W-:Y:S01]  /*1710*/  SHF.R.S32.HI R11, RZ, 0x1f, R146 ;  /* 0x0000001fff0b7819 */ /* 0x000fe20000011492 */
[----:B------:R-:W-:Y:S01]  /*1720*/  @!UP0 UMOV UR59, UR33 ;  /* 0x00000021003b8c82 */ /* 0x000fe20008000000 */
[----:B------:R-:W-:Y:S01]  /*1730*/  @P2 LEA.HI.X R9, R0, c[0x0][0x224], R6, 0x1, P3 ;  /* 0x0000890000092a11 */ /* 0x000fe200018f0c06 */
[----:B------:R-:W-:Y:S01]  /*1740*/  UIMAD UR33, UR59, UR4, URZ ;  /* 0x000000043b2172a4 */ /* 0x000fe2000f8e023f */
[----:B------:R-:W-:Y:S01]  /*1750*/  @P1 IADD3 R0, P3, R2, UR26, RZ ;  /* 0x0000001a02001c10 */ /* 0x000fe2000ff7e0ff */
[----:B------:R-:W-:Y:S01]  /*1760*/  IMAD.WIDE.U32 R100, R142, c[0x0][0x290], R14 ;  /* 0x0000a4008e647a25 */ /* 0x000fe200078e000e */
[----:B------:R-:W-:Y:S01]  /*1770*/  LEA.HI R11, R11, R146, RZ, 0x3 ;  /* 0x000000920b0b7211 */ /* 0x000fe200078f18ff */
[----:B------:R1:W-:Y:S01]  /*1780*/  @P2 LDGSTS.E.BYPASS.LTC128B.128 [R77+0x4900], [R8.64], !P6 ;  /* 0x04900000084d2fae */ /* 0x0003e2000f101d62 */
[----:B------:R-:W-:-:S02]  /*1790*/  @!UP0 UMOV UR58, UR24 ;  /* 0x00000018003a8c82 */ /* 0x000fc40008000000 */
[----:B------:R-:W-:Y:S01]  /*17a0*/  UIMAD.WIDE.U32 UR60, UR58, UR4, URZ ;  /* 0x000000043a3c72a5 */ /* 0x000fe2000f8e003f */
[----:B----4-:R-:W-:Y:S01]  /*17b0*/  SEL R4, RZ, c[0x0][0x27c], !P4 ;  /* 0x00009f00ff047a07 */ /* 0x010fe20006000000 */
[----:B------:R1:W-:Y:S01]  /*17c0*/  @P2 LDGSTS.E.BYPASS.LTC128B.128 [R77+0x6900], [R8.64+0x80], !P5 ;  /* 0x06900080084d2fae */ /* 0x0003e2000e901d62 */
[----:B------:R-:W-:Y:S02]  /*17d0*/  UIMAD UR5, UR58, UR5, UR33 ;  /* 0x000000053a0572a4 */ /* 0x000fe4000f8e0221 */
[----:B------:R-:W-:Y:S01]  /*17e0*/  UIADD3 UR26, UP0, UR26, 0x80, URZ ;  /* 0x000000801a1a7890 */ /* 0x000fe2000ff1e03f */
[----:B------:R-:W-:Y:S01]  /*17f0*/  IMAD.IADD R4, R20, 0x1, R4 ;  /* 0x0000000114047824 */ /* 0x000fe200078e0204 */
[----:B------:R-:W-:Y:S02]  /*1800*/  UIADD3 UR5, UR61, UR5, URZ ;  /* 0x000000053d057290 */ /* 0x000fe4000fffe03f */
[----:B------:R-:W-:Y:S02]  /*1810*/  ULDC.U8 UR4, c[0x0][0x298] ;  /* 0x0000a60000047ab9 */ /* 0x000fe40000000000 */
[----:B------:R-:W-:-:S04]  /*1820*/  SHF.R.S32.HI R5, RZ, 0x1f, R4 ;  /* 0x0000001fff057819 */ /* 0x000fc80000011404 */
[CC--:B------:R-:W-:Y:S02]  /*1830*/  LEA.HI R10, R5.reuse, R4.reuse, RZ, 0x3 ;  /* 0x00000004050a7211 */ /* 0x0c0fe400078f18ff */
[----:B------:R-:W-:Y:S01]  /*1840*/  LEA.HI R24, R5, R4, RZ, 0x6 ;  /* 0x0000000405187211 */ /* 0x000fe200078f30ff */
[----:B------:R-:W-:Y:S01]  /*1850*/  IMAD.SHL.U32 R5, R145, 0x40, RZ ;  /* 0x0000004091057824 */ /* 0x000fe200078e00ff */
[----:B------:R-:W-:Y:S01]  /*1860*/  @P1 IADD3.X R4, R3, UR27, RZ, P3, !PT ;  /* 0x0000001b03041c10 */ /* 0x000fe20009ffe4ff */
[----:B------:R-:W-:Y:S01]  /*1870*/  @P0 IMAD.WIDE.U32 R2, R7, 0x30, R2 ;  /* 0x0000003007020825 */ /* 0x000fe200078e0002 */
[C---:B------:R-:W-:Y:S01]  /*1880*/  @P1 LEA R6, P3, R0.reuse, c[0x0][0x220], 0x1 ;  /* 0x0000880000061a11 */ /* 0x040fe200078608ff */
[----:B------:R-:W-:Y:S01]  /*1890*/  UIADD3.X UR27, URZ, UR27, URZ, UP0, !UPT ;  /* 0x0000001b3f1b7290 */ /* 0x000fe200087fe43f */
[----:B------:R-:W-:Y:S01]  /*18a0*/  LOP3.LUT R124, R5, 0x1c0, RZ, 0xc0, !PT ;  /* 0x000001c0057c7812 */ /* 0x000fe200078ec0ff */
[----:B------:R-:W-:Y:S01]  /*18b0*/  IMAD.SHL.U32 R5, R11, 0x40, RZ ;  /* 0x000000400b057824 */ /* 0x000fe200078e00ff */
[----:B------:R-:W-:Y:S01]  /*18c0*/  @P1 LEA.HI.X R7, R0, c[0x0][0x224], R4, 0x1, P3 ;  /* 0x0000890000071a11 */ /* 0x000fe200018f0c04 */
[----:B------:R-:W-:Y:S01]  /*18d0*/  IMAD.SHL.U32 R0, R146, 0x40, RZ ;  /* 0x0000004092007824 */ /* 0x000fe200078e00ff */
[----:B------:R-:W-:-:S02]  /*18e0*/  SHF.R.S32.HI R4, RZ, 0x1f, R145 ;  /* 0x0000001fff047819 */ /* 0x000fc40000011491 */
[----:B------:R-:W-:Y:S01]  /*18f0*/  LOP3.LUT R132, R5, 0xfffffe00, RZ, 0xc0, !PT ;  /* 0xfffffe0005847812 */ /* 0x000fe200078ec0ff */
[----:B------:R1:W-:Y:S01]  /*1900*/  @P1 LDGSTS.E.BYPASS.LTC128B.128 [R77+0x5100], [R6.64], !P6 ;  /* 0x05100000064d1fae */ /* 0x0003e2000f101d62 */
[----:B------:R-:W-:Y:S02]  /*1910*/  LOP3.LUT R125, R0, 0x1c0, RZ, 0xc0, !PT ;  /* 0x000001c0007d7812 */ /* 0x000fe400078ec0ff */
[----:B------:R-:W-:Y:S01]  /*1920*/  LEA.HI R0, R12, R144, RZ, 0x3 ;  /* 0x000000900c007211 */ /* 0x000fe200078f18ff */
[----:B------:R1:W-:Y:S01]  /*1930*/  @P1 LDGSTS.E.BYPASS.LTC128B.128 [R77+0x7100], [R6.64+0x80], !P5 ;  /* 0x07100080064d1fae */ /* 0x0003e2000e901d62 */
[----:B------:R-:W-:Y:S02]  /*1940*/  LEA.HI R4, R4, R145, RZ, 0x3 ;  /* 0x0000009104047211 */ /* 0x000fe400078f18ff */
[----:B------:R-:W-:Y:S01]  /*1950*/  SHF.R.U32.HI R149, RZ, 0x3, R125 ;  /* 0x00000003ff957819 */ /* 0x000fe2000001167d */
[----:B------:R-:W-:Y:S01]  /*1960*/  IMAD.SHL.U32 R0, R0, 0x40, RZ ;  /* 0x0000004000007824 */ /* 0x000fe200078e00ff */
[----:B------:R-:W-:Y:S01]  /*1970*/  LOP3.LUT R5, R120, 0x38, R10, 0xf8, !PT ;  /* 0x0000003878057812 */ /* 0x000fe200078ef80a */
[----:B------:R-:W-:Y:S01]  /*1980*/  IMAD.SHL.U32 R4, R4, 0x40, RZ ;  /* 0x0000004004047824 */ /* 0x000fe200078e00ff */
[----:B------:R-:W-:-:S02]  /*1990*/  @P0 IADD3 R3, R3, UR48, RZ ;  /* 0x0000003003030c10 */ /* 0x000fc4000fffe0ff */
[----:B------:R-:W-:Y:S01]  /*19a0*/  LOP3.LUT R130, R0, 0xfffffe00, RZ, 0xc0, !PT ;  /* 0xfffffe0000827812 */ /* 0x000fe200078ec0ff */
[----:B------:R-:W-:Y:S01]  /*19b0*/  IMAD.SHL.U32 R0, R24, 0x40, RZ ;  /* 0x0000004018007824 */ /* 0x000fe200078e00ff */
[----:B------:R-:W-:Y:S02]  /*19c0*/  LOP3.LUT R131, R4, 0xfffffe00, RZ, 0xc0, !PT ;  /* 0xfffffe0004837812 */ /* 0x000fe400078ec0ff */
[----:B------:R-:W-:Y:S02]  /*19d0*/  LOP3.LUT R4, R125, 0x38, R10, 0xf8, !PT ;  /* 0x000000387d047812 */ /* 0x000fe400078ef80a */
[----:B------:R-:W-:Y:S02]  /*19e0*/  LOP3.LUT R0, R0, 0xfffff000, RZ, 0xc0, !PT ;  /* 0xfffff00000007812 */ /* 0x000fe400078ec0ff */
[----:B------:R-:W-:Y:S02]  /*19f0*/  LOP3.LUT R4, R4, R149, RZ, 0x3c, !PT ;  /* 0x0000009504047212 */ /* 0x000fe400078e3cff */
[----:B------:R-:W-:-:S02]  /*1a00*/  LOP3.LUT R5, R5, R150, RZ, 0x3c, !PT ;  /* 0x0000009605057212 */ /* 0x000fc400078e3cff */
[-C--:B------:R-:W-:Y:S02]  /*1a10*/  IADD3 R13, R4, R0.reuse, R132 ;  /* 0x00000000040d7210 */ /* 0x080fe40007ffe084 */
[C---:B------:R-:W-:Y:S02]  /*1a20*/  @P0 LEA R4, P3, R2.reuse, c[0x0][0x220], 0x1 ;  /* 0x0000880002040a11 */ /* 0x040fe400078608ff */
[----:B------:R-:W-:Y:S01]  /*1a30*/  IADD3 R24, R5, R0, R129 ;  /* 0x0000000005187210 */ /* 0x000fe20007ffe081 */
[----:B------:R-:W-:Y:S01]  /*1a40*/  IMAD.SHL.U32 R135, R13, 0x2, RZ ;  /* 0x000000020d877824 */ /* 0x000fe200078e00ff */
[----:B------:R-:W-:Y:S02]  /*1a50*/  @P0 LEA.HI.X R5, R2, c[0x0][0x224], R3, 0x1, P3 ;  /* 0x0000890002050a11 */ /* 0x000fe400018f0c03 */
[----:B------:R-:W-:Y:S01]  /*1a60*/  SHF.R.U32.HI R148, RZ, 0x3, R124 ;  /* 0x00000003ff947819 */ /* 0x000fe2000001167c */
[----:B------:R-:W-:Y:S01]  /*1a70*/  IMAD.SHL.U32 R136, R24, 0x2, RZ ;  /* 0x0000000218887824 */ /* 0x000fe200078e00ff */
[--C-:B------:R-:W-:Y:S01]  /*1a80*/  LOP3.LUT R12, R124, 0x38, R10.reuse, 0xf8, !PT ;  /* 0x000000387c0c7812 */ /* 0x100fe200078ef80a */
[----:B------:R1:W-:Y:S01]  /*1a90*/  @P0 LDGSTS.E.BYPASS.LTC128B.128 [R77+0x5900], [R4.64], !P6 ;  /* 0x05900000044d0fae */ /* 0x0003e2000f101d62 */
[----:B------:R-:W-:-:S02]  /*1aa0*/  LOP3.LUT R11, R121, 0x38, R10, 0xf8, !PT ;  /* 0x00000038790b7812 */ /* 0x000fc400078ef80a */
[----:B------:R-:W-:Y:S01]  /*1ab0*/  LOP3.LUT R12, R12, R148, RZ, 0x3c, !PT ;  /* 0x000000940c0c7212 */ /* 0x000fe200078e3cff */
[----:B------:R1:W-:Y:S01]  /*1ac0*/  @P0 LDGSTS.E.BYPASS.LTC128B.128 [R77+0x7900], [R4.64+0x80], !P5 ;  /* 0x07900080044d0fae */ /* 0x0003e2000e901d62 */
[----:B------:R-:W-:Y:S02]  /*1ad0*/  LOP3.LUT R11, R11, R147, RZ, 0x3c, !PT ;  /* 0x000000930b0b7212 */ /* 0x000fe400078e3cff */
[-C--:B------:R-:W-:Y:S01]  /*1ae0*/  IADD3 R12, R12, R0.reuse, R131 ;  /* 0x000000000c0c7210 */ /* 0x080fe20007ffe083 */
[----:B------:R-:W0:Y:S01]  /*1af0*/  LDGDEPBAR ;  /* 0x00000000000079af */ /* 0x000e220000000000 */
[----:B------:R-:W-:Y:S02]  /*1b00*/  IADD3 R11, R11, R0, R130 ;  /* 0x000000000b0b7210 */ /* 0x000fe40007ffe082 */
[----:B------:R-:W-:Y:S01]  /*1b10*/  SHF.R.S32.HI R0, RZ, 0x1f, R142 ;  /* 0x0000001fff007819 */ /* 0x000fe2000001148e */
[----:B------:R-:W-:Y:S01]  /*1b20*/  IMAD.SHL.U32 R134, R12, 0x2, RZ ;  /* 0x000000020c867824 */ /* 0x000fe200078e00ff */
[----:B------:R-:W-:Y:S01]  /*1b30*/  LOP3.LUT R93, R10, 0xfffffff8, RZ, 0xc0, !PT ;  /* 0xfffffff80a5d7812 */ /* 0x000fe200078ec0ff */
[----:B------:R-:W-:Y:S01]  /*1b40*/  IMAD.SHL.U32 R133, R11, 0x2, RZ ;  /* 0x000000020b857824 */ /* 0x000fe200078e00ff */
[----:B------:R-:W-:Y:S01]  /*1b50*/  BAR.SYNC.DEFER_BLOCKING 0x0 ;  /* 0x0000000000007b1d */ /* 0x000fe20000010000 */
[----:B------:R-:W-:Y:S01]  /*1b60*/  IMAD R2, R0, c[0x0][0x280], RZ ;  /* 0x0000a00000027a24 */ /* 0x000fe200078e02ff */
[----:B------:R-:W-:Y:S01]  /*1b70*/  ISETP.GE.AND P5, PT, R20, c[0x0][0x1d4], PT ;  /* 0x0000750014007a0c */ /* 0x000fe20003fa6270 */
[----:B------:R-:W-:Y:S01]  /*1b80*/  IMAD R0, R0, c[0x0][0x290], RZ ;  /* 0x0000a40000007a24 */ /* 0x000fe200078e02ff */
[----:B------:R-:W-:Y:S01]  /*1b90*/  SHF.R.S32.HI R114, RZ, 0x3, R10 ;  /* 0x00000003ff727819 */ /* 0x000fe2000001140a */
[C---:B------:R-:W-:Y:S01]  /*1ba0*/  IMAD R2, R142.reuse, c[0x0][0x284], R2 ;  /* 0x0000a1008e027a24 */ /* 0x040fe200078e0202 */
[----:B------:R-:W-:Y:S01]  /*1bb0*/  SHF.R.S32.HI R110, RZ, 0x1f, R93 ;  /* 0x0000001fff6e7819 */ /* 0x000fe2000001145d */
[----:B------:R-:W-:Y:S01]  /*1bc0*/  IMAD R0, R142, c[0x0][0x294], R0 ;  /* 0x0000a5008e007a24 */ /* 0x000fe200078e0200 */
[----:B------:R-:W-:Y:S01]  /*1bd0*/  ISETP.NE.AND P1, PT, R152, 0x1, PT ;  /* 0x000000019800780c */ /* 0x000fe20003f25270 */
[----:B------:R-:W-:Y:S01]  /*1be0*/  IMAD.IADD R113, R107, 0x1, R2 ;  /* 0x000000016b717824 */ /* 0x000fe200078e0202 */
[----:B------:R-:W-:Y:S01]  /*1bf0*/  ISETP.GE.AND P0, PT, R151, 0x1, PT ;  /* 0x000000019700780c */ /* 0x000fe20003f06270 */
[----:B------:R-:W-:-:S02]  /*1c00*/  IMAD.IADD R111, R2, 0x1, R103 ;  /* 0x00000001026f7824 */ /* 0x000fc400078e0267 */
[----:B------:R-:W-:Y:S02]  /*1c10*/  IMAD.IADD R112, R105, 0x1, R0 ;  /* 0x0000000169707824 */ /* 0x000fe400078e0200 */
[----:B------:R-:W-:Y:S02]  /*1c20*/  IMAD.IADD R109, R0, 0x1, R101 ;  /* 0x00000001006d7824 */ /* 0x000fe400078e0265 */
.L_x_850:
        /* <DEDUP_REMOVED lines=10> */
[----:B-1----:R-:W-:Y:S04]  /*1cd0*/  IMAD.MOV.U32 R4, RZ, RZ, R0 ;  /* 0x000000ffff047224 */ /* 0x002fe800078e0000 */
[----:B------:R-:W-:Y:S05]  /*1ce0*/  @P1 IMAD.HI.U32 R2, R0, c[0x0][0x2bc], RZ ;  /* 0x0000af0000021a27 */ /* 0x000fea00078e00ff */
[----:B------:R-:W-:Y:S04]  /*1cf0*/  @P1 SHF.R.U32.HI R4, RZ, c[0x0][0x2c0], R2 ;  /* 0x0000b000ff041a19 */ /* 0x000fe80000011602 */
[C---:B------:R-:W-:Y:S04]  /*1d00*/  @!P0 IADD3 R3, P1, R4.reuse, UR60, RZ ;  /* 0x0000003c04038c10 */ /* 0x040fe8000ff3e0ff */
[----:B------:R-:W-:Y:S02]  /*1d10*/  @!P0 LEA.HI.X.SX32 R5, R4, UR5, 0x1, P1 ;  /* 0x0000000504058c11 */ /* 0x000fe400088f0eff */
[C---:B------:R-:W-:Y:S04]  /*1d20*/  @!P0 LEA R2, P1, R3.reuse, c[0x0][0x2a0], 0x2 ;  /* 0x0000a80003028a11 */ /* 0x040fe800078210ff */
[----:B------:R-:W-:Y:S05]  /*1d30*/  @!P0 LEA.HI.X R3, R3, c[0x0][0x2a4], R5, 0x2, P1 ;  /* 0x0000a90003038a11 */ /* 0x000fea00008f1405 */
[----:B------:R1:W3:Y:S04]  /*1d40*/  @!P0 LDG.E R94, [R2.64] ;  /* 0x00000022025e8981 */ /* 0x0002e8000c1e1900 */
[----:B------:R-:W-:Y:S01]  /*1d50*/  BAR.SYNC.DEFER_BLOCKING 0x0 ;  /* 0x0000000000007b1d */ /* 0x000fe20000010000 */
[----:B-1----:R-:W-:Y:S04]  /*1d60*/  IMAD.MOV R2, RZ, RZ, -R4 ;  /* 0x000000ffff027224 */ /* 0x002fe800078e0a04 */
[----:B------:R-:W-:Y:S04]  /*1d70*/  IMAD R96, R2, c[0x0][0x2b8], R0 ;  /* 0x0000ae0002607a24 */ /* 0x000fe800078e0200 */
[C---:B------:R-:W-:Y:S01]  /*1d80*/  IMAD.WIDE.U32 R2, R96.reuse, c[0x0][0x1e0], RZ ;  /* 0x0000780060027a25 */ /* 0x040fe200078e00ff */
[----:B------:R-:W-:Y:S05]  /*1d90*/  SHF.R.S32.HI R115, RZ, 0x1f, R96 ;  /* 0x0000001fff737819 */ /* 0x000fea0000011460 */
[----:B------:R-:W-:Y:S04]  /*1da0*/  IMAD R0, R115, c[0x0][0x1e0], RZ ;  /* 0x0000780073007a24 */ /* 0x000fe800078e02ff */
[----:B------:R-:W-:Y:S04]  /*1db0*/  IMAD R0, R96, c[0x0][0x1e4], R0 ;  /* 0x0000790060007a24 */ /* 0x000fe800078e0200 */
[----:B------:R-:W-:Y:S01]  /*1dc0*/  IMAD.IADD R3, R3, 0x1, R0 ;  /* 0x0000000103037824 */ /* 0x000fe200078e0200 */
[----:B---3--:R-:W-:Y:S03]  /*1dd0*/  SHF.R.S32.HI R116, RZ, 0x1f, R94 ;  /* 0x0000001fff747819 */ /* 0x008fe6000001145e */
[----:B------:R-:W-:Y:S04]  /*1de0*/  IMAD.WIDE.U32 R2, R94, c[0x0][0x1f0], R2 ;  /* 0x00007c005e027a25 */ /* 0x000fe800078e0002 */
[----:B------:R-:W-:Y:S01]  /*1df0*/  IMAD R4, R116, c[0x0][0x1f0], RZ ;  /* 0x00007c0074047a24 */ /* 0x000fe200078e02ff */
[----:B------:R-:W-:Y:S03]  /*1e00*/  IADD3 R0, P0, R2, UR54, RZ ;  /* 0x0000003602007c10 */ /* 0x000fe6000ff1e0ff */
[----:B------:R-:W-:Y:S05]  /*1e10*/  IMAD R4, R94, c[0x0][0x1f4], R4 ;  /* 0x00007d005e047a24 */ /* 0x000fea00078e0204 */
[----:B------:R-:W-:Y:S02]  /*1e20*/  IADD3.X R2, R3, UR49, R4, P0, !PT ;  /* 0x0000003103027c10 */ /* 0x000fe400087fe404 */
[C---:B--2---:R-:W-:Y:S04]  /*1e30*/  LEA R88, P0, R0.reuse, c[0x0][0x1c8], 0x1 ;  /* 0x0000720000587a11 */ /* 0x044fe800078008ff */
[----:B------:R-:W-:Y:S01]  /*1e40*/  LEA.HI.X R87, R0, c[0x0][0x1cc], R2, 0x1, P0 ;  /* 0x0000730000577a11 */ /* 0x000fe200000f0c02 */
[----:B------:R-:W-:-:S05]  /*1e50*/  @!P2 BRA `(.L_x_805) ;  /* 0x00004e700000a947 */ /* 0x000fca0003800000 */
[C---:B------:R-:W-:Y:S01]  /*1e60*/  IMAD R3, R90.reuse, UR29, RZ ;  /* 0x0000001d5a037c24 */ /* 0x040fe2000f8e02ff */
[----:B------:R-:W-:Y:S01]  /*1e70*/  ISETP.NE.AND P0, PT, RZ, UR4, PT ;  /* 0x00000004ff007c0c */ /* 0x000fe2000bf05270 */
[C---:B------:R-:W-:Y:S01]  /*1e80*/  IMAD R2, R90.reuse, UR43, RZ ;  /* 0x0000002b5a027c24 */ /* 0x040fe2000f8e02ff */
[----:B------:R-:W-:Y:S01]  /*1e90*/  SHF.R.S32.HI R0, RZ, 0x1f, R90 ;  /* 0x0000001fff007819 */ /* 0x000fe2000001145a */
[----:B------:R-:W-:Y:S04]  /*1ea0*/  IMAD.WIDE.U32 R36, R90, UR30, RZ ;  /* 0x0000001e5a247c25 */ /* 0x000fe8000f8e00ff */
[C---:B------:R-:W-:Y:S02]  /*1eb0*/  IMAD R3, R0.reuse, UR30, R3 ;  /* 0x0000001e00037c24 */ /* 0x040fe4000f8e0203 */
[----:B------:R-:W-:Y:S01]  /*1ec0*/  IMAD R0, R0, UR44, R2 ;  /* 0x0000002c00007c24 */ /* 0x000fe2000f8e0202 */
[----:B------:R-:W-:Y:S01]  /*1ed0*/  IADD3 R2, -R97, UR21, RZ ;  /* 0x0000001561027c10 */ /* 0x000fe2000fffe1ff */
[----:B------:R-:W-:Y:S01]  /*1ee0*/  IMAD.WIDE.U32 R68, R90, UR44, RZ ;  /* 0x0000002c5a447c25 */ /* 0x000fe2000f8e00ff */
        /* <DEDUP_REMOVED lines=32> */
.L_x_808:
[----:B------:R-:W-:Y:S05]  /*20f0*/  BSYNC B0 ;  /* 0x0000000000007941 */ /* 0x000fea0003800000 */
.L_x_807:
        /* <DEDUP_REMOVED lines=39> */
.L_x_810:
[----:B------:R-:W-:Y:S05]  /*2370*/  BSYNC B0 ;  /* 0x0000000000007941 */ /* 0x000fea0003800000 */
.L_x_809:
        /* <DEDUP_REMOVED lines=40> */
.L_x_812:
[----:B------:R-:W-:Y:S05]  /*2600*/  BSYNC B0 ;  /* 0x0000000000007941 */ /* 0x000fea0003800000 */
.L_x_811:
        /* <DEDUP_REMOVED lines=38> */
.L_x_814:
[----:B------:R-:W-:Y:S05]  /*2870*/  BSYNC B0 ;  /* 0x0000000000007941 */ /* 0x000fea0003800000 */
.L_x_813:
[----:B-1---5:R-:W-:Y:S01]  /*2880*/  MOV R4, R54 ;  /* 0x0000003600047202 */ /* 0x022fe20000000f00 */
[----:B------:R1:W3:Y:S01]  /*2890*/  SHFL.IDX PT, R68, R87, RZ, 0x181f ;  /* 0x00181fff57447589 */ /* 0x0002e200000e0000 */
[----:B------:R-:W-:Y:S01]  /*28a0*/  IMAD.MOV.U32 R6, RZ, RZ, R56 ;  /* 0x000000ffff067224 */ /* 0x000fe200078e0038 */
[----:B------:R-:W-:Y:S01]  /*28b0*/  BSSY B1, `(.L_x_815) ;  /* 0x000007f000017945 */ /* 0x000fe20003800000 */
[----:B------:R-:W-:Y:S02]  /*28c0*/  IMAD.MOV.U32 R5, RZ, RZ, R57 ;  /* 0x000000ffff057224 */ /* 0x000fe400078e0039 */
[----:B------:R-:W-:Y:S01]  /*28d0*/  IMAD.MOV.U32 R0, RZ, RZ, R55 ;  /* 0x000000ffff007224 */ /* 0x000fe200078e0037 */
[----:B------:R1:W4:Y:S02]  /*28e0*/  SHFL.IDX PT, R65, R88, RZ, 0x181f ;  /* 0x00181fff58417589 */ /* 0x00032400000e0000 */
        /* <DEDUP_REMOVED lines=11> */
[C---:B----4-:R-:W-:Y:S01]  /*29a0*/  LEA R66, P0, R20.reuse, R65, 0x1 ;  /* 0x0000004114427211 */ /* 0x050fe200078008ff */
[----:B------:R-:W4:Y:S03]  /*29b0*/  LDS.128 R8, [R77+0x4100] ;  /* 0x004100004d087984 */ /* 0x000f260000000c00 */
        /* <DEDUP_REMOVED lines=52> */
.L_x_818:
[----:B------:R-:W-:Y:S05]  /*2d00*/  BSYNC B0 ;  /* 0x0000000000007941 */ /* 0x000fea0003800000 */
.L_x_817:
[----:B------:R-:W-:Y:S11]  /*2d10*/  ISETP.GE.AND P0, PT, R91, c[0x0][0x1d4], PT ;  /* 0x000075005b007a0c */ /* 0x000ff60003f06270 */
[----:B------:R-:W-:Y:S02]  /*2d20*/  @!UPT UIADD3 URZ, URZ, URZ, URZ ;  /* 0x0000003f3f3ff290 */ /* 0x000fe4000fffe03f */
[----:B------:R-:W-:-:S05]  /*2d30*/  @P0 BRA `(.L_x_816) ;  /* 0x0000036000000947 */ /* 0x000fca0003800000 */
[C---:B----4-:R-:W-:Y:S01]  /*2d40*/  LEA R42, P0, R82.reuse, R65, 0x1 ;  /* 0x00000041522a7211 */ /* 0x050fe200078008ff */
[----:B---3--:R-:W3:Y:S03]  /*2d50*/  LDS.128 R8, [R77+0x6100] ;  /* 0x006100004d087984 */ /* 0x008ee60000000c00 */
        /* <DEDUP_REMOVED lines=52> */
.L_x_816:
[----:B------:R-:W-:Y:S05]  /*30a0*/  BSYNC B1 ;  /* 0x0000000000017941 */ /* 0x000fea0003800000 */
.L_x_815:
[----:B------:R1:W4:Y:S01]  /*30b0*/  SHFL.IDX PT, R41, R87, 0x1, 0x181f ;  /* 0x00381f0057297f89 */ /* 0x00032200000e0000 */
[----:B------:R-:W-:Y:S03]  /*30c0*/  BSSY B1, `(.L_x_819) ;  /* 0x0000075000017945 */ /* 0x000fe60003800000 */
[----:B------:R1:W3:Y:S01]  /*30d0*/  SHFL.IDX PT, R40, R88, 0x1, 0x181f ;  /* 0x00381f0058287f89 */ /* 0x0002e200000e0000 */
[----:B------:R-:W-:-:S05]  /*30e0*/  @P6 BRA `(.L_x_820) ;  /* 0x0000072000006947 */ /* 0x000fca0003800000 */
[----:B------:R-:W-:Y:S01]  /*30f0*/  BSSY B0, `(.L_x_821) ;  /* 0x0000038000007945 */ /* 0x000fe20003800000 */
[----:B------:R-:W-:-:S05]  /*3100*/  @P5 BRA `(.L_x_822) ;  /* 0x0000036000005947 */ /* 0x000fca0003800000 */
[C---:B---3--:R-:W-:Y:S01]  /*3110*/  LEA R38, P0, R20.reuse, R40, 0x1 ;  /* 0x0000002814267211 */ /* 0x048fe200078008ff */
[----:B------:R-:W3:Y:S03]  /*3120*/  LDS.128 R8, [R77+0x4900] ;  /* 0x004900004d087984 */ /* 0x000ee60000000c00 */
[----:B----4-:R-:W-:Y:S02]  /*3130*/  LEA.HI.X R39, R20, R41, R21, 0x1, P0 ;  /* 0x0000002914277211 */ /* 0x010fe400000f0c15 */
        /* <DEDUP_REMOVED lines=51> */
.L_x_822:
[----:B------:R-:W-:Y:S05]  /*3470*/  BSYNC B0 ;  /* 0x0000000000007941 */ /* 0x000fea0003800000 */
.L_x_821:
[----:B------:R-:W-:Y:S11]  /*3480*/  ISETP.GE.AND P0, PT, R91, c[0x0][0x1d4], PT ;  /* 0x000075005b007a0c */ /* 0x000ff60003f06270 */
[----:B------:R-:W-:Y:S02]  /*3490*/  @!UPT UIADD3 URZ, URZ, URZ, URZ ;  /* 0x0000003f3f3ff290 */ /* 0x000fe4000fffe03f */
        /* <DEDUP_REMOVED lines=55> */
.L_x_820:
[----:B------:R-:W-:Y:S05]  /*3810*/  BSYNC B1 ;  /* 0x0000000000017941 */ /* 0x000fea0003800000 */
.L_x_819:
[----:B---3--:R3:W1:Y:S01]  /*3820*/  SHFL.IDX PT, R38, R87, 0x2, 0x181f ;  /* 0x00581f0057267f89 */ /* 0x00866200000e0000 */
[----:B------:R-:W-:Y:S03]  /*3830*/  BSSY B1, `(.L_x_823) ;  /* 0x0000075000017945 */ /* 0x000fe60003800000 */
        /* <DEDUP_REMOVED lines=58> */
.L_x_826:
[----:B------:R-:W-:Y:S05]  /*3be0*/  BSYNC B0 ;  /* 0x0000000000007941 */ /* 0x000fea0003800000 */
.L_x_825:
[----:B------:R-:W-:Y:S11]  /*3bf0*/  ISETP.GE.AND P0, PT, R91, c[0x0][0x1d4], PT ;  /* 0x000075005b007a0c */ /* 0x000ff60003f06270 */
[----:B------:R-:W-:Y:S02]  /*3c00*/  @!UPT UIADD3 URZ, URZ, URZ, URZ ;  /* 0x0000003f3f3ff290 */ /* 0x000fe4000fffe03f */
[----:B------:R-:W-:-:S05]  /*3c10*/  @P0 BRA `(.L_x_824) ;  /* 0x0000036000000947 */ /* 0x000fca0003800000 */
[C---:B----4-:R-:W-:Y:S01]  /*3c20*/  LEA R18, P0, R82.reuse, R30, 0x1 ;  /* 0x0000001e52127211 */ /* 0x050fe200078008ff */
[----:B-1----:R-:W1:Y:S03]  /*3c30*/  LDS.128 R8, [R77+0x7100] ;  /* 0x007100004d087984 */ /* 0x002e660000000c00 */
        /* <DEDUP_REMOVED lines=52> */
.L_x_824:
[----:B------:R-:W-:Y:S05]  /*3f80*/  BSYNC B1 ;  /* 0x0000000000017941 */ /* 0x000fea0003800000 */
.L_x_823:
[----:B-1----:R1:W3:Y:S04]  /*3f90*/  SHFL.IDX PT, R29, R87, 0x3, 0x181f ;  /* 0x00781f00571d7f89 */ /* 0x0022e800000e0000 */
[----:B------:R1:W4:Y:S01]  /*3fa0*/  SHFL.IDX PT, R28, R88, 0x3, 0x181f ;  /* 0x00781f00581c7f89 */ /* 0x00032200000e0000 */
        /* <DEDUP_REMOVED lines=57> */
.L_x_829:
[----:B------:R-:W-:Y:S05]  /*4340*/  BSYNC B0 ;  /* 0x0000000000007941 */ /* 0x000fea0003800000 */
.L_x_828:
[----:B------:R-:W-:Y:S11]  /*4350*/  ISETP.GE.AND P0, PT, R91, c[0x0][0x1d4], PT ;  /* 0x000075005b007a0c */ /* 0x000ff60003f06270 */
[----:B------:R-:W-:Y:S02]  /*4360*/  @!UPT UIADD3 URZ, URZ, URZ, URZ ;  /* 0x0000003f3f3ff290 */ /* 0x000fe4000fffe03f */
[----:B------:R-:W-:-:S05]  /*4370*/  @P0 BRA `(.L_x_827) ;  /* 0x00002d7000000947 */ /* 0x000fca0003800000 */
[C---:B---34-:R-:W-:Y:S01]  /*4380*/  LEA R22, P0, R82.reuse, R28, 0x1 ;  /* 0x0000001c52167211 */ /* 0x058fe200078008ff */
[----:B------:R-:W3:Y:S03]  /*4390*/  LDS.128 R8, [R77+0x7900] ;  /* 0x007900004d087984 */ /* 0x000ee60000000c00 */
        /* <DEDUP_REMOVED lines=53> */
.L_x_806:
[-C--:B------:R-:W-:Y:S01]  /*46f0*/  ISETP.GE.AND P0, PT, R146, R89.reuse, PT ;  /* 0x000000599200720c */ /* 0x080fe20003f06270 */
        /* <DEDUP_REMOVED lines=16> */
[----:B------:R-:W-:Y:S01]  /*4800*/  @!P4 IADD3 R0, P1, P0, R102, UR32, R36 ;  /* 0x000000206600cc10 */ /* 0x000fe2000f83e024 */
[----:B------:R-:W-:Y:S01]  /*4810*/  CS2R R44, SRZ ;  /* 0x00000000002c7805 */ /* 0x000fe2000001ff00 */
[----:B------:R1:W3:Y:S01]  /*4820*/  SHFL.IDX PT, R75, R87, RZ, 0x181f ;  /* 0x00181fff574b7589 */ /* 0x0002e200000e0000 */
[----:B------:R-:W-:Y:S01]  /*4830*/  BSSY B0, `(.L_x_830) ;  /* 0x00000d7000007945 */ /* 0x000fe20003800000 */
[----:B------:R-:W-:Y:S02]  /*4840*/  @!P4 IADD3.X R2, R111, UR31, R41, P1, P0 ;  /* 0x0000001f6f02cc10 */ /* 0x000fe40008fe0429 */
[----:B------:R-:W-:Y:S04]  /*4850*/  @!P4 IADD3 R3, P1, P0, R100, UR47, R68 ;  /* 0x0000002f6403cc10 */ /* 0x000fe8000f83e044 */
[----:B------:R-:W-:Y:S01]  /*4860*/  @!P4 IADD3.X R8, R109, UR45, R43, P1, P0 ;  /* 0x0000002d6d08cc10 */ /* 0x000fe20008fe042b */
[----:B------:R1:W4:Y:S01]  /*4870*/  SHFL.IDX PT, R74, R88, RZ, 0x181f ;  /* 0x00181fff584a7589 */ /* 0x00032200000e0000 */
[-C--:B------:R-:W-:Y:S04]  /*4880*/  ISETP.GE.AND P0, PT, R145, R89.reuse, PT ;  /* 0x000000599100720c */ /* 0x080fe80003f06270 */
[----:B------:R-:W-:Y:S11]  /*4890*/  ISETP.GE.OR P2, PT, R20, c[0x0][0x27c], P0 ;  /* 0x00009f0014007a0c */ /* 0x000ff60000746670 */
[----:B------:R-:W-:Y:S02]  /*48a0*/  @!UPT UIADD3 URZ, URZ, URZ, URZ ;  /* 0x0000003f3f3ff290 */ /* 0x000fe4000fffe03f */
[----:B------:R-:W-:Y:S04]  /*48b0*/  @!P2 IADD3 R6, P1, P0, R102, UR28, R36 ;  /* 0x0000001c6606ac10 */ /* 0x000fe8000f83e024 */
        /* <DEDUP_REMOVED lines=13> */
[----:B------:R2:W3:Y:S01]  /*4990*/  @!P4 LDG.E.128 R56, [R4.64] ;  /* 0x000000220438c981 */ /* 0x0004e2000c1e1d00 */
[----:B------:R-:W-:Y:S02]  /*49a0*/  @!P4 LEA.HI.X R3, R3, c[0x0][0x28c], R8, 0x1, P0 ;  /* 0x0000a3000303ca11 */ /* 0x000fe400000f0c08 */
[C---:B------:R-:W-:Y:S04]  /*49b0*/  @!P2 LEA R8, P0, R6.reuse, c[0x0][0x270], 0x1 ;  /* 0x00009c000608aa11 */ /* 0x040fe800078008ff */
[----:B------:R-:W-:Y:S01]  /*49c0*/  @!P2 LEA.HI.X R9, R6, c[0x0][0x274], R9, 0x1, P0 ;  /* 0x00009d000609aa11 */ /* 0x000fe200000f0c09 */
[----:B------:R1:W4:Y:S01]  /*49d0*/  @!P4 LDG.E.128 R16, [R2.64] ;  /* 0x000000220210c981 */ /* 0x000322000c1e1d00 */
[C---:B------:R-:W-:Y:S04]  /*49e0*/  @!P2 LEA R6, P0, R7.reuse, c[0x0][0x288], 0x1 ;  /* 0x0000a2000706aa11 */ /* 0x040fe800078008ff */
[----:B------:R-:W-:Y:S02]  /*49f0*/  @!P2 LEA.HI.X R7, R7, c[0x0][0x28c], R12, 0x1, P0 ;  /* 0x0000a3000707aa11 */ /* 0x000fe400000f0c0c */
[C---:B------:R-:W-:Y:S01]  /*4a00*/  @!P1 LEA R12, P0, R10.reuse, c[0x0][0x270], 0x1 ;  /* 0x00009c000a0c9a11 */ /* 0x040fe200078008ff */
[----:B------:R1:W4:Y:S03]  /*4a10*/  @!P2 LDG.E.128 R60, [R8.64] ;  /* 0x00000022083ca981 */ /* 0x000326000c1e1d00 */
[----:B------:R-:W-:Y:S02]  /*4a20*/  @!P1 LEA.HI.X R13, R10, c[0x0][0x274], R13, 0x1, P0 ;  /* 0x00009d000a0d9a11 */ /* 0x000fe400000f0c0d */
[C---:B------:R-:W-:Y:S03]  /*4a30*/  @!P1 LEA R10, P0, R11.reuse, c[0x0][0x288], 0x1 ;  /* 0x0000a2000b0a9a11 */ /* 0x040fe600078008ff */
[----:B------:R1:W4:Y:S01]  /*4a40*/  @!P2 LDG.E.128 R24, [R6.64] ;  /* 0x000000220618a981 */ /* 0x000322000c1e1d00 */
[----:B------:R-:W-:Y:S01]  /*4a50*/  @!P1 LEA.HI.X R11, R11, c[0x0][0x28c], R14, 0x1, P0 ;  /* 0x0000a3000b0b9a11 */ /* 0x000fe200000f0c0e */
[----:B--2---:R-:W-:Y:S01]  /*4a60*/  CS2R R4, SRZ ;  /* 0x0000000000047805 */ /* 0x004fe2000001ff00 */
[-C--:B------:R-:W-:Y:S04]  /*4a70*/  ISETP.GE.AND P0, PT, R95, R89.reuse, PT ;  /* 0x000000595f00720c */ /* 0x080fe80003f06270 */
[----:B------:R-:W-:Y:S01]  /*4a80*/  ISETP.GE.OR P0, PT, R20, c[0x0][0x27c], P0 ;  /* 0x00009f0014007a0c */ /* 0x000fe20000706670 */
[----:B------:R-:W2:Y:S08]  /*4a90*/  @!P1 LDG.E.128 R64, [R12.64] ;  /* 0x000000220c409981 */ /* 0x000eb0000c1e1d00 */
[----:B------:R-:W2:Y:S04]  /*4aa0*/  @!P1 LDG.E.128 R28, [R10.64] ;  /* 0x000000220a1c9981 */ /* 0x000ea8000c1e1d00 */
        /* <DEDUP_REMOVED lines=13> */
[----:B---3--:R-:W-:Y:S02]  /*4b80*/  IMAD.MOV.U32 R8, RZ, RZ, R58 ;  /* 0x000000ffff087224 */ /* 0x008fe400078e003a */
[----:B-1----:R-:W-:Y:S02]  /*4b90*/  IMAD.MOV.U32 R3, RZ, RZ, R59 ;  /* 0x000000ffff037224 */ /* 0x002fe400078e003b */
        /* <DEDUP_REMOVED lines=21> */
[----:B--2---:R-:W-:Y:S02]  /*4cf0*/  IMAD.MOV.U32 R8, RZ, RZ, R66 ;  /* 0x000000ffff087224 */ /* 0x004fe400078e0042 */
        /* <DEDUP_REMOVED lines=31> */
[C---:B------:R-:W-:Y:S02]  /*4ef0*/  LEA R80, P0, R93.reuse, R74, 0x1 ;  /* 0x0000004a5d507211 */ /* 0x040fe400078008ff */
        /* <DEDUP_REMOVED lines=106> */
.L_x_831:
[----:B------:R-:W-:Y:S05]  /*55a0*/  BSYNC B0 ;  /* 0x0000000000007941 */ /* 0x000fea0003800000 */
.L_x_830:
        /* <DEDUP_REMOVED lines=122> */
.L_x_833:
[----:B------:R-:W-:Y:S05]  /*5d50*/  BSYNC B0 ;  /* 0x0000000000007941 */ /* 0x000fea0003800000 */
.L_x_832:
        /* <DEDUP_REMOVED lines=122> */
.L_x_835:
[----:B------:R-:W-:Y:S05]  /*6500*/  BSYNC B0 ;  /* 0x0000000000007941 */ /* 0x000fea0003800000 */
.L_x_834:
        /* <DEDUP_REMOVED lines=124> */
.L_x_805:
[----:B------:R1:W3:Y:S01]  /*6cd0*/  SHFL.IDX PT, R3, R87, RZ, 0x181f ;  /* 0x00181fff57037589 */ /* 0x0002e200000e0000 */
[----:B------:R-:W-:Y:S01]  /*6ce0*/  IADD3 R0, -R97, UR21, RZ ;  /* 0x0000001561007c10 */ /* 0x000fe2000fffe1ff */
[----:B------:R-:W-:Y:S02]  /*6cf0*/  BSSY B0, `(.L_x_836) ;  /* 0x0000011000007945 */ /* 0x000fe40003800000 */
[----:B------:R1:W4:Y:S01]  /*6d00*/  SHFL.IDX PT, R2, R88, RZ, 0x181f ;  /* 0x00181fff58027589 */ /* 0x00032200000e0000 */
[----:B------:R-:W-:Y:S05]  /*6d10*/  IMNMX R89, R0, 0x40, PT ;  /* 0x0000004000597817 */ /* 0x000fea0003800200 */
[----:B------:R-:W-:Y:S05]  /*6d20*/  IMAD.IADD R12, R89, 0x1, -R95 ;  /* 0x00000001590c7824 */ /* 0x000fea00078e0a5f */
[----:B------:R-:W-:Y:S11]  /*6d30*/  ISETP.GE.AND P0, PT, R12, 0x1, PT ;  /* 0x000000010c00780c */ /* 0x000ff60003f06270 */
[----:B------:R-:W-:Y:S02]  /*6d40*/  @!UPT UIADD3 URZ, URZ, URZ, URZ ;  /* 0x0000003f3f3ff290 */ /* 0x000fe4000fffe03f */
[----:B------:R-:W-:-:S05]  /*6d50*/  @!P0 BRA `(.L_x_837) ;  /* 0x000000a000008947 */ /* 0x000fca0003800000 */
[----:B-1-34-:R-:W1:Y:S01]  /*6d60*/  @!P5 LDS.128 R8, [R77+0x4100] ;  /* 0x004100004d08d984 */ /* 0x01ae620000000c00 */
        /* <DEDUP_REMOVED lines=9> */
.L_x_837:
[----:B-1-34-:R-:W-:Y:S05]  /*6e00*/  BSYNC B0 ;  /* 0x0000000000007941 */ /* 0x01afea0003800000 */
.L_x_836:
[----:B------:R1:W3:Y:S01]  /*6e10*/  SHFL.IDX PT, R0, R87, 0x1, 0x181f ;  /* 0x00381f0057007f89 */ /* 0x0002e200000e0000 */
[----:B------:R-:W-:Y:S01]  /*6e20*/  ISETP.GE.AND P0, PT, R12, 0x11, PT ;  /* 0x000000110c00780c */ /* 0x000fe20003f06270 */
[----:B------:R-:W-:Y:S02]  /*6e30*/  BSSY B0, `(.L_x_838) ;  /* 0x000000d000007945 */ /* 0x000fe40003800000 */
[----:B------:R1:W4:Y:S10]  /*6e40*/  SHFL.IDX PT, R2, R88, 0x1, 0x181f ;  /* 0x00381f0058027f89 */ /* 0x00033400000e0000 */
[----:B------:R-:W-:-:S05]  /*6e50*/  @!P0 BRA `(.L_x_839) ;  /* 0x000000a000008947 */ /* 0x000fca0003800000 */
[----:B------:R-:W5:Y:S01]  /*6e60*/  @!P5 LDS.128 R8, [R77+0x4900] ;  /* 0x004900004d08d984 */ /* 0x000f620000000c00 */
[C---:B----4-:R-:W-:Y:S04]  /*6e70*/  @!P5 LEA R4, P0, R20.reuse, R2, 0x1 ;  /* 0x000000021404d211 */ /* 0x050fe800078008ff */
[----:B---3--:R-:W-:Y:S02]  /*6e80*/  @!P5 LEA.HI.X R5, R20, R0, R21, 0x1, P0 ;  /* 0x000000001405d211 */ /* 0x008fe400000f0c15 */
[----:B------:R-:W-:Y:S11]  /*6e90*/  ISETP.GE.AND P0, PT, R91, c[0x0][0x1d4], PT ;  /* 0x000075005b007a0c */ /* 0x000ff60003f06270 */
[----:B------:R-:W-:Y:S02]  /*6ea0*/  @!UPT UIADD3 URZ, URZ, URZ, URZ ;  /* 0x0000003f3f3ff290 */ /* 0x000fe4000fffe03f */
[C---:B------:R-:W-:Y:S04]  /*6eb0*/  @!P0 LEA R2, P1, R82.reuse, R2, 0x1 ;  /* 0x0000000252028211 */ /* 0x040fe800078208ff */
[----:B------:R-:W-:Y:S01]  /*6ec0*/  @!P0 LEA.HI.X R3, R82, R0, R92, 0x1, P1 ;  /* 0x0000000052038211 */ /* 0x000fe200008f0c5c */
[----:B-----5:R-:W-:Y:S04]  /*6ed0*/  @!P5 ST.E.128 [R4.64], R8 ;  /* 0x000000080400d985 */ /* 0x020fe8000c101d22 */
[----:B------:R-:W3:Y:S04]  /*6ee0*/  @!P0 LDS.128 R4, [R77+0x6900] ;  /* 0x006900004d048984 */ /* 0x000ee80000000c00 */
[----:B---3--:R3:W-:Y:S02]  /*6ef0*/  @!P0 ST.E.128 [R2.64], R4 ;  /* 0x0000000402008985 */ /* 0x0087e4000c101d22 */
.L_x_839:
[----:B------:R-:W-:Y:S05]  /*6f00*/  BSYNC B0 ;  /* 0x0000000000007941 */ /* 0x000fea0003800000 */
.L_x_838:
[----:B---3--:R3:W1:Y:S01]  /*6f10*/  SHFL.IDX PT, R0, R87, 0x2, 0x181f ;  /* 0x00581f0057007f89 */ /* 0x00866200000e0000 */
[----:B------:R-:W-:Y:S01]  /*6f20*/  ISETP.GE.AND P0, PT, R12, 0x21, PT ;  /* 0x000000210c00780c */ /* 0x000fe20003f06270 */
[----:B------:R-:W-:Y:S02]  /*6f30*/  BSSY B0, `(.L_x_840) ;  /* 0x000000d000007945 */ /* 0x000fe40003800000 */
[----:B----4-:R3:W4:Y:S10]  /*6f40*/  SHFL.IDX PT, R2, R88, 0x2, 0x181f ;  /* 0x00581f0058027f89 */ /* 0x01073400000e0000 */
[----:B------:R-:W-:-:S05]  /*6f50*/  @!P0 BRA `(.L_x_841) ;  /* 0x000000a000008947 */ /* 0x000fca0003800000 */
[----:B------:R-:W5:Y:S01]  /*6f60*/  @!P5 LDS.128 R8, [R77+0x5100] ;  /* 0x005100004d08d984 */ /* 0x000f620000000c00 */
[C---:B----4-:R-:W-:Y:S04]  /*6f70*/  @!P5 LEA R4, P0, R20.reuse, R2, 0x1 ;  /* 0x000000021404d211 */ /* 0x050fe800078008ff */
        /* <DEDUP_REMOVED lines=8> */
.L_x_841:
[----:B------:R-:W-:Y:S05]  /*7000*/  BSYNC B0 ;  /* 0x0000000000007941 */ /* 0x000fea0003800000 */
.L_x_840:
[----:B-1----:R1:W3:Y:S01]  /*7010*/  SHFL.IDX PT, R0, R87, 0x3, 0x181f ;  /* 0x00781f0057007f89 */ /* 0x0022e200000e0000 */
[----:B------:R-:W-:Y:S03]  /*7020*/  ISETP.GE.AND P0, PT, R12, 0x31, PT ;  /* 0x000000310c00780c */ /* 0x000fe60003f06270 */
[----:B----4-:R1:W4:Y:S10]  /*7030*/  SHFL.IDX PT, R2, R88, 0x3, 0x181f ;  /* 0x00781f0058027f89 */ /* 0x01033400000e0000 */
        /* <DEDUP_REMOVED lines=11> */
.L_x_827:
[----:B------:R-:W-:Y:S05]  /*70f0*/  BSYNC B2 ;  /* 0x0000000000027941 */ /* 0x000fea0003800000 */
.L_x_804:
[----:B---3--:R-:W-:Y:S01]  /*7100*/  IMAD.IADD R0, R138, 0x1, -R97 ;  /* 0x000000018a007824 */ /* 0x008fe200078e0a61 */
[----:B----4-:R-:W-:Y:S01]  /*7110*/  LEA R2, P0, R90, R118, 0x6 ;  /* 0x000000765a027211 */ /* 0x010fe200078030ff */
        /* <DEDUP_REMOVED lines=8> */
[----:B-1----:R-:W-:Y:S02]  /*71a0*/  @P1 IADD3.X R12, RZ, R3, RZ, P0, !PT ;  /* 0x00000003ff0c1210 */ /* 0x002fe400007fe4ff */
        /* <DEDUP_REMOVED lines=8> */
[----:B------:R-:W-:Y:S01]  /*7230*/  @P3 IMAD.MOV.U32 R4, RZ, RZ, R98 ;  /* 0x000000ffff043224 */ /* 0x000fe200078e0062 */
        /* <DEDUP_REMOVED lines=14> */
[----:B------:R-:W-:Y:S02]  /*7320*/  @P1 IMAD R0, R12, c[0x0][0x258], RZ ;  /* 0x000096000c001a24 */ /* 0x000fe400078e02ff */
[----:B------:R-:W-:Y:S02]  /*7330*/  @P1 IMAD.MOV.U32 R2, RZ, RZ, R98 ;  /* 0x000000ffff021224 */ /* 0x000fe400078e0062 */
[C---:B------:R-:W-:Y:S02]  /*7340*/  @P1 IMAD R0, R8.reuse, c[0x0][0x25c], R0 ;  /* 0x0000970008001a24 */ /* 0x040fe400078e0200 */
[----:B------:R-:W-:Y:S04]  /*7350*/  @P1 IMAD.WIDE.U32 R2, R8, c[0x0][0x258], R2 ;  /* 0x0000960008021a25 */ /* 0x000fe800078e0002 */
[----:B------:R-:W-:Y:S01]  /*7360*/  @P1 IMAD.IADD R0, R3, 0x1, R0 ;  /* 0x0000000103001824 */ /* 0x000fe200078e0200 */
[C---:B------:R-:W-:Y:S01]  /*7370*/  @P1 LEA R4, P4, R2.reuse, c[0x0][0x250], 0x1 ;  /* 0x0000940002041a11 */ /* 0x040fe200078808ff */
[----:B------:R-:W-:Y:S03]  /*7380*/  @P0 IMAD.MOV.U32 R3, RZ, RZ, R108 ;  /* 0x000000ffff030224 */ /* 0x000fe600078e006c */
[----:B------:R-:W-:Y:S01]  /*7390*/  @P1 LEA.HI.X R5, R2, c[0x0][0x254], R0, 0x1, P4 ;  /* 0x0000950002051a11 */ /* 0x000fe200020f0c00 */
[----:B------:R-:W-:Y:S01]  /*73a0*/  @P0 IMAD R0, R13, c[0x0][0x258], RZ ;  /* 0x000096000d000a24 */ /* 0x000fe200078e02ff */
[----:B------:R-:W-:Y:S02]  /*73b0*/  @P0 MOV R2, R98 ;  /* 0x0000006200020202 */ /* 0x000fe40000000f00 */
[----:B------:R-:W-:Y:S01]  /*73c0*/  IADD3 R13, -R95, R89, RZ ;  /* 0x000000595f0d7210 */ /* 0x000fe20007ffe1ff */
[C---:B------:R-:W-:Y:S02]  /*73d0*/  @P0 IMAD R0, R9.reuse, c[0x0][0x25c], R0 ;  /* 0x0000970009000a24 */ /* 0x040fe400078e0200 */
[----:B------:R-:W-:Y:S05]  /*73e0*/  @P0 IMAD.WIDE.U32 R2, R9, c[0x0][0x258], R2 ;  /* 0x0000960009020a25 */ /* 0x000fea00078e0002 */
        /* <DEDUP_REMOVED lines=43> */
.L_x_843:
[----:B------:R-:W-:Y:S05]  /*76a0*/  BSYNC B0 ;  /* 0x0000000000007941 */ /* 0x000fea0003800000 */
.L_x_842:
        /* <DEDUP_REMOVED lines=15> */
.L_x_845:
[----:B------:R-:W-:Y:S05]  /*77a0*/  BSYNC B0 ;  /* 0x0000000000007941 */ /* 0x000fea0003800000 */
.L_x_844:
[----:B------:R3:W4:Y:S01]  /*77b0*/  SHFL.IDX PT, R0, R12, 0x2, 0x181f ;  /* 0x00581f000c007f89 */ /* 0x00072200000e0000 */
[----:B------:R-:W-:Y:S01]  /*77c0*/  ISETP.GE.AND P0, PT, R13, 0x21, PT ;  /* 0x000000210d00780c */ /* 0x000fe20003f06270 */
[----:B------:R-:W-:Y:S02]  /*77d0*/  BSSY B0, `(.L_x_846) ;  /* 0x000000d000007945 */ /* 0x000fe40003800000 */
[----:B-1----:R3:W1:Y:S10]  /*77e0*/  SHFL.IDX PT, R2, R14, 0x2, 0x181f ;  /* 0x00581f000e027f89 */ /* 0x00267400000e0000 */
[----:B------:R-:W-:-:S05]  /*77f0*/  @!P0 BRA `(.L_x_847) ;  /* 0x000000a000008947 */ /* 0x000fca0003800000 */
[----:B------:R-:W5:Y:S01]  /*7800*/  @!P5 LDS.128 R8, [R77+0x1100] ;  /* 0x001100004d08d984 */ /* 0x000f620000000c00 */
[C---:B-1----:R-:W-:Y:S04]  /*7810*/  @!P5 LEA R4, P0, R20.reuse, R2, 0x1 ;  /* 0x000000021404d211 */ /* 0x042fe800078008ff */
[----:B----4-:R-:W-:Y:S02]  /*7820*/  @!P5 LEA.HI.X R5, R20, R0, R21, 0x1, P0 ;  /* 0x000000001405d211 */ /* 0x010fe400000f0c15 */
[----:B------:R-:W-:Y:S11]  /*7830*/  ISETP.GE.AND P0, PT, R91, c[0x0][0x1d4], PT ;  /* 0x000075005b007a0c */ /* 0x000ff60003f06270 */
[----:B------:R-:W-:Y:S02]  /*7840*/  @!UPT UIADD3 URZ, URZ, URZ, URZ ;  /* 0x0000003f3f3ff290 */ /* 0x000fe4000fffe03f */
[C---:B------:R-:W-:Y:S04]  /*7850*/  @!P0 LEA R2, P1, R82.reuse, R2, 0x1 ;  /* 0x0000000252028211 */ /* 0x040fe800078208ff */
[----:B------:R-:W-:Y:S01]  /*7860*/  @!P0 LEA.HI.X R3, R82, R0, R92, 0x1, P1 ;  /* 0x0000000052038211 */ /* 0x000fe200008f0c5c */
[----:B-----5:R-:W-:Y:S04]  /*7870*/  @!P5 ST.E.128 [R4.64], R8 ;  /* 0x000000080400d985 */ /* 0x020fe8000c101d22 */
[----:B------:R-:W1:Y:S04]  /*7880*/  @!P0 LDS.128 R4, [R77+0x3100] ;  /* 0x003100004d048984 */ /* 0x000e680000000c00 */
[----:B-1----:R1:W-:Y:S02]  /*7890*/  @!P0 ST.E.128 [R2.64], R4 ;  /* 0x0000000402008985 */ /* 0x0023e4000c101d22 */
.L_x_847:
[----:B------:R-:W-:Y:S05]  /*78a0*/  BSYNC B0 ;  /* 0x0000000000007941 */ /* 0x000fea0003800000 */
.L_x_846:
[----:B----4-:R4:W3:Y:S01]  /*78b0*/  SHFL.IDX PT, R0, R12, 0x3, 0x181f ;  /* 0x00781f000c007f89 */ /* 0x0108e200000e0000 */
        /* <DEDUP_REMOVED lines=14> */
.L_x_849:
[----:B------:R-:W-:Y:S05]  /*79a0*/  BSYNC B0 ;  /* 0x0000000000007941 */ /* 0x000fea0003800000 */
.L_x_848:
[C---:B------:R-:W-:Y:S01]  /*79b0*/  ISETP.GT.AND P0, PT, R90.reuse, UR6, PT ;  /* 0x000000065a007c0c */ /* 0x040fe2000bf04270 */
[----:B---34-:R-:W-:Y:S01]  /*79c0*/  IMAD.U32 R14, RZ, RZ, UR14 ;  /* 0x0000000eff0e7e24 */ /* 0x018fe2000f8e00ff */
[----:B------:R-:W-:Y:S11]  /*79d0*/  IADD3 R90, R90, -0x1, RZ ;  /* 0xffffffff5a5a7810 */ /* 0x000ff60007ffe0ff */
[----:B-1----:R-:W-:Y:S01]  /*79e0*/  @P0 SHF.R.S32.HI R2, RZ, 0x1f, R90 ;  /* 0x0000001fff020819 */ /* 0x002fe2000001145a */
[----:B------:R-:W-:Y:S02]  /*79f0*/  @P0 IMAD R0, R90, UR10, RZ ;  /* 0x0000000a5a000c24 */ /* 0x000fe4000f8e02ff */
[----:B------:R-:W-:Y:S02]  /*7a00*/  @P0 IMAD.MOV.U32 R4, RZ, RZ, R126 ;  /* 0x000000ffff040224 */ /* 0x000fe400078e007e */
[----:B------:R-:W-:Y:S02]  /*7a10*/  @P0 IMAD.MOV.U32 R5, RZ, RZ, R123 ;  /* 0x000000ffff050224 */ /* 0x000fe400078e007b */
[----:B------:R-:W-:Y:S02]  /*7a20*/  @P0 IMAD R0, R2, UR11, R0 ;  /* 0x0000000b02000c24 */ /* 0x000fe4000f8e0200 */
[----:B------:R-:W-:Y:S04]  /*7a30*/  @P0 IMAD.WIDE.U32 R4, R90, UR11, R4 ;  /* 0x0000000b5a040c25 */ /* 0x000fe8000f8e0004 */
        /* <DEDUP_REMOVED lines=8> */
[----:B------:R-:W-:Y:S02]  /*7ac0*/  @P0 IADD3.X R15, RZ, UR13, R3, P2, P1 ;  /* 0x0000000dff0f0c10 */ /* 0x000fe400097e2403 */
[----:B------:R-:W-:Y:S01]  /*7ad0*/  @P0 IADD3 R6, P1, R2, UR14, RZ ;  /* 0x0000000e02060c10 */ /* 0x000fe2000ff3e0ff */
[----:B------:R1:W-:Y:S03]  /*7ae0*/  @P0 LDGSTS.E.BYPASS.LTC128B.128 [R77+0x6100], [R2.64+0x80], !P6 ;  /* 0x06100080024d0fae */ /* 0x0003e6000f101d62 */
[----:B------:R-:W-:Y:S02]  /*7af0*/  @P0 IADD3.X R7, R3, UR13, RZ, P1, !PT ;  /* 0x0000000d03070c10 */ /* 0x000fe40008ffe4ff */
[C---:B------:R-:W-:Y:S03]  /*7b00*/  @P0 IADD3 R4, P1, R6.reuse, UR14, RZ ;  /* 0x0000000e06040c10 */ /* 0x040fe6000ff3e0ff */
[----:B------:R1:W-:Y:S01]  /*7b10*/  @P0 LDGSTS.E.BYPASS.LTC128B.128 [R77+0x4900], [R6.64], !P4 ;  /* 0x04900000064d0fae */ /* 0x0003e2000e101d62 */
[C---:B------:R-:W-:Y:S02]  /*7b20*/  @P0 IADD3.X R5, R7.reuse, UR13, RZ, P1, !PT ;  /* 0x0000000d07050c10 */ /* 0x040fe40008ffe4ff */
[----:B------:R-:W-:Y:S01]  /*7b30*/  @P0 IADD3 R12, P1, R6, UR26, RZ ;  /* 0x0000001a060c0c10 */ /* 0x000fe2000ff3e0ff */
[----:B------:R1:W-:Y:S03]  /*7b40*/  @P0 LDGSTS.E.BYPASS.LTC128B.128 [R77+0x6900], [R14.64], !P6 ;  /* 0x069000000e4d0fae */ /* 0x0003e6000f101d62 */
[----:B------:R-:W-:Y:S01]  /*7b50*/  @P0 IADD3.X R13, R7, UR27, RZ, P1, !PT ;  /* 0x0000001b070d0c10 */ /* 0x000fe20008ffe4ff */
[----:B------:R1:W-:Y:S01]  /*7b60*/  @P0 LDGSTS.E.BYPASS.LTC128B.128 [R77+0x5100], [R4.64], !P4 ;  /* 0x05100000044d0fae */ /* 0x0003e2000e101d62 */
[C---:B------:R-:W-:Y:S03]  /*7b70*/  @P0 IADD3 R10, P1, R4.reuse, UR14, RZ ;  /* 0x0000000e040a0c10 */ /* 0x040fe6000ff3e0ff */
[----:B------:R1:W-:Y:S01]  /*7b80*/  @P0 LDGSTS.E.BYPASS.LTC128B.128 [R77+0x7100], [R12.64], !P6 ;  /* 0x071000000c4d0fae */ /* 0x0003e2000f101d62 */
[C---:B------:R-:W-:Y:S02]  /*7b90*/  @P0 IADD3.X R11, R5.reuse, UR13, RZ, P1, !PT ;  /* 0x0000000d050b0c10 */ /* 0x040fe40008ffe4ff */
[----:B------:R-:W-:Y:S03]  /*7ba0*/  @P0 IADD3 R8, P1, R4, UR26, RZ ;  /* 0x0000001a04080c10 */ /* 0x000fe6000ff3e0ff */
[----:B------:R1:W-:Y:S01]  /*7bb0*/  @P0 LDGSTS.E.BYPASS.LTC128B.128 [R77+0x5900], [R10.64], !P4 ;  /* 0x059000000a4d0fae */ /* 0x0003e2000e101d62 */
[----:B------:R-:W-:Y:S05]  /*7bc0*/  @P0 IADD3.X R9, R5, UR27, RZ, P1, !PT ;  /* 0x0000001b05090c10 */ /* 0x000fea0008ffe4ff */
[----:B------:R1:W-:Y:S04]  /*7bd0*/  @P0 LDGSTS.E.BYPASS.LTC128B.128 [R77+0x7900], [R8.64], !P6 ;  /* 0x07900000084d0fae */ /* 0x0003e8000f101d62 */
[----:B------:R-:W0:Y:S01]  /*7be0*/  LDGDEPBAR ;  /* 0x00000000000079af */ /* 0x000e220000000000 */
[----:B------:R-:W-:-:S05]  /*7bf0*/  @P0 BRA `(.L_x_850) ;  /* 0xffffa03000000947 */ /* 0x000fca000383ffff */
[----:B------:R-:W-:Y:S06]  /*7c00*/  BAR.SYNC.DEFER_BLOCKING 0x0 ;  /* 0x0000000000007b1d */ /* 0x000fec0000010000 */
.L_x_803:
[----:B-1----:R-:W-:Y:S01]  /*7c10*/  UISETP.GE.AND UP0, UPT, UR9, 0x1, UPT ;  /* 0x000000010900788c */ /* 0x002fe2000bf06270 */
[----:B------:R-:W-:Y:S01]  /*7c20*/  PLOP3.LUT P4, PT, PT, PT, PT, 0x80, 0x0 ;  /* 0x000000000000781c */ /* 0x000fe20003f8f070 */
[----:B------:R-:W-:Y:S01]  /*7c30*/  CS2R R14, SRZ ;  /* 0x00000000000e7805 */ /* 0x000fe2000001ff00 */
[----:B------:R-:W-:Y:S01]  /*7c40*/  IMAD.MOV.U32 R126, RZ, RZ, RZ ;  /* 0x000000ffff7e7224 */ /* 0x000fe200078e00ff */
[----:B------:R-:W-:Y:S01]  /*7c50*/  CS2R R130, SRZ ;  /* 0x0000000000827805 */ /* 0x000fe2000001ff00 */
[----:B------:R-:W-:Y:S01]  /*7c60*/  IMAD.MOV.U32 R124, RZ, RZ, RZ ;  /* 0x000000ffff7c7224 */ /* 0x000fe200078e00ff */
[----:B------:R-:W-:Y:S01]  /*7c70*/  PLOP3.LUT P0, PT, PT, PT, UP0, 0x80, 0x0 ;  /* 0x000000000000781c */ /* 0x000fe20003f0f008 */
[----:B------:R-:W-:Y:S01]  /*7c80*/  CS2R R128, SRZ ;  /* 0x0000000000807805 */ /* 0x000fe2000001ff00 */
[----:B------:R-:W-:Y:S01]  /*7c90*/  CS2R R16, SRZ ;  /* 0x0000000000107805 */ /* 0x000fe2000001ff00 */
[----:B------:R-:W-:Y:S01]  /*7ca0*/  MOV R122, RZ ;  /* 0x000000ff007a7202 */ /* 0x000fe20000000f00 */
[----:B------:R-:W-:Y:S01]  /*7cb0*/  CS2R R120, SRZ ;  /* 0x0000000000787805 */ /* 0x000fe2000001ff00 */
[----:B------:R-:W-:Y:S01]  /*7cc0*/  CS2R R12, SRZ ;  /* 0x00000000000c7805 */ /* 0x000fe2000001ff00 */
        /* <DEDUP_REMOVED lines=15> */
[----:B-----5:R-:W-:Y:S01]  /*7dc0*/  CS2R R26, SRZ ;  /* 0x00000000001a7805 */ /* 0x020fe2000001ff00 */
[----:B------:R-:W-:Y:S01]  /*7dd0*/  MOV R92, RZ ;  /* 0x000000ff005c7202 */ /* 0x000fe20000000f00 */
[----:B------:R-:W-:Y:S01]  /*7de0*/  IMAD.MOV.U32 R98, RZ, RZ, RZ ;  /* 0x000000ffff627224 */ /* 0x000fe200078e00ff */
[----:B------:R-:W-:Y:S01]  /*7df0*/  MOV R28, RZ ;  /* 0x000000ff001c7202 */ /* 0x000fe20000000f00 */
[----:B------:R-:W-:Y:S01]  /*7e00*/  IMAD.MOV.U32 R96, RZ, RZ, RZ ;  /* 0x000000ffff607224 */ /* 0x000fe200078e00ff */
[----:B------:R-:W-:Y:S01]  /*7e10*/  CS2R R90, SRZ ;  /* 0x00000000005a7805 */ /* 0x000fe2000001ff00 */
[----:B------:R-:W-:Y:S01]  /*7e20*/  CS2R R30, SRZ ;  /* 0x00000000001e7805 */ /* 0x000fe2000001ff00 */
[----:B--2---:R-:W-:Y:S01]  /*7e30*/  MOV R88, RZ ;  /* 0x000000ff00587202 */ /* 0x004fe20000000f00 */
        /* <DEDUP_REMOVED lines=55> */
[----:B------:R-:W-:Y:S01]  /*81b0*/  IMAD.MOV.U32 R148, RZ, RZ, RZ ;  /* 0x000000ffff947224 */ /* 0x000fe200078e00ff */
[----:B------:R-:W-:Y:S01]  /*81c0*/  MOV R64, RZ ;  /* 0x000000ff00407202 */ /* 0x000fe20000000f00 */
        /* <DEDUP_REMOVED lines=9> */
[----:B------:R-:W-:Y:S01]  /*8260*/  @UP1 UIMAD.WIDE UR4, UR24, UR4, UR10 ;  /* 0x00000004180412a5 */ /* 0x000fe2000f8e020a */
[----:B------:R-:W1:Y:S01]  /*8270*/  S2R R19, SR_CTAID.X ;  /* 0x0000000000137919 */ /* 0x000e620000002500 */
[----:B------:R-:W-:Y:S01]  /*8280*/  SHF.R.S32.HI R156, RZ, 0x1f, R159 ;  /* 0x0000001fff9c7819 */ /* 0x000fe2000001149f */
[----:B------:R-:W-:Y:S02]  /*8290*/  USHF.R.S32.HI UR6, URZ, 0x1f, UR20 ;  /* 0x0000001f3f067899 */ /* 0x000fe40008011414 */
[----:B------:R-:W-:Y:S01]  /*82a0*/  ULDC.64 UR10, c[0x0][0x348] ;  /* 0x0000d200000a7ab9 */ /* 0x000fe20000000a00 */
[----:B------:R-:W-:Y:S02]  /*82b0*/  IMAD.U32 R2, RZ, RZ, UR4 ;  /* 0x00000004ff027e24 */ /* 0x000fe4000f8e00ff */
[----:B------:R-:W-:Y:S01]  /*82c0*/  IMAD.U32 R3, RZ, RZ, UR5 ;  /* 0x00000005ff037e24 */ /* 0x000fe2000f8e00ff */
[----:B------:R-:W-:-:S02]  /*82d0*/  ULDC.64 UR4, c[0x0][0x178] ;  /* 0x00005e0000047ab9 */ /* 0x000fc40000000a00 */
[----:B------:R-:W-:Y:S02]  /*82e0*/  UIMAD UR6, UR6, UR4, URZ ;  /* 0x00000004060672a4 */ /* 0x000fe4000f8e023f */
[----:B------:R-:W-:Y:S01]  /*82f0*/  UIMAD.WIDE.U32 UR12, UR20, UR4, URZ ;  /* 0x00000004140c72a5 */ /* 0x000fe2000f8e003f */
[----:B------:R2:W3:Y:S01]  /*8300*/  @P4 LDG.E R7, [R2.64] ;  /* 0x0000002202074981 */ /* 0x0004e2000c1e1900 */
[----:B------:R-:W-:Y:S01]  /*8310*/  UIMAD UR20, UR20, UR5, UR6 ;  /* 0x00000005141472a4 */ /* 0x000fe2000f8e0206 */
[----:B------:R-:W-:Y:S01]  /*8320*/  IMAD.MOV.U32 R164, RZ, RZ, c[0x0][0x2b8] ;  /* 0x0000ae00ffa47624 */ /* 0x000fe200078e00ff */
[----:B------:R-:W-:Y:S01]  /*8330*/  UISETP.NE.U32.AND UP0, UPT, URZ, UR10, UPT ;  /* 0x0000000a3f00728c */ /* 0x000fe2000bf05070 */
[----:B------:R-:W-:Y:S01]  /*8340*/  IMAD.MOV.U32 R58, RZ, RZ, RZ ;  /* 0x000000ffff3a7224 */ /* 0x000fe200078e00ff */
[----:B------:R-:W-:Y:S02]  /*8350*/  ULDC.64 UR4, c[0x0][0x1b8] ;  /* 0x00006e0000047ab9 */ /* 0x000fe40000000a00 */
[----:B------:R-:W-:-:S02]  /*8360*/  UIADD3 UR13, UR13, UR20, URZ ;  /* 0x000000140d0d7290 */ /* 0x000fc4000fffe03f */
[----:B------:R-:W-:Y:S02]  /*8370*/  UIMAD UR6, UR15, UR4, URZ ;  /* 0x000000040f0672a4 */ /* 0x000fe4000f8e023f */
[----:B------:R-:W-:Y:S02]  /*8380*/  UISETP.NE.AND.EX UP0, UPT, URZ, UR11, UPT, UP0 ;  /* 0x0000000b3f00728c */ /* 0x000fe4000bf05300 */
[----:B------:R-:W-:Y:S02]  /*8390*/  USHF.R.S32.HI UR10, URZ, 0x1f, UR24 ;  /* 0x0000001f3f0a7899 */ /* 0x000fe40008011418 */
[----:B------:R-:W-:Y:S02]  /*83a0*/  UIMAD UR6, UR16, UR5, UR6 ;  /* 0x00000005100672a4 */ /* 0x000fe4000f8e0206 */
[----:B------:R-:W-:Y:S02]  /*83b0*/  UIMAD.WIDE.U32 UR12, UR16, UR4, UR12 ;  /* 0x00000004100c72a5 */ /* 0x000fe4000f8e000c */
[----:B------:R-:W-:-:S02]  /*83c0*/  USEL UR10, UR10, URZ, !UP0 ;  /* 0x0000003f0a0a7287 */ /* 0x000fc4000c000000 */
[----:B------:R-:W-:Y:S02]  /*83d0*/  ULDC.64 UR4, c[0x0][0x1c0] ;  /* 0x0000700000047ab9 */ /* 0x000fe40000000a00 */
[----:B------:R-:W-:Y:S01]  /*83e0*/  USEL UR11, UR24, URZ, !UP0 ;  /* 0x0000003f180b7287 */ /* 0x000fe2000c000000 */
[----:B--2---:R-:W-:Y:S01]  /*83f0*/  LEA.HI R2, R156, R159, RZ, 0x3 ;  /* 0x0000009f9c027211 */ /* 0x004fe200078f18ff */
[----:B------:R-:W-:Y:S01]  /*8400*/  IMAD.MOV.U32 R3, RZ, RZ, c[0x0][0x2c4] ;  /* 0x0000b100ff037624 */ /* 0x000fe200078e00ff */
[----:B------:R-:W-:Y:S02]  /*8410*/  UIMAD UR10, UR10, UR4, URZ ;  /* 0x000000040a0a72a4 */ /* 0x000fe4000f8e023f */
[----:B------:R-:W-:Y:S01]  /*8420*/  LOP3.LUT R0, R2, 0xfffffff8, RZ, 0xc0, !PT ;  /* 0xfffffff802007812 */ /* 0x000fe200078ec0ff */
[----:B------:R-:W-:Y:S01]  /*8430*/  UIADD3 UR13, UR13, UR6, URZ ;  /* 0x000000060d0d7290 */ /* 0x000fe2000fffe03f */
[----:B------:R-:W-:Y:S01]  /*8440*/  SHF.R.S32.HI R42, RZ, 0x3, R2 ;  /* 0x00000003ff2a7819 */ /* 0x000fe20000011402 */
[----:B------:R-:W-:Y:S01]  /*8450*/  UIMAD UR5, UR11, UR5, UR10 ;  /* 0x000000050b0572a4 */ /* 0x000fe2000f8e020a */
[----:B------:R-:W-:Y:S01]  /*8460*/  ISETP.NE.AND P0, PT, R3, 0x1, PT ;  /* 0x000000010300780c */ /* 0x000fe20003f05270 */
[----:B------:R-:W-:Y:S01]  /*8470*/  IMAD.IADD R96, R159, 0x1, -R0 ;  /* 0x000000019f607824 */ /* 0x000fe200078e0a00 */
[----:B------:R-:W-:-:S02]  /*8480*/  UIMAD.WIDE.U32 UR12, UR11, UR4, UR12 ;  /* 0x000000040b0c72a5 */ /* 0x000fc4000f8e000c */
[----:B------:R-:W-:Y:S01]  /*8490*/  UIADD3 UR6, UR7, -0x40, URZ ;  /* 0xffffffc007067890 */ /* 0x000fe2000fffe03f */
[C---:B------:R-:W-:Y:S01]  /*84a0*/  IMAD R163, R96.reuse, 0x10, R42 ;  /* 0x0000001060a37824 */ /* 0x040fe200078e022a */
[----:B------:R-:W-:Y:S01]  /*84b0*/  UIADD3 UR5, UR13, UR5, URZ ;  /* 0x000000050d057290 */ /* 0x000fe2000fffe03f */
[----:B------:R-:W-:Y:S01]  /*84c0*/  IMAD.SHL.U32 R132, R96, 0x8, RZ ;  /* 0x0000000860847824 */ /* 0x000fe200078e00ff */
[----:B------:R-:W-:Y:S01]  /*84d0*/  ULDC UR4, c[0x0][0x2c4] ;  /* 0x0000b10000047ab9 */ /* 0x000fe20000000800 */
[----:B-1----:R-:W-:Y:S01]  /*84e0*/  IMAD R4, R19, 0x80, R163 ;  /* 0x0000008013047824 */ /* 0x002fe200078e02a3 */
[----:B------:R-:W-:Y:S01]  /*84f0*/  UIMAD UR23, UR23, UR4, URZ ;  /* 0x00000004171772a4 */ /* 0x000fe2000f8e023f */
[----:B------:R-:W-:Y:S01]  /*8500*/  IMAD.U32 R3, RZ, RZ, UR13 ;  /* 0x0000000dff037e24 */ /* 0x000fe2000f8e00ff */
[----:B------:R-:W-:Y:S01]  /*8510*/  IADD3 R55, R132, 0x40, RZ ;  /* 0x0000004084377810 */ /* 0x000fe20007ffe0ff */
[----:B------:R-:W-:Y:S01]  /*8520*/  @P0 IMAD.HI.U32 R2, R4, c[0x0][0x2c8], RZ ;  /* 0x0000b20004020a27 */ /* 0x000fe200078e00ff */
[----:B------:R-:W-:Y:S01]  /*8530*/  LEA.HI R57, R156, R159, RZ, 0x4 ;  /* 0x0000009f9c397211 */ /* 0x000fe200078f20ff */
[----:B------:R-:W-:Y:S02]  /*8540*/  STL [R1+0x48], R163 ;  /* 0x000048a301007387 */ /* 0x000fe40000100800 */
[----:B------:R-:W-:Y:S01]  /*8550*/  IMAD.MOV.U32 R0, RZ, RZ, R4 ;  /* 0x000000ffff007224 */ /* 0x000fe200078e0004 */
[----:B------:R-:W-:Y:S01]  /*8560*/  @P0 SHF.R.U32.HI R0, RZ, c[0x0][0x2cc], R2 ;  /* 0x0000b300ff000a19 */ /* 0x000fe20000011602 */
[----:B------:R-:W-:-:S02]  /*8570*/  IMAD.U32 R2, RZ, RZ, UR12 ;  /* 0x0000000cff027e24 */ /* 0x000fc4000f8e00ff */
[----:B------:R-:W-:Y:S01]  /*8580*/  IMAD.U32 R3, RZ, RZ, UR5 ;  /* 0x00000005ff037e24 */ /* 0x000fe2000f8e00ff */
[--C-:B------:R-:W-:Y:S01]  /*8590*/  SHF.R.S32.HI R6, RZ, 0x1f, R0.reuse ;  /* 0x0000001fff067819 */ /* 0x100fe20000011400 */
[----:B------:R-:W-:Y:S01]  /*85a0*/  IMAD.MOV R5, RZ, RZ, -R0 ;  /* 0x000000ffff057224 */ /* 0x000fe200078e0a00 */
[----:B------:R-:W-:Y:S01]  /*85b0*/  ULDC.64 UR4, c[0x0][0x2b0] ;  /* 0x0000ac0000047ab9 */ /* 0x000fe20000000a00 */
[----:B------:R-:W-:-:S04]  /*85c0*/  IMAD.WIDE.U32 R2, R0, c[0x0][0x1b0], R2 ;  /* 0x00006c0000027a25 */ /* 0x000fc800078e0002 */
[----:B------:R-:W-:Y:S02]  /*85d0*/  IMAD R6, R6, c[0x0][0x1b0], RZ ;  /* 0x00006c0006067a24 */ /* 0x000fe400078e02ff */
[----:B------:R-:W-:Y:S02]  /*85e0*/  IMAD R4, R5, c[0x0][0x2c4], R4 ;  /* 0x0000b10005047a24 */ /* 0x000fe400078e0204 */
[----:B------:R-:W-:Y:S02]  /*85f0*/  IMAD R5, R0, c[0x0][0x1b4], R6 ;  /* 0x00006d0000057a24 */ /* 0x000fe400078e0206 */
[----:B------:R-:W-:Y:S01]  /*8600*/  IMAD R19, R19, 0x80, R42 ;  /* 0x0000008013137824 */ /* 0x000fe200078e022a */
[----:B------:R-:W-:Y:S01]  /*8610*/  SHF.R.S32.HI R0, RZ, 0x1f, R4 ;  /* 0x0000001fff007819 */ /* 0x000fe20000011404 */
[----:B------:R-:W-:-:S03]  /*8620*/  IMAD.IADD R3, R3, 0x1, R5 ;  /* 0x0000000103037824 */ /* 0x000fc600078e0205 */
[C---:B------:R-:W-:Y:S01]  /*8630*/  IADD3 R5, R19.reuse, 0x10, RZ ;  /* 0x0000001013057810 */ /* 0x040fe20007ffe0ff */
[----:B------:R-:W-:Y:S01]  /*8640*/  IMAD R0, R0, c[0x0][0x1a8], RZ ;  /* 0x00006a0000007a24 */ /* 0x000fe200078e02ff */
[----:B------:R-:W-:Y:S01]  /*8650*/  ISETP.GE.AND P6, PT, R19, UR23, PT ;  /* 0x0000001713007c0c */ /* 0x000fe2000bfc6270 */
[C---:B------:R-:W-:Y:S01]  /*8660*/  IMAD.WIDE.U32 R2, R4.reuse, c[0x0][0x1a8], R2 ;  /* 0x00006a0004027a25 */ /* 0x040fe200078e0002 */
[----:B------:R-:W-:Y:S02]  /*8670*/  ISETP.GE.AND P2, PT, R5, UR23, PT ;  /* 0x0000001705007c0c */ /* 0x000fe4000bf46270 */
[C---:B------:R-:W-:Y:S01]  /*8680*/  IADD3 R5, R19.reuse, 0x30, RZ ;  /* 0x0000003013057810 */ /* 0x040fe20007ffe0ff */
[----:B------:R-:W-:Y:S01]  /*8690*/  IMAD R0, R4, c[0x0][0x1ac], R0 ;  /* 0x00006b0004007a24 */ /* 0x000fe200078e0200 */
[----:B------:R-:W-:Y:S02]  /*86a0*/  LEA R16, P5, R2, c[0x0][0x160], 0x1 ;  /* 0x0000580002107a11 */ /* 0x000fe400078a08ff */
[----:B------:R-:W-:Y:S01]  /*86b0*/  IADD3 R4, R19, 0x40, RZ ;  /* 0x0000004013047810 */ /* 0x000fe20007ffe0ff */
[----:B------:R-:W-:Y:S01]  /*86c0*/  IMAD.IADD R0, R3, 0x1, R0 ;  /* 0x0000000103007824 */ /* 0x000fe200078e0200 */
[----:B------:R-:W-:Y:S01]  /*86d0*/  IADD3 R6, R19, 0x20, RZ ;  /* 0x0000002013067810 */ /* 0x000fe20007ffe0ff */
[----:B------:R-:W-:Y:S01]  /*86e0*/  SHFL.IDX PT, R12, R16, 0x3, 0x181f ;  /* 0x00781f00100c7f89 */ /* 0x000fe200000e0000 */
[----:B------:R-:W-:-:S02]  /*86f0*/  ISETP.GE.AND P0, PT, R5, UR23, PT ;  /* 0x0000001705007c0c */ /* 0x000fc4000bf06270 */
[----:B------:R-:W-:Y:S01]  /*8700*/  LEA.HI.X R15, R2, c[0x0][0x164], R0, 0x1, P5 ;  /* 0x00005900020f7a11 */ /* 0x000fe200028f0c00 */
[----:B------:R-:W-:Y:S01]  /*8710*/  IMAD.SHL.U32 R0, R42, 0x40, RZ ;  /* 0x000000402a007824 */ /* 0x000fe200078e00ff */
[----:B------:R-:W-:Y:S01]  /*8720*/  ISETP.GE.AND P3, PT, R4, UR23, PT ;  /* 0x0000001704007c0c */ /* 0x000fe2000bf66270 */
[----:B------:R-:W-:Y:S01]  /*8730*/  SHFL.IDX PT, R2, R16, 0x1, 0x181f ;  /* 0x00381f0010027f89 */ /* 0x000fe200000e0000 */
[----:B------:R-:W-:Y:S02]  /*8740*/  ISETP.GE.AND P1, PT, R6, UR23, PT ;  /* 0x0000001706007c0c */ /* 0x000fe4000bf26270 */
[----:B------:R-:W-:Y:S01]  /*8750*/  LEA.HI R6, R156, R159, RZ, 0x6 ;  /* 0x0000009f9c067211 */ /* 0x000fe200078f30ff */
[----:B------:R-:W-:Y:S01]  /*8760*/  SHFL.IDX PT, R4, R16, RZ, 0x181f ;  /* 0x00181fff10047589 */ /* 0x000fe200000e0000 */
[----:B------:R-:W-:Y:S02]  /*8770*/  LOP3.LUT R23, R0, 0x1c0, RZ, 0xc0, !PT ;  /* 0x000001c000177812 */ /* 0x000fe400078ec0ff */
[----:B------:R-:W-:Y:S01]  /*8780*/  ISETP.GE.AND P5, PT, R132, c[0x0][0x198], PT ;  /* 0x0000660084007a0c */ /* 0x000fe20003fa6270 */
[----:B------:R-:W1:Y:S01]  /*8790*/  SHFL.IDX PT, R5, R15, RZ, 0x181f ;  /* 0x00181fff0f057589 */ /* 0x000e6200000e0000 */
[----:B------:R-:W-:Y:S01]  /*87a0*/  IMAD.SHL.U32 R0, R6, 0x8, RZ ;  /* 0x0000000806007824 */ /* 0x000fe200078e00ff */
[----:B------:R-:W-:-:S02]  /*87b0*/  SHF.R.U32.HI R25, RZ, 0x3, R23 ;  /* 0x00000003ff197819 */ /* 0x000fc40000011617 */
[----:B------:R-:W2:Y:S01]  /*87c0*/  SHFL.IDX PT, R3, R15, 0x1, 0x181f ;  /* 0x00381f000f037f89 */ /* 0x000ea200000e0000 */
[--C-:B------:R-:W-:Y:S02]  /*87d0*/  @!P6 SHF.R.S32.HI R6, RZ, 0x1f, R55.reuse ;  /* 0x0000001fff06e819 */ /* 0x100fe40000011437 */
[----:B------:R-:W-:Y:S01]  /*87e0*/  LOP3.LUT R24, R0, 0xfffffe00, RZ, 0xc0, !PT ;  /* 0xfffffe0000187812 */ /* 0x000fe200078ec0ff */
[----:B------:R-:W4:Y:S01]  /*87f0*/  SHFL.IDX PT, R13, R15, 0x3, 0x181f ;  /* 0x00781f000f0d7f89 */ /* 0x000f2200000e0000 */
[-C--:B------:R-:W-:Y:S02]  /*8800*/  @!P6 LEA.HI R6, R6, R55.reuse, RZ, 0x3 ;  /* 0x000000370606e211 */ /* 0x080fe400078f18ff */
[----:B------:R-:W-:Y:S02]  /*8810*/  @!P2 SHF.R.S32.HI R0, RZ, 0x1f, R55 ;  /* 0x0000001fff00a819 */ /* 0x000fe40000011437 */
[----:B------:R-:W-:Y:S02]  /*8820*/  @!P6 LOP3.LUT R10, R6, 0xfffffff8, RZ, 0xc0, !PT ;  /* 0xfffffff8060ae812 */ /* 0x000fe400078ec0ff */
[----:B------:R-:W-:Y:S01]  /*8830*/  @!P2 LEA.HI R0, R0, R55, RZ, 0x3 ;  /* 0x000000370000a211 */ /* 0x000fe200078f18ff */
[----:B------:R-:W-:Y:S01]  /*8840*/  SHFL.IDX PT, R6, R16, 0x2, 0x181f ;  /* 0x00581f0010067f89 */ /* 0x000fe200000e0000 */
[----:B------:R-:W-:-:S02]  /*8850*/  P2R R20, PR, RZ, 0x40 ;  /* 0x00000040ff147803 */ /* 0x000fc40000000000 */
[----:B------:R-:W-:Y:S01]  /*8860*/  @!P2 LOP3.LUT R17, R0, 0xfffffff8, RZ, 0xc0, !PT ;  /* 0xfffffff80011a812 */ /* 0x000fe200078ec0ff */
[----:B-1----:R-:W-:-:S04]  /*8870*/  @!P6 IMAD.WIDE R8, R132, 0x2, R4 ;  /* 0x000000028408e825 */ /* 0x002fc800078e0204 */
[----:B------:R-:W-:-:S04]  /*8880*/  @!P6 IMAD.WIDE R10, R10, 0x2, R4 ;  /* 0x000000020a0ae825 */ /* 0x000fc800078e0204 */
[----:B--2---:R-:W-:-:S04]  /*8890*/  @!P2 IMAD.WIDE R4, R132, 0x2, R2 ;  /* 0x000000028404a825 */ /* 0x004fc800078e0202 */
[----:B------:R-:W-:Y:S01]  /*88a0*/  @!P2 IMAD.WIDE R2, R17, 0x2, R2 ;  /* 0x000000021102a825 */ /* 0x000fe200078e0202 */
[----:B---3--:R1:W2:Y:S01]  /*88b0*/  @P4 R2UR UR11, R7 ;  /* 0x00000000070b43c2 */ /* 0x0082a200000e0000 */
[----:B------:R-:W-:Y:S01]  /*88c0*/  ISETP.GE.AND P4, PT, R55, c[0x0][0x198], PT ;  /* 0x0000660037007a0c */ /* 0x000fe20003f86270 */
[----:B--2---:R-:W-:Y:S02]  /*88d0*/  @!UP1 UMOV UR11, UR24 ;  /* 0x00000018000b9c82 */ /* 0x004fe40008000000 */
[----:B------:R-:W-:Y:S02]  /*88e0*/  USHF.R.S32.HI UR10, URZ, 0x1f, UR11 ;  /* 0x0000001f3f0a7899 */ /* 0x000fe4000801140b */
[----:B------:R-:W-:Y:S02]  /*88f0*/  UIMAD.WIDE.U32 UR12, UR11, UR4, URZ ;  /* 0x000000040b0c72a5 */ /* 0x000fe4000f8e003f */
[----:B------:R-:W-:-:S04]  /*8900*/  UIMAD UR10, UR10, UR4, URZ ;  /* 0x000000040a0a72a4 */ /* 0x000fc8000f8e023f */
[----:B------:R-:W-:-:S03]  /*8910*/  UIMAD UR10, UR11, UR5, UR10 ;  /* 0x000000050b0a72a4 */ /* 0x000fc6000f8e020a */
[----:B------:R-:W-:Y:S02]  /*8920*/  ULDC.64 UR4, c[0x0][0x1e8] ;  /* 0x00007a0000047ab9 */ /* 0x000fe40000000a00 */
[----:B------:R-:W-:Y:S01]  /*8930*/  UIADD3 UR10, UR13, UR10, URZ ;  /* 0x0000000a0d0a7290 */ /* 0x000fe2000fffe03f */
[----:B-1----:R-:W-:-:S04]  /*8940*/  LOP3.LUT R7, R23, 0x38, R132, 0xf8, !PT ;  /* 0x0000003817077812 */ /* 0x002fc800078ef884 */
[----:B------:R-:W-:-:S05]  /*8950*/  LOP3.LUT R7, R7, R25, RZ, 0x3c, !PT ;  /* 0x0000001907077212 */ /* 0x000fca00078e3cff */
[----:B------:R-:W-:Y:S02]  /*8960*/  IMAD.IADD R54, R24, 0x1, R7 ;  /* 0x0000000118367824 */ /* 0x000fe400078e0207 */
[----:B------:R-:W1:Y:S02]  /*8970*/  SHFL.IDX PT, R7, R15, 0x2, 0x181f ;  /* 0x00581f000f077f89 */ /* 0x000e6400000e0000 */
[C---:B------:R-:W-:Y:S02]  /*8980*/  @!P6 IMAD.SHL.U32 R0, R54.reuse, 0x2, RZ ;  /* 0x000000023600e824 */ /* 0x040fe400078e00ff */
[----:B------:R-:W-:-:S03]  /*8990*/  @!P2 IMAD.SHL.U32 R14, R54, 0x2, RZ ;  /* 0x00000002360ea824 */ /* 0x000fc600078e00ff */
[----:B------:R4:W-:Y:S04]  /*89a0*/  @!P6 LDGSTS.E.BYPASS.LTC128B.128 [R0+0x8100], [R8.64], !P5 ;  /* 0x081000000800efae */ /* 0x0009e8000e901d62 */
[----:B------:R2:W-:Y:S01]  /*89b0*/  @!P6 LDGSTS.E.BYPASS.LTC128B.128 [R0+0xc100], [R10.64], !P4 ;  /* 0x0c1000000a00efae */ /* 0x0005e2000e101d62 */
[----:B------:R-:W-:-:S03]  /*89c0*/  ISETP.NE.AND P6, PT, R164, 0x1, PT ;  /* 0x00000001a400780c */ /* 0x000fc60003fc5270 */
[----:B------:R3:W-:Y:S04]  /*89d0*/  @!P2 LDGSTS.E.BYPASS.LTC128B.128 [R14+0x8900], [R4.64], !P5 ;  /* 0x08900000040eafae */ /* 0x0007e8000e901d62 */
[----:B------:R5:W-:Y:S01]  /*89e0*/  @!P2 LDGSTS.E.BYPASS.LTC128B.128 [R14+0xc900], [R2.64], !P4 ;  /* 0x0c900000020eafae */ /* 0x000be2000e101d62 */
[----:B----4-:R-:W-:Y:S01]  /*89f0*/  @!P0 IMAD.WIDE R8, R132, 0x2, R12 ;  /* 0x0000000284088825 */ /* 0x010fe200078e020c */
[--C-:B--2---:R-:W-:Y:S02]  /*8a00*/  @!P1 SHF.R.S32.HI R0, RZ, 0x1f, R55.reuse ;  /* 0x0000001fff009819 */ /* 0x104fe40000011437 */
[----:B---3--:R-:W-:Y:S02]  /*8a10*/  @!P0 SHF.R.S32.HI R4, RZ, 0x1f, R55 ;  /* 0x0000001fff048819 */ /* 0x008fe40000011437 */
[----:B------:R-:W-:-:S02]  /*8a20*/  IADD3 R5, R19, 0x50, RZ ;  /* 0x0000005013057810 */ /* 0x000fc40007ffe0ff */
[-C--:B-----5:R-:W-:Y:S01]  /*8a30*/  @!P1 LEA.HI R2, R0, R55.reuse, RZ, 0x3 ;  /* 0x0000003700029211 */ /* 0x0a0fe200078f18ff */
[----:B------:R-:W-:Y:S01]  /*8a40*/  SHFL.IDX PT, R3, R15, 0x5, 0x181f ;  /* 0x00b81f000f037f89 */ /* 0x000fe200000e0000 */
[----:B------:R-:W-:Y:S01]  /*8a50*/  @!P0 LEA.HI R0, R4, R55, RZ, 0x3 ;  /* 0x0000003704008211 */ /* 0x000fe200078f18ff */
[----:B------:R-:W-:Y:S01]  /*8a60*/  @!P0 IMAD.SHL.U32 R14, R54, 0x2, RZ ;  /* 0x00000002360e8824 */ /* 0x000fe200078e00ff */
[----:B------:R-:W-:Y:S01]  /*8a70*/  @!P1 LOP3.LUT R2, R2, 0xfffffff8, RZ, 0xc0, !PT ;  /* 0xfffffff802029812 */ /* 0x000fe200078ec0ff */
[----:B------:R-:W-:Y:S01]  /*8a80*/  SHFL.IDX PT, R4, R16, 0x4, 0x181f ;  /* 0x00981f0010047f89 */ /* 0x000fe200000e0000 */
[----:B------:R-:W-:Y:S02]  /*8a90*/  ISETP.GE.AND P2, PT, R5, UR23, PT ;  /* 0x0000001705007c0c */ /* 0x000fe4000bf46270 */
[----:B------:R-:W-:Y:S01]  /*8aa0*/  @!P0 LOP3.LUT R17, R0, 0xfffffff8, RZ, 0xc0, !PT ;  /* 0xfffffff800118812 */ /* 0x000fe200078ec0ff */
[----:B------:R-:W2:Y:S01]  /*8ab0*/  SHFL.IDX PT, R5, R15, 0x4, 0x181f ;  /* 0x00981f000f057f89 */ /* 0x000ea200000e0000 */
[----:B-1----:R-:W-:-:S03]  /*8ac0*/  @!P1 IMAD.WIDE R10, R2, 0x2, R6 ;  /* 0x00000002020a9825 */ /* 0x002fc600078e0206 */
[----:B------:R-:W1:Y:S01]  /*8ad0*/  SHFL.IDX PT, R2, R16, 0x5, 0x181f ;  /* 0x00b81f0010027f89 */ /* 0x000e6200000e0000 */
[----:B------:R-:W-:Y:S02]  /*8ae0*/  @!P1 IMAD.SHL.U32 R0, R54, 0x2, RZ ;  /* 0x0000000236009824 */ /* 0x000fe400078e00ff */
[----:B------:R-:W-:-:S05]  /*8af0*/  @!P1 IMAD.WIDE R6, R132, 0x2, R6 ;  /* 0x0000000284069825 */ /* 0x000fca00078e0206 */
[----:B------:R3:W-:Y:S04]  /*8b00*/  @!P1 LDGSTS.E.BYPASS.LTC128B.128 [R0+0x9100], [R6.64], !P5 ;  /* 0x0910000006009fae */ /* 0x0007e8000e901d62 */
[----:B------:R4:W-:Y:S04]  /*8b10*/  @!P1 LDGSTS.E.BYPASS.LTC128B.128 [R0+0xd100], [R10.64], !P4 ;  /* 0x0d1000000a009fae */ /* 0x0009e8000e101d62 */
[----:B------:R5:W-:Y:S01]  /*8b20*/  @!P0 LDGSTS.E.BYPASS.LTC128B.128 [R14+0x9900], [R8.64], !P5 ;  /* 0x09900000080e8fae */ /* 0x000be2000e901d62 */
[----:B---3--:R-:W-:Y:S01]  /*8b30*/  @!P0 IMAD.WIDE R6, R17, 0x2, R12 ;  /* 0x0000000211068825 */ /* 0x008fe200078e020c */
[----:B------:R-:W-:-:S02]  /*8b40*/  IADD3 R13, R19, 0x70, RZ ;  /* 0x00000070130d7810 */ /* 0x000fc40007ffe0ff */
[--C-:B----4-:R-:W-:Y:S02]  /*8b50*/  @!P3 SHF.R.S32.HI R0, RZ, 0x1f, R55.reuse ;  /* 0x0000001fff00b819 */ /* 0x110fe40000011437 */
[----:B------:R3:W-:Y:S01]  /*8b60*/  @!P0 LDGSTS.E.BYPASS.LTC128B.128 [R14+0xd900], [R6.64], !P4 ;  /* 0x0d900000060e8fae */ /* 0x0007e2000e101d62 */
[----:B------:R-:W-:Y:S01]  /*8b70*/  @!P2 IMAD.SHL.U32 R12, R54, 0x2, RZ ;  /* 0x00000002360ca824 */ /* 0x000fe200078e00ff */
[----:B------:R-:W-:Y:S02]  /*8b80*/  ISETP.GE.AND P0, PT, R13, UR23, PT ;  /* 0x000000170d007c0c */ /* 0x000fe4000bf06270 */
[----:B-----5:R-:W-:Y:S02]  /*8b90*/  @!P2 SHF.R.S32.HI R8, RZ, 0x1f, R55 ;  /* 0x0000001fff08a819 */ /* 0x020fe40000011437 */
[----:B------:R-:W-:-:S04]  /*8ba0*/  IADD3 R9, R19, 0x60, RZ ;  /* 0x0000006013097810 */ /* 0x000fc80007ffe0ff */
[----:B------:R-:W-:Y:S02]  /*8bb0*/  ISETP.GE.AND P1, PT, R9, UR23, PT ;  /* 0x0000001709007c0c */ /* 0x000fe4000bf26270 */
[----:B------:R-:W-:Y:S01]  /*8bc0*/  SHFL.IDX PT, R9, R15, 0x6, 0x181f ;  /* 0x00d81f000f097f89 */ /* 0x000fe200000e0000 */
[-C--:B---3--:R-:W-:Y:S02]  /*8bd0*/  @!P3 LEA.HI R6, R0, R55.reuse, RZ, 0x3 ;  /* 0x000000370006b211 */ /* 0x088fe400078f18ff */
[----:B------:R-:W-:Y:S02]  /*8be0*/  @!P2 LEA.HI R0, R8, R55, RZ, 0x3 ;  /* 0x000000370800a211 */ /* 0x000fe400078f18ff */
[----:B------:R-:W-:Y:S01]  /*8bf0*/  @!P3 LOP3.LUT R6, R6, 0xfffffff8, RZ, 0xc0, !PT ;  /* 0xfffffff80606b812 */ /* 0x000fe200078ec0ff */
[----:B------:R-:W3:Y:S01]  /*8c00*/  SHFL.IDX PT, R8, R16, 0x6, 0x181f ;  /* 0x00d81f0010087f89 */ /* 0x000ee200000e0000 */
[----:B------:R-:W-:Y:S01]  /*8c10*/  @!P2 LOP3.LUT R7, R0, 0xfffffff8, RZ, 0xc0, !PT ;  /* 0xfffffff80007a812 */ /* 0x000fe200078ec0ff */
[----:B------:R-:W-:-:S02]  /*8c20*/  @!P3 IMAD.SHL.U32 R0, R54, 0x2, RZ ;  /* 0x000000023600b824 */ /* 0x000fc400078e00ff */
[----:B--2---:R-:W-:-:S04]  /*8c30*/  @!P3 IMAD.WIDE R10, R6, 0x2, R4 ;  /* 0x00000002060ab825 */ /* 0x004fc800078e0204 */
[----:B------:R-:W-:-:S04]  /*8c40*/  @!P3 IMAD.WIDE R4, R132, 0x2, R4 ;  /* 0x000000028404b825 */ /* 0x000fc800078e0204 */
[--C-:B-1----:R-:W-:Y:S01]  /*8c50*/  @!P2 IMAD.WIDE R6, R7, 0x2, R2.reuse ;  /* 0x000000020706a825 */ /* 0x102fe200078e0202 */
[----:B------:R1:W-:Y:S03]  /*8c60*/  @!P3 LDGSTS.E.BYPASS.LTC128B.128 [R0+0xa100], [R4.64], !P5 ;  /* 0x0a1000000400bfae */ /* 0x0003e6000e901d62 */
[----:B------:R-:W-:Y:S01]  /*8c70*/  @!P2 IMAD.WIDE R2, R132, 0x2, R2 ;  /* 0x000000028402a825 */ /* 0x000fe200078e0202 */
[----:B------:R2:W-:Y:S04]  /*8c80*/  @!P3 LDGSTS.E.BYPASS.LTC128B.128 [R0+0xe100], [R10.64], !P4 ;  /* 0x0e1000000a00bfae */ /* 0x0005e8000e101d62 */
[----:B------:R4:W-:Y:S04]  /*8c90*/  @!P2 LDGSTS.E.BYPASS.LTC128B.128 [R12+0xa900], [R2.64], !P5 ;  /* 0x0a900000020cafae */ /* 0x0009e8000e901d62 */
[----:B------:R5:W-:Y:S01]  /*8ca0*/  @!P2 LDGSTS.E.BYPASS.LTC128B.128 [R12+0xe900], [R6.64], !P4 ;  /* 0x0e900000060cafae */ /* 0x000be2000e101d62 */
[----:B-1----:R-:W-:-:S02]  /*8cb0*/  IADD3 R4, R163, UR6, RZ ;  /* 0x00000006a3047c10 */ /* 0x002fc4000fffe0ff */
[----:B--2---:R-:W-:Y:S01]  /*8cc0*/  @!P1 SHF.R.S32.HI R0, RZ, 0x1f, R55 ;  /* 0x0000001fff009819 */ /* 0x004fe20000011437 */
[----:B------:R-:W-:Y:S01]  /*8cd0*/  @!P1 IMAD.SHL.U32 R10, R54, 0x2, RZ ;  /* 0x00000002360a9824 */ /* 0x000fe200078e00ff */
[----:B------:R-:W-:Y:S02]  /*8ce0*/  ISETP.GE.AND P2, PT, R4, UR9, PT ;  /* 0x0000000904007c0c */ /* 0x000fe4000bf46270 */
[----:B------:R-:W-:Y:S02]  /*8cf0*/  @!P1 LEA.HI R0, R0, R55, RZ, 0x3 ;  /* 0x0000003700009211 */ /* 0x000fe400078f18ff */
[----:B------:R-:W-:Y:S01]  /*8d00*/  ISETP.GT.OR P2, PT, R163, 0x3f, P2 ;  /* 0x0000003fa300780c */ /* 0x000fe20001744670 */
[----:B-----5:R-:W-:Y:S01]  /*8d10*/  SHFL.IDX PT, R6, R16, 0x7, 0x181f ;  /* 0x00f81f0010067f89 */ /* 0x020fe200000e0000 */
[----:B------:R-:W-:Y:S02]  /*8d20*/  @!P1 LOP3.LUT R0, R0, 0xfffffff8, RZ, 0xc0, !PT ;  /* 0xfffffff800009812 */ /* 0x000fe400078ec0ff */
[----:B----4-:R-:W-:Y:S01]  /*8d30*/  IADD3 R12, R4, UR19, RZ ;  /* 0x00000013040c7c10 */ /* 0x010fe2000fffe0ff */
[----:B------:R-:W1:Y:S01]  /*8d40*/  SHFL.IDX PT, R7, R15, 0x7, 0x181f ;  /* 0x00f81f000f077f89 */ /* 0x000e6200000e0000 */
[----:B---3--:R-:W-:-:S04]  /*8d50*/  @!P1 IMAD.WIDE R4, R132, 0x2, R8 ;  /* 0x0000000284049825 */ /* 0x008fc800078e0208 */
[----:B------:R-:W-:Y:S01]  /*8d60*/  @!P1 IMAD.WIDE R2, R0, 0x2, R8 ;  /* 0x0000000200029825 */ /* 0x000fe200078e0208 */
[----:B------:R-:W-:Y:S01]  /*8d70*/  @!P0 SHF.R.S32.HI R0, RZ, 0x1f, R55 ;  /* 0x0000001fff008819 */ /* 0x000fe20000011437 */
[----:B------:R2:W-:Y:S02]  /*8d80*/  @!P1 LDGSTS.E.BYPASS.LTC128B.128 [R10+0xb100], [R4.64], !P5 ;  /* 0x0b100000040a9fae */ /* 0x0005e4000e901d62 */
[----:B------:R-:W-:Y:S02]  /*8d90*/  @P6 IMAD.HI.U32 R13, R12, c[0x0][0x2bc], RZ ;  /* 0x0000af000c0d6a27 */ /* 0x000fe400078e00ff */
[----:B------:R3:W-:Y:S02]  /*8da0*/  @!P1 LDGSTS.E.BYPASS.LTC128B.128 [R10+0xf100], [R2.64], !P4 ;  /* 0x0f100000020a9fae */ /* 0x0007e4000e101d62 */
[----:B------:R-:W-:Y:S01]  /*8db0*/  IMAD.MOV.U32 R11, RZ, RZ, R12 ;  /* 0x000000ffff0b7224 */ /* 0x000fe200078e000c */
[----:B------:R-:W-:Y:S01]  /*8dc0*/  @P6 SHF.R.U32.HI R11, RZ, c[0x0][0x2c0], R13 ;  /* 0x0000b000ff0b6a19 */ /* 0x000fe2000001160d */
[----:B-1----:R-:W-:Y:S01]  /*8dd0*/  @!P0 IMAD.WIDE R8, R132, 0x2, R6 ;  /* 0x0000000284088825 */ /* 0x002fe200078e0206 */
[----:B--2---:R-:W-:-:S02]  /*8de0*/  @!P0 LEA.HI R4, R0, R55, RZ, 0x3 ;  /* 0x0000003700048211 */ /* 0x004fc400078f18ff */
[C---:B------:R-:W-:Y:S02]  /*8df0*/  @!P2 IADD3 R0, P1, R11.reuse, UR12, RZ ;  /* 0x0000000c0b00ac10 */ /* 0x040fe4000ff3e0ff */
[----:B------:R-:W-:Y:S01]  /*8e00*/  @!P0 LOP3.LUT R4, R4, 0xfffffff8, RZ, 0xc0, !PT ;  /* 0xfffffff804048812 */ /* 0x000fe200078ec0ff */
[----:B---3--:R-:W-:Y:S01]  /*8e10*/  @!P0 IMAD.SHL.U32 R10, R54, 0x2, RZ ;  /* 0x00000002360a8824 */ /* 0x008fe200078e00ff */
[----:B------:R-:W-:Y:S02]  /*8e20*/  @!P2 LEA.HI.X.SX32 R3, R11, UR10, 0x1, P1 ;  /* 0x0000000a0b03ac11 */ /* 0x000fe400088f0eff */
[----:B------:R-:W-:Y:S01]  /*8e30*/  @!P2 LEA R2, P1, R0, c[0x0][0x2a0], 0x2 ;  /* 0x0000a8000002aa11 */ /* 0x000fe200078210ff */
[----:B------:R-:W-:Y:S01]  /*8e40*/  @!P0 IMAD.WIDE R4, R4, 0x2, R6 ;  /* 0x0000000204048825 */ /* 0x000fe200078e0206 */
[----:B------:R1:W-:Y:S02]  /*8e50*/  @!P0 LDGSTS.E.BYPASS.LTC128B.128 [R10+0xb900], [R8.64], !P5 ;  /* 0x0b900000080a8fae */ /* 0x0003e4000e901d62 */
[----:B------:R-:W-:-:S02]  /*8e60*/  @!P2 LEA.HI.X R3, R0, c[0x0][0x2a4], R3, 0x2, P1 ;  /* 0x0000a9000003aa11 */ /* 0x000fc400008f1403 */
[----:B------:R2:W-:Y:S04]  /*8e70*/  @!P0 LDGSTS.E.BYPASS.LTC128B.128 [R10+0xf900], [R4.64], !P4 ;  /* 0x0f900000040a8fae */ /* 0x0005e8000e101d62 */
[----:B------:R-:W0:Y:S04]  /*8e80*/  LDGDEPBAR ;  /* 0x00000000000079af */ /* 0x000e280000000000 */
[----:B------:R-:W-:Y:S06]  /*8e90*/  BAR.SYNC.DEFER_BLOCKING 0x0 ;  /* 0x0000000000007b1d */ /* 0x000fec0000010000 */
[----:B------:R3:W4:Y:S01]  /*8ea0*/  @!P2 LDG.E R58, [R2.64] ;  /* 0x00000022023aa981 */ /* 0x000722000c1e1900 */
[----:B------:R-:W-:Y:S01]  /*8eb0*/  IMAD.MOV R0, RZ, RZ, -R11 ;  /* 0x000000ffff007224 */ /* 0x000fe200078e0a0b */
[----:B------:R-:W-:Y:S01]  /*8ec0*/  UIMAD UR11, UR15, UR4, URZ ;  /* 0x000000040f0b72a4 */ /* 0x000fe2000f8e023f */
[----:B------:R-:W-:Y:S01]  /*8ed0*/  ISETP.GE.AND P5, PT, R132, c[0x0][0x1d4], PT ;  /* 0x0000750084007a0c */ /* 0x000fe20003fa6270 */
[----:B------:R-:W-:Y:S01]  /*8ee0*/  UIMAD.WIDE.U32 UR20, UR16, UR4, URZ ;  /* 0x00000004101472a5 */ /* 0x000fe2000f8e003f */
[----:B------:R-:W-:Y:S01]  /*8ef0*/  IMAD R59, R0, c[0x0][0x2b8], R12 ;  /* 0x0000ae00003b7a24 */ /* 0x000fe200078e020c */
[----:B------:R-:W-:Y:S01]  /*8f00*/  UIMAD UR11, UR16, UR5, UR11 ;  /* 0x00000005100b72a4 */ /* 0x000fe2000f8e020b */
[----:B------:R-:W-:Y:S01]  /*8f10*/  ISETP.GE.AND P4, PT, R55, c[0x0][0x1d4], PT ;  /* 0x0000750037007a0c */ /* 0x000fe20003f86270 */
[----:B------:R-:W-:-:S02]  /*8f20*/  UIADD3 UR6, UR9, -UR6, URZ ;  /* 0x8000000609067290 */ /* 0x000fc4000fffe03f */
[----:B------:R-:W-:Y:S01]  /*8f30*/  SHF.R.S32.HI R51, RZ, 0x1f, R59 ;  /* 0x0000001fff337819 */ /* 0x000fe2000001143b */
[----:B------:R-:W-:Y:S01]  /*8f40*/  UIADD3 UR11, UR21, UR11, URZ ;  /* 0x0000000b150b7290 */ /* 0x000fe2000fffe03f */
[----:B------:R-:W-:Y:S01]  /*8f50*/  STL [R1+0x34], R59 ;  /* 0x0000343b01007387 */ /* 0x000fe20000100800 */
[----:B------:R-:W-:Y:S01]  /*8f60*/  ULDC.64 UR4, c[0x0][0x210] ;  /* 0x0000840000047ab9 */ /* 0x000fe20000000a00 */
[----:B------:R-:W-:Y:S01]  /*8f70*/  IADD3 R97, -R42, UR6, RZ ;  /* 0x000000062a617c10 */ /* 0x000fe2000fffe1ff */
[----:B------:R-:W-:Y:S01]  /*8f80*/  IMAD R0, R51, c[0x0][0x1e0], RZ ;  /* 0x0000780033007a24 */ /* 0x000fe200078e02ff */
[----:B------:R-:W-:Y:S01]  /*8f90*/  UIMAD UR15, UR15, UR4, URZ ;  /* 0x000000040f0f72a4 */ /* 0x000fe2000f8e023f */
[----:B------:R-:W-:Y:S01]  /*8fa0*/  SEL R157, RZ, 0x10, P4 ;  /* 0x00000010ff9d7807 */ /* 0x000fe20002000000 */
[----:B------:R-:W-:Y:S01]  /*8fb0*/  UIMAD.WIDE.U32 UR26, UR16, UR4, URZ ;  /* 0x00000004101a72a5 */ /* 0x000fe2000f8e003f */
[----:B------:R-:W-:Y:S01]  /*8fc0*/  IMAD R0, R59, c[0x0][0x1e4], R0 ;  /* 0x000079003b007a24 */ /* 0x000fe200078e0200 */
[----:B------:R-:W-:Y:S01]  /*8fd0*/  ISETP.GE.AND P2, PT, R97, 0x11, PT ;  /* 0x000000116100780c */ /* 0x000fe20003f46270 */
[----:B------:R-:W-:Y:S01]  /*8fe0*/  UIMAD UR5, UR16, UR5, UR15 ;  /* 0x00000005100572a4 */ /* 0x000fe2000f8e020f */
[----:B---3--:R-:W-:-:S03]  /*8ff0*/  IMAD.WIDE.U32 R2, R59, c[0x0][0x1e0], RZ ;  /* 0x000078003b027a25 */ /* 0x008fc600078e00ff */
[----:B------:R-:W-:Y:S01]  /*9000*/  UIADD3 UR5, UR27, UR5, URZ ;  /* 0x000000051b057290 */ /* 0x000fe2000fffe03f */
[----:B------:R-:W-:-:S07]  /*9010*/  IMAD.IADD R3, R3, 0x1, R0 ;  /* 0x0000000103037824 */ /* 0x000fce00078e0200 */
[----:B------:R-:W-:Y:S01]  /*9020*/  @P2 IMAD.SHL.U32 R16, R54, 0x2, RZ ;  /* 0x0000000236102824 */ /* 0x000fe200078e00ff */
[----:B----4-:R-:W-:Y:S01]  /*9030*/  SHF.R.S32.HI R53, RZ, 0x1f, R58 ;  /* 0x0000001fff357819 */ /* 0x010fe2000001143a */
[----:B------:R-:W-:Y:S01]  /*9040*/  IMAD.WIDE.U32 R2, R58, c[0x0][0x1f0], R2 ;  /* 0x00007c003a027a25 */ /* 0x000fe200078e0002 */
[----:B------:R-:W-:Y:S03]  /*9050*/  STL [R1+0x30], R58 ;  /* 0x0000303a01007387 */ /* 0x000fe60000100800 */
[----:B------:R-:W-:Y:S01]  /*9060*/  IMAD R0, R53, c[0x0][0x1f0], RZ ;  /* 0x00007c0035007a24 */ /* 0x000fe200078e02ff */
[----:B--2---:R-:W-:-:S03]  /*9070*/  IADD3 R4, P1, R2, UR20, RZ ;  /* 0x0000001402047c10 */ /* 0x004fc6000ff3e0ff */
[----:B------:R-:W-:Y:S01]  /*9080*/  IMAD R2, R58, c[0x0][0x1f4], R0 ;  /* 0x00007d003a027a24 */ /* 0x000fe200078e0200 */
[----:B-1----:R-:W-:-:S04]  /*9090*/  LEA R9, P0, R4, c[0x0][0x1c8], 0x1 ;  /* 0x0000720004097a11 */ /* 0x002fc800078008ff */
[----:B------:R-:W-:Y:S01]  /*90a0*/  IADD3.X R2, R3, UR11, R2, P1, !PT ;  /* 0x0000000b03027c10 */ /* 0x000fe20008ffe402 */
[----:B------:R-:W-:Y:S01]  /*90b0*/  SHFL.IDX PT, R6, R9, 0x1, 0x181f ;  /* 0x00381f0009067f89 */ /* 0x000fe200000e0000 */
[C---:B------:R-:W-:Y:S02]  /*90c0*/  ISETP.GE.AND P1, PT, R97.reuse, 0x21, PT ;  /* 0x000000216100780c */ /* 0x040fe40003f26270 */
[----:B------:R-:W-:Y:S02]  /*90d0*/  LEA.HI.X R8, R4, c[0x0][0x1cc], R2, 0x1, P0 ;  /* 0x0000730004087a11 */ /* 0x000fe400000f0c02 */
[----:B------:R-:W-:Y:S01]  /*90e0*/  ISETP.GE.AND P0, PT, R97, 0x1, PT ;  /* 0x000000016100780c */ /* 0x000fe20003f06270 */
[----:B------:R-:W-:Y:S04]  /*90f0*/  SHFL.IDX PT, R2, R9, RZ, 0x181f ;  /* 0x00181fff09027589 */ /* 0x000fe800000e0000 */
[----:B------:R-:W1:Y:S04]  /*9100*/  SHFL.IDX PT, R3, R8, RZ, 0x181f ;  /* 0x00181fff08037589 */ /* 0x000e6800000e0000 */
[----:B------:R-:W2:Y:S01]  /*9110*/  SHFL.IDX PT, R7, R8, 0x1, 0x181f ;  /* 0x00381f0008077f89 */ /* 0x000ea200000e0000 */
[----:B------:R-:W-:-:S03]  /*9120*/  @P1 SHF.R.S32.HI R11, RZ, 0x1f, R55 ;  /* 0x0000001fff0b1819 */ /* 0x000fc60000011437 */
[----:B------:R-:W-:-:S04]  /*9130*/  @P0 SHF.R.S32.HI R0, RZ, 0x1f, R55 ;  /* 0x0000001fff000819 */ /* 0x000fc80000011437 */
[----:B------:R-:W-:-:S04]  /*9140*/  @P0 LEA.HI R0, R0, R55, RZ, 0x3 ;  /* 0x0000003700000211 */ /* 0x000fc800078f18ff */
[----:B------:R-:W-:Y:S01]  /*9150*/  @P0 LOP3.LUT R10, R0, 0xfffffff8, RZ, 0xc0, !PT ;  /* 0xfffffff8000a0812 */ /* 0x000fe200078ec0ff */
[----:B------:R-:W-:Y:S02]  /*9160*/  @P0 IMAD.SHL.U32 R0, R54, 0x2, RZ ;  /* 0x0000000236000824 */ /* 0x000fe400078e00ff */
[----:B-1----:R-:W-:-:S04]  /*9170*/  @P0 IMAD.WIDE R4, R132, 0x2, R2 ;  /* 0x0000000284040825 */ /* 0x002fc800078e0202 */
[----:B------:R-:W-:Y:S01]  /*9180*/  @P0 IMAD.WIDE R2, R10, 0x2, R2 ;  /* 0x000000020a020825 */ /* 0x000fe200078e0202 */
[----:B------:R1:W-:Y:S01]  /*9190*/  @P0 LDGSTS.E.BYPASS.LTC128B.128 [R0+0x4100], [R4.64], !P5 ;  /* 0x0410000004000fae */ /* 0x0003e2000e901d62 */
[----:B------:R-:W-:-:S03]  /*91a0*/  LOP3.LUT R10, R57, 0xfffffff0, RZ, 0xc0, !PT ;  /* 0xfffffff0390a7812 */ /* 0x000fc600078ec0ff */
[----:B------:R3:W-:Y:S01]  /*91b0*/  @P0 LDGSTS.E.BYPASS.LTC128B.128 [R0+0x6100], [R2.64], !P4 ;  /* 0x0610000002000fae */ /* 0x0007e2000e101d62 */
[----:B------:R-:W-:Y:S01]  /*91c0*/  ISETP.GE.AND P0, PT, R97, 0x31, PT ;  /* 0x000000316100780c */ /* 0x000fe20003f06270 */
[----:B------:R-:W-:-:S12]  /*91d0*/  IMAD.IADD R12, R159, 0x1, -R10 ;  /* 0x000000019f0c7824 */ /* 0x000fd800078e0a0a */
[--C-:B------:R-:W-:Y:S01]  /*91e0*/  @P0 SHF.R.S32.HI R10, RZ, 0x1f, R55.reuse ;  /* 0x0000001fff0a0819 */ /* 0x100fe20000011437 */
[----:B-1----:R-:W-:Y:S04]  /*91f0*/  SHFL.IDX PT, R4, R9, 0x2, 0x181f ;  /* 0x00581f0009047f89 */ /* 0x002fe800000e0000 */
[----:B------:R-:W1:Y:S01]  /*9200*/  SHFL.IDX PT, R5, R8, 0x2, 0x181f ;  /* 0x00581f0008057f89 */ /* 0x000e6200000e0000 */
[----:B---3--:R-:W-:-:S03]  /*9210*/  @P2 SHF.R.S32.HI R0, RZ, 0x1f, R55 ;  /* 0x0000001fff002819 */ /* 0x008fc60000011437 */
[----:B------:R-:W-:Y:S01]  /*9220*/  SHFL.IDX PT, R2, R9, 0x3, 0x181f ;  /* 0x00781f0009027f89 */ /* 0x000fe200000e0000 */
[----:B------:R-:W-:-:S03]  /*9230*/  @P2 LEA.HI R0, R0, R55, RZ, 0x3 ;  /* 0x0000003700002211 */ /* 0x000fc600078f18ff */
[----:B------:R3:W4:Y:S01]  /*9240*/  SHFL.IDX PT, R3, R8, 0x3, 0x181f ;  /* 0x00781f0008037f89 */ /* 0x00072200000e0000 */
[----:B------:R-:W-:-:S05]  /*9250*/  @P2 LOP3.LUT R0, R0, 0xfffffff8, RZ, 0xc0, !PT ;  /* 0xfffffff800002812 */ /* 0x000fca00078ec0ff */
[----:B--2---:R-:W-:Y:S01]  /*9260*/  @P2 IMAD.WIDE R14, R0, 0x2, R6 ;  /* 0x00000002000e2825 */ /* 0x004fe200078e0206 */
[----:B------:R-:W-:-:S03]  /*9270*/  @P1 LEA.HI R0, R11, R55, RZ, 0x3 ;  /* 0x000000370b001211 */ /* 0x000fc600078f18ff */
[----:B------:R-:W-:Y:S01]  /*9280*/  @P0 IMAD.SHL.U32 R11, R54, 0x2, RZ ;  /* 0x00000002360b0824 */ /* 0x000fe200078e00ff */
[----:B------:R-:W-:Y:S01]  /*9290*/  @P1 LOP3.LUT R0, R0, 0xfffffff8, RZ, 0xc0, !PT ;  /* 0xfffffff800001812 */ /* 0x000fe200078ec0ff */
[----:B---3--:R-:W-:Y:S01]  /*92a0*/  @P2 IMAD.WIDE R8, R132, 0x2, R6 ;  /* 0x0000000284082825 */ /* 0x008fe200078e0206 */
[----:B------:R-:W-:Y:S02]  /*92b0*/  SHF.R.S32.HI R7, RZ, 0x1f, R12 ;  /* 0x0000001fff077819 */ /* 0x000fe4000001140c */
[----:B------:R-:W-:Y:S01]  /*92c0*/  @P0 LEA.HI R6, R10, R55, RZ, 0x3 ;  /* 0x000000370a060211 */ /* 0x000fe200078f18ff */
[----:B------:R-:W-:Y:S01]  /*92d0*/  @P1 IMAD.SHL.U32 R10, R54, 0x2, RZ ;  /* 0x00000002360a1824 */ /* 0x000fe200078e00ff */
[----:B------:R-:W-:Y:S01]  /*92e0*/  LEA.HI R56, R7, R12, RZ, 0x3 ;  /* 0x0000000c07387211 */ /* 0x000fe200078f18ff */
[----:B------:R2:W-:Y:S01]  /*92f0*/  @P2 LDGSTS.E.BYPASS.LTC128B.128 [R16+0x4900], [R8.64], !P5 ;  /* 0x0490000008102fae */ /* 0x0005e2000e901d62 */
[----:B------:R-:W-:Y:S01]  /*9300*/  @P0 LOP3.LUT R13, R6, 0xfffffff8, RZ, 0xc0, !PT ;  /* 0xfffffff8060d0812 */ /* 0x000fe200078ec0ff */
[----:B-1----:R-:W-:-:S02]  /*9310*/  @P1 IMAD.WIDE R6, R132, 0x2, R4 ;  /* 0x0000000284061825 */ /* 0x002fc400078e0204 */
[----:B------:R1:W-:Y:S04]  /*9320*/  @P2 LDGSTS.E.BYPASS.LTC128B.128 [R16+0x6900], [R14.64], !P4 ;  /* 0x069000000e102fae */ /* 0x0003e8000e101d62 */
[----:B------:R1:W-:Y:S01]  /*9330*/  @P1 LDGSTS.E.BYPASS.LTC128B.128 [R10+0x5100], [R6.64], !P5 ;  /* 0x05100000060a1fae */ /* 0x0003e2000e901d62 */
[----:B--2---:R-:W-:Y:S01]  /*9340*/  @P1 IMAD.WIDE R8, R0, 0x2, R4 ;  /* 0x0000000200081825 */ /* 0x004fe200078e0204 */
[----:B------:R-:W-:-:S03]  /*9350*/  LOP3.LUT R0, R56, 0xfffffff8, RZ, 0xc0, !PT ;  /* 0xfffffff838007812 */ /* 0x000fc600078ec0ff */
[--C-:B----4-:R-:W-:Y:S01]  /*9360*/  @P0 IMAD.WIDE R4, R13, 0x2, R2.reuse ;  /* 0x000000020d040825 */ /* 0x110fe200078e0202 */
[----:B------:R1:W-:Y:S03]  /*9370*/  @P1 LDGSTS.E.BYPASS.LTC128B.128 [R10+0x7100], [R8.64], !P4 ;  /* 0x07100000080a1fae */ /* 0x0003e6000e101d62 */
[----:B------:R-:W-:-:S04]  /*9380*/  @P0 IMAD.WIDE R2, R132, 0x2, R2 ;  /* 0x0000000284020825 */ /* 0x000fc800078e0202 */
[----:B------:R-:W-:Y:S01]  /*9390*/  IMAD.IADD R52, R12, 0x1, -R0 ;  /* 0x000000010c347824 */ /* 0x000fe200078e0a00 */
[----:B------:R2:W-:Y:S04]  /*93a0*/  @P0 LDGSTS.E.BYPASS.LTC128B.128 [R11+0x5900], [R2.64], !P5 ;  /* 0x05900000020b0fae */ /* 0x0005e8000e901d62 */
[----:B------:R3:W-:Y:S01]  /*93b0*/  @P0 LDGSTS.E.BYPASS.LTC128B.128 [R11+0x7900], [R4.64], !P4 ;  /* 0x07900000040b0fae */ /* 0x0007e2000e101d62 */
[----:B------:R-:W-:Y:S02]  /*93c0*/  R2P PR, R52, 0x6 ;  /* 0x0000000634007804 */ /* 0x000fe40000000000 */
[----:B------:R-:W-:Y:S01]  /*93d0*/  ISETP.LT.AND P0, PT, RZ, c[0x0][0x27c], PT ;  /* 0x00009f00ff007a0c */ /* 0x000fe20003f01270 */
[----:B------:R-:W0:Y:S01]  /*93e0*/  LDGDEPBAR ;  /* 0x00000000000079af */ /* 0x000e220000000000 */
[----:B------:R-:W-:Y:S01]  /*93f0*/  ISETP.GT.AND P6, PT, R163, 0x3f, PT ;  /* 0x0000003fa300780c */ /* 0x000fe20003fc4270 */
[----:B--2---:R-:W-:-:S02]  /*9400*/  IMAD.MOV.U32 R3, RZ, RZ, 0x20 ;  /* 0x00000020ff037424 */ /* 0x004fc400078e00ff */
[----:B---3--:R-:W-:-:S03]  /*9410*/  IMAD.MOV.U32 R4, RZ, RZ, 0x10 ;  /* 0x00000010ff047424 */ /* 0x008fc600078e00ff */
[----:B------:R-:W-:Y:S02]  /*9420*/  SEL R3, R3, 0xffffffe0, !P2 ;  /* 0xffffffe003037807 */ /* 0x000fe40005000000 */
[----:B------:R-:W-:-:S03]  /*9430*/  SEL R4, R4, 0xfffffff0, !P1 ;  /* 0xfffffff004047807 */ /* 0x000fc60004800000 */
[----:B------:R-:W-:Y:S05]  /*9440*/  @P0 BRA `(.L_x_852) ;  /* 0x0000002000000947 */ /* 0x000fea0003800000 */
[----:B-1----:R-:W-:-:S04]  /*9450*/  DEPBAR.LE SB0, 0x1 ;  /* 0x000080400000791a */ /* 0x002fc80000000000 */
[----:B------:R-:W-:Y:S05]  /*9460*/  BRA `(.L_x_853) ;  /* 0x0000657000007947 */ /* 0x000fea0003800000 */
.L_x_852:
[----:B-1----:R-:W-:Y:S01]  /*9470*/  SHF.R.S32.HI R0, RZ, 0x1f, R142 ;  /* 0x0000001fff007819 */ /* 0x002fe2000001148e */
[----:B------:R-:W-:Y:S01]  /*9480*/  ULDC.U8 UR4, c[0x0][0x298] ;  /* 0x0000a60000047ab9 */ /* 0x000fe20000000000 */
[----:B------:R-:W-:Y:S01]  /*9490*/  IMAD.WIDE.U32 R8, R142, c[0x0][0x280], RZ ;  /* 0x0000a0008e087a25 */ /* 0x000fe200078e00ff */
[----:B------:R-:W-:Y:S01]  /*94a0*/  ISETP.NE.AND P1, PT, RZ, UR4, PT ;  /* 0x00000004ff007c0c */ /* 0x000fe2000bf25270 */
[----:B------:R-:W-:Y:S01]  /*94b0*/  BSSY B2, `(.L_x_853) ;  /* 0x0000652000027945 */ /* 0x000fe20003800000 */
[----:B------:R-:W-:Y:S01]  /*94c0*/  SHF.L.U32 R32, R54, 0x1, RZ ;  /* 0x0000000136207819 */ /* 0x000fe200000006ff */
[----:B------:R-:W-:Y:S01]  /*94d0*/  IMAD R2, R0, c[0x0][0x280], RZ ;  /* 0x0000a00000027a24 */ /* 0x000fe200078e02ff */
[----:B------:R-:W-:Y:S01]  /*94e0*/  LEA R18, P0, R8, c[0x0][0x270], 0x1 ;  /* 0x00009c0008127a11 */ /* 0x000fe200078008ff */
[----:B------:R-:W-:Y:S02]  /*94f0*/  IMAD R0, R0, c[0x0][0x290], RZ ;  /* 0x0000a40000007a24 */ /* 0x000fe400078e02ff */
[----:B------:R-:W-:-:S02]  /*9500*/  IMAD R2, R142, c[0x0][0x284], R2 ;  /* 0x0000a1008e027a24 */ /* 0x000fc400078e0202 */
[----:B------:R-:W-:-:S03]  /*9510*/  IMAD.WIDE.U32 R6, R142, c[0x0][0x290], RZ ;  /* 0x0000a4008e067a25 */ /* 0x000fc600078e00ff */
[----:B------:R-:W-:Y:S01]  /*9520*/  IADD3 R2, R2, R9, RZ ;  /* 0x0000000902027210 */ /* 0x000fe20007ffe0ff */
[----:B------:R-:W-:-:S03]  /*9530*/  IMAD R0, R142, c[0x0][0x294], R0 ;  /* 0x0000a5008e007a24 */ /* 0x000fc600078e0200 */
[----:B------:R-:W-:Y:S02]  /*9540*/  LEA.HI.X R19, R8, c[0x0][0x274], R2, 0x1, P0 ;  /* 0x00009d0008137a11 */ /* 0x000fe400000f0c02 */
[----:B------:R-:W-:Y:S02]  /*9550*/  LEA R16, P0, R6, c[0x0][0x288], 0x1 ;  /* 0x0000a20006107a11 */ /* 0x000fe400078008ff */
[----:B------:R-:W-:-:S04]  /*9560*/  IADD3 R0, R0, R7, RZ ;  /* 0x0000000700007210 */ /* 0x000fc80007ffe0ff */
[----:B------:R-:W-:Y:S01]  /*9570*/  LEA.HI.X R17, R6, c[0x0][0x28c], R0, 0x1, P0 ;  /* 0x0000a30006117a11 */ /* 0x000fe200000f0c00 */
[----:B------:R-:W-:Y:S05]  /*9580*/  @!P1 BRA `(.L_x_854) ;  /* 0x00002f4000009947 */ /* 0x000fea0003800000 */
[----:B------:R-:W-:Y:S01]  /*9590*/  ISETP.NE.AND P2, PT, R20, RZ, PT ;  /* 0x000000ff1400720c */ /* 0x000fe20003f45270 */
[----:B------:R-:W-:Y:S01]  /*95a0*/  BSSY B0, `(.L_x_855) ;  /* 0x0000017000007945 */ /* 0x000fe20003800000 */
[----:B------:R-:W-:Y:S01]  /*95b0*/  SHF.L.U32 R26, R96, 0x2, RZ ;  /* 0x00000002601a7819 */ /* 0x000fe200000006ff */
[----:B------:R-:W-:Y:S01]  /*95c0*/  CS2R R8, SRZ ;  /* 0x0000000000087805 */ /* 0x000fe2000001ff00 */
[----:B------:R-:W-:Y:S01]  /*95d0*/  CS2R R12, SRZ ;  /* 0x00000000000c7805 */ /* 0x000fe2000001ff00 */
[----:B------:R-:W-:Y:S01]  /*95e0*/  CS2R R6, SRZ ;  /* 0x0000000000067805 */ /* 0x000fe2000001ff00 */
[----:B------:R-:W-:-:S07]  /*95f0*/  CS2R R10, SRZ ;  /* 0x00000000000a7805 */ /* 0x000fce000001ff00 */
[----:B------:R-:W-:Y:S05]  /*9600*/  @P2 BRA `(.L_x_856) ;  /* 0x0000010000002947 */ /* 0x000fea0003800000 */
[C---:B------:R-:W-:Y:S01]  /*9610*/  IADD3 R2, R26.reuse, 0x20, RZ ;  /* 0x000000201a027810 */ /* 0x040fe20007ffe0ff */
[----:B------:R-:W-:Y:S01]  /*9620*/  CS2R R8, SRZ ;  /* 0x0000000000087805 */ /* 0x000fe2000001ff00 */
[----:B------:R-:W-:Y:S01]  /*9630*/  ISETP.GE.AND P1, PT, R26, c[0x0][0x27c], PT ;  /* 0x00009f001a007a0c */ /* 0x000fe20003f26270 */
[----:B------:R-:W-:Y:S01]  /*9640*/  CS2R R6, SRZ ;  /* 0x0000000000067805 */ /* 0x000fe2000001ff00 */
[----:B------:R-:W-:-:S11]  /*9650*/  ISETP.GE.AND P0, PT, R2, c[0x0][0x27c], PT ;  /* 0x00009f0002007a0c */ /* 0x000fd60003f06270 */
[----:B------:R-:W-:Y:S02]  /*9660*/  @!P1 IMAD.WIDE R20, R26, 0x2, R18 ;  /* 0x000000021a149825 */ /* 0x000fe400078e0212 */
[----:B------:R-:W-:-:S03]  /*9670*/  @!P0 SHF.R.S32.HI R0, RZ, 0x1f, R2 ;  /* 0x0000001fff008819 */ /* 0x000fc60000011402 */
[----:B------:R1:W5:Y:S01]  /*9680*/  @!P1 LD.E.64 R12, [R20.64] ;  /* 0x00000022140c9980 */ /* 0x000362000c101b00 */
[----:B------:R-:W-:-:S04]  /*9690*/  @!P0 LEA.HI R0, R0, R2, RZ, 0x2 ;  /* 0x0000000200008211 */ /* 0x000fc800078f10ff */
[----:B------:R-:W-:-:S05]  /*96a0*/  @!P0 LOP3.LUT R0, R0, 0xfffffffc, RZ, 0xc0, !PT ;  /* 0xfffffffc00008812 */ /* 0x000fca00078ec0ff */
[----:B------:R-:W-:-:S04]  /*96b0*/  @!P0 IMAD.WIDE R14, R0, 0x2, R16 ;  /* 0x00000002000e8825 */ /* 0x000fc800078e0210 */
[----:B------:R-:W-:Y:S01]  /*96c0*/  @!P0 IMAD.WIDE R18, R0, 0x2, R18 ;  /* 0x0000000200128825 */ /* 0x000fe200078e0212 */
[----:B------:R1:W5:Y:S03]  /*96d0*/  @!P0 LD.E.64 R6, [R14.64] ;  /* 0x000000220e068980 */ /* 0x000366000c101b00 */
[----:B------:R-:W-:Y:S01]  /*96e0*/  @!P1 IMAD.WIDE R16, R26, 0x2, R16 ;  /* 0x000000021a109825 */ /* 0x000fe200078e0210 */
[----:B------:R1:W5:Y:S04]  /*96f0*/  @!P0 LD.E.64 R8, [R18.64] ;  /* 0x0000002212088980 */ /* 0x000368000c101b00 */
[----:B------:R1:W5:Y:S02]  /*9700*/  @!P1 LD.E.64 R10, [R16.64] ;  /* 0x00000022100a9980 */ /* 0x000364000c101b00 */
.L_x_856:
[----:B------:R-:W-:Y:S05]  /*9710*/  BSYNC B0 ;  /* 0x0000000000007941 */ /* 0x000fea0003800000 */
.L_x_855:
[----:B------:R-:W-:Y:S01]  /*9720*/  UIMAD UR4, UR17, -0x80, UR23 ;  /* 0xffffff80110478a4 */ /* 0x000fe2000f8e0217 */
[----:B-1---5:R-:W-:Y:S01]  /*9730*/  IMAD.MOV.U32 R21, RZ, RZ, R12 ;  /* 0x000000ffff157224 */ /* 0x022fe200078e000c */
[----:B------:R-:W-:Y:S01]  /*9740*/  SHF.R.U64 R19, R12, 0x10, R13 ;  /* 0x000000100c137819 */ /* 0x000fe2000000120d */
[----:B------:R-:W-:Y:S01]  /*9750*/  IMAD.MOV.U32 R18, RZ, RZ, R8 ;  /* 0x000000ffff127224 */ /* 0x000fe200078e0008 */
[----:B------:R-:W-:Y:S01]  /*9760*/  UISETP.LT.AND UP0, UPT, UR4, 0x80, UPT ;  /* 0x000000800400788c */ /* 0x000fe2000bf01270 */
[----:B------:R-:W-:Y:S01]  /*9770*/  SHF.R.U64 R15, R8, 0x10, R9 ;  /* 0x00000010080f7819 */ /* 0x000fe20000001209 */
[--C-:B------:R-:W-:Y:S01]  /*9780*/  IMAD.MOV.U32 R20, RZ, RZ, R13.reuse ;  /* 0x000000ffff147224 */ /* 0x100fe200078e000d */
[----:B------:R-:W-:Y:S01]  /*9790*/  SHF.R.U32.HI R16, RZ, 0x10, R13 ;  /* 0x00000010ff107819 */ /* 0x000fe2000001160d */
[----:B------:R-:W-:Y:S01]  /*97a0*/  USEL UR4, UR4, 0x80, UP0 ;  /* 0x0000008004047887 */ /* 0x000fe20008000000 */
[--C-:B------:R-:W-:Y:S01]  /*97b0*/  IMAD.MOV.U32 R17, RZ, RZ, R9.reuse ;  /* 0x000000ffff117224 */ /* 0x100fe200078e0009 */
[----:B------:R-:W-:Y:S01]  /*97c0*/  SHF.R.U32.HI R12, RZ, 0x10, R9 ;  /* 0x00000010ff0c7819 */ /* 0x000fe20000011609 */
[----:B------:R-:W-:Y:S01]  /*97d0*/  IMAD.MOV.U32 R8, RZ, RZ, R7 ;  /* 0x000000ffff087224 */ /* 0x000fe200078e0007 */
[--C-:B------:R-:W-:Y:S01]  /*97e0*/  SHF.R.U32.HI R5, RZ, 0x10, R11.reuse ;  /* 0x00000010ff057819 */ /* 0x100fe2000001160b */
[----:B------:R-:W-:Y:S01]  /*97f0*/  IMAD.MOV.U32 R14, RZ, RZ, R10 ;  /* 0x000000ffff0e7224 */ /* 0x000fe200078e000a */
[----:B------:R-:W-:Y:S01]  /*9800*/  ISETP.GE.AND P0, PT, R42, UR4, PT ;  /* 0x000000042a007c0c */ /* 0x000fe2000bf06270 */
[--C-:B------:R-:W-:Y:S01]  /*9810*/  IMAD.MOV.U32 R13, RZ, RZ, R11.reuse ;  /* 0x000000ffff0d7224 */ /* 0x100fe200078e000b */
[----:B------:R-:W-:Y:S01]  /*9820*/  SHF.R.U64 R10, R10, 0x10, R11 ;  /* 0x000000100a0a7819 */ /* 0x000fe2000000120b */
[----:B------:R-:W-:Y:S01]  /*9830*/  IMAD.MOV.U32 R9, RZ, RZ, R6 ;  /* 0x000000ffff097224 */ /* 0x000fe200078e0006 */
[----:B------:R-:W-:Y:S01]  /*9840*/  SHF.R.U64 R2, R6, 0x10, R7 ;  /* 0x0000001006027819 */ /* 0x000fe20000001207 */
[----:B------:R-:W-:-:S04]  /*9850*/  DEPBAR.LE SB0, 0x1 ;  /* 0x000080400000791a */ /* 0x000fc80000000000 */
[----:B------:R-:W-:Y:S01]  /*9860*/  SHF.R.U32.HI R0, RZ, 0x10, R7 ;  /* 0x00000010ff007819 */ /* 0x000fe20000011607 */
[----:B------:R-:W-:Y:S01]  /*9870*/  BSSY B1, `(.L_x_857) ;  /* 0x000005e000017945 */ /* 0x000fe20003800000 */
[----:B------:R-:W-:Y:S02]  /*9880*/  PRMT R21, R21, 0x5410, R20 ;  /* 0x0000541015157816 */ /* 0x000fe40000000014 */
[----:B------:R-:W-:Y:S02]  /*9890*/  PRMT R24, R8, 0x5410, R18 ;  /* 0x0000541008187816 */ /* 0x000fe40000000012 */
[----:B------:R-:W-:Y:S02]  /*98a0*/  PRMT R19, R5, 0x5410, R19 ;  /* 0x0000541005137816 */ /* 0x000fe40000000013 */
[----:B------:R-:W-:Y:S02]  /*98b0*/  PRMT R20, R13, 0x5410, R16 ;  /* 0x000054100d147816 */ /* 0x000fe40000000010 */
[----:B------:R-:W-:-:S02]  /*98c0*/  PRMT R25, R12, 0x5410, R17 ;  /* 0x000054100c197816 */ /* 0x000fc40000000011 */
[----:B------:R-:W-:Y:S02]  /*98d0*/  PRMT R23, R0, 0x5410, R15 ;  /* 0x0000541000177816 */ /* 0x000fe4000000000f */
        /* <DEDUP_REMOVED lines=8> */
[--C-:B------:R-:W-:Y:S02]  /*9960*/  HADD2.F32 R7, -RZ, R18.reuse.H0_H0 ;  /* 0x20000012ff077230 */ /* 0x100fe40000004100 */
[----:B------:R-:W-:Y:S02]  /*9970*/  HADD2.F32 R0, -RZ, R18.H1_H1 ;  /* 0x30000012ff007230 */ /* 0x000fe40000004100 */
[----:B------:R-:W-:Y:S02]  /*9980*/  HADD2.F32 R5, -RZ, R21.H0_H0 ;  /* 0x20000015ff057230 */ /* 0x000fe40000004100 */
[----:B------:R-:W-:Y:S02]  /*9990*/  HADD2.F32 R2, -RZ, R19.H1_H1 ;  /* 0x30000013ff027230 */ /* 0x000fe40000004100 */
[--C-:B-1----:R-:W-:Y:S02]  /*99a0*/  HADD2.F32 R12, -RZ, R8.reuse.H0_H0 ;  /* 0x20000008ff0c7230 */ /* 0x102fe40000004100 */
[----:B------:R-:W-:-:S02]  /*99b0*/  HADD2.F32 R8, -RZ, R8.H1_H1 ;  /* 0x30000008ff087230 */ /* 0x000fc40000004100 */
[--C-:B------:R-:W-:Y:S02]  /*99c0*/  HADD2.F32 R6, -RZ, R9.reuse.H0_H0 ;  /* 0x20000009ff067230 */ /* 0x100fe40000004100 */
[----:B------:R-:W-:Y:S02]  /*99d0*/  HADD2.F32 R9, -RZ, R9.H1_H1 ;  /* 0x30000009ff097230 */ /* 0x000fe40000004100 */
[--C-:B------:R-:W-:Y:S02]  /*99e0*/  HADD2.F32 R14, -RZ, R10.reuse.H0_H0 ;  /* 0x2000000aff0e7230 */ /* 0x100fe40000004100 */
[----:B------:R-:W-:Y:S01]  /*99f0*/  HADD2.F32 R13, -RZ, R10.H1_H1 ;  /* 0x3000000aff0d7230 */ /* 0x000fe20000004100 */
[-C--:B------:R-:W-:Y:S01]  /*9a00*/  FMUL.FTZ R10, R12, R7.reuse ;  /* 0x000000070c0a7220 */ /* 0x080fe20000410000 */
[--C-:B------:R-:W-:Y:S02]  /*9a10*/  HADD2.F32 R16, -RZ, R11.reuse.H0_H0 ;  /* 0x2000000bff107230 */ /* 0x100fe40000004100 */
[----:B------:R-:W-:Y:S01]  /*9a20*/  HADD2.F32 R15, -RZ, R11.H1_H1 ;  /* 0x3000000bff0f7230 */ /* 0x000fe20000004100 */
[----:B------:R-:W-:-:S02]  /*9a30*/  FMUL.FTZ R11, R8, R7 ;  /* 0x00000007080b7220 */ /* 0x000fc40000410000 */
[CC--:B------:R-:W-:Y:S02]  /*9a40*/  FMUL.FTZ R7, R9.reuse, R0.reuse ;  /* 0x0000000009077220 */ /* 0x0c0fe40000410000 */
[----:B------:R-:W-:Y:S02]  /*9a50*/  FMUL.FTZ R0, R6, R0 ;  /* 0x0000000006007220 */ /* 0x000fe40000410000 */
[-C--:B------:R-:W-:Y:S02]  /*9a60*/  FFMA.FTZ R17, R12, R5.reuse, -R11 ;  /* 0x000000050c117223 */ /* 0x080fe4000001080b */
[-C--:B------:R-:W-:Y:S01]  /*9a70*/  FFMA.FTZ R11, R6, R2.reuse, -R7 ;  /* 0x00000002060b7223 */ /* 0x080fe20000010807 */
[--C-:B------:R-:W-:Y:S01]  /*9a80*/  HADD2.F32 R6, -RZ, R20.reuse.H0_H0 ;  /* 0x20000014ff067230 */ /* 0x100fe20000004100 */
[----:B------:R-:W-:Y:S01]  /*9a90*/  FFMA.FTZ R9, R9, R2, R0 ;  /* 0x0000000209097223 */ /* 0x000fe20000010000 */
[----:B------:R-:W-:Y:S01]  /*9aa0*/  HADD2.F32 R0, -RZ, R19.H0_H0 ;  /* 0x20000013ff007230 */ /* 0x000fe20000004100 */
[----:B------:R-:W-:Y:S01]  /*9ab0*/  FFMA.FTZ R12, R8, R5, R10 ;  /* 0x00000005080c7223 */ /* 0x000fe2000001000a */
[----:B------:R-:W-:Y:S01]  /*9ac0*/  HADD2.F32 R5, -RZ, R21.H1_H1 ;  /* 0x30000015ff057230 */ /* 0x000fe20000004100 */
[-C--:B------:R-:W-:Y:S01]  /*9ad0*/  FMUL.FTZ R8, R13, R6.reuse ;  /* 0x000000060d087220 */ /* 0x080fe20000410000 */
[----:B------:R-:W-:Y:S01]  /*9ae0*/  HADD2.F32 R2, -RZ, R20.H1_H1 ;  /* 0x30000014ff027230 */ /* 0x000fe20000004100 */
[----:B------:R-:W-:Y:S01]  /*9af0*/  FMUL.FTZ R7, R14, R6 ;  /* 0x000000060e077220 */ /* 0x000fe20000410000 */
[----:B------:R-:W-:Y:S01]  /*9b00*/  F2FP.PACK_AB R9, R9, R11 ;  /* 0x0000000b0909723e */ /* 0x000fe200000000ff */
[----:B------:R-:W-:-:S02]  /*9b10*/  FMUL.FTZ R6, R15, R0 ;  /* 0x000000000f067220 */ /* 0x000fc40000410000 */
[----:B------:R-:W-:Y:S02]  /*9b20*/  FMUL.FTZ R0, R16, R0 ;  /* 0x0000000010007220 */ /* 0x000fe40000410000 */
[----:B------:R-:W-:Y:S01]  /*9b30*/  FFMA.FTZ R10, R14, R5, -R8 ;  /* 0x000000050e0a7223 */ /* 0x000fe20000010808 */
[----:B------:R-:W-:Y:S01]  /*9b40*/  F2FP.PACK_AB R8, R12, R17 ;  /* 0x000000110c08723e */ /* 0x000fe200000000ff */
[----:B------:R-:W-:Y:S02]  /*9b50*/  FFMA.FTZ R7, R13, R5, R7 ;  /* 0x000000050d077223 */ /* 0x000fe40000010007 */
[-C--:B------:R-:W-:Y:S02]  /*9b60*/  FFMA.FTZ R6, R16, R2.reuse, -R6 ;  /* 0x0000000210067223 */ /* 0x080fe40000010806 */
[----:B------:R-:W-:Y:S01]  /*9b70*/  FFMA.FTZ R0, R15, R2, R0 ;  /* 0x000000020f007223 */ /* 0x000fe20000010000 */
[----:B------:R-:W-:-:S04]  /*9b80*/  F2FP.PACK_AB R10, R7, R10 ;  /* 0x0000000a070a723e */ /* 0x000fc800000000ff */
[----:B------:R-:W-:-:S05]  /*9b90*/  F2FP.PACK_AB R11, R0, R6 ;  /* 0x00000006000b723e */ /* 0x000fca00000000ff */
[----:B------:R1:W-:Y:S02]  /*9ba0*/  STS.128 [R32+0x8100], R8 ;  /* 0x0081000820007388 */ /* 0x0003e40000000c00 */
.L_x_860:
[----:B------:R-:W-:Y:S05]  /*9bb0*/  BSYNC B0 ;  /* 0x0000000000007941 */ /* 0x000fea0003800000 */
.L_x_859:
[----:B------:R-:W-:-:S04]  /*9bc0*/  IADD3 R0, R26, 0x20, RZ ;  /* 0x000000201a007810 */ /* 0x000fc80007ffe0ff */
[----:B------:R-:W-:-:S13]  /*9bd0*/  ISETP.GE.AND P0, PT, R0, c[0x0][0x27c], PT ;  /* 0x00009f0000007a0c */ /* 0x000fda0003f06270 */
[----:B------:R-:W-:Y:S05]  /*9be0*/  @P0 BRA `(.L_x_858) ;  /* 0x0000026000000947 */ /* 0x000fea0003800000 */
[----:B-1----:R-:W1:Y:S01]  /*9bf0*/  LDS.128 R8, [R32+0xc100] ;  /* 0x00c1000020087984 */ /* 0x002e620000000c00 */
[--C-:B------:R-:W-:Y:S02]  /*9c00*/  HADD2.F32 R7, -RZ, R22.reuse.H0_H0 ;  /* 0x20000016ff077230 */ /* 0x100fe40000004100 */
[----:B------:R-:W-:Y:S02]  /*9c10*/  HADD2.F32 R0, -RZ, R22.H1_H1 ;  /* 0x30000016ff007230 */ /* 0x000fe40000004100 */
[----:B------:R-:W-:Y:S02]  /*9c20*/  HADD2.F32 R5, -RZ, R24.H1_H1 ;  /* 0x30000018ff057230 */ /* 0x000fe40000004100 */
        /* <DEDUP_REMOVED lines=15> */
[----:B------:R-:W-:Y:S01]  /*9d20*/  HADD2.F32 R6, -RZ, R24.H0_H0 ;  /* 0x20000018ff067230 */ /* 0x000fe20000004100 */
[----:B------:R-:W-:Y:S01]  /*9d30*/  FFMA.FTZ R9, R9, R2, R0 ;  /* 0x0000000209097223 */ /* 0x000fe20000010000 */
[----:B------:R-:W-:Y:S01]  /*9d40*/  HADD2.F32 R0, -RZ, R23.H0_H0 ;  /* 0x20000017ff007230 */ /* 0x000fe20000004100 */
[----:B------:R-:W-:Y:S01]  /*9d50*/  FFMA.FTZ R12, R8, R5, R10 ;  /* 0x00000005080c7223 */ /* 0x000fe2000001000a */
[--C-:B------:R-:W-:Y:S01]  /*9d60*/  HADD2.F32 R5, -RZ, R25.reuse.H1_H1 ;  /* 0x30000019ff057230 */ /* 0x100fe20000004100 */
[-C--:B------:R-:W-:Y:S01]  /*9d70*/  FMUL.FTZ R8, R13, R6.reuse ;  /* 0x000000060d087220 */ /* 0x080fe20000410000 */
[----:B------:R-:W-:Y:S01]  /*9d80*/  HADD2.F32 R2, -RZ, R25.H0_H0 ;  /* 0x20000019ff027230 */ /* 0x000fe20000004100 */
        /* <DEDUP_REMOVED lines=12> */
.L_x_858:
[----:B------:R-:W-:Y:S05]  /*9e50*/  BSYNC B1 ;  /* 0x0000000000017941 */ /* 0x000fea0003800000 */
.L_x_857:
        /* <DEDUP_REMOVED lines=18> */
[C---:B------:R-:W-:Y:S01]  /*9f80*/  FMUL.FTZ R10, R7.reuse, R12 ;  /* 0x0000000c070a7220 */ /* 0x040fe20000410000 */
[--C-:B------:R-:W-:Y:S02]  /*9f90*/  HADD2.F32 R16, -RZ, R11.reuse.H0_H0 ;  /* 0x2000000bff107230 */ /* 0x100fe40000004100 */
[----:B------:R-:W-:Y:S01]  /*9fa0*/  HADD2.F32 R15, -RZ, R11.H1_H1 ;  /* 0x3000000bff0f7230 */ /* 0x000fe20000004100 */
[----:B------:R-:W-:-:S02]  /*9fb0*/  FMUL.FTZ R11, R7, R8 ;  /* 0x00000008070b7220 */ /* 0x000fc40000410000 */
[CC--:B------:R-:W-:Y:S02]  /*9fc0*/  FMUL.FTZ R7, R0.reuse, R9.reuse ;  /* 0x0000000900077220 */ /* 0x0c0fe40000410000 */
[----:B------:R-:W-:Y:S02]  /*9fd0*/  FMUL.FTZ R0, R0, R6 ;  /* 0x0000000600007220 */ /* 0x000fe40000410000 */
[C---:B------:R-:W-:Y:S02]  /*9fe0*/  FFMA.FTZ R17, R5.reuse, R12, -R11 ;  /* 0x0000000c05117223 */ /* 0x040fe4000001080b */
[C---:B------:R-:W-:Y:S01]  /*9ff0*/  FFMA.FTZ R11, R2.reuse, R6, -R7 ;  /* 0x00000006020b7223 */ /* 0x040fe20000010807 */
[--C-:B------:R-:W-:Y:S01]  /*a000*/  HADD2.F32 R6, -RZ, R20.reuse.H0_H0 ;  /* 0x20000014ff067230 */ /* 0x100fe20000004100 */
[----:B------:R-:W-:Y:S01]  /*a010*/  FFMA.FTZ R9, R2, R9, R0 ;  /* 0x0000000902097223 */ /* 0x000fe20000010000 */
[----:B------:R-:W-:Y:S01]  /*a020*/  HADD2.F32 R0, -RZ, R19.H0_H0 ;  /* 0x20000013ff007230 */ /* 0x000fe20000004100 */
[----:B------:R-:W-:Y:S01]  /*a030*/  FFMA.FTZ R12, R5, R8, R10 ;  /* 0x00000008050c7223 */ /* 0x000fe2000001000a */
[----:B------:R-:W-:Y:S01]  /*a040*/  HADD2.F32 R5, -RZ, R21.H1_H1 ;  /* 0x30000015ff057230 */ /* 0x000fe20000004100 */
[C---:B------:R-:W-:Y:S01]  /*a050*/  FMUL.FTZ R8, R6.reuse, R13 ;  /* 0x0000000d06087220 */ /* 0x040fe20000410000 */
[----:B------:R-:W-:Y:S01]  /*a060*/  HADD2.F32 R2, -RZ, R20.H1_H1 ;  /* 0x30000014ff027230 */ /* 0x000fe20000004100 */
[----:B------:R-:W-:Y:S01]  /*a070*/  FMUL.FTZ R7, R6, R14 ;  /* 0x0000000e06077220 */ /* 0x000fe20000410000 */
[----:B------:R-:W-:Y:S01]  /*a080*/  F2FP.PACK_AB R9, R9, R11 ;  /* 0x0000000b0909723e */ /* 0x000fe200000000ff */
[----:B------:R-:W-:-:S02]  /*a090*/  FMUL.FTZ R6, R0, R15 ;  /* 0x0000000f00067220 */ /* 0x000fc40000410000 */
[----:B------:R-:W-:Y:S02]  /*a0a0*/  FMUL.FTZ R0, R0, R16 ;  /* 0x0000001000007220 */ /* 0x000fe40000410000 */
[C---:B------:R-:W-:Y:S01]  /*a0b0*/  FFMA.FTZ R10, R5.reuse, R14, -R8 ;  /* 0x0000000e050a7223 */ /* 0x040fe20000010808 */
[----:B------:R-:W-:Y:S01]  /*a0c0*/  F2FP.PACK_AB R8, R12, R17 ;  /* 0x000000110c08723e */ /* 0x000fe200000000ff */
[----:B------:R-:W-:Y:S02]  /*a0d0*/  FFMA.FTZ R7, R5, R13, R7 ;  /* 0x0000000d05077223 */ /* 0x000fe40000010007 */
[C---:B------:R-:W-:Y:S02]  /*a0e0*/  FFMA.FTZ R6, R2.reuse, R16, -R6 ;  /* 0x0000001002067223 */ /* 0x040fe40000010806 */
[----:B------:R-:W-:Y:S01]  /*a0f0*/  FFMA.FTZ R0, R2, R15, R0 ;  /* 0x0000000f02007223 */ /* 0x000fe20000010000 */
[----:B------:R-:W-:-:S04]  /*a100*/  F2FP.PACK_AB R10, R7, R10 ;  /* 0x0000000a070a723e */ /* 0x000fc800000000ff */
[----:B------:R-:W-:-:S05]  /*a110*/  F2FP.PACK_AB R11, R0, R6 ;  /* 0x00000006000b723e */ /* 0x000fca00000000ff */
[----:B------:R1:W-:Y:S02]  /*a120*/  STS.128 [R32+0x8900], R8 ;  /* 0x0089000820007388 */ /* 0x0003e40000000c00 */
.L_x_864:
[----:B------:R-:W-:Y:S05]  /*a130*/  BSYNC B0 ;  /* 0x0000000000007941 */ /* 0x000fea0003800000 */
.L_x_863:
        /* <DEDUP_REMOVED lines=22> */
[----:B------:R-:W-:Y:S01]  /*a2a0*/  HADD2.F32 R6, -RZ, R24.H0_H0 ;  /* 0x20000018ff067230 */ /* 0x000fe20000004100 */
[----:B------:R-:W-:Y:S01]  /*a2b0*/  FFMA.FTZ R9, R2, R9, R0 ;  /* 0x0000000902097223 */ /* 0x000fe20000010000 */
[----:B------:R-:W-:Y:S01]  /*a2c0*/  HADD2.F32 R0, -RZ, R23.H0_H0 ;  /* 0x20000017ff007230 */ /* 0x000fe20000004100 */
[----:B------:R-:W-:Y:S01]  /*a2d0*/  FFMA.FTZ R12, R5, R8, R10 ;  /* 0x00000008050c7223 */ /* 0x000fe2000001000a */
[--C-:B------:R-:W-:Y:S01]  /*a2e0*/  HADD2.F32 R5, -RZ, R25.reuse.H1_H1 ;  /* 0x30000019ff057230 */ /* 0x100fe20000004100 */
[C---:B------:R-:W-:Y:S01]  /*a2f0*/  FMUL.FTZ R8, R6.reuse, R13 ;  /* 0x0000000d06087220 */ /* 0x040fe20000410000 */
[----:B------:R-:W-:Y:S01]  /*a300*/  HADD2.F32 R2, -RZ, R25.H0_H0 ;  /* 0x20000019ff027230 */ /* 0x000fe20000004100 */
        /* <DEDUP_REMOVED lines=12> */
.L_x_862:
[----:B------:R-:W-:Y:S05]  /*a3d0*/  BSYNC B1 ;  /* 0x0000000000017941 */ /* 0x000fea0003800000 */
.L_x_861:
        /* <DEDUP_REMOVED lines=45> */
.L_x_868:
[----:B------:R-:W-:Y:S05]  /*a6b0*/  BSYNC B0 ;  /* 0x0000000000007941 */ /* 0x000fea0003800000 */
.L_x_867:
        /* <DEDUP_REMOVED lines=41> */
.L_x_866:
[----:B------:R-:W-:Y:S05]  /*a950*/  BSYNC B1 ;  /* 0x0000000000017941 */ /* 0x000fea0003800000 */
.L_x_865:
        /* <DEDUP_REMOVED lines=45> */
.L_x_872:
[----:B------:R-:W-:Y:S05]  /*ac30*/  BSYNC B0 ;  /* 0x0000000000007941 */ /* 0x000fea0003800000 */
.L_x_871:
        /* <DEDUP_REMOVED lines=41> */
.L_x_870:
[----:B------:R-:W-:Y:S05]  /*aed0*/  BSYNC B1 ;  /* 0x0000000000017941 */ /* 0x000fea0003800000 */
.L_x_869:
        /* <DEDUP_REMOVED lines=45> */
.L_x_876:
[----:B------:R-:W-:Y:S05]  /*b1b0*/  BSYNC B0 ;  /* 0x0000000000007941 */ /* 0x000fea0003800000 */
.L_x_875:
        /* <DEDUP_REMOVED lines=41> */
.L_x_874:
[----:B------:R-:W-:Y:S05]  /*b450*/  BSYNC B1 ;  /* 0x0000000000017941 */ /* 0x000fea0003800000 */
.L_x_873:
        /* <DEDUP_REMOVED lines=45> */
.L_x_880:
[----:B------:R-:W-:Y:S05]  /*b730*/  BSYNC B0 ;  /* 0x0000000000007941 */ /* 0x000fea0003800000 */
.L_x_879:
        /* <DEDUP_REMOVED lines=41> */
.L_x_878:
[----:B------:R-:W-:Y:S05]  /*b9d0*/  BSYNC B1 ;  /* 0x0000000000017941 */ /* 0x000fea0003800000 */
.L_x_877:
        /* <DEDUP_REMOVED lines=45> */
.L_x_884:
[----:B------:R-:W-:Y:S05]  /*bcb0*/  BSYNC B0 ;  /* 0x0000000000007941 */ /* 0x000fea0003800000 */
.L_x_883:
        /* <DEDUP_REMOVED lines=41> */
.L_x_882:
[----:B------:R-:W-:Y:S05]  /*bf50*/  BSYNC B1 ;  /* 0x0000000000017941 */ /* 0x000fea0003800000 */
.L_x_881:
[----:B------:R-:W-:-:S04]  /*bf60*/  IADD3 R0, R42, 0x70, RZ ;  /* 0x000000702a007810 */ /* 0x000fc80007ffe0ff */
        /* <DEDUP_REMOVED lines=43> */
.L_x_887:
[----:B------:R-:W-:Y:S05]  /*c220*/  BSYNC B0 ;  /* 0x0000000000007941 */ /* 0x000fea0003800000 */
.L_x_886:
        /* <DEDUP_REMOVED lines=40> */
[----:B------:R1:W-:Y:S01]  /*c4b0*/  STS.128 [R32+0xf900], R8 ;  /* 0x00f9000820007388 */ /* 0x0003e20000000c00 */
[----:B------:R-:W-:Y:S05]  /*c4c0*/  BRA `(.L_x_885) ;  /* 0x0000350000007947 */ /* 0x000fea0003800000 */
.L_x_854:
[----:B------:R-:W-:Y:S01]  /*c4d0*/  ISETP.NE.AND P0, PT, R20, RZ, PT ;  /* 0x000000ff1400720c */ /* 0x000fe20003f05270 */
[----:B------:R-:W-:Y:S01]  /*c4e0*/  BSSY B0, `(.L_x_888) ;  /* 0x000000d000007945 */ /* 0x000fe20003800000 */
[----:B------:R-:W-:Y:S01]  /*c4f0*/  CS2R R10, SRZ ;  /* 0x00000000000a7805 */ /* 0x000fe2000001ff00 */
[----:B------:R-:W-:Y:S01]  /*c500*/  CS2R R8, SRZ ;  /* 0x0000000000087805 */ /* 0x000fe2000001ff00 */
[----:B------:R-:W-:Y:S01]  /*c510*/  CS2R R14, SRZ ;  /* 0x00000000000e7805 */ /* 0x000fe2000001ff00 */
[----:B------:R-:W-:-:S08]  /*c520*/  CS2R R12, SRZ ;  /* 0x00000000000c7805 */ /* 0x000fd0000001ff00 */
[----:B------:R-:W-:Y:S05]  /*c530*/  @P0 BRA `(.L_x_889) ;  /* 0x0000007000000947 */ /* 0x000fea0003800000 */
[----:B------:R-:W-:Y:S01]  /*c540*/  ISETP.GE.AND P0, PT, R132, c[0x0][0x27c], PT ;  /* 0x00009f0084007a0c */ /* 0x000fe20003f06270 */
[----:B------:R-:W-:-:S12]  /*c550*/  CS2R R10, SRZ ;  /* 0x00000000000a7805 */ /* 0x000fd8000001ff00 */
[----:B------:R-:W-:Y:S05]  /*c560*/  @P0 BRA `(.L_x_889) ;  /* 0x0000004000000947 */ /* 0x000fea0003800000 */
[----:B------:R-:W-:-:S04]  /*c570*/  IMAD.WIDE R12, R132, 0x2, R18 ;  /* 0x00000002840c7825 */ /* 0x000fc800078e0212 */
[----:B------:R-:W-:Y:S02]  /*c580*/  IMAD.WIDE R8, R132, 0x2, R16 ;  /* 0x0000000284087825 */ /* 0x000fe400078e0210 */
[----:B------:R-:W5:Y:S04]  /*c590*/  LD.E.128 R12, [R12.64] ;  /* 0x000000220c0c7980 */ /* 0x000f68000c101d00 */
[----:B------:R-:W5:Y:S02]  /*c5a0*/  LD.E.128 R8, [R8.64] ;  /* 0x0000002208087980 */ /* 0x000f64000c101d00 */
.L_x_889:
[----:B------:R-:W-:Y:S05]  /*c5b0*/  BSYNC B0 ;  /* 0x0000000000007941 */ /* 0x000fea0003800000 */
.L_x_888:
[----:B------:R-:W-:Y:S01]  /*c5c0*/  UIMAD UR4, UR17, -0x80, UR23 ;  /* 0xffffff80110478a4 */ /* 0x000fe2000f8e0217 */
[----:B------:R-:W-:Y:S01]  /*c5d0*/  ISETP.GE.AND P0, PT, R132, c[0x0][0x27c], PT ;  /* 0x00009f0084007a0c */ /* 0x000fe20003f06270 */
[--C-:B-----5:R-:W-:Y:S01]  /*c5e0*/  IMAD.MOV.U32 R21, RZ, RZ, R13.reuse ;  /* 0x000000ffff157224 */ /* 0x120fe200078e000d */
[--C-:B------:R-:W-:Y:S01]  /*c5f0*/  SHF.R.U64 R20, R12, 0x10, R13.reuse ;  /* 0x000000100c147819 */ /* 0x100fe2000000120d */
[----:B------:R-:W-:Y:S01]  /*c600*/  UISETP.LT.AND UP0, UPT, UR4, 0x80, UPT ;  /* 0x000000800400788c */ /* 0x000fe2000bf01270 */
[----:B------:R-:W-:Y:S01]  /*c610*/  SHF.R.U32.HI R17, RZ, 0x10, R13 ;  /* 0x00000010ff117819 */ /* 0x000fe2000001160d */
[----:B------:R-:W-:Y:S01]  /*c620*/  IMAD.MOV.U32 R19, RZ, RZ, R14 ;  /* 0x000000ffff137224 */ /* 0x000fe200078e000e */
[--C-:B------:R-:W-:Y:S01]  /*c630*/  SHF.R.U64 R16, R14, 0x10, R15.reuse ;  /* 0x000000100e107819 */ /* 0x100fe2000000120f */
[----:B------:R-:W-:Y:S01]  /*c640*/  USEL UR4, UR4, 0x80, UP0 ;  /* 0x0000008004047887 */ /* 0x000fe20008000000 */
[----:B------:R-:W-:Y:S01]  /*c650*/  IMAD.MOV.U32 R22, RZ, RZ, R12 ;  /* 0x000000ffff167224 */ /* 0x000fe200078e000c */
[--C-:B------:R-:W-:Y:S01]  /*c660*/  SHF.R.U32.HI R12, RZ, 0x10, R15.reuse ;  /* 0x00000010ff0c7819 */ /* 0x100fe2000001160f */
[----:B------:R-:W-:Y:S01]  /*c670*/  IMAD.MOV.U32 R18, RZ, RZ, R15 ;  /* 0x000000ffff127224 */ /* 0x000fe200078e000f */
[--C-:B------:R-:W-:Y:S01]  /*c680*/  SHF.R.U32.HI R5, RZ, 0x10, R9.reuse ;  /* 0x00000010ff057819 */ /* 0x100fe20000011609 */
[----:B------:R-:W-:Y:S01]  /*c690*/  IMAD.MOV.U32 R14, RZ, RZ, R8 ;  /* 0x000000ffff0e7224 */ /* 0x000fe200078e0008 */
[----:B------:R-:W-:Y:S01]  /*c6a0*/  ISETP.GE.OR P1, PT, R42, UR4, P0 ;  /* 0x000000042a007c0c */ /* 0x000fe20008726670 */
[--C-:B------:R-:W-:Y:S01]  /*c6b0*/  IMAD.MOV.U32 R13, RZ, RZ, R9.reuse ;  /* 0x000000ffff0d7224 */ /* 0x100fe200078e0009 */
[----:B------:R-:W-:Y:S01]  /*c6c0*/  SHF.R.U64 R8, R8, 0x10, R9 ;  /* 0x0000001008087819 */ /* 0x000fe20000001209 */
        /* <DEDUP_REMOVED lines=18> */
[----:B------:R-:W-:-:S02]  /*c7f0*/  HADD2.F32 R6, -RZ, R43.H0_H0 ;  /* 0x2000002bff067230 */ /* 0x000fc40000004100 */
[----:B------:R-:W-:Y:S01]  /*c800*/  LEA.HI R0, R0, R96, RZ, 0x1d ;  /* 0x0000006000007211 */ /* 0x000fe200078fe8ff */
[----:B------:R-:W-:Y:S02]  /*c810*/  HADD2.F32 R18, -RZ, R44.H1_H1 ;  /* 0x3000002cff127230 */ /* 0x000fe40000004100 */
[----:B------:R-:W-:Y:S01]  /*c820*/  HADD2.F32 R16, -RZ, R46.H0_H0 ;  /* 0x2000002eff107230 */ /* 0x000fe20000004100 */
[----:B------:R-:W-:Y:S01]  /*c830*/  SHF.R.S32.HI R5, RZ, 0x1f, R0 ;  /* 0x0000001fff057819 */ /* 0x000fe20000011400 */
[----:B------:R-:W-:Y:S01]  /*c840*/  HADD2.F32 R17, -RZ, R47.H0_H0 ;  /* 0x2000002fff117230 */ /* 0x000fe20000004100 */
[----:B------:R-:W-:Y:S02]  /*c850*/  SHF.L.U32 R2, R0, 0x3, RZ ;  /* 0x0000000300027819 */ /* 0x000fe400000006ff */
[----:B------:R-:W-:Y:S01]  /*c860*/  LEA.HI R0, R5, R0, RZ, 0x3 ;  /* 0x0000000005007211 */ /* 0x000fe200078f18ff */
[----:B------:R-:W-:Y:S01]  /*c870*/  HADD2.F32 R5, -RZ, R44.H0_H0 ;  /* 0x2000002cff057230 */ /* 0x000fe20000004100 */
[----:B------:R-:W-:-:S02]  /*c880*/  LOP3.LUT R2, R23, 0x38, R2, 0xf8, !PT ;  /* 0x0000003817027812 */ /* 0x000fc400078ef802 */
[----:B------:R-:W-:Y:S02]  /*c890*/  SHF.L.U32 R0, R0, 0xa, RZ ;  /* 0x0000000a00007819 */ /* 0x000fe400000006ff */
[----:B------:R-:W-:Y:S02]  /*c8a0*/  LOP3.LUT R2, R2, R25, RZ, 0x3c, !PT ;  /* 0x0000001902027212 */ /* 0x000fe400078e3cff */
[----:B------:R-:W-:-:S04]  /*c8b0*/  LOP3.LUT R0, R0, 0x7fffe000, RZ, 0xc0, !PT ;  /* 0x7fffe00000007812 */ /* 0x000fc800078ec0ff */
[----:B------:R-:W-:-:S04]  /*c8c0*/  IADD3 R0, R2, R0, R24 ;  /* 0x0000000002007210 */ /* 0x000fc80007ffe018 */
[----:B------:R-:W-:Y:S01]  /*c8d0*/  SHF.L.U32 R37, R0, 0x1, RZ ;  /* 0x0000000100257819 */ /* 0x000fe200000006ff */
[----:B------:R-:W-:-:S04]  /*c8e0*/  HADD2.F32 R0, -RZ, R43.H1_H1 ;  /* 0x3000002bff007230 */ /* 0x000fc80000004100 */
[----:B------:R-:W2:Y:S01]  /*c8f0*/  LDS.128 R8, [R37+0x8100] ;  /* 0x0081000025087984 */ /* 0x000ea20000000c00 */
[--C-:B-1----:R-:W-:Y:S02]  /*c900*/  HADD2.F32 R23, -RZ, R12.reuse.H0_H0 ;  /* 0x2000000cff177230 */ /* 0x102fe40000004100 */
[----:B------:R-:W-:Y:S02]  /*c910*/  HADD2.F32 R22, -RZ, R12.H1_H1 ;  /* 0x3000000cff167230 */ /* 0x000fe40000004100 */
[--C-:B------:R-:W-:Y:S01]  /*c920*/  HADD2.F32 R25, -RZ, R13.reuse.H0_H0 ;  /* 0x2000000dff197230 */ /* 0x100fe20000004100 */
[----:B------:R-:W-:Y:S01]  /*c930*/  FMUL.FTZ R2, R23, R6 ;  /* 0x0000000617027220 */ /* 0x000fe20000410000 */
[--C-:B------:R-:W-:Y:S02]  /*c940*/  HADD2.F32 R27, -RZ, R14.reuse.H0_H0 ;  /* 0x2000000eff1b7230 */ /* 0x100fe40000004100 */
[----:B------:R-:W-:Y:S02]  /*c950*/  HADD2.F32 R26, -RZ, R14.H1_H1 ;  /* 0x3000000eff1a7230 */ /* 0x000fe40000004100 */
[----:B------:R-:W-:-:S02]  /*c960*/  HADD2.F32 R24, -RZ, R13.H1_H1 ;  /* 0x3000000dff187230 */ /* 0x000fc40000004100 */
[--C-:B------:R-:W-:Y:S02]  /*c970*/  HADD2.F32 R29, -RZ, R15.reuse.H0_H0 ;  /* 0x2000000fff1d7230 */ /* 0x100fe40000004100 */
[----:B------:R-:W-:Y:S02]  /*c980*/  HADD2.F32 R28, -RZ, R15.H1_H1 ;  /* 0x3000000fff1c7230 */ /* 0x000fe40000004100 */
[--C-:B--2---:R-:W-:Y:S02]  /*c990*/  HADD2.F32 R7, -RZ, R8.reuse.H0_H0 ;  /* 0x20000008ff077230 */ /* 0x104fe40000004100 */
[----:B------:R-:W-:Y:S02]  /*c9a0*/  HADD2.F32 R8, -RZ, R8.H1_H1 ;  /* 0x30000008ff087230 */ /* 0x000fe40000004100 */
[--C-:B------:R-:W-:Y:S01]  /*c9b0*/  HADD2.F32 R12, -RZ, R9.reuse.H0_H0 ;  /* 0x20000009ff0c7230 */ /* 0x100fe20000004100 */
[C---:B------:R-:W-:Y:S01]  /*c9c0*/  FFMA.FTZ R41, R7.reuse, R18, R2 ;  /* 0x0000001207297223 */ /* 0x040fe20000010002 */
[----:B------:R-:W-:Y:S01]  /*c9d0*/  HADD2.F32 R14, -RZ, R9.H1_H1 ;  /* 0x30000009ff0e7230 */ /* 0x000fe20000004100 */
[-C--:B------:R-:W-:Y:S01]  /*c9e0*/  FMUL.FTZ R2, R22, R0.reuse ;  /* 0x0000000016027220 */ /* 0x080fe20000410000 */
[----:B------:R-:W-:Y:S01]  /*c9f0*/  HADD2.F32 R13, -RZ, R10.H0_H0 ;  /* 0x2000000aff0d7230 */ /* 0x000fe20000004100 */
[C---:B------:R-:W-:Y:S01]  /*ca00*/  FMUL.FTZ R36, R8.reuse, R0 ;  /* 0x0000000008247220 */ /* 0x040fe20000410000 */
[--C-:B------:R-:W-:Y:S01]  /*ca10*/  HADD2.F32 R0, -RZ, R45.reuse.H1_H1 ;  /* 0x3000002dff007230 */ /* 0x100fe20000004100 */
[----:B------:R-:W-:Y:S01]  /*ca20*/  FMUL.FTZ R38, R7, R6 ;  /* 0x0000000607267220 */ /* 0x000fe20000410000 */
[----:B------:R-:W-:Y:S01]  /*ca30*/  HADD2.F32 R9, -RZ, R48.H1_H1 ;  /* 0x30000030ff097230 */ /* 0x000fe20000004100 */
[-C--:B------:R-:W-:Y:S01]  /*ca40*/  FMUL.FTZ R6, R25, R5.reuse ;  /* 0x0000000519067220 */ /* 0x080fe20000410000 */
[----:B------:R-:W-:Y:S01]  /*ca50*/  HADD2.F32 R15, -RZ, R10.H1_H1 ;  /* 0x3000000aff0f7230 */ /* 0x000fe20000004100 */
[----:B------:R-:W-:Y:S01]  /*ca60*/  FFMA.FTZ R40, R8, R16, R2 ;  /* 0x0000001008287223 */ /* 0x000fe20000010002 */
[----:B------:R-:W-:Y:S01]  /*ca70*/  HADD2.F32 R2, -RZ, R45.H0_H0 ;  /* 0x2000002dff027230 */ /* 0x000fe20000004100 */
[C---:B------:R-:W-:Y:S01]  /*ca80*/  FMUL.FTZ R34, R12.reuse, R5 ;  /* 0x000000050c227220 */ /* 0x040fe20000410000 */
[----:B------:R-:W-:Y:S01]  /*ca90*/  HADD2.F32 R8, -RZ, R46.H1_H1 ;  /* 0x3000002eff087230 */ /* 0x000fe20000004100 */
[----:B------:R-:W-:Y:S01]  /*caa0*/  FMUL.FTZ R5, R27, R0 ;  /* 0x000000001b057220 */ /* 0x000fe20000410000 */
[----:B------:R-:W-:Y:S01]  /*cab0*/  HADD2.F32 R10, -RZ, R48.H0_H0 ;  /* 0x20000030ff0a7230 */ /* 0x000fe20000004100 */
[----:B------:R-:W-:Y:S01]  /*cac0*/  FFMA.FTZ R39, R12, R17, R6 ;  /* 0x000000110c277223 */ /* 0x000fe20000010006 */
[----:B------:R-:W-:Y:S01]  /*cad0*/  HADD2.F32 R7, -RZ, R49.H1_H1 ;  /* 0x30000031ff077230 */ /* 0x000fe20000004100 */
[C---:B------:R-:W-:Y:S01]  /*cae0*/  FFMA.FTZ R33, R13.reuse, R9, R5 ;  /* 0x000000090d217223 */ /* 0x040fe20000010005 */
[--C-:B------:R-:W-:Y:S01]  /*caf0*/  HADD2.F32 R20, -RZ, R11.reuse.H0_H0 ;  /* 0x2000000bff147230 */ /* 0x100fe20000004100 */
[-C--:B------:R-:W-:Y:S01]  /*cb00*/  FMUL.FTZ R6, R24, R2.reuse ;  /* 0x0000000218067220 */ /* 0x080fe20000410000 */
[----:B------:R-:W-:Y:S01]  /*cb10*/  HADD2.F32 R19, -RZ, R11.H1_H1 ;  /* 0x3000000bff137230 */ /* 0x000fe20000004100 */
[----:B------:R-:W-:Y:S01]  /*cb20*/  FMUL.FTZ R31, R14, R2 ;  /* 0x000000020e1f7220 */ /* 0x000fe20000410000 */
[----:B------:R-:W-:Y:S01]  /*cb30*/  HADD2.F32 R2, -RZ, R49.H0_H0 ;  /* 0x20000031ff027230 */ /* 0x000fe20000004100 */
[----:B------:R-:W-:Y:S01]  /*cb40*/  FMUL.FTZ R21, R13, R0 ;  /* 0x000000000d157220 */ /* 0x000fe20000410000 */
[----:B------:R-:W-:Y:S01]  /*cb50*/  HADD2.F32 R0, -RZ, R47.H1_H1 ;  /* 0x3000002fff007230 */ /* 0x000fe20000004100 */
[----:B------:R-:W-:-:S02]  /*cb60*/  FMUL.FTZ R5, R26, R8 ;  /* 0x000000081a057220 */ /* 0x000fc40000410000 */
[----:B------:R-:W-:Y:S01]  /*cb70*/  FFMA.FTZ R35, R14, R10, R6 ;  /* 0x0000000a0e237223 */ /* 0x000fe20000010006 */
[--C-:B------:R-:W-:Y:S01]  /*cb80*/  HADD2.F32 R6, -RZ, R50.reuse.H1_H1 ;  /* 0x30000032ff067230 */ /* 0x100fe20000004100 */
[C---:B------:R-:W-:Y:S01]  /*cb90*/  FFMA.FTZ R30, R15.reuse, R7, R5 ;  /* 0x000000070f1e7223 */ /* 0x040fe20000010005 */
[----:B------:R-:W-:Y:S01]  /*cba0*/  HADD2.F32 R5, -RZ, R50.H0_H0 ;  /* 0x20000032ff057230 */ /* 0x000fe20000004100 */
[----:B------:R-:W-:Y:S02]  /*cbb0*/  FMUL.FTZ R14, R15, R8 ;  /* 0x000000080f0e7220 */ /* 0x000fe40000410000 */
[----:B------:R-:W-:Y:S02]  /*cbc0*/  FMUL.FTZ R8, R29, R2 ;  /* 0x000000021d087220 */ /* 0x000fe40000410000 */
[----:B------:R-:W-:Y:S02]  /*cbd0*/  FMUL.FTZ R11, R28, R0 ;  /* 0x000000001c0b7220 */ /* 0x000fe40000410000 */
[----:B------:R-:W-:-:S02]  /*cbe0*/  FMUL.FTZ R2, R20, R2 ;  /* 0x0000000214027220 */ /* 0x000fc40000410000 */
[C---:B------:R-:W-:Y:S02]  /*cbf0*/  FMUL.FTZ R0, R19.reuse, R0 ;  /* 0x0000000013007220 */ /* 0x040fe40000410000 */
[----:B------:R-:W-:Y:S02]  /*cc00*/  FFMA.FTZ R19, R19, R5, R11 ;  /* 0x0000000513137223 */ /* 0x000fe4000001000b */
[----:B------:R-:W-:Y:S02]  /*cc10*/  FFMA.FTZ R15, R25, R17, -R34 ;  /* 0x00000011190f7223 */ /* 0x000fe40000010822 */
[----:B------:R-:W-:Y:S01]  /*cc20*/  FFMA.FTZ R13, R24, R10, -R31 ;  /* 0x0000000a180d7223 */ /* 0x000fe2000001081f */
[----:B------:R-:W-:Y:S01]  /*cc30*/  F2FP.PACK_AB R10, R30, R33 ;  /* 0x000000211e0a723e */ /* 0x000fe200000000ff */
        /* <DEDUP_REMOVED lines=9> */
[----:B------:R-:W-:Y:S01]  /*ccd0*/  F2FP.PACK_AB R14, R14, R11 ;  /* 0x0000000b0e0e723e */ /* 0x000fe200000000ff */
[----:B------:R-:W-:Y:S01]  /*cce0*/  FFMA.FTZ R20, R20, R6, R8 ;  /* 0x0000000614147223 */ /* 0x000fe20000010008 */
[----:B------:R-:W-:Y:S02]  /*ccf0*/  F2FP.PACK_AB R8, R40, R41 ;  /* 0x000000292808723e */ /* 0x000fe400000000ff */
[----:B------:R-:W-:Y:S02]  /*cd00*/  F2FP.PACK_AB R15, R0, R2 ;  /* 0x00000002000f723e */ /* 0x000fe400000000ff */
[----:B------:R-:W-:-:S03]  /*cd10*/  F2FP.PACK_AB R11, R19, R20 ;  /* 0x00000014130b723e */ /* 0x000fc600000000ff */
[----:B------:R1:W-:Y:S04]  /*cd20*/  STS.128 [R32+0x8100], R12 ;  /* 0x0081000c20007388 */ /* 0x0003e80000000c00 */
[----:B------:R1:W-:Y:S02]  /*cd30*/  STS.128 [R37+0x8100], R8 ;  /* 0x0081000825007388 */ /* 0x0003e40000000c00 */
.L_x_891:
[----:B------:R-:W-:Y:S05]  /*cd40*/  BSYNC B0 ;  /* 0x0000000000007941 */ /* 0x000fea0003800000 */
.L_x_890:
[----:B------:R-:W-:Y:S01]  /*cd50*/  IADD3 R0, R42, 0x10, RZ ;  /* 0x000000102a007810 */ /* 0x000fe20007ffe0ff */
[----:B------:R-:W-:Y:S03]  /*cd60*/  BSSY B0, `(.L_x_892) ;  /* 0x0000064000007945 */ /* 0x000fe60003800000 */
[----:B------:R-:W-:-:S13]  /*cd70*/  ISETP.GE.OR P1, PT, R0, UR4, P0 ;  /* 0x0000000400007c0c */ /* 0x000fda0008726670 */
[----:B------:R-:W-:Y:S05]  /*cd80*/  @P1 BRA `(.L_x_893) ;  /* 0x0000061000001947 */ /* 0x000fea0003800000 */
[----:B------:R-:W-:Y:S01]  /*cd90*/  MOV R6, c[0x0][0x27c] ;  /* 0x00009f0000067a02 */ /* 0x000fe20000000f00 */
[----:B------:R-:W-:Y:S01]  /*cda0*/  HADD2.F32 R17, -RZ, R44.H1_H1 ;  /* 0x3000002cff117230 */ /* 0x000fe20000004100 */
[----:B------:R-:W-:Y:S01]  /*cdb0*/  SHF.R.S32.HI R2, RZ, 0x1f, R0 ;  /* 0x0000001fff027819 */ /* 0x000fe20000011400 */
[----:B------:R-:W-:Y:S01]  /*cdc0*/  HADD2.F32 R16, -RZ, R47.H0_H0 ;  /* 0x2000002fff107230 */ /* 0x000fe20000004100 */
[----:B------:R-:W-:Y:S02]  /*cdd0*/  LEA.HI R6, R6, R96, RZ, 0x1d ;  /* 0x0000006006067211 */ /* 0x000fe400078fe8ff */
[----:B------:R-:W-:Y:S02]  /*cde0*/  SHF.L.U32 R5, R0, 0x6, RZ ;  /* 0x0000000600057819 */ /* 0x000fe400000006ff */
[----:B------:R-:W-:Y:S02]  /*cdf0*/  LEA.HI R2, R2, R0, RZ, 0x3 ;  /* 0x0000000002027211 */ /* 0x000fe400078f18ff */
[----:B-1----:R-:W-:-:S02]  /*ce00*/  SHF.R.S32.HI R9, RZ, 0x1f, R6 ;  /* 0x0000001fff097819 */ /* 0x002fc40000011406 */
[----:B------:R-:W-:Y:S02]  /*ce10*/  LOP3.LUT R0, R5, 0x1c0, RZ, 0xc0, !PT ;  /* 0x000001c005007812 */ /* 0x000fe400078ec0ff */
[----:B------:R-:W-:Y:S02]  /*ce20*/  SHF.L.U32 R5, R2, 0x6, RZ ;  /* 0x0000000602057819 */ /* 0x000fe400000006ff */
[----:B------:R-:W-:Y:S02]  /*ce30*/  SHF.L.U32 R7, R6, 0x3, RZ ;  /* 0x0000000306077819 */ /* 0x000fe400000006ff */
[----:B------:R-:W-:Y:S02]  /*ce40*/  LEA.HI R6, R9, R6, RZ, 0x3 ;  /* 0x0000000609067211 */ /* 0x000fe400078f18ff */
[----:B------:R-:W-:Y:S02]  /*ce50*/  LOP3.LUT R8, R0, 0x38, R132, 0xf8, !PT ;  /* 0x0000003800087812 */ /* 0x000fe400078ef884 */
[----:B------:R-:W-:-:S02]  /*ce60*/  SHF.R.U32.HI R2, RZ, 0x3, R0 ;  /* 0x00000003ff027819 */ /* 0x000fc40000011600 */
[----:B------:R-:W-:Y:S02]  /*ce70*/  LOP3.LUT R5, R5, 0xfffffe00, RZ, 0xc0, !PT ;  /* 0xfffffe0005057812 */ /* 0x000fe400078ec0ff */
[----:B------:R-:W-:Y:S02]  /*ce80*/  LOP3.LUT R7, R0, 0x38, R7, 0xf8, !PT ;  /* 0x0000003800077812 */ /* 0x000fe400078ef807 */
[----:B------:R-:W-:Y:S01]  /*ce90*/  SHF.L.U32 R0, R6, 0xa, RZ ;  /* 0x0000000a06007819 */ /* 0x000fe200000006ff */
[----:B------:R-:W-:Y:S01]  /*cea0*/  HADD2.F32 R6, -RZ, R44.H0_H0 ;  /* 0x2000002cff067230 */ /* 0x000fe20000004100 */
[----:B------:R-:W-:Y:S02]  /*ceb0*/  LOP3.LUT R8, R5, R8, R2, 0xf6, !PT ;  /* 0x0000000805087212 */ /* 0x000fe400078ef602 */
[----:B------:R-:W-:Y:S02]  /*cec0*/  LOP3.LUT R2, R7, R2, RZ, 0x3c, !PT ;  /* 0x0000000207027212 */ /* 0x000fe400078e3cff */
[----:B------:R-:W-:-:S02]  /*ced0*/  LOP3.LUT R0, R0, 0x7fffe000, RZ, 0xc0, !PT ;  /* 0x7fffe00000007812 */ /* 0x000fc400078ec0ff */
[----:B------:R-:W-:Y:S02]  /*cee0*/  SHF.L.U32 R38, R8, 0x1, RZ ;  /* 0x0000000108267819 */ /* 0x000fe400000006ff */
[----:B------:R-:W-:Y:S01]  /*cef0*/  IADD3 R0, R2, R0, R5 ;  /* 0x0000000002007210 */ /* 0x000fe20007ffe005 */
[--C-:B------:R-:W-:Y:S02]  /*cf00*/  HADD2.F32 R2, -RZ, R43.reuse.H0_H0 ;  /* 0x2000002bff027230 */ /* 0x100fe40000004100 */
[----:B------:R-:W1:Y:S01]  /*cf10*/  LDS.128 R8, [R38+0x8100] ;  /* 0x0081000026087984 */ /* 0x000e620000000c00 */
[----:B------:R-:W-:Y:S01]  /*cf20*/  SHF.L.U32 R36, R0, 0x1, RZ ;  /* 0x0000000100247819 */ /* 0x000fe200000006ff */
[----:B------:R-:W-:-:S04]  /*cf30*/  HADD2.F32 R0, -RZ, R43.H1_H1 ;  /* 0x3000002bff007230 */ /* 0x000fc80000004100 */
[----:B------:R-:W2:Y:S01]  /*cf40*/  LDS.128 R12, [R36+0x8100] ;  /* 0x00810000240c7984 */ /* 0x000ea20000000c00 */
[--C-:B-1----:R-:W-:Y:S02]  /*cf50*/  HADD2.F32 R23, -RZ, R8.reuse.H0_H0 ;  /* 0x20000008ff177230 */ /* 0x102fe40000004100 */
[----:B------:R-:W-:Y:S02]  /*cf60*/  HADD2.F32 R22, -RZ, R8.H1_H1 ;  /* 0x30000008ff167230 */ /* 0x000fe40000004100 */
[----:B------:R-:W-:Y:S01]  /*cf70*/  HADD2.F32 R25, -RZ, R9.H0_H0 ;  /* 0x20000009ff197230 */ /* 0x000fe20000004100 */
[C---:B------:R-:W-:Y:S01]  /*cf80*/  FMUL.FTZ R7, R2.reuse, R23 ;  /* 0x0000001702077220 */ /* 0x040fe20000410000 */
[--C-:B--2---:R-:W-:Y:S02]  /*cf90*/  HADD2.F32 R5, -RZ, R12.reuse.H0_H0 ;  /* 0x2000000cff057230 */ /* 0x104fe40000004100 */
[----:B------:R-:W-:Y:S02]  /*cfa0*/  HADD2.F32 R12, -RZ, R12.H1_H1 ;  /* 0x3000000cff0c7230 */ /* 0x000fe40000004100 */
[--C-:B------:R-:W-:Y:S01]  /*cfb0*/  HADD2.F32 R19, -RZ, R15.reuse.H0_H0 ;  /* 0x2000000fff137230 */ /* 0x100fe20000004100 */
[-C--:B------:R-:W-:Y:S01]  /*cfc0*/  FMUL.FTZ R37, R2, R5.reuse ;  /* 0x0000000502257220 */ /* 0x080fe20000410000 */
[----:B------:R-:W-:Y:S01]  /*cfd0*/  HADD2.F32 R18, -RZ, R15.H1_H1 ;  /* 0x3000000fff127230 */ /* 0x000fe20000004100 */
[----:B------:R-:W-:Y:S01]  /*cfe0*/  FFMA.FTZ R41, R17, R5, R7 ;  /* 0x0000000511297223 */ /* 0x000fe20000010007 */
[----:B------:R-:W-:Y:S01]  /*cff0*/  HADD2.F32 R8, -RZ, R13.H0_H0 ;  /* 0x2000000dff087230 */ /* 0x000fe20000004100 */
[C---:B------:R-:W-:Y:S01]  /*d000*/  FMUL.FTZ R2, R0.reuse, R22 ;  /* 0x0000001600027220 */ /* 0x040fe20000410000 */
[----:B------:R-:W-:Y:S01]  /*d010*/  HADD2.F32 R15, -RZ, R46.H0_H0 ;  /* 0x2000002eff0f7230 */ /* 0x000fe20000004100 */
[-C--:B------:R-:W-:Y:S01]  /*d020*/  FMUL.FTZ R35, R0, R12.reuse ;  /* 0x0000000c00237220 */ /* 0x080fe20000410000 */
[----:B------:R-:W-:Y:S01]  /*d030*/  HADD2.F32 R27, -RZ, R10.H0_H0 ;  /* 0x2000000aff1b7230 */ /* 0x000fe20000004100 */
[C---:B------:R-:W-:Y:S01]  /*d040*/  FMUL.FTZ R5, R6.reuse, R25 ;  /* 0x0000001906057220 */ /* 0x040fe20000410000 */
[----:B------:R-:W-:Y:S01]  /*d050*/  HADD2.F32 R0, -RZ, R45.H1_H1 ;  /* 0x3000002dff007230 */ /* 0x000fe20000004100 */
[C---:B------:R-:W-:Y:S01]  /*d060*/  FFMA.FTZ R40, R15.reuse, R12, R2 ;  /* 0x0000000c0f287223 */ /* 0x040fe20000010002 */
[----:B------:R-:W-:Y:S01]  /*d070*/  HADD2.F32 R24, -RZ, R9.H1_H1 ;  /* 0x30000009ff187230 */ /* 0x000fe20000004100 */
[-C--:B------:R-:W-:Y:S01]  /*d080*/  FMUL.FTZ R33, R6, R8.reuse ;  /* 0x0000000806217220 */ /* 0x080fe20000410000 */
[--C-:B------:R-:W-:Y:S01]  /*d090*/  HADD2.F32 R29, -RZ, R11.reuse.H0_H0 ;  /* 0x2000000bff1d7230 */ /* 0x100fe20000004100 */
[----:B------:R-:W-:Y:S01]  /*d0a0*/  FFMA.FTZ R39, R16, R8, R5 ;  /* 0x0000000810277223 */ /* 0x000fe20000010005 */
[----:B------:R-:W-:Y:S01]  /*d0b0*/  HADD2.F32 R28, -RZ, R11.H1_H1 ;  /* 0x3000000bff1c7230 */ /* 0x000fe20000004100 */
[----:B------:R-:W-:Y:S01]  /*d0c0*/  FMUL.FTZ R5, R0, R27 ;  /* 0x0000001b00057220 */ /* 0x000fe20000410000 */
[----:B------:R-:W-:Y:S01]  /*d0d0*/  HADD2.F32 R11, -RZ, R14.H0_H0 ;  /* 0x2000000eff0b7230 */ /* 0x000fe20000004100 */
[----:B------:R-:W-:Y:S01]  /*d0e0*/  FFMA.FTZ R12, R15, R22, -R35 ;  /* 0x000000160f0c7223 */ /* 0x000fe20000010823 */
[----:B------:R-:W-:Y:S01]  /*d0f0*/  HADD2.F32 R9, -RZ, R48.H1_H1 ;  /* 0x30000030ff097230 */ /* 0x000fe20000004100 */
[----:B------:R-:W-:Y:S01]  /*d100*/  FFMA.FTZ R15, R16, R25, -R33 ;  /* 0x00000019100f7223 */ /* 0x000fe20000010821 */
[----:B------:R-:W-:Y:S01]  /*d110*/  HADD2.F32 R26, -RZ, R10.H1_H1 ;  /* 0x3000000aff1a7230 */ /* 0x000fe20000004100 */
[-C--:B------:R-:W-:Y:S01]  /*d120*/  FMUL.FTZ R21, R0, R11.reuse ;  /* 0x0000000b00157220 */ /* 0x080fe20000410000 */
[----:B------:R-:W-:Y:S01]  /*d130*/  HADD2.F32 R13, -RZ, R13.H1_H1 ;  /* 0x3000000dff0d7230 */ /* 0x000fe20000004100 */
[----:B------:R-:W-:Y:S01]  /*d140*/  FFMA.FTZ R32, R9, R11, R5 ;  /* 0x0000000b09207223 */ /* 0x000fe20000010005 */
[----:B------:R-:W-:Y:S01]  /*d150*/  HADD2.F32 R2, -RZ, R45.H0_H0 ;  /* 0x2000002dff027230 */ /* 0x000fe20000004100 */
[----:B------:R-:W-:Y:S01]  /*d160*/  FFMA.FTZ R17, R17, R23, -R37 ;  /* 0x0000001711117223 */ /* 0x000fe20000010825 */
[----:B------:R-:W-:-:S02]  /*d170*/  HADD2.F32 R8, -RZ, R46.H1_H1 ;  /* 0x3000002eff087230 */ /* 0x000fc40000004100 */
[----:B------:R-:W-:Y:S01]  /*d180*/  HADD2.F32 R14, -RZ, R14.H1_H1 ;  /* 0x3000000eff0e7230 */ /* 0x000fe20000004100 */
[C---:B------:R-:W-:Y:S01]  /*d190*/  FMUL.FTZ R6, R2.reuse, R24 ;  /* 0x0000001802067220 */ /* 0x040fe20000410000 */
[--C-:B------:R-:W-:Y:S01]  /*d1a0*/  HADD2.F32 R7, -RZ, R49.reuse.H1_H1 ;  /* 0x30000031ff077230 */ /* 0x100fe20000004100 */
[-C--:B------:R-:W-:Y:S01]  /*d1b0*/  FMUL.FTZ R31, R2, R13.reuse ;  /* 0x0000000d021f7220 */ /* 0x080fe20000410000 */
[----:B------:R-:W-:Y:S01]  /*d1c0*/  HADD2.F32 R10, -RZ, R48.H0_H0 ;  /* 0x20000030ff0a7230 */ /* 0x000fe20000004100 */
[C---:B------:R-:W-:Y:S01]  /*d1d0*/  FMUL.FTZ R5, R8.reuse, R26 ;  /* 0x0000001a08057220 */ /* 0x040fe20000410000 */
[----:B------:R-:W-:Y:S01]  /*d1e0*/  HADD2.F32 R2, -RZ, R49.H0_H0 ;  /* 0x20000031ff027230 */ /* 0x000fe20000004100 */
[-C--:B------:R-:W-:Y:S01]  /*d1f0*/  FMUL.FTZ R20, R8, R14.reuse ;  /* 0x0000000e08147220 */ /* 0x080fe20000410000 */
[----:B------:R-:W-:Y:S01]  /*d200*/  HADD2.F32 R0, -RZ, R47.H1_H1 ;  /* 0x3000002fff007230 */ /* 0x000fe20000004100 */
[----:B------:R-:W-:Y:S01]  /*d210*/  FFMA.FTZ R30, R7, R14, R5 ;  /* 0x0000000e071e7223 */ /* 0x000fe20000010005 */
[--C-:B------:R-:W-:Y:S01]  /*d220*/  HADD2.F32 R5, -RZ, R50.reuse.H0_H0 ;  /* 0x20000032ff057230 */ /* 0x100fe20000004100 */
[----:B------:R-:W-:Y:S01]  /*d230*/  FFMA.FTZ R34, R10, R13, R6 ;  /* 0x0000000d0a227223 */ /* 0x000fe20000010006 */
[----:B------:R-:W-:Y:S01]  /*d240*/  HADD2.F32 R6, -RZ, R50.H1_H1 ;  /* 0x30000032ff067230 */ /* 0x000fe20000004100 */
[----:B------:R-:W-:Y:S01]  /*d250*/  FMUL.FTZ R8, R2, R29 ;  /* 0x0000001d02087220 */ /* 0x000fe20000410000 */
[----:B------:R-:W-:Y:S01]  /*d260*/  F2FP.PACK_AB R12, R12, R17 ;  /* 0x000000110c0c723e */ /* 0x000fe200000000ff */
[----:B------:R-:W-:-:S02]  /*d270*/  FMUL.FTZ R11, R0, R28 ;  /* 0x0000001c000b7220 */ /* 0x000fc40000410000 */
[----:B------:R-:W-:Y:S02]  /*d280*/  FMUL.FTZ R2, R2, R19 ;  /* 0x0000001302027220 */ /* 0x000fe40000410000 */
[-C--:B------:R-:W-:Y:S02]  /*d290*/  FMUL.FTZ R0, R0, R18.reuse ;  /* 0x0000001200007220 */ /* 0x080fe40000410000 */
[----:B------:R-:W-:Y:S02]  /*d2a0*/  FFMA.FTZ R18, R5, R18, R11 ;  /* 0x0000001205127223 */ /* 0x000fe4000001000b */
        /* <DEDUP_REMOVED lines=15> */
.L_x_893:
[----:B------:R-:W-:Y:S05]  /*d3a0*/  BSYNC B0 ;  /* 0x0000000000007941 */ /* 0x000fea0003800000 */
.L_x_892:
        /* <DEDUP_REMOVED lines=101> */
.L_x_895:
[----:B------:R-:W-:Y:S05]  /*da00*/  BSYNC B0 ;  /* 0x0000000000007941 */ /* 0x000fea0003800000 */
.L_x_894:
        /* <DEDUP_REMOVED lines=101> */
.L_x_897:
[----:B------:R-:W-:Y:S05]  /*e060*/  BSYNC B0 ;  /* 0x0000000000007941 */ /* 0x000fea0003800000 */
.L_x_896:
[----:B------:R-:W-:Y:S01]  /*e070*/  IADD3 R0, R42, 0x40, RZ ;  /* 0x000000402a007810 */ /* 0x000fe20007ffe0ff */
[----:B------:R-:W-:Y:S03]  /*e080*/  BSSY B0, `(.L_x_898) ;  /* 0x0000064000007945 */ /* 0x000fe60003800000 */
[----:B------:R-:W-:-:S13]  /*e090*/  ISETP.GE.OR P1, PT, R0, UR4, P0 ;  /* 0x0000000400007c0c */ /* 0x000fda0008726670 */
[----:B------:R-:W-:Y:S05]  /*e0a0*/  @P1 BRA `(.L_x_899) ;  /* 0x0000061000001947 */ /* 0x000fea0003800000 */
[----:B------:R-:W-:Y:S01]  /*e0b0*/  SHF.R.S32.HI R2, RZ, 0x1f, R0 ;  /* 0x0000001fff027819 */ /* 0x000fe20000011400 */
[----:B------:R-:W-:Y:S01]  /*e0c0*/  HADD2.F32 R17, -RZ, R44.H1_H1 ;  /* 0x3000002cff117230 */ /* 0x000fe20000004100 */
[----:B-1----:R-:W-:Y:S01]  /*e0d0*/  MOV R9, c[0x0][0x27c] ;  /* 0x00009f0000097a02 */ /* 0x002fe20000000f00 */
[----:B------:R-:W-:Y:S01]  /*e0e0*/  HADD2.F32 R16, -RZ, R47.H0_H0 ;  /* 0x2000002fff107230 */ /* 0x000fe20000004100 */
[----:B------:R-:W-:Y:S02]  /*e0f0*/  SHF.L.U32 R5, R0, 0x6, RZ ;  /* 0x0000000600057819 */ /* 0x000fe400000006ff */
[----:B------:R-:W-:Y:S02]  /*e100*/  LEA.HI R2, R2, R0, RZ, 0x3 ;  /* 0x0000000002027211 */ /* 0x000fe400078f18ff */
[----:B------:R-:W-:Y:S02]  /*e110*/  LEA.HI R9, R9, R96, RZ, 0x1d ;  /* 0x0000006009097211 */ /* 0x000fe400078fe8ff */
[----:B------:R-:W-:-:S02]  /*e120*/  LOP3.LUT R0, R5, 0x1c0, RZ, 0xc0, !PT ;  /* 0x000001c005007812 */ /* 0x000fc400078ec0ff */
[----:B------:R-:W-:Y:S02]  /*e130*/  SHF.L.U32 R5, R2, 0x6, RZ ;  /* 0x0000000602057819 */ /* 0x000fe400000006ff */
[----:B------:R-:W-:Y:S02]  /*e140*/  SHF.R.S32.HI R10, RZ, 0x1f, R9 ;  /* 0x0000001fff0a7819 */ /* 0x000fe40000011409 */
[----:B------:R-:W-:Y:S02]  /*e150*/  SHF.L.U32 R7, R9, 0x3, RZ ;  /* 0x0000000309077819 */ /* 0x000fe400000006ff */
[----:B------:R-:W-:Y:S02]  /*e160*/  LOP3.LUT R6, R5, 0xfffffe00, RZ, 0xc0, !PT ;  /* 0xfffffe0005067812 */ /* 0x000fe400078ec0ff */
[----:B------:R-:W-:Y:S02]  /*e170*/  LEA.HI R5, R10, R9, RZ, 0x3 ;  /* 0x000000090a057211 */ /* 0x000fe400078f18ff */
[----:B------:R-:W-:-:S02]  /*e180*/  LOP3.LUT R8, R0, 0x38, R132, 0xf8, !PT ;  /* 0x0000003800087812 */ /* 0x000fc400078ef884 */
[----:B------:R-:W-:Y:S02]  /*e190*/  SHF.R.U32.HI R2, RZ, 0x3, R0 ;  /* 0x00000003ff027819 */ /* 0x000fe40000011600 */
[----:B------:R-:W-:Y:S02]  /*e1a0*/  LOP3.LUT R7, R0, 0x38, R7, 0xf8, !PT ;  /* 0x0000003800077812 */ /* 0x000fe400078ef807 */
[----:B------:R-:W-:Y:S02]  /*e1b0*/  SHF.L.U32 R0, R5, 0xa, RZ ;  /* 0x0000000a05007819 */ /* 0x000fe400000006ff */
        /* <DEDUP_REMOVED lines=8> */
[----:B------:R-:W-:Y:S02]  /*e240*/  HADD2.F32 R0, -RZ, R43.H1_H1 ;  /* 0x3000002bff007230 */ /* 0x000fe40000004100 */
[----:B------:R-:W-:Y:S02]  /*e250*/  HADD2.F32 R6, -RZ, R44.H0_H0 ;  /* 0x2000002cff067230 */ /* 0x000fe40000004100 */
[----:B------:R-:W2:Y:S01]  /*e260*/  LDS.128 R12, [R36+0x8100] ;  /* 0x00810000240c7984 */ /* 0x000ea20000000c00 */
[----:B-1----:R-:W-:-:S02]  /*e270*/  HADD2.F32 R23, -RZ, R8.H0_H0 ;  /* 0x20000008ff177230 */ /* 0x002fc40000004100 */
        /* <DEDUP_REMOVED lines=68> */
.L_x_899:
[----:B------:R-:W-:Y:S05]  /*e6c0*/  BSYNC B0 ;  /* 0x0000000000007941 */ /* 0x000fea0003800000 */
.L_x_898:
        /* <DEDUP_REMOVED lines=101> */
.L_x_901:
[----:B------:R-:W-:Y:S05]  /*ed20*/  BSYNC B0 ;  /* 0x0000000000007941 */ /* 0x000fea0003800000 */
.L_x_900:
        /* <DEDUP_REMOVED lines=101> */
.L_x_903:
[----:B------:R-:W-:Y:S05]  /*f380*/  BSYNC B0 ;  /* 0x0000000000007941 */ /* 0x000fea0003800000 */
.L_x_902:
[----:B------:R-:W-:-:S04]  /*f390*/  IADD3 R0, R42, 0x70, RZ ;  /* 0x000000702a007810 */ /* 0x000fc80007ffe0ff */
        /* <DEDUP_REMOVED lines=99> */
.L_x_885:
[----:B------:R-:W-:Y:S05]  /*f9d0*/  BSYNC B2 ;  /* 0x0000000000027941 */ /* 0x000fea0003800000 */
.L_x_853:
[----:B------:R-:W-:Y:S01]  /*f9e0*/  IMAD R0, R51, c[0x0][0x208], RZ ;  /* 0x0000820033007a24 */ /* 0x000fe200078e02ff */
[----:B-1----:R-:W-:Y:S01]  /*f9f0*/  SHF.R.S32.HI R9, RZ, 0x4, R57 ;  /* 0x00000004ff097819 */ /* 0x002fe20000011439 */
[----:B------:R-:W-:Y:S01]  /*fa00*/  IMAD.WIDE.U32 R6, R59, c[0x0][0x208], RZ ;  /* 0x000082003b067a25 */ /* 0x000fe200078e00ff */
[----:B------:R-:W-:Y:S01]  /*fa10*/  SHF.L.U32 R8, R42, 0x3, RZ ;  /* 0x000000032a087819 */ /* 0x000fe200000006ff */
[----:B------:R-:W-:-:S04]  /*fa20*/  DEPBAR.LE SB0, 0x0 ;  /* 0x000080000000791a */ /* 0x000fc80000000000 */
[----:B------:R-:W-:Y:S01]  /*fa30*/  IMAD R0, R59, c[0x0][0x20c], R0 ;  /* 0x000083003b007a24 */ /* 0x000fe200078e0200 */
[----:B------:R-:W-:Y:S01]  /*fa40*/  LEA.HI R5, R57, R9, RZ, 0x1 ;  /* 0x0000000939057211 */ /* 0x000fe200078f08ff */
[----:B------:R-:W-:Y:S01]  /*fa50*/  IMAD R2, R53, c[0x0][0x218], RZ ;  /* 0x0000860035027a24 */ /* 0x000fe200078e02ff */
[----:B------:R-:W-:Y:S01]  /*fa60*/  LEA.HI R156, R156, R159, RZ, 0x5 ;  /* 0x0000009f9c9c7211 */ /* 0x000fe200078f28ff */
[----:B------:R-:W-:Y:S01]  /*fa70*/  IMAD.WIDE R16, R132, 0x2, RZ ;  /* 0x0000000284107825 */ /* 0x000fe200078e02ff */
[----:B------:R-:W-:Y:S01]  /*fa80*/  IADD3 R7, R7, R0, RZ ;  /* 0x0000000007077210 */ /* 0x000fe20007ffe0ff */
[----:B------:R-:W-:Y:S01]  /*fa90*/  UISETP.GE.AND UP0, UPT, UR9, 0x41, UPT ;  /* 0x000000410900788c */ /* 0x000fe2000bf06270 */
[----:B------:R-:W-:Y:S01]  /*faa0*/  SHF.L.U32 R0, R96, 0x6, RZ ;  /* 0x0000000660007819 */ /* 0x000fe200000006ff */
[C---:B------:R-:W-:Y:S01]  /*fab0*/  IMAD R2, R58.reuse, c[0x0][0x21c], R2 ;  /* 0x000087003a027a24 */ /* 0x040fe200078e0202 */
[----:B------:R-:W-:Y:S01]  /*fac0*/  LOP3.LUT R5, R5, 0xfffffffe, RZ, 0xc0, !PT ;  /* 0xfffffffe05057812 */ /* 0x000fe200078ec0ff */
[----:B------:R-:W-:Y:S01]  /*fad0*/  IMAD.WIDE.U32 R6, R58, c[0x0][0x218], R6 ;  /* 0x000086003a067a25 */ /* 0x000fe200078e0006 */
[----:B------:R-:W-:-:S02]  /*fae0*/  LOP3.LUT R0, R0, 0x1c0, RZ, 0xc0, !PT ;  /* 0x000001c000007812 */ /* 0x000fc400078ec0ff */
[----:B------:R-:W-:Y:S01]  /*faf0*/  SHF.R.S32.HI R162, RZ, 0x1f, R132 ;  /* 0x0000001fffa27819 */ /* 0x000fe20000011484 */
[----:B------:R-:W-:Y:S01]  /*fb00*/  IMAD.IADD R5, R9, 0x1, -R5 ;  /* 0x0000000109057824 */ /* 0x000fe200078e0a05 */
[----:B------:R-:W-:Y:S01]  /*fb10*/  BAR.SYNC.DEFER_BLOCKING 0x0 ;  /* 0x0000000000007b1d */ /* 0x000fe20000010000 */
[----:B------:R-:W-:Y:S01]  /*fb20*/  IADD3 R6, P0, R6, UR26, RZ ;  /* 0x0000001a06067c10 */ /* 0x000fe2000ff1e0ff */
[----:B------:R-:W-:Y:S01]  /*fb30*/  IMAD.SHL.U32 R158, R54, 0x2, RZ ;  /* 0x00000002369e7824 */ /* 0x000fe200078e00ff */
[----:B------:R-:W-:Y:S02]  /*fb40*/  LOP3.LUT R8, R0, 0x8, R8, 0xf8, !PT ;  /* 0x0000000800087812 */ /* 0x000fe400078ef808 */
[----:B------:R-:W-:Y:S02]  /*fb50*/  IADD3.X R7, R7, UR5, R2, P0, !PT ;  /* 0x0000000507077c10 */ /* 0x000fe400087fe402 */
[----:B------:R-:W-:Y:S02]  /*fb60*/  SHF.R.U32.HI R2, RZ, 0x3, R0 ;  /* 0x00000003ff027819 */ /* 0x000fe40000011600 */
[----:B------:R-:W-:-:S02]  /*fb70*/  LEA R0, P0, R6, c[0x0][0x1f8], 0x1 ;  /* 0x00007e0006007a11 */ /* 0x000fc400078008ff */
[----:B------:R-:W-:Y:S02]  /*fb80*/  LOP3.LUT R8, R8, R2, RZ, 0x3c, !PT ;  /* 0x0000000208087212 */ /* 0x000fe400078e3cff */
[----:B------:R-:W-:Y:S01]  /*fb90*/  LEA.HI.X R2, R6, c[0x0][0x1fc], R7, 0x1, P0 ;  /* 0x00007f0006027a11 */ /* 0x000fe200000f0c07 */
[----:B------:R-:W-:Y:S01]  /*fba0*/  SHFL.IDX PT, R12, R0, RZ, 0x181f ;  /* 0x00181fff000c7589 */ /* 0x000fe200000e0000 */
[----:B------:R-:W-:Y:S02]  /*fbb0*/  LOP3.LUT P0, RZ, R96, 0x2, RZ, 0xc0, !PT ;  /* 0x0000000260ff7812 */ /* 0x000fe4000780c0ff */
[----:B------:R-:W-:Y:S01]  /*fbc0*/  SHF.L.U32 R6, R52, 0x6, RZ ;  /* 0x0000000634067819 */ /* 0x000fe200000006ff */
[----:B------:R-:W1:Y:S01]  /*fbd0*/  SHFL.IDX PT, R10, R0, 0x1, 0x181f ;  /* 0x00381f00000a7f89 */ /* 0x000e6200000e0000 */
[----:B------:R-:W-:Y:S02]  /*fbe0*/  SHF.R.S32.HI R7, RZ, 0x1f, R55 ;  /* 0x0000001fff077819 */ /* 0x000fe40000011437 */
[----:B------:R-:W-:Y:S01]  /*fbf0*/  LOP3.LUT R6, R6, 0x1c0, RZ, 0xc0, !PT ;  /* 0x000001c006067812 */ /* 0x000fe200078ec0ff */
[----:B------:R-:W2:Y:S04]  /*fc00*/  SHFL.IDX PT, R9, R0, 0x2, 0x181f ;  /* 0x00581f0000097f89 */ /* 0x000ea800000e0000 */
[----:B------:R3:W-:Y:S04]  /*fc10*/  SHFL.IDX PT, R14, R0, 0x3, 0x181f ;  /* 0x00781f00000e7f89 */ /* 0x0007e800000e0000 */
[----:B------:R-:W4:Y:S04]  /*fc20*/  SHFL.IDX PT, R13, R2, RZ, 0x181f ;  /* 0x00181fff020d7589 */ /* 0x000f2800000e0000 */
[----:B------:R-:W5:Y:S04]  /*fc30*/  SHFL.IDX PT, R11, R2, 0x1, 0x181f ;  /* 0x00381f00020b7f89 */ /* 0x000f6800000e0000 */
[----:B------:R-:W4:Y:S01]  /*fc40*/  SHFL.IDX PT, R20, R2, 0x3, 0x181f ;  /* 0x00781f0002147f89 */ /* 0x000f2200000e0000 */
[----:B-1----:R-:W-:-:S02]  /*fc50*/  IADD3 R50, P2, R16, R10, RZ ;  /* 0x0000000a10327210 */ /* 0x002fc40007f5e0ff */
[----:B--2---:R-:W-:Y:S02]  /*fc60*/  IADD3 R48, P1, R16, R9, RZ ;  /* 0x0000000910307210 */ /* 0x004fe40007f3e0ff */
[C---:B---3--:R-:W-:Y:S02]  /*fc70*/  LEA R0, R5.reuse, R8, 0x9 ;  /* 0x0000000805007211 */ /* 0x048fe400078e48ff */
[----:B------:R1:W2:Y:S01]  /*fc80*/  SHFL.IDX PT, R8, R2, 0x2, 0x181f ;  /* 0x00581f0002087f89 */ /* 0x0002a200000e0000 */
[----:B------:R-:W-:Y:S02]  /*fc90*/  SHF.L.U32 R5, R5, 0x3, RZ ;  /* 0x0000000305057819 */ /* 0x000fe400000006ff */
[----:B------:R-:W-:Y:S02]  /*fca0*/  IMAD.SHL.U32 R232, R0, 0x2, RZ ;  /* 0x0000000200e87824 */ /* 0x000fe400078e00ff */
[----:B------:R-:W-:Y:S02]  /*fcb0*/  LOP3.LUT R5, R6, 0x8, R5, 0xf8, !PT ;  /* 0x0000000806057812 */ /* 0x000fe400078ef805 */
[----:B------:R-:W-:Y:S01]  /*fcc0*/  SHF.R.U32.HI R6, RZ, 0x3, R6 ;  /* 0x00000003ff067819 */ /* 0x000fe20000011606 */
[----:B------:R-:W-:Y:S01]  /*fcd0*/  LDSM.16.M88.4 R40, [R232+0x4100] ;  /* 0x00410000e828783b */ /* 0x000fe20000000200 */
[----:B------:R-:W-:-:S02]  /*fce0*/  IADD3 R0, R232, 0x4100, RZ ;  /* 0x00004100e8007810 */ /* 0x000fc40007ffe0ff */
[----:B------:R-:W-:Y:S01]  /*fcf0*/  IADD3 R243, R232, 0x4120, RZ ;  /* 0x00004120e8f37810 */ /* 0x000fe20007ffe0ff */
[----:B------:R-:W-:Y:S01]  /*fd00*/  LDSM.16.M88.4 R36, [R232+0x4900] ;  /* 0x00490000e824783b */ /* 0x000fe20000000200 */
[----:B------:R-:W-:Y:S02]  /*fd10*/  @P0 IADD3 R243, R0, -0x20, RZ ;  /* 0xffffffe000f30810 */ /* 0x000fe40007ffe0ff */
[----:B------:R-:W-:Y:S01]  /*fd20*/  LEA.HI R0, R7, R55, RZ, 0x3 ;  /* 0x0000003707007211 */ /* 0x000fe200078f18ff */
[----:B------:R-:W-:Y:S01]  /*fd30*/  LDSM.16.M88.4 R32, [R232+0x5100] ;  /* 0x00510000e820783b */ /* 0x000fe20000000200 */
[----:B------:R-:W-:Y:S02]  /*fd40*/  IADD3 R52, P0, R12, R16, RZ ;  /* 0x000000100c347210 */ /* 0x000fe40007f1e0ff */
[----:B------:R-:W-:Y:S01]  /*fd50*/  LOP3.LUT R160, R0, 0xfffffff8, RZ, 0xc0, !PT ;  /* 0xfffffff800a07812 */ /* 0x000fe200078ec0ff */
[----:B------:R-:W-:Y:S01]  /*fd60*/  IMAD.SHL.U32 R0, R156, 0x20, RZ ;  /* 0x000000209c007824 */ /* 0x000fe200078e00ff */
[----:B------:R-:W-:Y:S01]  /*fd70*/  LOP3.LUT R5, R5, R6, RZ, 0x3c, !PT ;  /* 0x0000000605057212 */ /* 0x000fe200078e3cff */
[----:B------:R-:W-:Y:S01]  /*fd80*/  LDSM.16.M88.4 R28, [R232+0x5900] ;  /* 0x00590000e81c783b */ /* 0x000fe20000000200 */
[----:B----4-:R-:W-:Y:S01]  /*fd90*/  IADD3.X R53, R13, R17, RZ, P0, !PT ;  /* 0x000000110d357210 */ /* 0x010fe200007fe4ff */
[----:B------:R-:W-:Y:S01]  /*fda0*/  IMAD.WIDE R6, R160, 0x2, RZ ;  /* 0x00000002a0067825 */ /* 0x000fe200078e02ff */
[----:B------:R-:W-:Y:S01]  /*fdb0*/  IADD3 R46, P0, R16, R14, RZ ;  /* 0x0000000e102e7210 */ /* 0x000fe20007f1e0ff */
[----:B------:R-:W-:Y:S01]  /*fdc0*/  LDSM.16.M88.4 R68, [R243] ;  /* 0x00000000f344783b */ /* 0x000fe20000000200 */
[----:B-1----:R-:W-:-:S02]  /*fdd0*/  SHF.L.U32 R2, R56, 0x6, RZ ;  /* 0x0000000638027819 */ /* 0x002fc400000006ff */
[C---:B-----5:R-:W-:Y:S01]  /*fde0*/  IADD3.X R51, R17.reuse, R11, RZ, P2, !PT ;  /* 0x0000000b11337210 */ /* 0x060fe200017fe4ff */
[----:B------:R-:W-:Y:S01]  /*fdf0*/  LDSM.16.M88.4 R64, [R243+0x800] ;  /* 0x00080000f340783b */ /* 0x000fe20000000200 */
[C---:B------:R-:W-:Y:S02]  /*fe00*/  IADD3.X R47, R17.reuse, R20, RZ, P0, !PT ;  /* 0x00000014112f7210 */ /* 0x040fe400007fe4ff */
[----:B------:R-:W-:Y:S01]  /*fe10*/  IADD3 R18, P2, R6, R10, RZ ;  /* 0x0000000a06127210 */ /* 0x000fe20007f5e0ff */
[----:B------:R-:W-:Y:S01]  /*fe20*/  LDSM.16.M88.4 R60, [R243+0x1000] ;  /* 0x00100000f33c783b */ /* 0x000fe20000000200 */
[----:B--2---:R-:W-:Y:S02]  /*fe30*/  IADD3.X R49, R17, R8, RZ, P1, !PT ;  /* 0x0000000811317210 */ /* 0x004fe40000ffe4ff */
[----:B------:R-:W-:Y:S01]  /*fe40*/  LOP3.LUT R2, R2, 0xfffffe00, RZ, 0xc0, !PT ;  /* 0xfffffe0002027812 */ /* 0x000fe200078ec0ff */
[----:B------:R-:W-:Y:S01]  /*fe50*/  IMAD.X R19, R7, 0x1, R11, P2 ;  /* 0x0000000107137824 */ /* 0x000fe200010e060b */
[----:B------:R-:W-:Y:S01]  /*fe60*/  LOP3.LUT R0, R0, 0x7ffffc00, RZ, 0xc0, !PT ;  /* 0x7ffffc0000007812 */ /* 0x000fe200078ec0ff */
[----:B------:R-:W-:Y:S01]  /*fe70*/  LDSM.16.M88.4 R56, [R243+0x1800] ;  /* 0x00180000f338783b */ /* 0x000fe20000000200 */
[----:B------:R-:W-:-:S02]  /*fe80*/  IADD3 R44, P0, R12, R6, RZ ;  /* 0x000000060c2c7210 */ /* 0x000fc40007f1e0ff */
[----:B------:R-:W-:Y:S01]  /*fe90*/  ISETP.GE.AND P1, PT, R132, c[0x0][0x1d4], PT ;  /* 0x0000750084007a0c */ /* 0x000fe20003f26270 */
[----:B------:R-:W-:Y:S01]  /*fea0*/  STL [R1+0x28], R160 ;  /* 0x000028a001007387 */ /* 0x000fe20000100800 */
[----:B------:R-:W-:Y:S02]  /*feb0*/  IADD3 R0, R5, R2, R0 ;  /* 0x0000000205007210 */ /* 0x000fe40007ffe000 */
[----:B------:R-:W-:Y:S01]  /*fec0*/  IADD3.X R45, R13, R7, RZ, P0, !PT ;  /* 0x000000070d2d7210 */ /* 0x000fe200007fe4ff */
[----:B------:R-:W-:Y:S01]  /*fed0*/  STL [R1+0x18], R158 ;  /* 0x0000189e01007387 */ /* 0x000fe20000100800 */
[----:B------:R-:W-:Y:S02]  /*fee0*/  IADD3 R16, P0, R6, R9, RZ ;  /* 0x0000000906107210 */ /* 0x000fe40007f1e0ff */
[----:B------:R-:W-:Y:S02]  /*fef0*/  ISETP.LT.OR P2, PT, R97, 0x1, P1 ;  /* 0x000000016100780c */ /* 0x000fe40000f41670 */
[----:B------:R-:W-:-:S02]  /*ff00*/  SHF.L.U32 R239, R0, 0x1, RZ ;  /* 0x0000000100ef7819 */ /* 0x000fc400000006ff */
[C---:B------:R-:W-:Y:S02]  /*ff10*/  IADD3.X R17, R7.reuse, R8, RZ, P0, !PT ;  /* 0x0000000807117210 */ /* 0x040fe400007fe4ff */
[----:B------:R-:W-:Y:S01]  /*ff20*/  IADD3 R6, P0, R6, R14, RZ ;  /* 0x0000000e06067210 */ /* 0x000fe20007f1e0ff */
[----:B------:R-:W1:Y:S01]  /*ff30*/  LDSM.16.M88.4 R8, [R239+0x8100] ;  /* 0x00810000ef08783b */ /* 0x000e620000000200 */
[----:B------:R-:W-:Y:S02]  /*ff40*/  LEA R241, R4, R239, 0x1 ;  /* 0x000000ef04f17211 */ /* 0x000fe400078e08ff */
[----:B------:R-:W-:Y:S01]  /*ff50*/  IADD3.X R7, R7, R20, RZ, P0, !PT ;  /* 0x0000001407077210 */ /* 0x000fe200007fe4ff */
[----:B------:R-:W2:Y:S01]  /*ff60*/  LDSM.16.M88.4 R12, [R239+0xa100] ;  /* 0x00a10000ef0c783b */ /* 0x000ea20000000200 */
[----:B------:R-:W-:Y:S02]  /*ff70*/  ISETP.GE.AND P0, PT, R55, c[0x0][0x1d4], PT ;  /* 0x0000750037007a0c */ /* 0x000fe40003f06270 */
[----:B------:R-:W-:Y:S01]  /*ff80*/  MOV R0, 0x40 ;  /* 0x0000004000007802 */ /* 0x000fe20000000f00 */
[----:B------:R-:W3:Y:S01]  /*ff90*/  LDSM.16.M88.4 R24, [R241+0x8100] ;  /* 0x00810000f118783b */ /* 0x000ee20000000200 */
[----:B------:R-:W-:-:S02]  /*ffa0*/  ISETP.LT.OR P3, PT, R97, 0x21, P0 ;  /* 0x000000216100780c */ /* 0x000fc40000761670 */
[C---:B------:R-:W-:Y:S01]  /*ffb0*/  LEA R240, R3.reuse, R239, 0x1 ;  /* 0x000000ef03f07211 */ /* 0x040fe200078e08ff */
[----:B------:R-:W4:Y:S01]  /*ffc0*/  LDSM.16.M88.4 R20, [R241+0xa100] ;  /* 0x00a10000f114783b */ /* 0x000f220000000200 */
[----:B------:R-:W-:Y:S02]  /*ffd0*/  LEA R242, R3, R241, 0x1 ;  /* 0x000000f103f27211 */ /* 0x000fe400078e08ff */
[----:B------:R-:W-:Y:S01]  /*ffe0*/  LEA R244, R4, R240, 0x1 ;  /* 0x000000f004f47211 */ /* 0x000fe200078e08ff */
[----:B------:R-:W-:Y:S01]  /*fff0*/  @!PT LDS RZ, [RZ] ;  /* 0x00000000fffff984 */ /* 0x000fe20000000800 */
[----:B------:R-:W-:Y:S01]  /*10000*/  @!PT LDS RZ, [RZ] ;  /* 0x00000000fffff984 */ /* 0x000fe20000000800 */
[----:B------:R-:W-:Y:S01]  /*10010*/  @!PT LDS RZ, [RZ] ;  /* 0x00000000fffff984 */ /* 0x000fe20000000800 */
[----:B------:R5:W-:Y:S01]  /*10020*/  LDGSTS.E.BYPASS.LTC128B.128 [R158+0x100], [R52.64], !P2 ;  /* 0x00100000349e7fae */ /* 0x000be2000d101d62 */
[----:B------:R-:W-:Y:S02]  /*10030*/  ISETP.LT.OR P2, PT, R97, 0x1, P0 ;  /* 0x000000016100780c */ /* 0x000fe40000741670 */
[----:B------:R-:W-:Y:S02]  /*10040*/  SHF.R.S32.HI R161, RZ, 0x1f, R160 ;  /* 0x0000001fffa17819 */ /* 0x000fe400000114a0 */
[----:B------:R-:W-:-:S02]  /*10050*/  IADD3 R251, R243, 0x800, RZ ;  /* 0x00000800f3fb7810 */ /* 0x000fc40007ffe0ff */
[C---:B------:R-:W-:Y:S01]  /*10060*/  IADD3 R250, R243.reuse, 0x1000, RZ ;  /* 0x00001000f3fa7810 */ /* 0x040fe20007ffe0ff */
[----:B------:R-:W-:Y:S01]  /*10070*/  STL [R1+0x4c], R161 ;  /* 0x00004ca101007387 */ /* 0x000fe20000100800 */
[C---:B------:R-:W-:Y:S02]  /*10080*/  IADD3 R249, R243.reuse, 0x1800, RZ ;  /* 0x00001800f3f97810 */ /* 0x040fe40007ffe0ff */
[C---:B------:R-:W-:Y:S02]  /*10090*/  IADD3 R248, R243.reuse, 0x2000, RZ ;  /* 0x00002000f3f87810 */ /* 0x040fe40007ffe0ff */
[----:B------:R-:W-:Y:S01]  /*100a0*/  IADD3 R247, R243, 0x2800, RZ ;  /* 0x00002800f3f77810 */ /* 0x000fe20007ffe0ff */
[----:B------:R3:W-:Y:S01]  /*100b0*/  LDGSTS.E.BYPASS.LTC128B.128 [R158+0x2100], [R44.64], !P2 ;  /* 0x021000002c9e7fae */ /* 0x0007e2000d101d62 */
[----:B------:R-:W-:Y:S02]  /*100c0*/  ISETP.LT.OR P2, PT, R97, 0x11, P1 ;  /* 0x000000116100780c */ /* 0x000fe40000f41670 */
[----:B------:R-:W-:-:S02]  /*100d0*/  IADD3 R246, R243, 0x3000, RZ ;  /* 0x00003000f3f67810 */ /* 0x000fc40007ffe0ff */
[----:B------:R-:W-:Y:S01]  /*100e0*/  IADD3 R245, R243, 0x3800, RZ ;  /* 0x00003800f3f57810 */ /* 0x000fe20007ffe0ff */
[----:B-1----:R-:W-:Y:S08]  /*100f0*/  HMMA.16816.F32 R116, R8, R40, RZ ;  /* 0x000000280874723c */ /* 0x002ff000000018ff */
[----:B------:R1:W-:Y:S01]  /*10100*/  LDGSTS.E.BYPASS.LTC128B.128 [R158+0x900], [R50.64], !P2 ;  /* 0x00900000329e7fae */ /* 0x0003e2000d101d62 */
[C---:B------:R-:W-:Y:S01]  /*10110*/  ISETP.LT.OR P2, PT, R97.reuse, 0x11, P0 ;  /* 0x000000116100780c */ /* 0x040fe20000741670 */
[C---:B--2---:R-:W-:Y:S08]  /*10120*/  HMMA.16816.F32 R76, R12.reuse, R36, RZ ;  /* 0x000000240c4c723c */ /* 0x044ff000000018ff */
[----:B------:R-:W-:Y:S04]  /*10130*/  HMMA.16816.F32 R84, R12, R40, RZ ;  /* 0x000000280c54723c */ /* 0x000fe800000018ff */
[----:B------:R2:W-:Y:S01]  /*10140*/  LDGSTS.E.BYPASS.LTC128B.128 [R158+0x2900], [R18.64], !P2 ;  /* 0x02900000129e7fae */ /* 0x0005e2000d101d62 */
[----:B------:R-:W-:-:S03]  /*10150*/  ISETP.LT.OR P2, PT, R97, 0x21, P1 ;  /* 0x000000216100780c */ /* 0x000fc60000f41670 */
[C---:B------:R-:W-:Y:S10]  /*10160*/  HMMA.16816.F32 R72, R12.reuse, R32, RZ ;  /* 0x000000200c48723c */ /* 0x040ff400000018ff */
[----:B------:R1:W-:Y:S01]  /*10170*/  LDGSTS.E.BYPASS.LTC128B.128 [R158+0x1100], [R48.64], !P2 ;  /* 0x01100000309e7fae */ /* 0x0003e2000d101d62 */
[C---:B------:R-:W-:Y:S01]  /*10180*/  ISETP.LT.OR P2, PT, R97.reuse, 0x31, P1 ;  /* 0x000000316100780c */ /* 0x040fe20000f41670 */
[----:B------:R-:W-:Y:S01]  /*10190*/  HMMA.16816.F32 R80, R12, R42, RZ ;  /* 0x0000002a0c50723c */ /* 0x000fe200000018ff */
[----:B------:R-:W-:Y:S01]  /*101a0*/  ISETP.LT.OR P1, PT, R97, 0x31, P0 ;  /* 0x000000316100780c */ /* 0x000fe20000721670 */
[----:B------:R2:W-:Y:S01]  /*101b0*/  LDGSTS.E.BYPASS.LTC128B.128 [R158+0x3100], [R16.64], !P3 ;  /* 0x03100000109e7fae */ /* 0x0005e2000d901d62 */
[----:B------:R-:W-:-:S04]  /*101c0*/  LOP3.LUT P0, RZ, R96, 0x4, RZ, 0xc0, !PT ;  /* 0x0000000460ff7812 */ /* 0x000fc8000780c0ff */
[----:B------:R-:W-:Y:S01]  /*101d0*/  SEL R0, R0, 0xffffffc0, !P0 ;  /* 0xffffffc000007807 */ /* 0x000fe20004000000 */
[----:B------:R-:W-:Y:S01]  /*101e0*/  HMMA.16816.F32 R88, R12, R38, RZ ;  /* 0x000000260c58723c */ /* 0x000fe200000018ff */
[----:B------:R-:W-:Y:S02]  /*101f0*/  PLOP3.LUT P0, PT, PT, PT, UP0, 0x40, 0x0 ;  /* 0x000000000000781c */ /* 0x000fe40003f0e808 */
[----:B------:R-:W-:Y:S01]  /*10200*/  IADD3 R237, R0, R243, RZ ;  /* 0x000000f300ed7210 */ /* 0x000fe20007ffe0ff */
[----:B------:R-:W-:Y:S01]  /*10210*/  IMAD.IADD R238, R232, 0x1, R0 ;  /* 0x00000001e8ee7824 */ /* 0x000fe200078e0200 */
[----:B------:R3:W-:Y:S03]  /*10220*/  LDGSTS.E.BYPASS.LTC128B.128 [R158+0x1900], [R46.64], !P2 ;  /* 0x019000002e9e7fae */ /* 0x0007e6000d101d62 */
[C---:B------:R-:W-:Y:S01]  /*10230*/  HMMA.16816.F32 R120, R8.reuse, R42, RZ ;  /* 0x0000002a0878723c */ /* 0x040fe200000018ff */
[----:B------:R1:W-:Y:S04]  /*10240*/  LDGSTS.E.BYPASS.LTC128B.128 [R158+0x3900], [R6.64], !P1 ;  /* 0x03900000069e7fae */ /* 0x0003e8000c901d62 */
[----:B------:R-:W0:Y:S03]  /*10250*/  LDGDEPBAR ;  /* 0x00000000000079af */ /* 0x000e260000000000 */
[C---:B------:R-:W-:Y:S01]  /*10260*/  HMMA.16816.F32 R112, R8.reuse, R36, RZ ;  /* 0x000000240870723c */ /* 0x040fe200000018ff */
[----:B--2---:R-:W-:Y:S07]  /*10270*/  LDSM.16.M88.4 R16, [R240+0x8100] ;  /* 0x00810000f010783b */ /* 0x004fee0000000200 */
[----:B------:R-:W-:Y:S08]  /*10280*/  HMMA.16816.F32 R108, R8, R38, RZ ;  /* 0x00000026086c723c */ /* 0x000ff000000018ff */
[C---:B-----5:R-:W-:Y:S01]  /*10290*/  HMMA.16816.F32 R52, R12.reuse, R28, RZ ;  /* 0x0000001c0c34723c */ /* 0x060fe200000018ff */
[----:B---3--:R-:W2:Y:S07]  /*102a0*/  LDSM.16.M88.4 R44, [R238+0x4100] ;  /* 0x00410000ee2c783b */ /* 0x008eae0000000200 */
[C---:B------:R-:W-:Y:S08]  /*102b0*/  HMMA.16816.F32 R100, R12.reuse, R34, RZ ;  /* 0x000000220c64723c */ /* 0x040ff000000018ff */
[----:B------:R-:W-:Y:S01]  /*102c0*/  HMMA.16816.F32 R92, R12, R30, RZ ;  /* 0x0000001e0c5c723c */ /* 0x000fe200000018ff */
[----:B------:R-:W3:Y:S07]  /*102d0*/  LDSM.16.M88.4 R12, [R240+0xa100] ;  /* 0x00a10000f00c783b */ /* 0x000eee0000000200 */
[C---:B------:R-:W-:Y:S08]  /*102e0*/  HMMA.16816.F32 R104, R8.reuse, R32, RZ ;  /* 0x000000200868723c */ /* 0x040ff000000018ff */
[C---:B------:R-:W-:Y:S01]  /*102f0*/  HMMA.16816.F32 R40, R8.reuse, R34, RZ ;  /* 0x000000220828723c */ /* 0x040fe200000018ff */
[----:B------:R-:W-:Y:S07]  /*10300*/  LDSM.16.M88.4 R32, [R238+0x4900] ;  /* 0x00490000ee20783b */ /* 0x000fee0000000200 */
[C---:B------:R-:W-:Y:S08]  /*10310*/  HMMA.16816.F32 R36, R8.reuse, R28, RZ ;  /* 0x0000001c0824723c */ /* 0x040ff000000018ff */
[----:B------:R-:W-:Y:S01]  /*10320*/  HMMA.16816.F32 R8, R8, R30, RZ ;  /* 0x0000001e0808723c */ /* 0x000fe200000018ff */
[----:B------:R-:W5:Y:S07]  /*10330*/  LDSM.16.M88.4 R28, [R238+0x5100] ;  /* 0x00510000ee1c783b */ /* 0x000f6e0000000200 */
[----:B-1----:R-:W-:Y:S08]  /*10340*/  HMMA.16816.F32 R48, R24, R68, R116 ;  /* 0x000000441830723c */ /* 0x002ff00000001874 */
[C---:B----4-:R-:W-:Y:S08]  /*10350*/  HMMA.16816.F32 R124, R20.reuse, R64, R76 ;  /* 0x00000040147c723c */ /* 0x050ff0000000184c */
[C---:B------:R-:W-:Y:S08]  /*10360*/  HMMA.16816.F32 R76, R20.reuse, R60, R72 ;  /* 0x0000003c144c723c */ /* 0x040ff00000001848 */
[C---:B------:R-:W-:Y:S08]  /*10370*/  HMMA.16816.F32 R84, R20.reuse, R68, R84 ;  /* 0x000000441454723c */ /* 0x040ff00000001854 */
[C---:B------:R-:W-:Y:S08]  /*10380*/  HMMA.16816.F32 R72, R20.reuse, R56, R52 ;  /* 0x000000381448723c */ /* 0x040ff00000001834 */
[C---:B------:R-:W-:Y:S08]  /*10390*/  HMMA.16816.F32 R96, R20.reuse, R70, R80 ;  /* 0x000000461460723c */ /* 0x040ff00000001850 */
[C---:B------:R-:W-:Y:S01]  /*103a0*/  HMMA.16816.F32 R144, R20.reuse, R66, R88 ;  /* 0x000000421490723c */ /* 0x040fe20000001858 */
[----:B------:R-:W-:Y:S07]  /*103b0*/  LDSM.16.M88.4 R88, [R237+0x1000] ;  /* 0x00100000ed58783b */ /* 0x000fee0000000200 */
[C---:B------:R-:W-:Y:S08]  /*103c0*/  HMMA.16816.F32 R148, R20.reuse, R62, R100 ;  /* 0x0000003e1494723c */ /* 0x040ff00000001864 */
[----:B------:R-:W-:Y:S01]  /*103d0*/  HMMA.16816.F32 R140, R20, R58, R92 ;  /* 0x0000003a148c723c */ /* 0x000fe2000000185c */
[----:B------:R-:W1:Y:S07]  /*103e0*/  LDSM.16.M88.4 R20, [R238+0x5900] ;  /* 0x00590000ee14783b */ /* 0x000e6e0000000200 */
[C---:B------:R-:W-:Y:S08]  /*103f0*/  HMMA.16816.F32 R136, R24.reuse, R60, R104 ;  /* 0x0000003c1888723c */ /* 0x040ff00000001868 */
[C---:B------:R-:W-:Y:S01]  /*10400*/  HMMA.16816.F32 R128, R24.reuse, R64, R112 ;  /* 0x000000401880723c */ /* 0x040fe20000001870 */
[----:B------:R-:W-:Y:S07]  /*10410*/  LDSM.16.M88.4 R112, [R237+0x1800] ;  /* 0x00180000ed70783b */ /* 0x000fee0000000200 */
[C---:B------:R-:W-:Y:S01]  /*10420*/  HMMA.16816.F32 R116, R24.reuse, R56, R36 ;  /* 0x000000381874723c */ /* 0x040fe20000001824 */
[----:B------:R-:W-:Y:S07]  /*10430*/  LDSM.16.M88.4 R36, [R239+0xc100] ;  /* 0x00c10000ef24783b */ /* 0x000fee0000000200 */
[C---:B------:R-:W-:Y:S08]  /*10440*/  HMMA.16816.F32 R104, R24.reuse, R70, R120 ;  /* 0x000000461868723c */ /* 0x040ff00000001878 */
[C---:B------:R-:W-:Y:S01]  /*10450*/  HMMA.16816.F32 R108, R24.reuse, R66, R108 ;  /* 0x00000042186c723c */ /* 0x040fe2000000186c */
[----:B------:R-:W-:Y:S07]  /*10460*/  LDSM.16.M88.4 R64, [R232+0x6100] ;  /* 0x00610000e840783b */ /* 0x000fee0000000200 */
[C---:B------:R-:W-:Y:S01]  /*10470*/  HMMA.16816.F32 R100, R24.reuse, R62, R40 ;  /* 0x0000003e1864723c */ /* 0x040fe20000001828 */
[----:B------:R-:W-:Y:S07]  /*10480*/  LDSM.16.M88.4 R40, [R242+0x8100] ;  /* 0x00810000f228783b */ /* 0x000fee0000000200 */
[----:B------:R-:W-:Y:S01]  /*10490*/  HMMA.16816.F32 R52, R24, R58, R8 ;  /* 0x0000003a1834723c */ /* 0x000fe20000001808 */
[----:B------:R-:W4:Y:S04]  /*104a0*/  LDSM.16.M88.4 R24, [R237] ;  /* 0x00000000ed18783b */ /* 0x000f280000000200 */
[----:B------:R-:W4:Y:S03]  /*104b0*/  LDSM.16.M88.4 R8, [R242+0xa100] ;  /* 0x00a10000f208783b */ /* 0x000f260000000200 */
[-C--:B--2---:R-:W-:Y:S01]  /*104c0*/  HMMA.16816.F32 R48, R16, R44.reuse, R48 ;  /* 0x0000002c1030723c */ /* 0x084fe20000001830 */
[----:B------:R-:W2:Y:S07]  /*104d0*/  LDSM.16.M88.4 R56, [R237+0x800] ;  /* 0x00080000ed38783b */ /* 0x000eae0000000200 */
[C---:B---3--:R-:W-:Y:S08]  /*104e0*/  HMMA.16816.F32 R60, R12.reuse, R44, R84 ;  /* 0x0000002c0c3c723c */ /* 0x048ff00000001854 */
[C---:B-----5:R-:W-:Y:S08]  /*104f0*/  HMMA.16816.F32 R80, R12.reuse, R28, R76 ;  /* 0x0000001c0c50723c */ /* 0x060ff0000000184c */
[C---:B------:R-:W-:Y:S08]  /*10500*/  HMMA.16816.F32 R92, R12.reuse, R32, R124 ;  /* 0x000000200c5c723c */ /* 0x040ff0000000187c */
[C---:B-1----:R-:W-:Y:S08]  /*10510*/  HMMA.16816.F32 R72, R12.reuse, R20, R72 ;  /* 0x000000140c48723c */ /* 0x042ff00000001848 */
[C---:B------:R-:W-:Y:S08]  /*10520*/  HMMA.16816.F32 R96, R12.reuse, R46, R96 ;  /* 0x0000002e0c60723c */ /* 0x040ff00000001860 */
[C---:B------:R-:W-:Y:S08]  /*10530*/  HMMA.16816.F32 R84, R12.reuse, R34, R144 ;  /* 0x000000220c54723c */ /* 0x040ff00000001890 */
[C---:B------:R-:W-:Y:S08]  /*10540*/  HMMA.16816.F32 R76, R12.reuse, R30, R148 ;  /* 0x0000001e0c4c723c */ /* 0x040ff00000001894 */
[----:B------:R-:W-:Y:S08]  /*10550*/  HMMA.16816.F32 R68, R12, R22, R140 ;  /* 0x000000160c44723c */ /* 0x000ff0000000188c */
[----:B----4-:R-:W-:Y:S08]  /*10560*/  HMMA.16816.F32 R12, R40, R24, R48 ;  /* 0x00000018280c723c */ /* 0x010ff00000001830 */
[C---:B------:R-:W-:Y:S08]  /*10570*/  HMMA.16816.F32 R44, R16.reuse, R46, R104 ;  /* 0x0000002e102c723c */ /* 0x040ff00000001868 */
[C---:B------:R-:W-:Y:S08]  /*10580*/  HMMA.16816.F32 R120, R16.reuse, R20, R116 ;  /* 0x000000141078723c */ /* 0x040ff00000001874 */
[C---:B------:R-:W-:Y:S08]  /*10590*/  HMMA.16816.F32 R104, R16.reuse, R32, R128 ;  /* 0x000000201068723c */ /* 0x040ff00000001880 */
[C---:B------:R-:W-:Y:S01]  /*105a0*/  HMMA.16816.F32 R108, R16.reuse, R34, R108 ;  /* 0x00000022106c723c */ /* 0x040fe2000000186c */
[----:B------:R-:W1:Y:S07]  /*105b0*/  LDSM.16.M88.4 R32, [R239+0xe100] ;  /* 0x00e10000ef20783b */ /* 0x000e6e0000000200 */
[C---:B------:R-:W-:Y:S08]  /*105c0*/  HMMA.16816.F32 R136, R16.reuse, R28, R136 ;  /* 0x0000001c1088723c */ /* 0x040ff00000001888 */
[C---:B------:R-:W-:Y:S01]  /*105d0*/  HMMA.16816.F32 R100, R16.reuse, R30, R100 ;  /* 0x0000001e1064723c */ /* 0x040fe20000001864 */
[----:B------:R-:W-:Y:S07]  /*105e0*/  LDSM.16.M88.4 R28, [R241+0xc100] ;  /* 0x00c10000f11c783b */ /* 0x000fee0000000200 */
[----:B------:R-:W-:Y:S01]  /*105f0*/  HMMA.16816.F32 R116, R16, R22, R52 ;  /* 0x000000161074723c */ /* 0x000fe20000001834 */
[----:B------:R-:W-:Y:S04]  /*10600*/  LDSM.16.M88.4 R52, [R238+0x6100] ;  /* 0x00610000ee34783b */ /* 0x000fe80000000200 */
[----:B------:R-:W-:Y:S03]  /*10610*/  LDSM.16.M88.4 R20, [R240+0xc100] ;  /* 0x00c10000f014783b */ /* 0x000fe60000000200 */
[----:B------:R-:W-:Y:S01]  /*10620*/  HMMA.16816.F32 R16, R8, R24, R60 ;  /* 0x000000180810723c */ /* 0x000fe2000000183c */
[----:B------:R-:W3:Y:S07]  /*10630*/  LDSM.16.M88.4 R60, [R243+0x2000] ;  /* 0x00200000f33c783b */ /* 0x000eee0000000200 */
[----:B------:R-:W-:Y:S08]  /*10640*/  HMMA.16816.F32 R12, R36, R64, R12 ;  /* 0x00000040240c723c */ /* 0x000ff0000000180c */
[C---:B------:R-:W-:Y:S08]  /*10650*/  HMMA.16816.F32 R148, R8.reuse, R114, R68 ;  /* 0x000000720894723c */ /* 0x040ff00000001844 */
[-C--:B------:R-:W-:Y:S08]  /*10660*/  HMMA.16816.F32 R96, R8, R26.reuse, R96 ;  /* 0x0000001a0860723c */ /* 0x080ff00000001860 */
[----:B------:R-:W-:Y:S01]  /*10670*/  HMMA.16816.F32 R68, R40, R26, R44 ;  /* 0x0000001a2844723c */ /* 0x000fe2000000182c */
[----:B------:R-:W4:Y:S04]  /*10680*/  LDSM.16.M88.4 R24, [R241+0xe100] ;  /* 0x00e10000f118783b */ /* 0x000f280000000200 */
[----:B------:R-:W-:Y:S03]  /*10690*/  LDSM.16.M88.4 R44, [R237+0x2000] ;  /* 0x00200000ed2c783b */ /* 0x000fe60000000200 */
[C---:B--2---:R-:W-:Y:S08]  /*106a0*/  HMMA.16816.F32 R92, R8.reuse, R56, R92 ;  /* 0x00000038085c723c */ /* 0x044ff0000000185c */
[C---:B------:R-:W-:Y:S08]  /*106b0*/  HMMA.16816.F32 R124, R8.reuse, R58, R84 ;  /* 0x0000003a087c723c */ /* 0x040ff00000001854 */
[C---:B------:R-:W-:Y:S08]  /*106c0*/  HMMA.16816.F32 R128, R8.reuse, R88, R80 ;  /* 0x000000580880723c */ /* 0x040ff00000001850 */
[C---:B------:R-:W-:Y:S08]  /*106d0*/  HMMA.16816.F32 R140, R8.reuse, R90, R76 ;  /* 0x0000005a088c723c */ /* 0x040ff0000000184c */
[----:B------:R-:W-:Y:S08]  /*106e0*/  HMMA.16816.F32 R144, R8, R112, R72 ;  /* 0x000000700890723c */ /* 0x000ff00000001848 */
[----:B-1----:R-:W-:Y:S01]  /*106f0*/  HMMA.16816.F32 R8, R32, R64, R16 ;  /* 0x000000402008723c */ /* 0x002fe20000001810 */
[----:B------:R-:W1:Y:S07]  /*10700*/  LDSM.16.M88.4 R16, [R240+0xe100] ;  /* 0x00e10000f010783b */ /* 0x000e6e0000000200 */
[----:B---3--:R-:W-:Y:S01]  /*10710*/  HMMA.16816.F32 R48, R28, R60, R12 ;  /* 0x0000003c1c30723c */ /* 0x008fe2000000180c */
[----:B------:R-:W2:Y:S07]  /*10720*/  LDSM.16.M88.4 R12, [R242+0xc100] ;  /* 0x00c10000f20c783b */ /* 0x000eae0000000200 */
[C---:B------:R-:W-:Y:S08]  /*10730*/  HMMA.16816.F32 R104, R40.reuse, R56, R104 ;  /* 0x000000382868723c */ /* 0x040ff00000001868 */
[----:B------:R-:W-:Y:S08]  /*10740*/  HMMA.16816.F32 R108, R40, R58, R108 ;  /* 0x0000003a286c723c */ /* 0x000ff0000000186c */
[----:B----4-:R-:W-:Y:S01]  /*10750*/  HMMA.16816.F32 R56, R24, R60, R8 ;  /* 0x0000003c1838723c */ /* 0x010fe20000001808 */
        /* <DEDUP_REMOVED lines=170> */
[----:B------:R-:W-:Y:S02]  /*11200*/  FMUL.FTZ R26, R26, c[0x0][0x320] ;  /* 0x0000c8001a1a7a20 */ /* 0x000fe40000410000 */
        /* <DEDUP_REMOVED lines=37> */
[----:B------:R5:W1:Y:S02]  /*11460*/  MUFU.TANH R48, R0 ;  /* 0x0000000000307308 */ /* 0x000a640000002400 */
[----:B-----5:R-:W-:-:S06]  /*11470*/  FMUL.FTZ R0, R75, c[0x0][0x320] ;  /* 0x0000c8004b007a20 */ /* 0x020fcc0000410000 */
[----:B------:R5:W1:Y:S02]  /*11480*/  MUFU.TANH R34, R0 ;  /* 0x0000000000227308 */ /* 0x000a640000002400 */
[----:B-----5:R-:W-:-:S06]  /*11490*/  FMUL.FTZ R0, R59, c[0x0][0x320] ;  /* 0x0000c8003b007a20 */ /* 0x020fcc0000410000 */
[----:B------:R5:W1:Y:S02]  /*114a0*/  MUFU.TANH R190, R0 ;  /* 0x0000000000be7308 */ /* 0x000a640000002400 */
[----:B-----5:R-:W-:Y:S01]  /*114b0*/  LOP3.LUT R0, R5, R2, RZ, 0xfc, !PT ;  /* 0x0000000205007212 */ /* 0x020fe200078efcff */
[----:B------:R-:W-:Y:S06]  /*114c0*/  BAR.SYNC.DEFER_BLOCKING 0x0 ;  /* 0x0000000000007b1d */ /* 0x000fec0000010000 */
[----:B------:R-:W-:Y:S05]  /*114d0*/  @P0 BRA `(.L_x_904) ;  /* 0x0000049000000947 */ /* 0x000fea0003800000 */
[----:B-1234-:R-:W-:Y:S01]  /*114e0*/  IMAD.U32 R2, RZ, RZ, UR7 ;  /* 0x00000007ff027e24 */ /* 0x01efe2000f8e00ff */
        /* <DEDUP_REMOVED lines=16> */
[----:B------:R-:W-:Y:S01]  /*115f0*/  IMAD R10, R2, c[0x0][0x2b8], R5 ;  /* 0x0000ae00020a7a24 */ /* 0x000fe200078e0205 */
[----:B------:R-:W-:Y:S02]  /*11600*/  IADD3 R22, -R25, 0x10, RZ ;  /* 0x0000001019167810 */ /* 0x000fe40007ffe1ff */
[----:B------:R-:W-:Y:S02]  /*11610*/  LOP3.LUT R11, R11, 0xf, RZ, 0xc0, !PT ;  /* 0x0000000f0b0b7812 */ /* 0x000fe400078ec0ff */
[----:B------:R-:W-:Y:S01]  /*11620*/  SHF.R.S32.HI R2, RZ, 0x1f, R10 ;  /* 0x0000001fff027819 */ /* 0x000fe2000001140a */
[----:B------:R-:W-:Y:S01]  /*11630*/  STL [R1+0x34], R10 ;  /* 0x0000340a01007387 */ /* 0x000fe20000100800 */
[----:B------:R-:W-:-:S03]  /*11640*/  LOP3.LUT R22, R22, 0xf, RZ, 0xc0, !PT ;  /* 0x0000000f16167812 */ /* 0x000fc600078ec0ff */
        /* <DEDUP_REMOVED lines=50> */
.L_x_904:
[----:B-1234-:R-:W-:Y:S01]  /*11970*/  LOP3.LUT R2, R156, 0xffffffe0, RZ, 0xc0, !PT ;  /* 0xffffffe09c027812 */ /* 0x01efe200078ec0ff */
[----:B------:R-:W-:Y:S01]  /*11980*/  IMAD.U32 R6, RZ, RZ, UR6 ;  /* 0x00000006ff067e24 */ /* 0x000fe2000f8e00ff */
[----:B------:R-:W-:Y:S03]  /*11990*/  STL [R1+0x90], R251 ;  /* 0x000090fb01007387 */ /* 0x000fe60000100800 */
[----:B------:R-:W-:Y:S01]  /*119a0*/  IMAD.IADD R2, R159, 0x1, -R2 ;  /* 0x000000019f027824 */ /* 0x000fe200078e0a02 */
[----:B------:R-:W-:Y:S04]  /*119b0*/  STL [R1+0x8c], R250 ;  /* 0x00008cfa01007387 */ /* 0x000fe80000100800 */
[----:B------:R-:W-:Y:S01]  /*119c0*/  SHF.R.S32.HI R5, RZ, 0x1f, R2 ;  /* 0x0000001fff057819 */ /* 0x000fe20000011402 */
[----:B------:R-:W-:Y:S03]  /*119d0*/  STL [R1+0x88], R249 ;  /* 0x000088f901007387 */ /* 0x000fe60000100800 */
[----:B------:R-:W-:Y:S01]  /*119e0*/  LEA.HI R5, R5, R2, RZ, 0x2 ;  /* 0x0000000205057211 */ /* 0x000fe200078f10ff */
[----:B------:R-:W-:Y:S03]  /*119f0*/  STL [R1+0x84], R248 ;  /* 0x000084f801007387 */ /* 0x000fe60000100800 */
[----:B------:R-:W-:Y:S01]  /*11a00*/  LOP3.LUT R5, R5, 0x7ffffffc, RZ, 0xc0, !PT ;  /* 0x7ffffffc05057812 */ /* 0x000fe200078ec0ff */
[----:B------:R1:W-:Y:S03]  /*11a10*/  STL [R1+0x80], R247 ;  /* 0x000080f701007387 */ /* 0x0003e60000100800 */
[----:B------:R-:W-:Y:S01]  /*11a20*/  IADD3 R2, R2, -R5, RZ ;  /* 0x8000000502027210 */ /* 0x000fe20007ffe0ff */
[----:B------:R2:W-:Y:S04]  /*11a30*/  STL [R1+0x7c], R246 ;  /* 0x00007cf601007387 */ /* 0x0005e80000100800 */
[----:B------:R-:W-:Y:S01]  /*11a40*/  IMAD R2, R2, -0x2, R6 ;  /* 0xfffffffe02027824 */ /* 0x000fe200078e0206 */
[----:B------:R3:W-:Y:S04]  /*11a50*/  STL [R1+0x78], R245 ;  /* 0x000078f501007387 */ /* 0x0007e80000100800 */
        /* <DEDUP_REMOVED lines=26> */
[----:B------:R-:W-:Y:S02]  /*11c00*/  ISETP.GT.AND P3, PT, R2, 0x11, PT ;  /* 0x000000110200780c */ /* 0x000fe40003f64270 */
[----:B------:R-:W-:Y:S01]  /*11c10*/  FSEL R16, R98, -INF , P1 ;  /* 0xff80000062107808 */ /* 0x000fe20000800000 */
[----:B------:R-:W-:Y:S01]  /*11c20*/  STL [R1+0x50], R132 ;  /* 0x0000508401007387 */ /* 0x000fe20000100800 */
[----:B------:R-:W-:-:S02]  /*11c30*/  FMNMX.FTZ R5, R9, R5, !PT ;  /* 0x0000000509057209 */ /* 0x000fc40007810000 */
[----:B------:R-:W-:Y:S01]  /*11c40*/  FSEL R15, R106, -INF , P0 ;  /* 0xff8000006a0f7808 */ /* 0x000fe20000000000 */
[----:B------:R-:W-:Y:S01]  /*11c50*/  IMAD.SHL.U32 R233, R0, 0x2, RZ ;  /* 0x0000000200e97824 */ /* 0x000fe200078e00ff */
[----:B------:R-:W-:Y:S01]  /*11c60*/  FSEL R123, R111, -INF , P0 ;  /* 0xff8000006f7b7808 */ /* 0x000fe20000000000 */
[----:B------:R-:W0:Y:S01]  /*11c70*/  LDGDEPBAR ;  /* 0x00000000000079af */ /* 0x000e220000000000 */
[----:B------:R-:W-:Y:S02]  /*11c80*/  FSEL R103, R113, -INF , P0 ;  /* 0xff80000071677808 */ /* 0x000fe40000000000 */
[----:B------:R-:W-:Y:S02]  /*11c90*/  ISETP.GT.AND P0, PT, R2, 0x18, PT ;  /* 0x000000180200780c */ /* 0x000fe40003f04270 */
[----:B------:R-:W-:Y:S02]  /*11ca0*/  FSEL R17, R97, -INF , P3 ;  /* 0xff80000061117808 */ /* 0x000fe40001800000 */
[----:B------:R-:W-:-:S02]  /*11cb0*/  FMNMX.FTZ R5, R16, R5, !PT ;  /* 0x0000000510057209 */ /* 0x000fc40007810000 */
[----:B------:R-:W-:Y:S02]  /*11cc0*/  FSEL R14, R108, -INF , P2 ;  /* 0xff8000006c0e7808 */ /* 0x000fe40001000000 */
[----:B------:R-:W-:Y:S02]  /*11cd0*/  FSEL R122, R112, -INF , P2 ;  /* 0xff800000707a7808 */ /* 0x000fe40001000000 */
[----:B------:R-:W-:Y:S02]  /*11ce0*/  FSEL R102, R115, -INF , P2 ;  /* 0xff80000073667808 */ /* 0x000fe40001000000 */
[----:B------:R-:W-:Y:S02]  /*11cf0*/  FSEL R21, R93, -INF , P3 ;  /* 0xff8000005d157808 */ /* 0x000fe40001800000 */
[----:B------:R-:W-:Y:S02]  /*11d00*/  FSEL R125, R99, -INF , P3 ;  /* 0xff800000637d7808 */ /* 0x000fe40001800000 */
[----:B------:R-:W-:-:S02]  /*11d10*/  FSEL R20, R95, -INF , P1 ;  /* 0xff8000005f147808 */ /* 0x000fc40000800000 */
[----:B------:R-:W-:Y:S01]  /*11d20*/  FSEL R124, R104, -INF , P1 ;  /* 0xff800000687c7808 */ /* 0x000fe20000800000 */
[----:B------:R-:W-:Y:S01]  /*11d30*/  IMAD R234, R4, 0x2, R233 ;  /* 0x0000000204ea7824 */ /* 0x000fe200078e02e9 */
[----:B------:R-:W-:Y:S01]  /*11d40*/  ISETP.GT.AND P2, PT, R2, 0x19, PT ;  /* 0x000000190200780c */ /* 0x000fe20003f44270 */
[----:B------:R-:W-:Y:S01]  /*11d50*/  LDSM.16.MT88.4 R40, [R233+0x100] ;  /* 0x00010000e928783b */ /* 0x000fe20000004200 */
[----:B------:R-:W-:Y:S02]  /*11d60*/  FSEL R18, R90, -INF , P0 ;  /* 0xff8000005a127808 */ /* 0x000fe40000000000 */
[----:B------:R-:W-:Y:S02]  /*11d70*/  FMNMX.FTZ R5, R17, R5, !PT ;  /* 0x0000000511057209 */ /* 0x000fe40007810000 */
[----:B------:R-:W-:Y:S02]  /*11d80*/  FSEL R113, R105, -INF , P3 ;  /* 0xff80000069717808 */ /* 0x000fe40001800000 */
[----:B------:R-:W-:-:S02]  /*11d90*/  FSEL R112, R107, -INF , P1 ;  /* 0xff8000006b707808 */ /* 0x000fc40000800000 */
[----:B------:R-:W-:Y:S02]  /*11da0*/  FSEL R22, R86, -INF , P0 ;  /* 0xff80000056167808 */ /* 0x000fe40000000000 */
[----:B------:R-:W-:Y:S02]  /*11db0*/  FSEL R126, R92, -INF , P0 ;  /* 0xff8000005c7e7808 */ /* 0x000fe40000000000 */
[----:B------:R-:W-:Y:S01]  /*11dc0*/  FSEL R115, R94, -INF , P0 ;  /* 0xff8000005e737808 */ /* 0x000fe20000000000 */
[----:B------:R-:W-:Y:S01]  /*11dd0*/  IMAD R235, R3, 0x2, R234 ;  /* 0x0000000203eb7824 */ /* 0x000fe200078e02ea */
[----:B------:R-:W-:Y:S01]  /*11de0*/  ISETP.GT.AND P3, PT, R2, 0x20, PT ;  /* 0x000000200200780c */ /* 0x000fe20003f64270 */
[----:B------:R-:W-:Y:S01]  /*11df0*/  LDSM.16.MT88.4 R44, [R234+0x100] ;  /* 0x00010000ea2c783b */ /* 0x000fe20000004200 */
[----:B------:R-:W-:Y:S02]  /*11e00*/  FSEL R19, R89, -INF , P2 ;  /* 0xff80000059137808 */ /* 0x000fe40001000000 */
[----:B------:R-:W-:Y:S01]  /*11e10*/  FMNMX.FTZ R5, R18, R5, !PT ;  /* 0x0000000512057209 */ /* 0x000fe20007810000 */
[----:B------:R-:W-:Y:S01]  /*11e20*/  LDSM.16.MT88.4 R92, [R233+0x2100] ;  /* 0x00210000e95c783b */ /* 0x000fe20000004200 */
[----:B------:R-:W-:-:S02]  /*11e30*/  ISETP.GT.AND P1, PT, R2, 0x21, PT ;  /* 0x000000210200780c */ /* 0x000fc40003f24270 */
[----:B------:R-:W-:Y:S01]  /*11e40*/  FSEL R175, R78, -INF , P3 ;  /* 0xff8000004eaf7808 */ /* 0x000fe20001800000 */
[----:B------:R-:W-:Y:S01]  /*11e50*/  LDSM.16.MT88.4 R108, [R235+0x2100] ;  /* 0x00210000eb6c783b */ /* 0x000fe20000004200 */
[----:B------:R-:W-:Y:S02]  /*11e60*/  FMNMX.FTZ R5, R19, R5, !PT ;  /* 0x0000000513057209 */ /* 0x000fe40007810000 */
[----:B------:R-:W-:Y:S01]  /*11e70*/  ISETP.GT.AND P0, PT, R2, 0x28, PT ;  /* 0x000000280200780c */ /* 0x000fe20003f04270 */
[----:B------:R-:W-:Y:S01]  /*11e80*/  LDSM.16.MT88.4 R60, [R235+0x900] ;  /* 0x00090000eb3c783b */ /* 0x000fe20000004200 */
[----:B------:R-:W-:Y:S02]  /*11e90*/  FSEL R172, R77, -INF , P1 ;  /* 0xff8000004dac7808 */ /* 0x000fe40000800000 */
[----:B------:R-:W-:Y:S01]  /*11ea0*/  FMNMX.FTZ R5, R175, R5, !PT ;  /* 0x00000005af057209 */ /* 0x000fe20007810000 */
[----:B------:R-:W-:Y:S01]  /*11eb0*/  LDSM.16.MT88.4 R52, [R234+0x900] ;  /* 0x00090000ea34783b */ /* 0x000fe20000004200 */
[----:B------:R-:W-:-:S02]  /*11ec0*/  FSEL R182, R49, -INF , P1 ;  /* 0xff80000031b67808 */ /* 0x000fc40000800000 */
[----:B------:R-:W-:Y:S02]  /*11ed0*/  FSEL R170, R79, -INF , P1 ;  /* 0xff8000004faa7808 */ /* 0x000fe40000800000 */
[----:B------:R-:W-:Y:S02]  /*11ee0*/  FSEL R168, R88, -INF , P1 ;  /* 0xff80000058a87808 */ /* 0x000fe40000800000 */
[----:B------:R-:W-:Y:S02]  /*11ef0*/  FSEL R174, R72, -INF , P0 ;  /* 0xff80000048ae7808 */ /* 0x000fe40000000000 */
[----:B------:R-:W-:Y:S02]  /*11f00*/  ISETP.GT.AND P1, PT, R2, 0x29, PT ;  /* 0x000000290200780c */ /* 0x000fe40003f24270 */
[----:B------:R-:W-:Y:S02]  /*11f10*/  FMNMX.FTZ R5, R172, R5, !PT ;  /* 0x00000005ac057209 */ /* 0x000fe40007810000 */
[----:B------:R-:W-:-:S02]  /*11f20*/  FSEL R183, R76, -INF , P3 ;  /* 0xff8000004cb77808 */ /* 0x000fc40001800000 */
[----:B------:R-:W-:Y:S02]  /*11f30*/  FSEL R171, R84, -INF , P3 ;  /* 0xff80000054ab7808 */ /* 0x000fe40001800000 */
[----:B------:R-:W-:Y:S02]  /*11f40*/  FSEL R169, R87, -INF , P3 ;  /* 0xff80000057a97808 */ /* 0x000fe40001800000 */
[----:B------:R-:W-:Y:S02]  /*11f50*/  ISETP.GT.AND P3, PT, R2, 0x30, PT ;  /* 0x000000300200780c */ /* 0x000fe40003f64270 */
[----:B------:R-:W-:Y:S02]  /*11f60*/  FSEL R173, R73, -INF , P1 ;  /* 0xff80000049ad7808 */ /* 0x000fe40000800000 */
[----:B------:R-:W-:Y:S02]  /*11f70*/  FMNMX.FTZ R5, R174, R5, !PT ;  /* 0x00000005ae057209 */ /* 0x000fe40007810000 */
[----:B------:R-:W-:-:S02]  /*11f80*/  FSEL R23, R85, -INF , P2 ;  /* 0xff80000055177808 */ /* 0x000fc40001000000 */
[----:B------:R-:W-:Y:S02]  /*11f90*/  FSEL R127, R91, -INF , P2 ;  /* 0xff8000005b7f7808 */ /* 0x000fe40001000000 */
[----:B------:R-:W-:Y:S01]  /*11fa0*/  FSEL R114, R96, -INF , P2 ;  /* 0xff80000060727808 */ /* 0x000fe20001000000 */
[----:B------:R-:W-:Y:S01]  /*11fb0*/  LDSM.16.MT88.4 R88, [R235+0x100] ;  /* 0x00010000eb58783b */ /* 0x000fe20000004200 */
[----:B------:R-:W-:Y:S02]  /*11fc0*/  ISETP.GT.AND P2, PT, R2, 0x31, PT ;  /* 0x000000310200780c */ /* 0x000fe40003f44270 */
[----:B-1----:R-:W-:Y:S01]  /*11fd0*/  FSEL R247, R32, -INF , P3 ;  /* 0xff80000020f77808 */ /* 0x002fe20001800000 */
[----:B------:R-:W-:Y:S01]  /*11fe0*/  LDSM.16.MT88.4 R96, [R234+0x2100] ;  /* 0x00210000ea60783b */ /* 0x000fe20000004200 */
[----:B------:R-:W-:Y:S02]  /*11ff0*/  FMNMX.FTZ R5, R173, R5, !PT ;  /* 0x00000005ad057209 */ /* 0x000fe40007810000 */
[----:B------:R-:W-:-:S02]  /*12000*/  FSEL R180, R34, -INF , P1 ;  /* 0xff80000022b47808 */ /* 0x000fc40000800000 */
[----:B------:R-:W-:Y:S02]  /*12010*/  FSEL R135, R71, -INF , P1 ;  /* 0xff80000047877808 */ /* 0x000fe40000800000 */
[----:B------:R-:W-:Y:S02]  /*12020*/  FSEL R133, R69, -INF , P1 ;  /* 0xff80000045857808 */ /* 0x000fe40000800000 */
[----:B------:R-:W-:Y:S02]  /*12030*/  ISETP.GT.AND P1, PT, R2, 0x38, PT ;  /* 0x000000380200780c */ /* 0x000fe40003f24270 */
[----:B------:R-:W-:Y:S02]  /*12040*/  FSEL R12, R30, -INF , P3 ;  /* 0xff8000001e0c7808 */ /* 0x000fe40001800000 */
[----:B--2---:R-:W-:Y:S02]  /*12050*/  FSEL R246, R31, -INF , P2 ;  /* 0xff8000001ff67808 */ /* 0x004fe40001000000 */
[----:B------:R-:W-:Y:S01]  /*12060*/  FMNMX.FTZ R5, R247, R5, !PT ;  /* 0x00000005f7057209 */ /* 0x000fe20007810000 */
[----:B------:R-:W-:Y:S01]  /*12070*/  STL [R1+0x1c], R12 ;  /* 0x00001c0c01007387 */ /* 0x000fe20000100800 */
[----:B------:R-:W-:-:S02]  /*12080*/  FSEL R181, R74, -INF , P0 ;  /* 0xff8000004ab57808 */ /* 0x000fc40000000000 */
[----:B------:R-:W-:Y:S01]  /*12090*/  FSEL R136, R70, -INF , P0 ;  /* 0xff80000046887808 */ /* 0x000fe20000000000 */
[----:B------:R-:W-:Y:S01]  /*120a0*/  STL [R1+0x94], R247 ;  /* 0x000094f701007387 */ /* 0x000fe20000100800 */
[----:B------:R-:W-:Y:S02]  /*120b0*/  FSEL R134, R48, -INF , P0 ;  /* 0xff80000030867808 */ /* 0x000fe40000000000 */
[----:B------:R-:W-:Y:S01]  /*120c0*/  ISETP.GT.AND P0, PT, R2, 0x39, PT ;  /* 0x000000390200780c */ /* 0x000fe20003f04270 */
[----:B------:R-:W-:Y:S01]  /*120d0*/  STL [R1+0x98], R246 ;  /* 0x000098f601007387 */ /* 0x000fe20000100800 */
[----:B---3--:R-:W-:Y:S02]  /*120e0*/  FSEL R245, R27, -INF , P1 ;  /* 0xff8000001bf57808 */ /* 0x008fe40000800000 */
[----:B------:R-:W-:Y:S01]  /*120f0*/  FMNMX.FTZ R2, R246, R5, !PT ;  /* 0x00000005f6027209 */ /* 0x000fe20007810000 */
[----:B------:R-:W-:Y:S01]  /*12100*/  LDSM.16.MT88.4 R72, [R233+0x2900] ;  /* 0x00290000e948783b */ /* 0x000fe20000004200 */
[----:B------:R-:W-:-:S02]  /*12110*/  FSEL R204, R26, -INF , P0 ;  /* 0xff8000001acc7808 */ /* 0x000fc40000000000 */
[----:B------:R-:W-:Y:S01]  /*12120*/  FMNMX.FTZ R2, R245, R2, !PT ;  /* 0x00000002f5027209 */ /* 0x000fe20007810000 */
[----:B------:R1:W-:Y:S01]  /*12130*/  STL [R1+0x9c], R245 ;  /* 0x00009cf501007387 */ /* 0x0003e20000100800 */
[----:B------:R-:W-:Y:S02]  /*12140*/  FSEL R185, R33, -INF , P2 ;  /* 0xff80000021b97808 */ /* 0x000fe40001000000 */
[----:B------:R-:W-:Y:S01]  /*12150*/  FSEL R252, R58, -INF , P3 ;  /* 0xff8000003afc7808 */ /* 0x000fe20001800000 */
[----:B------:R-:W-:Y:S01]  /*12160*/  LDSM.16.MT88.4 R68, [R234+0x2900] ;  /* 0x00290000ea44783b */ /* 0x000fe20000004200 */
[----:B------:R-:W-:-:S03]  /*12170*/  FSEL R195, R56, -INF , P3 ;  /* 0xff80000038c37808 */ /* 0x000fc60001800000 */
[----:B-1----:R-:W2:Y:S01]  /*12180*/  LDL.LU R245, [R1+0x1c] ;  /* 0x00001c0001f57983 */ /* 0x002ea20000300800 */
[----:B------:R-:W-:Y:S02]  /*12190*/  FMNMX.FTZ R2, R204, R2, !PT ;  /* 0x00000002cc027209 */ /* 0x000fe40007810000 */
[----:B------:R-:W-:Y:S02]  /*121a0*/  FSEL R12, R28, -INF , P0 ;  /* 0xff8000001c0c7808 */ /* 0x000fe40000000000 */
[----:B------:R-:W-:Y:S01]  /*121b0*/  FSEL R193, R57, -INF , P2 ;  /* 0xff80000039c17808 */ /* 0x000fe20001000000 */
[----:B------:R-:W1:Y:S01]  /*121c0*/  SHFL.BFLY PT, R5, R2, 0x2, 0x1f ;  /* 0x0c401f0002057f89 */ /* 0x000e6200000e0000 */
[----:B------:R-:W-:Y:S02]  /*121d0*/  FSEL R191, R36, -INF , P1 ;  /* 0xff80000024bf7808 */ /* 0x000fe40000800000 */
[----:B------:R-:W-:Y:S01]  /*121e0*/  LEA R236, R3, R233, 0x1 ;  /* 0x000000e903ec7211 */ /* 0x000fe200078e08ff */
[----:B------:R-:W-:Y:S01]  /*121f0*/  LDSM.16.MT88.4 R56, [R233+0x900] ;  /* 0x00090000e938783b */ /* 0x000fe20000004200 */
[----:B------:R-:W-:-:S02]  /*12200*/  FSEL R194, R35, -INF , P0 ;  /* 0xff80000023c27808 */ /* 0x000fc40000000000 */
[----:B------:R-:W-:Y:S01]  /*12210*/  FSEL R190, R190, -INF , P2 ;  /* 0xff800000bebe7808 */ /* 0x000fe20001000000 */
[----:B------:R-:W-:Y:S01]  /*12220*/  LDSM.16.MT88.4 R104, [R236+0x2100] ;  /* 0x00210000ec68783b */ /* 0x000fe20000004200 */
[----:B------:R-:W-:Y:S02]  /*12230*/  FSEL R189, R189, -INF , P1 ;  /* 0xff800000bdbd7808 */ /* 0x000fe40000800000 */
[----:B------:R-:W-:Y:S01]  /*12240*/  FSEL R188, R188, -INF , P0 ;  /* 0xff800000bcbc7808 */ /* 0x000fe20000000000 */
[----:B------:R-:W-:Y:S04]  /*12250*/  LDSM.16.MT88.4 R84, [R236+0x100] ;  /* 0x00010000ec54783b */ /* 0x000fe80000004200 */
[----:B------:R-:W-:Y:S04]  /*12260*/  LDSM.16.MT88.4 R48, [R236+0x2900] ;  /* 0x00290000ec30783b */ /* 0x000fe80000004200 */
[----:B------:R-:W-:Y:S01]  /*12270*/  LDSM.16.MT88.4 R76, [R236+0x900] ;  /* 0x00090000ec4c783b */ /* 0x000fe20000004200 */
[----:B-1----:R-:W-:-:S05]  /*12280*/  FMNMX.FTZ R2, R2, R5, !PT ;  /* 0x0000000502027209 */ /* 0x002fca0007810000 */
[----:B------:R-:W1:Y:S02]  /*12290*/  SHFL.BFLY PT, R137, R2, 0x1, 0x1f ;  /* 0x0c201f0002897f89 */ /* 0x000e6400000e0000 */
[----:B-1----:R-:W-:Y:S02]  /*122a0*/  FMNMX.FTZ R137, R2, R137, !PT ;  /* 0x0000008902897209 */ /* 0x002fe40007810000 */
[----:B------:R-:W-:Y:S02]  /*122b0*/  FMNMX.FTZ R2, R10, R11, !PT ;  /* 0x0000000b0a027209 */ /* 0x000fe40007810000 */
[C---:B------:R-:W-:Y:S01]  /*122c0*/  FSETP.NEU.FTZ.AND P3, PT, R137.reuse, -INF , PT ;  /* 0xff8000008900780b */ /* 0x040fe20003f7d000 */
[----:B------:R-:W-:Y:S01]  /*122d0*/  FMUL.FTZ R13, R137, c[0x0][0x2d0] ;  /* 0x0000b400890d7a20 */ /* 0x000fe20000410000 */
[----:B------:R-:W-:Y:S01]  /*122e0*/  FMNMX.FTZ R2, R14, R2, !PT ;  /* 0x000000020e027209 */ /* 0x000fe20007810000 */
[----:B------:R1:W-:Y:S03]  /*122f0*/  STL [R1+0xa0], R137 ;  /* 0x0000a08901007387 */ /* 0x0003e60000100800 */
[----:B------:R-:W-:Y:S01]  /*12300*/  FMNMX.FTZ R2, R15, R2, !PT ;  /* 0x000000020f027209 */ /* 0x000fe20007810000 */
[----:B------:R-:W-:Y:S01]  /*12310*/  STL [R1+0x14], R12 ;  /* 0x0000140c01007387 */ /* 0x000fe20000100800 */
[----:B------:R-:W-:-:S02]  /*12320*/  FSEL R13, R13, RZ, P3 ;  /* 0x000000ff0d0d7208 */ /* 0x000fc40001800000 */
[----:B------:R-:W-:-:S03]  /*12330*/  FMNMX.FTZ R2, R20, R2, !PT ;  /* 0x0000000214027209 */ /* 0x000fc60007810000 */
[----:B------:R-:W-:Y:S01]  /*12340*/  FFMA.FTZ R3, R16, c[0x0][0x2d0], -R13 ;  /* 0x0000b40010037a23 */ /* 0x000fe2000001080d */
[----:B------:R-:W-:-:S03]  /*12350*/  FMNMX.FTZ R2, R21, R2, !PT ;  /* 0x0000000215027209 */ /* 0x000fc60007810000 */
[----:B------:R3:W-:Y:S01]  /*12360*/  MUFU.EX2 R238, R3 ;  /* 0x0000000300ee7308 */ /* 0x0007e20000000800 */
[----:B------:R-:W-:-:S04]  /*12370*/  FMNMX.FTZ R2, R22, R2, !PT ;  /* 0x0000000216027209 */ /* 0x000fc80007810000 */
[----:B------:R-:W-:-:S04]  /*12380*/  FMNMX.FTZ R2, R23, R2, !PT ;  /* 0x0000000217027209 */ /* 0x000fc80007810000 */
[----:B------:R-:W-:Y:S02]  /*12390*/  FMNMX.FTZ R2, R183, R2, !PT ;  /* 0x00000002b7027209 */ /* 0x000fe40007810000 */
[----:B-1----:R-:W-:Y:S02]  /*123a0*/  FSEL R137, R29, -INF , P1 ;  /* 0xff8000001d897808 */ /* 0x002fe40000800000 */
[----:B------:R-:W-:Y:S01]  /*123b0*/  FMNMX.FTZ R2, R182, R2, !PT ;  /* 0x00000002b6027209 */ /* 0x000fe20007810000 */
[----:B---3--:R-:W-:-:S03]  /*123c0*/  FFMA.FTZ R3, R17, c[0x0][0x2d0], -R13 ;  /* 0x0000b40011037a23 */ /* 0x008fc6000001080d */
[----:B------:R-:W-:Y:S01]  /*123d0*/  FMNMX.FTZ R2, R181, R2, !PT ;  /* 0x00000002b5027209 */ /* 0x000fe20007810000 */
[----:B------:R-:W-:Y:S03]  /*123e0*/  MUFU.EX2 R232, R3 ;  /* 0x0000000300e87308 */ /* 0x000fe60000000800 */
[----:B------:R-:W-:-:S04]  /*123f0*/  FMNMX.FTZ R2, R180, R2, !PT ;  /* 0x00000002b4027209 */ /* 0x000fc80007810000 */
[----:B--2---:R-:W-:-:S04]  /*12400*/  FMNMX.FTZ R2, R245, R2, !PT ;  /* 0x00000002f5027209 */ /* 0x004fc80007810000 */
        /* <DEDUP_REMOVED lines=10> */
[----:B------:R1:W-:Y:S01]  /*124b0*/  STL [R1+0xa4], R2 ;  /* 0x0000a40201007387 */ /* 0x0003e20000100800 */
[----:B------:R2:W-:Y:S03]  /*124c0*/  MUFU.EX2 R241, R5 ;  /* 0x0000000500f17308 */ /* 0x0005e60000000800 */
[----:B------:R-:W-:-:S05]  /*124d0*/  FSEL R12, R12, RZ, P3 ;  /* 0x000000ff0c0c7208 */ /* 0x000fca0001800000 */
[----:B------:R-:W-:-:S04]  /*124e0*/  FFMA.FTZ R0, R11, c[0x0][0x2d0], -R12 ;  /* 0x0000b4000b007a23 */ /* 0x000fc8000001080c */
[----:B------:R3:W-:Y:S01]  /*124f0*/  MUFU.EX2 R240, R0 ;  /* 0x0000000000f07308 */ /* 0x0007e20000000800 */
[----:B--2---:R-:W-:-:S07]  /*12500*/  FFMA.FTZ R5, R7, c[0x0][0x2d0], -R13 ;  /* 0x0000b40007057a23 */ /* 0x004fce000001080d */
[----:B------:R2:W4:Y:S01]  /*12510*/  MUFU.EX2 R242, R5 ;  /* 0x0000000500f27308 */ /* 0x0005220000000800 */
[----:B---3--:R-:W-:-:S07]  /*12520*/  FFMA.FTZ R0, R14, c[0x0][0x2d0], -R12 ;  /* 0x0000b4000e007a23 */ /* 0x008fce000001080c */
[----:B-1----:R1:W-:Y:S01]  /*12530*/  MUFU.EX2 R2, R0 ;  /* 0x0000000000027308 */ /* 0x0023e20000000800 */
[----:B--2---:R-:W-:Y:S01]  /*12540*/  FFMA.FTZ R5, R8, c[0x0][0x2d0], -R13 ;  /* 0x0000b40008057a23 */ /* 0x004fe2000001080d */
[----:B------:R-:W-:Y:S02]  /*12550*/  FMNMX.FTZ R8, R120, R121, !PT ;  /* 0x0000007978087209 */ /* 0x000fe40007810000 */
[----:B----4-:R-:W-:-:S04]  /*12560*/  F2FP.PACK_AB R4, R242, R241 ;  /* 0x000000f1f204723e */ /* 0x010fc800000000ff */
[----:B------:R2:W-:Y:S01]  /*12570*/  MUFU.EX2 R205, R5 ;  /* 0x0000000500cd7308 */ /* 0x0005e20000000800 */
[----:B------:R-:W-:-:S04]  /*12580*/  FMNMX.FTZ R8, R122, R8, !PT ;  /* 0x000000087a087209 */ /* 0x000fc80007810000 */
[----:B------:R-:W-:Y:S01]  /*12590*/  FMNMX.FTZ R3, R123, R8, !PT ;  /* 0x000000087b037209 */ /* 0x000fe20007810000 */
[--C-:B------:R-:W-:Y:S02]  /*125a0*/  FFMA.FTZ R8, R18, c[0x0][0x2d0], -R13.reuse ;  /* 0x0000b40012087a23 */ /* 0x100fe4000001080d */
[----:B-1----:R-:W-:Y:S01]  /*125b0*/  FFMA.FTZ R0, R15, c[0x0][0x2d0], -R12 ;  /* 0x0000b4000f007a23 */ /* 0x002fe2000001080c */
[----:B------:R-:W-:Y:S01]  /*125c0*/  FMNMX.FTZ R3, R124, R3, !PT ;  /* 0x000000037c037209 */ /* 0x000fe20007810000 */
[----:B------:R1:W-:Y:S03]  /*125d0*/  MUFU.EX2 R244, R8 ;  /* 0x0000000800f47308 */ /* 0x0003e60000000800 */
[----:B------:R-:W-:Y:S01]  /*125e0*/  FMNMX.FTZ R3, R125, R3, !PT ;  /* 0x000000037d037209 */ /* 0x000fe20007810000 */
[----:B--2---:R-:W-:-:S03]  /*125f0*/  FFMA.FTZ R5, R9, c[0x0][0x2d0], -R13 ;  /* 0x0000b40009057a23 */ /* 0x004fc6000001080d */
[----:B------:R-:W-:Y:S01]  /*12600*/  FMNMX.FTZ R3, R126, R3, !PT ;  /* 0x000000037e037209 */ /* 0x000fe20007810000 */
[----:B------:R2:W3:Y:S03]  /*12610*/  MUFU.EX2 R184, R0 ;  /* 0x0000000000b87308 */ /* 0x0004e60000000800 */
[----:B------:R-:W-:-:S04]  /*12620*/  FMNMX.FTZ R3, R127, R3, !PT ;  /* 0x000000037f037209 */ /* 0x000fc80007810000 */
[----:B------:R-:W-:Y:S01]  /*12630*/  FMNMX.FTZ R3, R171, R3, !PT ;  /* 0x00000003ab037209 */ /* 0x000fe20007810000 */
[----:B-1----:R-:W-:Y:S01]  /*12640*/  FFMA.FTZ R8, R19, c[0x0][0x2d0], -R13 ;  /* 0x0000b40013087a23 */ /* 0x002fe2000001080d */
[----:B------:R1:W4:Y:S01]  /*12650*/  MUFU.EX2 R251, R5 ;  /* 0x0000000500fb7308 */ /* 0x0003220000000800 */
[----:B--2---:R-:W-:-:S07]  /*12660*/  FMNMX.FTZ R0, R100, R101, !PT ;  /* 0x0000006564007209 */ /* 0x004fce0007810000 */
[----:B------:R2:W2:Y:S01]  /*12670*/  MUFU.EX2 R246, R8 ;  /* 0x0000000800f67308 */ /* 0x0004a20000000800 */
[----:B---3--:R-:W-:Y:S02]  /*12680*/  F2FP.PACK_AB R7, R184, R2 ;  /* 0x00000002b807723e */ /* 0x008fe400000000ff */
[----:B------:R-:W-:-:S04]  /*12690*/  FMNMX.FTZ R0, R102, R0, !PT ;  /* 0x0000000066007209 */ /* 0x000fc80007810000 */
[----:B------:R-:W-:Y:S01]  /*126a0*/  FMNMX.FTZ R0, R103, R0, !PT ;  /* 0x0000000067007209 */ /* 0x000fe20007810000 */
[--C-:B-1----:R-:W-:Y:S01]  /*126b0*/  FFMA.FTZ R5, R10, c[0x0][0x2d0], -R12.reuse ;  /* 0x0000b4000a057a23 */ /* 0x102fe2000001080c */
[----:B----4-:R-:W-:Y:S02]  /*126c0*/  F2FP.PACK_AB R6, R251, R205 ;  /* 0x000000cdfb06723e */ /* 0x010fe400000000ff */
[----:B------:R-:W-:Y:S01]  /*126d0*/  FMNMX.FTZ R0, R112, R0, !PT ;  /* 0x0000000070007209 */ /* 0x000fe20007810000 */
[----:B------:R-:W1:Y:S03]  /*126e0*/  MUFU.EX2 R207, R5 ;  /* 0x0000000500cf7308 */ /* 0x000e660000000800 */
[----:B------:R-:W-:Y:S01]  /*126f0*/  FMNMX.FTZ R0, R113, R0, !PT ;  /* 0x0000000071007209 */ /* 0x000fe20007810000 */
[----:B--2---:R-:W-:Y:S01]  /*12700*/  FFMA.FTZ R8, R20, c[0x0][0x2d0], -R12 ;  /* 0x0000b40014087a23 */ /* 0x004fe2000001080c */
[----:B------:R-:W-:-:S02]  /*12710*/  F2FP.PACK_AB R10, R246, R244 ;  /* 0x000000f4f60a723e */ /* 0x000fc400000000ff */
[----:B------:R-:W-:Y:S01]  /*12720*/  FMNMX.FTZ R0, R115, R0, !PT ;  /* 0x0000000073007209 */ /* 0x000fe20007810000 */
[----:B------:R2:W-:Y:S03]  /*12730*/  MUFU.EX2 R237, R8 ;  /* 0x0000000800ed7308 */ /* 0x0005e60000000800 */
[----:B------:R-:W-:-:S04]  /*12740*/  FMNMX.FTZ R0, R114, R0, !PT ;  /* 0x0000000072007209 */ /* 0x000fc80007810000 */
[----:B------:R-:W-:Y:S02]  /*12750*/  FMNMX.FTZ R0, R169, R0, !PT ;  /* 0x00000000a9007209 */ /* 0x000fe40007810000 */
[----:B-1----:R-:W-:Y:S02]  /*12760*/  F2FP.PACK_AB R5, R240, R207 ;  /* 0x000000cff005723e */ /* 0x002fe400000000ff */
[----:B------:R-:W-:-:S04]  /*12770*/  FMNMX.FTZ R0, R168, R0, !PT ;  /* 0x00000000a8007209 */ /* 0x000fc80007810000 */
[----:B------:R-:W-:Y:S01]  /*12780*/  FMNMX.FTZ R0, R134, R0, !PT ;  /* 0x0000000086007209 */ /* 0x000fe20007810000 */
[C---:B------:R-:W-:Y:S01]  /*12790*/  HMMA.16816.F32 R64, R4.reuse, R40, RZ ;  /* 0x000000280440723c */ /* 0x040fe200000018ff */
[----:B--2---:R-:W-:Y:S01]  /*127a0*/  FMNMX.FTZ R8, R170, R3, !PT ;  /* 0x00000003aa087209 */ /* 0x004fe20007810000 */
[----:B------:R-:W-:Y:S01]  /*127b0*/  FFMA.FTZ R3, R21, c[0x0][0x2d0], -R12 ;  /* 0x0000b40015037a23 */ /* 0x000fe2000001080c */
[----:B------:R-:W-:Y:S02]  /*127c0*/  FMNMX.FTZ R0, R133, R0, !PT ;  /* 0x0000000085007209 */ /* 0x000fe40007810000 */
[----:B------:R-:W-:Y:S01]  /*127d0*/  FMNMX.FTZ R8, R136, R8, !PT ;  /* 0x0000000888087209 */ /* 0x000fe20007810000 */
[----:B------:R1:W2:Y:S01]  /*127e0*/  MUFU.EX2 R138, R3 ;  /* 0x00000003008a7308 */ /* 0x0002a20000000800 */
[----:B------:R-:W-:Y:S01]  /*127f0*/  FMNMX.FTZ R0, R195, R0, !PT ;  /* 0x00000000c3007209 */ /* 0x000fe20007810000 */
[----:B------:R-:W-:Y:S03]  /*12800*/  HMMA.16816.F32 R160, R4, R88, RZ ;  /* 0x0000005804a0723c */ /* 0x000fe600000018ff */
[----:B------:R-:W-:-:S04]  /*12810*/  FMNMX.FTZ R0, R193, R0, !PT ;  /* 0x00000000c1007209 */ /* 0x000fc80007810000 */
[----:B------:R-:W-:Y:S01]  /*12820*/  FMNMX.FTZ R0, R191, R0, !PT ;  /* 0x00000000bf007209 */ /* 0x000fe20007810000 */
[C---:B------:R-:W-:Y:S03]  /*12830*/  HMMA.16816.F32 R144, R4.reuse, R104, RZ ;  /* 0x000000680490723c */ /* 0x040fe600000018ff */
[----:B------:R-:W-:Y:S02]  /*12840*/  FMNMX.FTZ R0, R194, R0, !PT ;  /* 0x00000000c2007209 */ /* 0x000fe40007810000 */
[----:B-1----:R-:W-:Y:S01]  /*12850*/  FMNMX.FTZ R3, R135, R8, !PT ;  /* 0x0000000887037209 */ /* 0x002fe20007810000 */
[----:B------:R-:W-:Y:S02]  /*12860*/  FFMA.FTZ R8, R22, c[0x0][0x2d0], -R12 ;  /* 0x0000b40016087a23 */ /* 0x000fe4000001080c */
[----:B------:R-:W1:Y:S01]  /*12870*/  SHFL.BFLY PT, R9, R0, 0x2, 0x1f ;  /* 0x0c401f0000097f89 */ /* 0x000e6200000e0000 */
[----:B------:R-:W-:Y:S01]  /*12880*/  HMMA.16816.F32 R156, R4, R44, RZ ;  /* 0x0000002c049c723c */ /* 0x000fe200000018ff */
[----:B------:R-:W-:Y:S01]  /*12890*/  FMNMX.FTZ R3, R252, R3, !PT ;  /* 0x00000003fc037209 */ /* 0x000fe20007810000 */
[----:B------:R3:W-:Y:S03]  /*128a0*/  MUFU.EX2 R243, R8 ;  /* 0x0000000800f37308 */ /* 0x0007e60000000800 */
[----:B------:R-:W-:-:S03]  /*128b0*/  FMNMX.FTZ R3, R190, R3, !PT ;  /* 0x00000003be037209 */ /* 0x000fc60007810000 */
[----:B------:R-:W-:Y:S01]  /*128c0*/  HMMA.16816.F32 R164, R4, R84, RZ ;  /* 0x0000005404a4723c */ /* 0x000fe200000018ff */
[----:B------:R-:W-:-:S04]  /*128d0*/  FMNMX.FTZ R3, R189, R3, !PT ;  /* 0x00000003bd037209 */ /* 0x000fc80007810000 */
[----:B------:R-:W-:-:S03]  /*128e0*/  FMNMX.FTZ R14, R188, R3, !PT ;  /* 0x00000003bc0e7209 */ /* 0x000fc60007810000 */
[C---:B------:R-:W-:Y:S01]  /*128f0*/  HMMA.16816.F32 R152, R4.reuse, R92, RZ ;  /* 0x0000005c0498723c */ /* 0x040fe200000018ff */
[----:B---3--:R-:W-:Y:S01]  /*12900*/  FFMA.FTZ R8, R23, c[0x0][0x2d0], -R12 ;  /* 0x0000b40017087a23 */ /* 0x008fe2000001080c */
[----:B------:R-:W-:Y:S03]  /*12910*/  SHFL.BFLY PT, R15, R14, 0x2, 0x1f ;  /* 0x0c401f000e0f7f89 */ /* 0x000fe600000e0000 */
[----:B------:R3:W4:Y:S01]  /*12920*/  MUFU.EX2 R206, R8 ;  /* 0x0000000800ce7308 */ /* 0x0007220000000800 */
[----:B-1----:R-:W-:Y:S02]  /*12930*/  FMNMX.FTZ R0, R0, R9, !PT ;  /* 0x0000000900007209 */ /* 0x002fe40007810000 */
[C---:B------:R-:W-:Y:S01]  /*12940*/  HMMA.16816.F32 R148, R4.reuse, R96, RZ ;  /* 0x000000600494723c */ /* 0x040fe200000018ff */
[----:B--2---:R-:W-:Y:S02]  /*12950*/  F2FP.PACK_AB R9, R138, R237 ;  /* 0x000000ed8a09723e */ /* 0x004fe400000000ff */
[----:B------:R-:W1:Y:S05]  /*12960*/  SHFL.BFLY PT, R16, R0, 0x1, 0x1f ;  /* 0x0c201f0000107f89 */ /* 0x000e6a00000e0000 */
[----:B------:R-:W-:Y:S01]  /*12970*/  HMMA.16816.F32 R140, R4, R108, RZ ;  /* 0x0000006c048c723c */ /* 0x000fe200000018ff */
[----:B---3--:R-:W-:-:S02]  /*12980*/  F2FP.PACK_AB R8, R232, R238 ;  /* 0x000000eee808723e */ /* 0x008fc400000000ff */
[----:B----4-:R-:W-:-:S05]  /*12990*/  F2FP.PACK_AB R11, R206, R243 ;  /* 0x000000f3ce0b723e */ /* 0x010fca00000000ff */
[C---:B------:R-:W-:Y:S08]  /*129a0*/  HMMA.16816.F32 R128, R4.reuse, R42, RZ ;  /* 0x0000002a0480723c */ /* 0x040ff000000018ff */
[----:B------:R-:W-:Y:S01]  /*129b0*/  HMMA.16816.F32 R116, R4, R46, RZ ;  /* 0x0000002e0474723c */ /* 0x000fe200000018ff */
[----:B-1----:R-:W-:Y:S02]  /*129c0*/  FMNMX.FTZ R139, R0, R16, !PT ;  /* 0x00000010008b7209 */ /* 0x002fe40007810000 */
[----:B------:R-:W-:-:S02]  /*129d0*/  FMNMX.FTZ R0, R14, R15, !PT ;  /* 0x0000000f0e007209 */ /* 0x000fc40007810000 */
[C---:B------:R-:W-:Y:S01]  /*129e0*/  FSETP.NEU.FTZ.AND P0, PT, R139.reuse, -INF , PT ;  /* 0xff8000008b00780b */ /* 0x040fe20003f1d000 */
[----:B------:R-:W-:Y:S02]  /*129f0*/  FMUL.FTZ R3, R139, c[0x0][0x2d0] ;  /* 0x0000b4008b037a20 */ /* 0x000fe40000410000 */
[----:B------:R-:W-:Y:S03]  /*12a00*/  HMMA.16816.F32 R80, R4, R86, RZ ;  /* 0x000000560450723c */ /* 0x000fe600000018ff */
[----:B------:R-:W-:-:S05]  /*12a10*/  FSEL R3, R3, RZ, P0 ;  /* 0x000000ff03037208 */ /* 0x000fca0000000000 */
[C---:B------:R-:W-:Y:S08]  /*12a20*/  HMMA.16816.F32 R36, R4.reuse, R90, RZ ;  /* 0x0000005a0424723c */ /* 0x040ff000000018ff */
[C---:B------:R-:W-:Y:S08]  /*12a30*/  HMMA.16816.F32 R32, R4.reuse, R94, RZ ;  /* 0x0000005e0420723c */ /* 0x040ff000000018ff */
[C---:B------:R-:W-:Y:S08]  /*12a40*/  HMMA.16816.F32 R28, R4.reuse, R98, RZ ;  /* 0x00000062041c723c */ /* 0x040ff000000018ff */
[C---:B------:R-:W-:Y:S08]  /*12a50*/  HMMA.16816.F32 R24, R4.reuse, R106, RZ ;  /* 0x0000006a0418723c */ /* 0x040ff000000018ff */
[----:B------:R-:W-:Y:S01]  /*12a60*/  HMMA.16816.F32 R20, R4, R110, RZ ;  /* 0x0000006e0414723c */ /* 0x000fe200000018ff */
[----:B------:R-:W1:Y:S06]  /*12a70*/  SHFL.BFLY PT, R5, R0, 0x1, 0x1f ;  /* 0x0c201f0000057f89 */ /* 0x000e6c00000e0000 */
[--C-:B------:R-:W-:Y:S01]  /*12a80*/  FFMA.FTZ R4, R100, c[0x0][0x2d0], -R3.reuse ;  /* 0x0000b40064047a23 */ /* 0x100fe20000010803 */
[C---:B------:R-:W-:Y:S01]  /*12a90*/  HMMA.16816.F32 R196, R8.reuse, R56, R64 ;  /* 0x0000003808c4723c */ /* 0x040fe20000001840 */
[----:B------:R-:W2:Y:S02]  /*12aa0*/  LDSM.16.MT88.4 R64, [R235+0x2900] ;  /* 0x00290000eb40783b */ /* 0x000ea40000004200 */
[----:B------:R3:W-:Y:S05]  /*12ab0*/  MUFU.EX2 R192, R4 ;  /* 0x0000000400c07308 */ /* 0x0007ea0000000800 */
[C---:B------:R-:W-:Y:S08]  /*12ac0*/  HMMA.16816.F32 R176, R8.reuse, R60, R160 ;  /* 0x0000003c08b0723c */ /* 0x040ff000000018a0 */
[----:B------:R-:W-:Y:S01]  /*12ad0*/  HMMA.16816.F32 R212, R8, R52, R156 ;  /* 0x0000003408d4723c */ /* 0x000fe2000000189c */
[----:B---3--:R-:W-:-:S04]  /*12ae0*/  FFMA.FTZ R4, R101, c[0x0][0x2d0], -R3 ;  /* 0x0000b40065047a23 */ /* 0x008fc80000010803 */
[----:B------:R3:W-:Y:S03]  /*12af0*/  MUFU.EX2 R15, R4 ;  /* 0x00000004000f7308 */ /* 0x0007e60000000800 */
[C---:B------:R-:W-:Y:S07]  /*12b00*/  HMMA.16816.F32 R156, R8.reuse, R72, R152 ;  /* 0x00000048089c723c */ /* 0x040fee0000001898 */
[----:B------:R-:W-:Y:S01]  /*12b10*/  MOV R154, R138 ;  /* 0x0000008a009a7202 */ /* 0x000fe20000000f00 */
[----:B------:R-:W-:Y:S01]  /*12b20*/  HMMA.16816.F32 R228, R8, R76, R164 ;  /* 0x0000004c08e4723c */ /* 0x000fe200000018a4 */
[----:B-1----:R-:W-:Y:S01]  /*12b30*/  FMNMX.FTZ R138, R0, R5, !PT ;  /* 0x00000005008a7209 */ /* 0x002fe20007810000 */
[----:B------:R-:W-:-:S03]  /*12b40*/  FFMA.FTZ R0, R113, c[0x0][0x2d0], -R3 ;  /* 0x0000b40071007a23 */ /* 0x000fc60000010803 */
[----:B------:R-:W-:Y:S01]  /*12b50*/  FSETP.NEU.FTZ.AND P0, PT, R138, -INF , PT ;  /* 0xff8000008a00780b */ /* 0x000fe20003f1d000 */
[----:B------:R1:W-:Y:S01]  /*12b60*/  MUFU.EX2 R155, R0 ;  /* 0x00000000009b7308 */ /* 0x0003e20000000800 */
[----:B---3--:R-:W-:Y:S01]  /*12b70*/  FFMA.FTZ R4, R102, c[0x0][0x2d0], -R3 ;  /* 0x0000b40066047a23 */ /* 0x008fe20000010803 */
[----:B------:R-:W-:Y:S01]  /*12b80*/  MOV R166, R179 ;  /* 0x000000b300a67202 */ /* 0x000fe20000000f00 */
[----:B------:R-:W-:Y:S01]  /*12b90*/  IMAD.MOV.U32 R167, RZ, RZ, R178 ;  /* 0x000000ffffa77224 */ /* 0x000fe200078e00b2 */
[C---:B------:R-:W-:Y:S01]  /*12ba0*/  HMMA.16816.F32 R148, R8.reuse, R68, R148 ;  /* 0x000000440894723c */ /* 0x040fe20000001894 */
[----:B------:R-:W-:Y:S02]  /*12bb0*/  IMAD.MOV.U32 R165, RZ, RZ, R177 ;  /* 0x000000ffffa57224 */ /* 0x000fe400078e00b1 */
[----:B------:R-:W-:Y:S01]  /*12bc0*/  IMAD.MOV.U32 R164, RZ, RZ, R176 ;  /* 0x000000ffffa47224 */ /* 0x000fe200078e00b0 */
[----:B------:R3:W-:Y:S02]  /*12bd0*/  MUFU.EX2 R132, R4 ;  /* 0x0000000400847308 */ /* 0x0007e40000000800 */
[----:B------:R-:W-:Y:S01]  /*12be0*/  MOV R6, R158 ;  /* 0x0000009e00067202 */ /* 0x000fe20000000f00 */
[----:B------:R-:W-:Y:S01]  /*12bf0*/  IMAD.MOV.U32 R17, RZ, RZ, R157 ;  /* 0x000000ffff117224 */ /* 0x000fe200078e009d */
[----:B------:R-:W-:Y:S01]  /*12c00*/  MOV R152, R156 ;  /* 0x0000009c00987202 */ /* 0x000fe20000000f00 */
[----:B------:R-:W-:Y:S01]  /*12c10*/  IMAD.MOV.U32 R153, RZ, RZ, R159 ;  /* 0x000000ffff997224 */ /* 0x000fe200078e009f */
[----:B------:R-:W-:Y:S01]  /*12c20*/  HMMA.16816.F32 R128, R8, R58, R128 ;  /* 0x0000003a0880723c */ /* 0x000fe20000001880 */
[----:B-1----:R-:W-:-:S05]  /*12c30*/  FMUL.FTZ R0, R138, c[0x0][0x2d0] ;  /* 0x0000b4008a007a20 */ /* 0x002fca0000410000 */
[----:B------:R-:W-:Y:S02]  /*12c40*/  FSEL R0, R0, RZ, P0 ;  /* 0x000000ff00007208 */ /* 0x000fe40000000000 */
[----:B------:R-:W-:Y:S01]  /*12c50*/  HMMA.16816.F32 R156, R8, R54, R116 ;  /* 0x00000036089c723c */ /* 0x000fe20000001874 */
[----:B---3--:R-:W-:-:S04]  /*12c60*/  FFMA.FTZ R4, R103, c[0x0][0x2d0], -R3 ;  /* 0x0000b40067047a23 */ /* 0x008fc80000010803 */
[----:B------:R1:W-:Y:S02]  /*12c70*/  MUFU.EX2 R250, R4 ;  /* 0x0000000400fa7308 */ /* 0x0003e40000000800 */
[----:B------:R-:W-:Y:S01]  /*12c80*/  MOV R118, R184 ;  /* 0x000000b800767202 */ /* 0x000fe20000000f00 */
[C---:B------:R-:W-:Y:S01]  /*12c90*/  HMMA.16816.F32 R100, R8.reuse, R48, R144 ;  /* 0x000000300864723c */ /* 0x040fe20000001890 */
[----:B------:R-:W-:Y:S01]  /*12ca0*/  IMAD.MOV.U32 R16, RZ, RZ, R151 ;  /* 0x000000ffff107224 */ /* 0x000fe200078e0097 */
[----:B------:R-:W-:Y:S01]  /*12cb0*/  MOV R7, R150 ;  /* 0x0000009600077202 */ /* 0x000fe20000000f00 */
[----:B------:R-:W-:Y:S02]  /*12cc0*/  IMAD.MOV.U32 R14, RZ, RZ, R148 ;  /* 0x000000ffff0e7224 */ /* 0x000fe400078e0094 */
[----:B------:R-:W-:Y:S02]  /*12cd0*/  IMAD.MOV.U32 R176, RZ, RZ, R149 ;  /* 0x000000ffffb07224 */ /* 0x000fe400078e0095 */
[----:B------:R-:W-:Y:S01]  /*12ce0*/  IMAD.MOV.U32 R147, RZ, RZ, R6 ;  /* 0x000000ffff937224 */ /* 0x000fe200078e0006 */
[----:B------:R-:W-:Y:S01]  /*12cf0*/  HMMA.16816.F32 R200, R8, R62, R36 ;  /* 0x0000003e08c8723c */ /* 0x000fe20000001824 */
[----:B------:R-:W-:Y:S01]  /*12d00*/  MOV R146, R17 ;  /* 0x0000001100927202 */ /* 0x000fe20000000f00 */
[----:B-1----:R-:W-:-:S06]  /*12d10*/  FFMA.FTZ R4, R112, c[0x0][0x2d0], -R3 ;  /* 0x0000b40070047a23 */ /* 0x002fcc0000010803 */
[C---:B------:R-:W-:Y:S01]  /*12d20*/  HMMA.16816.F32 R224, R8.reuse, R74, R32 ;  /* 0x0000004a08e0723c */ /* 0x040fe20000001820 */
[----:B------:R1:W3:Y:S07]  /*12d30*/  MUFU.EX2 R6, R4 ;  /* 0x0000000400067308 */ /* 0x0002ee0000000800 */
[----:B------:R-:W-:Y:S01]  /*12d40*/  IMAD.MOV.U32 R179, RZ, RZ, R101 ;  /* 0x000000ffffb37224 */ /* 0x000fe200078e0065 */
[----:B------:R-:W-:Y:S01]  /*12d50*/  MOV R178, R102 ;  /* 0x0000006600b27202 */ /* 0x000fe20000000f00 */
[----:B------:R-:W-:Y:S01]  /*12d60*/  IMAD.MOV.U32 R177, RZ, RZ, R103 ;  /* 0x000000ffffb17224 */ /* 0x000fe200078e0067 */
[----:B------:R-:W-:Y:S01]  /*12d70*/  HMMA.16816.F32 R220, R8, R70, R28 ;  /* 0x0000004608dc723c */ /* 0x000fe2000000181c */
[----:B------:R-:W-:-:S02]  /*12d80*/  IMAD.MOV.U32 R112, RZ, RZ, R100 ;  /* 0x000000ffff707224 */ /* 0x000fc400078e0064 */
[----:B-1----:R-:W-:-:S05]  /*12d90*/  FFMA.FTZ R4, R115, c[0x0][0x2d0], -R3 ;  /* 0x0000b40073047a23 */ /* 0x002fca0000010803 */
[----:B--2---:R-:W-:Y:S01]  /*12da0*/  HMMA.16816.F32 R100, R8, R64, R140 ;  /* 0x000000400864723c */ /* 0x004fe2000000188c */
[----:B------:R-:W-:Y:S01]  /*12db0*/  IMAD.MOV.U32 R115, RZ, RZ, R185 ;  /* 0x000000ffff737224 */ /* 0x000fe200078e00b9 */
[----:B------:R1:W-:Y:S01]  /*12dc0*/  MUFU.EX2 R248, R4 ;  /* 0x0000000400f87308 */ /* 0x0003e20000000800 */
[----:B---3--:R-:W-:-:S04]  /*12dd0*/  IMAD.MOV.U32 R119, RZ, RZ, R6 ;  /* 0x000000ffff777224 */ /* 0x008fc800078e0006 */
[----:B------:R-:W-:Y:S01]  /*12de0*/  IMAD.MOV.U32 R141, RZ, RZ, R16 ;  /* 0x000000ffff8d7224 */ /* 0x000fe200078e0010 */
[----:B------:R-:W-:Y:S01]  /*12df0*/  HMMA.16816.F32 R184, R8, R78, R80 ;  /* 0x0000004e08b8723c */ /* 0x000fe20000001850 */
[----:B------:R-:W-:Y:S01]  /*12e00*/  IMAD.MOV.U32 R142, RZ, RZ, R14 ;  /* 0x000000ffff8e7224 */ /* 0x000fe200078e000e */
[----:B------:R-:W-:-:S06]  /*12e10*/  MOV R140, R7 ;  /* 0x00000007008c7202 */ /* 0x000fcc0000000f00 */
[----:B------:R-:W-:Y:S01]  /*12e20*/  HMMA.16816.F32 R216, R8, R50, R24 ;  /* 0x0000003208d8723c */ /* 0x000fe20000001818 */
[----:B-1----:R-:W-:-:S07]  /*12e30*/  FFMA.FTZ R4, R114, c[0x0][0x2d0], -R3 ;  /* 0x0000b40072047a23 */ /* 0x002fce0000010803 */
[----:B------:R-:W-:Y:S01]  /*12e40*/  MOV R144, R102 ;  /* 0x0000006600907202 */ /* 0x000fe20000000f00 */
[----:B------:R-:W-:Y:S01]  /*12e50*/  IMAD.MOV.U32 R145, RZ, RZ, R101 ;  /* 0x000000ffff917224 */ /* 0x000fe200078e0065 */
[----:B------:R1:W2:Y:S01]  /*12e60*/  MUFU.EX2 R102, R4 ;  /* 0x0000000400667308 */ /* 0x0002a20000000800 */
[----:B------:R-:W-:Y:S01]  /*12e70*/  IMAD.MOV.U32 R113, RZ, RZ, R100 ;  /* 0x000000ffff717224 */ /* 0x000fe200078e0064 */
[----:B------:R-:W-:Y:S01]  /*12e80*/  HMMA.16816.F32 R208, R8, R66, R20 ;  /* 0x0000004208d0723c */ /* 0x000fe20000001814 */
[----:B------:R-:W-:-:S06]  /*12e90*/  IMAD.MOV.U32 R143, RZ, RZ, R103 ;  /* 0x000000ffff8f7224 */ /* 0x000fcc00078e0067 */
[----:B------:R-:W-:Y:S02]  /*12ea0*/  F2FP.PACK_AB R8, R15, R192 ;  /* 0x000000c00f08723e */ /* 0x000fe400000000ff */
[----:B------:R-:W-:Y:S01]  /*12eb0*/  F2FP.PACK_AB R10, R250, R132 ;  /* 0x00000084fa0a723e */ /* 0x000fe200000000ff */
[--C-:B-1----:R-:W-:Y:S01]  /*12ec0*/  FFMA.FTZ R4, R120, c[0x0][0x2d0], -R0.reuse ;  /* 0x0000b40078047a23 */ /* 0x102fe20000010800 */
[----:B--2---:R-:W-:Y:S02]  /*12ed0*/  F2FP.PACK_AB R6, R102, R248 ;  /* 0x000000f86606723e */ /* 0x004fe400000000ff */
[----:B------:R-:W-:Y:S01]  /*12ee0*/  MOV R120, R113 ;  /* 0x0000007100787202 */ /* 0x000fe20000000f00 */
[----:B------:R1:W-:Y:S02]  /*12ef0*/  MUFU.EX2 R101, R4 ;  /* 0x0000000400657308 */ /* 0x0003e40000000800 */
[----:B-1----:R-:W-:Y:S01]  /*12f00*/  FFMA.FTZ R4, R121, c[0x0][0x2d0], -R0 ;  /* 0x0000b40079047a23 */ /* 0x002fe20000010800 */
[----:B------:R-:W-:-:S02]  /*12f10*/  MOV R121, R145 ;  /* 0x0000009100797202 */ /* 0x000fc40000000f00 */
[----:B------:R-:W-:-:S03]  /*12f20*/  MOV R145, R152 ;  /* 0x0000009800917202 */ /* 0x000fc60000000f00 */
[----:B------:R1:W2:Y:S01]  /*12f30*/  MUFU.EX2 R100, R4 ;  /* 0x0000000400647308 */ /* 0x0002a20000000800 */
[----:B------:R-:W-:Y:S01]  /*12f40*/  MOV R152, R206 ;  /* 0x000000ce00987202 */ /* 0x000fe20000000f00 */
[----:B-1----:R-:W-:Y:S01]  /*12f50*/  FFMA.FTZ R4, R122, c[0x0][0x2d0], -R0 ;  /* 0x0000b4007a047a23 */ /* 0x002fe20000010800 */
[----:B--2---:R-:W-:Y:S01]  /*12f60*/  F2FP.PACK_AB R9, R100, R101 ;  /* 0x000000656409723e */ /* 0x004fe200000000ff */
[----:B------:R-:W-:-:S04]  /*12f70*/  IMAD.MOV.U32 R122, RZ, RZ, R144 ;  /* 0x000000ffff7a7224 */ /* 0x000fc800078e0090 */
[----:B------:R1:W-:Y:S01]  /*12f80*/  MUFU.EX2 R239, R4 ;  /* 0x0000000400ef7308 */ /* 0x0003e20000000800 */
[----:B------:R-:W-:Y:S02]  /*12f90*/  IMAD.MOV.U32 R144, RZ, RZ, R153 ;  /* 0x000000ffff907224 */ /* 0x000fe400078e0099 */
[----:B------:R-:W-:Y:S02]  /*12fa0*/  IMAD.MOV.U32 R153, RZ, RZ, R205 ;  /* 0x000000ffff997224 */ /* 0x000fe400078e00cd */
[----:B-1----:R-:W-:Y:S02]  /*12fb0*/  FFMA.FTZ R4, R123, c[0x0][0x2d0], -R0 ;  /* 0x0000b4007b047a23 */ /* 0x002fe40000010800 */
[----:B------:R-:W-:Y:S02]  /*12fc0*/  IMAD.MOV.U32 R123, RZ, RZ, R143 ;  /* 0x000000ffff7b7224 */ /* 0x000fe400078e008f */
[----:B------:R1:W2:Y:S01]  /*12fd0*/  MUFU.EX2 R247, R4 ;  /* 0x0000000400f77308 */ /* 0x0002a20000000800 */
[----:B------:R-:W-:-:S02]  /*12fe0*/  IMAD.MOV.U32 R143, RZ, RZ, R147 ;  /* 0x000000ffff8f7224 */ /* 0x000fc400078e0093 */
[----:B------:R-:W-:Y:S02]  /*12ff0*/  IMAD.MOV.U32 R147, RZ, RZ, R207 ;  /* 0x000000ffff937224 */ /* 0x000fe400078e00cf */
[----:B-1----:R-:W-:Y:S01]  /*13000*/  FFMA.FTZ R4, R124, c[0x0][0x2d0], -R0 ;  /* 0x0000b4007c047a23 */ /* 0x002fe20000010800 */
[----:B--2---:R-:W-:-:S03]  /*13010*/  F2FP.PACK_AB R11, R247, R239 ;  /* 0x000000eff70b723e */ /* 0x004fc600000000ff */
[----:B------:R1:W2:Y:S04]  /*13020*/  MUFU.EX2 R114, R4 ;  /* 0x0000000400727308 */ /* 0x0002a80000000800 */
[C---:B------:R-:W-:Y:S08]  /*13030*/  HMMA.16816.F32 R20, R8.reuse, R40, RZ ;  /* 0x000000280814723c */ /* 0x040ff000000018ff */
[----:B------:R-:W-:Y:S01]  /*13040*/  HMMA.16816.F32 R16, R8, R44, RZ ;  /* 0x0000002c0810723c */ /* 0x000fe200000018ff */
[----:B-1----:R-:W-:-:S06]  /*13050*/  FFMA.FTZ R4, R125, c[0x0][0x2d0], -R0 ;  /* 0x0000b4007d047a23 */ /* 0x002fcc0000010800 */
[----:B------:R-:W-:Y:S01]  /*13060*/  IMAD.MOV.U32 R45, RZ, RZ, R140 ;  /* 0x000000ffff2d7224 */ /* 0x000fe200078e008c */
[----:B------:R1:W3:Y:S01]  /*13070*/  MUFU.EX2 R249, R4 ;  /* 0x0000000400f97308 */ /* 0x0002e20000000800 */
[C---:B------:R-:W-:Y:S01]  /*13080*/  HMMA.16816.F32 R28, R8.reuse, R92, RZ ;  /* 0x0000005c081c723c */ /* 0x040fe200000018ff */
[----:B------:R-:W-:Y:S01]  /*13090*/  MOV R140, R141 ;  /* 0x0000008d008c7202 */ /* 0x000fe20000000f00 */
[----:B------:R-:W-:Y:S02]  /*130a0*/  IMAD.MOV.U32 R141, RZ, RZ, R142 ;  /* 0x000000ffff8d7224 */ /* 0x000fe400078e008e */
[----:B------:R-:W-:Y:S02]  /*130b0*/  IMAD.MOV.U32 R142, RZ, RZ, R146 ;  /* 0x000000ffff8e7224 */ /* 0x000fe400078e0092 */
[----:B------:R-:W-:Y:S01]  /*130c0*/  IMAD.MOV.U32 R146, RZ, RZ, R154 ;  /* 0x000000ffff927224 */ /* 0x000fe200078e009a */
[----:B--2---:R-:W-:Y:S01]  /*130d0*/  MOV R93, R114 ;  /* 0x00000072005d7202 */ /* 0x004fe20000000f00 */
[----:B------:R-:W-:Y:S01]  /*130e0*/  HMMA.16816.F32 R36, R8, R84, RZ ;  /* 0x000000540824723c */ /* 0x000fe200000018ff */
[----:B------:R-:W-:-:S02]  /*130f0*/  IMAD.MOV.U32 R92, RZ, RZ, R115 ;  /* 0x000000ffff5c7224 */ /* 0x000fc400078e0073 */
[----:B------:R-:W-:Y:S02]  /*13100*/  IMAD.MOV.U32 R154, RZ, RZ, R204 ;  /* 0x000000ffff9a7224 */ /* 0x000fe400078e00cc */
[----:B-1----:R-:W-:Y:S01]  /*13110*/  FFMA.FTZ R4, R126, c[0x0][0x2d0], -R0 ;  /* 0x0000b4007e047a23 */ /* 0x002fe20000010800 */
[----:B---3--:R-:W-:Y:S02]  /*13120*/  F2FP.PACK_AB R5, R249, R114 ;  /* 0x00000072f905723e */ /* 0x008fe400000000ff */
[----:B------:R-:W-:Y:S01]  /*13130*/  HMMA.16816.F32 R32, R8, R88, RZ ;  /* 0x000000580820723c */ /* 0x000fe200000018ff */
[----:B------:R-:W-:Y:S01]  /*13140*/  IMAD.MOV.U32 R85, RZ, RZ, R118 ;  /* 0x000000ffff557224 */ /* 0x000fe200078e0076 */
[----:B------:R1:W-:Y:S01]  /*13150*/  MUFU.EX2 R103, R4 ;  /* 0x0000000400677308 */ /* 0x0003e20000000800 */
[----:B------:R-:W-:-:S04]  /*13160*/  IMAD.MOV.U32 R84, RZ, RZ, R119 ;  /* 0x000000ffff547224 */ /* 0x000fc800078e0077 */
[----:B------:R-:W-:Y:S01]  /*13170*/  IMAD.MOV.U32 R89, RZ, RZ, R176 ;  /* 0x000000ffff597224 */ /* 0x000fe200078e00b0 */
[----:B------:R-:W-:Y:S01]  /*13180*/  HMMA.16816.F32 R24, R8, R96, RZ ;  /* 0x000000600818723c */ /* 0x000fe200000018ff */
[----:B------:R-:W-:-:S06]  /*13190*/  IMAD.MOV.U32 R88, RZ, RZ, R141 ;  /* 0x000000ffff587224 */ /* 0x000fcc00078e008d */
[----:B------:R-:W-:Y:S01]  /*131a0*/  IMAD.MOV.U32 R96, RZ, RZ, R154 ;  /* 0x000000ffff607224 */ /* 0x000fe200078e009a */
[----:B------:R-:W-:Y:S01]  /*131b0*/  HMMA.16816.F32 R40, R8, R42, RZ ;  /* 0x0000002a0828723c */ /* 0x000fe200000018ff */
[----:B------:R-:W-:Y:S02]  /*131c0*/  IMAD.MOV.U32 R97, RZ, RZ, R155 ;  /* 0x000000ffff617224 */ /* 0x000fe400078e009b */
[----:B-1----:R-:W-:-:S04]  /*131d0*/  FFMA.FTZ R4, R127, c[0x0][0x2d0], -R0 ;  /* 0x0000b4007f047a23 */ /* 0x002fc80000010800 */
[----:B------:R1:W2:Y:S02]  /*131e0*/  MUFU.EX2 R14, R4 ;  /* 0x00000004000e7308 */ /* 0x0002a40000000800 */
[----:B-1----:R-:W-:Y:S02]  /*131f0*/  F2FP.PACK_AB R4, R155, R119 ;  /* 0x000000779b04723e */ /* 0x002fe400000000ff */
[----:B--2---:R-:W-:-:S07]  /*13200*/  F2FP.PACK_AB R7, R14, R103 ;  /* 0x000000670e07723e */ /* 0x004fce00000000ff */
[C---:B------:R-:W-:Y:S08]  /*13210*/  HMMA.16816.F32 R148, R4.reuse, R56, R20 ;  /* 0x000000380494723c */ /* 0x040ff00000001814 */
[----:B------:R-:W-:Y:S07]  /*13220*/  HMMA.16816.F32 R160, R4, R52, R16 ;  /* 0x0000003404a0723c */ /* 0x000fee0000001810 */
[----:B------:R-:W-:Y:S01]  /*13230*/  IMAD.MOV.U32 R53, RZ, RZ, R142 ;  /* 0x000000ffff357224 */ /* 0x000fe200078e008e */
[----:B------:R-:W-:Y:S01]  /*13240*/  HMMA.16816.F32 R20, R8, R104, RZ ;  /* 0x000000680814723c */ /* 0x000fe200000018ff */
[----:B------:R-:W-:-:S06]  /*13250*/  IMAD.MOV.U32 R52, RZ, RZ, R145 ;  /* 0x000000ffff347224 */ /* 0x000fcc00078e0091 */
[----:B------:R-:W-:Y:S01]  /*13260*/  MOV R105, R179 ;  /* 0x000000b300697202 */ /* 0x000fe20000000f00 */
[----:B------:R-:W-:Y:S01]  /*13270*/  HMMA.16816.F32 R16, R8, R108, RZ ;  /* 0x0000006c0810723c */ /* 0x000fe200000018ff */
[----:B------:R-:W-:-:S06]  /*13280*/  MOV R104, R112 ;  /* 0x0000007000687202 */ /* 0x000fcc0000000f00 */
[----:B------:R-:W-:Y:S01]  /*13290*/  IMAD.MOV.U32 R108, RZ, RZ, R178 ;  /* 0x000000ffff6c7224 */ /* 0x000fe200078e00b2 */
[----:B------:R-:W-:Y:S01]  /*132a0*/  HMMA.16816.F32 R124, R4, R72, R28 ;  /* 0x00000048047c723c */ /* 0x000fe2000000181c */
[----:B------:R-:W-:-:S07]  /*132b0*/  IMAD.MOV.U32 R109, RZ, RZ, R177 ;  /* 0x000000ffff6d7224 */ /* 0x000fce00078e00b1 */
[----:B------:R-:W-:Y:S07]  /*132c0*/  HMMA.16816.F32 R176, R4, R76, R36 ;  /* 0x0000004c04b0723c */ /* 0x000fee0000001824 */
[----:B------:R-:W-:Y:S01]  /*132d0*/  IMAD.MOV.U32 R76, RZ, RZ, R152 ;  /* 0x000000ffff4c7224 */ /* 0x000fe200078e0098 */
[----:B------:R-:W-:Y:S01]  /*132e0*/  HMMA.16816.F32 R28, R8, R90, RZ ;  /* 0x0000005a081c723c */ /* 0x000fe200000018ff */
[----:B------:R-:W-:-:S06]  /*132f0*/  MOV R77, R153 ;  /* 0x00000099004d7202 */ /* 0x000fcc0000000f00 */
[----:B------:R-:W-:Y:S01]  /*13300*/  IMAD.MOV.U32 R90, RZ, RZ, R45 ;  /* 0x000000ffff5a7224 */ /* 0x000fe200078e002d */
[----:B------:R-:W-:Y:S01]  /*13310*/  HMMA.16816.F32 R80, R4, R60, R32 ;  /* 0x0000003c0450723c */ /* 0x000fe20000001820 */
[----:B------:R-:W-:-:S07]  /*13320*/  MOV R91, R140 ;  /* 0x0000008c005b7202 */ /* 0x000fce0000000f00 */
[C---:B------:R-:W-:Y:S08]  /*13330*/  HMMA.16816.F32 R112, R4.reuse, R68, R24 ;  /* 0x000000440470723c */ /* 0x040ff00000001818 */
[C---:B------:R-:W-:Y:S08]  /*13340*/  HMMA.16816.F32 R116, R4.reuse, R48, R20 ;  /* 0x000000300474723c */ /* 0x040ff00000001814 */
[----:B------:R-:W-:Y:S08]  /*13350*/  HMMA.16816.F32 R204, R4, R64, R16 ;  /* 0x0000004004cc723c */ /* 0x000ff00000001810 */
[C---:B------:R-:W-:Y:S08]  /*13360*/  HMMA.16816.F32 R36, R8.reuse, R46, RZ ;  /* 0x0000002e0824723c */ /* 0x040ff000000018ff */
[C---:B------:R-:W-:Y:S07]  /*13370*/  HMMA.16816.F32 R32, R8.reuse, R86, RZ ;  /* 0x000000560820723c */ /* 0x040fee00000018ff */
[----:B------:R-:W-:Y:S01]  /*13380*/  MOV R86, R146 ;  /* 0x0000009200567202 */ /* 0x000fe20000000f00 */
[----:B------:R-:W-:Y:S01]  /*13390*/  HMMA.16816.F32 R24, R8, R94, RZ ;  /* 0x0000005e0818723c */ /* 0x000fe200000018ff */
[----:B------:R-:W-:-:S06]  /*133a0*/  IMAD.MOV.U32 R87, RZ, RZ, R147 ;  /* 0x000000ffff577224 */ /* 0x000fcc00078e0093 */
[----:B------:R-:W-:Y:S01]  /*133b0*/  MOV R94, R143 ;  /* 0x0000008f005e7202 */ /* 0x000fe20000000f00 */
[----:B------:R-:W-:Y:S01]  /*133c0*/  HMMA.16816.F32 R20, R8, R98, RZ ;  /* 0x000000620814723c */ /* 0x000fe200000018ff */
[----:B------:R-:W-:-:S06]  /*133d0*/  IMAD.MOV.U32 R95, RZ, RZ, R144 ;  /* 0x000000ffff5f7224 */ /* 0x000fcc00078e0090 */
[----:B------:R-:W-:Y:S01]  /*133e0*/  MOV R98, R167 ;  /* 0x000000a700627202 */ /* 0x000fe20000000f00 */
[----:B------:R-:W-:Y:S01]  /*133f0*/  HMMA.16816.F32 R16, R8, R106, RZ ;  /* 0x0000006a0810723c */ /* 0x000fe200000018ff */
[----:B------:R-:W-:-:S06]  /*13400*/  IMAD.MOV.U32 R99, RZ, RZ, R166 ;  /* 0x000000ffff637224 */ /* 0x000fcc00078e00a6 */
[----:B------:R-:W-:Y:S01]  /*13410*/  IMAD.MOV.U32 R107, RZ, RZ, R165 ;  /* 0x000000ffff6b7224 */ /* 0x000fe200078e00a5 */
[----:B------:R-:W-:Y:S01]  /*13420*/  HMMA.16816.F32 R44, R8, R110, RZ ;  /* 0x0000006e082c723c */ /* 0x000fe200000018ff */
[----:B------:R-:W-:-:S06]  /*13430*/  MOV R106, R164 ;  /* 0x000000a4006a7202 */ /* 0x000fcc0000000f00 */
[--C-:B------:R-:W-:Y:S01]  /*13440*/  FFMA.FTZ R8, R169, c[0x0][0x2d0], -R3.reuse ;  /* 0x0000b400a9087a23 */ /* 0x100fe20000010803 */
[C---:B------:R-:W-:Y:S03]  /*13450*/  HMMA.16816.F32 R40, R4.reuse, R58, R40 ;  /* 0x0000003a0428723c */ /* 0x040fe60000001828 */
[----:B------:R1:W-:Y:S05]  /*13460*/  MUFU.EX2 R140, R8 ;  /* 0x00000008008c7308 */ /* 0x0003ea0000000800 */
[C---:B------:R-:W-:Y:S08]  /*13470*/  HMMA.16816.F32 R36, R4.reuse, R54, R36 ;  /* 0x000000360424723c */ /* 0x040ff00000001824 */
[----:B------:R-:W-:Y:S01]  /*13480*/  HMMA.16816.F32 R32, R4, R78, R32 ;  /* 0x0000004e0420723c */ /* 0x000fe20000001820 */
[----:B-1----:R-:W-:-:S04]  /*13490*/  FFMA.FTZ R8, R168, c[0x0][0x2d0], -R3 ;  /* 0x0000b400a8087a23 */ /* 0x002fc80000010803 */
[----:B------:R1:W-:Y:S03]  /*134a0*/  MUFU.EX2 R141, R8 ;  /* 0x00000008008d7308 */ /* 0x0003e60000000800 */
[C---:B------:R-:W-:Y:S08]  /*134b0*/  HMMA.16816.F32 R28, R4.reuse, R62, R28 ;  /* 0x0000003e041c723c */ /* 0x040ff0000000181c */
[C---:B------:R-:W-:Y:S08]  /*134c0*/  HMMA.16816.F32 R72, R4.reuse, R74, R24 ;  /* 0x0000004a0448723c */ /* 0x040ff00000001818 */
[C---:B------:R-:W-:Y:S01]  /*134d0*/  HMMA.16816.F32 R68, R4.reuse, R70, R20 ;  /* 0x000000460444723c */ /* 0x040fe20000001814 */
[----:B-1----:R-:W-:Y:S01]  /*134e0*/  FFMA.FTZ R8, R134, c[0x0][0x2d0], -R3 ;  /* 0x0000b40086087a23 */ /* 0x002fe20000010803 */
[----:B------:R-:W-:Y:S03]  /*134f0*/  LDSM.16.MT88.4 R24, [R234+0x1100] ;  /* 0x00110000ea18783b */ /* 0x000fe60000004200 */
[----:B------:R1:W-:Y:S03]  /*13500*/  MUFU.EX2 R142, R8 ;  /* 0x00000008008e7308 */ /* 0x0003e60000000800 */
[----:B------:R-:W-:Y:S01]  /*13510*/  HMMA.16816.F32 R48, R4, R50, R16 ;  /* 0x000000320430723c */ /* 0x000fe20000001810 */
[----:B------:R-:W2:Y:S01]  /*13520*/  LDSM.16.MT88.4 R16, [R233+0x1100] ;  /* 0x00110000e910783b */ /* 0x000ea20000004200 */
[----:B------:R-:W-:-:S03]  /*13530*/  IMAD.MOV.U32 R111, RZ, RZ, R246 ;  /* 0x000000ffff6f7224 */ /* 0x000fc600078e00f6 */
[----:B------:R-:W3:Y:S03]  /*13540*/  LDSM.16.MT88.4 R20, [R236+0x1100] ;  /* 0x00110000ec14783b */ /* 0x000ee60000004200 */
[----:B------:R-:W-:Y:S01]  /*13550*/  HMMA.16816.F32 R44, R4, R66, R44 ;  /* 0x00000042042c723c */ /* 0x000fe2000000182c */
[----:B-1----:R-:W-:-:S06]  /*13560*/  FFMA.FTZ R8, R133, c[0x0][0x2d0], -R3 ;  /* 0x0000b40085087a23 */ /* 0x002fcc0000010803 */
[----:B------:R-:W-:Y:S01]  /*13570*/  FFMA.FTZ R4, R174, c[0x0][0x2d0], -R13 ;  /* 0x0000b400ae047a23 */ /* 0x000fe2000001080d */
[----:B------:R1:W4:Y:S08]  /*13580*/  MUFU.EX2 R143, R8 ;  /* 0x00000008008f7308 */ /* 0x0003300000000800 */
[----:B------:R2:W-:Y:S01]  /*13590*/  MUFU.EX2 R60, R4 ;  /* 0x00000004003c7308 */ /* 0x0005e20000000800 */
[----:B-1----:R-:W-:Y:S01]  /*135a0*/  FFMA.FTZ R8, R171, c[0x0][0x2d0], -R0 ;  /* 0x0000b400ab087a23 */ /* 0x002fe20000010800 */
[----:B----4-:R-:W-:-:S06]  /*135b0*/  F2FP.PACK_AB R10, R143, R142 ;  /* 0x0000008e8f0a723e */ /* 0x010fcc00000000ff */
[----:B------:R1:W-:Y:S01]  /*135c0*/  MUFU.EX2 R64, R8 ;  /* 0x0000000800407308 */ /* 0x0003e20000000800 */
[----:B--2---:R-:W-:-:S07]  /*135d0*/  FFMA.FTZ R4, R173, c[0x0][0x2d0], -R13 ;  /* 0x0000b400ad047a23 */ /* 0x004fce000001080d */
[----:B------:R2:W4:Y:S01]  /*135e0*/  MUFU.EX2 R61, R4 ;  /* 0x00000004003d7308 */ /* 0x0005220000000800 */
[----:B-1----:R-:W-:-:S07]  /*135f0*/  FFMA.FTZ R8, R170, c[0x0][0x2d0], -R0 ;  /* 0x0000b400aa087a23 */ /* 0x002fce0000010800 */
[----:B------:R1:W1:Y:S01]  /*13600*/  MUFU.EX2 R65, R8 ;  /* 0x0000000800417308 */ /* 0x0002620000000800 */
[----:B--2---:R-:W-:Y:S01]  /*13610*/  FFMA.FTZ R4, R183, c[0x0][0x2d0], -R12 ;  /* 0x0000b400b7047a23 */ /* 0x004fe2000001080c */
[----:B----4-:R-:W-:-:S06]  /*13620*/  F2FP.PACK_AB R6, R61, R60 ;  /* 0x0000003c3d06723e */ /* 0x010fcc00000000ff */
[----:B------:R2:W-:Y:S01]  /*13630*/  MUFU.EX2 R56, R4 ;  /* 0x0000000400387308 */ /* 0x0005e20000000800 */
[----:B-1----:R-:W-:Y:S01]  /*13640*/  FFMA.FTZ R8, R136, c[0x0][0x2d0], -R0 ;  /* 0x0000b40088087a23 */ /* 0x002fe20000010800 */
[----:B------:R-:W-:-:S06]  /*13650*/  F2FP.PACK_AB R9, R65, R64 ;  /* 0x000000404109723e */ /* 0x000fcc00000000ff */
        /* <DEDUP_REMOVED lines=12> */
[----:B------:R-:W2:Y:S01]  /*13720*/  MUFU.EX2 R59, R4 ;  /* 0x00000004003b7308 */ /* 0x000ea20000000800 */
[----:B-1----:R-:W-:-:S07]  /*13730*/  FFMA.FTZ R8, R172, c[0x0][0x2d0], -R13 ;  /* 0x0000b400ac087a23 */ /* 0x002fce000001080d */
[----:B------:R1:W4:Y:S01]  /*13740*/  MUFU.EX2 R63, R8 ;  /* 0x00000008003f7308 */ /* 0x0003220000000800 */
[----:B--2---:R-:W-:Y:S02]  /*13750*/  F2FP.PACK_AB R7, R59, R58 ;  /* 0x0000003a3b07723e */ /* 0x004fe400000000ff */
[----:B-1----:R-:W-:Y:S02]  /*13760*/  F2FP.PACK_AB R8, R141, R140 ;  /* 0x0000008c8d08723e */ /* 0x002fe400000000ff */
[----:B----4-:R-:W-:-:S05]  /*13770*/  F2FP.PACK_AB R4, R63, R62 ;  /* 0x0000003e3f04723e */ /* 0x010fca00000000ff */
[-C--:B------:R-:W-:Y:S08]  /*13780*/  HMMA.16816.F32 R148, R8, R16.reuse, R148 ;  /* 0x000000100894723c */ /* 0x080ff00000001894 */
        /* <DEDUP_REMOVED lines=9> */
[C---:B---3--:R-:W-:Y:S08]  /*13820*/  HMMA.16816.F32 R176, R8.reuse, R20, R176 ;  /* 0x0000001408b0723c */ /* 0x048ff000000018b0 */
[----:B-1----:R-:W-:Y:S08]  /*13830*/  HMMA.16816.F32 R172, R8, R16, R80 ;  /* 0x0000001008ac723c */ /* 0x002ff00000001850 */
[C---:B------:R-:W-:Y:S08]  /*13840*/  HMMA.16816.F32 R180, R4.reuse, R20, R228 ;  /* 0x0000001404b4723c */ /* 0x040ff000000018e4 */
[-C--:B------:R-:W-:Y:S08]  /*13850*/  HMMA.16816.F32 R184, R4, R22.reuse, R184 ;  /* 0x0000001604b8723c */ /* 0x080ff000000018b8 */
        /* <DEDUP_REMOVED lines=9> */
[----:B------:R-:W1:Y:S01]  /*138f0*/  LDSM.16.MT88.4 R20, [R234+0x3100] ;  /* 0x00310000ea14783b */ /* 0x000e620000004200 */
[----:B------:R-:W-:-:S02]  /*13900*/  IMAD.MOV.U32 R107, RZ, RZ, R95 ;  /* 0x000000ffff6b7224 */ /* 0x000fc400078e005f */
[----:B------:R-:W-:Y:S01]  /*13910*/  IMAD.MOV.U32 R175, RZ, RZ, R99 ;  /* 0x000000ffffaf7224 */ /* 0x000fe200078e0063 */
[----:B------:R-:W-:Y:S01]  /*13920*/  MOV R99, R109 ;  /* 0x0000006d00637202 */ /* 0x000fe20000000f00 */
[----:B------:R-:W-:Y:S02]  /*13930*/  IMAD.MOV.U32 R98, RZ, RZ, R108 ;  /* 0x000000ffff627224 */ /* 0x000fe400078e006c */
[----:B------:R-:W-:Y:S01]  /*13940*/  IMAD.MOV.U32 R94, RZ, RZ, R92 ;  /* 0x000000ffff5e7224 */ /* 0x000fe200078e005c */
[----:B------:R-:W-:Y:S01]  /*13950*/  MOV R92, R84 ;  /* 0x00000054005c7202 */ /* 0x000fe20000000f00 */
[----:B------:R-:W-:Y:S01]  /*13960*/  IMAD.MOV.U32 R95, RZ, RZ, R2 ;  /* 0x000000ffff5f7224 */ /* 0x000fe200078e0002 */
[----:B------:R-:W-:Y:S01]  /*13970*/  MOV R84, R137 ;  /* 0x0000008900547202 */ /* 0x000fe20000000f00 */
[----:B------:R-:W-:Y:S01]  /*13980*/  IMAD.MOV.U32 R108, RZ, RZ, R93 ;  /* 0x000000ffff6c7224 */ /* 0x000fe200078e005d */
[----:B------:R3:W5:Y:S01]  /*13990*/  LDL.LU R2, [R1+0xa4] ;  /* 0x0000a40001027983 */ /* 0x0007620000300800 */
[----:B------:R-:W-:-:S02]  /*139a0*/  IMAD.MOV.U32 R93, RZ, RZ, R85 ;  /* 0x000000ffff5d7224 */ /* 0x000fc400078e0055 */
[----:B------:R-:W-:Y:S01]  /*139b0*/  IMAD.MOV.U32 R85, RZ, RZ, R245 ;  /* 0x000000ffff557224 */ /* 0x000fe200078e00f5 */
[----:B------:R-:W4:Y:S04]  /*139c0*/  LDL.LU R109, [R1+0x14] ;  /* 0x00001400016d7983 */ /* 0x000f280000300800 */
[----:B------:R3:W5:Y:S01]  /*139d0*/  LDL.LU R137, [R1+0xa0] ;  /* 0x0000a00001897983 */ /* 0x0007620000300800 */
[----:B------:R-:W-:-:S03]  /*139e0*/  IMAD.MOV.U32 R54, RZ, RZ, R106 ;  /* 0x000000ffff367224 */ /* 0x000fc600078e006a */
[----:B------:R-:W3:Y:S01]  /*139f0*/  LDL.LU R245, [R1+0x9c] ;  /* 0x00009c0001f57983 */ /* 0x000ee20000300800 */
[----:B------:R-:W-:-:S03]  /*13a00*/  IMAD.MOV.U32 R106, RZ, RZ, R98 ;  /* 0x000000ffff6a7224 */ /* 0x000fc600078e0062 */
[----:B------:R-:W3:Y:S01]  /*13a10*/  LDL.LU R246, [R1+0x98] ;  /* 0x0000980001f67983 */ /* 0x000ee20000300800 */
[----:B------:R-:W-:-:S03]  /*13a20*/  MOV R98, R247 ;  /* 0x000000f700627202 */ /* 0x000fc60000000f00 */
[----:B------:R-:W4:Y:S01]  /*13a30*/  LDL.LU R247, [R1+0x94] ;  /* 0x0000940001f77983 */ /* 0x000f220000300800 */
[C---:B------:R-:W-:Y:S08]  /*13a40*/  HMMA.16816.F32 R196, R4.reuse, R16, R172 ;  /* 0x0000001004c4723c */ /* 0x040ff000000018ac */
[-C--:B------:R-:W-:Y:S08]  /*13a50*/  HMMA.16816.F32 R200, R4, R18.reuse, R200 ;  /* 0x0000001204c8723c */ /* 0x080ff000000018c8 */
[----:B------:R-:W-:Y:S01]  /*13a60*/  HMMA.16816.F32 R228, R8, R18, R28 ;  /* 0x0000001208e4723c */ /* 0x000fe2000000181c */
[----:B------:R-:W1:Y:S04]  /*13a70*/  LDSM.16.MT88.4 R16, [R236+0x3100] ;  /* 0x00310000ec10783b */ /* 0x000e680000004200 */
[----:B------:R-:W1:Y:S01]  /*13a80*/  LDSM.16.MT88.4 R28, [R235+0x3100] ;  /* 0x00310000eb1c783b */ /* 0x000e620000004200 */
[----:B------:R-:W-:Y:S01]  /*13a90*/  MOV R55, R107 ;  /* 0x0000006b00377202 */ /* 0x000fe20000000f00 */
[----:B------:R-:W-:Y:S01]  /*13aa0*/  IMAD.MOV.U32 R107, RZ, RZ, R99 ;  /* 0x000000ffff6b7224 */ /* 0x000fe200078e0063 */
[----:B------:R-:W-:Y:S01]  /*13ab0*/  MOV R110, R94 ;  /* 0x0000005e006e7202 */ /* 0x000fe20000000f00 */
        /* <DEDUP_REMOVED lines=8> */
[C---:B--2---:R-:W-:Y:S01]  /*13b40*/  HMMA.16816.F32 R52, R4.reuse, R24, R52 ;  /* 0x000000180434723c */ /* 0x044fe20000001834 */
        /* <DEDUP_REMOVED lines=22> */
[C---:B------:R-:W-:Y:S01]  /*13cb0*/  HMMA.16816.F32 R104, R4.reuse, R16, R104 ;  /* 0x000000100468723c */ /* 0x040fe20000001868 */
[----:B------:R-:W-:Y:S01]  /*13cc0*/  IMAD.MOV.U32 R95, RZ, RZ, R76 ;  /* 0x000000ffff5f7224 */ /* 0x000fe200078e004c */
[----:B------:R2:W5:Y:S01]  /*13cd0*/  LDL.LU R249, [R1+0x88] ;  /* 0x0000880001f97983 */ /* 0x0005620000300800 */
[----:B------:R-:W-:Y:S02]  /*13ce0*/  IMAD.MOV.U32 R94, RZ, RZ, R87 ;  /* 0x000000ffff5e7224 */ /* 0x000fe400078e0057 */
[----:B------:R-:W-:Y:S01]  /*13cf0*/  IMAD.MOV.U32 R131, RZ, RZ, R67 ;  /* 0x000000ffff837224 */ /* 0x000fe200078e0043 */
[----:B------:R-:W-:Y:S01]  /*13d00*/  MOV R174, R136 ;  /* 0x0000008800ae7202 */ /* 0x000fe20000000f00 */
[----:B------:R-:W-:Y:S01]  /*13d10*/  IMAD.MOV.U32 R66, RZ, RZ, R78 ;  /* 0x000000ffff427224 */ /* 0x000fe200078e004e */
[----:B------:R-:W-:Y:S01]  /*13d20*/  HMMA.16816.F32 R120, R4, R28, R120 ;  /* 0x0000001c0478723c */ /* 0x000fe20000001878 */
[----:B------:R-:W-:Y:S01]  /*13d30*/  IMAD.MOV.U32 R173, RZ, RZ, R172 ;  /* 0x000000ffffad7224 */ /* 0x000fe200078e00ac */
[----:B------:R2:W5:Y:S01]  /*13d40*/  LDL.LU R248, [R1+0x84] ;  /* 0x0000840001f87983 */ /* 0x0005620000300800 */
        /* <DEDUP_REMOVED lines=9> */
[----:B------:R-:W-:Y:S02]  /*13de0*/  IMAD.MOV.U32 R172, RZ, RZ, R78 ;  /* 0x000000ffffac7224 */ /* 0x000fe400078e004e */
[----:B------:R-:W-:Y:S02]  /*13df0*/  IMAD.MOV.U32 R67, RZ, RZ, R79 ;  /* 0x000000ffff437224 */ /* 0x000fe400078e004f */
[----:B------:R-:W-:Y:S01]  /*13e00*/  IMAD.MOV.U32 R130, RZ, RZ, R173 ;  /* 0x000000ffff827224 */ /* 0x000fe200078e00ad */
[----:B------:R-:W-:Y:S01]  /*13e10*/  MOV R129, R110 ;  /* 0x0000006e00817202 */ /* 0x000fe20000000f00 */
[----:B------:R-:W-:-:S02]  /*13e20*/  IMAD.MOV.U32 R173, RZ, RZ, R66 ;  /* 0x000000ffffad7224 */ /* 0x000fc400078e0042 */
[----:B------:R-:W-:Y:S01]  /*13e30*/  IMAD.MOV.U32 R156, RZ, RZ, R238 ;  /* 0x000000ffff9c7224 */ /* 0x000fe200078e00ee */
[C---:B------:R-:W-:Y:S08]  /*13e40*/  HMMA.16816.F32 R48, R8.reuse, R18, R48 ;  /* 0x000000120830723c */ /* 0x040ff00000001830 */
[----:B------:R-:W-:Y:S01]  /*13e50*/  HMMA.16816.F32 R44, R8, R30, R44 ;  /* 0x0000001e082c723c */ /* 0x000fe2000000182c */
[----:B---3--:R-:W-:Y:S01]  /*13e60*/  IMAD.MOV.U32 R97, RZ, RZ, R246 ;  /* 0x000000ffff617224 */ /* 0x008fe200078e00f6 */
[----:B------:R-:W-:-:S03]  /*13e70*/  MOV R77, R245 ;  /* 0x000000f5004d7202 */ /* 0x000fc60000000f00 */
[----:B------:R-:W-:Y:S02]  /*13e80*/  IMAD.MOV.U32 R76, RZ, RZ, R97 ;  /* 0x000000ffff4c7224 */ /* 0x000fe400078e0061 */
[----:B----4-:R-:W-:Y:S02]  /*13e90*/  IMAD.MOV.U32 R96, RZ, RZ, R247 ;  /* 0x000000ffff607224 */ /* 0x010fe400078e00f7 */
[----:B------:R-:W-:Y:S01]  /*13ea0*/  IMAD.MOV.U32 R97, RZ, RZ, R244 ;  /* 0x000000ffff617224 */ /* 0x000fe200078e00f4 */
[----:B------:R-:W-:Y:S01]  /*13eb0*/  MOV R94, R76 ;  /* 0x0000004c005e7202 */ /* 0x000fe20000000f00 */
[----:B------:R-:W-:Y:S01]  /*13ec0*/  IMAD.MOV.U32 R87, RZ, RZ, R96 ;  /* 0x000000ffff577224 */ /* 0x000fe200078e0060 */
[----:B------:R2:W5:Y:S01]  /*13ed0*/  LDL.LU R247, [R1+0x80] ;  /* 0x0000800001f77983 */ /* 0x0005620000300800 */
[----:B------:R-:W-:Y:S02]  /*13ee0*/  IMAD.MOV.U32 R95, RZ, RZ, R77 ;  /* 0x000000ffff5f7224 */ /* 0x000fe400078e004d */
        /* <DEDUP_REMOVED lines=8> */
[----:B------:R-:W-:Y:S01]  /*13f70*/  IMAD.MOV.U32 R157, RZ, RZ, R77 ;  /* 0x000000ffff9d7224 */ /* 0x000fe200078e004d */
[----:B------:R-:W-:Y:S01]  /*13f80*/  MOV R215, R95 ;  /* 0x0000005f00d77202 */ /* 0x000fe20000000f00 */
[----:B------:R-:W-:Y:S01]  /*13f90*/  HMMA.16816.F32 R76, R4, R26, R224 ;  /* 0x0000001a044c723c */ /* 0x000fe200000018e0 */
        /* <DEDUP_REMOVED lines=10> */
[C---:B------:R-:W-:Y:S01]  /*14040*/  HMMA.16816.F32 R92, R4.reuse, R22, R220 ;  /* 0x00000016045c723c */ /* 0x040fe200000018dc */
[----:B------:R-:W-:Y:S01]  /*14050*/  IMAD.MOV.U32 R97, RZ, RZ, R239 ;  /* 0x000000ffff617224 */ /* 0x000fe200078e00ef */
[----:B------:R2:W5:Y:S04]  /*14060*/  LDL.LU R244, [R1+0x74] ;  /* 0x0000740001f47983 */ /* 0x0005680000300800 */
[----:B------:R2:W5:Y:S01]  /*14070*/  LDL.LU R243, [R1+0x70] ;  /* 0x0000700001f37983 */ /* 0x0005620000300800 */
[----:B------:R-:W-:Y:S01]  /*14080*/  MOV R221, R109 ;  /* 0x0000006d00dd7202 */ /* 0x000fe20000000f00 */
[----:B------:R-:W-:Y:S01]  /*14090*/  IMAD.MOV.U32 R222, RZ, RZ, R84 ;  /* 0x000000ffffde7224 */ /* 0x000fe200078e0054 */
[C---:B------:R-:W-:Y:S01]  /*140a0*/  HMMA.16816.F32 R108, R4.reuse, R18, R216 ;  /* 0x00000012046c723c */ /* 0x040fe200000018d8 */
[----:B------:R-:W-:Y:S01]  /*140b0*/  IMAD.MOV.U32 R223, RZ, RZ, R85 ;  /* 0x000000ffffdf7224 */ /* 0x000fe200078e0055 */
[----:B------:R2:W5:Y:S04]  /*140c0*/  LDL.LU R242, [R1+0x6c] ;  /* 0x00006c0001f27983 */ /* 0x0005680000300800 */
[----:B------:R2:W5:Y:S02]  /*140d0*/  LDL.LU R241, [R1+0x68] ;  /* 0x0000680001f17983 */ /* 0x0005640000300800 */
[----:B------:R-:W-:Y:S02]  /*140e0*/  HMMA.16816.F32 R84, R4, R30, R208 ;  /* 0x0000001e0454723c */ /* 0x000fe400000018d0 */
[----:B------:R2:W5:Y:S04]  /*140f0*/  LDL.LU R240, [R1+0x64] ;  /* 0x0000640001f07983 */ /* 0x0005680000300800 */
[----:B------:R2:W5:Y:S01]  /*14100*/  LDL.LU R239, [R1+0x60] ;  /* 0x0000600001ef7983 */ /* 0x0005620000300800 */
[----:B------:R-:W-:Y:S01]  /*14110*/  FFMA.FTZ R4, R195, c[0x0][0x2d0], -R3 ;  /* 0x0000b400c3047a23 */ /* 0x000fe20000010803 */
[----:B------:R-:W-:Y:S01]  /*14120*/  MOV R7, R225 ;  /* 0x000000e100077202 */ /* 0x000fe20000000f00 */
[----:B------:R-:W-:Y:S01]  /*14130*/  IMAD.MOV.U32 R6, RZ, RZ, R226 ;  /* 0x000000ffff067224 */ /* 0x000fe200078e00e2 */
[----:B------:R-:W-:Y:S01]  /*14140*/  MOV R5, R227 ;  /* 0x000000e300057202 */ /* 0x000fe20000000f00 */
[C---:B------:R-:W-:Y:S01]  /*14150*/  HMMA.16816.F32 R216, R8.reuse, R20, R112 ;  /* 0x0000001408d8723c */ /* 0x040fe20000001870 */
[----:B------:R2:W5:Y:S07]  /*14160*/  LDL.LU R238, [R1+0x5c] ;  /* 0x00005c0001ee7983 */ /* 0x00056e0000300800 */
[----:B------:R-:W-:Y:S01]  /*14170*/  HMMA.16816.F32 R224, R8, R24, R124 ;  /* 0x0000001808e0723c */ /* 0x000fe2000000187c */
[----:B------:R1:W-:Y:S06]  /*14180*/  MUFU.EX2 R24, R4 ;  /* 0x0000000400187308 */ /* 0x0003ec0000000800 */
[----:B------:R-:W-:Y:S01]  /*14190*/  IMAD.MOV.U32 R127, RZ, RZ, R221 ;  /* 0x000000ffff7f7224 */ /* 0x000fe200078e00dd */
[----:B------:R-:W-:Y:S01]  /*141a0*/  MOV R126, R222 ;  /* 0x000000de007e7202 */ /* 0x000fe20000000f00 */
[----:B------:R-:W-:-:S02]  /*141b0*/  IMAD.MOV.U32 R125, RZ, RZ, R223 ;  /* 0x000000ffff7d7224 */ /* 0x000fc400078e00df */
[----:B-1----:R-:W-:-:S04]  /*141c0*/  FFMA.FTZ R4, R193, c[0x0][0x2d0], -R3 ;  /* 0x0000b400c1047a23 */ /* 0x002fc80000010803 */
[----:B------:R1:W3:Y:S01]  /*141d0*/  MUFU.EX2 R25, R4 ;  /* 0x0000000400197308 */ /* 0x0002e20000000800 */
[----:B------:R-:W-:Y:S01]  /*141e0*/  HMMA.16816.F32 R220, R8, R26, R72 ;  /* 0x0000001a08dc723c */ /* 0x000fe20000001848 */
[----:B------:R-:W-:Y:S01]  /*141f0*/  MOV R124, R212 ;  /* 0x000000d4007c7202 */ /* 0x000fe20000000f00 */
[--C-:B-1----:R-:W-:Y:S02]  /*14200*/  FFMA.FTZ R4, R191, c[0x0][0x2d0], -R3.reuse ;  /* 0x0000b400bf047a23 */ /* 0x102fe40000010803 */
[----:B------:R-:W-:-:S04]  /*14210*/  FFMA.FTZ R3, R194, c[0x0][0x2d0], -R3 ;  /* 0x0000b400c2037a23 */ /* 0x000fc80000010803 */
[----:B------:R1:W-:Y:S01]  /*14220*/  MUFU.EX2 R26, R3 ;  /* 0x00000003001a7308 */ /* 0x0003e20000000800 */
[----:B------:R-:W-:Y:S01]  /*14230*/  IMAD.MOV.U32 R73, RZ, RZ, R213 ;  /* 0x000000ffff497224 */ /* 0x000fe200078e00d5 */
[----:B------:R-:W-:Y:S01]  /*14240*/  MOV R74, R214 ;  /* 0x000000d6004a7202 */ /* 0x000fe20000000f00 */
[----:B------:R-:W-:Y:S02]  /*14250*/  IMAD.MOV.U32 R75, RZ, RZ, R215 ;  /* 0x000000ffff4b7224 */ /* 0x000fe400078e00d7 */
[----:B------:R-:W-:Y:S01]  /*14260*/  HMMA.16816.F32 R212, R8, R22, R68 ;  /* 0x0000001608d4723c */ /* 0x000fe20000001844 */
[----:B-1----:R-:W-:-:S04]  /*14270*/  FFMA.FTZ R3, R252, c[0x0][0x2d0], -R0 ;  /* 0x0000b400fc037a23 */ /* 0x002fc80000010800 */
[----:B------:R1:W-:Y:S03]  /*14280*/  MUFU.EX2 R20, R3 ;  /* 0x0000000300147308 */ /* 0x0003e60000000800 */
[----:B------:R-:W-:Y:S01]  /*14290*/  HMMA.16816.F32 R208, R8, R16, R116 ;  /* 0x0000001008d0723c */ /* 0x000fe20000001874 */
[----:B-1----:R-:W-:-:S04]  /*142a0*/  FFMA.FTZ R3, R190, c[0x0][0x2d0], -R0 ;  /* 0x0000b400be037a23 */ /* 0x002fc80000010800 */
[----:B------:R1:W4:Y:S02]  /*142b0*/  MUFU.EX2 R22, R3 ;  /* 0x0000000300167308 */ /* 0x0003240000000800 */
[--C-:B-1----:R-:W-:Y:S02]  /*142c0*/  FFMA.FTZ R3, R189, c[0x0][0x2d0], -R0.reuse ;  /* 0x0000b400bd037a23 */ /* 0x102fe40000010800 */
[----:B------:R-:W-:-:S04]  /*142d0*/  FFMA.FTZ R0, R188, c[0x0][0x2d0], -R0 ;  /* 0x0000b400bc007a23 */ /* 0x000fc80000010800 */
[----:B------:R-:W-:Y:S01]  /*142e0*/  MUFU.EX2 R23, R3 ;  /* 0x0000000300177308 */ /* 0x000fe20000000800 */
[----:B------:R-:W-:Y:S07]  /*142f0*/  HMMA.16816.F32 R116, R8, R28, R204 ;  /* 0x0000001c0874723c */ /* 0x000fee00000018cc */
[----:B------:R-:W1:Y:S01]  /*14300*/  MUFU.EX2 R27, R4 ;  /* 0x00000004001b7308 */ /* 0x000e620000000800 */
[----:B------:R-:W-:Y:S01]  /*14310*/  IMAD.MOV.U32 R194, RZ, RZ, R81 ;  /* 0x000000ffffc27224 */ /* 0x000fe200078e0051 */
[----:B------:R-:W-:Y:S01]  /*14320*/  MOV R195, R80 ;  /* 0x0000005000c37202 */ /* 0x000fe20000000f00 */
[----:B------:R-:W-:Y:S05]  /*14330*/  LDSM.16.MT88.4 R188, [R236+0x1900] ;  /* 0x00190000ecbc783b */ /* 0x000fea0000004200 */
[----:B------:R1:W-:Y:S01]  /*14340*/  MUFU.EX2 R21, R0 ;  /* 0x0000000000157308 */ /* 0x0003e20000000800 */
[----:B------:R-:W-:-:S02]  /*14350*/  FADD.FTZ R9, R192, R15 ;  /* 0x0000000fc0097221 */ /* 0x000fc40000010000 */
[----:B------:R-:W-:Y:S01]  /*14360*/  FADD.FTZ R8, R101, R100 ;  /* 0x0000006465087221 */ /* 0x000fe20000010000 */
[----:B------:R-:W-:Y:S01]  /*14370*/  MOV R10, R99 ;  /* 0x00000063000a7202 */ /* 0x000fe20000000f00 */
[----:B------:R-:W-:Y:S01]  /*14380*/  LDSM.16.MT88.4 R204, [R235+0x1900] ;  /* 0x00190000ebcc783b */ /* 0x000fe20000004200 */
[----:B-1----:R-:W-:Y:S01]  /*14390*/  FFMA.FTZ R0, R73, c[0x0][0x2d0], -R13 ;  /* 0x0000b40049007a23 */ /* 0x002fe2000001080d */
[----:B------:R-:W-:Y:S01]  /*143a0*/  MOV R73, R74 ;  /* 0x0000004a00497202 */ /* 0x000fe20000000f00 */
[----:B------:R-:W-:Y:S01]  /*143b0*/  IMAD.MOV.U32 R74, RZ, RZ, R75 ;  /* 0x000000ffff4a7224 */ /* 0x000fe200078e004b */
[----:B------:R-:W-:Y:S01]  /*143c0*/  MOV R75, R124 ;  /* 0x0000007c004b7202 */ /* 0x000fe20000000f00 */
[----:B------:R-:W-:Y:S01]  /*143d0*/  IMAD.MOV.U32 R124, RZ, RZ, R125 ;  /* 0x000000ffff7c7224 */ /* 0x000fe200078e007d */
[----:B------:R-:W-:Y:S01]  /*143e0*/  MOV R125, R126 ;  /* 0x0000007e007d7202 */ /* 0x000fe20000000f00 */
[----:B------:R1:W-:Y:S01]  /*143f0*/  MUFU.EX2 R17, R0 ;  /* 0x0000000000117308 */ /* 0x0003e20000000800 */
        /* <DEDUP_REMOVED lines=8> */
[----:B-1----:R-:W-:Y:S01]  /*14480*/  FFMA.FTZ R0, R73, c[0x0][0x2d0], -R13 ;  /* 0x0000b40049007a23 */ /* 0x002fe2000001080d */
[----:B------:R-:W-:Y:S01]  /*14490*/  MOV R73, R74 ;  /* 0x0000004a00497202 */ /* 0x000fe20000000f00 */
[----:B------:R-:W-:Y:S01]  /*144a0*/  IMAD.MOV.U32 R74, RZ, RZ, R75 ;  /* 0x000000ffff4a7224 */ /* 0x000fe200078e004b */
[----:B------:R-:W-:Y:S01]  /*144b0*/  MOV R75, R124 ;  /* 0x0000007c004b7202 */ /* 0x000fe20000000f00 */
[----:B------:R-:W-:Y:S01]  /*144c0*/  IMAD.MOV.U32 R124, RZ, RZ, R125 ;  /* 0x000000ffff7c7224 */ /* 0x000fe200078e007d */
[----:B------:R-:W-:Y:S01]  /*144d0*/  MOV R125, R126 ;  /* 0x0000007e007d7202 */ /* 0x000fe20000000f00 */
[----:B------:R-:W-:Y:S01]  /*144e0*/  IMAD.MOV.U32 R126, RZ, RZ, R5 ;  /* 0x000000ffff7e7224 */ /* 0x000fe200078e0005 */
[----:B------:R1:W1:Y:S01]  /*144f0*/  MUFU.EX2 R18, R0 ;  /* 0x0000000000127308 */ /* 0x0002620000000800 */
        /* <DEDUP_REMOVED lines=8> */
[----:B------:R-:W-:Y:S02]  /*14580*/  IMAD.MOV.U32 R158, RZ, RZ, R159 ;  /* 0x000000ffff9e7224 */ /* 0x000fe400078e009f */
[----:B-1----:R-:W-:Y:S02]  /*14590*/  FFMA.FTZ R0, R73, c[0x0][0x2d0], -R13 ;  /* 0x0000b40049007a23 */ /* 0x002fe4000001080d */
        /* <DEDUP_REMOVED lines=12> */
[----:B------:R1:W-:Y:S01]  /*14660*/  MUFU.EX2 R19, R0 ;  /* 0x0000000000137308 */ /* 0x0003e20000000800 */
[----:B------:R-:W-:Y:S01]  /*14670*/  MOV R157, R158 ;  /* 0x0000009e009d7202 */ /* 0x000fe20000000f00 */
[----:B------:R-:W-:Y:S01]  /*14680*/  IMAD.MOV.U32 R158, RZ, RZ, R159 ;  /* 0x000000ffff9e7224 */ /* 0x000fe200078e009f */
[----:B------:R-:W-:-:S02]  /*14690*/  MOV R159, R129 ;  /* 0x00000081009f7202 */ /* 0x000fc40000000f00 */
[----:B------:R-:W-:Y:S02]  /*146a0*/  MOV R114, R74 ;  /* 0x0000004a00727202 */ /* 0x000fe40000000f00 */
[----:B------:R-:W-:Y:S01]  /*146b0*/  MOV R130, R131 ;  /* 0x0000008300827202 */ /* 0x000fe20000000f00 */
[----:B------:R-:W-:Y:S01]  /*146c0*/  IMAD.MOV.U32 R131, RZ, RZ, R173 ;  /* 0x000000ffff837224 */ /* 0x000fe200078e00ad */
[----:B------:R-:W-:Y:S01]  /*146d0*/  MOV R173, R232 ;  /* 0x000000e800ad7202 */ /* 0x000fe20000000f00 */
[----:B------:R-:W-:Y:S01]  /*146e0*/  IMAD.MOV.U32 R115, RZ, RZ, R75 ;  /* 0x000000ffff737224 */ /* 0x000fe200078e004b */
[----:B------:R-:W-:Y:S01]  /*146f0*/  MOV R72, R124 ;  /* 0x0000007c00487202 */ /* 0x000fe20000000f00 */
[----:B------:R-:W-:Y:S02]  /*14700*/  IMAD.MOV.U32 R124, RZ, RZ, R5 ;  /* 0x000000ffff7c7224 */ /* 0x000fe400078e0005 */
[----:B-1----:R-:W-:Y:S01]  /*14710*/  FFMA.FTZ R0, R73, c[0x0][0x2d0], -R13 ;  /* 0x0000b40049007a23 */ /* 0x002fe2000001080d */
[----:B------:R-:W-:Y:S01]  /*14720*/  MOV R73, R6 ;  /* 0x0000000600497202 */ /* 0x000fe20000000f00 */
[----:B------:R-:W-:Y:S01]  /*14730*/  IMAD.MOV.U32 R74, RZ, RZ, R7 ;  /* 0x000000ffff4a7224 */ /* 0x000fe200078e0007 */
[----:B------:R-:W-:Y:S01]  /*14740*/  MOV R75, R156 ;  /* 0x0000009c004b7202 */ /* 0x000fe20000000f00 */
[----:B------:R1:W-:Y:S01]  /*14750*/  MUFU.EX2 R16, R0 ;  /* 0x0000000000107308 */ /* 0x0003e20000000800 */
[----:B------:R-:W-:Y:S01]  /*14760*/  IMAD.MOV.U32 R5, RZ, RZ, R157 ;  /* 0x000000ffff057224 */ /* 0x000fe200078e009d */
[----:B------:R-:W-:Y:S01]  /*14770*/  MOV R6, R158 ;  /* 0x0000009e00067202 */ /* 0x000fe20000000f00 */
[----:B------:R-:W-:-:S02]  /*14780*/  IMAD.MOV.U32 R7, RZ, RZ, R159 ;  /* 0x000000ffff077224 */ /* 0x000fc400078e009f */
[----:B------:R-:W-:Y:S01]  /*14790*/  IMAD.MOV.U32 R129, RZ, RZ, R130 ;  /* 0x000000ffff817224 */ /* 0x000fe200078e0082 */
[----:B------:R-:W2:Y:S01]  /*147a0*/  LDSM.16.MT88.4 R156, [R233+0x1900] ;  /* 0x00190000e99c783b */ /* 0x000ea20000004200 */
[----:B------:R-:W-:Y:S01]  /*147b0*/  MOV R130, R131 ;  /* 0x0000008300827202 */ /* 0x000fe20000000f00 */
[----:B------:R-:W-:Y:S01]  /*147c0*/  IMAD.MOV.U32 R131, RZ, RZ, R173 ;  /* 0x000000ffff837224 */ /* 0x000fe200078e00ad */
[----:B------:R-:W-:Y:S01]  /*147d0*/  MOV R173, R174 ;  /* 0x000000ae00ad7202 */ /* 0x000fe20000000f00 */
[----:B------:R-:W-:Y:S02]  /*147e0*/  IMAD.MOV.U32 R174, RZ, RZ, R132 ;  /* 0x000000ffffae7224 */ /* 0x000fe400078e0084 */
[----:B-1----:R-:W-:-:S04]  /*147f0*/  FFMA.FTZ R0, R114, c[0x0][0x2d0], -R12 ;  /* 0x0000b40072007a23 */ /* 0x002fc8000001080c */
[----:B------:R1:W-:Y:S01]  /*14800*/  MUFU.EX2 R13, R0 ;  /* 0x00000000000d7308 */ /* 0x0003e20000000800 */
[----:B------:R-:W-:Y:S02]  /*14810*/  IMAD.MOV.U32 R112, RZ, RZ, R72 ;  /* 0x000000ffff707224 */ /* 0x000fe400078e0048 */
[----:B------:R-:W-:Y:S01]  /*14820*/  FFMA.FTZ R3, R115, c[0x0][0x2d0], -R12 ;  /* 0x0000b40073037a23 */ /* 0x000fe2000001080c */
[----:B------:R-:W-:Y:S01]  /*14830*/  MOV R115, R75 ;  /* 0x0000004b00737202 */ /* 0x000fe20000000f00 */
[----:B------:R-:W-:Y:S02]  /*14840*/  IMAD.MOV.U32 R114, RZ, RZ, R74 ;  /* 0x000000ffff727224 */ /* 0x000fe400078e004a */
[----:B-1----:R-:W-:Y:S01]  /*14850*/  FFMA.FTZ R0, R129, c[0x0][0x2d0], -R12 ;  /* 0x0000b40081007a23 */ /* 0x002fe2000001080c */
[----:B------:R-:W-:Y:S01]  /*14860*/  MOV R129, R130 ;  /* 0x0000008200817202 */ /* 0x000fe20000000f00 */
[----:B------:R-:W-:Y:S01]  /*14870*/  IMAD.MOV.U32 R130, RZ, RZ, R131 ;  /* 0x000000ffff827224 */ /* 0x000fe200078e0083 */
[----:B------:R-:W-:Y:S01]  /*14880*/  MOV R131, R173 ;  /* 0x000000ad00837202 */ /* 0x000fe20000000f00 */
[----:B------:R-:W-:Y:S01]  /*14890*/  IMAD.MOV.U32 R173, RZ, RZ, R174 ;  /* 0x000000ffffad7224 */ /* 0x000fe200078e00ae */
[----:B------:R-:W-:Y:S01]  /*148a0*/  MOV R174, R67 ;  /* 0x0000004300ae7202 */ /* 0x000fe20000000f00 */
[----:B------:R-:W-:Y:S01]  /*148b0*/  IMAD.MOV.U32 R67, RZ, RZ, R172 ;  /* 0x000000ffff437224 */ /* 0x000fe200078e00ac */
[----:B------:R-:W-:-:S02]  /*148c0*/  MOV R172, R14 ;  /* 0x0000000e00ac7202 */ /* 0x000fc40000000f00 */
[----:B------:R1:W1:Y:S01]  /*148d0*/  MUFU.EX2 R14, R0 ;  /* 0x00000000000e7308 */ /* 0x0002620000000800 */
        /* <DEDUP_REMOVED lines=12> */
[----:B------:R1:W-:Y:S01]  /*149a0*/  MUFU.EX2 R12, R3 ;  /* 0x00000003000c7308 */ /* 0x0003e20000000800 */
[----:B------:R-:W-:Y:S01]  /*149b0*/  MOV R113, R73 ;  /* 0x0000004900717202 */ /* 0x000fe20000000f00 */
[----:B------:R-:W-:Y:S01]  /*149c0*/  IMAD.MOV.U32 R73, RZ, RZ, R129 ;  /* 0x000000ffff497224 */ /* 0x000fe200078e0081 */
[----:B------:R-:W-:Y:S01]  /*149d0*/  MOV R114, R82 ;  /* 0x0000005200727202 */ /* 0x000fe20000000f00 */
[----:B------:R-:W-:Y:S01]  /*149e0*/  IMAD.MOV.U32 R71, RZ, RZ, R115 ;  /* 0x000000ffff477224 */ /* 0x000fe200078e0073 */
[----:B------:R-:W-:Y:S01]  /*149f0*/  MOV R130, R67 ;  /* 0x0000004300827202 */ /* 0x000fe20000000f00 */
[----:B------:R-:W-:Y:S01]  /*14a00*/  IMAD.MOV.U32 R30, RZ, RZ, R125 ;  /* 0x000000ffff1e7224 */ /* 0x000fe200078e007d */
[----:B------:R-:W-:Y:S01]  /*14a10*/  MOV R31, R124 ;  /* 0x0000007c001f7202 */ /* 0x000fe20000000f00 */
[----:B------:R2:W2:Y:S01]  /*14a20*/  MUFU.EX2 R15, R0 ;  /* 0x00000000000f7308 */ /* 0x0004a20000000800 */
[----:B------:R-:W-:Y:S01]  /*14a30*/  IMAD.MOV.U32 R82, RZ, RZ, R83 ;  /* 0x000000ffff527224 */ /* 0x000fe200078e0053 */
[----:B------:R-:W-:Y:S01]  /*14a40*/  MOV R131, R175 ;  /* 0x000000af00837202 */ /* 0x000fe20000000f00 */
[----:B------:R-:W-:Y:S01]  /*14a50*/  IMAD.MOV.U32 R129, RZ, RZ, R174 ;  /* 0x000000ffff817224 */ /* 0x000fe200078e00ae */
[----:B------:R-:W-:Y:S01]  /*14a60*/  MOV R83, R128 ;  /* 0x0000008000537202 */ /* 0x000fe20000000f00 */
[----:B------:R-:W-:Y:S01]  /*14a70*/  IMAD.MOV.U32 R67, RZ, RZ, R172 ;  /* 0x000000ffff437224 */ /* 0x000fe200078e00ac */
[----:B------:R-:W-:Y:S01]  /*14a80*/  MOV R100, R126 ;  /* 0x0000007e00647202 */ /* 0x000fe20000000f00 */
[----:B------:R-:W4:Y:S01]  /*14a90*/  LDSM.16.MT88.4 R172, [R234+0x1900] ;  /* 0x00190000eaac783b */ /* 0x000f220000004200 */
[----:B-1----:R-:W-:Y:S01]  /*14aa0*/  IMAD.MOV.U32 R3, RZ, RZ, R82 ;  /* 0x000000ffff037224 */ /* 0x002fe200078e0052 */
[----:B------:R-:W-:Y:S01]  /*14ab0*/  MOV R112, R72 ;  /* 0x0000004800707202 */ /* 0x000fe20000000f00 */
[----:B------:R-:W-:Y:S01]  /*14ac0*/  IMAD.MOV.U32 R70, RZ, RZ, R113 ;  /* 0x000000ffff467224 */ /* 0x000fe200078e0071 */
[----:B------:R-:W-:Y:S01]  /*14ad0*/  MOV R72, R130 ;  /* 0x0000008200487202 */ /* 0x000fe20000000f00 */
[----:B------:R-:W-:-:S02]  /*14ae0*/  IMAD.MOV.U32 R113, RZ, RZ, R73 ;  /* 0x000000ffff717224 */ /* 0x000fc400078e0049 */
[----:B------:R-:W-:Y:S01]  /*14af0*/  IMAD.MOV.U32 R101, RZ, RZ, R127 ;  /* 0x000000ffff657224 */ /* 0x000fe200078e007f */
[----:B------:R-:W-:Y:S01]  /*14b00*/  MOV R193, R7 ;  /* 0x0000000700c17202 */ /* 0x000fe20000000f00 */
[----:B------:R-:W-:Y:S01]  /*14b10*/  IMAD.MOV.U32 R192, RZ, RZ, R6 ;  /* 0x000000ffffc07224 */ /* 0x000fe200078e0006 */
[----:B--2---:R-:W-:Y:S01]  /*14b20*/  MOV R0, R83 ;  /* 0x0000005300007202 */ /* 0x004fe20000000f00 */
[----:B------:R1:W5:Y:S01]  /*14b30*/  LDL.LU R237, [R1+0x58] ;  /* 0x0000580001ed7983 */ /* 0x0003620000300800 */
[----:B------:R-:W-:-:S03]  /*14b40*/  IMAD.MOV.U32 R115, RZ, RZ, R129 ;  /* 0x000000ffff737224 */ /* 0x000fc600078e0081 */
[----:B------:R-:W2:Y:S01]  /*14b50*/  LDSM.16.MT88.4 R80, [R233+0x3900] ;  /* 0x00390000e950783b */ /* 0x000ea20000004200 */
[----:B------:R-:W-:Y:S01]  /*14b60*/  IMAD.MOV.U32 R73, RZ, RZ, R131 ;  /* 0x000000ffff497224 */ /* 0x000fe200078e0083 */
[----:B---3--:R-:W-:Y:S02]  /*14b70*/  F2FP.PACK_AB R128, R25, R24 ;  /* 0x000000181980723e */ /* 0x008fe400000000ff */
[----:B----4-:R-:W-:Y:S02]  /*14b80*/  F2FP.PACK_AB R129, R22, R20 ;  /* 0x000000141681723e */ /* 0x010fe400000000ff */
[----:B------:R-:W-:Y:S02]  /*14b90*/  F2FP.PACK_AB R130, R26, R27 ;  /* 0x0000001b1a82723e */ /* 0x000fe400000000ff */
[----:B------:R-:W-:Y:S02]  /*14ba0*/  F2FP.PACK_AB R124, R18, R17 ;  /* 0x00000011127c723e */ /* 0x000fe400000000ff */
[----:B------:R-:W-:-:S02]  /*14bb0*/  F2FP.PACK_AB R125, R14, R13 ;  /* 0x0000000d0e7d723e */ /* 0x000fc400000000ff */
[----:B------:R-:W-:Y:S02]  /*14bc0*/  F2FP.PACK_AB R126, R16, R19 ;  /* 0x00000013107e723e */ /* 0x000fe400000000ff */
[----:B------:R-:W-:Y:S02]  /*14bd0*/  F2FP.PACK_AB R127, R15, R12 ;  /* 0x0000000c0f7f723e */ /* 0x000fe400000000ff */
[----:B------:R-:W-:Y:S01]  /*14be0*/  MOV R29, R72 ;  /* 0x00000048001d7202 */ /* 0x000fe20000000f00 */
[----:B------:R-:W-:Y:S01]  /*14bf0*/  FADD.FTZ R0, R0, R9 ;  /* 0x0000000900007221 */ /* 0x000fe20000010000 */
[----:B------:R-:W-:Y:S01]  /*14c00*/  F2FP.PACK_AB R131, R21, R23 ;  /* 0x000000171583723e */ /* 0x000fe200000000ff */
[----:B------:R-:W-:Y:S01]  /*14c10*/  FADD.FTZ R11, R70, R69 ;  /* 0x00000045460b7221 */ /* 0x000fe20000010000 */
[----:B------:R-:W-:Y:S01]  /*14c20*/  MOV R68, R114 ;  /* 0x0000007200447202 */ /* 0x000fe20000000f00 */
[-C--:B------:R-:W-:Y:S01]  /*14c30*/  HMMA.16816.F32 R144, R124, R156.reuse, R144 ;  /* 0x0000009c7c90723c */ /* 0x080fe20000001890 */
[----:B------:R1:W5:Y:S07]  /*14c40*/  LDL.LU R232, [R1+0x54] ;  /* 0x0000540001e87983 */ /* 0x00036e0000300800 */
[----:B------:R-:W-:Y:S08]  /*14c50*/  HMMA.16816.F32 R148, R128, R156, R148 ;  /* 0x0000009c8094723c */ /* 0x000ff00000001894 */
[----:B------:R-:W-:Y:S01]  /*14c60*/  HMMA.16816.F32 R152, R124, R158, R152 ;  /* 0x0000009e7c98723c */ /* 0x000fe20000001898 */
[----:B------:R-:W-:-:S07]  /*14c70*/  IMAD.MOV.U32 R28, RZ, RZ, R73 ;  /* 0x000000ffff1c7224 */ /* 0x000fce00078e0049 */
[-C--:B------:R-:W-:Y:S08]  /*14c80*/  HMMA.16816.F32 R160, R128, R172.reuse, R160 ;  /* 0x000000ac80a0723c */ /* 0x080ff000000018a0 */
[C---:B------:R-:W-:Y:S08]  /*14c90*/  HMMA.16816.F32 R164, R124.reuse, R172, R164 ;  /* 0x000000ac7ca4723c */ /* 0x040ff000000018a4 */
[----:B------:R-:W-:Y:S08]  /*14ca0*/  HMMA.16816.F32 R168, R124, R174, R168 ;  /* 0x000000ae7ca8723c */ /* 0x000ff000000018a8 */
[-C--:B------:R-:W-:Y:S08]  /*14cb0*/  HMMA.16816.F32 R176, R128, R188.reuse, R176 ;  /* 0x000000bc80b0723c */ /* 0x080ff000000018b0 */
[C---:B------:R-:W-:Y:S08]  /*14cc0*/  HMMA.16816.F32 R180, R124.reuse, R188, R180 ;  /* 0x000000bc7cb4723c */ /* 0x040ff000000018b4 */
[----:B------:R-:W-:Y:S01]  /*14cd0*/  HMMA.16816.F32 R184, R124, R190, R184 ;  /* 0x000000be7cb8723c */ /* 0x000fe200000018b8 */
[----:B------:R-:W-:Y:S01]  /*14ce0*/  MOV R70, R112 ;  /* 0x0000007000467202 */ /* 0x000fe20000000f00 */
[----:B------:R-:W-:Y:S01]  /*14cf0*/  IMAD.MOV.U32 R252, RZ, RZ, R115 ;  /* 0x000000fffffc7224 */ /* 0x000fe200078e0073 */
[----:B------:R1:W5:Y:S05]  /*14d00*/  LDL.LU R132, [R1+0x50] ;  /* 0x0000500001847983 */ /* 0x00036a0000300800 */
[----:B------:R-:W-:Y:S07]  /*14d10*/  HMMA.16816.F32 R156, R128, R158, R40 ;  /* 0x0000009e809c723c */ /* 0x000fee0000001828 */
[----:B------:R-:W-:-:S02]  /*14d20*/  MOV R41, R5 ;  /* 0x0000000500297202 */ /* 0x000fc40000000f00 */
[----:B------:R-:W3:Y:S01]  /*14d30*/  LDSM.16.MT88.4 R4, [R235+0x3900] ;  /* 0x00390000eb04783b */ /* 0x000ee20000004200 */
[----:B------:R-:W-:Y:S01]  /*14d40*/  HMMA.16816.F32 R172, R128, R174, R36 ;  /* 0x000000ae80ac723c */ /* 0x000fe20000001824 */
[----:B------:R-:W-:Y:S01]  /*14d50*/  MOV R43, R74 ;  /* 0x0000004a002b7202 */ /* 0x000fe20000000f00 */
[----:B------:R-:W-:-:S05]  /*14d60*/  IMAD.MOV.U32 R42, RZ, RZ, R75 ;  /* 0x000000ffff2a7224 */ /* 0x000fca00078e004b */
[----:B------:R-:W-:Y:S01]  /*14d70*/  IMAD.MOV.U32 R38, RZ, RZ, R96 ;  /* 0x000000ffff267224 */ /* 0x000fe200078e0060 */
[----:B--2---:R-:W-:Y:S01]  /*14d80*/  HMMA.16816.F32 R72, R124, R80, R52 ;  /* 0x000000507c48723c */ /* 0x004fe20000001834 */
[----:B------:R-:W-:Y:S01]  /*14d90*/  MOV R39, R97 ;  /* 0x0000006100277202 */ /* 0x000fe20000000f00 */
[----:B------:R-:W-:Y:S01]  /*14da0*/  IMAD.MOV.U32 R40, RZ, RZ, R98 ;  /* 0x000000ffff287224 */ /* 0x000fe200078e0062 */
[----:B------:R-:W-:-:S05]  /*14db0*/  MOV R37, R100 ;  /* 0x0000006400257202 */ /* 0x000fca0000000f00 */
[----:B------:R-:W-:Y:S01]  /*14dc0*/  HMMA.16816.F32 R188, R128, R190, R32 ;  /* 0x000000be80bc723c */ /* 0x000fe20000001820 */
[----:B------:R-:W-:Y:S01]  /*14dd0*/  IMAD.MOV.U32 R54, RZ, RZ, R38 ;  /* 0x000000ffff367224 */ /* 0x000fe200078e0026 */
[----:B------:R-:W-:Y:S01]  /*14de0*/  MOV R55, R39 ;  /* 0x0000002700377202 */ /* 0x000fe20000000f00 */
[----:B------:R-:W-:Y:S01]  /*14df0*/  IMAD.MOV.U32 R36, RZ, RZ, R101 ;  /* 0x000000ffff247224 */ /* 0x000fe200078e0065 */
[----:B------:R-:W2:Y:S01]  /*14e00*/  LDSM.16.MT88.4 R96, [R234+0x3900] ;  /* 0x00390000ea60783b */ /* 0x000ea20000004200 */
[----:B------:R-:W-:Y:S02]  /*14e10*/  FADD.FTZ R3, R3, R54 ;  /* 0x0000003603037221 */ /* 0x000fe40000010000 */
[----:B------:R-:W-:Y:S01]  /*14e20*/  MOV R33, R41 ;  /* 0x0000002900217202 */ /* 0x000fe20000000f00 */
[----:B------:R-:W-:Y:S02]  /*14e30*/  IMAD.MOV.U32 R32, RZ, RZ, R40 ;  /* 0x000000ffff207224 */ /* 0x000fe400078e0028 */
[----:B------:R-:W-:-:S02]  /*14e40*/  FADD.FTZ R10, R10, R3 ;  /* 0x000000030a0a7221 */ /* 0x000fc40000010000 */
[----:B------:R-:W-:Y:S01]  /*14e50*/  FADD.FTZ R9, R33, R0 ;  /* 0x0000000021097221 */ /* 0x000fe20000010000 */
[----:B------:R-:W-:Y:S01]  /*14e60*/  MOV R35, R43 ;  /* 0x0000002b00237202 */ /* 0x000fe20000000f00 */
[----:B------:R-:W-:Y:S02]  /*14e70*/  IMAD.MOV.U32 R34, RZ, RZ, R42 ;  /* 0x000000ffff227224 */ /* 0x000fe400078e002a */
[----:B------:R-:W-:Y:S01]  /*14e80*/  FADD.FTZ R8, R55, R8 ;  /* 0x0000000837087221 */ /* 0x000fe20000010000 */
[----:B------:R-:W-:Y:S01]  /*14e90*/  MOV R41, R29 ;  /* 0x0000001d00297202 */ /* 0x000fe20000000f00 */
[----:B------:R-:W-:Y:S02]  /*14ea0*/  IMAD.MOV.U32 R40, RZ, RZ, R28 ;  /* 0x000000ffff287224 */ /* 0x000fe400078e001c */
[----:B------:R-:W-:Y:S02]  /*14eb0*/  FADD.FTZ R11, R32, R11 ;  /* 0x0000000b200b7221 */ /* 0x000fe40000010000 */
[----:B------:R-:W-:Y:S01]  /*14ec0*/  FADD.FTZ R0, R36, R10 ;  /* 0x0000000a24007221 */ /* 0x000fe20000010000 */
[----:B---3--:R-:W-:Y:S01]  /*14ed0*/  HMMA.16816.F32 R120, R124, R4, R120 ;  /* 0x000000047c78723c */ /* 0x008fe20000001878 */
[----:B------:R-:W-:Y:S01]  /*14ee0*/  FADD.FTZ R9, R37, R9 ;  /* 0x0000000925097221 */ /* 0x000fe20000010000 */
[----:B------:R-:W-:Y:S01]  /*14ef0*/  MOV R39, R31 ;  /* 0x0000001f00277202 */ /* 0x000fe20000000f00 */
[----:B------:R-:W-:Y:S01]  /*14f00*/  IMAD.MOV.U32 R38, RZ, RZ, R30 ;  /* 0x000000ffff267224 */ /* 0x000fe200078e001e */
[----:B------:R-:W-:Y:S01]  /*14f10*/  MOV R31, R70 ;  /* 0x00000046001f7202 */ /* 0x000fe20000000f00 */
[----:B------:R-:W-:-:S03]  /*14f20*/  IMAD.MOV.U32 R69, RZ, RZ, R113 ;  /* 0x000000ffff457224 */ /* 0x000fc600078e0071 */
[----:B------:R-:W-:Y:S01]  /*14f30*/  HMMA.16816.F32 R116, R128, R4, R116 ;  /* 0x000000048074723c */ /* 0x000fe20000001874 */
[----:B------:R-:W-:Y:S01]  /*14f40*/  FADD.FTZ R3, R35, R11 ;  /* 0x0000000b23037221 */ /* 0x000fe20000010000 */
[----:B------:R-:W3:Y:S01]  /*14f50*/  LDSM.16.MT88.4 R112, [R236+0x3900] ;  /* 0x00390000ec70783b */ /* 0x000ee20000004200 */
[----:B------:R-:W-:-:S04]  /*14f60*/  IMAD.MOV.U32 R42, RZ, RZ, R252 ;  /* 0x000000ffff2a7224 */ /* 0x000fc800078e00fc */
[----:B------:R-:W-:Y:S02]  /*14f70*/  FADD.FTZ R4, R34, R8 ;  /* 0x0000000822047221 */ /* 0x000fe40000010000 */
[----:B------:R-:W-:Y:S02]  /*14f80*/  FADD.FTZ R5, R40, R0 ;  /* 0x0000000028057221 */ /* 0x000fe40000010000 */
[----:B------:R-:W-:Y:S01]  /*14f90*/  FADD.FTZ R0, R41, R9 ;  /* 0x0000000929007221 */ /* 0x000fe20000010000 */
[----:B------:R-:W-:Y:S01]  /*14fa0*/  MOV R43, R68 ;  /* 0x00000044002b7202 */ /* 0x000fe20000000f00 */
[----:B------:R-:W-:Y:S01]  /*14fb0*/  FADD.FTZ R8, R38, R4 ;  /* 0x0000000426087221 */ /* 0x000fe20000010000 */
[----:B------:R-:W-:Y:S01]  /*14fc0*/  MOV R29, R66 ;  /* 0x00000042001d7202 */ /* 0x000fe20000000f00 */
[----:B------:R-:W-:Y:S01]  /*14fd0*/  IMAD.MOV.U32 R30, RZ, RZ, R69 ;  /* 0x000000ffff1e7224 */ /* 0x000fe200078e0045 */
[----:B------:R-:W-:Y:S01]  /*14fe0*/  MOV R66, R102 ;  /* 0x0000006600427202 */ /* 0x000fe20000000f00 */
[----:B------:R-:W-:-:S02]  /*14ff0*/  FADD.FTZ R4, R39, R3 ;  /* 0x0000000327047221 */ /* 0x000fc40000010000 */
[----:B------:R-:W-:Y:S02]  /*15000*/  FADD.FTZ R0, R31, R0 ;  /* 0x000000001f007221 */ /* 0x000fe40000010000 */
[----:B------:R-:W-:Y:S02]  /*15010*/  IMAD.MOV.U32 R28, RZ, RZ, R71 ;  /* 0x000000ffff1c7224 */ /* 0x000fe400078e0047 */
[----:B------:R-:W-:Y:S02]  /*15020*/  FADD.FTZ R3, R42, R8 ;  /* 0x000000082a037221 */ /* 0x000fe40000010000 */
[----:B------:R-:W-:Y:S02]  /*15030*/  IMAD.MOV.U32 R252, RZ, RZ, R103 ;  /* 0x000000fffffc7224 */ /* 0x000fe400078e0067 */
        /* <DEDUP_REMOVED lines=40> */
[C---:B------:R-:W-:Y:S01]  /*152c0*/  HMMA.16816.F32 R76, R124.reuse, R82, R76 ;  /* 0x000000527c4c723c */ /* 0x040fe2000000184c */
[----:B------:R4:W-:Y:S07]  /*152d0*/  STL [R1+0x3c], R0 ;  /* 0x00003c0001007387 */ /* 0x0009ee0000100800 */
[C---:B--2---:R-:W-:Y:S08]  /*152e0*/  HMMA.16816.F32 R88, R124.reuse, R96, R88 ;  /* 0x000000607c58723c */ /* 0x044ff00000001858 */
[C---:B------:R-:W-:Y:S08]  /*152f0*/  HMMA.16816.F32 R92, R124.reuse, R98, R92 ;  /* 0x000000627c5c723c */ /* 0x040ff0000000185c */
[----:B---3--:R-:W-:Y:S01]  /*15300*/  HMMA.16816.F32 R104, R124, R112, R104 ;  /* 0x000000707c68723c */ /* 0x008fe20000001868 */
[----:B----4-:R-:W-:-:S07]  /*15310*/  FADD.FTZ R0, R15, R5 ;  /* 0x000000050f007221 */ /* 0x010fce0000010000 */
        /* <DEDUP_REMOVED lines=19> */
[----:B------:R-:W2:Y:S04]  /*15450*/  LDL.LU R135, [R1+0x28] ;  /* 0x0000280001877983 */ /* 0x000ea80000300800 */
[----:B------:R-:W3:Y:S04]  /*15460*/  LDL R136, [R1+0x18] ;  /* 0x0000180001887983 */ /* 0x000ee80000100800 */
[----:B------:R-:W4:Y:S01]  /*15470*/  LDL.LU R67, [R1+0x4c] ;  /* 0x00004c0001437983 */ /* 0x000f220000300800 */
[----:B-----5:R-:W-:Y:S01]  /*15480*/  SHF.R.S32.HI R66, RZ, 0x1f, R132 ;  /* 0x0000001fff427819 */ /* 0x020fe20000011484 */
[C---:B-1----:R-:W-:Y:S01]  /*15490*/  IMAD.SHL.U32 R0, R132.reuse, 0x2, RZ ;  /* 0x0000000284007824 */ /* 0x042fe200078e00ff */
[----:B------:R-:W-:Y:S01]  /*154a0*/  MOV R140, R137 ;  /* 0x00000089008c7202 */ /* 0x000fe20000000f00 */
[----:B------:R-:W-:Y:S01]  /*154b0*/  IMAD.MOV.U32 R141, RZ, RZ, R2 ;  /* 0x000000ffff8d7224 */ /* 0x000fe200078e0002 */
[----:B------:R-:W-:Y:S01]  /*154c0*/  SHF.L.U64.HI R3, R132, 0x1, R66 ;  /* 0x0000000184037819 */ /* 0x000fe20000010242 */
[----:B------:R-:W-:Y:S01]  /*154d0*/  IMAD.MOV.U32 R132, RZ, RZ, R138 ;  /* 0x000000ffff847224 */ /* 0x000fe200078e008a */
[----:B------:R-:W-:-:S02]  /*154e0*/  ULDC UR6, c[0x0][0x210] ;  /* 0x0000840000067ab9 */ /* 0x000fc40000000800 */
[----:B------:R-:W-:Y:S01]  /*154f0*/  ULDC UR4, c[0x0][0x1e8] ;  /* 0x00007a0000047ab9 */ /* 0x000fe20000000800 */
[----:B------:R-:W-:Y:S01]  /*15500*/  STL [R1+0x14], R3 ;  /* 0x0000140301007387 */ /* 0x000fe20000100800 */
[----:B------:R-:W-:Y:S02]  /*15510*/  ULEA.HI.SX32 UR8, UR8, 0xfffffffe, 0x1a ;  /* 0xfffffffe08087891 */ /* 0x000fe4000f8fd23f */
[----:B------:R-:W-:Y:S01]  /*15520*/  UIMAD UR6, UR16, UR6, URZ ;  /* 0x00000006100672a4 */ /* 0x000fe2000f8e023f */
[----:B------:R2:W-:Y:S01]  /*15530*/  STL [R1+0x10], R0 ;  /* 0x0000100001007387 */ /* 0x0005e20000100800 */
[----:B------:R-:W-:Y:S02]  /*15540*/  UIMAD UR4, UR16, UR4, URZ ;  /* 0x00000004100472a4 */ /* 0x000fe4000f8e023f */
[----:B------:R-:W-:Y:S02]  /*15550*/  ULDC.64 UR20, c[0x0][0x118] ;  /* 0x0000460000147ab9 */ /* 0x000fe40000000a00 */
[----:B------:R-:W-:Y:S01]  /*15560*/  ULDC.64 UR14, c[0x0][0x118] ;  /* 0x00004600000e7ab9 */ /* 0x000fe20000000a00 */
[C---:B--2---:R-:W-:Y:S01]  /*15570*/  IMAD.SHL.U32 R0, R135.reuse, 0x2, RZ ;  /* 0x0000000287007824 */ /* 0x044fe200078e00ff */
[----:B----4-:R-:W-:-:S05]  /*15580*/  SHF.L.U64.HI R3, R135, 0x1, R67 ;  /* 0x0000000187037819 */ /* 0x010fca0000010243 */
[----:B------:R1:W-:Y:S04]  /*15590*/  STL [R1+0xc], R3 ;  /* 0x00000c0301007387 */ /* 0x0003e80000100800 */
[----:B------:R3:W-:Y:S01]  /*155a0*/  STL [R1+0x8], R0 ;  /* 0x0000080001007387 */ /* 0x0007e20000100800 */
[----:B-1----:R-:W-:Y:S02]  /*155b0*/  MOV R3, R139 ;  /* 0x0000008b00037202 */ /* 0x002fe40000000f00 */
[----:B---3--:R-:W-:-:S05]  /*155c0*/  IADD3 R0, R136, 0x100, RZ ;  /* 0x0000010088007810 */ /* 0x008fca0007ffe0ff */
[----:B------:R1:W-:Y:S01]  /*155d0*/  STL [R1+0x4], R0 ;  /* 0x0000040001007387 */ /* 0x0003e20000100800 */
[----:B------:R-:W-:Y:S05]  /*155e0*/  BRA `(.L_x_906) ;  /* 0x0000046000007947 */ /* 0x000fea0003800000 */
.L_x_908:
[----:B------:R-:W2:Y:S01]  /*155f0*/  LDL R12, [R1+0x48] ;  /* 0x00004800010c7983 */ /* 0x000ea20000100800 */
[----:B------:R-:W-:Y:S01]  /*15600*/  IMAD.MOV.U32 R2, RZ, RZ, c[0x0][0x2b8] ;  /* 0x0000ae00ff027624 */ /* 0x000fe200078e00ff */
[----:B------:R-:W-:Y:S01]  /*15610*/  ULEA UR7, UR8, UR19, 0x6 ;  /* 0x0000001308077291 */ /* 0x000fe2000f8e303f */
[----:B------:R-:W-:Y:S01]  /*15620*/  IMAD.MOV.U32 R7, RZ, RZ, RZ ;  /* 0x000000ffff077224 */ /* 0x000fe200078e00ff */
[----:B------:R-:W3:Y:S02]  /*15630*/  LDL R39, [R1+0x10] ;  /* 0x0000100001277983 */ /* 0x000ee40000100800 */
[----:B------:R-:W-:Y:S02]  /*15640*/  ISETP.NE.AND P3, PT, R2, 0x1, PT ;  /* 0x000000010200780c */ /* 0x000fe40003f65270 */
[----:B------:R-:W4:Y:S01]  /*15650*/  LDL R38, [R1+0x8] ;  /* 0x0000080001267983 */ /* 0x000f220000100800 */
[----:B------:R-:W-:Y:S03]  /*15660*/  IMAD.U32 R2, RZ, RZ, UR7 ;  /* 0x00000007ff027e24 */ /* 0x000fe6000f8e00ff */
        /* <DEDUP_REMOVED lines=42> */
[----:B------:R1:W-:Y:S03]  /*15910*/  LDGSTS.E.BYPASS.LTC128B.128 [R35+0x4100], [R8.64], !P5 ;  /* 0x0410000008237fae */ /* 0x0003e6000e901d4e */
[--C-:B--2---:R-:W-:Y:S01]  /*15920*/  IMAD.X R5, R13, 0x1, R37.reuse, P0 ;  /* 0x000000010d057824 */ /* 0x104fe200000e0625 */
[----:B------:R2:W-:Y:S01]  /*15930*/  LDGSTS.E.BYPASS.LTC128B.128 [R35+0x6100], [R6.64], !P4 ;  /* 0x0610000006237fae */ /* 0x0005e2000e101d4e */
[-C--:B------:R-:W-:Y:S02]  /*15940*/  IADD3 R12, P0, R12, R38.reuse, RZ ;  /* 0x000000260c0c7210 */ /* 0x080fe40007f1e0ff */
[-C--:B------:R-:W-:Y:S01]  /*15950*/  IADD3 R10, P3, R11, R39.reuse, RZ ;  /* 0x000000270b0a7210 */ /* 0x080fe20007f7e0ff */
[----:B------:R4:W-:Y:S02]  /*15960*/  LDGSTS.E.BYPASS.LTC128B.128 [R35+0x4900], [R4.64], !P5 ;  /* 0x0490000004237fae */ /* 0x0009e4000e901d4e */
[--C-:B------:R-:W-:Y:S05]  /*15970*/  IMAD.X R13, R13, 0x1, R36.reuse, P0 ;  /* 0x000000010d0d7824 */ /* 0x100fea00000e0624 */
        /* <DEDUP_REMOVED lines=13> */
.L_x_906:
        /* <DEDUP_REMOVED lines=369> */
.L_x_907:
        /* <DEDUP_REMOVED lines=868> */
.L_x_905:
        /* <DEDUP_REMOVED lines=183> */
[----:B-----5:R-:W-:Y:S02]  /*1b310*/  @P1 FFMA.FTZ R63, R3, R137, R7 ;  /* 0x00000089033f1223 */ /* 0x020fe40000010007 */
[----:B------:R-:W-:Y:S02]  /*1b320*/  @P0 FFMA.FTZ R64, R0, R2, R4 ;  /* 0x0000000200400223 */ /* 0x000fe40000010004 */
.L_x_851:
        /* <DEDUP_REMOVED lines=116> */
[----:B------:R-:W-:-:S02]  /*1ba70*/  F2FP.PACK_AB R9, R131, R130 ;  /* 0x000000828309723e */ /* 0x000fc400000000ff */
        /* <DEDUP_REMOVED lines=81> */
.L_x_910:
        /* <DEDUP_REMOVED lines=23> */
[----:B------:R-:W-:Y:S01]  /*1c100*/  UIMAD.WIDE.U32 UR18, UR16, UR4, UR18 ;  /* 0x00000004101272a5 */ /* 0x000fe2000f8e0012 */
[----:B------:R-:W-:Y:S01]  /*1c110*/  LOP3.LUT P0, RZ, R5, 0x3, RZ, 0xc0, !PT ;  /* 0x0000000305ff7812 */ /* 0x000fe2000780c0ff */
[----:B------:R-:W-:Y:S01]  /*1c120*/  IMAD R2, R4, 0x8, R2 ;  /* 0x0000000804027824 */ /* 0x000fe200078e0202 */
[----:B------:R-:W-:Y:S01]  /*1c130*/  UIMAD UR6, UR16, UR5, UR6 ;  /* 0x00000005100672a4 */ /* 0x000fe2000f8e0206 */
[----:B------:R-:W-:Y:S01]  /*1c140*/  IMAD R15, R3, 0x10, R0 ;  /* 0x00000010030f7824 */ /* 0x000fe200078e0200 */
[----:B------:R-:W-:Y:S01]  /*1c150*/  USEL UR24, UR24, URZ, !UP1 ;  /* 0x0000003f18187287 */ /* 0x000fe2000c800000 */
[-C--:B------:R-:W-:Y:S01]  /*1c160*/  LEA.HI R4, R65, R66.reuse, RZ, 0x3 ;  /* 0x0000004241047211 */ /* 0x080fe200078f18ff */
        /* <DEDUP_REMOVED lines=21> */
[----:B-----5:R-:W-:Y:S01]  /*1c2c0*/  IMAD R17, R17, c[0x0][0x4e8], RZ ;  /* 0x00013a0011117a24 */ /* 0x020fe200078e02ff */
[----:B------:R-:W-:Y:S01]  /*1c2d0*/  BSSY B0, `(.L_x_911) ;  /* 0x0000069000007945 */ /* 0x000fe20003800000 */
        /* <DEDUP_REMOVED lines=10> */
[----:B------:R-:W-:Y:S01]  /*1c380*/  UIMAD UR6, UR12, UR7, UR6 ;  /* 0x000000070c0672a4 */ /* 0x000fe2000f8e0206 */
[----:B------:R-:W-:Y:S01]  /*1c390*/  ISETP.GE.OR P2, PT, R15, R17, P0 ;  /* 0x000000110f00720c */ /* 0x000fe20000746670 */
        /* <DEDUP_REMOVED lines=92> */
.L_x_912:
[----:B--234-:R-:W-:Y:S05]  /*1c960*/  BSYNC B0 ;  /* 0x0000000000007941 */ /* 0x01cfea0003800000 */
.L_x_911:
        /* <DEDUP_REMOVED lines=16> */
.L_x_914:
[----:B------:R-:W-:Y:S05]  /*1ca70*/  BSYNC B0 ;  /* 0x0000000000007941 */ /* 0x000fea0003800000 */
.L_x_913:
        /* <DEDUP_REMOVED lines=16> */
.L_x_916:
[----:B------:R-:W-:Y:S05]  /*1cb80*/  BSYNC B0 ;  /* 0x0000000000007941 */ /* 0x000fea0003800000 */
.L_x_915:
        /* <DEDUP_REMOVED lines=16> */
.L_x_918:
[----:B------:R-:W-:Y:S05]  /*1cc90*/  BSYNC B0 ;  /* 0x0000000000007941 */ /* 0x000fea0003800000 */
.L_x_917:
        /* <DEDUP_REMOVED lines=16> */
.L_x_920:
[----:B------:R-:W-:Y:S05]  /*1cda0*/  BSYNC B0 ;  /* 0x0000000000007941 */ /* 0x000fea0003800000 */
.L_x_919:
        /* <DEDUP_REMOVED lines=16> */
.L_x_922:
[----:B------:R-:W-:Y:S05]  /*1ceb0*/  BSYNC B0 ;  /* 0x0000000000007941 */ /* 0x000fea0003800000 */
.L_x_921:
        /* <DEDUP_REMOVED lines=16> */
.L_x_924:
[----:B------:R-:W-:Y:S05]  /*1cfc0*/  BSYNC B0 ;  /* 0x0000000000007941 */ /* 0x000fea0003800000 */
.L_x_923:
        /* <DEDUP_REMOVED lines=17> */
.L_x_909:
        /* <DEDUP_REMOVED lines=31> */
.L_x_925:
        /* <DEDUP_REMOVED lines=43> */
.L_x_927:
[----:B------:R-:W-:Y:S05]  /*1d580*/  BSYNC B0 ;  /* 0x0000000000007941 */ /* 0x000fea0003800000 */
.L_x_926:
        /* <DEDUP_REMOVED lines=63> */
.L_x_929:
[----:B------:R-:W-:Y:S05]  /*1d980*/  BSYNC B0 ;  /* 0x0000000000007941 */ /* 0x000fea0003800000 */
.L_x_928:
        /* <DEDUP_REMOVED lines=15> */
.L_x_931:
[----:B------:R-:W-:Y:S05]  /*1da80*/  BSYNC B0 ;  /* 0x0000000000007941 */ /* 0x000fea0003800000 */
.L_x_930:
        /* <DEDUP_REMOVED lines=15> */
.L_x_933:
[----:B------:R-:W-:Y:S05]  /*1db80*/  BSYNC B0 ;  /* 0x0000000000007941 */ /* 0x000fea0003800000 */
.L_x_932:
        /* <DEDUP_REMOVED lines=15> */
.L_x_935:
[----:B------:R-:W-:Y:S05]  /*1dc80*/  BSYNC B0 ;  /* 0x0000000000007941 */ /* 0x000fea0003800000 */
.L_x_934:
        /* <DEDUP_REMOVED lines=15> */
.L_x_937:
[----:B------:R-:W-:Y:S05]  /*1dd80*/  BSYNC B0 ;  /* 0x0000000000007941 */ /* 0x000fea0003800000 */
.L_x_936:
        /* <DEDUP_REMOVED lines=15> */
.L_x_939:
[----:B------:R-:W-:Y:S05]  /*1de80*/  BSYNC B0 ;  /* 0x0000000000007941 */ /* 0x000fea0003800000 */
.L_x_938:
        /* <DEDUP_REMOVED lines=15> */
.L_x_941:
[----:B------:R-:W-:Y:S05]  /*1df80*/  BSYNC B0 ;  /* 0x0000000000007941 */ /* 0x000fea0003800000 */
.L_x_940:
        /* <DEDUP_REMOVED lines=16> */
.L_x_942:
        /* <DEDUP_REMOVED lines=15> */
.L_x_2178:


//--------------------- .text._ZN7cutlass13device_kernelIN5flash19enable_sm80_to_sm89INS1_16FlashAttnFwdSm80INS1_25CollectiveMainloopFwdSm80ILi4ELi1ELb0EN4cute5tupleIJNS5_1CILi128EEENS7_ILi48EEES8_EEELi128ENS_6half_tEfNS_4arch4Sm80ELb0ELb1ELb1ELb0ELb1ELb0ELb1ELb0EEENS1_21CollectiveEpilogueFwdINS6_IJS8_S8_S9_EEENS6_IJNS7_ILi1EEESH_SH_EEESB_SD_Li128ELb0ELb1ELb0ELb0EEENS1_19SingleTileSchedulerILb0ELb0ELb1ELi128EEEEEEEEEvNT_6ParamsE --------------------------
	.section	.text._ZN7cutlass13device_kernelIN5flash19enable_sm80_to_sm89INS1_16FlashAttnFwdSm80INS1_25CollectiveMainloopFwdSm80ILi4ELi1ELb0EN4cute5tupleIJNS5_1CILi128EEENS7_ILi48EEES8_EEELi128ENS_6half_tEfNS_4arch4Sm80ELb0ELb1ELb1ELb0ELb1ELb0ELb1ELb0EEENS1_21CollectiveEpilogueFwdINS6_IJS8_S8_S9_EEENS6_IJNS7_ILi1EEESH_SH_EEESB_SD_Li128ELb0ELb1ELb0ELb0EEENS1_19SingleTileSchedulerILb0ELb0ELb1ELi128EEEEEEEEEvNT_6ParamsE,"ax",@progbits
	.sectioninfo	@"SHI_REGISTERS=255"
	.align	128
.text._ZN7cutlass13device_kernelIN5flash19enable_sm80_to_sm89INS1_16FlashAttnFwdSm80INS1_25CollectiveMainloopFwdSm80ILi4ELi1ELb0EN4cute5tupleIJNS5_1CILi128EEENS7_ILi48EEES8_EEELi128ENS_6half_tEfNS_4arch4Sm80ELb0ELb1ELb1ELb0ELb1ELb0ELb1ELb0EEENS1_21CollectiveEpilogueFwdINS6_IJS8_S8_S9_EEENS6_IJNS7_ILi1EEESH_SH_EEESB_SD_Li128ELb0ELb1ELb0ELb0EEENS1_19SingleTileSchedulerILb0ELb0ELb1ELi128EEEEEEEEEvNT_6ParamsE:
        .type           _ZN7cutlass13device_kernelIN5flash19enable_sm80_to_sm89INS1_16FlashAttnFwdSm80INS1_25CollectiveMainloopFwdSm80ILi4ELi1ELb0EN4cute5tupleIJNS5_1CILi128EEENS7_ILi48EEES8_EEELi128ENS_6half_tEfNS_4arch4Sm80ELb0ELb1ELb1ELb0ELb1ELb0ELb1ELb0EEENS1_21CollectiveEpilogueFwdINS6_IJS8_S8_S9_EEENS6_IJNS7_ILi1EEESH_SH_EEESB_SD_Li128ELb0ELb1ELb0ELb0EEENS1_19SingleTileSchedulerILb0ELb0ELb1ELi128EEEEEEEEEvNT_6ParamsE,@function
        .size           _ZN7cutlass13device_kernelIN5flash19enable_sm80_to_sm89INS1_16FlashAttnFwdSm80INS1_25CollectiveMainloopFwdSm80ILi4ELi1ELb0EN4cute5tupleIJNS5_1CILi128EEENS7_ILi48EEES8_EEELi128ENS_6half_tEfNS_4arch4Sm80ELb0ELb1ELb1ELb0ELb1ELb0ELb1ELb0EEENS1_21CollectiveEpilogueFwdINS6_IJS8_S8_S9_EEENS6_IJNS7_ILi1EEESH_SH_EEESB_SD_Li128ELb0ELb1ELb0ELb0EEENS1_19SingleTileSchedulerILb0ELb0ELb1ELi128EEEEEEEEEvNT_6ParamsE,(.L_x_2179 - _ZN7cutlass13device_kernelIN5flash19enable_sm80_to_sm89INS1_16FlashAttnFwdSm80INS1_25CollectiveMainloopFwdSm80ILi4ELi1ELb0EN4cute5tupleIJNS5_1CILi128EEENS7_ILi48EEES8_EEELi128ENS_6half_tEfNS_4arch4Sm80ELb0ELb1ELb1ELb0ELb1ELb0ELb1ELb0EEENS1_21CollectiveEpilogueFwdINS6_IJS8_S8_S9_EEENS6_IJNS7_ILi1EEESH_SH_EEESB_SD_Li128ELb0ELb1ELb0ELb0EEENS1_19SingleTileSchedulerILb0ELb0ELb1ELi128EEEEEEEEEvNT_6ParamsE)
        .other          _ZN7cutlass13device_kernelIN5flash19enable_sm80_to_sm89INS1_16FlashAttnFwdSm80INS1_25CollectiveMainloopFwdSm80ILi4ELi1ELb0EN4cute5tupleIJNS5_1CILi128EEENS7_ILi48EEES8_EEELi128ENS_6half_tEfNS_4arch4Sm80ELb0ELb1ELb1ELb0ELb1ELb0ELb1ELb0EEENS1_21CollectiveEpilogueFwdINS6_IJS8_S8_S9_EEENS6_IJNS7_ILi1EEESH_SH_EEESB_SD_Li128ELb0ELb1ELb0ELb0EEENS1_19SingleTileSchedulerILb0ELb0ELb1ELi128EEEEEEEEEvNT_6ParamsE,@"STO_CUDA_ENTRY STV_DEFAULT"
_ZN7cutlass13device_kernelIN5flash19enable_sm80_to_sm89INS1_16FlashAttnFwdSm80INS1_25CollectiveMainloopFwdSm80ILi4ELi1ELb0EN4cute5tupleIJNS5_1CILi128EEENS7_ILi48EEES8_EEELi128ENS_6half_tEfNS_4arch4Sm80ELb0ELb1ELb1ELb0ELb1ELb0ELb1ELb0EEENS1_21CollectiveEpilogueFwdINS6_IJS8_S8_S9_EEENS6_IJNS7_ILi1EEESH_SH_EEESB_SD_Li128ELb0ELb1ELb0ELb0EEENS1_19SingleTileSchedulerILb0ELb0ELb1ELi128EEEEEEEEEvNT_6ParamsE:
        /* <DEDUP_REMOVED lines=9> */
[----:B------:R-:W-:-:S04]  /*0090*/  ULDC.64 UR20, c[0x0][0x118] ;  /* 0x0000460000147ab9 */ /* 0x000fc80000000a00 */
[----:B------:R-:W-:-:S05]  /*00a0*/  PLOP3.LUT P0, PT, PT, PT, UP0, 0x80, 0x0 ;  /* 0x000000000000781c */ /* 0x000fca0003f0f008 */
[----:B------:R-:W-:Y:S02]  /*00b0*/  @UP0 UMOV UR4, 0x4 ;  /* 0x0000000400040882 */ /* 0x000fe40000000000 */
[----:B------:R-:W-:-:S06]  /*00c0*/  @UP0 UIMAD.WIDE UR4, UR6, UR4, UR8 ;  /* 0x00000004060402a5 */ /* 0x000fcc000f8e0208 */
[----:B------:R-:W-:Y:S02]  /*00d0*/  IMAD.U32 R2, RZ, RZ, UR4 ;  /* 0x00000004ff027e24 */ /* 0x000fe4000f8e00ff */
[----:B------:R-:W-:Y:S01]  /*00e0*/  IMAD.U32 R3, RZ, RZ, UR5 ;  /* 0x00000005ff037e24 */ /* 0x000fe2000f8e00ff */
[----:B------:R-:W1:Y:S01]  /*00f0*/  S2UR UR27, SR_CTAID.X ;  /* 0x00000000001b79c3 */ /* 0x000e620000002500 */
[----:B------:R-:W-:Y:S02]  /*0100*/  ULDC UR8, c[0x0][0x2c4] ;  /* 0x0000b10000087ab9 */ /* 0x000fe40000000800 */
[----:B------:R-:W-:Y:S01]  /*0110*/  ULDC.64 UR4, c[0x0][0x2c8] ;  /* 0x0000b20000047ab9 */ /* 0x000fe20000000a00 */
[----:B------:R-:W2:Y:S01]  /*0120*/  @P0 LDG.E R2, [R2.64] ;  /* 0x0000001402020981 */ /* 0x000ea2000c1e1900 */
[----:B------:R-:W-:Y:S02]  /*0130*/  UISETP.NE.AND UP1, UPT, UR8, 0x1, UPT ;  /* 0x000000010800788c */ /* 0x000fe4000bf25270 */
[----:B------:R-:W-:Y:S01]  /*0140*/  UMOV UR11, URZ ;  /* 0x0000003f000b7c82 */ /* 0x000fe20008000000 */
[----:B------:R-:W3:Y:S01]  /*0150*/  S2UR UR10, SR_CTAID.Y ;  /* 0x00000000000a79c3 */ /* 0x000ee20000002600 */
[----:B------:R-:W4:Y:S01]  /*0160*/  S2R R129, SR_TID.X ;  /* 0x0000000000817919 */ /* 0x000f220000002100 */
[----:B------:R-:W-:-:S02]  /*0170*/  ULDC UR22, c[0x0][0x2ac] ;  /* 0x0000ab0000167ab9 */ /* 0x000fc40000000800 */
[----:B------:R-:W-:Y:S02]  /*0180*/  ULDC UR12, c[0x0][0x168] ;  /* 0x00005a00000c7ab9 */ /* 0x000fe40000000800 */
[----:B------:R-:W-:Y:S02]  /*0190*/  UP2UR UR13, UPR, URZ, 0x2 ;  /* 0x000000023f0d7883 */ /* 0x000fe40008000000 */
[----:B-1----:R-:W-:-:S04]  /*01a0*/  USHF.L.U32 UR27, UR27, 0x7, URZ ;  /* 0x000000071b1b7899 */ /* 0x002fc8000800063f */
[----:B------:R-:W-:Y:S02]  /*01b0*/  @UP1 UIADD3 UR14, UR27, 0x7f, URZ ;  /* 0x0000007f1b0e1890 */ /* 0x000fe4000fffe03f */
[----:B------:R-:W-:Y:S02]  /*01c0*/  UIADD3 UR7, UR27, 0x7f, URZ ;  /* 0x0000007f1b077890 */ /* 0x000fe4000fffe03f */
[----:B------:R-:W-:Y:S02]  /*01d0*/  UIMAD.WIDE.U32 UR14, UR14, UR4, URZ ;  /* 0x000000040e0e72a5 */ /* 0x000fe4000f8e003f */
[----:B---3--:R-:W-:-:S05]  /*01e0*/  USHF.R.S32.HI UR18, URZ, 0x1f, UR10 ;  /* 0x0000001f3f127899 */ /* 0x008fca000801140a */
[----:B------:R-:W-:Y:S02]  /*01f0*/  @UP1 UMOV UR9, UR15 ;  /* 0x0000000f00091c82 */ /* 0x000fe40008000000 */
[----:B------:R-:W-:Y:S02]  /*0200*/  @UP1 USHF.R.U32.HI UR7, URZ, UR5, UR9 ;  /* 0x000000053f071299 */ /* 0x000fe40008011609 */
[----:B------:R-:W-:Y:S02]  /*0210*/  UMOV UR14, 0x1 ;  /* 0x00000001000e7882 */ /* 0x000fe40000000000 */
[----:B------:R-:W-:Y:S02]  /*0220*/  ULDC.64 UR4, c[0x0][0x328] ;  /* 0x0000ca0000047ab9 */ /* 0x000fe40000000a00 */
[----:B------:R-:W-:Y:S02]  /*0230*/  UISETP.LE.AND UP0, UPT, UR14, UR5, UPT ;  /* 0x000000050e00728c */ /* 0x000fe4000bf03270 */
[----:B------:R-:W-:-:S02]  /*0240*/  ULDC UR9, c[0x0][0x1d0] ;  /* 0x0000740000097ab9 */ /* 0x000fc40000000800 */
[----:B------:R-:W-:-:S04]  /*0250*/  UIMAD UR9, UR22, UR9, URZ ;  /* 0x00000009160972a4 */ /* 0x000fc8000f8e023f */
[----:B------:R-:W-:-:S04]  /*0260*/  UIADD3 UR12, UR9, -UR12, UR14 ;  /* 0x8000000c090c7290 */ /* 0x000fc8000fffe00e */
[----:B------:R-:W-:Y:S02]  /*0270*/  UIADD3 UR5, UR12, UR7, URZ ;  /* 0x000000070c057290 */ /* 0x000fe4000fffe03f */
[----:B------:R-:W-:Y:S02]  /*0280*/  UP2UR UR12, UPR, URZ, 0x1 ;  /* 0x000000013f0c7883 */ /* 0x000fe40008000000 */
[----:B------:R-:W-:Y:S01]  /*0290*/  UIADD3 UR7, UR5, UR4, URZ ;  /* 0x0000000405077290 */ /* 0x000fe2000fffe03f */
[----:B--2---:R1:W2:Y:S01]  /*02a0*/  @P0 R2UR UR11, R2 ;  /* 0x00000000020b03c2 */ /* 0x0042a200000e0000 */
[----:B------:R-:W-:-:S13]  /*02b0*/  PLOP3.LUT P0, PT, PT, PT, UP0, 0x40, 0x0 ;  /* 0x000000000000781c */ /* 0x000fda0003f0e808 */
[----:B------:R-:W-:Y:S05]  /*02c0*/  @P0 BRA `(.L_x_943) ;  /* 0x0000014000000947 */ /* 0x000fea0003800000 */
[----:B----4-:R-:W-:Y:S01]  /*02d0*/  ISETP.LT.AND P0, PT, RZ, UR5, PT ;  /* 0x00000005ff007c0c */ /* 0x010fe2000bf01270 */
[----:B------:R-:W-:-:S12]  /*02e0*/  UIADD3 UR15, UR5, -0x1, URZ ;  /* 0xffffffff050f7890 */ /* 0x000fd8000fffe03f */
[----:B------:R-:W-:Y:S05]  /*02f0*/  @P0 BRA `(.L_x_944) ;  /* 0x0000008000000947 */ /* 0x000fea0003800000 */
[----:B------:R-:W-:Y:S02]  /*0300*/  ULDC UR4, c[0x0][0x32c] ;  /* 0x0000cb0000047ab9 */ /* 0x000fe40000000800 */
[----:B------:R-:W-:Y:S02]  /*0310*/  UISETP.NE.AND UP0, UPT, UR14, UR4, UPT ;  /* 0x000000040e00728c */ /* 0x000fe4000bf05270 */
[----:B------:R-:W-:-:S03]  /*0320*/  UIADD3 UR15, -UR5, URZ, URZ ;  /* 0x0000003f050f7290 */ /* 0x000fc6000fffe13f */
[----:B------:R-:W-:Y:S02]  /*0330*/  ULDC.64 UR4, c[0x0][0x330] ;  /* 0x0000cc0000047ab9 */ /* 0x000fe40000000a00 */
[----:B------:R-:W-:-:S04]  /*0340*/  UIMAD.WIDE.U32 UR16, UR15, UR4, URZ ;  /* 0x000000040f1072a5 */ /* 0x000fc8000f8e003f */
[----:B------:R-:W-:-:S04]  /*0350*/  @UP0 USHF.R.U32.HI UR15, URZ, UR5, UR17 ;  /* 0x000000053f0f0299 */ /* 0x000fc80008011611 */
[----:B------:R-:W-:Y:S01]  /*0360*/  ULOP3.LUT UR15, URZ, UR15, URZ, 0x33, !UPT ;  /* 0x0000000f3f0f7292 */ /* 0x000fe2000f8e333f */
[----:B------:R-:W-:Y:S05]  /*0370*/  BRA `(.L_x_945) ;  /* 0x0000005000007947 */ /* 0x000fea0003800000 */
.L_x_944:
[----:B------:R-:W-:Y:S02]  /*0380*/  ULDC UR4, c[0x0][0x32c] ;  /* 0x0000cb0000047ab9 */ /* 0x000fe40000000800 */
[----:B------:R-:W-:-:S03]  /*0390*/  UISETP.NE.AND UP0, UPT, UR14, UR4, UPT ;  /* 0x000000040e00728c */ /* 0x000fc6000bf05270 */
[----:B------:R-:W-:Y:S02]  /*03a0*/  ULDC.64 UR4, c[0x0][0x330] ;  /* 0x0000cc0000047ab9 */ /* 0x000fe40000000a00 */
[----:B------:R-:W-:-:S06]  /*03b0*/  UIMAD.WIDE.U32 UR16, UR15, UR4, URZ ;  /* 0x000000040f1072a5 */ /* 0x000fcc000f8e003f */
[----:B------:R-:W-:Y:S02]  /*03c0*/  @UP0 USHF.R.U32.HI UR15, URZ, UR5, UR17 ;  /* 0x000000053f0f0299 */ /* 0x000fe40008011611 */
.L_x_945:
[----:B------:R-:W-:Y:S02]  /*03d0*/  ULDC UR4, c[0x0][0x32c] ;  /* 0x0000cb0000047ab9 */ /* 0x000fe40000000800 */
[----:B------:R-:W-:-:S04]  /*03e0*/  UIMAD UR4, UR15, UR4, UR4 ;  /* 0x000000040f0472a4 */ /* 0x000fc8000f8e0204 */
[----:B------:R-:W-:-:S04]  /*03f0*/  UISETP.LT.AND UP0, UPT, UR7, UR4, UPT ;  /* 0x000000040700728c */ /* 0x000fc8000bf01270 */
[----:B------:R-:W-:Y:S02]  /*0400*/  USEL UR7, UR7, UR4, UP0 ;  /* 0x0000000407077287 */ /* 0x000fe40008000000 */
.L_x_943:
[----:B----4-:R-:W-:Y:S02]  /*0410*/  UISETP.NE.AND UP0, UPT, UR8, 0x1, UPT ;  /* 0x000000010800788c */ /* 0x010fe4000bf05270 */
[----:B------:R-:W-:Y:S02]  /*0420*/  UIADD3 UR14, UR9, 0x2f, URZ ;  /* 0x0000002f090e7890 */ /* 0x000fe4000fffe03f */
[----:B------:R-:W-:Y:S02]  /*0430*/  UIADD3 UR24, UR7, 0x2f, URZ ;  /* 0x0000002f07187890 */ /* 0x000fe4000fffe03f */
[----:B------:R-:W-:Y:S02]  /*0440*/  ULDC.64 UR4, c[0x0][0x2c8] ;  /* 0x0000b20000047ab9 */ /* 0x000fe40000000a00 */
[----:B------:R-:W-:Y:S02]  /*0450*/  UIMAD.WIDE.U32 UR16, UR27, UR4, URZ ;  /* 0x000000041b1072a5 */ /* 0x000fe4000f8e003f */
[----:B------:R-:W-:-:S02]  /*0460*/  UIMAD.WIDE UR14, UR14, 0x2aaaaaab, URZ ;  /* 0x2aaaaaab0e0e78a5 */ /* 0x000fc4000f8e023f */
[----:B------:R-:W-:Y:S02]  /*0470*/  UIMAD.WIDE UR24, UR24, 0x2aaaaaab, URZ ;  /* 0x2aaaaaab181878a5 */ /* 0x000fe4000f8e023f */
[----:B------:R-:W-:Y:S02]  /*0480*/  UISETP.NE.AND UP1, UPT, UR12, URZ, UPT ;  /* 0x0000003f0c00728c */ /* 0x000fe4000bf25270 */
[----:B------:R-:W-:Y:S02]  /*0490*/  UMOV UR4, UR27 ;  /* 0x0000001b00047c82 */ /* 0x000fe40008000000 */
[----:B------:R-:W-:Y:S02]  /*04a0*/  @UP0 USHF.R.U32.HI UR4, URZ, UR5, UR17 ;  /* 0x000000053f040299 */ /* 0x000fe40008011611 */
[----:B------:R-:W-:Y:S01]  /*04b0*/  PLOP3.LUT P0, PT, PT, PT, UP1, 0x40, 0x0 ;  /* 0x000000000000781c */ /* 0x000fe20003f0e818 */
[----:B------:R-:W-:Y:S02]  /*04c0*/  UMOV UR17, UR15 ;  /* 0x0000000f00117c82 */ /* 0x000fe40008000000 */
[----:B------:R-:W-:-:S02]  /*04d0*/  UMOV UR15, UR25 ;  /* 0x00000019000f7c82 */ /* 0x000fc40008000000 */
[----:B------:R-:W-:Y:S02]  /*04e0*/  USHF.R.U32.HI UR14, URZ, 0x1f, UR17 ;  /* 0x0000001f3f0e7899 */ /* 0x000fe40008011611 */
[----:B------:R-:W-:Y:S02]  /*04f0*/  USHF.R.U32.HI UR7, URZ, 0x1f, UR15 ;  /* 0x0000001f3f077899 */ /* 0x000fe4000801160f */
[----:B------:R-:W-:Y:S02]  /*0500*/  ULDC UR26, c[0x0][0x168] ;  /* 0x00005a00001a7ab9 */ /* 0x000fe40000000800 */
[----:B------:R-:W-:Y:S02]  /*0510*/  UIADD3 UR26, UR9, -UR26, URZ ;  /* 0x8000001a091a7290 */ /* 0x000fe4000fffe03f */
[----:B------:R-:W-:Y:S02]  /*0520*/  ULEA.HI.SX32 UR14, UR17, UR14, 0x1d ;  /* 0x0000000e110e7291 */ /* 0x000fe4000f8fea3f */
[----:B------:R-:W-:-:S02]  /*0530*/  ULEA.HI.SX32 UR15, UR15, UR7, 0x1d ;  /* 0x000000070f0f7291 */ /* 0x000fc4000f8fea3f */
[----:B------:R-:W-:Y:S02]  /*0540*/  UIADD3 UR4, UR26, UR4, URZ ;  /* 0x000000041a047290 */ /* 0x000fe4000fffe03f */
[----:B------:R-:W-:Y:S02]  /*0550*/  UISETP.LT.AND UP0, UPT, UR14, UR15, UPT ;  /* 0x0000000f0e00728c */ /* 0x000fe4000bf01270 */
[----:B------:R-:W-:Y:S02]  /*0560*/  ULDC UR5, c[0x0][0x324] ;  /* 0x0000c90000057ab9 */ /* 0x000fe40000000800 */
        /* <DEDUP_REMOVED lines=11> */
[----:B------:R-:W-:-:S07]  /*0620*/  UIMAD.WIDE.U32 UR16, UR14, UR4, URZ ;  /* 0x000000040e1072a5 */ /* 0x000fce000f8e003f */
[----:B------:R-:W-:Y:S02]  /*0630*/  @UP0 UMOV UR15, UR17 ;  /* 0x00000011000f0c82 */ /* 0x000fe40008000000 */
[----:B------:R-:W-:-:S04]  /*0640*/  @UP0 USHF.R.U32.HI UR14, URZ, UR5, UR15 ;  /* 0x000000053f0e0299 */ /* 0x000fc8000801160f */
[----:B------:R-:W-:Y:S01]  /*0650*/  ULOP3.LUT UR14, URZ, UR14, URZ, 0x33, !UPT ;  /* 0x0000000e3f0e7292 */ /* 0x000fe2000f8e333f */
[----:B------:R-:W-:Y:S05]  /*0660*/  BRA `(.L_x_948) ;  /* 0x0000006000007947 */ /* 0x000fea0003800000 */
.L_x_947:
[----:B------:R-:W-:Y:S02]  /*0670*/  ULDC UR4, c[0x0][0x32c] ;  /* 0x0000cb0000047ab9 */ /* 0x000fe40000000800 */
[----:B------:R-:W-:-:S03]  /*0680*/  UISETP.NE.AND UP0, UPT, UR4, 0x1, UPT ;  /* 0x000000010400788c */ /* 0x000fc6000bf05270 */
[----:B------:R-:W-:Y:S02]  /*0690*/  ULDC.64 UR4, c[0x0][0x330] ;  /* 0x0000cc0000047ab9 */ /* 0x000fe40000000a00 */
[----:B------:R-:W-:-:S07]  /*06a0*/  UIMAD.WIDE.U32 UR16, UR14, UR4, URZ ;  /* 0x000000040e1072a5 */ /* 0x000fce000f8e003f */
[----:B------:R-:W-:Y:S02]  /*06b0*/  @UP0 UMOV UR15, UR17 ;  /* 0x00000011000f0c82 */ /* 0x000fe40008000000 */
[----:B------:R-:W-:Y:S02]  /*06c0*/  @UP0 USHF.R.U32.HI UR14, URZ, UR5, UR15 ;  /* 0x000000053f0e0299 */ /* 0x000fe4000801160f */
.L_x_948:
[----:B------:R-:W-:Y:S02]  /*06d0*/  ULDC UR4, c[0x0][0x32c] ;  /* 0x0000cb0000047ab9 */ /* 0x000fe40000000800 */
[----:B------:R-:W-:-:S04]  /*06e0*/  UIMAD UR4, UR14, UR4, URZ ;  /* 0x000000040e0472a4 */ /* 0x000fc8000f8e023f */
[----:B------:R-:W-:-:S04]  /*06f0*/  UISETP.LT.AND UP0, UPT, UR7, UR4, UPT ;  /* 0x000000040700728c */ /* 0x000fc8000bf01270 */
[----:B------:R-:W-:-:S04]  /*0700*/  USEL UR7, UR7, UR4, !UP0 ;  /* 0x0000000407077287 */ /* 0x000fc8000c000000 */
.L_x_946:
[----:B------:R-:W-:Y:S01]  /*0710*/  UIMAD.WIDE UR4, UR7, 0x2aaaaaab, URZ ;  /* 0x2aaaaaab070478a5 */ /* 0x000fe2000f8e023f */
[----:B------:R-:W-:Y:S01]  /*0720*/  PLOP3.LUT P4, PT, PT, PT, PT, 0x80, 0x0 ;  /* 0x000000000000781c */ /* 0x000fe20003f8f070 */
[----:B------:R-:W-:Y:S01]  /*0730*/  CS2R R126, SRZ ;  /* 0x00000000007e7805 */ /* 0x000fe2000001ff00 */
[----:B------:R-:W-:Y:S01]  /*0740*/  CS2R R124, SRZ ;  /* 0x00000000007c7805 */ /* 0x000fe2000001ff00 */
[----:B------:R-:W-:Y:S01]  /*0750*/  USHF.R.U32.HI UR4, URZ, 0x1f, UR5 ;  /* 0x0000001f3f047899 */ /* 0x000fe20008011605 */
[----:B------:R-:W-:Y:S01]  /*0760*/  CS2R R22, SRZ ;  /* 0x0000000000167805 */ /* 0x000fe2000001ff00 */
[----:B------:R-:W-:Y:S01]  /*0770*/  IMAD.MOV.U32 R130, RZ, RZ, RZ ;  /* 0x000000ffff827224 */ /* 0x000fe200078e00ff */
[----:B------:R-:W-:Y:S01]  /*0780*/  CS2R R122, SRZ ;  /* 0x00000000007a7805 */ /* 0x000fe2000001ff00 */
[----:B------:R-:W-:Y:S01]  /*0790*/  ULEA.HI.SX32 UR4, UR5, UR4, 0x1d ;  /* 0x0000000405047291 */ /* 0x000fe2000f8fea3f */
[----:B------:R-:W-:Y:S01]  /*07a0*/  IMAD.MOV.U32 R128, RZ, RZ, RZ ;  /* 0x000000ffff807224 */ /* 0x000fe200078e00ff */
[----:B------:R-:W-:Y:S01]  /*07b0*/  CS2R R120, SRZ ;  /* 0x0000000000787805 */ /* 0x000fe2000001ff00 */
[----:B------:R-:W-:Y:S01]  /*07c0*/  CS2R R24, SRZ ;  /* 0x0000000000187805 */ /* 0x000fe2000001ff00 */
[----:B------:R-:W-:Y:S01]  /*07d0*/  UISETP.LT.AND UP0, UPT, URZ, UR4, UPT ;  /* 0x000000043f00728c */ /* 0x000fe2000bf01270 */
[----:B------:R-:W-:Y:S01]  /*07e0*/  MOV R118, RZ ;  /* 0x000000ff00767202 */ /* 0x000fe20000000f00 */
[----:B------:R-:W-:Y:S01]  /*07f0*/  IMAD.MOV.U32 R116, RZ, RZ, RZ ;  /* 0x000000ffff747224 */ /* 0x000fe200078e00ff */
[----:B------:R-:W-:Y:S01]  /*0800*/  CS2R R110, SRZ ;  /* 0x00000000006e7805 */ /* 0x000fe2000001ff00 */
[----:B------:R-:W-:Y:S01]  /*0810*/  USEL UR7, URZ, UR4, !UP0 ;  /* 0x000000043f077287 */ /* 0x000fe2000c000000 */
[----:B------:R-:W-:Y:S01]  /*0820*/  CS2R R108, SRZ ;  /* 0x00000000006c7805 */ /* 0x000fe2000001ff00 */
[----:B------:R-:W-:Y:S01]  /*0830*/  CS2R R26, SRZ ;  /* 0x00000000001a7805 */ /* 0x000fe2000001ff00 */
[----:B------:R-:W-:Y:S01]  /*0840*/  MOV R114, RZ ;  /* 0x000000ff00727202 */ /* 0x000fe20000000f00 */
[----:B------:R-:W-:Y:S01]  /*0850*/  UISETP.GT.AND UP0, UPT, UR23, UR7, UPT ;  /* 0x000000071700728c */ /* 0x000fe2000bf04270 */
[----:B------:R-:W-:Y:S01]  /*0860*/  IMAD.MOV.U32 R112, RZ, RZ, RZ ;  /* 0x000000ffff707224 */ /* 0x000fe200078e00ff */
[----:B------:R-:W-:Y:S01]  /*0870*/  CS2R R106, SRZ ;  /* 0x00000000006a7805 */ /* 0x000fe2000001ff00 */
[----:B------:R-:W-:Y:S01]  /*0880*/  CS2R R104, SRZ ;  /* 0x0000000000687805 */ /* 0x000fe2000001ff00 */
[----:B------:R-:W-:Y:S01]  /*0890*/  CS2R R30, SRZ ;  /* 0x00000000001e7805 */ /* 0x000fe2000001ff00 */
[----:B------:R-:W-:Y:S01]  /*08a0*/  MOV R102, RZ ;  /* 0x000000ff00667202 */ /* 0x000fe20000000f00 */
[----:B------:R-:W-:Y:S01]  /*08b0*/  CS2R R28, SRZ ;  /* 0x00000000001c7805 */ /* 0x000fe2000001ff00 */
[----:B------:R-:W-:Y:S01]  /*08c0*/  PLOP3.LUT P0, PT, PT, PT, UP0, 0x80, 0x0 ;  /* 0x000000000000781c */ /* 0x000fe20003f0f008 */
[----:B------:R-:W-:Y:S01]  /*08d0*/  IMAD.MOV.U32 R100, RZ, RZ, RZ ;  /* 0x000000ffff647224 */ /* 0x000fe200078e00ff */
[----:B------:R-:W-:Y:S01]  /*08e0*/  CS2R R94, SRZ ;  /* 0x00000000005e7805 */ /* 0x000fe2000001ff00 */
[----:B------:R-:W-:Y:S01]  /*08f0*/  CS2R R92, SRZ ;  /* 0x00000000005c7805 */ /* 0x000fe2000001ff00 */
[----:B------:R-:W-:Y:S01]  /*0900*/  MOV R98, RZ ;  /* 0x000000ff00627202 */ /* 0x000fe20000000f00 */
[----:B------:R-:W-:Y:S01]  /*0910*/  IMAD.MOV.U32 R96, RZ, RZ, RZ ;  /* 0x000000ffff607224 */ /* 0x000fe200078e00ff */
[----:B------:R-:W-:Y:S01]  /*0920*/  CS2R R90, SRZ ;  /* 0x00000000005a7805 */ /* 0x000fe2000001ff00 */
        /* <DEDUP_REMOVED lines=52> */
[----:B------:R-:W-:Y:S05]  /*0c70*/  @!P0 BRA `(.L_x_949) ;  /* 0x0001569000008947 */ /* 0x000fea0003800000 */
[----:B------:R-:W-:Y:S02]  /*0c80*/  ULDC.64 UR4, c[0x0][0x340] ;  /* 0x0000d00000047ab9 */ /* 0x000fe40000000a00 */
[----:B------:R-:W-:-:S02]  /*0c90*/  UISETP.NE.U32.AND UP0, UPT, URZ, UR4, UPT ;  /* 0x000000043f00728c */ /* 0x000fc4000bf05070 */
[----:B------:R-:W-:Y:S02]  /*0ca0*/  ULDC.64 UR14, c[0x0][0x340] ;  /* 0x0000d000000e7ab9 */ /* 0x000fe40000000a00 */
[----:B------:R-:W-:Y:S02]  /*0cb0*/  UISETP.NE.AND.EX UP0, UPT, URZ, UR5, UPT, UP0 ;  /* 0x000000053f00728c */ /* 0x000fe4000bf05300 */
[----:B------:R-:W-:-:S04]  /*0cc0*/  UISETP.NE.AND UP1, UPT, UR13, URZ, UPT ;  /* 0x0000003f0d00728c */ /* 0x000fc8000bf25270 */
[----:B------:R-:W-:-:S05]  /*0cd0*/  PLOP3.LUT P1, PT, PT, PT, UP0, 0x80, 0x0 ;  /* 0x000000000000781c */ /* 0x000fca0003f2f008 */
[----:B------:R-:W-:Y:S02]  /*0ce0*/  @UP0 UMOV UR4, 0x4 ;  /* 0x0000000400040882 */ /* 0x000fe40000000000 */
[----:B------:R-:W-:-:S06]  /*0cf0*/  @UP0 UIMAD.WIDE UR4, UR6, UR4, UR14 ;  /* 0x00000004060402a5 */ /* 0x000fcc000f8e020e */
[----:B-1----:R-:W-:Y:S02]  /*0d00*/  IMAD.U32 R2, RZ, RZ, UR4 ;  /* 0x00000004ff027e24 */ /* 0x002fe4000f8e00ff */
[----:B------:R-:W-:Y:S01]  /*0d10*/  IMAD.U32 R3, RZ, RZ, UR5 ;  /* 0x00000005ff037e24 */ /* 0x000fe2000f8e00ff */
[----:B------:R-:W-:Y:S01]  /*0d20*/  SHF.R.S32.HI R124, RZ, 0x1f, R129 ;  /* 0x0000001fff7c7819 */ /* 0x000fe20000011481 */
[----:B------:R-:W-:Y:S02]  /*0d30*/  ULDC.64 UR4, c[0x0][0x1b8] ;  /* 0x00006e0000047ab9 */ /* 0x000fe40000000a00 */
[----:B------:R-:W-:Y:S01]  /*0d40*/  UIMAD UR14, UR18, UR4, URZ ;  /* 0x00000004120e72a4 */ /* 0x000fe2000f8e023f */
[----:B------:R1:W3:Y:S01]  /*0d50*/  @P1 LDG.E R9, [R2.64] ;  /* 0x0000001402091981 */ /* 0x0002e2000c1e1900 */
[----:B------:R-:W-:Y:S01]  /*0d60*/  PLOP3.LUT P2, PT, PT, PT, UP1, 0x80, 0x0 ;  /* 0x000000000000781c */ /* 0x000fe20003f4f018 */
[----:B------:R-:W-:Y:S01]  /*0d70*/  UIMAD.WIDE.U32 UR16, UR10, UR4, URZ ;  /* 0x000000040a1072a5 */ /* 0x000fe2000f8e003f */
[----:B------:R-:W-:Y:S01]  /*0d80*/  PLOP3.LUT P0, PT, PT, PT, UP1, 0x80, 0x0 ;  /* 0x000000000000781c */ /* 0x000fe20003f0f018 */
[----:B------:R-:W-:Y:S01]  /*0d90*/  UIMAD UR14, UR10, UR5, UR14 ;  /* 0x000000050a0e72a4 */ /* 0x000fe2000f8e020e */
[----:B------:R-:W-:Y:S01]  /*0da0*/  IMAD.MOV.U32 R242, RZ, RZ, RZ ;  /* 0x000000fffff27224 */ /* 0x000fe200078e00ff */
[----:B------:R-:W-:-:S02]  /*0db0*/  USHF.R.S32.HI UR15, URZ, 0x1f, UR6 ;  /* 0x0000001f3f0f7899 */ /* 0x000fc40008011406 */
[----:B------:R-:W-:Y:S02]  /*0dc0*/  ULDC.64 UR4, c[0x0][0x1c0] ;  /* 0x0000700000047ab9 */ /* 0x000fe40000000a00 */
[----:B------:R-:W-:Y:S02]  /*0dd0*/  UIADD3 UR17, UR17, UR14, URZ ;  /* 0x0000000e11117290 */ /* 0x000fe4000fffe03f */
[----:B------:R-:W-:Y:S02]  /*0de0*/  UIMAD UR15, UR15, UR4, URZ ;  /* 0x000000040f0f72a4 */ /* 0x000fe4000f8e023f */
[----:B------:R-:W-:Y:S02]  /*0df0*/  UIMAD.WIDE.U32 UR16, UR6, UR4, UR16 ;  /* 0x00000004061072a5 */ /* 0x000fe4000f8e0010 */
[----:B------:R-:W-:Y:S02]  /*0e00*/  UIMAD UR5, UR6, UR5, UR15 ;  /* 0x00000005060572a4 */ /* 0x000fe4000f8e020f */
[----:B------:R-:W-:-:S02]  /*0e10*/  ULDC UR4, c[0x0][0x168] ;  /* 0x00005a0000047ab9 */ /* 0x000fc40000000800 */
[----:B------:R-:W-:Y:S02]  /*0e20*/  UIADD3 UR5, UR17, UR5, URZ ;  /* 0x0000000511057290 */ /* 0x000fe4000fffe03f */
[----:B------:R-:W-:Y:S02]  /*0e30*/  UIMAD UR8, UR8, UR4, URZ ;  /* 0x00000004080872a4 */ /* 0x000fe4000f8e023f */
[----:B------:R-:W-:Y:S01]  /*0e40*/  UMOV UR31, 0x30 ;  /* 0x00000030001f7882 */ /* 0x000fe20000000000 */
[----:B-1----:R-:W-:Y:S01]  /*0e50*/  LEA.HI R2, R124, R129, RZ, 0x3 ;  /* 0x000000817c027211 */ /* 0x002fe200078f18ff */
[----:B------:R-:W-:Y:S01]  /*0e60*/  IMAD.U32 R3, RZ, RZ, UR17 ;  /* 0x00000011ff037e24 */ /* 0x000fe2000f8e00ff */
[----:B------:R-:W-:Y:S01]  /*0e70*/  UIMAD UR19, UR23, UR31, -0x30 ;  /* 0xffffffd0171374a4 */ /* 0x000fe2000f8e021f */
[----:B------:R-:W-:Y:S01]  /*0e80*/  IMAD.U32 R3, RZ, RZ, UR5 ;  /* 0x00000005ff037e24 */ /* 0x000fe2000f8e00ff */
[----:B------:R-:W-:Y:S01]  /*0e90*/  LOP3.LUT R0, R2, 0xfffffff8, RZ, 0xc0, !PT ;  /* 0xfffffff802007812 */ /* 0x000fe200078ec0ff */
[----:B------:R-:W-:Y:S01]  /*0ea0*/  ULDC.64 UR4, c[0x0][0x2b0] ;  /* 0x0000ac0000047ab9 */ /* 0x000fe20000000a00 */
[----:B------:R-:W-:Y:S01]  /*0eb0*/  SHF.R.S32.HI R21, RZ, 0x3, R2 ;  /* 0x00000003ff157819 */ /* 0x000fe20000011402 */
[----:B------:R-:W-:-:S02]  /*0ec0*/  IMAD.U32 R2, RZ, RZ, UR16 ;  /* 0x00000010ff027e24 */ /* 0x000fc4000f8e00ff */
[----:B------:R-:W-:Y:S01]  /*0ed0*/  IMAD.IADD R40, R129, 0x1, -R0 ;  /* 0x0000000181287824 */ /* 0x000fe200078e0a00 */
[----:B------:R-:W-:-:S03]  /*0ee0*/  IADD3 R18, R21, UR27, RZ ;  /* 0x0000001b15127c10 */ /* 0x000fc6000fffe0ff */
[----:B------:R-:W-:Y:S01]  /*0ef0*/  IMAD R131, R40, 0x10, R21 ;  /* 0x0000001028837824 */ /* 0x000fe200078e0215 */
[----:B------:R-:W-:Y:S01]  /*0f00*/  IADD3 R20, R18, 0x30, RZ ;  /* 0x0000003012147810 */ /* 0x000fe20007ffe0ff */
[----:B------:R-:W-:Y:S01]  /*0f10*/  IMAD.SHL.U32 R128, R40, 0x8, RZ ;  /* 0x0000000828807824 */ /* 0x000fe200078e00ff */
[----:B------:R-:W-:Y:S02]  /*0f20*/  IADD3 R19, R18, 0x40, RZ ;  /* 0x0000004012137810 */ /* 0x000fe40007ffe0ff */
[----:B------:R-:W-:Y:S01]  /*0f30*/  IADD3 R5, R131, UR27, RZ ;  /* 0x0000001b83057c10 */ /* 0x000fe2000fffe0ff */
[----:B------:R-:W-:Y:S01]  /*0f40*/  UIMAD UR31, UR23, -0x30, UR31 ;  /* 0xffffffd0171f78a4 */ /* 0x000fe2000f8e021f */
[C---:B------:R-:W-:Y:S01]  /*0f50*/  IADD3 R42, R128.reuse, 0x40, RZ ;  /* 0x00000040802a7810 */ /* 0x040fe20007ffe0ff */
[----:B------:R-:W-:Y:S01]  /*0f60*/  STL [R1+0x14], R131 ;  /* 0x0000148301007387 */ /* 0x000fe20000100800 */
[----:B------:R-:W-:Y:S01]  /*0f70*/  ISETP.GE.AND P5, PT, R128, c[0x0][0x198], PT ;  /* 0x0000660080007a0c */ /* 0x000fe20003fa6270 */
[----:B------:R-:W-:Y:S01]  /*0f80*/  @P2 IMAD.HI.U32 R0, R5, c[0x0][0x2c8], RZ ;  /* 0x0000b20005002a27 */ /* 0x000fe200078e00ff */
[----:B------:R-:W-:-:S02]  /*0f90*/  ISETP.GE.AND P4, PT, R42, c[0x0][0x198], PT ;  /* 0x000066002a007a0c */ /* 0x000fc40003f86270 */
[----:B------:R-:W-:Y:S01]  /*0fa0*/  ISETP.GE.AND P6, PT, R20, UR8, PT ;  /* 0x0000000814007c0c */ /* 0x000fe2000bfc6270 */
[----:B------:R-:W-:Y:S01]  /*0fb0*/  IMAD.MOV.U32 R4, RZ, RZ, R5 ;  /* 0x000000ffff047224 */ /* 0x000fe200078e0005 */
[----:B------:R-:W-:Y:S01]  /*0fc0*/  @P0 SHF.R.U32.HI R4, RZ, c[0x0][0x2cc], R0 ;  /* 0x0000b300ff040a19 */ /* 0x000fe20000011600 */
[----:B---3--:R1:W3:Y:S03]  /*0fd0*/  @P1 R2UR UR16, R9 ;  /* 0x00000000091013c2 */ /* 0x0082e600000e0000 */
[--C-:B------:R-:W-:Y:S01]  /*0fe0*/  SHF.R.S32.HI R6, RZ, 0x1f, R4.reuse ;  /* 0x0000001fff067819 */ /* 0x100fe20000011404 */
[----:B------:R-:W-:Y:S01]  /*0ff0*/  IMAD.MOV R0, RZ, RZ, -R4 ;  /* 0x000000ffff007224 */ /* 0x000fe200078e0a04 */
[----:B------:R-:W-:Y:S01]  /*1000*/  ISETP.GE.AND P1, PT, R18, UR8, PT ;  /* 0x0000000812007c0c */ /* 0x000fe2000bf26270 */
[----:B------:R-:W-:Y:S01]  /*1010*/  IMAD.WIDE.U32 R2, R4, c[0x0][0x1b0], R2 ;  /* 0x00006c0004027a25 */ /* 0x000fe200078e0002 */
[----:B---3--:R-:W-:Y:S01]  /*1020*/  @!UP0 UMOV UR16, UR6 ;  /* 0x0000000600108c82 */ /* 0x008fe20008000000 */
[----:B------:R-:W-:Y:S01]  /*1030*/  LEA.HI R123, R124, R129, RZ, 0x5 ;  /* 0x000000817c7b7211 */ /* 0x000fe200078f28ff */
[----:B------:R-:W-:Y:S01]  /*1040*/  USHF.R.S32.HI UR6, URZ, 0x1f, UR16 ;  /* 0x0000001f3f067899 */ /* 0x000fe20008011410 */
[----:B------:R-:W-:Y:S01]  /*1050*/  IMAD R5, R0, c[0x0][0x2c4], R5 ;  /* 0x0000b10000057a24 */ /* 0x000fe200078e0205 */
[----:B------:R-:W-:Y:S01]  /*1060*/  UIMAD.WIDE.U32 UR14, UR16, UR4, URZ ;  /* 0x00000004100e72a5 */ /* 0x000fe2000f8e003f */
[----:B------:R-:W-:Y:S01]  /*1070*/  IMAD R6, R6, c[0x0][0x1b0], RZ ;  /* 0x00006c0006067a24 */ /* 0x000fe200078e02ff */
[----:B------:R-:W-:Y:S01]  /*1080*/  UIMAD UR6, UR6, UR4, URZ ;  /* 0x00000004060672a4 */ /* 0x000fe2000f8e023f */
[----:B------:R-:W-:Y:S01]  /*1090*/  SHF.R.S32.HI R130, RZ, 0x1f, R128 ;  /* 0x0000001fff827819 */ /* 0x000fe20000011480 */
[----:B------:R-:W-:Y:S01]  /*10a0*/  UIADD3 UR28, UR31, UR9, URZ ;  /* 0x000000091f1c7290 */ /* 0x000fe2000fffe03f */
[----:B------:R-:W-:Y:S01]  /*10b0*/  IMAD R4, R4, c[0x0][0x1b4], R6 ;  /* 0x00006d0004047a24 */ /* 0x000fe200078e0206 */
[----:B------:R-:W-:Y:S01]  /*10c0*/  SHF.R.S32.HI R0, RZ, 0x1f, R5 ;  /* 0x0000001fff007819 */ /* 0x000fe20000011405 */
[----:B------:R-:W-:Y:S01]  /*10d0*/  IMAD.SHL.U32 R6, R21, 0x40, RZ ;  /* 0x0000004015067824 */ /* 0x000fe200078e00ff */
[----:B------:R-:W-:Y:S01]  /*10e0*/  UIMAD UR6, UR16, UR5, UR6 ;  /* 0x00000005100672a4 */ /* 0x000fe2000f8e0206 */
[----:B------:R-:W-:Y:S01]  /*10f0*/  IMAD.IADD R3, R3, 0x1, R4 ;  /* 0x0000000103037824 */ /* 0x000fe200078e0204 */
[----:B------:R-:W-:Y:S01]  /*1100*/  STL [R1+0x10], R128 ;  /* 0x0000108001007387 */ /* 0x000fe20000100800 */
[----:B------:R-:W-:Y:S01]  /*1110*/  IMAD R4, R0, c[0x0][0x1a8], RZ ;  /* 0x00006a0000047a24 */ /* 0x000fe200078e02ff */
[----:B------:R-:W-:Y:S01]  /*1120*/  LOP3.LUT R0, R6, 0x1c0, RZ, 0xc0, !PT ;  /* 0x000001c006007812 */ /* 0x000fe200078ec0ff */
[----:B------:R-:W-:Y:S01]  /*1130*/  IMAD.WIDE.U32 R2, R5, c[0x0][0x1a8], R2 ;  /* 0x00006a0005027a25 */ /* 0x000fe200078e0002 */
[----:B------:R-:W-:-:S02]  /*1140*/  UIADD3 UR6, UR15, UR6, URZ ;  /* 0x000000060f067290 */ /* 0x000fc4000fffe03f */
[----:B------:R-:W-:Y:S01]  /*1150*/  ULDC.64 UR4, c[0x0][0x1e8] ;  /* 0x00007a0000047ab9 */ /* 0x000fe20000000a00 */
[----:B------:R-:W-:Y:S01]  /*1160*/  IMAD R6, R5, c[0x0][0x1ac], R4 ;  /* 0x00006b0005067a24 */ /* 0x000fe200078e0204 */
[----:B------:R-:W-:Y:S01]  /*1170*/  SHF.R.U32.HI R4, RZ, 0x3, R0 ;  /* 0x00000003ff047819 */ /* 0x000fe20000011600 */
[----:B------:R-:W-:Y:S01]  /*1180*/  IMAD.MOV.U32 R5, RZ, RZ, c[0x0][0x2b8] ;  /* 0x0000ae00ff057624 */ /* 0x000fe200078e00ff */
[----:B------:R-:W-:Y:S02]  /*1190*/  LOP3.LUT R0, R0, 0x38, R128, 0xf8, !PT ;  /* 0x0000003800007812 */ /* 0x000fe400078ef880 */
[----:B------:R-:W-:Y:S02]  /*11a0*/  LEA R15, P0, R2, c[0x0][0x160], 0x1 ;  /* 0x00005800020f7a11 */ /* 0x000fe400078008ff */
[----:B------:R-:W-:Y:S01]  /*11b0*/  LOP3.LUT R8, R0, R4, RZ, 0x3c, !PT ;  /* 0x0000000400087212 */ /* 0x000fe200078e3cff */
[----:B------:R-:W-:Y:S01]  /*11c0*/  IMAD.IADD R0, R3, 0x1, R6 ;  /* 0x0000000103007824 */ /* 0x000fe200078e0206 */
[----:B------:R-:W-:Y:S01]  /*11d0*/  LEA.HI R3, R124, R129, RZ, 0x6 ;  /* 0x000000817c037211 */ /* 0x000fe200078f30ff */
[----:B------:R-:W-:Y:S01]  /*11e0*/  SHFL.IDX PT, R6, R15, RZ, 0x181f ;  /* 0x00181fff0f067589 */ /* 0x000fe200000e0000 */
[----:B------:R-:W-:-:S02]  /*11f0*/  ISETP.NE.AND P3, PT, R5, 0x1, PT ;  /* 0x000000010500780c */ /* 0x000fc40003f65270 */
[----:B------:R-:W-:Y:S01]  /*1200*/  LEA.HI.X R14, R2, c[0x0][0x164], R0, 0x1, P0 ;  /* 0x00005900020e7a11 */ /* 0x000fe200000f0c00 */
[----:B------:R-:W-:Y:S01]  /*1210*/  IMAD.SHL.U32 R0, R3, 0x8, RZ ;  /* 0x0000000803007824 */ /* 0x000fe200078e00ff */
[----:B------:R-:W-:Y:S01]  /*1220*/  SHFL.IDX PT, R2, R15, 0x1, 0x181f ;  /* 0x00381f000f027f89 */ /* 0x000fe200000e0000 */
[C---:B------:R-:W-:Y:S02]  /*1230*/  IADD3 R5, R18.reuse, 0x10, RZ ;  /* 0x0000001012057810 */ /* 0x040fe40007ffe0ff */
[----:B------:R-:W-:Y:S01]  /*1240*/  IADD3 R4, R18, 0x20, RZ ;  /* 0x0000002012047810 */ /* 0x000fe20007ffe0ff */
[----:B------:R-:W3:Y:S01]  /*1250*/  SHFL.IDX PT, R7, R14, RZ, 0x181f ;  /* 0x00181fff0e077589 */ /* 0x000ee200000e0000 */
[----:B------:R-:W-:Y:S02]  /*1260*/  LOP3.LUT R8, R8, 0xfffffe00, R0, 0xf8, !PT ;  /* 0xfffffe0008087812 */ /* 0x000fe400078ef800 */
[----:B------:R-:W-:Y:S01]  /*1270*/  ISETP.GE.AND P0, PT, R5, UR8, PT ;  /* 0x0000000805007c0c */ /* 0x000fe2000bf06270 */
[----:B------:R-:W4:Y:S01]  /*1280*/  SHFL.IDX PT, R3, R14, 0x1, 0x181f ;  /* 0x00381f000e037f89 */ /* 0x000f2200000e0000 */
[----:B------:R-:W-:Y:S01]  /*1290*/  ISETP.GE.AND P2, PT, R4, UR8, PT ;  /* 0x0000000804007c0c */ /* 0x000fe2000bf46270 */
[----:B------:R-:W-:Y:S01]  /*12a0*/  IMAD.SHL.U32 R247, R8, 0x2, RZ ;  /* 0x0000000208f77824 */ /* 0x000fe200078e00ff */
[----:B------:R-:W-:Y:S01]  /*12b0*/  SHF.R.S32.HI R0, RZ, 0x1f, R42 ;  /* 0x0000001fff007819 */ /* 0x000fe2000001142a */
[----:B------:R-:W-:Y:S03]  /*12c0*/  SHFL.IDX PT, R4, R15, 0x2, 0x181f ;  /* 0x00581f000f047f89 */ /* 0x000fe600000e0000 */
[----:B------:R-:W-:Y:S01]  /*12d0*/  LEA.HI R0, R0, R42, RZ, 0x3 ;  /* 0x0000002a00007211 */ /* 0x000fe200078f18ff */
[----:B------:R-:W-:Y:S03]  /*12e0*/  SHFL.IDX PT, R5, R14, 0x2, 0x181f ;  /* 0x00581f000e057f89 */ /* 0x000fe600000e0000 */
[----:B------:R-:W-:Y:S01]  /*12f0*/  LOP3.LUT R126, R0, 0xfffffff8, RZ, 0xc0, !PT ;  /* 0xfffffff8007e7812 */ /* 0x000fe200078ec0ff */
[----:B------:R-:W-:Y:S01]  /*1300*/  SHFL.IDX PT, R8, R15, 0x3, 0x181f ;  /* 0x00781f000f087f89 */ /* 0x000fe200000e0000 */
[----:B------:R-:W-:-:S03]  /*1310*/  IADD3 R0, R18, 0x50, RZ ;  /* 0x0000005012007810 */ /* 0x000fc60007ffe0ff */
[----:B-1----:R-:W1:Y:S04]  /*1320*/  SHFL.IDX PT, R9, R14, 0x3, 0x181f ;  /* 0x00781f000e097f89 */ /* 0x002e6800000e0000 */
[----:B------:R-:W-:Y:S01]  /*1330*/  SHFL.IDX PT, R12, R15, 0x4, 0x181f ;  /* 0x00981f000f0c7f89 */ /* 0x000fe200000e0000 */
[----:B---3--:R-:W-:-:S03]  /*1340*/  @!P1 IMAD.WIDE R16, R128, 0x2, R6 ;  /* 0x0000000280109825 */ /* 0x008fc600078e0206 */
[----:B------:R-:W3:Y:S01]  /*1350*/  SHFL.IDX PT, R13, R14, 0x4, 0x181f ;  /* 0x00981f000e0d7f89 */ /* 0x000ee200000e0000 */
[----:B------:R-:W-:-:S03]  /*1360*/  @!P1 IMAD.WIDE R10, R126, 0x2, R6 ;  /* 0x000000027e0a9825 */ /* 0x000fc600078e0206 */
[----:B------:R2:W-:Y:S01]  /*1370*/  @!P1 LDGSTS.E.BYPASS.LTC128B.128 [R247+0x8080], [R16.64], !P5 ;  /* 0x0808000010f79fae */ /* 0x0005e2000e901d54 */
[----:B----4-:R-:W-:-:S03]  /*1380*/  @!P0 IMAD.WIDE R6, R128, 0x2, R2 ;  /* 0x0000000280068825 */ /* 0x010fc600078e0202 */
[----:B------:R1:W-:Y:S01]  /*1390*/  @!P1 LDGSTS.E.BYPASS.LTC128B.128 [R247+0xc080], [R10.64], !P4 ;  /* 0x0c0800000af79fae */ /* 0x0003e2000e101d54 */
[----:B------:R-:W-:-:S03]  /*13a0*/  ISETP.GE.AND P1, PT, R19, UR8, PT ;  /* 0x0000000813007c0c */ /* 0x000fc6000bf26270 */
[----:B------:R4:W-:Y:S01]  /*13b0*/  @!P0 LDGSTS.E.BYPASS.LTC128B.128 [R247+0x8880], [R6.64], !P5 ;  /* 0x0888000006f78fae */ /* 0x0009e2000e901d54 */
[----:B------:R-:W-:Y:S01]  /*13c0*/  UIMAD.WIDE.U32 UR16, UR10, UR4, URZ ;  /* 0x000000040a1072a5 */ /* 0x000fe2000f8e003f */
[----:B------:R-:W-:Y:S02]  /*13d0*/  IADD3 R41, -R21, UR28, RZ ;  /* 0x0000001c15297c10 */ /* 0x000fe4000fffe1ff */
[----:B------:R-:W-:Y:S01]  /*13e0*/  SHF.R.S32.HI R122, RZ, 0x5, R123 ;  /* 0x00000005ff7a7819 */ /* 0x000fe2000001147b */
[----:B------:R-:W-:Y:S01]  /*13f0*/  STL [R1+0x38], R126 ;  /* 0x0000387e01007387 */ /* 0x000fe20000100800 */
[----:B-1----:R-:W-:-:S04]  /*1400*/  @!P6 IMAD.WIDE R10, R128, 0x2, R8 ;  /* 0x00000002800ae825 */ /* 0x002fc800078e0208 */
[----:B----4-:R-:W-:-:S04]  /*1410*/  @!P0 IMAD.WIDE R6, R126, 0x2, R2 ;  /* 0x000000027e068825 */ /* 0x010fc800078e0202 */
[--C-:B------:R-:W-:Y:S01]  /*1420*/  @!P2 IMAD.WIDE R2, R128, 0x2, R4.reuse ;  /* 0x000000028002a825 */ /* 0x100fe200078e0204 */
[----:B------:R1:W-:Y:S01]  /*1430*/  @!P0 LDGSTS.E.BYPASS.LTC128B.128 [R247+0xc880], [R6.64], !P4 ;  /* 0x0c88000006f78fae */ /* 0x0003e2000e101d54 */
[----:B------:R-:W-:Y:S02]  /*1440*/  ISETP.GE.AND P0, PT, R0, UR8, PT ;  /* 0x0000000800007c0c */ /* 0x000fe4000bf06270 */
[----:B------:R-:W-:Y:S01]  /*1450*/  @!P2 IMAD.WIDE R4, R126, 0x2, R4 ;  /* 0x000000027e04a825 */ /* 0x000fe200078e0204 */
[----:B------:R4:W-:Y:S01]  /*1460*/  @!P2 LDGSTS.E.BYPASS.LTC128B.128 [R247+0x9080], [R2.64], !P5 ;  /* 0x0908000002f7afae */ /* 0x0009e2000e901d54 */
[----:B------:R-:W-:-:S03]  /*1470*/  IADD3 R0, R18, 0x60, RZ ;  /* 0x0000006012007810 */ /* 0x000fc60007ffe0ff */
[----:B------:R2:W-:Y:S01]  /*1480*/  @!P2 LDGSTS.E.BYPASS.LTC128B.128 [R247+0xd080], [R4.64], !P4 ;  /* 0x0d08000004f7afae */ /* 0x0005e2000e101d54 */
[----:B------:R-:W-:Y:S02]  /*1490*/  ISETP.GE.AND P2, PT, R0, UR8, PT ;  /* 0x0000000800007c0c */ /* 0x000fe4000bf46270 */
[----:B------:R-:W-:Y:S01]  /*14a0*/  IADD3 R0, R131, UR19, RZ ;  /* 0x0000001383007c10 */ /* 0x000fe2000fffe0ff */
[----:B------:R2:W-:Y:S04]  /*14b0*/  @!P6 LDGSTS.E.BYPASS.LTC128B.128 [R247+0x9880], [R10.64], !P5 ;  /* 0x098800000af7efae */ /* 0x0005e8000e901d54 */
[----:B-1----:R-:W-:Y:S01]  /*14c0*/  SHFL.IDX PT, R6, R15, 0x5, 0x181f ;  /* 0x00b81f000f067f89 */ /* 0x002fe200000e0000 */
[----:B----4-:R-:W-:-:S03]  /*14d0*/  @!P6 IMAD.WIDE R2, R126, 0x2, R8 ;  /* 0x000000027e02e825 */ /* 0x010fc600078e0208 */
[----:B------:R-:W1:Y:S01]  /*14e0*/  SHFL.IDX PT, R7, R14, 0x5, 0x181f ;  /* 0x00b81f000e077f89 */ /* 0x000e6200000e0000 */
[----:B---3--:R-:W-:-:S03]  /*14f0*/  @!P1 IMAD.WIDE R8, R128, 0x2, R12 ;  /* 0x0000000280089825 */ /* 0x008fc600078e020c */
[----:B------:R3:W-:Y:S01]  /*1500*/  @!P6 LDGSTS.E.BYPASS.LTC128B.128 [R247+0xd880], [R2.64], !P4 ;  /* 0x0d88000002f7efae */ /* 0x0007e2000e101d54 */
[----:B------:R-:W-:Y:S01]  /*1510*/  ISETP.GE.AND P6, PT, R0, UR9, PT ;  /* 0x0000000900007c0c */ /* 0x000fe2000bfc6270 */
[----:B--2---:R-:W-:Y:S02]  /*1520*/  @!P1 IMAD.WIDE R4, R126, 0x2, R12 ;  /* 0x000000027e049825 */ /* 0x004fe400078e020c */
[----:B------:R1:W-:Y:S01]  /*1530*/  @!P1 LDGSTS.E.BYPASS.LTC128B.128 [R247+0xa080], [R8.64], !P5 ;  /* 0x0a08000008f79fae */ /* 0x0003e2000e901d54 */
[----:B------:R-:W-:Y:S02]  /*1540*/  IADD3 R11, R18, 0x70, RZ ;  /* 0x00000070120b7810 */ /* 0x000fe40007ffe0ff */
[----:B------:R-:W-:Y:S01]  /*1550*/  IADD3 R12, R0, UR11, RZ ;  /* 0x0000000b000c7c10 */ /* 0x000fe2000fffe0ff */
[----:B------:R2:W-:Y:S01]  /*1560*/  @!P1 LDGSTS.E.BYPASS.LTC128B.128 [R247+0xe080], [R4.64], !P4 ;  /* 0x0e08000004f79fae */ /* 0x0005e2000e101d54 */
[----:B------:R-:W-:Y:S02]  /*1570*/  ISETP.GE.AND P1, PT, R11, UR8, PT ;  /* 0x000000080b007c0c */ /* 0x000fe4000bf26270 */
[----:B------:R-:W-:Y:S01]  /*1580*/  ISETP.GT.OR P6, PT, R131, 0x2f, P6 ;  /* 0x0000002f8300780c */ /* 0x000fe200037c4670 */
[----:B------:R-:W-:-:S04]  /*1590*/  @P3 IMAD.HI.U32 R10, R12, c[0x0][0x2bc], RZ ;  /* 0x0000af000c0a3a27 */ /* 0x000fc800078e00ff */
[----:B------:R-:W-:Y:S01]  /*15a0*/  IMAD.MOV.U32 R0, RZ, RZ, R12 ;  /* 0x000000ffff007224 */ /* 0x000fe200078e000c */
[----:B------:R-:W-:Y:S01]  /*15b0*/  @P3 SHF.R.U32.HI R0, RZ, c[0x0][0x2c0], R10 ;  /* 0x0000b000ff003a19 */ /* 0x000fe2000001160a */
[----:B---3--:R-:W-:Y:S04]  /*15c0*/  SHFL.IDX PT, R2, R15, 0x7, 0x181f ;  /* 0x00f81f000f027f89 */ /* 0x008fe800000e0000 */
[----:B------:R-:W-:Y:S01]  /*15d0*/  SHFL.IDX PT, R3, R14, 0x7, 0x181f ;  /* 0x00f81f000e037f89 */ /* 0x000fe200000e0000 */
[----:B-1----:R-:W-:-:S03]  /*15e0*/  @!P0 IMAD.WIDE R8, R128, 0x2, R6 ;  /* 0x0000000280088825 */ /* 0x002fc600078e0206 */
[----:B--2---:R-:W-:Y:S01]  /*15f0*/  SHFL.IDX PT, R4, R15, 0x6, 0x181f ;  /* 0x00d81f000f047f89 */ /* 0x004fe200000e0000 */
[----:B------:R-:W-:-:S03]  /*1600*/  @!P0 IMAD.WIDE R6, R126, 0x2, R6 ;  /* 0x000000027e068825 */ /* 0x000fc600078e0206 */
[----:B------:R-:W1:Y:S04]  /*1610*/  SHFL.IDX PT, R5, R14, 0x6, 0x181f ;  /* 0x00d81f000e057f89 */ /* 0x000e6800000e0000 */
[----:B------:R2:W-:Y:S04]  /*1620*/  @!P0 LDGSTS.E.BYPASS.LTC128B.128 [R247+0xa880], [R8.64], !P5 ;  /* 0x0a88000008f78fae */ /* 0x0005e8000e901d54 */
[----:B------:R3:W-:Y:S01]  /*1630*/  @!P0 LDGSTS.E.BYPASS.LTC128B.128 [R247+0xe880], [R6.64], !P4 ;  /* 0x0e88000006f78fae */ /* 0x0007e2000e101d54 */
[----:B-1----:R-:W-:-:S05]  /*1640*/  @!P2 IMAD.WIDE R10, R128, 0x2, R4 ;  /* 0x00000002800aa825 */ /* 0x002fca00078e0204 */
[----:B------:R1:W-:Y:S01]  /*1650*/  @!P2 LDGSTS.E.BYPASS.LTC128B.128 [R247+0xb080], [R10.64], !P5 ;  /* 0x0b0800000af7afae */ /* 0x0003e2000e901d54 */
[----:B--2---:R-:W-:-:S04]  /*1660*/  @!P2 IMAD.WIDE R8, R126, 0x2, R4 ;  /* 0x000000027e08a825 */ /* 0x004fc800078e0204 */
[--C-:B------:R-:W-:Y:S01]  /*1670*/  @!P1 IMAD.WIDE R4, R128, 0x2, R2.reuse ;  /* 0x0000000280049825 */ /* 0x100fe200078e0202 */
[----:B------:R2:W-:Y:S01]  /*1680*/  @!P2 LDGSTS.E.BYPASS.LTC128B.128 [R247+0xf080], [R8.64], !P4 ;  /* 0x0f08000008f7afae */ /* 0x0005e2000e101d54 */
[----:B---3--:R-:W-:Y:S02]  /*1690*/  @!P6 IADD3 R7, P0, R0, UR14, RZ ;  /* 0x0000000e0007ec10 */ /* 0x008fe4000ff1e0ff */
[----:B------:R-:W-:Y:S01]  /*16a0*/  @!P1 IMAD.WIDE R2, R126, 0x2, R2 ;  /* 0x000000027e029825 */ /* 0x000fe200078e0202 */
[----:B------:R3:W-:Y:S01]  /*16b0*/  @!P1 LDGSTS.E.BYPASS.LTC128B.128 [R247+0xb880], [R4.64], !P5 ;  /* 0x0b88000004f79fae */ /* 0x0007e2000e901d54 */
[----:B------:R-:W-:Y:S02]  /*16c0*/  @!P6 LEA.HI.X.SX32 R13, R0, UR6, 0x1, P0 ;  /* 0x00000006000dec11 */ /* 0x000fe400080f0eff */
[C---:B------:R-:W-:Y:S01]  /*16d0*/  @!P6 LEA R6, P0, R7.reuse, c[0x0][0x2a0], 0x2 ;  /* 0x0000a8000706ea11 */ /* 0x040fe200078010ff */
[----:B------:R4:W-:Y:S03]  /*16e0*/  @!P1 LDGSTS.E.BYPASS.LTC128B.128 [R247+0xf880], [R2.64], !P4 ;  /* 0x0f88000002f79fae */ /* 0x0009e6000e101d54 */
[----:B------:R-:W-:Y:S01]  /*16f0*/  @!P6 LEA.HI.X R7, R7, c[0x0][0x2a4], R13, 0x2, P0 ;  /* 0x0000a9000707ea11 */ /* 0x000fe200000f140d */
[----:B------:R-:W0:Y:S04]  /*1700*/  LDGDEPBAR ;  /* 0x00000000000079af */ /* 0x000e280000000000 */
[----:B------:R-:W-:Y:S06]  /*1710*/  BAR.SYNC.DEFER_BLOCKING 0x0 ;  /* 0x0000000000007b1d */ /* 0x000fec0000010000 */
[----:B------:R1:W5:Y:S01]  /*1720*/  @!P6 LDG.E R242, [R6.64] ;  /* 0x0000001406f2e981 */ /* 0x000362000c1e1900 */
[----:B------:R-:W-:Y:S01]  /*1730*/  IMAD.MOV R0, RZ, RZ, -R0 ;  /* 0x000000ffff007224 */ /* 0x000fe200078e0a00 */
[----:B------:R-:W-:Y:S01]  /*1740*/  UIMAD UR8, UR18, UR4, URZ ;  /* 0x00000004120872a4 */ /* 0x000fe2000f8e023f */
[----:B--2---:R-:W-:Y:S01]  /*1750*/  LEA.HI R8, R124, R129, RZ, 0x4 ;  /* 0x000000817c087211 */ /* 0x004fe200078f20ff */
[C---:B------:R-:W-:Y:S01]  /*1760*/  IMAD.WIDE R18, R128.reuse, 0x2, RZ ;  /* 0x0000000280127825 */ /* 0x040fe200078e02ff */
[C---:B------:R-:W-:Y:S01]  /*1770*/  ISETP.GE.AND P2, PT, R41.reuse, 0x1, PT ;  /* 0x000000012900780c */ /* 0x040fe20003f46270 */
[----:B------:R-:W-:Y:S01]  /*1780*/  UIMAD UR8, UR10, UR5, UR8 ;  /* 0x000000050a0872a4 */ /* 0x000fe2000f8e0208 */
[----:B------:R-:W-:Y:S01]  /*1790*/  ISETP.GE.AND P5, PT, R128, c[0x0][0x1d4], PT ;  /* 0x0000750080007a0c */ /* 0x000fe20003fa6270 */
[----:B------:R-:W-:Y:S01]  /*17a0*/  IMAD R243, R0, c[0x0][0x2b8], R12 ;  /* 0x0000ae0000f37a24 */ /* 0x000fe200078e020c */
[----:B------:R-:W-:Y:S01]  /*17b0*/  LOP3.LUT R12, R8, 0xfffffff0, RZ, 0xc0, !PT ;  /* 0xfffffff0080c7812 */ /* 0x000fe200078ec0ff */
[----:B------:R-:W-:Y:S01]  /*17c0*/  UIADD3 UR8, UR17, UR8, URZ ;  /* 0x0000000811087290 */ /* 0x000fe2000fffe03f */
[----:B------:R-:W-:Y:S01]  /*17d0*/  ISETP.GE.AND P1, PT, R41, 0x11, PT ;  /* 0x000000112900780c */ /* 0x000fe20003f26270 */
[C---:B----4-:R-:W-:Y:S01]  /*17e0*/  IMAD.WIDE.U32 R2, R243.reuse, c[0x0][0x1e0], RZ ;  /* 0x00007800f3027a25 */ /* 0x050fe200078e00ff */
[----:B------:R-:W-:Y:S01]  /*17f0*/  SHF.R.S32.HI R13, RZ, 0x1f, R243 ;  /* 0x0000001fff0d7819 */ /* 0x000fe200000114f3 */
[----:B------:R-:W-:Y:S01]  /*1800*/  ULDC.64 UR4, c[0x0][0x210] ;  /* 0x0000840000047ab9 */ /* 0x000fe20000000a00 */
[----:B------:R-:W-:Y:S01]  /*1810*/  SHF.R.S32.HI R14, RZ, 0x4, R8 ;  /* 0x00000004ff0e7819 */ /* 0x000fe20000011408 */
[----:B---3--:R-:W-:Y:S01]  /*1820*/  IMAD R5, R243, c[0x0][0x1e0], RZ ;  /* 0x00007800f3057a24 */ /* 0x008fe200078e02ff */
[----:B------:R-:W-:Y:S01]  /*1830*/  ISETP.GE.AND P4, PT, R42, c[0x0][0x1d4], PT ;  /* 0x000075002a007a0c */ /* 0x000fe20003f86270 */
[----:B------:R-:W-:Y:S01]  /*1840*/  IMAD R0, R13, c[0x0][0x1e0], RZ ;  /* 0x000078000d007a24 */ /* 0x000fe200078e02ff */
[----:B------:R-:W-:Y:S01]  /*1850*/  UIMAD UR18, UR18, UR4, URZ ;  /* 0x00000004121272a4 */ /* 0x000fe2000f8e023f */
[----:B------:R-:W-:Y:S01]  /*1860*/  IMAD.IADD R12, R129, 0x1, -R12 ;  /* 0x00000001810c7824 */ /* 0x000fe200078e0a0c */
[----:B------:R-:W-:Y:S01]  /*1870*/  UIMAD.WIDE.U32 UR24, UR10, UR4, URZ ;  /* 0x000000040a1872a5 */ /* 0x000fe2000f8e003f */
[----:B------:R-:W-:Y:S01]  /*1880*/  IMAD R0, R243, c[0x0][0x1e4], R0 ;  /* 0x00007900f3007a24 */ /* 0x000fe200078e0200 */
[----:B------:R-:W-:Y:S01]  /*1890*/  UIMAD UR18, UR10, UR5, UR18 ;  /* 0x000000050a1272a4 */ /* 0x000fe2000f8e0212 */
[----:B------:R-:W-:Y:S01]  /*18a0*/  IMAD R13, R13, c[0x0][0x208], RZ ;  /* 0x000082000d0d7a24 */ /* 0x000fe200078e02ff */
[----:B------:R-:W-:Y:S01]  /*18b0*/  SHF.R.S32.HI R16, RZ, 0x1f, R12 ;  /* 0x0000001fff107819 */ /* 0x000fe2000001140c */
[----:B------:R-:W-:Y:S01]  /*18c0*/  IMAD.IADD R3, R3, 0x1, R0 ;  /* 0x0000000103037824 */ /* 0x000fe200078e0200 */
[----:B------:R-:W-:Y:S01]  /*18d0*/  UIADD3 UR18, UR25, UR18, URZ ;  /* 0x0000001219127290 */ /* 0x000fe2000fffe03f */
[----:B-1----:R-:W-:Y:S01]  /*18e0*/  IMAD.U32 R7, RZ, RZ, UR10 ;  /* 0x0000000aff077e24 */ /* 0x002fe2000f8e00ff */
[----:B------:R-:W-:Y:S01]  /*18f0*/  LEA.HI R16, R16, R12, RZ, 0x3 ;  /* 0x0000000c10107211 */ /* 0x000fe200078f18ff */
[----:B------:R-:W-:Y:S01]  /*1900*/  IMAD R13, R243, c[0x0][0x20c], R13 ;  /* 0x00008300f30d7a24 */ /* 0x000fe200078e020d */
[----:B------:R-:W-:Y:S01]  /*1910*/  LOP3.LUT P6, RZ, R40, 0x2, RZ, 0xc0, !PT ;  /* 0x0000000228ff7812 */ /* 0x000fe200078cc0ff */
[----:B------:R-:W-:Y:S01]  /*1920*/  UIADD3 UR4, UR23, -0x1, URZ ;  /* 0xffffffff17047890 */ /* 0x000fe2000fffe03f */
[----:B------:R-:W-:Y:S01]  /*1930*/  LOP3.LUT R15, R16, 0xfffffff8, RZ, 0xc0, !PT ;  /* 0xfffffff8100f7812 */ /* 0x000fe200078ec0ff */
[----:B------:R-:W-:Y:S01]  /*1940*/  STL [R1+0x40], R130 ;  /* 0x0000408201007387 */ /* 0x000fe20000100800 */
[----:B------:R-:W-:Y:S01]  /*1950*/  SHF.R.S32.HI R127, RZ, 0x1f, R126 ;  /* 0x0000001fff7f7819 */ /* 0x000fe2000001147e */
[----:B------:R-:W-:Y:S01]  /*1960*/  UISETP.GT.AND UP0, UPT, UR4, UR7, UPT ;  /* 0x000000070400728c */ /* 0x000fe2000bf04270 */
[----:B------:R-:W-:Y:S01]  /*1970*/  SEL R125, RZ, 0x10, P4 ;  /* 0x00000010ff7d7807 */ /* 0x000fe20002000000 */
[----:B------:R-:W-:-:S02]  /*1980*/  IMAD.IADD R22, R12, 0x1, -R15 ;  /* 0x000000010c167824 */ /* 0x000fc400078e0a0f */
[----:B------:R-:W-:Y:S01]  /*1990*/  STL [R1+0x3c], R127 ;  /* 0x00003c7f01007387 */ /* 0x000fe20000100800 */
[----:B-----5:R-:W-:Y:S01]  /*19a0*/  SHF.R.S32.HI R17, RZ, 0x1f, R242 ;  /* 0x0000001fff117819 */ /* 0x020fe200000114f2 */
[----:B------:R-:W-:-:S04]  /*19b0*/  IMAD.WIDE.U32 R2, R242, c[0x0][0x1f0], R2 ;  /* 0x00007c00f2027a25 */ /* 0x000fc800078e0002 */
[----:B------:R-:W-:Y:S01]  /*19c0*/  IMAD R0, R17, c[0x0][0x1f0], RZ ;  /* 0x00007c0011007a24 */ /* 0x000fe200078e02ff */
[----:B------:R-:W-:-:S03]  /*19d0*/  IADD3 R4, P0, R2, UR16, RZ ;  /* 0x0000001002047c10 */ /* 0x000fc6000ff1e0ff */
[----:B------:R-:W-:-:S05]  /*19e0*/  IMAD R0, R242, c[0x0][0x1f4], R0 ;  /* 0x00007d00f2007a24 */ /* 0x000fca00078e0200 */
[----:B------:R-:W-:Y:S01]  /*19f0*/  IADD3.X R2, R3, UR8, R0, P0, !PT ;  /* 0x0000000803027c10 */ /* 0x000fe200087fe400 */
[----:B------:R-:W-:Y:S01]  /*1a00*/  IMAD R3, R242, c[0x0][0x1f0], R5 ;  /* 0x00007c00f2037a24 */ /* 0x000fe200078e0205 */
[----:B------:R-:W-:-:S04]  /*1a10*/  LEA R6, P0, R4, c[0x0][0x1c8], 0x1 ;  /* 0x0000720004067a11 */ /* 0x000fc800078008ff */
[----:B------:R-:W-:Y:S01]  /*1a20*/  LEA.HI.X R0, R4, c[0x0][0x1cc], R2, 0x1, P0 ;  /* 0x0000730004007a11 */ /* 0x000fe200000f0c02 */
[----:B------:R-:W-:Y:S01]  /*1a30*/  IMAD R4, R7, c[0x0][0x1e8], R3 ;  /* 0x00007a0007047a24 */ /* 0x000fe200078e0203 */
[----:B------:R-:W-:Y:S01]  /*1a40*/  SHFL.IDX PT, R2, R6, RZ, 0x181f ;  /* 0x00181fff06027589 */ /* 0x000fe200000e0000 */
[----:B------:R-:W-:-:S03]  /*1a50*/  ISETP.GT.AND P0, PT, R41, 0x20, PT ;  /* 0x000000202900780c */ /* 0x000fc60003f04270 */
[----:B------:R-:W1:Y:S01]  /*1a60*/  SHFL.IDX PT, R3, R0, RZ, 0x181f ;  /* 0x00181fff00037589 */ /* 0x000e6200000e0000 */
[----:B------:R-:W-:-:S03]  /*1a70*/  LEA R4, R4, c[0x0][0x1c8], 0x1 ;  /* 0x0000720004047a11 */ /* 0x000fc600078e08ff */
[----:B------:R-:W-:Y:S04]  /*1a80*/  SHFL.IDX PT, R6, R6, 0x1, 0x181f ;  /* 0x00381f0006067f89 */ /* 0x000fe800000e0000 */
[----:B------:R-:W-:Y:S04]  /*1a90*/  SHFL.IDX PT, R7, R0, 0x1, 0x181f ;  /* 0x00381f0000077f89 */ /* 0x000fe800000e0000 */
[----:B------:R-:W-:Y:S04]  /*1aa0*/  SHFL.IDX PT, R4, R4, 0x2, 0x181f ;  /* 0x00581f0004047f89 */ /* 0x000fe800000e0000 */
[----:B------:R2:W3:Y:S01]  /*1ab0*/  SHFL.IDX PT, R5, R0, 0x2, 0x181f ;  /* 0x00581f0000057f89 */ /* 0x0004e200000e0000 */
[----:B-1----:R-:W-:-:S05]  /*1ac0*/  @P2 IMAD.WIDE R10, R128, 0x2, R2 ;  /* 0x00000002800a2825 */ /* 0x002fca00078e0202 */
[----:B------:R1:W-:Y:S01]  /*1ad0*/  @P2 LDGSTS.E.BYPASS.LTC128B.128 [R247+0x5080], [R10.64], !P5 ;  /* 0x050800000af72fae */ /* 0x0003e2000e901d54 */
[----:B--2---:R-:W-:Y:S01]  /*1ae0*/  LEA.HI R0, R8, R14, RZ, 0x1 ;  /* 0x0000000e08007211 */ /* 0x004fe200078f08ff */
[----:B------:R-:W-:-:S03]  /*1af0*/  IMAD.WIDE.U32 R8, R243, c[0x0][0x208], RZ ;  /* 0x00008200f3087a25 */ /* 0x000fc600078e00ff */
[----:B------:R-:W-:Y:S01]  /*1b00*/  LOP3.LUT R0, R0, 0xfffffffe, RZ, 0xc0, !PT ;  /* 0xfffffffe00007812 */ /* 0x000fe200078ec0ff */
[----:B------:R-:W-:Y:S02]  /*1b10*/  IMAD.IADD R13, R9, 0x1, R13 ;  /* 0x00000001090d7824 */ /* 0x000fe400078e020d */
[----:B------:R-:W-:Y:S02]  /*1b20*/  IMAD.MOV.U32 R12, RZ, RZ, R8 ;  /* 0x000000ffff0c7224 */ /* 0x000fe400078e0008 */
[----:B------:R-:W-:-:S04]  /*1b30*/  @P2 IMAD.WIDE R8, R126, 0x2, R2 ;  /* 0x000000027e082825 */ /* 0x000fc800078e0202 */
[C---:B---3--:R-:W-:Y:S01]  /*1b40*/  @P0 IMAD.WIDE R2, R128.reuse, 0x2, R4 ;  /* 0x0000000280020825 */ /* 0x048fe200078e0204 */
[----:B------:R2:W-:Y:S03]  /*1b50*/  @P2 LDGSTS.E.BYPASS.LTC128B.128 [R247+0x6880], [R8.64], !P4 ;  /* 0x0688000008f72fae */ /* 0x0005e6000e101d54 */
[----:B-1----:R-:W-:-:S04]  /*1b60*/  @P1 IMAD.WIDE R10, R128, 0x2, R6 ;  /* 0x00000002800a1825 */ /* 0x002fc800078e0206 */
[----:B------:R-:W-:Y:S01]  /*1b70*/  @P1 IMAD.WIDE R6, R126, 0x2, R6 ;  /* 0x000000027e061825 */ /* 0x000fe200078e0206 */
[----:B------:R1:W-:Y:S03]  /*1b80*/  @P1 LDGSTS.E.BYPASS.LTC128B.128 [R247+0x5880], [R10.64], !P5 ;  /* 0x058800000af71fae */ /* 0x0003e6000e901d54 */
[----:B------:R-:W-:Y:S01]  /*1b90*/  IMAD.IADD R14, R14, 0x1, -R0 ;  /* 0x000000010e0e7824 */ /* 0x000fe200078e0a00 */
[----:B------:R3:W-:Y:S01]  /*1ba0*/  @P1 LDGSTS.E.BYPASS.LTC128B.128 [R247+0x7080], [R6.64], !P4 ;  /* 0x0708000006f71fae */ /* 0x0007e2000e101d54 */
[----:B------:R-:W-:Y:S02]  /*1bb0*/  IMAD.SHL.U32 R0, R40, 0x40, RZ ;  /* 0x0000004028007824 */ /* 0x000fe400078e00ff */
[----:B------:R-:W-:Y:S01]  /*1bc0*/  @P0 IMAD.WIDE R4, R126, 0x2, R4 ;  /* 0x000000027e040825 */ /* 0x000fe200078e0204 */
[----:B------:R4:W-:Y:S02]  /*1bd0*/  @P0 LDGSTS.E.BYPASS.LTC128B.128 [R247+0x6080], [R2.64], !P5 ;  /* 0x0608000002f70fae */ /* 0x0009e4000e901d54 */
[----:B------:R-:W-:-:S02]  /*1be0*/  LOP3.LUT R0, R0, 0x1c0, RZ, 0xc0, !PT ;  /* 0x000001c000007812 */ /* 0x000fc400078ec0ff */
[----:B------:R5:W-:Y:S04]  /*1bf0*/  @P0 LDGSTS.E.BYPASS.LTC128B.128 [R247+0x7880], [R4.64], !P4 ;  /* 0x0788000004f70fae */ /* 0x000be8000e101d54 */
[----:B------:R-:W0:Y:S01]  /*1c00*/  LDGDEPBAR ;  /* 0x00000000000079af */ /* 0x000e220000000000 */
[----:B--2---:R-:W-:Y:S01]  /*1c10*/  SHF.R.U32.HI R8, RZ, 0x3, R0 ;  /* 0x00000003ff087819 */ /* 0x004fe20000011600 */
[----:B---3--:R-:W-:Y:S02]  /*1c20*/  IMAD.SHL.U32 R6, R16, 0x40, RZ ;  /* 0x0000004010067824 */ /* 0x008fe400078e00ff */
[----:B----4-:R-:W-:-:S03]  /*1c30*/  IMAD.SHL.U32 R3, R21, 0x8, RZ ;  /* 0x0000000815037824 */ /* 0x010fc600078e00ff */
[----:B------:R-:W-:Y:S01]  /*1c40*/  LOP3.LUT R121, R6, 0xfffffe00, RZ, 0xc0, !PT ;  /* 0xfffffe0006797812 */ /* 0x000fe200078ec0ff */
[----:B------:R-:W-:Y:S02]  /*1c50*/  IMAD.SHL.U32 R2, R22, 0x40, RZ ;  /* 0x0000004016027824 */ /* 0x000fe400078e00ff */
[----:B-----5:R-:W-:Y:S01]  /*1c60*/  IMAD.SHL.U32 R5, R14, 0x8, RZ ;  /* 0x000000080e057824 */ /* 0x020fe200078e00ff */
[----:B------:R-:W-:Y:S01]  /*1c70*/  LOP3.LUT R9, R0, 0x8, R3, 0xf8, !PT ;  /* 0x0000000800097812 */ /* 0x000fe200078ef803 */
[----:B------:R-:W-:Y:S01]  /*1c80*/  IMAD R4, R17, c[0x0][0x218], RZ ;  /* 0x0000860011047a24 */ /* 0x000fe200078e02ff */
[----:B------:R-:W-:Y:S01]  /*1c90*/  LOP3.LUT R0, R2, 0x1c0, RZ, 0xc0, !PT ;  /* 0x000001c002007812 */ /* 0x000fe200078ec0ff */
[----:B------:R-:W-:Y:S01]  /*1ca0*/  IMAD.WIDE.U32 R2, R242, c[0x0][0x218], R12 ;  /* 0x00008600f2027a25 */ /* 0x000fe200078e000c */
[----:B------:R-:W-:Y:S01]  /*1cb0*/  LOP3.LUT R8, R9, R8, RZ, 0x3c, !PT ;  /* 0x0000000809087212 */ /* 0x000fe200078e3cff */
[----:B------:R-:W-:-:S04]  /*1cc0*/  DEPBAR.LE SB0, 0x1 ;  /* 0x000080400000791a */ /* 0x000fc80000000000 */
[----:B------:R-:W-:Y:S01]  /*1cd0*/  LOP3.LUT R7, R0, 0x8, R5, 0xf8, !PT ;  /* 0x0000000800077812 */ /* 0x000fe200078ef805 */
[----:B------:R-:W-:-:S04]  /*1ce0*/  DEPBAR.LE SB0, 0x0 ;  /* 0x000080000000791a */ /* 0x000fc80000000000 */
[----:B------:R-:W-:Y:S01]  /*1cf0*/  SHF.R.U32.HI R6, RZ, 0x3, R0 ;  /* 0x00000003ff067819 */ /* 0x000fe20000011600 */
[----:B------:R-:W-:Y:S01]  /*1d00*/  IMAD R0, R242, c[0x0][0x21c], R4 ;  /* 0x00008700f2007a24 */ /* 0x000fe200078e0204 */
[----:B------:R-:W-:Y:S01]  /*1d10*/  BAR.SYNC.DEFER_BLOCKING 0x0 ;  /* 0x0000000000007b1d */ /* 0x000fe20000010000 */
[----:B------:R-:W-:Y:S01]  /*1d20*/  IADD3 R5, P0, R2, UR24, RZ ;  /* 0x0000001802057c10 */ /* 0x000fe2000ff1e0ff */
[----:B------:R-:W-:Y:S01]  /*1d30*/  IMAD R2, R122, 0x400, R121 ;  /* 0x000004007a027824 */ /* 0x000fe200078e0279 */
[----:B------:R-:W-:Y:S02]  /*1d40*/  LOP3.LUT R120, R7, R6, RZ, 0x3c, !PT ;  /* 0x0000000607787212 */ /* 0x000fe400078e3cff */
[----:B------:R-:W-:Y:S01]  /*1d50*/  IADD3.X R3, R3, UR18, R0, P0, !PT ;  /* 0x0000001203037c10 */ /* 0x000fe200087fe400 */
[----:B------:R-:W-:Y:S01]  /*1d60*/  IMAD R0, R14, 0x200, R8 ;  /* 0x000002000e007824 */ /* 0x000fe200078e0208 */
[----:B------:R-:W-:Y:S01]  /*1d70*/  LEA R4, P0, R5, c[0x0][0x1f8], 0x1 ;  /* 0x00007e0005047a11 */ /* 0x000fe200078008ff */
[----:B------:R-:W-:-:S02]  /*1d80*/  IMAD.IADD R2, R120, 0x1, R2 ;  /* 0x0000000178027824 */ /* 0x000fc400078e0202 */
[----:B------:R-:W-:Y:S01]  /*1d90*/  IMAD.SHL.U32 R224, R0, 0x2, RZ ;  /* 0x0000000200e07824 */ /* 0x000fe200078e00ff */
[----:B------:R-:W-:Y:S01]  /*1da0*/  LEA.HI.X R3, R5, c[0x0][0x1fc], R3, 0x1, P0 ;  /* 0x00007f0005037a11 */ /* 0x000fe200000f0c03 */
[----:B------:R-:W2:Y:S01]  /*1db0*/  SHFL.IDX PT, R8, R4, 0x2, 0x181f ;  /* 0x00581f0004087f89 */ /* 0x000ea200000e0000 */
[----:B------:R-:W-:Y:S02]  /*1dc0*/  IMAD.SHL.U32 R231, R2, 0x2, RZ ;  /* 0x0000000202e77824 */ /* 0x000fe400078e00ff */
[C---:B------:R-:W-:Y:S01]  /*1dd0*/  IADD3 R17, R224.reuse, 0x5080, RZ ;  /* 0x00005080e0117810 */ /* 0x040fe20007ffe0ff */
[----:B------:R-:W3:Y:S01]  /*1de0*/  SHFL.IDX PT, R16, R4, RZ, 0x181f ;  /* 0x00181fff04107589 */ /* 0x000ee200000e0000 */
[----:B------:R-:W-:Y:S02]  /*1df0*/  IADD3 R235, R224, 0x50a0, RZ ;  /* 0x000050a0e0eb7810 */ /* 0x000fe40007ffe0ff */
[----:B------:R-:W-:Y:S01]  /*1e00*/  @P6 IADD3 R235, R17, -0x20, RZ ;  /* 0xffffffe011eb6810 */ /* 0x000fe20007ffe0ff */
[----:B-1----:R-:W1:Y:S03]  /*1e10*/  SHFL.IDX PT, R11, R4, 0x1, 0x181f ;  /* 0x00381f00040b7f89 */ /* 0x002e6600000e0000 */
[C---:B------:R-:W-:Y:S01]  /*1e20*/  IADD3 R241, R235.reuse, 0x800, RZ ;  /* 0x00000800ebf17810 */ /* 0x040fe20007ffe0ff */
[----:B------:R-:W4:Y:S01]  /*1e30*/  SHFL.IDX PT, R0, R3, 0x2, 0x181f ;  /* 0x00581f0003007f89 */ /* 0x000f2200000e0000 */
[----:B------:R-:W-:-:S02]  /*1e40*/  IADD3 R240, R235, 0x1000, RZ ;  /* 0x00001000ebf07810 */ /* 0x000fc40007ffe0ff */
[C---:B------:R-:W-:Y:S01]  /*1e50*/  IADD3 R239, R235.reuse, 0x1800, RZ ;  /* 0x00001800ebef7810 */ /* 0x040fe20007ffe0ff */
[----:B------:R-:W5:Y:S01]  /*1e60*/  SHFL.IDX PT, R10, R3, RZ, 0x181f ;  /* 0x00181fff030a7589 */ /* 0x000f6200000e0000 */
[C---:B------:R-:W-:Y:S02]  /*1e70*/  IADD3 R238, R235.reuse, 0x2000, RZ ;  /* 0x00002000ebee7810 */ /* 0x040fe40007ffe0ff */
[----:B------:R-:W-:Y:S01]  /*1e80*/  IADD3 R237, R235, 0x2800, RZ ;  /* 0x00002800ebed7810 */ /* 0x000fe20007ffe0ff */
[----:B------:R5:W5:Y:S01]  /*1e90*/  SHFL.IDX PT, R9, R3, 0x1, 0x181f ;  /* 0x00381f0003097f89 */ /* 0x000b6200000e0000 */
[----:B--2---:R-:W-:-:S03]  /*1ea0*/  IADD3 R30, P0, R18, R8, RZ ;  /* 0x00000008121e7210 */ /* 0x004fc60007f1e0ff */
[----:B------:R-:W-:Y:S01]  /*1eb0*/  LDSM.16.M88.4 R36, [R224+0x5080] ;  /* 0x00508000e024783b */ /* 0x000fe20000000200 */
[----:B---3--:R-:W-:-:S03]  /*1ec0*/  IADD3 R28, P2, R16, R18, RZ ;  /* 0x00000012101c7210 */ /* 0x008fc60007f5e0ff */
[----:B------:R-:W2:Y:S01]  /*1ed0*/  LDSM.16.M88.4 R12, [R231+0x8080] ;  /* 0x00808000e70c783b */ /* 0x000ea20000000200 */
[----:B-1----:R-:W-:-:S03]  /*1ee0*/  IADD3 R26, P1, R18, R11, RZ ;  /* 0x0000000b121a7210 */ /* 0x002fc60007f3e0ff */
[----:B------:R-:W1:Y:S01]  /*1ef0*/  LDSM.16.M88.4 R4, [R231+0xa080] ;  /* 0x00a08000e704783b */ /* 0x000e620000000200 */
[----:B----4-:R-:W-:-:S03]  /*1f00*/  IMAD.X R31, R19, 0x1, R0, P0 ;  /* 0x00000001131f7824 */ /* 0x010fc600000e0600 */
[----:B------:R-:W3:Y:S01]  /*1f10*/  LDSM.16.M88.4 R32, [R224+0x6080] ;  /* 0x00608000e020783b */ /* 0x000ee20000000200 */
[----:B-----5:R-:W-:-:S03]  /*1f20*/  IMAD.X R29, R10, 0x1, R19, P2 ;  /* 0x000000010a1d7824 */ /* 0x020fc600010e0613 */
[----:B------:R-:W4:Y:S01]  /*1f30*/  LDSM.16.M88.4 R44, [R224+0x5880] ;  /* 0x00588000e02c783b */ /* 0x000f220000000200 */
[----:B------:R-:W-:-:S03]  /*1f40*/  IMAD.WIDE R2, R126, 0x2, RZ ;  /* 0x000000027e027825 */ /* 0x000fc600078e02ff */
[----:B------:R-:W-:Y:S01]  /*1f50*/  LDSM.16.M88.4 R52, [R235] ;  /* 0x00000000eb34783b */ /* 0x000fe20000000200 */
[----:B------:R-:W-:Y:S01]  /*1f60*/  IMAD.X R27, R19, 0x1, R9, P1 ;  /* 0x00000001131b7824 */ /* 0x000fe200008e0609 */
[----:B------:R-:W-:Y:S02]  /*1f70*/  IADD3 R24, P0, R16, R2, RZ ;  /* 0x0000000210187210 */ /* 0x000fe40007f1e0ff */
[----:B------:R-:W-:Y:S01]  /*1f80*/  LDSM.16.M88.4 R56, [R235+0x800] ;  /* 0x00080000eb38783b */ /* 0x000fe20000000200 */
[----:B------:R-:W-:Y:S02]  /*1f90*/  IADD3 R20, P6, R2, R11, RZ ;  /* 0x0000000b02147210 */ /* 0x000fe40007fde0ff */
[----:B------:R-:W-:Y:S02]  /*1fa0*/  IMAD.X R25, R10, 0x1, R3, P0 ;  /* 0x000000010a197824 */ /* 0x000fe400000e0603 */
[----:B------:R-:W-:Y:S01]  /*1fb0*/  R2P PR, R22, 0x6 ;  /* 0x0000000616007804 */ /* 0x000fe20000000000 */
[C---:B------:R-:W-:Y:S01]  /*1fc0*/  IMAD.X R21, R3.reuse, 0x1, R9, P6 ;  /* 0x0000000103157824 */ /* 0x040fe200030e0609 */
[----:B------:R-:W-:Y:S01]  /*1fd0*/  IADD3 R22, P0, R2, R8, RZ ;  /* 0x0000000802167210 */ /* 0x000fe20007f1e0ff */
[----:B------:R-:W-:Y:S01]  /*1fe0*/  IMAD.MOV.U32 R2, RZ, RZ, 0x10 ;  /* 0x00000010ff027424 */ /* 0x000fe200078e00ff */
[----:B------:R-:W-:Y:S01]  /*1ff0*/  ISETP.GE.AND P6, PT, R128, c[0x0][0x1d4], PT ;  /* 0x0000750080007a0c */ /* 0x000fe20003fc6270 */
[----:B------:R-:W-:Y:S02]  /*2000*/  LDSM.16.M88.4 R64, [R235+0x1000] ;  /* 0x00100000eb40783b */ /* 0x000fe40000000200 */
[----:B------:R-:W-:Y:S01]  /*2010*/  IMAD.X R23, R3, 0x1, R0, P0 ;  /* 0x0000000103177824 */ /* 0x000fe200000e0600 */
[----:B------:R-:W-:Y:S01]  /*2020*/  ISETP.LT.OR P0, PT, R41, 0x1, P6 ;  /* 0x000000012900780c */ /* 0x000fe20003701670 */
[----:B------:R-:W-:Y:S01]  /*2030*/  IMAD.MOV.U32 R0, RZ, RZ, 0x40 ;  /* 0x00000040ff007424 */ /* 0x000fe200078e00ff */
[----:B------:R-:W-:Y:S01]  /*2040*/  SEL R3, R2, 0xfffffff0, !P1 ;  /* 0xfffffff002037807 */ /* 0x000fe20004800000 */
[----:B------:R-:W-:Y:S01]  /*2050*/  IMAD.MOV.U32 R2, RZ, RZ, 0x20 ;  /* 0x00000020ff027424 */ /* 0x000fe200078e00ff */
[----:B------:R-:W-:-:S03]  /*2060*/  ISETP.GE.AND P1, PT, R42, c[0x0][0x1d4], PT ;  /* 0x000075002a007a0c */ /* 0x000fc60003f26270 */
[----:B------:R-:W-:Y:S01]  /*2070*/  IMAD R233, R3, 0x2, R231 ;  /* 0x0000000203e97824 */ /* 0x000fe200078e02e7 */
[----:B--2---:R-:W-:Y:S01]  /*2080*/  HMMA.16816.F32 R88, R12, R36, RZ ;  /* 0x000000240c58723c */ /* 0x004fe200000018ff */
[----:B------:R-:W-:-:S03]  /*2090*/  SEL R2, R2, 0xffffffe0, !P2 ;  /* 0xffffffe002027807 */ /* 0x000fc60005000000 */
[----:B------:R-:W2:Y:S02]  /*20a0*/  LDSM.16.M88.4 R8, [R233+0xa080] ;  /* 0x00a08000e908783b */ /* 0x000ea40000000200 */
[C---:B------:R-:W-:Y:S02]  /*20b0*/  IMAD R232, R2.reuse, 0x2, R231 ;  /* 0x0000000202e87824 */ /* 0x040fe400078e02e7 */
[----:B------:R-:W5:Y:S01]  /*20c0*/  LDSM.16.M88.4 R16, [R233+0x8080] ;  /* 0x00808000e910783b */ /* 0x000f620000000200 */
[----:B-1----:R-:W-:Y:S01]  /*20d0*/  HMMA.16816.F32 R72, R4, R36, RZ ;  /* 0x000000240448723c */ /* 0x002fe200000018ff */
[----:B------:R-:W-:Y:S02]  /*20e0*/  IMAD R234, R2, 0x2, R233 ;  /* 0x0000000202ea7824 */ /* 0x000fe400078e02e9 */
[----:B------:R-:W-:Y:S01]  /*20f0*/  @!PT LDS RZ, [RZ] ;  /* 0x00000000fffff984 */ /* 0x000fe20000000800 */
[----:B------:R-:W-:Y:S01]  /*2100*/  @!PT LDS RZ, [RZ] ;  /* 0x00000000fffff984 */ /* 0x000fe20000000800 */
[----:B------:R-:W-:Y:S01]  /*2110*/  @!PT LDS RZ, [RZ] ;  /* 0x00000000fffff984 */ /* 0x000fe20000000800 */
[----:B------:R1:W-:Y:S01]  /*2120*/  LDGSTS.E.BYPASS.LTC128B.128 [R247+0x2080], [R28.64], !P0 ;  /* 0x020800001cf77fae */ /* 0x0003e2000c101d54 */
[----:B------:R-:W-:Y:S01]  /*2130*/  ISETP.LT.OR P0, PT, R41, 0x1, P1 ;  /* 0x000000012900780c */ /* 0x000fe20000f01670 */
[----:B------:R-:W-:-:S03]  /*2140*/  IMAD R236, R3, 0x2, R232 ;  /* 0x0000000203ec7824 */ /* 0x000fc600078e02e8 */
[-C--:B------:R-:W-:Y:S08]  /*2150*/  HMMA.16816.F32 R68, R4, R38.reuse, RZ ;  /* 0x000000260444723c */ /* 0x080ff000000018ff */
[----:B------:R-:W-:Y:S01]  /*2160*/  HMMA.16816.F32 R92, R12, R38, RZ ;  /* 0x000000260c5c723c */ /* 0x000fe200000018ff */
[----:B------:R1:W-:Y:S01]  /*2170*/  LDGSTS.E.BYPASS.LTC128B.128 [R247+0x3880], [R24.64], !P0 ;  /* 0x0388000018f77fae */ /* 0x0003e2000c101d54 */
[----:B------:R-:W-:-:S02]  /*2180*/  ISETP.LT.OR P0, PT, R41, 0x11, P6 ;  /* 0x000000112900780c */ /* 0x000fc40003701670 */
[----:B------:R-:W-:-:S04]  /*2190*/  ISETP.LT.OR P6, PT, R41, 0x21, P6 ;  /* 0x000000212900780c */ /* 0x000fc800037c1670 */
[C---:B---3--:R-:W-:Y:S07]  /*21a0*/  HMMA.16816.F32 R36, R4.reuse, R32, RZ ;  /* 0x000000200424723c */ /* 0x048fee00000018ff */
[----:B------:R1:W-:Y:S01]  /*21b0*/  LDGSTS.E.BYPASS.LTC128B.128 [R247+0x2880], [R26.64], !P0 ;  /* 0x028800001af77fae */ /* 0x0003e2000c101d54 */
[C---:B------:R-:W-:Y:S01]  /*21c0*/  ISETP.LT.OR P0, PT, R41.reuse, 0x11, P1 ;  /* 0x000000112900780c */ /* 0x040fe20000f01670 */
[----:B----4-:R-:W-:Y:S01]  /*21d0*/  HMMA.16816.F32 R48, R4, R44, RZ ;  /* 0x0000002c0430723c */ /* 0x010fe200000018ff */
[----:B------:R-:W-:-:S07]  /*21e0*/  ISETP.LT.OR P1, PT, R41, 0x21, P1 ;  /* 0x000000212900780c */ /* 0x000fce0000f21670 */
[----:B------:R-:W-:Y:S04]  /*21f0*/  HMMA.16816.F32 R60, R4, R46, RZ ;  /* 0x0000002e043c723c */ /* 0x000fe800000018ff */
[----:B------:R3:W-:Y:S01]  /*2200*/  LDGSTS.E.BYPASS.LTC128B.128 [R247+0x4080], [R20.64], !P0 ;  /* 0x0408000014f77fae */ /* 0x0007e2000c101d54 */
[----:B------:R-:W-:-:S03]  /*2210*/  LOP3.LUT P0, RZ, R40, 0x4, RZ, 0xc0, !PT ;  /* 0x0000000428ff7812 */ /* 0x000fc6000780c0ff */
[----:B------:R-:W-:Y:S01]  /*2220*/  HMMA.16816.F32 R4, R4, R34, RZ ;  /* 0x000000220404723c */ /* 0x000fe200000018ff */
[----:B------:R-:W-:Y:S01]  /*2230*/  SEL R0, R0, 0xffffffc0, !P0 ;  /* 0xffffffc000007807 */ /* 0x000fe20004000000 */
[----:B------:R4:W-:Y:S01]  /*2240*/  LDGSTS.E.BYPASS.LTC128B.128 [R247+0x3080], [R30.64], !P6 ;  /* 0x030800001ef77fae */ /* 0x0009e2000f101d54 */
[----:B------:R-:W-:Y:S02]  /*2250*/  PLOP3.LUT P0, PT, PT, PT, UP0, 0x80, 0x0 ;  /* 0x000000000000781c */ /* 0x000fe40003f0f008 */
[----:B------:R-:W-:Y:S01]  /*2260*/  ISETP.GT.AND P6, PT, R131, 0x2f, PT ;  /* 0x0000002f8300780c */ /* 0x000fe20003fc4270 */
[----:B------:R-:W-:Y:S01]  /*2270*/  IMAD.IADD R230, R224, 0x1, R0 ;  /* 0x00000001e0e67824 */ /* 0x000fe200078e0200 */
[----:B------:R3:W-:Y:S01]  /*2280*/  LDGSTS.E.BYPASS.LTC128B.128 [R247+0x4880], [R22.64], !P1 ;  /* 0x0488000016f77fae */ /* 0x0007e2000c901d54 */
[C---:B------:R-:W-:Y:S01]  /*2290*/  HMMA.16816.F32 R80, R12.reuse, R44, RZ ;  /* 0x0000002c0c50723c */ /* 0x040fe200000018ff */
[----:B------:R-:W-:Y:S01]  /*22a0*/  IMAD.IADD R229, R0, 0x1, R235 ;  /* 0x0000000100e57824 */ /* 0x000fe200078e02eb */
[----:B------:R-:W-:Y:S01]  /*22b0*/  LOP3.LUT R0, R120, R121, RZ, 0xfc, !PT ;  /* 0x0000007978007212 */ /* 0x000fe200078efcff */
[----:B-1----:R-:W-:Y:S04]  /*22c0*/  LDSM.16.M88.4 R24, [R230+0x5080] ;  /* 0x00508000e618783b */ /* 0x002fe80000000200 */
[----:B------:R-:W-:Y:S01]  /*22d0*/  LDSM.16.M88.4 R40, [R229] ;  /* 0x00000000e528783b */ /* 0x000fe20000000200 */
[C---:B------:R-:W-:Y:S03]  /*22e0*/  HMMA.16816.F32 R100, R12.reuse, R46, RZ ;  /* 0x0000002e0c64723c */ /* 0x040fe600000018ff */
[----:B------:R-:W0:Y:S05]  /*22f0*/  LDGDEPBAR ;  /* 0x00000000000079af */ /* 0x000e2a0000000000 */
[C---:B------:R-:W-:Y:S08]  /*2300*/  HMMA.16816.F32 R76, R12.reuse, R32, RZ ;  /* 0x000000200c4c723c */ /* 0x040ff000000018ff */
[----:B------:R-:W-:Y:S01]  /*2310*/  HMMA.16816.F32 R104, R12, R34, RZ ;  /* 0x000000220c68723c */ /* 0x000fe200000018ff */
[----:B------:R-:W1:Y:S04]  /*2320*/  LDSM.16.M88.4 R12, [R232+0xa080] ;  /* 0x00a08000e80c783b */ /* 0x000e680000000200 */
[----:B---3--:R-:W3:Y:S03]  /*2330*/  LDSM.16.M88.4 R20, [R230+0x5880] ;  /* 0x00588000e614783b */ /* 0x008ee60000000200 */
[C---:B--2---:R-:W-:Y:S01]  /*2340*/  HMMA.16816.F32 R108, R8.reuse, R64, R36 ;  /* 0x00000040086c723c */ /* 0x044fe20000001824 */
[----:B------:R-:W2:Y:S07]  /*2350*/  LDSM.16.M88.4 R36, [R230+0x6080] ;  /* 0x00608000e624783b */ /* 0x000eae0000000200 */
[C---:B------:R-:W-:Y:S08]  /*2360*/  HMMA.16816.F32 R116, R8.reuse, R52, R72 ;  /* 0x000000340874723c */ /* 0x040ff00000001848 */
[C---:B------:R-:W-:Y:S08]  /*2370*/  HMMA.16816.F32 R112, R8.reuse, R56, R48 ;  /* 0x000000380870723c */ /* 0x040ff00000001830 */
[C---:B------:R-:W-:Y:S01]  /*2380*/  HMMA.16816.F32 R96, R8.reuse, R54, R68 ;  /* 0x000000360860723c */ /* 0x040fe20000001844 */
[----:B------:R-:W-:Y:S07]  /*2390*/  LDSM.16.M88.4 R68, [R229+0x1000] ;  /* 0x00100000e544783b */ /* 0x000fee0000000200 */
[C---:B------:R-:W-:Y:S01]  /*23a0*/  HMMA.16816.F32 R84, R8.reuse, R58, R60 ;  /* 0x0000003a0854723c */ /* 0x040fe2000000183c */
[----:B------:R-:W-:Y:S07]  /*23b0*/  LDSM.16.M88.4 R60, [R229+0x800] ;  /* 0x00080000e53c783b */ /* 0x000fee0000000200 */
[----:B------:R-:W-:Y:S01]  /*23c0*/  HMMA.16816.F32 R72, R8, R66, R4 ;  /* 0x000000420848723c */ /* 0x000fe20000001804 */
[----:B------:R-:W1:Y:S04]  /*23d0*/  LDSM.16.M88.4 R8, [R232+0x8080] ;  /* 0x00808000e808783b */ /* 0x000e680000000200 */
[----:B------:R-:W1:Y:S03]  /*23e0*/  LDSM.16.M88.4 R4, [R234+0xa080] ;  /* 0x00a08000ea04783b */ /* 0x000e660000000200 */
[C---:B-----5:R-:W-:Y:S08]  /*23f0*/  HMMA.16816.F32 R48, R16.reuse, R52, R88 ;  /* 0x000000341030723c */ /* 0x060ff00000001858 */
[C---:B------:R-:W-:Y:S08]  /*2400*/  HMMA.16816.F32 R32, R16.reuse, R64, R76 ;  /* 0x000000401020723c */ /* 0x040ff0000000184c */
[C---:B------:R-:W-:Y:S08]  /*2410*/  HMMA.16816.F32 R52, R16.reuse, R54, R92 ;  /* 0x000000361034723c */ /* 0x040ff0000000185c */
[C---:B----4-:R-:W-:Y:S08]  /*2420*/  HMMA.16816.F32 R28, R16.reuse, R58, R100 ;  /* 0x0000003a101c723c */ /* 0x050ff00000001864 */
[C---:B------:R-:W-:Y:S08]  /*2430*/  HMMA.16816.F32 R44, R16.reuse, R56, R80 ;  /* 0x00000038102c723c */ /* 0x040ff00000001850 */
[----:B------:R-:W-:Y:S01]  /*2440*/  HMMA.16816.F32 R64, R16, R66, R104 ;  /* 0x000000421040723c */ /* 0x000fe20000001868 */
[----:B------:R-:W4:Y:S07]  /*2450*/  LDSM.16.M88.4 R16, [R234+0x8080] ;  /* 0x00808000ea10783b */ /* 0x000f2e0000000200 */
[C---:B-1----:R-:W-:Y:S08]  /*2460*/  HMMA.16816.F32 R56, R12.reuse, R24, R116 ;  /* 0x000000180c38723c */ /* 0x042ff00000001874 */
[C---:B------:R-:W-:Y:S08]  /*2470*/  HMMA.16816.F32 R76, R12.reuse, R26, R96 ;  /* 0x0000001a0c4c723c */ /* 0x040ff00000001860 */
[C---:B---3--:R-:W-:Y:S08]  /*2480*/  HMMA.16816.F32 R80, R12.reuse, R20, R112 ;  /* 0x000000140c50723c */ /* 0x048ff00000001870 */
[C---:B--2---:R-:W-:Y:S08]  /*2490*/  HMMA.16816.F32 R88, R12.reuse, R36, R108 ;  /* 0x000000240c58723c */ /* 0x044ff0000000186c */
[C---:B------:R-:W-:Y:S08]  /*24a0*/  HMMA.16816.F32 R84, R12.reuse, R22, R84 ;  /* 0x000000160c54723c */ /* 0x040ff00000001854 */
[----:B------:R-:W-:Y:S01]  /*24b0*/  HMMA.16816.F32 R92, R12, R38, R72 ;  /* 0x000000260c5c723c */ /* 0x000fe20000001848 */
[----:B------:R-:W-:Y:S07]  /*24c0*/  LDSM.16.M88.4 R12, [R231+0xe080] ;  /* 0x00e08000e70c783b */ /* 0x000fee0000000200 */
        /* <DEDUP_REMOVED lines=8> */
[----:B------:R-:W-:Y:S07]  /*2550*/  LDSM.16.M88.4 R44, [R235+0x2000] ;  /* 0x00200000eb2c783b */ /* 0x000fee0000000200 */
[----:B------:R-:W-:Y:S01]  /*2560*/  HMMA.16816.F32 R52, R8, R38, R64 ;  /* 0x000000260834723c */ /* 0x000fe20000001840 */
[----:B------:R-:W3:Y:S07]  /*2570*/  LDSM.16.M88.4 R8, [R231+0xc080] ;  /* 0x00c08000e708783b */ /* 0x000eee0000000200 */
[C---:B------:R-:W-:Y:S01]  /*2580*/  HMMA.16816.F32 R36, R4.reuse, R40, R56 ;  /* 0x000000280424723c */ /* 0x040fe20000001838 */
[----:B------:R-:W-:Y:S07]  /*2590*/  LDSM.16.M88.4 R56, [R235+0x2800] ;  /* 0x00280000eb38783b */ /* 0x000fee0000000200 */
[C---:B------:R-:W-:Y:S08]  /*25a0*/  HMMA.16816.F32 R20, R4.reuse, R42, R76 ;  /* 0x0000002a0414723c */ /* 0x040ff0000000184c */
[C---:B------:R-:W-:Y:S08]  /*25b0*/  HMMA.16816.F32 R64, R4.reuse, R60, R80 ;  /* 0x0000003c0440723c */ /* 0x040ff00000001850 */
[C---:B------:R-:W-:Y:S08]  /*25c0*/  HMMA.16816.F32 R72, R4.reuse, R62, R84 ;  /* 0x0000003e0448723c */ /* 0x040ff00000001854 */
[C---:B------:R-:W-:Y:S08]  /*25d0*/  HMMA.16816.F32 R76, R4.reuse, R68, R88 ;  /* 0x00000044044c723c */ /* 0x040ff00000001858 */
[----:B------:R-:W-:Y:S01]  /*25e0*/  HMMA.16816.F32 R92, R4, R70, R92 ;  /* 0x00000046045c723c */ /* 0x000fe2000000185c */
[----:B------:R-:W-:Y:S07]  /*25f0*/  LDSM.16.M88.4 R4, [R233+0xe080] ;  /* 0x00e08000e904783b */ /* 0x000fee0000000200 */
[C---:B----4-:R-:W-:Y:S01]  /*2600*/  HMMA.16816.F32 R84, R16.reuse, R40, R48 ;  /* 0x000000281054723c */ /* 0x050fe20000001830 */
[----:B------:R-:W4:Y:S07]  /*2610*/  LDSM.16.M88.4 R48, [R235+0x1800] ;  /* 0x00180000eb30783b */ /* 0x000f2e0000000200 */
[C---:B------:R-:W-:Y:S08]  /*2620*/  HMMA.16816.F32 R96, R16.reuse, R42, R96 ;  /* 0x0000002a1060723c */ /* 0x040ff00000001860 */
[C---:B------:R-:W-:Y:S08]  /*2630*/  HMMA.16816.F32 R100, R16.reuse, R60, R100 ;  /* 0x0000003c1064723c */ /* 0x040ff00000001864 */
[C---:B------:R-:W-:Y:S08]  /*2640*/  HMMA.16816.F32 R60, R16.reuse, R62, R108 ;  /* 0x0000003e103c723c */ /* 0x040ff0000000186c */
[C---:B------:R-:W-:Y:S08]  /*2650*/  HMMA.16816.F32 R104, R16.reuse, R68, R104 ;  /* 0x000000441068723c */ /* 0x040ff00000001868 */
[----:B------:R-:W-:Y:S08]  /*2660*/  HMMA.16816.F32 R88, R16, R70, R52 ;  /* 0x000000461058723c */ /* 0x000ff00000001834 */
[C---:B-1----:R-:W-:Y:S08]  /*2670*/  HMMA.16816.F32 R80, R12.reuse, R32, R36 ;  /* 0x000000200c50723c */ /* 0x042ff00000001824 */
[C---:B------:R-:W-:Y:S01]  /*2680*/  HMMA.16816.F32 R52, R12.reuse, R34, R20 ;  /* 0x000000220c34723c */ /* 0x040fe20000001814 */
[----:B------:R-:W1:Y:S07]  /*2690*/  LDSM.16.M88.4 R20, [R233+0xc080] ;  /* 0x00c08000e914783b */ /* 0x000e6e0000000200 */
[C---:B--2---:R-:W-:Y:S08]  /*26a0*/  HMMA.16816.F32 R40, R12.reuse, R28, R64 ;  /* 0x0000001c0c28723c */ /* 0x044ff00000001840 */
[C---:B------:R-:W-:Y:S08]  /*26b0*/  HMMA.16816.F32 R36, R12.reuse, R30, R72 ;  /* 0x0000001e0c24723c */ /* 0x040ff00000001848 */
[C---:B------:R-:W-:Y:S08]  /*26c0*/  HMMA.16816.F32 R16, R12.reuse, R24, R76 ;  /* 0x000000180c10723c */ /* 0x040ff0000000184c */
[----:B------:R-:W-:Y:S08]  /*26d0*/  HMMA.16816.F32 R12, R12, R26, R92 ;  /* 0x0000001a0c0c723c */ /* 0x000ff0000000185c */
[C---:B---3--:R-:W-:Y:S08]  /*26e0*/  HMMA.16816.F32 R72, R8.reuse, R32, R84 ;  /* 0x000000200848723c */ /* 0x048ff00000001854 */
[C---:B------:R-:W-:Y:S01]  /*26f0*/  HMMA.16816.F32 R68, R8.reuse, R34, R96 ;  /* 0x000000220844723c */ /* 0x040fe20000001860 */
[----:B------:R-:W-:Y:S07]  /*2700*/  LDSM.16.M88.4 R32, [R230+0x7880] ;  /* 0x00788000e620783b */ /* 0x000fee0000000200 */
[C---:B------:R-:W-:Y:S08]  /*2710*/  HMMA.16816.F32 R64, R8.reuse, R28, R100 ;  /* 0x0000001c0840723c */ /* 0x040ff00000001864 */
[C---:B------:R-:W-:Y:S08]  /*2720*/  HMMA.16816.F32 R60, R8.reuse, R30, R60 ;  /* 0x0000001e083c723c */ /* 0x040ff0000000183c */
[C---:B------:R-:W-:Y:S08]  /*2730*/  HMMA.16816.F32 R28, R8.reuse, R24, R104 ;  /* 0x00000018081c723c */ /* 0x040ff00000001868 */
[----:B------:R-:W-:Y:S01]  /*2740*/  HMMA.16816.F32 R8, R8, R26, R88 ;  /* 0x0000001a0808723c */ /* 0x000fe20000001858 */
[----:B------:R-:W-:Y:S07]  /*2750*/  LDSM.16.M88.4 R24, [R229+0x2000] ;  /* 0x00200000e518783b */ /* 0x000fee0000000200 */
[C---:B----4-:R-:W-:Y:S08]  /*2760*/  HMMA.16816.F32 R76, R4.reuse, R50, R52 ;  /* 0x00000032044c723c */ /* 0x050ff00000001834 */
[C---:B------:R-:W-:Y:S01]  /*2770*/  HMMA.16816.F32 R104, R4.reuse, R46, R36 ;  /* 0x0000002e0468723c */ /* 0x040fe20000001824 */
[----:B------:R-:W-:Y:S07]  /*2780*/  LDSM.16.M88.4 R36, [R230+0x7080] ;  /* 0x00708000e624783b */ /* 0x000fee0000000200 */
[C---:B------:R-:W-:Y:S01]  /*2790*/  HMMA.16816.F32 R100, R4.reuse, R56, R16 ;  /* 0x000000380464723c */ /* 0x040fe20000001810 */
[----:B------:R-:W2:Y:S07]  /*27a0*/  LDSM.16.M88.4 R16, [R232+0xe080] ;  /* 0x00e08000e810783b */ /* 0x000eae0000000200 */
[C---:B------:R-:W-:Y:S01]  /*27b0*/  HMMA.16816.F32 R108, R4.reuse, R44, R40 ;  /* 0x0000002c046c723c */ /* 0x040fe20000001828 */
[----:B------:R-:W3:Y:S07]  /*27c0*/  LDSM.16.M88.4 R40, [R230+0x6880] ;  /* 0x00688000e628783b */ /* 0x000eee0000000200 */
[C---:B------:R-:W-:Y:S01]  /*27d0*/  HMMA.16816.F32 R52, R4.reuse, R58, R12 ;  /* 0x0000003a0434723c */ /* 0x040fe2000000180c */
[----:B------:R-:W4:Y:S07]  /*27e0*/  LDSM.16.M88.4 R12, [R232+0xc080] ;  /* 0x00c08000e80c783b */ /* 0x000f2e0000000200 */
[-C--:B------:R-:W-:Y:S01]  /*27f0*/  HMMA.16816.F32 R80, R4, R48.reuse, R80 ;  /* 0x000000300450723c */ /* 0x080fe20000001850 */
[----:B------:R-:W5:Y:S07]  /*2800*/  LDSM.16.M88.4 R4, [R236+0xe080] ;  /* 0x00e08000ec04783b */ /* 0x000f6e0000000200 */
[C---:B-1----:R-:W-:Y:S08]  /*2810*/  HMMA.16816.F32 R96, R20.reuse, R48, R72 ;  /* 0x000000301460723c */ /* 0x042ff00000001848 */
[C---:B------:R-:W-:Y:S08]  /*2820*/  HMMA.16816.F32 R92, R20.reuse, R50, R68 ;  /* 0x00000032145c723c */ /* 0x040ff00000001844 */
[C---:B------:R-:W-:Y:S08]  /*2830*/  HMMA.16816.F32 R88, R20.reuse, R44, R64 ;  /* 0x0000002c1458723c */ /* 0x040ff00000001840 */
[C---:B------:R-:W-:Y:S08]  /*2840*/  HMMA.16816.F32 R84, R20.reuse, R46, R60 ;  /* 0x0000002e1454723c */ /* 0x040ff0000000183c */
[C---:B------:R-:W-:Y:S01]  /*2850*/  HMMA.16816.F32 R60, R20.reuse, R56, R28 ;  /* 0x00000038143c723c */ /* 0x040fe2000000181c */
[----:B------:R-:W-:Y:S07]  /*2860*/  LDSM.16.M88.4 R28, [R229+0x1800] ;  /* 0x00180000e51c783b */ /* 0x000fee0000000200 */
[----:B------:R-:W-:Y:S01]  /*2870*/  HMMA.16816.F32 R56, R20, R58, R8 ;  /* 0x0000003a1438723c */ /* 0x000fe20000001808 */
[----:B------:R-:W1:Y:S04]  /*2880*/  LDSM.16.M88.4 R20, [R229+0x2800] ;  /* 0x00280000e514783b */ /* 0x000e680000000200 */
[----:B------:R-:W1:Y:S01]  /*2890*/  LDSM.16.M88.4 R8, [R234+0xc080] ;  /* 0x00c08000ea08783b */ /* 0x000e620000000200 */
[----:B------:R-:W-:-:S04]  /*28a0*/  DEPBAR.LE SB0, 0x0 ;  /* 0x000080000000791a */ /* 0x000fc80000000000 */
[C---:B--2---:R-:W-:Y:S08]  /*28b0*/  HMMA.16816.F32 R72, R16.reuse, R36, R108 ;  /* 0x000000241048723c */ /* 0x044ff0000000186c */
[C---:B---3--:R-:W-:Y:S08]  /*28c0*/  HMMA.16816.F32 R80, R16.reuse, R40, R80 ;  /* 0x000000281050723c */ /* 0x048ff00000001850 */
[C---:B------:R-:W-:Y:S08]  /*28d0*/  HMMA.16816.F32 R76, R16.reuse, R42, R76 ;  /* 0x0000002a104c723c */ /* 0x040ff0000000184c */
[----:B------:R-:W-:Y:S08]  /*28e0*/  HMMA.16816.F32 R52, R16, R34, R52 ;  /* 0x000000221034723c */ /* 0x000ff00000001834 */
[C---:B----4-:R-:W-:Y:S08]  /*28f0*/  HMMA.16816.F32 R48, R12.reuse, R40, R96 ;  /* 0x000000280c30723c */ /* 0x050ff00000001860 */
[----:B------:R-:W-:Y:S08]  /*2900*/  HMMA.16816.F32 R44, R12, R42, R92 ;  /* 0x0000002a0c2c723c */ /* 0x000ff0000000185c */
[C---:B------:R-:W-:Y:S08]  /*2910*/  HMMA.16816.F32 R68, R16.reuse, R38, R104 ;  /* 0x000000261044723c */ /* 0x040ff00000001868 */
[----:B------:R-:W-:Y:S08]  /*2920*/  HMMA.16816.F32 R64, R16, R32, R100 ;  /* 0x000000201040723c */ /* 0x000ff00000001864 */
[C---:B------:R-:W-:Y:S08]  /*2930*/  HMMA.16816.F32 R40, R12.reuse, R36, R88 ;  /* 0x000000240c28723c */ /* 0x040ff00000001858 */
[C---:B------:R-:W-:Y:S08]  /*2940*/  HMMA.16816.F32 R36, R12.reuse, R38, R84 ;  /* 0x000000260c24723c */ /* 0x040ff00000001854 */
[C---:B------:R-:W-:Y:S08]  /*2950*/  HMMA.16816.F32 R16, R12.reuse, R32, R60 ;  /* 0x000000200c10723c */ /* 0x040ff0000000183c */
[----:B------:R-:W-:Y:S08]  /*2960*/  HMMA.16816.F32 R12, R12, R34, R56 ;  /* 0x000000220c0c723c */ /* 0x000ff00000001838 */
[C---:B-----5:R-:W-:Y:S08]  /*2970*/  HMMA.16816.F32 R84, R4.reuse, R24, R72 ;  /* 0x000000180454723c */ /* 0x060ff00000001848 */
[----:B-1----:R-:W-:Y:S08]  /*2980*/  HMMA.16816.F32 R72, R4, R22, R52 ;  /* 0x000000160448723c */ /* 0x002ff00000001834 */
[----:B------:R-:W-:Y:S08]  /*2990*/  HMMA.16816.F32 R52, R8, R30, R44 ;  /* 0x0000001e0834723c */ /* 0x000ff0000000182c */
[C---:B------:R-:W-:Y:S08]  /*29a0*/  HMMA.16816.F32 R92, R4.reuse, R28, R80 ;  /* 0x0000001c045c723c */ /* 0x040ff00000001850 */
[----:B------:R-:W-:Y:S08]  /*29b0*/  HMMA.16816.F32 R88, R4, R30, R76 ;  /* 0x0000001e0458723c */ /* 0x000ff0000000184c */
[C---:B------:R-:W-:Y:S08]  /*29c0*/  HMMA.16816.F32 R60, R8.reuse, R28, R48 ;  /* 0x0000001c083c723c */ /* 0x040ff00000001830 */
[----:B------:R-:W-:Y:S08]  /*29d0*/  HMMA.16816.F32 R44, R8, R24, R40 ;  /* 0x00000018082c723c */ /* 0x000ff00000001828 */
[C---:B------:R-:W-:Y:S08]  /*29e0*/  HMMA.16816.F32 R80, R4.reuse, R26, R68 ;  /* 0x0000001a0450723c */ /* 0x040ff00000001844 */
[----:B------:R-:W-:Y:S07]  /*29f0*/  HMMA.16816.F32 R76, R4, R20, R64 ;  /* 0x00000014044c723c */ /* 0x000fee0000001840 */
[----:B------:R-:W-:Y:S01]  /*2a00*/  IADD3 R4, R247, 0x2080, RZ ;  /* 0x00002080f7047810 */ /* 0x000fe20007ffe0ff */
[C---:B------:R-:W-:Y:S08]  /*2a10*/  HMMA.16816.F32 R56, R8.reuse, R26, R36 ;  /* 0x0000001a0838723c */ /* 0x040ff00000001824 */
[C---:B------:R-:W-:Y:S08]  /*2a20*/  HMMA.16816.F32 R48, R8.reuse, R20, R16 ;  /* 0x000000140830723c */ /* 0x040ff00000001810 */
[----:B------:R-:W-:Y:S01]  /*2a30*/  HMMA.16816.F32 R40, R8, R22, R12 ;  /* 0x000000160828723c */ /* 0x000fe2000000180c */
[----:B------:R-:W-:Y:S06]  /*2a40*/  BAR.SYNC.DEFER_BLOCKING 0x0 ;  /* 0x0000000000007b1d */ /* 0x000fec0000010000 */
[----:B------:R-:W-:Y:S05]  /*2a50*/  @!P0 BRA `(.L_x_950) ;  /* 0x000003e000008947 */ /* 0x000fea0003800000 */
[----:B------:R-:W-:Y:S02]  /*2a60*/  IMAD.U32 R4, RZ, RZ, UR19 ;  /* 0x00000013ff047e24 */ /* 0x000fe4000f8e00ff */
        /* <DEDUP_REMOVED lines=29> */
[----:B------:R-:W-:Y:S01]  /*2c40*/  SHFL.IDX PT, R7, R5, 0x2, 0x181f ;  /* 0x00581f0005077f89 */ /* 0x000fe200000e0000 */
[----:B------:R-:W-:-:S03]  /*2c50*/  IMAD.SHL.U32 R6, R126, 0x2, RZ ;  /* 0x000000027e067824 */ /* 0x000fc600078e00ff */
[----:B------:R-:W-:Y:S04]  /*2c60*/  SHFL.IDX PT, R9, R4, 0x2, 0x181f ;  /* 0x00581f0004097f89 */ /* 0x000fe800000e0000 */
[----:B------:R-:W1:Y:S04]  /*2c70*/  SHFL.IDX PT, R10, R5, RZ, 0x181f ;  /* 0x00181fff050a7589 */ /* 0x000e6800000e0000 */
[----:B------:R2:W3:Y:S04]  /*2c80*/  SHFL.IDX PT, R11, R5, 0x1, 0x181f ;  /* 0x00381f00050b7f89 */ /* 0x0004e800000e0000 */
[----:B------:R-:W4:Y:S04]  /*2c90*/  SHFL.IDX PT, R13, R4, RZ, 0x181f ;  /* 0x00181fff040d7589 */ /* 0x000f2800000e0000 */
[----:B------:R5:W3:Y:S01]  /*2ca0*/  SHFL.IDX PT, R18, R4, 0x1, 0x181f ;  /* 0x00381f0004127f89 */ /* 0x000ae200000e0000 */
[----:B-1----:R-:W-:-:S02]  /*2cb0*/  IADD3 R14, P2, R10, R15, RZ ;  /* 0x0000000f0a0e7210 */ /* 0x002fc40007f5e0ff */
[----:B--2---:R-:W-:-:S04]  /*2cc0*/  IADD3 R5, -R19, 0x10, RZ ;  /* 0x0000001013057810 */ /* 0x004fc80007ffe1ff */
[----:B------:R-:W-:Y:S02]  /*2cd0*/  LOP3.LUT R5, R5, 0xf, RZ, 0xc0, !PT ;  /* 0x0000000f05057812 */ /* 0x000fe400078ec0ff */
[----:B-----5:R-:W-:Y:S02]  /*2ce0*/  SHF.L.U64.HI R4, R128, 0x1, R130 ;  /* 0x0000000180047819 */ /* 0x020fe40000010282 */
[----:B------:R-:W-:Y:S02]  /*2cf0*/  IADD3 R16, P1, P0, R5, R7, R15 ;  /* 0x0000000705107210 */ /* 0x000fe4000783e00f */
[----:B------:R-:W-:Y:S02]  /*2d00*/  LOP3.LUT R5, R8, 0xf, RZ, 0xc0, !PT ;  /* 0x0000000f08057812 */ /* 0x000fe400078ec0ff */
[----:B------:R-:W-:Y:S02]  /*2d10*/  IADD3.X R17, RZ, R9, R4, P1, P0 ;  /* 0x00000009ff117210 */ /* 0x000fe40000fe0404 */
[----:B------:R-:W-:-:S02]  /*2d20*/  IADD3 R8, P1, P0, R5, R7, R6 ;  /* 0x0000000705087210 */ /* 0x000fc4000783e006 */
[----:B------:R-:W-:-:S04]  /*2d30*/  SHF.L.U64.HI R5, R126, 0x1, R127 ;  /* 0x000000017e057819 */ /* 0x000fc8000001027f */
[--C-:B------:R-:W-:Y:S02]  /*2d40*/  IADD3.X R9, RZ, R9, R5.reuse, P1, P0 ;  /* 0x00000009ff097210 */ /* 0x100fe40000fe0405 */
[-C--:B------:R-:W-:Y:S02]  /*2d50*/  IADD3 R12, P1, R10, R6.reuse, RZ ;  /* 0x000000060a0c7210 */ /* 0x080fe40007f3e0ff */
[----:B---3--:R-:W-:Y:S01]  /*2d60*/  IADD3 R10, P0, R11, R15, RZ ;  /* 0x0000000f0b0a7210 */ /* 0x008fe20007f1e0ff */
[--C-:B----4-:R-:W-:Y:S01]  /*2d70*/  IMAD.X R15, R13, 0x1, R4.reuse, P2 ;  /* 0x000000010d0f7824 */ /* 0x110fe200010e0604 */
        /* <DEDUP_REMOVED lines=10> */
[----:B------:R1:W-:Y:S04]  /*2e20*/  LDGSTS.E.BYPASS.LTC128B.128.ZFILL [R247+0x6080], [R16.64], P1 ;  /* 0x0608000010f77fae */ /* 0x0003e80008941d54 */
[----:B------:R1:W-:Y:S02]  /*2e30*/  LDGSTS.E.BYPASS.LTC128B.128.ZFILL [R247+0x7880], [R8.64], P0 ;  /* 0x0788000008f77fae */ /* 0x0003e40008141d54 */
.L_x_950:
[----:B------:R-:W-:Y:S01]  /*2e40*/  FMUL.FTZ R4, R52, c[0x0][0x320] ;  /* 0x0000c80034047a20 */ /* 0x000fe20000410000 */
[----:B-1----:R-:W-:Y:S01]  /*2e50*/  SHF.R.S32.HI R7, RZ, 0x1f, R122 ;  /* 0x0000001fff077819 */ /* 0x002fe2000001147a */
[----:B------:R-:W-:Y:S01]  /*2e60*/  FMUL.FTZ R5, R45, c[0x0][0x320] ;  /* 0x0000c8002d057a20 */ /* 0x000fe20000410000 */
[----:B------:R-:W-:Y:S01]  /*2e70*/  LEA.HI R6, R124, R129, RZ, 0x2 ;  /* 0x000000817c067211 */ /* 0x000fe200078f10ff */
[----:B------:R1:W2:Y:S01]  /*2e80*/  MUFU.TANH R36, R4 ;  /* 0x0000000400247308 */ /* 0x0002a20000002400 */
[----:B------:R-:W-:Y:S01]  /*2e90*/  FMUL.FTZ R8, R56, c[0x0][0x320] ;  /* 0x0000c80038087a20 */ /* 0x000fe20000410000 */
[----:B------:R-:W-:Y:S01]  /*2ea0*/  UISETP.NE.AND UP1, UPT, UR13, URZ, UPT ;  /* 0x0000003f0d00728c */ /* 0x000fe2000bf25270 */
[----:B------:R-:W-:Y:S01]  /*2eb0*/  LOP3.LUT R6, R6, 0xfffffffc, RZ, 0xc0, !PT ;  /* 0xfffffffc06067812 */ /* 0x000fe200078ec0ff */
[----:B------:R-:W-:Y:S01]  /*2ec0*/  UISETP.NE.AND UP0, UPT, UR12, URZ, UPT ;  /* 0x0000003f0c00728c */ /* 0x000fe2000bf05270 */
[----:B------:R-:W-:Y:S01]  /*2ed0*/  FMUL.FTZ R10, R57, c[0x0][0x320] ;  /* 0x0000c800390a7a20 */ /* 0x000fe20000410000 */
[----:B------:R-:W-:Y:S01]  /*2ee0*/  ULDC UR19, c[0x0][0x324] ;  /* 0x0000c90000137ab9 */ /* 0x000fe20000000800 */
[----:B------:R-:W0:Y:S01]  /*2ef0*/  LDGDEPBAR ;  /* 0x00000000000079af */ /* 0x000e220000000000 */
[----:B------:R3:W4:Y:S01]  /*2f00*/  MUFU.TANH R28, R5 ;  /* 0x00000005001c7308 */ /* 0x0007220000002400 */
[----:B------:R-:W-:Y:S01]  /*2f10*/  IMAD.IADD R6, R129, 0x1, -R6 ;  /* 0x0000000181067824 */ /* 0x000fe200078e0a06 */
[----:B------:R-:W-:Y:S01]  /*2f20*/  PLOP3.LUT P1, PT, PT, PT, UP1, 0x80, 0x0 ;  /* 0x000000000000781c */ /* 0x000fe20003f2f018 */
[----:B------:R-:W-:Y:S01]  /*2f30*/  ULDC UR4, c[0x0][0x1d0] ;  /* 0x0000740000047ab9 */ /* 0x000fe20000000800 */
[----:B------:R-:W-:Y:S01]  /*2f40*/  PLOP3.LUT P0, PT, PT, PT, UP1, 0x80, 0x0 ;  /* 0x000000000000781c */ /* 0x000fe20003f0f018 */
[----:B------:R-:W-:-:S02]  /*2f50*/  ULOP3.LUT UR19, URZ, UR19, URZ, 0x33, !UPT ;  /* 0x000000133f137292 */ /* 0x000fc4000f8e333f */
[----:B------:R-:W-:Y:S01]  /*2f60*/  UIMAD UR4, UR22, UR4, UR31 ;  /* 0x00000004160472a4 */ /* 0x000fe2000f8e021f */
[----:B-1----:R-:W-:Y:S01]  /*2f70*/  FMUL.FTZ R4, R53, c[0x0][0x320] ;  /* 0x0000c80035047a20 */ /* 0x002fe20000410000 */
[----:B------:R-:W1:Y:S01]  /*2f80*/  MUFU.TANH R27, R8 ;  /* 0x00000008001b7308 */ /* 0x000e620000002400 */
[----:B---3--:R-:W-:-:S07]  /*2f90*/  LEA.HI R5, R7, R122, RZ, 0x2 ;  /* 0x0000007a07057211 */ /* 0x008fce00078f10ff */
[----:B------:R3:W1:Y:S01]  /*2fa0*/  MUFU.TANH R35, R4 ;  /* 0x0000000400237308 */ /* 0x0006620000002400 */
[----:B------:R-:W-:-:S05]  /*2fb0*/  LOP3.LUT R5, R5, 0xffffffc, RZ, 0xc0, !PT ;  /* 0x0ffffffc05057812 */ /* 0x000fca00078ec0ff */
[----:B------:R-:W-:Y:S01]  /*2fc0*/  IMAD.IADD R9, R122, 0x1, -R5 ;  /* 0x000000017a097824 */ /* 0x000fe200078e0a05 */
[----:B------:R-:W-:Y:S01]  /*2fd0*/  LEA.HI R5, R6, R6, RZ, 0x1 ;  /* 0x0000000606057211 */ /* 0x000fe200078f08ff */
[----:B------:R5:W1:Y:S01]  /*2fe0*/  MUFU.TANH R26, R10 ;  /* 0x0000000a001a7308 */ /* 0x000a620000002400 */
[----:B---3--:R-:W-:-:S07]  /*2ff0*/  FMUL.FTZ R4, R44, c[0x0][0x320] ;  /* 0x0000c8002c047a20 */ /* 0x008fce0000410000 */
[----:B------:R3:W1:Y:S01]  /*3000*/  MUFU.TANH R29, R4 ;  /* 0x00000004001d7308 */ /* 0x0006620000002400 */
[----:B-----5:R-:W-:-:S07]  /*3010*/  FMUL.FTZ R10, R49, c[0x0][0x320] ;  /* 0x0000c800310a7a20 */ /* 0x020fce0000410000 */
[----:B------:R-:W1:Y:S01]  /*3020*/  MUFU.TANH R25, R10 ;  /* 0x0000000a00197308 */ /* 0x000e620000002400 */
[----:B---3--:R-:W-:-:S05]  /*3030*/  LOP3.LUT R4, R123, 0xffffffe0, RZ, 0xc0, !PT ;  /* 0xffffffe07b047812 */ /* 0x008fca00078ec0ff */
[----:B------:R-:W-:-:S05]  /*3040*/  IMAD.IADD R4, R129, 0x1, -R4 ;  /* 0x0000000181047824 */ /* 0x000fca00078e0a04 */
[----:B------:R-:W-:-:S04]  /*3050*/  SHF.R.S32.HI R7, RZ, 0x1f, R4 ;  /* 0x0000001fff077819 */ /* 0x000fc80000011404 */
[----:B------:R-:W-:-:S04]  /*3060*/  LEA.HI R7, R7, R4, RZ, 0x2 ;  /* 0x0000000407077211 */ /* 0x000fc800078f10ff */
[C---:B------:R-:W-:Y:S02]  /*3070*/  LEA.HI.SX32 R8, R7.reuse, UR27, 0x1e ;  /* 0x0000001b07087c11 */ /* 0x040fe4000f8ff2ff */
[----:B------:R-:W-:-:S03]  /*3080*/  LOP3.LUT R7, R7, 0x7ffffffc, RZ, 0xc0, !PT ;  /* 0x7ffffffc07077812 */ /* 0x000fc600078ec0ff */
[----:B------:R-:W-:Y:S01]  /*3090*/  IMAD R11, R9, 0x10, R8 ;  /* 0x00000010090b7824 */ /* 0x000fe200078e0208 */
[C---:B------:R-:W-:Y:S01]  /*30a0*/  LOP3.LUT R9, R5.reuse, 0x1ffffffe, RZ, 0xc0, !PT ;  /* 0x1ffffffe05097812 */ /* 0x040fe200078ec0ff */
[----:B------:R-:W-:Y:S02]  /*30b0*/  IMAD.SHL.U32 R8, R5, 0x20, RZ ;  /* 0x0000002005087824 */ /* 0x000fe400078e00ff */
[----:B------:R-:W-:Y:S02]  /*30c0*/  IMAD.IADD R7, R4, 0x1, -R7 ;  /* 0x0000000104077824 */ /* 0x000fe400078e0a07 */
[----:B------:R-:W-:Y:S01]  /*30d0*/  IMAD.IADD R6, R6, 0x1, -R9 ;  /* 0x0000000106067824 */ /* 0x000fe200078e0a09 */
[----:B------:R-:W-:Y:S01]  /*30e0*/  LOP3.LUT R5, R8, 0xffffffc0, RZ, 0xc0, !PT ;  /* 0xffffffc008057812 */ /* 0x000fe200078ec0ff */
[----:B------:R-:W-:Y:S01]  /*30f0*/  IMAD.U32 R4, RZ, RZ, UR28 ;  /* 0x0000001cff047e24 */ /* 0x000fe2000f8e00ff */
[----:B------:R-:W-:Y:S02]  /*3100*/  SHF.L.U32 R8, R7, 0x1, RZ ;  /* 0x0000000107087819 */ /* 0x000fe400000006ff */
[----:B------:R-:W-:-:S02]  /*3110*/  IADD3 R5, R5, R11, RZ ;  /* 0x0000000b05057210 */ /* 0x000fc40007ffe0ff */
[C---:B------:R-:W-:Y:S02]  /*3120*/  IADD3 R4, -R8.reuse, 0x1, R4 ;  /* 0x0000000108047810 */ /* 0x040fe40007ffe104 */
[----:B------:R-:W-:Y:S01]  /*3130*/  IADD3 R14, -R8, UR4, RZ ;  /* 0x00000004080e7c10 */ /* 0x000fe2000fffe1ff */
[----:B------:R-:W-:Y:S01]  /*3140*/  IMAD R12, R6, 0x8, R5 ;  /* 0x00000008060c7824 */ /* 0x000fe200078e0205 */
[----:B------:R-:W-:Y:S01]  /*3150*/  IADD3 R4, R4, -c[0x0][0x168], RZ ;  /* 0x80005a0004047a10 */ /* 0x000fe20007ffe0ff */
[----:B------:R-:W-:Y:S01]  /*3160*/  FMUL.FTZ R5, R40, c[0x0][0x320] ;  /* 0x0000c80028057a20 */ /* 0x000fe20000410000 */
[----:B------:R-:W-:Y:S01]  /*3170*/  IADD3 R16, -R8, UR31, RZ ;  /* 0x0000001f08107c10 */ /* 0x000fe2000fffe1ff */
[----:B------:R-:W-:Y:S01]  /*3180*/  @P1 IMAD.HI.U32 R6, R12, c[0x0][0x2c8], RZ ;  /* 0x0000b2000c061a27 */ /* 0x000fe200078e00ff */
[----:B------:R3:W-:Y:S01]  /*3190*/  STL [R1+0x30], R12 ;  /* 0x0000300c01007387 */ /* 0x0007e20000100800 */
[----:B------:R5:W1:Y:S01]  /*31a0*/  MUFU.TANH R24, R5 ;  /* 0x0000000500187308 */ /* 0x000a620000002400 */
[----:B------:R-:W-:-:S02]  /*31b0*/  IADD3 R13, R4, c[0x0][0x328], RZ ;  /* 0x0000ca00040d7a10 */ /* 0x000fc40007ffe0ff */
[----:B------:R-:W-:Y:S01]  /*31c0*/  STL [R1+0x1c], R8 ;  /* 0x00001c0801007387 */ /* 0x000fe20000100800 */
[----:B------:R-:W-:Y:S01]  /*31d0*/  IADD3 R15, R4, UR19, RZ ;  /* 0x00000013040f7c10 */ /* 0x000fe2000fffe0ff */
[----:B-----5:R-:W-:-:S04]  /*31e0*/  FMUL.FTZ R5, R41, c[0x0][0x320] ;  /* 0x0000c80029057a20 */ /* 0x020fc80000410000 */
[----:B------:R5:W1:Y:S01]  /*31f0*/  MUFU.TANH R21, R5 ;  /* 0x0000000500157308 */ /* 0x000a620000002400 */
[----:B---3--:R-:W-:Y:S02]  /*3200*/  @P0 SHF.R.U32.HI R12, RZ, c[0x0][0x2cc], R6 ;  /* 0x0000b300ff0c0a19 */ /* 0x008fe40000011606 */
[----:B------:R-:W-:-:S03]  /*3210*/  PLOP3.LUT P0, PT, PT, PT, UP0, 0x40, 0x0 ;  /* 0x000000000000781c */ /* 0x000fc60003f0e808 */
[----:B------:R-:W3:Y:S01]  /*3220*/  SHFL.IDX PT, R6, R12, RZ, 0x1c1f ;  /* 0x001c1fff0c067589 */ /* 0x000ee200000e0000 */
[----:B-----5:R-:W-:-:S04]  /*3230*/  FMUL.FTZ R5, R60, c[0x0][0x320] ;  /* 0x0000c8003c057a20 */ /* 0x020fc80000410000 */
[----:B------:R5:W1:Y:S01]  /*3240*/  MUFU.TANH R19, R5 ;  /* 0x0000000500137308 */ /* 0x000a620000002400 */
[----:B---3--:R-:W-:Y:S02]  /*3250*/  IMAD.IADD R4, R15, 0x1, R6 ;  /* 0x000000010f047824 */ /* 0x008fe400078e0206 */
[----:B-----5:R-:W-:-:S05]  /*3260*/  FMUL.FTZ R5, R61, c[0x0][0x320] ;  /* 0x0000c8003d057a20 */ /* 0x020fca0000410000 */
[----:B------:R3:W1:Y:S02]  /*3270*/  MUFU.TANH R18, R5 ;  /* 0x0000000500127308 */ /* 0x0006640000002400 */
[----:B---3--:R-:W-:-:S06]  /*3280*/  FMUL.FTZ R5, R48, c[0x0][0x320] ;  /* 0x0000c80030057a20 */ /* 0x008fcc0000410000 */
[----:B------:R3:W1:Y:S02]  /*3290*/  MUFU.TANH R17, R5 ;  /* 0x0000000500117308 */ /* 0x0006640000002400 */
[----:B---3--:R-:W-:-:S05]  /*32a0*/  IMAD.IADD R5, R13, 0x1, R6 ;  /* 0x000000010d057824 */ /* 0x008fca00078e0206 */
[----:B------:R-:W-:Y:S01]  /*32b0*/  IMNMX R5, R5, R14, PT ;  /* 0x0000000e05057217 */ /* 0x000fe20003800200 */
[----:B------:R-:W-:Y:S05]  /*32c0*/  @P0 BRA `(.L_x_951) ;  /* 0x0000015000000947 */ /* 0x000fea0003800000 */
[----:B-12-4-:R-:W-:Y:S01]  /*32d0*/  IMAD.U32 R7, RZ, RZ, UR9 ;  /* 0x00000009ff077e24 */ /* 0x016fe2000f8e00ff */
        /* <DEDUP_REMOVED lines=11> */
.L_x_953:
[----:B------:R-:W-:-:S04]  /*3390*/  MOV R7, c[0x0][0x32c] ;  /* 0x0000cb0000077a02 */ /* 0x000fc80000000f00 */
[----:B------:R-:W-:-:S13]  /*33a0*/  ISETP.NE.AND P0, PT, R7, 0x1, PT ;  /* 0x000000010700780c */ /* 0x000fda0003f05270 */
[----:B------:R-:W-:-:S05]  /*33b0*/  @P0 IMAD.HI.U32 R7, R6, c[0x0][0x330], RZ ;  /* 0x0000cc0006070a27 */ /* 0x000fca00078e00ff */
[----:B------:R-:W-:Y:S02]  /*33c0*/  @P0 SHF.R.U32.HI R6, RZ, c[0x0][0x334], R7 ;  /* 0x0000cd00ff060a19 */ /* 0x000fe40000011607 */
.L_x_954:
[----:B------:R-:W-:Y:S05]  /*33d0*/  BSYNC B0 ;  /* 0x0000000000007941 */ /* 0x000fea0003800000 */
.L_x_952:
[----:B------:R-:W-:-:S05]  /*33e0*/  IMAD R6, R6, c[0x0][0x32c], R16 ;  /* 0x0000cb0006067a24 */ /* 0x000fca00078e0210 */
[----:B------:R-:W-:Y:S02]  /*33f0*/  IADD3 R7, R6, c[0x0][0x32c], RZ ;  /* 0x0000cb0006077a10 */ /* 0x000fe40007ffe0ff */
[----:B------:R-:W-:Y:S02]  /*3400*/  IMNMX R4, R4, R6, !PT ;  /* 0x0000000604047217 */ /* 0x000fe40007800200 */
[----:B------:R-:W-:Y:S02]  /*3410*/  IMNMX R5, R5, R7, PT ;  /* 0x0000000705057217 */ /* 0x000fe40003800200 */
.L_x_951:
[----:B-12-4-:R-:W-:Y:S01]  /*3420*/  UISETP.GE.AND UP0, UPT, UR31, 0x1, UPT ;  /* 0x000000011f00788c */ /* 0x016fe2000bf06270 */
[----:B------:R-:W-:Y:S01]  /*3430*/  FMUL.FTZ R6, R50, c[0x0][0x320] ;  /* 0x0000c80032067a20 */ /* 0x000fe20000410000 */
[----:B------:R-:W-:Y:S01]  /*3440*/  UISETP.GE.AND UP1, UPT, UR31, 0xa, UPT ;  /* 0x0000000a1f00788c */ /* 0x000fe2000bf26270 */
[----:B------:R-:W-:Y:S01]  /*3450*/  FMUL.FTZ R10, R55, c[0x0][0x320] ;  /* 0x0000c800370a7a20 */ /* 0x000fe20000410000 */
[----:B------:R-:W-:Y:S01]  /*3460*/  UISETP.GE.AND UP3, UPT, UR31, 0x2, UPT ;  /* 0x000000021f00788c */ /* 0x000fe2000bf66270 */
[----:B------:R1:W2:Y:S01]  /*3470*/  MUFU.TANH R31, R6 ;  /* 0x00000006001f7308 */ /* 0x0002a20000002400 */
[----:B------:R-:W-:Y:S01]  /*3480*/  PLOP3.LUT P0, PT, PT, PT, UP0, 0x40, 0x0 ;  /* 0x000000000000781c */ /* 0x000fe20003f0e808 */
[----:B------:R-:W-:Y:S01]  /*3490*/  UISETP.GE.AND UP2, UPT, UR31, 0x9, UPT ;  /* 0x000000091f00788c */ /* 0x000fe2000bf46270 */
[----:B------:R-:W-:Y:S01]  /*34a0*/  FMUL.FTZ R8, R63, c[0x0][0x320] ;  /* 0x0000c8003f087a20 */ /* 0x000fe20000410000 */
[----:B------:R-:W-:Y:S01]  /*34b0*/  UP2UR UR30, UPR, URZ, 0x1 ;  /* 0x000000013f1e7883 */ /* 0x000fe20008000000 */
[C---:B------:R-:W-:Y:S01]  /*34c0*/  ISETP.GT.AND P0, PT, R4.reuse, RZ, P0 ;  /* 0x000000ff0400720c */ /* 0x040fe20000704270 */
[----:B------:R-:W-:Y:S01]  /*34d0*/  UISETP.GE.AND UP5, UPT, UR31, 0x19, UPT ;  /* 0x000000191f00788c */ /* 0x000fe2000bfa6270 */
[----:B------:R-:W-:Y:S01]  /*34e0*/  PLOP3.LUT P2, PT, PT, PT, UP3, 0x40, 0x0 ;  /* 0x000000000000781c */ /* 0x000fe20003f4e838 */
[----:B------:R-:W-:Y:S01]  /*34f0*/  UISETP.GE.AND UP0, UPT, UR31, 0x11, UPT ;  /* 0x000000111f00788c */ /* 0x000fe2000bf06270 */
[----:B------:R-:W-:Y:S01]  /*3500*/  ISETP.LT.OR P0, PT, R5, 0x1, P0 ;  /* 0x000000010500780c */ /* 0x000fe20000701670 */
[----:B------:R-:W-:Y:S01]  /*3510*/  UISETP.GE.AND UP6, UPT, UR31, 0x12, UPT ;  /* 0x000000121f00788c */ /* 0x000fe2000bfc6270 */
[----:B------:R-:W-:Y:S01]  /*3520*/  PLOP3.LUT P1, PT, PT, PT, UP2, 0x40, 0x0 ;  /* 0x000000000000781c */ /* 0x000fe20003f2e828 */
[----:B------:R-:W-:Y:S01]  /*3530*/  UP2UR UR28, UPR, URZ, 0x4 ;  /* 0x000000043f1c7883 */ /* 0x000fe20008000000 */
[----:B------:R-:W-:Y:S01]  /*3540*/  FSEL R37, R19, -INF , !P0 ;  /* 0xff80000013257808 */ /* 0x000fe20004000000 */
[----:B------:R-:W-:Y:S01]  /*3550*/  UP2UR UR29, UPR, URZ, 0x8 ;  /* 0x000000083f1d7883 */ /* 0x000fe20008000000 */
[----:B------:R-:W-:Y:S01]  /*3560*/  PLOP3.LUT P0, PT, PT, PT, UP1, 0x40, 0x0 ;  /* 0x000000000000781c */ /* 0x000fe20003f0e818 */
[----:B-1----:R-:W-:Y:S01]  /*3570*/  FMUL.FTZ R6, R51, c[0x0][0x320] ;  /* 0x0000c80033067a20 */ /* 0x002fe20000410000 */
[C---:B------:R-:W-:Y:S01]  /*3580*/  ISETP.GT.AND P2, PT, R4.reuse, 0x1, P2 ;  /* 0x000000010400780c */ /* 0x040fe20001744270 */
[----:B------:R-:W-:Y:S01]  /*3590*/  UISETP.GE.AND UP2, UPT, UR31, 0x22, UPT ;  /* 0x000000221f00788c */ /* 0x000fe2000bf46270 */
[C---:B------:R-:W-:Y:S01]  /*35a0*/  ISETP.GT.AND P0, PT, R4.reuse, 0x9, P0 ;  /* 0x000000090400780c */ /* 0x040fe20000704270 */
[----:B------:R1:W3:Y:S01]  /*35b0*/  MUFU.TANH R34, R6 ;  /* 0x0000000600227308 */ /* 0x0002e20000002400 */
[----:B------:R-:W-:Y:S01]  /*35c0*/  ISETP.GT.AND P1, PT, R4, 0x8, P1 ;  /* 0x000000080400780c */ /* 0x000fe20000f24270 */
[----:B------:R-:W-:Y:S01]  /*35d0*/  UISETP.GE.AND UP4, UPT, UR31, 0x1a, UPT ;  /* 0x0000001a1f00788c */ /* 0x000fe2000bf86270 */
[C---:B------:R-:W-:Y:S01]  /*35e0*/  ISETP.LT.OR P0, PT, R5.reuse, 0xa, P0 ;  /* 0x0000000a0500780c */ /* 0x040fe20000701670 */
[----:B------:R-:W-:Y:S01]  /*35f0*/  UISETP.GE.AND UP3, UPT, UR31, 0x21, UPT ;  /* 0x000000211f00788c */ /* 0x000fe2000bf66270 */
[C---:B------:R-:W-:Y:S01]  /*3600*/  ISETP.LT.OR P2, PT, R5.reuse, 0x2, P2 ;  /* 0x000000020500780c */ /* 0x040fe20001741670 */
[----:B------:R-:W-:Y:S01]  /*3610*/  UP2UR UR32, UPR, URZ, 0x40 ;  /* 0x000000403f207883 */ /* 0x000fe20008000000 */
[----:B------:R-:W-:Y:S01]  /*3620*/  ISETP.LT.OR P1, PT, R5, 0x9, P1 ;  /* 0x000000090500780c */ /* 0x000fe20000f21670 */
[----:B------:R-:W-:Y:S01]  /*3630*/  UP2UR UR5, UPR, URZ, 0x2 ;  /* 0x000000023f057883 */ /* 0x000fe20008000000 */
[----:B------:R-:W-:Y:S01]  /*3640*/  FSEL R39, R18, -INF , !P2 ;  /* 0xff80000012277808 */ /* 0x000fe20005000000 */
[----:B------:R-:W-:Y:S01]  /*3650*/  UP2UR UR4, UPR, URZ, 0x1 ;  /* 0x000000013f047883 */ /* 0x000fe20008000000 */
[----:B------:R-:W-:Y:S01]  /*3660*/  FSEL R41, R36, -INF , !P1 ;  /* 0xff80000024297808 */ /* 0x000fe20004800000 */
[----:B------:R-:W-:Y:S01]  /*3670*/  UISETP.GE.AND UP1, UPT, UR31, 0x29, UPT ;  /* 0x000000291f00788c */ /* 0x000fe2000bf26270 */
[----:B------:R-:W-:Y:S01]  /*3680*/  PLOP3.LUT P2, PT, PT, PT, UP0, 0x40, 0x0 ;  /* 0x000000000000781c */ /* 0x000fe20003f4e808 */
[----:B------:R-:W-:Y:S01]  /*3690*/  UISETP.GE.AND UP0, UPT, UR31, 0x2a, UPT ;  /* 0x0000002a1f00788c */ /* 0x000fe2000bf06270 */
[----:B------:R-:W-:Y:S01]  /*36a0*/  PLOP3.LUT P1, PT, PT, PT, UP6, 0x40, 0x0 ;  /* 0x000000000000781c */ /* 0x000fe20003f2e868 */
[----:B-1----:R-:W-:Y:S01]  /*36b0*/  FMUL.FTZ R6, R47, c[0x0][0x320] ;  /* 0x0000c8002f067a20 */ /* 0x002fe20000410000 */
[C---:B------:R-:W-:Y:S01]  /*36c0*/  ISETP.GT.AND P2, PT, R4.reuse, 0x10, P2 ;  /* 0x000000100400780c */ /* 0x040fe20001744270 */
[----:B------:R-:W-:Y:S01]  /*36d0*/  UISETP.NE.AND UP6, UPT, UR12, URZ, UPT ;  /* 0x0000003f0c00728c */ /* 0x000fe2000bfc5270 */
[----:B------:R-:W-:Y:S01]  /*36e0*/  ISETP.GT.AND P1, PT, R4, 0x11, P1 ;  /* 0x000000110400780c */ /* 0x000fe20000f24270 */
[----:B------:R1:W4:Y:S01]  /*36f0*/  MUFU.TANH R30, R6 ;  /* 0x00000006001e7308 */ /* 0x0003220000002400 */
[C---:B------:R-:W-:Y:S01]  /*3700*/  ISETP.LT.OR P2, PT, R5.reuse, 0x11, P2 ;  /* 0x000000110500780c */ /* 0x040fe20001741670 */
[----:B------:R-:W-:Y:S01]  /*3710*/  FMUL.FTZ R7, R62, c[0x0][0x320] ;  /* 0x0000c8003e077a20 */ /* 0x000fe20000410000 */
[----:B------:R-:W-:Y:S01]  /*3720*/  ISETP.LT.OR P1, PT, R5, 0x12, P1 ;  /* 0x000000120500780c */ /* 0x000fe20000f21670 */
[----:B------:R-:W-:Y:S01]  /*3730*/  FMUL.FTZ R9, R59, c[0x0][0x320] ;  /* 0x0000c8003b097a20 */ /* 0x000fe20000410000 */
[----:B------:R-:W-:Y:S01]  /*3740*/  FSEL R64, R29, -INF , !P2 ;  /* 0xff8000001d407808 */ /* 0x000fe20005000000 */
[----:B------:R-:W-:Y:S01]  /*3750*/  FMUL.FTZ R11, R46, c[0x0][0x320] ;  /* 0x0000c8002e0b7a20 */ /* 0x000fe20000410000 */
[----:B------:R-:W-:Y:S01]  /*3760*/  FSEL R70, R28, -INF , !P1 ;  /* 0xff8000001c467808 */ /* 0x000fe20004800000 */
[----:B------:R-:W2:Y:S01]  /*3770*/  MUFU.TANH R20, R10 ;  /* 0x0000000a00147308 */ /* 0x000ea20000002400 */
[----:B------:R-:W-:-:S02]  /*3780*/  PLOP3.LUT P2, PT, PT, PT, UP4, 0x40, 0x0 ;  /* 0x000000000000781c */ /* 0x000fc40003f4e848 */
[----:B------:R-:W-:Y:S02]  /*3790*/  PLOP3.LUT P1, PT, PT, PT, UP3, 0x40, 0x0 ;  /* 0x000000000000781c */ /* 0x000fe40003f2e838 */
[C---:B------:R-:W-:Y:S02]  /*37a0*/  ISETP.GT.AND P2, PT, R4.reuse, 0x19, P2 ;  /* 0x000000190400780c */ /* 0x040fe40001744270 */
[----:B------:R-:W-:Y:S01]  /*37b0*/  ISETP.GT.AND P1, PT, R4, 0x20, P1 ;  /* 0x000000200400780c */ /* 0x000fe20000f24270 */
[----:B-1----:R-:W-:Y:S01]  /*37c0*/  FMUL.FTZ R6, R54, c[0x0][0x320] ;  /* 0x0000c80036067a20 */ /* 0x002fe20000410000 */
[C---:B------:R-:W-:Y:S01]  /*37d0*/  ISETP.LT.OR P2, PT, R5.reuse, 0x1a, P2 ;  /* 0x0000001a0500780c */ /* 0x040fe20001741670 */
[----:B------:R-:W1:Y:S01]  /*37e0*/  MUFU.TANH R22, R9 ;  /* 0x0000000900167308 */ /* 0x000e620000002400 */
[----:B------:R-:W-:Y:S02]  /*37f0*/  ISETP.LT.OR P1, PT, R5, 0x21, P1 ;  /* 0x000000210500780c */ /* 0x000fe40000f21670 */
[----:B------:R-:W-:-:S02]  /*3800*/  FSEL R71, R26, -INF , !P2 ;  /* 0xff8000001a477808 */ /* 0x000fc40005000000 */
[----:B------:R-:W-:Y:S02]  /*3810*/  FSEL R245, R17, -INF , !P1 ;  /* 0xff80000011f57808 */ /* 0x000fe40004800000 */
[----:B------:R-:W-:Y:S01]  /*3820*/  PLOP3.LUT P2, PT, PT, PT, UP1, 0x40, 0x0 ;  /* 0x000000000000781c */ /* 0x000fe20003f4e818 */
[----:B------:R5:W1:Y:S01]  /*3830*/  MUFU.TANH R23, R6 ;  /* 0x0000000600177308 */ /* 0x000a620000002400 */
[----:B------:R-:W-:Y:S02]  /*3840*/  PLOP3.LUT P1, PT, PT, PT, UP0, 0x40, 0x0 ;  /* 0x000000000000781c */ /* 0x000fe40003f2e808 */
[C---:B------:R-:W-:Y:S02]  /*3850*/  ISETP.GT.AND P2, PT, R4.reuse, 0x28, P2 ;  /* 0x000000280400780c */ /* 0x040fe40001744270 */
[----:B------:R-:W-:Y:S02]  /*3860*/  ISETP.GT.AND P1, PT, R4, 0x29, P1 ;  /* 0x000000290400780c */ /* 0x000fe40000f24270 */
[C---:B------:R-:W-:Y:S01]  /*3870*/  ISETP.LT.OR P2, PT, R5.reuse, 0x29, P2 ;  /* 0x000000290500780c */ /* 0x040fe20001741670 */
[----:B------:R-:W1:Y:S01]  /*3880*/  MUFU.TANH R19, R8 ;  /* 0x0000000800137308 */ /* 0x000e620000002400 */
[----:B------:R-:W-:-:S02]  /*3890*/  ISETP.LT.OR P1, PT, R5, 0x2a, P1 ;  /* 0x0000002a0500780c */ /* 0x000fc40000f21670 */
[----:B------:R-:W-:Y:S02]  /*38a0*/  FSEL R207, R24, -INF , !P2 ;  /* 0xff80000018cf7808 */ /* 0x000fe40005000000 */
[----:B------:R-:W-:Y:S01]  /*38b0*/  FSEL R191, R21, -INF , !P1 ;  /* 0xff80000015bf7808 */ /* 0x000fe20004800000 */
[----:B-----5:R-:W-:Y:S01]  /*38c0*/  FMUL.FTZ R6, R42, c[0x0][0x320] ;  /* 0x0000c8002a067a20 */ /* 0x020fe20000410000 */
[----:B------:R-:W-:Y:S01]  /*38d0*/  FSEL R42, R35, -INF , !P0 ;  /* 0xff800000232a7808 */ /* 0x000fe20004000000 */
[----:B------:R-:W1:Y:S01]  /*38e0*/  MUFU.TANH R17, R7 ;  /* 0x0000000700117308 */ /* 0x000e620000002400 */
[----:B------:R-:W-:-:S04]  /*38f0*/  PLOP3.LUT P0, PT, PT, PT, UP5, 0x40, 0x0 ;  /* 0x000000000000781c */ /* 0x000fc80003f0e858 */
[----:B------:R-:W-:-:S03]  /*3900*/  ISETP.GT.AND P0, PT, R4, 0x18, P0 ;  /* 0x000000180400780c */ /* 0x000fc60000704270 */
[----:B------:R5:W1:Y:S01]  /*3910*/  MUFU.TANH R33, R6 ;  /* 0x0000000600217308 */ /* 0x000a620000002400 */
[----:B------:R-:W-:-:S04]  /*3920*/  ISETP.LT.OR P0, PT, R5, 0x19, P0 ;  /* 0x000000190500780c */ /* 0x000fc80000701670 */
[----:B------:R-:W-:Y:S02]  /*3930*/  FSEL R69, R27, -INF , !P0 ;  /* 0xff8000001b457808 */ /* 0x000fe40004000000 */
[----:B------:R-:W-:Y:S01]  /*3940*/  PLOP3.LUT P0, PT, PT, PT, UP2, 0x40, 0x0 ;  /* 0x000000000000781c */ /* 0x000fe20003f0e828 */
[----:B------:R-:W1:Y:S03]  /*3950*/  MUFU.TANH R18, R11 ;  /* 0x0000000b00127308 */ /* 0x000e660000002400 */
[----:B------:R-:W-:Y:S01]  /*3960*/  ISETP.GT.AND P0, PT, R4, 0x21, P0 ;  /* 0x000000210400780c */ /* 0x000fe20000704270 */
[----:B------:R-:W-:-:S03]  /*3970*/  FMUL.FTZ R4, R58, c[0x0][0x320] ;  /* 0x0000c8003a047a20 */ /* 0x000fc60000410000 */
[----:B------:R-:W-:Y:S01]  /*3980*/  ISETP.LT.OR P0, PT, R5, 0x22, P0 ;  /* 0x000000220500780c */ /* 0x000fe20000701670 */
[----:B-----5:R-:W-:Y:S01]  /*3990*/  FMUL.FTZ R6, R43, c[0x0][0x320] ;  /* 0x0000c8002b067a20 */ /* 0x020fe20000410000 */
[----:B------:R-:W1:Y:S02]  /*39a0*/  MUFU.TANH R11, R4 ;  /* 0x00000004000b7308 */ /* 0x000e640000002400 */
[----:B------:R-:W-:Y:S02]  /*39b0*/  FSEL R244, R25, -INF , !P0 ;  /* 0xff80000019f47808 */ /* 0x000fe40004000000 */
[----:B------:R-:W-:Y:S01]  /*39c0*/  PLOP3.LUT P0, PT, PT, PT, UP6, 0x40, 0x0 ;  /* 0x000000000000781c */ /* 0x000fe20003f0e868 */
[----:B------:R-:W-:-:S03]  /*39d0*/  UISETP.NE.AND UP6, UPT, UR32, URZ, UPT ;  /* 0x0000003f2000728c */ /* 0x000fc6000bfc5270 */
[----:B------:R5:W1:Y:S02]  /*39e0*/  MUFU.TANH R32, R6 ;  /* 0x0000000600207308 */ /* 0x000a640000002400 */
[----:B-----5:R-:W5:Y:S02]  /*39f0*/  SHFL.IDX PT, R6, R12, 0x1, 0x1c1f ;  /* 0x003c1f000c067f89 */ /* 0x020f6400000e0000 */
[--C-:B-----5:R-:W-:Y:S02]  /*3a00*/  IMAD.IADD R5, R13, 0x1, R6.reuse ;  /* 0x000000010d057824 */ /* 0x120fe400078e0206 */
[----:B------:R-:W-:-:S03]  /*3a10*/  IMAD.IADD R4, R15, 0x1, R6 ;  /* 0x000000010f047824 */ /* 0x000fc600078e0206 */
[----:B------:R-:W-:Y:S01]  /*3a20*/  IMNMX R5, R5, R14, PT ;  /* 0x0000000e05057217 */ /* 0x000fe20003800200 */
        /* <DEDUP_REMOVED lines=13> */
.L_x_957:
[----:B------:R-:W-:-:S04]  /*3b00*/  MOV R7, c[0x0][0x32c] ;  /* 0x0000cb0000077a02 */ /* 0x000fc80000000f00 */
[----:B------:R-:W-:-:S13]  /*3b10*/  ISETP.NE.AND P0, PT, R7, 0x1, PT ;  /* 0x000000010700780c */ /* 0x000fda0003f05270 */
[----:B------:R-:W-:-:S05]  /*3b20*/  @P0 IMAD.HI.U32 R7, R6, c[0x0][0x330], RZ ;  /* 0x0000cc0006070a27 */ /* 0x000fca00078e00ff */
[----:B------:R-:W-:Y:S02]  /*3b30*/  @P0 SHF.R.U32.HI R6, RZ, c[0x0][0x334], R7 ;  /* 0x0000cd00ff060a19 */ /* 0x000fe40000011607 */
.L_x_958:
[----:B------:R-:W-:Y:S05]  /*3b40*/  BSYNC B0 ;  /* 0x0000000000007941 */ /* 0x000fea0003800000 */
.L_x_956:
[----:B------:R-:W-:-:S05]  /*3b50*/  IMAD R6, R6, c[0x0][0x32c], R16 ;  /* 0x0000cb0006067a24 */ /* 0x000fca00078e0210 */
[----:B------:R-:W-:Y:S02]  /*3b60*/  IADD3 R7, R6, c[0x0][0x32c], RZ ;  /* 0x0000cb0006077a10 */ /* 0x000fe40007ffe0ff */
[----:B------:R-:W-:Y:S02]  /*3b70*/  IMNMX R4, R4, R6, !PT ;  /* 0x0000000604047217 */ /* 0x000fe40007800200 */
[----:B------:R-:W-:Y:S02]  /*3b80*/  IMNMX R5, R5, R7, PT ;  /* 0x0000000705057217 */ /* 0x000fe40003800200 */
.L_x_955:
[----:B-1234-:R-:W-:Y:S01]  /*3b90*/  UP2UR UR31, UPR, URZ, 0x1 ;  /* 0x000000013f1f7883 */ /* 0x01efe20008000000 */
[----:B------:R-:W-:Y:S01]  /*3ba0*/  FMUL.FTZ R6, R81, c[0x0][0x320] ;  /* 0x0000c80051067a20 */ /* 0x000fe20000410000 */
[----:B------:R-:W-:Y:S01]  /*3bb0*/  UISETP.NE.AND UP0, UPT, UR30, URZ, UPT ;  /* 0x0000003f1e00728c */ /* 0x000fe2000bf05270 */
[----:B------:R-:W-:Y:S01]  /*3bc0*/  FMUL.FTZ R8, R84, c[0x0][0x320] ;  /* 0x0000c80054087a20 */ /* 0x000fe20000410000 */
[----:B------:R-:W-:Y:S01]  /*3bd0*/  UP2UR UR32, UPR, URZ, 0x2 ;  /* 0x000000023f207883 */ /* 0x000fe20008000000 */
[----:B------:R1:W2:Y:S01]  /*3be0*/  MUFU.TANH R29, R6 ;  /* 0x00000006001d7308 */ /* 0x0002a20000002400 */
[----:B------:R-:W-:Y:S01]  /*3bf0*/  UP2UR UR34, UPR, URZ, 0x8 ;  /* 0x000000083f227883 */ /* 0x000fe20008000000 */
[----:B------:R-:W-:Y:S01]  /*3c00*/  FMUL.FTZ R10, R72, c[0x0][0x320] ;  /* 0x0000c800480a7a20 */ /* 0x000fe20000410000 */
[----:B------:R-:W-:Y:S01]  /*3c10*/  PLOP3.LUT P0, PT, PT, PT, UP0, 0x40, 0x0 ;  /* 0x000000000000781c */ /* 0x000fe20003f0e808 */
[----:B------:R-:W-:Y:S01]  /*3c20*/  UP2UR UR33, UPR, URZ, 0x4 ;  /* 0x000000043f217883 */ /* 0x000fe20008000000 */
[----:B------:R-:W-:Y:S01]  /*3c30*/  FMUL.FTZ R7, R73, c[0x0][0x320] ;  /* 0x0000c80049077a20 */ /* 0x000fe20000410000 */
[----:B------:R-:W-:Y:S01]  /*3c40*/  UISETP.NE.AND UP1, UPT, UR5, URZ, UPT ;  /* 0x0000003f0500728c */ /* 0x000fe2000bf25270 */
[----:B------:R-:W-:Y:S01]  /*3c50*/  ISETP.GT.AND P0, PT, R4, RZ, P0 ;  /* 0x000000ff0400720c */ /* 0x000fe20000704270 */
[----:B------:R-:W-:Y:S01]  /*3c60*/  UISETP.NE.AND UP3, UPT, UR29, URZ, UPT ;  /* 0x0000003f1d00728c */ /* 0x000fe2000bf65270 */
[----:B------:R3:W4:Y:S01]  /*3c70*/  MUFU.TANH R21, R8 ;  /* 0x0000000800157308 */ /* 0x0007220000002400 */
[----:B------:R-:W-:Y:S01]  /*3c80*/  UISETP.NE.AND UP2, UPT, UR28, URZ, UPT ;  /* 0x0000003f1c00728c */ /* 0x000fe2000bf45270 */
[----:B------:R-:W-:Y:S01]  /*3c90*/  ISETP.LT.OR P0, PT, R5, 0x1, P0 ;  /* 0x000000010500780c */ /* 0x000fe20000701670 */
[----:B------:R-:W-:Y:S01]  /*3ca0*/  UISETP.NE.AND UP0, UPT, UR4, URZ, UPT ;  /* 0x0000003f0400728c */ /* 0x000fe2000bf05270 */
[----:B------:R-:W-:Y:S01]  /*3cb0*/  FMUL.FTZ R9, R89, c[0x0][0x320] ;  /* 0x0000c80059097a20 */ /* 0x000fe20000410000 */
[----:B------:R-:W-:Y:S01]  /*3cc0*/  PLOP3.LUT P2, PT, PT, PT, UP3, 0x40, 0x0 ;  /* 0x000000000000781c */ /* 0x000fe20003f4e838 */
[----:B------:R-:W-:Y:S01]  /*3cd0*/  UISETP.NE.AND UP3, UPT, UR34, URZ, UPT ;  /* 0x0000003f2200728c */ /* 0x000fe2000bf65270 */
[----:B-1----:R-:W-:Y:S01]  /*3ce0*/  FMUL.FTZ R6, R92, c[0x0][0x320] ;  /* 0x0000c8005c067a20 */ /* 0x002fe20000410000 */
[----:B------:R-:W-:Y:S01]  /*3cf0*/  FSEL R35, R17, -INF , !P0 ;  /* 0xff80000011237808 */ /* 0x000fe20004000000 */
[----:B------:R-:W1:Y:S01]  /*3d00*/  MUFU.TANH R26, R10 ;  /* 0x0000000a001a7308 */ /* 0x000e620000002400 */
[----:B------:R-:W-:Y:S01]  /*3d10*/  PLOP3.LUT P0, PT, PT, PT, UP1, 0x40, 0x0 ;  /* 0x000000000000781c */ /* 0x000fe20003f0e818 */
[----:B------:R-:W-:Y:S01]  /*3d20*/  UISETP.NE.AND UP1, UPT, UR32, URZ, UPT ;  /* 0x0000003f2000728c */ /* 0x000fe2000bf25270 */
[----:B------:R-:W-:Y:S01]  /*3d30*/  PLOP3.LUT P1, PT, PT, PT, UP2, 0x40, 0x0 ;  /* 0x000000000000781c */ /* 0x000fe20003f2e828 */
[----:B------:R-:W-:Y:S01]  /*3d40*/  UISETP.NE.AND UP2, UPT, UR33, URZ, UPT ;  /* 0x0000003f2100728c */ /* 0x000fe2000bf45270 */
[----:B------:R-:W-:-:S02]  /*3d50*/  ISETP.GT.AND P0, PT, R4, 0x9, P0 ;  /* 0x000000090400780c */ /* 0x000fc40000704270 */
[C---:B------:R-:W-:Y:S01]  /*3d60*/  ISETP.GT.AND P2, PT, R4.reuse, 0x1, P2 ;  /* 0x000000010400780c */ /* 0x040fe20001744270 */
[----:B------:R5:W1:Y:S01]  /*3d70*/  MUFU.TANH R27, R6 ;  /* 0x00000006001b7308 */ /* 0x000a620000002400 */
[----:B------:R-:W-:Y:S01]  /*3d80*/  ISETP.GT.AND P1, PT, R4, 0x8, P1 ;  /* 0x000000080400780c */ /* 0x000fe20000f24270 */
[----:B---3--:R-:W-:Y:S01]  /*3d90*/  FMUL.FTZ R8, R80, c[0x0][0x320] ;  /* 0x0000c80050087a20 */ /* 0x008fe20000410000 */
[C---:B------:R-:W-:Y:S02]  /*3da0*/  ISETP.LT.OR P0, PT, R5.reuse, 0xa, P0 ;  /* 0x0000000a0500780c */ /* 0x040fe40000701670 */
[C---:B------:R-:W-:Y:S02]  /*3db0*/  ISETP.LT.OR P2, PT, R5.reuse, 0x2, P2 ;  /* 0x000000020500780c */ /* 0x040fe40001741670 */
[----:B------:R-:W-:Y:S02]  /*3dc0*/  ISETP.LT.OR P1, PT, R5, 0x9, P1 ;  /* 0x000000090500780c */ /* 0x000fe40000f21670 */
[----:B------:R-:W-:-:S02]  /*3dd0*/  FSEL R40, R20, -INF , !P0 ;  /* 0xff80000014287808 */ /* 0x000fc40004000000 */
[----:B------:R-:W-:Y:S02]  /*3de0*/  FSEL R36, R19, -INF , !P2 ;  /* 0xff80000013247808 */ /* 0x000fe40005000000 */
[----:B------:R-:W-:Y:S01]  /*3df0*/  FSEL R38, R23, -INF , !P1 ;  /* 0xff80000017267808 */ /* 0x000fe20004800000 */
[----:B------:R-:W3:Y:S01]  /*3e00*/  MUFU.TANH R19, R9 ;  /* 0x0000000900137308 */ /* 0x000ee20000002400 */
[----:B------:R-:W-:Y:S01]  /*3e10*/  PLOP3.LUT P0, PT, PT, PT, UP5, 0x40, 0x0 ;  /* 0x000000000000781c */ /* 0x000fe20003f0e858 */
[----:B-----5:R-:W-:Y:S01]  /*3e20*/  FMUL.FTZ R6, R93, c[0x0][0x320] ;  /* 0x0000c8005d067a20 */ /* 0x020fe20000410000 */
[----:B------:R-:W-:Y:S01]  /*3e30*/  PLOP3.LUT P2, PT, PT, PT, UP0, 0x40, 0x0 ;  /* 0x000000000000781c */ /* 0x000fe20003f4e808 */
[----:B------:R-:W-:Y:S01]  /*3e40*/  UISETP.NE.AND UP0, UPT, UR31, URZ, UPT ;  /* 0x0000003f1f00728c */ /* 0x000fe2000bf05270 */
[----:B------:R-:W-:Y:S01]  /*3e50*/  PLOP3.LUT P1, PT, PT, PT, UP6, 0x40, 0x0 ;  /* 0x000000000000781c */ /* 0x000fe20003f2e868 */
[----:B------:R-:W-:Y:S01]  /*3e60*/  UP2UR UR31, UPR, URZ, 0x40 ;  /* 0x000000403f1f7883 */ /* 0x000fe20008000000 */
[C---:B------:R-:W-:Y:S01]  /*3e70*/  ISETP.GT.AND P0, PT, R4.reuse, 0x18, P0 ;  /* 0x000000180400780c */ /* 0x040fe20000704270 */
[----:B------:R5:W1:Y:S01]  /*3e80*/  MUFU.TANH R25, R6 ;  /* 0x0000000600197308 */ /* 0x000a620000002400 */
[C---:B------:R-:W-:Y:S01]  /*3e90*/  ISETP.GT.AND P2, PT, R4.reuse, 0x10, P2 ;  /* 0x000000100400780c */ /* 0x040fe20001744270 */
[----:B------:R-:W-:Y:S01]  /*3ea0*/  UISETP.NE.AND UP6, UPT, UR12, URZ, UPT ;  /* 0x0000003f0c00728c */ /* 0x000fe2000bfc5270 */
[----:B------:R-:W-:-:S02]  /*3eb0*/  ISETP.GT.AND P1, PT, R4, 0x11, P1 ;  /* 0x000000110400780c */ /* 0x000fc40000f24270 */
[C---:B------:R-:W-:Y:S02]  /*3ec0*/  ISETP.LT.OR P0, PT, R5.reuse, 0x19, P0 ;  /* 0x000000190500780c */ /* 0x040fe40000701670 */
[C---:B------:R-:W-:Y:S01]  /*3ed0*/  ISETP.LT.OR P2, PT, R5.reuse, 0x11, P2 ;  /* 0x000000110500780c */ /* 0x040fe20001741670 */
[----:B------:R-:W1:Y:S01]  /*3ee0*/  MUFU.TANH R23, R7 ;  /* 0x0000000700177308 */ /* 0x000e620000002400 */
[----:B------:R-:W-:Y:S02]  /*3ef0*/  ISETP.LT.OR P1, PT, R5, 0x12, P1 ;  /* 0x000000120500780c */ /* 0x000fe40000f21670 */
[----:B------:R-:W-:Y:S02]  /*3f00*/  FSEL R62, R11, -INF , !P0 ;  /* 0xff8000000b3e7808 */ /* 0x000fe40004000000 */
[----:B------:R-:W-:Y:S02]  /*3f10*/  FSEL R61, R18, -INF , !P2 ;  /* 0xff800000123d7808 */ /* 0x000fe40005000000 */
[----:B------:R-:W-:Y:S01]  /*3f20*/  FSEL R63, R30, -INF , !P1 ;  /* 0xff8000001e3f7808 */ /* 0x000fe20004800000 */
[----:B-----5:R-:W-:Y:S01]  /*3f30*/  FMUL.FTZ R6, R76, c[0x0][0x320] ;  /* 0x0000c8004c067a20 */ /* 0x020fe20000410000 */
[----:B------:R-:W-:Y:S01]  /*3f40*/  PLOP3.LUT P0, PT, PT, PT, UP2, 0x40, 0x0 ;  /* 0x000000000000781c */ /* 0x000fe20003f0e828 */
[----:B------:R-:W1:Y:S01]  /*3f50*/  MUFU.TANH R18, R8 ;  /* 0x0000000800127308 */ /* 0x000e620000002400 */
[----:B------:R-:W-:-:S02]  /*3f60*/  PLOP3.LUT P2, PT, PT, PT, UP4, 0x40, 0x0 ;  /* 0x000000000000781c */ /* 0x000fc40003f4e848 */
[----:B------:R-:W-:Y:S02]  /*3f70*/  PLOP3.LUT P1, PT, PT, PT, UP3, 0x40, 0x0 ;  /* 0x000000000000781c */ /* 0x000fe40003f2e838 */
[C---:B------:R-:W-:Y:S02]  /*3f80*/  ISETP.GT.AND P0, PT, R4.reuse, 0x21, P0 ;  /* 0x000000210400780c */ /* 0x040fe40000704270 */
[C---:B------:R-:W-:Y:S01]  /*3f90*/  ISETP.GT.AND P2, PT, R4.reuse, 0x19, P2 ;  /* 0x000000190400780c */ /* 0x040fe20001744270 */
[----:B------:R5:W1:Y:S01]  /*3fa0*/  MUFU.TANH R24, R6 ;  /* 0x0000000600187308 */ /* 0x000a620000002400 */
[----:B------:R-:W-:Y:S02]  /*3fb0*/  ISETP.GT.AND P1, PT, R4, 0x20, P1 ;  /* 0x000000200400780c */ /* 0x000fe40000f24270 */
[C---:B------:R-:W-:Y:S02]  /*3fc0*/  ISETP.LT.OR P0, PT, R5.reuse, 0x22, P0 ;  /* 0x000000220500780c */ /* 0x040fe40000701670 */
[----:B------:R-:W-:-:S02]  /*3fd0*/  ISETP.LT.OR P2, PT, R5, 0x1a, P2 ;  /* 0x0000001a0500780c */ /* 0x000fc40001741670 */
[----:B------:R-:W-:Y:S02]  /*3fe0*/  ISETP.LT.OR P1, PT, R5, 0x21, P1 ;  /* 0x000000210500780c */ /* 0x000fe40000f21670 */
[----:B------:R-:W-:Y:S02]  /*3ff0*/  FSEL R189, R34, -INF , !P0 ;  /* 0xff80000022bd7808 */ /* 0x000fe40004000000 */
[----:B------:R-:W-:Y:S02]  /*4000*/  FSEL R68, R22, -INF , !P2 ;  /* 0xff80000016447808 */ /* 0x000fe40005000000 */
[----:B------:R-:W-:Y:S02]  /*4010*/  FSEL R190, R31, -INF , !P1 ;  /* 0xff8000001fbe7808 */ /* 0x000fe40004800000 */
[----:B------:R-:W-:Y:S01]  /*4020*/  PLOP3.LUT P0, PT, PT, PT, UP6, 0x40, 0x0 ;  /* 0x000000000000781c */ /* 0x000fe20003f0e868 */
[----:B-----5:R-:W-:Y:S01]  /*4030*/  FMUL.FTZ R6, R77, c[0x0][0x320] ;  /* 0x0000c8004d067a20 */ /* 0x020fe20000410000 */
[----:B------:R-:W-:Y:S01]  /*4040*/  PLOP3.LUT P2, PT, PT, PT, UP1, 0x40, 0x0 ;  /* 0x000000000000781c */ /* 0x000fe20003f4e818 */
[----:B------:R-:W-:Y:S01]  /*4050*/  UISETP.NE.AND UP6, UPT, UR31, URZ, UPT ;  /* 0x0000003f1f00728c */ /* 0x000fe2000bfc5270 */
[----:B------:R-:W-:Y:S01]  /*4060*/  PLOP3.LUT P1, PT, PT, PT, UP0, 0x40, 0x0 ;  /* 0x000000000000781c */ /* 0x000fe20003f2e808 */
[----:B------:R5:W1:Y:S01]  /*4070*/  MUFU.TANH R28, R6 ;  /* 0x00000006001c7308 */ /* 0x000a620000002400 */
[----:B------:R-:W-:-:S02]  /*4080*/  ISETP.GT.AND P2, PT, R4, 0x28, P2 ;  /* 0x000000280400780c */ /* 0x000fc40001744270 */
[----:B------:R-:W-:Y:S01]  /*4090*/  ISETP.GT.AND P1, PT, R4, 0x29, P1 ;  /* 0x000000290400780c */ /* 0x000fe20000f24270 */
[----:B------:R-:W-:Y:S01]  /*40a0*/  FMUL.FTZ R4, R85, c[0x0][0x320] ;  /* 0x0000c80055047a20 */ /* 0x000fe20000410000 */
[C---:B------:R-:W-:Y:S02]  /*40b0*/  ISETP.LT.OR P2, PT, R5.reuse, 0x29, P2 ;  /* 0x000000290500780c */ /* 0x040fe40001741670 */
[----:B------:R-:W-:Y:S01]  /*40c0*/  ISETP.LT.OR P1, PT, R5, 0x2a, P1 ;  /* 0x0000002a0500780c */ /* 0x000fe20000f21670 */
[----:B------:R-:W1:Y:S01]  /*40d0*/  MUFU.TANH R17, R4 ;  /* 0x0000000400117308 */ /* 0x000e620000002400 */
[----:B------:R-:W-:Y:S02]  /*40e0*/  FSEL R188, R33, -INF , !P2 ;  /* 0xff80000021bc7808 */ /* 0x000fe40005000000 */
[----:B------:R-:W-:Y:S01]  /*40f0*/  FSEL R139, R32, -INF , !P1 ;  /* 0xff800000208b7808 */ /* 0x000fe20004800000 */
[----:B-----5:R-:W-:-:S04]  /*4100*/  FMUL.FTZ R6, R88, c[0x0][0x320] ;  /* 0x0000c80058067a20 */ /* 0x020fc80000410000 */
        /* <DEDUP_REMOVED lines=18> */
.L_x_961:
[----:B------:R-:W-:-:S04]  /*4230*/  MOV R7, c[0x0][0x32c] ;  /* 0x0000cb0000077a02 */ /* 0x000fc80000000f00 */
[----:B------:R-:W-:-:S13]  /*4240*/  ISETP.NE.AND P0, PT, R7, 0x1, PT ;  /* 0x000000010700780c */ /* 0x000fda0003f05270 */
[----:B------:R-:W-:-:S05]  /*4250*/  @P0 IMAD.HI.U32 R7, R6, c[0x0][0x330], RZ ;  /* 0x0000cc0006070a27 */ /* 0x000fca00078e00ff */
[----:B------:R-:W-:Y:S02]  /*4260*/  @P0 SHF.R.U32.HI R6, RZ, c[0x0][0x334], R7 ;  /* 0x0000cd00ff060a19 */ /* 0x000fe40000011607 */
.L_x_962:
[----:B------:R-:W-:Y:S05]  /*4270*/  BSYNC B0 ;  /* 0x0000000000007941 */ /* 0x000fea0003800000 */
.L_x_960:
[----:B------:R-:W-:-:S05]  /*4280*/  IMAD R6, R6, c[0x0][0x32c], R16 ;  /* 0x0000cb0006067a24 */ /* 0x000fca00078e0210 */
[----:B------:R-:W-:Y:S02]  /*4290*/  IADD3 R7, R6, c[0x0][0x32c], RZ ;  /* 0x0000cb0006077a10 */ /* 0x000fe40007ffe0ff */
[----:B------:R-:W-:Y:S02]  /*42a0*/  IMNMX R4, R4, R6, !PT ;  /* 0x0000000604047217 */ /* 0x000fe40007800200 */
[----:B------:R-:W-:Y:S02]  /*42b0*/  IMNMX R5, R5, R7, PT ;  /* 0x0000000705057217 */ /* 0x000fe40003800200 */
.L_x_959:
        /* <DEDUP_REMOVED lines=14> */
[----:B------:R-:W-:Y:S01]  /*43a0*/  FMUL.FTZ R10, R90, c[0x0][0x320] ;  /* 0x0000c8005a0a7a20 */ /* 0x000fe20000410000 */
[----:B------:R-:W-:Y:S01]  /*43b0*/  UISETP.NE.AND UP2, UPT, UR28, URZ, UPT ;  /* 0x0000003f1c00728c */ /* 0x000fe2000bf45270 */
[----:B------:R-:W-:Y:S01]  /*43c0*/  ISETP.LT.OR P0, PT, R5, 0x1, P0 ;  /* 0x000000010500780c */ /* 0x000fe20000701670 */
[----:B------:R-:W-:Y:S01]  /*43d0*/  UISETP.NE.AND UP0, UPT, UR4, URZ, UPT ;  /* 0x0000003f0400728c */ /* 0x000fe2000bf05270 */
[----:B------:R-:W3:Y:S01]  /*43e0*/  MUFU.TANH R22, R11 ;  /* 0x0000000b00167308 */ /* 0x000ee20000002400 */
[----:B------:R-:W-:Y:S01]  /*43f0*/  PLOP3.LUT P2, PT, PT, PT, UP3, 0x40, 0x0 ;  /* 0x000000000000781c */ /* 0x000fe20003f4e838 */
[----:B------:R-:W-:Y:S01]  /*4400*/  UISETP.NE.AND UP3, UPT, UR34, URZ, UPT ;  /* 0x0000003f2200728c */ /* 0x000fe2000bf65270 */
[----:B------:R-:W-:Y:S01]  /*4410*/  FSEL R55, R27, -INF , !P0 ;  /* 0xff8000001b377808 */ /* 0x000fe20004000000 */
[----:B-1----:R-:W-:Y:S01]  /*4420*/  FMUL.FTZ R6, R86, c[0x0][0x320] ;  /* 0x0000c80056067a20 */ /* 0x002fe20000410000 */
[----:B------:R-:W-:Y:S01]  /*4430*/  PLOP3.LUT P0, PT, PT, PT, UP1, 0x40, 0x0 ;  /* 0x000000000000781c */ /* 0x000fe20003f0e818 */
[----:B------:R-:W-:Y:S01]  /*4440*/  UISETP.NE.AND UP1, UPT, UR32, URZ, UPT ;  /* 0x0000003f2000728c */ /* 0x000fe2000bf25270 */
[----:B------:R-:W-:Y:S01]  /*4450*/  PLOP3.LUT P1, PT, PT, PT, UP2, 0x40, 0x0 ;  /* 0x000000000000781c */ /* 0x000fe20003f2e828 */
[----:B------:R1:W4:Y:S01]  /*4460*/  MUFU.TANH R52, R6 ;  /* 0x0000000600347308 */ /* 0x0003220000002400 */
[C---:B------:R-:W-:Y:S01]  /*4470*/  ISETP.GT.AND P0, PT, R4.reuse, 0x9, P0 ;  /* 0x000000090400780c */ /* 0x040fe20000704270 */
[----:B------:R-:W-:Y:S01]  /*4480*/  UISETP.NE.AND UP2, UPT, UR33, URZ, UPT ;  /* 0x0000003f2100728c */ /* 0x000fe2000bf45270 */
[C---:B------:R-:W-:Y:S01]  /*4490*/  ISETP.GT.AND P2, PT, R4.reuse, 0x1, P2 ;  /* 0x000000010400780c */ /* 0x040fe20001744270 */
[----:B------:R-:W-:Y:S01]  /*44a0*/  FMUL.FTZ R8, R79, c[0x0][0x320] ;  /* 0x0000c8004f087a20 */ /* 0x000fe20000410000 */
[----:B------:R-:W-:-:S02]  /*44b0*/  ISETP.GT.AND P1, PT, R4, 0x8, P1 ;  /* 0x000000080400780c */ /* 0x000fc40000f24270 */
[C---:B------:R-:W-:Y:S01]  /*44c0*/  ISETP.LT.OR P0, PT, R5.reuse, 0xa, P0 ;  /* 0x0000000a0500780c */ /* 0x040fe20000701670 */
[----:B------:R5:W2:Y:S01]  /*44d0*/  MUFU.TANH R11, R7 ;  /* 0x00000007000b7308 */ /* 0x000aa20000002400 */
[C---:B------:R-:W-:Y:S02]  /*44e0*/  ISETP.LT.OR P2, PT, R5.reuse, 0x2, P2 ;  /* 0x000000020500780c */ /* 0x040fe40001741670 */
[----:B------:R-:W-:Y:S02]  /*44f0*/  ISETP.LT.OR P1, PT, R5, 0x9, P1 ;  /* 0x000000090500780c */ /* 0x000fe40000f21670 */
[----:B------:R-:W-:Y:S02]  /*4500*/  FSEL R56, R19, -INF , !P0 ;  /* 0xff80000013387808 */ /* 0x000fe40004000000 */
[----:B------:R-:W-:Y:S01]  /*4510*/  FSEL R54, R25, -INF , !P2 ;  /* 0xff80000019367808 */ /* 0x000fe20005000000 */
[----:B-1----:R-:W-:Y:S01]  /*4520*/  FMUL.FTZ R6, R83, c[0x0][0x320] ;  /* 0x0000c80053067a20 */ /* 0x002fe20000410000 */
[----:B------:R-:W-:Y:S01]  /*4530*/  FSEL R57, R20, -INF , !P1 ;  /* 0xff80000014397808 */ /* 0x000fe20004800000 */
[----:B------:R-:W1:Y:S01]  /*4540*/  MUFU.TANH R31, R9 ;  /* 0x00000009001f7308 */ /* 0x000e620000002400 */
[----:B------:R-:W-:-:S02]  /*4550*/  PLOP3.LUT P0, PT, PT, PT, UP5, 0x40, 0x0 ;  /* 0x000000000000781c */ /* 0x000fc40003f0e858 */
        /* <DEDUP_REMOVED lines=8> */
[----:B------:R-:W-:Y:S01]  /*45e0*/  ISETP.GT.AND P1, PT, R4, 0x11, P1 ;  /* 0x000000110400780c */ /* 0x000fe20000f24270 */
[----:B-----5:R-:W-:Y:S01]  /*45f0*/  FMUL.FTZ R7, R95, c[0x0][0x320] ;  /* 0x0000c8005f077a20 */ /* 0x020fe20000410000 */
[----:B------:R-:W-:-:S02]  /*4600*/  ISETP.LT.OR P0, PT, R5, 0x19, P0 ;  /* 0x000000190500780c */ /* 0x000fc40000701670 */
[C---:B------:R-:W-:Y:S01]  /*4610*/  ISETP.LT.OR P2, PT, R5.reuse, 0x11, P2 ;  /* 0x000000110500780c */ /* 0x040fe20001741670 */
[----:B------:R-:W2:Y:S01]  /*4620*/  MUFU.TANH R10, R10 ;  /* 0x0000000a000a7308 */ /* 0x000ea20000002400 */
[----:B------:R-:W-:Y:S02]  /*4630*/  ISETP.LT.OR P1, PT, R5, 0x12, P1 ;  /* 0x000000120500780c */ /* 0x000fe40000f21670 */
[----:B------:R-:W-:Y:S02]  /*4640*/  FSEL R59, R18, -INF , !P0 ;  /* 0xff800000123b7808 */ /* 0x000fe40004000000 */
[----:B------:R-:W-:Y:S02]  /*4650*/  FSEL R58, R21, -INF , !P2 ;  /* 0xff800000153a7808 */ /* 0x000fe40005000000 */
[----:B------:R-:W-:Y:S01]  /*4660*/  FSEL R60, R17, -INF , !P1 ;  /* 0xff800000113c7808 */ /* 0x000fe20004800000 */
[----:B-1----:R-:W-:Y:S01]  /*4670*/  FMUL.FTZ R6, R91, c[0x0][0x320] ;  /* 0x0000c8005b067a20 */ /* 0x002fe20000410000 */
        /* <DEDUP_REMOVED lines=10> */
[----:B------:R-:W-:Y:S01]  /*4720*/  ISETP.LT.OR P1, PT, R5, 0x21, P1 ;  /* 0x000000210500780c */ /* 0x000fe20000f21670 */
[----:B------:R-:W1:Y:S01]  /*4730*/  MUFU.TANH R20, R8 ;  /* 0x0000000800147308 */ /* 0x000e620000002400 */
        /* <DEDUP_REMOVED lines=14> */
[----:B------:R1:W1:Y:S01]  /*4820*/  MUFU.TANH R8, R4 ;  /* 0x0000000400087308 */ /* 0x0002620000002400 */
[----:B------:R-:W-:Y:S02]  /*4830*/  FSEL R133, R26, -INF , !P2 ;  /* 0xff8000001a857808 */ /* 0x000fe40005000000 */
[----:B------:R-:W-:Y:S01]  /*4840*/  FSEL R138, R23, -INF , !P1 ;  /* 0xff800000178a7808 */ /* 0x000fe20004800000 */
[----:B-----5:R-:W5:Y:S02]  /*4850*/  SHFL.IDX PT, R6, R12, 0x3, 0x1c1f ;  /* 0x007c1f000c067f89 */ /* 0x020f6400000e0000 */
[----:B-----5:R-:W-:-:S02]  /*4860*/  IMAD.IADD R5, R13, 0x1, R6 ;  /* 0x000000010d057824 */ /* 0x020fc400078e0206 */
[----:B-1----:R-:W-:-:S03]  /*4870*/  IMAD.IADD R4, R15, 0x1, R6 ;  /* 0x000000010f047824 */ /* 0x002fc600078e0206 */
[----:B------:R-:W-:Y:S01]  /*4880*/  IMNMX R5, R5, R14, PT ;  /* 0x0000000e05057217 */ /* 0x000fe20003800200 */
        /* <DEDUP_REMOVED lines=13> */
.L_x_965:
[----:B------:R-:W-:-:S04]  /*4960*/  MOV R7, c[0x0][0x32c] ;  /* 0x0000cb0000077a02 */ /* 0x000fc80000000f00 */
[----:B------:R-:W-:-:S13]  /*4970*/  ISETP.NE.AND P0, PT, R7, 0x1, PT ;  /* 0x000000010700780c */ /* 0x000fda0003f05270 */
[----:B------:R-:W-:-:S05]  /*4980*/  @P0 IMAD.HI.U32 R7, R6, c[0x0][0x330], RZ ;  /* 0x0000cc0006070a27 */ /* 0x000fca00078e00ff */
[----:B------:R-:W-:Y:S02]  /*4990*/  @P0 SHF.R.U32.HI R6, RZ, c[0x0][0x334], R7 ;  /* 0x0000cd00ff060a19 */ /* 0x000fe40000011607 */
.L_x_966:
[----:B------:R-:W-:Y:S05]  /*49a0*/  BSYNC B0 ;  /* 0x0000000000007941 */ /* 0x000fea0003800000 */
.L_x_964:
[----:B------:R-:W-:-:S05]  /*49b0*/  IMAD R6, R6, c[0x0][0x32c], R16 ;  /* 0x0000cb0006067a24 */ /* 0x000fca00078e0210 */
[----:B------:R-:W-:Y:S02]  /*49c0*/  IADD3 R7, R6, c[0x0][0x32c], RZ ;  /* 0x0000cb0006077a10 */ /* 0x000fe40007ffe0ff */
[----:B------:R-:W-:Y:S02]  /*49d0*/  IMNMX R4, R4, R6, !PT ;  /* 0x0000000604047217 */ /* 0x000fe40007800200 */
[----:B------:R-:W-:Y:S02]  /*49e0*/  IMNMX R5, R5, R7, PT ;  /* 0x0000000705057217 */ /* 0x000fe40003800200 */
.L_x_963:
[----:B--234-:R-:W-:Y:S01]  /*49f0*/  FMNMX.FTZ R7, R37, R39, !PT ;  /* 0x0000002725077209 */ /* 0x01cfe20007810000 */
[----:B------:R-:W-:Y:S01]  /*4a00*/  UP2UR UR31, UPR, URZ, 0x4 ;  /* 0x000000043f1f7883 */ /* 0x000fe20008000000 */
[----:B------:R-:W-:Y:S01]  /*4a10*/  FMNMX.FTZ R6, R35, R36, !PT ;  /* 0x0000002423067209 */ /* 0x000fe20007810000 */
[----:B------:R-:W-:Y:S01]  /*4a20*/  UISETP.NE.AND UP2, UPT, UR29, URZ, UPT ;  /* 0x0000003f1d00728c */ /* 0x000fe2000bf45270 */
[----:B------:R-:W-:Y:S01]  /*4a30*/  FMNMX.FTZ R7, R41, R7, !PT ;  /* 0x0000000729077209 */ /* 0x000fe20007810000 */
        /* <DEDUP_REMOVED lines=8> */
[----:B------:R-:W-:Y:S01]  /*4ac0*/  IMAD.SHL.U32 R225, R0, 0x2, RZ ;  /* 0x0000000200e17824 */ /* 0x000fe200078e00ff */
[----:B------:R-:W-:Y:S01]  /*4ad0*/  FMNMX.FTZ R6, R61, R6, !PT ;  /* 0x000000063d067209 */ /* 0x000fe20007810000 */
[----:B------:R-:W-:Y:S01]  /*4ae0*/  STL [R1+0x64], R236 ;  /* 0x000064ec01007387 */ /* 0x000fe20000100800 */
[----:B------:R-:W-:Y:S01]  /*4af0*/  FMNMX.FTZ R137, R70, R137, !PT ;  /* 0x0000008946897209 */ /* 0x000fe20007810000 */
[----:B------:R-:W-:Y:S01]  /*4b00*/  IMAD R226, R3, 0x2, R225 ;  /* 0x0000000203e27824 */ /* 0x000fe200078e02e1 */
[----:B------:R-:W-:Y:S01]  /*4b10*/  FMNMX.FTZ R6, R63, R6, !PT ;  /* 0x000000063f067209 */ /* 0x000fe20007810000 */
[----:B------:R-:W-:Y:S01]  /*4b20*/  LDSM.16.MT88.4 R16, [R225+0x3880] ;  /* 0x00388000e110783b */ /* 0x000fe20000004200 */
[----:B------:R-:W-:Y:S01]  /*4b30*/  FMNMX.FTZ R137, R69, R137, !PT ;  /* 0x0000008945897209 */ /* 0x000fe20007810000 */
[----:B------:R-:W-:Y:S01]  /*4b40*/  IMAD R227, R2, 0x2, R226 ;  /* 0x0000000202e37824 */ /* 0x000fe200078e02e2 */
[----:B------:R-:W-:Y:S01]  /*4b50*/  FMNMX.FTZ R6, R62, R6, !PT ;  /* 0x000000063e067209 */ /* 0x000fe20007810000 */
[----:B------:R-:W-:Y:S01]  /*4b60*/  STL [R1+0x60], R235 ;  /* 0x000060eb01007387 */ /* 0x000fe20000100800 */
[----:B------:R-:W-:-:S02]  /*4b70*/  FMNMX.FTZ R137, R71, R137, !PT ;  /* 0x0000008947897209 */ /* 0x000fc40007810000 */
[----:B------:R-:W-:Y:S01]  /*4b80*/  FMNMX.FTZ R6, R68, R6, !PT ;  /* 0x0000000644067209 */ /* 0x000fe20007810000 */
[----:B------:R-:W-:Y:S01]  /*4b90*/  LDSM.16.MT88.4 R44, [R227+0x3880] ;  /* 0x00388000e32c783b */ /* 0x000fe20000004200 */
[----:B------:R-:W-:Y:S02]  /*4ba0*/  FMNMX.FTZ R137, R245, R137, !PT ;  /* 0x00000089f5897209 */ /* 0x000fe40007810000 */
[----:B------:R-:W-:Y:S01]  /*4bb0*/  FMNMX.FTZ R6, R190, R6, !PT ;  /* 0x00000006be067209 */ /* 0x000fe20007810000 */
[----:B------:R-:W-:Y:S01]  /*4bc0*/  STL [R1+0x5c], R234 ;  /* 0x00005cea01007387 */ /* 0x000fe20000100800 */
[----:B------:R-:W-:Y:S02]  /*4bd0*/  FMNMX.FTZ R137, R244, R137, !PT ;  /* 0x00000089f4897209 */ /* 0x000fe40007810000 */
[----:B------:R-:W-:Y:S01]  /*4be0*/  FMNMX.FTZ R6, R189, R6, !PT ;  /* 0x00000006bd067209 */ /* 0x000fe20007810000 */
[----:B------:R-:W-:Y:S01]  /*4bf0*/  STL [R1+0x58], R233 ;  /* 0x000058e901007387 */ /* 0x000fe20000100800 */
[----:B------:R-:W-:-:S02]  /*4c00*/  FMNMX.FTZ R137, R207, R137, !PT ;  /* 0x00000089cf897209 */ /* 0x000fc40007810000 */
[----:B------:R-:W-:Y:S01]  /*4c10*/  FMNMX.FTZ R6, R188, R6, !PT ;  /* 0x00000006bc067209 */ /* 0x000fe20007810000 */
[----:B------:R-:W-:Y:S01]  /*4c20*/  STL [R1+0x54], R232 ;  /* 0x000054e801007387 */ /* 0x000fe20000100800 */
[----:B------:R-:W-:Y:S02]  /*4c30*/  FMNMX.FTZ R137, R191, R137, !PT ;  /* 0x00000089bf897209 */ /* 0x000fe40007810000 */
[----:B------:R-:W-:Y:S01]  /*4c40*/  FMNMX.FTZ R136, R139, R6, !PT ;  /* 0x000000068b887209 */ /* 0x000fe20007810000 */
[----:B------:R-:W-:Y:S01]  /*4c50*/  STL [R1+0x50], R231 ;  /* 0x000050e701007387 */ /* 0x000fe20000100800 */
[----:B------:R-:W-:Y:S01]  /*4c60*/  PLOP3.LUT P1, PT, PT, PT, UP2, 0x40, 0x0 ;  /* 0x000000000000781c */ /* 0x000fe20003f2e828 */
[----:B------:R-:W-:Y:S01]  /*4c70*/  UISETP.NE.AND UP2, UPT, UR28, URZ, UPT ;  /* 0x0000003f1c00728c */ /* 0x000fe2000bf45270 */
[----:B------:R-:W-:Y:S01]  /*4c80*/  PLOP3.LUT P2, PT, PT, PT, UP1, 0x40, 0x0 ;  /* 0x000000000000781c */ /* 0x000fe20003f4e818 */
[----:B------:R-:W1:Y:S01]  /*4c90*/  SHFL.BFLY PT, R6, R137, 0x2, 0x1f ;  /* 0x0c401f0089067f89 */ /* 0x000e6200000e0000 */
[C---:B------:R-:W-:Y:S01]  /*4ca0*/  ISETP.GT.AND P1, PT, R4.reuse, 0x1, P1 ;  /* 0x000000010400780c */ /* 0x040fe20000f24270 */
[----:B------:R-:W-:Y:S01]  /*4cb0*/  UISETP.NE.AND UP1, UPT, UR5, URZ, UPT ;  /* 0x0000003f0500728c */ /* 0x000fe2000bf25270 */
[----:B------:R-:W-:Y:S01]  /*4cc0*/  ISETP.GT.AND P2, PT, R4, RZ, P2 ;  /* 0x000000ff0400720c */ /* 0x000fe20001744270 */
[----:B------:R-:W2:Y:S01]  /*4cd0*/  SHFL.BFLY PT, R7, R136, 0x2, 0x1f ;  /* 0x0c401f0088077f89 */ /* 0x000ea200000e0000 */
[C---:B------:R-:W-:Y:S01]  /*4ce0*/  ISETP.LT.OR P1, PT, R5.reuse, 0x2, P1 ;  /* 0x000000020500780c */ /* 0x040fe20000f21670 */
[----:B------:R-:W-:Y:S01]  /*4cf0*/  ULDC.64 UR4, c[0x0][0x2c8] ;  /* 0x0000b20000047ab9 */ /* 0x000fe20000000a00 */
[----:B------:R-:W-:Y:S01]  /*4d00*/  ISETP.LT.OR P2, PT, R5, 0x1, P2 ;  /* 0x000000010500780c */ /* 0x000fe20001741670 */
[----:B------:R-:W-:Y:S01]  /*4d10*/  STL [R1+0x4c], R230 ;  /* 0x00004ce601007387 */ /* 0x000fe20000100800 */
[----:B------:R-:W-:-:S02]  /*4d20*/  FSEL R15, R9, -INF , !P1 ;  /* 0xff800000090f7808 */ /* 0x000fc40004800000 */
[----:B------:R-:W-:Y:S01]  /*4d30*/  FSEL R14, R8, -INF , !P2 ;  /* 0xff800000080e7808 */ /* 0x000fe20005000000 */
[----:B------:R-:W-:Y:S01]  /*4d40*/  STL [R1+0x48], R229 ;  /* 0x000048e501007387 */ /* 0x000fe20000100800 */
[----:B------:R-:W-:Y:S01]  /*4d50*/  PLOP3.LUT P2, PT, PT, PT, UP1, 0x40, 0x0 ;  /* 0x000000000000781c */ /* 0x000fe20003f4e818 */
[----:B------:R-:W-:Y:S01]  /*4d60*/  UISETP.NE.AND UP1, UPT, UR29, URZ, UPT ;  /* 0x0000003f1d00728c */ /* 0x000fe2000bf25270 */
[----:B------:R-:W-:Y:S01]  /*4d70*/  PLOP3.LUT P1, PT, PT, PT, UP0, 0x40, 0x0 ;  /* 0x000000000000781c */ /* 0x000fe20003f2e808 */
[----:B------:R-:W-:Y:S01]  /*4d80*/  UISETP.NE.AND UP0, UPT, UR30, URZ, UPT ;  /* 0x0000003f1e00728c */ /* 0x000fe2000bf05270 */
[C---:B------:R-:W-:Y:S01]  /*4d90*/  ISETP.GT.AND P2, PT, R4.reuse, 0x9, P2 ;  /* 0x000000090400780c */ /* 0x040fe20001744270 */
[----:B------:R-:W-:Y:S01]  /*4da0*/  STL [R1+0x44], R224 ;  /* 0x000044e001007387 */ /* 0x000fe20000100800 */
[----:B------:R-:W-:Y:S02]  /*4db0*/  ISETP.GT.AND P1, PT, R4, 0x10, P1 ;  /* 0x000000100400780c */ /* 0x000fe40000f24270 */
[----:B------:R-:W-:-:S02]  /*4dc0*/  ISETP.LT.OR P2, PT, R5, 0xa, P2 ;  /* 0x0000000a0500780c */ /* 0x000fc40001741670 */
[----:B------:R-:W-:Y:S02]  /*4dd0*/  ISETP.LT.OR P1, PT, R5, 0x11, P1 ;  /* 0x000000110500780c */ /* 0x000fe40000f21670 */
[----:B-1----:R-:W-:Y:S02]  /*4de0*/  FMNMX.FTZ R137, R137, R6, !PT ;  /* 0x0000000689897209 */ /* 0x002fe40007810000 */
[----:B------:R-:W-:Y:S02]  /*4df0*/  FMNMX.FTZ R8, R14, R15, !PT ;  /* 0x0000000f0e087209 */ /* 0x000fe40007810000 */
[----:B--2---:R-:W-:Y:S01]  /*4e00*/  FMNMX.FTZ R136, R136, R7, !PT ;  /* 0x0000000788887209 */ /* 0x004fe20007810000 */
[----:B------:R-:W1:Y:S01]  /*4e10*/  SHFL.BFLY PT, R6, R137, 0x1, 0x1f ;  /* 0x0c201f0089067f89 */ /* 0x000e6200000e0000 */
[----:B------:R-:W-:Y:S02]  /*4e20*/  FSEL R49, R49, -INF , !P2 ;  /* 0xff80000031317808 */ /* 0x000fe40005000000 */
[----:B------:R-:W-:Y:S01]  /*4e30*/  FSEL R52, R52, -INF , !P1 ;  /* 0xff80000034347808 */ /* 0x000fe20004800000 */
[----:B------:R-:W2:Y:S01]  /*4e40*/  SHFL.BFLY PT, R7, R136, 0x1, 0x1f ;  /* 0x0c201f0088077f89 */ /* 0x000ea200000e0000 */
[----:B------:R-:W-:Y:S01]  /*4e50*/  PLOP3.LUT P2, PT, PT, PT, UP5, 0x40, 0x0 ;  /* 0x000000000000781c */ /* 0x000fe20003f4e858 */
[----:B------:R-:W-:Y:S01]  /*4e60*/  UISETP.NE.AND UP5, UPT, UR13, URZ, UPT ;  /* 0x0000003f0d00728c */ /* 0x000fe2000bfa5270 */
[----:B------:R-:W-:-:S02]  /*4e70*/  PLOP3.LUT P1, PT, PT, PT, UP4, 0x40, 0x0 ;  /* 0x000000000000781c */ /* 0x000fc40003f2e848 */
[C---:B------:R-:W-:Y:S02]  /*4e80*/  ISETP.GT.AND P2, PT, R4.reuse, 0x18, P2 ;  /* 0x000000180400780c */ /* 0x040fe40001744270 */
[----:B------:R-:W-:Y:S02]  /*4e90*/  ISETP.GT.AND P1, PT, R4, 0x19, P1 ;  /* 0x000000190400780c */ /* 0x000fe40000f24270 */
[C---:B------:R-:W-:Y:S02]  /*4ea0*/  ISETP.LT.OR P2, PT, R5.reuse, 0x19, P2 ;  /* 0x000000190500780c */ /* 0x040fe40001741670 */
[----:B------:R-:W-:Y:S02]  /*4eb0*/  ISETP.LT.OR P1, PT, R5, 0x1a, P1 ;  /* 0x0000001a0500780c */ /* 0x000fe40000f21670 */
[----:B------:R-:W-:Y:S02]  /*4ec0*/  FSEL R50, R50, -INF , !P2 ;  /* 0xff80000032327808 */ /* 0x000fe40005000000 */
[----:B------:R-:W-:-:S02]  /*4ed0*/  FSEL R53, R53, -INF , !P1 ;  /* 0xff80000035357808 */ /* 0x000fc40004800000 */
[----:B------:R-:W-:Y:S02]  /*4ee0*/  PLOP3.LUT P1, PT, PT, PT, UP1, 0x40, 0x0 ;  /* 0x000000000000781c */ /* 0x000fe40003f2e818 */
[----:B------:R-:W-:Y:S02]  /*4ef0*/  LEA R228, R2, R225, 0x1 ;  /* 0x000000e102e47211 */ /* 0x000fe400078e08ff */
[----:B-1----:R-:W-:Y:S02]  /*4f00*/  FMNMX.FTZ R137, R137, R6, !PT ;  /* 0x0000000689897209 */ /* 0x002fe40007810000 */
[----:B------:R-:W-:Y:S01]  /*4f10*/  FMNMX.FTZ R6, R55, R54, !PT ;  /* 0x0000003637067209 */ /* 0x000fe20007810000 */
[----:B------:R-:W-:Y:S01]  /*4f20*/  LDSM.16.MT88.4 R24, [R228+0x2080] ;  /* 0x00208000e418783b */ /* 0x000fe20000004200 */
[----:B--2---:R-:W-:Y:S01]  /*4f30*/  FMNMX.FTZ R136, R136, R7, !PT ;  /* 0x0000000788887209 */ /* 0x004fe20007810000 */
[C---:B------:R-:W-:Y:S01]  /*4f40*/  FMUL.FTZ R13, R137.reuse, c[0x0][0x2d0] ;  /* 0x0000b400890d7a20 */ /* 0x040fe20000410000 */
[----:B------:R-:W-:-:S02]  /*4f50*/  FSETP.NEU.FTZ.AND P0, PT, R137, -INF , PT ;  /* 0xff8000008900780b */ /* 0x000fc40003f1d000 */
[----:B------:R-:W-:Y:S01]  /*4f60*/  FMNMX.FTZ R6, R57, R6, !PT ;  /* 0x0000000639067209 */ /* 0x000fe20007810000 */
[C---:B------:R-:W-:Y:S01]  /*4f70*/  FMUL.FTZ R12, R136.reuse, c[0x0][0x2d0] ;  /* 0x0000b400880c7a20 */ /* 0x040fe20000410000 */
[----:B------:R-:W-:Y:S02]  /*4f80*/  FSEL R13, R13, RZ, P0 ;  /* 0x000000ff0d0d7208 */ /* 0x000fe40000000000 */
[----:B------:R-:W-:Y:S02]  /*4f90*/  FSETP.NEU.FTZ.AND P0, PT, R136, -INF , PT ;  /* 0xff8000008800780b */ /* 0x000fe40003f1d000 */
[----:B------:R-:W-:Y:S01]  /*4fa0*/  FMNMX.FTZ R6, R56, R6, !PT ;  /* 0x0000000638067209 */ /* 0x000fe20007810000 */
[----:B------:R-:W-:Y:S01]  /*4fb0*/  FFMA.FTZ R7, R37, c[0x0][0x2d0], -R13 ;  /* 0x0000b40025077a23 */ /* 0x000fe2000001080d */
[----:B------:R-:W-:Y:S02]  /*4fc0*/  FSEL R12, R12, RZ, P0 ;  /* 0x000000ff0c0c7208 */ /* 0x000fe40000000000 */
[----:B------:R-:W-:Y:S01]  /*4fd0*/  PLOP3.LUT P0, PT, PT, PT, UP2, 0x40, 0x0 ;  /* 0x000000000000781c */ /* 0x000fe20003f0e828 */
[----:B------:R-:W-:Y:S01]  /*4fe0*/  UISETP.NE.AND UP2, UPT, UR31, URZ, UPT ;  /* 0x0000003f1f00728c */ /* 0x000fe2000bf45270 */
[----:B------:R-:W-:Y:S01]  /*4ff0*/  FMNMX.FTZ R6, R58, R6, !PT ;  /* 0x000000063a067209 */ /* 0x000fe20007810000 */
[----:B------:R1:W-:Y:S01]  /*5000*/  MUFU.EX2 R222, R7 ;  /* 0x0000000700de7308 */ /* 0x0003e20000000800 */
[----:B------:R-:W-:Y:S01]  /*5010*/  ISETP.GT.AND P0, PT, R4, 0x8, P0 ;  /* 0x000000080400780c */ /* 0x000fe20000704270 */
[----:B------:R-:W-:Y:S01]  /*5020*/  FFMA.FTZ R2, R40, c[0x0][0x2d0], -R12 ;  /* 0x0000b40028027a23 */ /* 0x000fe2000001080c */
[----:B------:R-:W-:-:S02]  /*5030*/  FMNMX.FTZ R6, R60, R6, !PT ;  /* 0x000000063c067209 */ /* 0x000fc40007810000 */
[----:B------:R-:W-:Y:S02]  /*5040*/  ISETP.LT.OR P0, PT, R5, 0x9, P0 ;  /* 0x000000090500780c */ /* 0x000fe40000701670 */
[----:B------:R-:W-:Y:S01]  /*5050*/  FMNMX.FTZ R6, R59, R6, !PT ;  /* 0x000000063b067209 */ /* 0x000fe20007810000 */
[----:B------:R-:W-:Y:S01]  /*5060*/  MUFU.EX2 R199, R2 ;  /* 0x0000000200c77308 */ /* 0x000fe20000000800 */
[----:B------:R-:W-:Y:S02]  /*5070*/  FSEL R48, R10, -INF , !P0 ;  /* 0xff8000000a307808 */ /* 0x000fe40004000000 */
[----:B------:R-:W-:Y:S01]  /*5080*/  PLOP3.LUT P0, PT, PT, PT, UP6, 0x40, 0x0 ;  /* 0x000000000000781c */ /* 0x000fe20003f0e868 */
[----:B------:R-:W-:Y:S01]  /*5090*/  UISETP.NE.AND UP6, UPT, UR12, URZ, UPT ;  /* 0x0000003f0c00728c */ /* 0x000fe2000bfc5270 */
[----:B------:R-:W-:Y:S02]  /*50a0*/  FMNMX.FTZ R6, R72, R6, !PT ;  /* 0x0000000648067209 */ /* 0x000fe40007810000 */
[----:B------:R-:W-:Y:S01]  /*50b0*/  ISETP.GT.AND P0, PT, R4, 0x11, P0 ;  /* 0x000000110400780c */ /* 0x000fe20000704270 */
[----:B-1----:R-:W-:Y:S01]  /*50c0*/  FFMA.FTZ R7, R39, c[0x0][0x2d0], -R13 ;  /* 0x0000b40027077a23 */ /* 0x002fe2000001080d */
[----:B------:R-:W-:-:S02]  /*50d0*/  FMNMX.FTZ R8, R48, R8, !PT ;  /* 0x0000000830087209 */ /* 0x000fc40007810000 */
[----:B------:R-:W-:Y:S01]  /*50e0*/  ISETP.LT.OR P0, PT, R5, 0x12, P0 ;  /* 0x000000120500780c */ /* 0x000fe20000701670 */
[----:B------:R1:W-:Y:S01]  /*50f0*/  MUFU.EX2 R208, R7 ;  /* 0x0000000700d07308 */ /* 0x0003e20000000800 */
[----:B------:R-:W-:Y:S02]  /*5100*/  FMNMX.FTZ R6, R134, R6, !PT ;  /* 0x0000000686067209 */ /* 0x000fe40007810000 */
[----:B------:R-:W-:Y:S02]  /*5110*/  FSEL R51, R11, -INF , !P0 ;  /* 0xff8000000b337808 */ /* 0x000fe40004000000 */
[----:B------:R-:W-:Y:S02]  /*5120*/  PLOP3.LUT P0, PT, PT, PT, UP3, 0x40, 0x0 ;  /* 0x000000000000781c */ /* 0x000fe40003f0e838 */
[----:B------:R-:W-:Y:S02]  /*5130*/  FMNMX.FTZ R8, R49, R8, !PT ;  /* 0x0000000831087209 */ /* 0x000fe40007810000 */
[----:B------:R-:W-:-:S02]  /*5140*/  ISETP.GT.AND P0, PT, R4, 0x20, P0 ;  /* 0x000000200400780c */ /* 0x000fc40000704270 */
[----:B------:R-:W-:Y:S02]  /*5150*/  FMNMX.FTZ R6, R132, R6, !PT ;  /* 0x0000000684067209 */ /* 0x000fe40007810000 */
[----:B------:R-:W-:Y:S02]  /*5160*/  ISETP.LT.OR P0, PT, R5, 0x21, P0 ;  /* 0x000000210500780c */ /* 0x000fe40000701670 */
[----:B------:R-:W-:Y:S01]  /*5170*/  FMNMX.FTZ R8, R52, R8, !PT ;  /* 0x0000000834087209 */ /* 0x000fe20007810000 */
[----:B-1----:R-:W-:Y:S01]  /*5180*/  FFMA.FTZ R7, R41, c[0x0][0x2d0], -R13 ;  /* 0x0000b40029077a23 */ /* 0x002fe2000001080d */
[----:B------:R-:W-:Y:S02]  /*5190*/  FMNMX.FTZ R6, R133, R6, !PT ;  /* 0x0000000685067209 */ /* 0x000fe40007810000 */
[----:B------:R-:W-:Y:S01]  /*51a0*/  FSEL R87, R22, -INF , !P0 ;  /* 0xff80000016577808 */ /* 0x000fe20004000000 */
[----:B------:R1:W-:Y:S01]  /*51b0*/  MUFU.EX2 R201, R7 ;  /* 0x0000000700c97308 */ /* 0x0003e20000000800 */
[----:B------:R-:W-:-:S02]  /*51c0*/  PLOP3.LUT P2, PT, PT, PT, UP2, 0x40, 0x0 ;  /* 0x000000000000781c */ /* 0x000fc40003f4e828 */
[----:B------:R-:W-:Y:S02]  /*51d0*/  PLOP3.LUT P0, PT, PT, PT, UP0, 0x40, 0x0 ;  /* 0x000000000000781c */ /* 0x000fe40003f0e808 */
[----:B------:R-:W-:Y:S02]  /*51e0*/  FMNMX.FTZ R8, R51, R8, !PT ;  /* 0x0000000833087209 */ /* 0x000fe40007810000 */
[----:B------:R-:W-:Y:S02]  /*51f0*/  FMNMX.FTZ R6, R138, R6, !PT ;  /* 0x000000068a067209 */ /* 0x000fe40007810000 */
[C---:B------:R-:W-:Y:S02]  /*5200*/  ISETP.GT.AND P2, PT, R4.reuse, 0x21, P2 ;  /* 0x000000210400780c */ /* 0x040fe40001744270 */
[C---:B------:R-:W-:Y:S02]  /*5210*/  ISETP.GT.AND P1, PT, R4.reuse, 0x28, P1 ;  /* 0x000000280400780c */ /* 0x040fe40000f24270 */
[----:B------:R-:W-:-:S02]  /*5220*/  ISETP.GT.AND P0, PT, R4, 0x29, P0 ;  /* 0x000000290400780c */ /* 0x000fc40000704270 */
[----:B------:R-:W-:Y:S01]  /*5230*/  FMNMX.FTZ R4, R50, R8, !PT ;  /* 0x0000000832047209 */ /* 0x000fe20007810000 */
[----:B-1----:R-:W-:Y:S01]  /*5240*/  FFMA.FTZ R7, R42, c[0x0][0x2d0], -R13 ;  /* 0x0000b4002a077a23 */ /* 0x002fe2000001080d */
[----:B------:R-:W1:Y:S01]  /*5250*/  SHFL.BFLY PT, R8, R6, 0x2, 0x1f ;  /* 0x0c401f0006087f89 */ /* 0x000e6200000e0000 */
[----:B------:R-:W-:Y:S02]  /*5260*/  ISETP.LT.OR P2, PT, R5, 0x22, P2 ;  /* 0x000000220500780c */ /* 0x000fe40001741670 */
[----:B------:R-:W-:Y:S01]  /*5270*/  FMNMX.FTZ R4, R53, R4, !PT ;  /* 0x0000000435047209 */ /* 0x000fe20007810000 */
[----:B------:R-:W-:Y:S01]  /*5280*/  LDSM.16.MT88.4 R40, [R228+0x3880] ;  /* 0x00388000e428783b */ /* 0x000fe20000004200 */
[----:B------:R-:W-:Y:S01]  /*5290*/  ISETP.LT.OR P1, PT, R5, 0x29, P1 ;  /* 0x000000290500780c */ /* 0x000fe20000f21670 */
[----:B------:R-:W2:Y:S01]  /*52a0*/  MUFU.EX2 R197, R7 ;  /* 0x0000000700c57308 */ /* 0x000ea20000000800 */
[----:B------:R-:W-:Y:S02]  /*52b0*/  FSEL R86, R20, -INF , !P2 ;  /* 0xff80000014567808 */ /* 0x000fe40005000000 */
[----:B------:R-:W-:Y:S01]  /*52c0*/  FMNMX.FTZ R4, R87, R4, !PT ;  /* 0x0000000457047209 */ /* 0x000fe20007810000 */
[----:B------:R-:W-:Y:S01]  /*52d0*/  LDSM.16.MT88.4 R20, [R227+0x2080] ;  /* 0x00208000e314783b */ /* 0x000fe20000004200 */
[----:B------:R-:W-:Y:S01]  /*52e0*/  ISETP.LT.OR P0, PT, R5, 0x2a, P0 ;  /* 0x0000002a0500780c */ /* 0x000fe20000701670 */
[----:B------:R-:W-:Y:S01]  /*52f0*/  FFMA.FTZ R5, R35, c[0x0][0x2d0], -R12 ;  /* 0x0000b40023057a23 */ /* 0x000fe2000001080c */
[----:B------:R-:W-:Y:S01]  /*5300*/  FSEL R85, R30, -INF , !P1 ;  /* 0xff8000001e557808 */ /* 0x000fe20004800000 */
[----:B------:R-:W-:Y:S01]  /*5310*/  LDSM.16.MT88.4 R32, [R225+0x2080] ;  /* 0x00208000e120783b */ /* 0x000fe20000004200 */
[----:B------:R-:W-:Y:S01]  /*5320*/  FMNMX.FTZ R4, R86, R4, !PT ;  /* 0x0000000456047209 */ /* 0x000fe20007810000 */
[----:B------:R3:W-:Y:S01]  /*5330*/  MUFU.EX2 R220, R5 ;  /* 0x0000000500dc7308 */ /* 0x0007e20000000800 */
[----:B------:R-:W-:-:S02]  /*5340*/  FSEL R84, R31, -INF , !P0 ;  /* 0xff8000001f547808 */ /* 0x000fc40004000000 */
[----:B------:R-:W-:Y:S01]  /*5350*/  FMNMX.FTZ R0, R85, R4, !PT ;  /* 0x0000000455007209 */ /* 0x000fe20007810000 */
[----:B------:R-:W-:Y:S01]  /*5360*/  FFMA.FTZ R4, R36, c[0x0][0x2d0], -R12 ;  /* 0x0000b40024047a23 */ /* 0x000fe2000001080c */
[----:B------:R-:W-:Y:S01]  /*5370*/  LDSM.16.MT88.4 R28, [R226+0x2080] ;  /* 0x00208000e21c783b */ /* 0x000fe20000004200 */
[----:B--2---:R-:W-:Y:S02]  /*5380*/  F2FP.PACK_AB R10, R197, R201 ;  /* 0x000000c9c50a723e */ /* 0x004fe400000000ff */
[----:B------:R-:W-:Y:S01]  /*5390*/  FMNMX.FTZ R0, R84, R0, !PT ;  /* 0x0000000054007209 */ /* 0x000fe20007810000 */
[----:B------:R2:W4:Y:S01]  /*53a0*/  MUFU.EX2 R193, R4 ;  /* 0x0000000400c17308 */ /* 0x0005220000000800 */
[----:B-1----:R-:W-:Y:S02]  /*53b0*/  FMNMX.FTZ R3, R6, R8, !PT ;  /* 0x0000000806037209 */ /* 0x002fe40007810000 */
[----:B------:R-:W-:-:S03]  /*53c0*/  F2FP.PACK_AB R8, R208, R222 ;  /* 0x000000ded008723e */ /* 0x000fc600000000ff */
[----:B------:R-:W1:Y:S04]  /*53d0*/  SHFL.BFLY PT, R135, R3, 0x1, 0x1f ;  /* 0x0c201f0003877f89 */ /* 0x000e6800000e0000 */
[----:B---3--:R-:W3:Y:S01]  /*53e0*/  SHFL.BFLY PT, R5, R0, 0x2, 0x1f ;  /* 0x0c401f0000057f89 */ /* 0x008ee200000e0000 */
[----:B--2---:R-:W-:Y:S01]  /*53f0*/  FFMA.FTZ R4, R38, c[0x0][0x2d0], -R12 ;  /* 0x0000b40026047a23 */ /* 0x004fe2000001080c */
[----:B----4-:R-:W-:Y:S02]  /*5400*/  F2FP.PACK_AB R9, R193, R220 ;  /* 0x000000dcc109723e */ /* 0x010fe400000000ff */
[----:B------:R-:W-:Y:S01]  /*5410*/  LDSM.16.MT88.4 R36, [R226+0x3880] ;  /* 0x00388000e224783b */ /* 0x000fe20000004200 */
[----:B------:R-:W2:Y:S01]  /*5420*/  MUFU.EX2 R221, R4 ;  /* 0x0000000400dd7308 */ /* 0x000ea20000000800 */
[----:B-1----:R-:W-:-:S02]  /*5430*/  FMNMX.FTZ R135, R3, R135, !PT ;  /* 0x0000008703877209 */ /* 0x002fc40007810000 */
[----:B---3--:R-:W-:-:S03]  /*5440*/  FMNMX.FTZ R0, R0, R5, !PT ;  /* 0x0000000500007209 */ /* 0x008fc60007810000 */
[C---:B------:R-:W-:Y:S01]  /*5450*/  FMUL.FTZ R2, R135.reuse, c[0x0][0x2d0] ;  /* 0x0000b40087027a20 */ /* 0x040fe20000410000 */
[----:B------:R-:W-:Y:S02]  /*5460*/  FSETP.NEU.FTZ.AND P0, PT, R135, -INF , PT ;  /* 0xff8000008700780b */ /* 0x000fe40003f1d000 */
[----:B--2---:R-:W-:Y:S01]  /*5470*/  F2FP.PACK_AB R11, R199, R221 ;  /* 0x000000ddc70b723e */ /* 0x004fe200000000ff */
[----:B------:R-:W1:Y:S01]  /*5480*/  SHFL.BFLY PT, R4, R0, 0x1, 0x1f ;  /* 0x0c201f0000047f89 */ /* 0x000e6200000e0000 */
[----:B------:R-:W-:-:S05]  /*5490*/  FSEL R2, R2, RZ, P0 ;  /* 0x000000ff02027208 */ /* 0x000fca0000000000 */
[--C-:B------:R-:W-:Y:S01]  /*54a0*/  FFMA.FTZ R3, R55, c[0x0][0x2d0], -R2.reuse ;  /* 0x0000b40037037a23 */ /* 0x100fe20000010802 */
[C---:B------:R-:W-:Y:S03]  /*54b0*/  HMMA.16816.F32 R144, R8.reuse, R32, RZ ;  /* 0x000000200890723c */ /* 0x040fe600000018ff */
[----:B------:R2:W-:Y:S05]  /*54c0*/  MUFU.EX2 R196, R3 ;  /* 0x0000000300c47308 */ /* 0x0005ea0000000800 */
[C---:B------:R-:W-:Y:S08]  /*54d0*/  HMMA.16816.F32 R184, R8.reuse, R28, RZ ;  /* 0x0000001c08b8723c */ /* 0x040ff000000018ff */
[----:B------:R-:W-:Y:S01]  /*54e0*/  HMMA.16816.F32 R180, R8, R24, RZ ;  /* 0x0000001808b4723c */ /* 0x000fe200000018ff */
[----:B--2---:R-:W-:-:S04]  /*54f0*/  FFMA.FTZ R3, R54, c[0x0][0x2d0], -R2 ;  /* 0x0000b40036037a23 */ /* 0x004fc80000010802 */
[----:B------:R1:W-:Y:S03]  /*5500*/  MUFU.EX2 R192, R3 ;  /* 0x0000000300c07308 */ /* 0x0003e60000000800 */
[C---:B------:R-:W-:Y:S08]  /*5510*/  HMMA.16816.F32 R176, R8.reuse, R20, RZ ;  /* 0x0000001408b0723c */ /* 0x040ff000000018ff */
[----:B------:R-:W-:Y:S01]  /*5520*/  HMMA.16816.F32 R172, R8, R16, RZ ;  /* 0x0000001008ac723c */ /* 0x000fe200000018ff */
[----:B-1----:R-:W-:Y:S01]  /*5530*/  FMNMX.FTZ R3, R0, R4, !PT ;  /* 0x0000000400037209 */ /* 0x002fe20007810000 */
[----:B------:R-:W-:-:S06]  /*5540*/  FFMA.FTZ R0, R57, c[0x0][0x2d0], -R2 ;  /* 0x0000b40039007a23 */ /* 0x000fcc0000010802 */
[C---:B------:R-:W-:Y:S01]  /*5550*/  HMMA.16816.F32 R168, R8.reuse, R36, RZ ;  /* 0x0000002408a8723c */ /* 0x040fe200000018ff */
[----:B------:R-:W-:Y:S01]  /*5560*/  FFMA.FTZ R4, R56, c[0x0][0x2d0], -R2 ;  /* 0x0000b40038047a23 */ /* 0x000fe20000010802 */
[C---:B------:R-:W-:Y:S01]  /*5570*/  FSETP.NEU.FTZ.AND P0, PT, R3.reuse, -INF , PT ;  /* 0xff8000000300780b */ /* 0x040fe20003f1d000 */
[----:B------:R1:W-:Y:S05]  /*5580*/  MUFU.EX2 R198, R0 ;  /* 0x0000000000c67308 */ /* 0x0003ea0000000800 */
[C---:B------:R-:W-:Y:S03]  /*5590*/  HMMA.16816.F32 R164, R8.reuse, R40, RZ ;  /* 0x0000002808a4723c */ /* 0x040fe600000018ff */
[----:B------:R2:W3:Y:S05]  /*55a0*/  MUFU.EX2 R65, R4 ;  /* 0x0000000400417308 */ /* 0x0004ea0000000800 */
[----:B------:R-:W-:Y:S01]  /*55b0*/  HMMA.16816.F32 R160, R8, R44, RZ ;  /* 0x0000002c08a0723c */ /* 0x000fe200000018ff */
[----:B-1----:R-:W-:-:S07]  /*55c0*/  FMUL.FTZ R0, R3, c[0x0][0x2d0] ;  /* 0x0000b40003007a20 */ /* 0x002fce0000410000 */
[----:B------:R-:W-:Y:S01]  /*55d0*/  HMMA.16816.F32 R156, R8, R34, RZ ;  /* 0x00000022089c723c */ /* 0x000fe200000018ff */
[----:B------:R-:W-:-:S05]  /*55e0*/  FSEL R0, R0, RZ, P0 ;  /* 0x000000ff00007208 */ /* 0x000fca0000000000 */
[--C-:B--2---:R-:W-:Y:S02]  /*55f0*/  FFMA.FTZ R4, R14, c[0x0][0x2d0], -R0.reuse ;  /* 0x0000b4000e047a23 */ /* 0x104fe40000010800 */
[C---:B------:R-:W-:Y:S01]  /*5600*/  HMMA.16816.F32 R152, R8.reuse, R30, RZ ;  /* 0x0000001e0898723c */ /* 0x040fe200000018ff */
[----:B---3--:R-:W-:Y:S01]  /*5610*/  IMAD.MOV.U32 R14, RZ, RZ, R65 ;  /* 0x000000ffff0e7224 */ /* 0x008fe200078e0041 */
[----:B------:R1:W-:Y:S04]  /*5620*/  MUFU.EX2 R236, R4 ;  /* 0x0000000400ec7308 */ /* 0x0003e80000000800 */
[----:B------:R-:W-:Y:S02]  /*5630*/  F2FP.PACK_AB R6, R14, R198 ;  /* 0x000000c60e06723e */ /* 0x000fe400000000ff */
[C---:B------:R-:W-:Y:S08]  /*5640*/  HMMA.16816.F32 R148, R8.reuse, R26, RZ ;  /* 0x0000001a0894723c */ /* 0x040ff000000018ff */
[----:B------:R-:W-:Y:S01]  /*5650*/  HMMA.16816.F32 R140, R8, R22, RZ ;  /* 0x00000016088c723c */ /* 0x000fe200000018ff */
[----:B-1----:R-:W-:-:S04]  /*5660*/  FFMA.FTZ R4, R15, c[0x0][0x2d0], -R0 ;  /* 0x0000b4000f047a23 */ /* 0x002fc80000010800 */
[----:B------:R1:W2:Y:S03]  /*5670*/  MUFU.EX2 R246, R4 ;  /* 0x0000000400f67308 */ /* 0x0002a60000000800 */
[C---:B------:R-:W-:Y:S08]  /*5680*/  HMMA.16816.F32 R128, R8.reuse, R18, RZ ;  /* 0x000000120880723c */ /* 0x040ff000000018ff */
[----:B------:R-:W-:Y:S01]  /*5690*/  HMMA.16816.F32 R124, R8, R38, RZ ;  /* 0x00000026087c723c */ /* 0x000fe200000018ff */
[----:B-1----:R-:W-:Y:S01]  /*56a0*/  FFMA.FTZ R4, R48, c[0x0][0x2d0], -R0 ;  /* 0x0000b40030047a23 */ /* 0x002fe20000010800 */
[----:B--2---:R-:W-:-:S06]  /*56b0*/  F2FP.PACK_AB R5, R246, R236 ;  /* 0x000000ecf605723e */ /* 0x004fcc00000000ff */
[C---:B------:R-:W-:Y:S01]  /*56c0*/  HMMA.16816.F32 R120, R8.reuse, R42, RZ ;  /* 0x0000002a0878723c */ /* 0x040fe200000018ff */
[----:B------:R1:W-:Y:S07]  /*56d0*/  MUFU.EX2 R252, R4 ;  /* 0x0000000400fc7308 */ /* 0x0003ee0000000800 */
[----:B------:R-:W-:Y:S07]  /*56e0*/  HMMA.16816.F32 R112, R8, R46, RZ ;  /* 0x0000002e0870723c */ /* 0x000fee00000018ff */
[----:B------:R-:W-:-:S02]  /*56f0*/  FFMA.FTZ R8, R64, c[0x0][0x2d0], -R13 ;  /* 0x0000b40040087a23 */ /* 0x000fc4000001080d */
[----:B-1----:R-:W-:Y:S02]  /*5700*/  FFMA.FTZ R4, R49, c[0x0][0x2d0], -R0 ;  /* 0x0000b40031047a23 */ /* 0x002fe40000010800 */
[----:B------:R1:W-:Y:S08]  /*5710*/  MUFU.EX2 R202, R8 ;  /* 0x0000000800ca7308 */ /* 0x0003f00000000800 */
[----:B------:R2:W3:Y:S01]  /*5720*/  MUFU.EX2 R230, R4 ;  /* 0x0000000400e67308 */ /* 0x0004e20000000800 */
[----:B-1----:R-:W-:-:S07]  /*5730*/  FFMA.FTZ R8, R70, c[0x0][0x2d0], -R13 ;  /* 0x0000b40046087a23 */ /* 0x002fce000001080d */
[----:B------:R1:W-:Y:S01]  /*5740*/  MUFU.EX2 R235, R8 ;  /* 0x0000000800eb7308 */ /* 0x0003e20000000800 */
[----:B--2---:R-:W-:Y:S02]  /*5750*/  F2FP.PACK_AB R4, R192, R196 ;  /* 0x000000c4c004723e */ /* 0x004fe400000000ff */
[----:B---3--:R-:W-:-:S07]  /*5760*/  F2FP.PACK_AB R7, R230, R252 ;  /* 0x000000fce607723e */ /* 0x008fce00000000ff */
[----:B------:R-:W-:Y:S01]  /*5770*/  HMMA.16816.F32 R92, R4, R24, RZ ;  /* 0x00000018045c723c */ /* 0x000fe200000018ff */
[----:B-1----:R-:W-:-:S04]  /*5780*/  FFMA.FTZ R8, R69, c[0x0][0x2d0], -R13 ;  /* 0x0000b40045087a23 */ /* 0x002fc8000001080d */
[----:B------:R1:W-:Y:S03]  /*5790*/  MUFU.EX2 R200, R8 ;  /* 0x0000000800c87308 */ /* 0x0003e60000000800 */
[C---:B------:R-:W-:Y:S01]  /*57a0*/  HMMA.16816.F32 R100, R4.reuse, R26, RZ ;  /* 0x0000001a0464723c */ /* 0x040fe200000018ff */
[----:B------:R-:W2:Y:S07]  /*57b0*/  LDSM.16.MT88.4 R24, [R226+0x2880] ;  /* 0x00288000e218783b */ /* 0x000eae0000004200 */
[----:B------:R-:W-:Y:S01]  /*57c0*/  HMMA.16816.F32 R64, R4, R32, RZ ;  /* 0x000000200440723c */ /* 0x000fe200000018ff */
[----:B-1----:R-:W-:-:S07]  /*57d0*/  FFMA.FTZ R8, R71, c[0x0][0x2d0], -R13 ;  /* 0x0000b40047087a23 */ /* 0x002fce000001080d */
[C---:B------:R-:W-:Y:S01]  /*57e0*/  HMMA.16816.F32 R116, R4.reuse, R34, RZ ;  /* 0x000000220474723c */ /* 0x040fe200000018ff */
[----:B------:R-:W1:Y:S01]  /*57f0*/  LDSM.16.MT88.4 R32, [R225+0x2880] ;  /* 0x00288000e120783b */ /* 0x000e620000004200 */
[----:B------:R3:W4:Y:S06]  /*5800*/  MUFU.EX2 R229, R8 ;  /* 0x0000000800e57308 */ /* 0x00072c0000000800 */
[C---:B------:R-:W-:Y:S08]  /*5810*/  HMMA.16816.F32 R80, R4.reuse, R20, RZ ;  /* 0x000000140450723c */ /* 0x040ff000000018ff */
[----:B------:R-:W-:Y:S01]  /*5820*/  HMMA.16816.F32 R96, R4, R22, RZ ;  /* 0x000000160460723c */ /* 0x000fe200000018ff */
[----:B------:R-:W1:Y:S01]  /*5830*/  LDSM.16.MT88.4 R20, [R228+0x2880] ;  /* 0x00288000e414783b */ /* 0x000e620000004200 */
[----:B---3--:R-:W-:Y:S01]  /*5840*/  FFMA.FTZ R8, R61, c[0x0][0x2d0], -R12 ;  /* 0x0000b4003d087a23 */ /* 0x008fe2000001080c */
[----:B----4-:R-:W-:-:S03]  /*5850*/  F2FP.PACK_AB R10, R229, R200 ;  /* 0x000000c8e50a723e */ /* 0x010fc600000000ff */
[----:B------:R3:W-:Y:S02]  /*5860*/  MUFU.EX2 R223, R8 ;  /* 0x0000000800df7308 */ /* 0x0007e40000000800 */
[C---:B------:R-:W-:Y:S08]  /*5870*/  HMMA.16816.F32 R104, R4.reuse, R28, RZ ;  /* 0x0000001c0468723c */ /* 0x040ff000000018ff */
[----:B------:R-:W-:Y:S01]  /*5880*/  HMMA.16816.F32 R108, R4, R30, RZ ;  /* 0x0000001e046c723c */ /* 0x000fe200000018ff */
[----:B------:R-:W4:Y:S01]  /*5890*/  LDSM.16.MT88.4 R28, [R225+0x4080] ;  /* 0x00408000e11c783b */ /* 0x000f220000004200 */
[----:B---3--:R-:W-:-:S06]  /*58a0*/  FFMA.FTZ R8, R63, c[0x0][0x2d0], -R12 ;  /* 0x0000b4003f087a23 */ /* 0x008fcc000001080c */
[C---:B------:R-:W-:Y:S01]  /*58b0*/  HMMA.16816.F32 R88, R4.reuse, R18, RZ ;  /* 0x000000120458723c */ /* 0x040fe200000018ff */
[----:B------:R3:W1:Y:S07]  /*58c0*/  MUFU.EX2 R194, R8 ;  /* 0x0000000800c27308 */ /* 0x00066e0000000800 */
[----:B------:R-:W-:Y:S01]  /*58d0*/  HMMA.16816.F32 R76, R4, R38, RZ ;  /* 0x00000026044c723c */ /* 0x000fe200000018ff */
[----:B---3--:R-:W-:Y:S01]  /*58e0*/  FFMA.FTZ R8, R62, c[0x0][0x2d0], -R12 ;  /* 0x0000b4003e087a23 */ /* 0x008fe2000001080c */
[----:B-1----:R-:W-:-:S03]  /*58f0*/  F2FP.PACK_AB R9, R194, R223 ;  /* 0x000000dfc209723e */ /* 0x002fc600000000ff */
[----:B------:R1:W-:Y:S02]  /*5900*/  MUFU.EX2 R232, R8 ;  /* 0x0000000800e87308 */ /* 0x0003e40000000800 */
[----:B-1----:R-:W-:Y:S02]  /*5910*/  FFMA.FTZ R8, R68, c[0x0][0x2d0], -R12 ;  /* 0x0000b40044087a23 */ /* 0x002fe4000001080c */
[----:B------:R-:W-:Y:S01]  /*5920*/  HMMA.16816.F32 R68, R4, R16, RZ ;  /* 0x000000100444723c */ /* 0x000fe200000018ff */
[----:B------:R-:W1:Y:S03]  /*5930*/  LDSM.16.MT88.4 R16, [R227+0x2880] ;  /* 0x00288000e310783b */ /* 0x000e660000004200 */
[----:B------:R3:W2:Y:S02]  /*5940*/  MUFU.EX2 R224, R8 ;  /* 0x0000000800e07308 */ /* 0x0006a40000000800 */
[----:B---3--:R-:W-:Y:S01]  /*5950*/  FFMA.FTZ R8, R58, c[0x0][0x2d0], -R2 ;  /* 0x0000b4003a087a23 */ /* 0x008fe20000010802 */
[----:B--2---:R-:W-:-:S05]  /*5960*/  F2FP.PACK_AB R11, R224, R232 ;  /* 0x000000e8e00b723e */ /* 0x004fca00000000ff */
[----:B------:R2:W-:Y:S02]  /*5970*/  MUFU.EX2 R234, R8 ;  /* 0x0000000800ea7308 */ /* 0x0005e40000000800 */
[--C-:B--2---:R-:W-:Y:S02]  /*5980*/  FFMA.FTZ R8, R60, c[0x0][0x2d0], -R2.reuse ;  /* 0x0000b4003c087a23 */ /* 0x104fe40000010802 */
[----:B------:R-:W-:Y:S01]  /*5990*/  HMMA.16816.F32 R60, R4, R36, RZ ;  /* 0x00000024043c723c */ /* 0x000fe200000018ff */
[----:B------:R-:W-:Y:S03]  /*59a0*/  LDSM.16.MT88.4 R36, [R226+0x4080] ;  /* 0x00408000e224783b */ /* 0x000fe60000004200 */
[----:B------:R2:W3:Y:S02]  /*59b0*/  MUFU.EX2 R195, R8 ;  /* 0x0000000800c37308 */ /* 0x0004e40000000800 */
[----:B--2---:R-:W-:-:S02]  /*59c0*/  FFMA.FTZ R8, R59, c[0x0][0x2d0], -R2 ;  /* 0x0000b4003b087a23 */ /* 0x004fc40000010802 */
[C---:B------:R-:W-:Y:S04]  /*59d0*/  HMMA.16816.F32 R56, R4.reuse, R40, RZ ;  /* 0x000000280438723c */ /* 0x040fe800000018ff */
[----:B------:R2:W-:Y:S02]  /*59e0*/  MUFU.EX2 R231, R8 ;  /* 0x0000000800e77308 */ /* 0x0005e40000000800 */
[----:B--2---:R-:W-:Y:S02]  /*59f0*/  FFMA.FTZ R8, R72, c[0x0][0x2d0], -R2 ;  /* 0x0000b40048087a23 */ /* 0x004fe40000010802 */
[----:B------:R-:W-:Y:S01]  /*5a00*/  HMMA.16816.F32 R72, R4, R42, RZ ;  /* 0x0000002a0448723c */ /* 0x000fe200000018ff */
[----:B------:R-:W2:Y:S03]  /*5a10*/  LDSM.16.MT88.4 R40, [R228+0x4080] ;  /* 0x00408000e428783b */ /* 0x000ea60000004200 */
[----:B------:R1:W1:Y:S02]  /*5a20*/  MUFU.EX2 R233, R8 ;  /* 0x0000000800e97308 */ /* 0x0002640000000800 */
[----:B-1----:R-:W-:-:S06]  /*5a30*/  FFMA.FTZ R8, R52, c[0x0][0x2d0], -R0 ;  /* 0x0000b40034087a23 */ /* 0x002fcc0000010800 */
[----:B------:R1:W-:Y:S02]  /*5a40*/  MUFU.EX2 R15, R8 ;  /* 0x00000008000f7308 */ /* 0x0003e40000000800 */
[----:B-1----:R-:W-:-:S06]  /*5a50*/  FFMA.FTZ R8, R51, c[0x0][0x2d0], -R0 ;  /* 0x0000b40033087a23 */ /* 0x002fcc0000010800 */
[----:B------:R1:W1:Y:S02]  /*5a60*/  MUFU.EX2 R206, R8 ;  /* 0x0000000800ce7308 */ /* 0x0002640000000800 */
[--C-:B-1----:R-:W-:Y:S02]  /*5a70*/  FFMA.FTZ R8, R50, c[0x0][0x2d0], -R0.reuse ;  /* 0x0000b40032087a23 */ /* 0x102fe40000010800 */
[----:B------:R-:W-:Y:S04]  /*5a80*/  HMMA.16816.F32 R48, R4, R44, RZ ;  /* 0x0000002c0430723c */ /* 0x000fe800000018ff */
[----:B------:R1:W-:Y:S02]  /*5a90*/  MUFU.EX2 R205, R8 ;  /* 0x0000000800cd7308 */ /* 0x0003e40000000800 */
[----:B-1----:R-:W-:-:S02]  /*5aa0*/  FFMA.FTZ R8, R53, c[0x0][0x2d0], -R0 ;  /* 0x0000b40035087a23 */ /* 0x002fc40000010800 */
[----:B------:R-:W-:Y:S01]  /*5ab0*/  HMMA.16816.F32 R52, R4, R46, RZ ;  /* 0x0000002e0434723c */ /* 0x000fe200000018ff */
[----:B------:R-:W1:Y:S03]  /*5ac0*/  LDSM.16.MT88.4 R44, [R227+0x4080] ;  /* 0x00408000e32c783b */ /* 0x000e660000004200 */
[----:B------:R2:W2:Y:S03]  /*5ad0*/  MUFU.EX2 R204, R8 ;  /* 0x0000000800cc7308 */ /* 0x0004a60000000800 */
[----:B---3--:R-:W-:Y:S02]  /*5ae0*/  F2FP.PACK_AB R4, R195, R234 ;  /* 0x000000eac304723e */ /* 0x008fe400000000ff */
[----:B------:R-:W-:Y:S02]  /*5af0*/  F2FP.PACK_AB R6, R233, R231 ;  /* 0x000000e7e906723e */ /* 0x000fe400000000ff */
[----:B------:R-:W-:-:S02]  /*5b00*/  F2FP.PACK_AB R5, R206, R15 ;  /* 0x0000000fce05723e */ /* 0x000fc400000000ff */
[----:B--2---:R-:W-:Y:S02]  /*5b10*/  F2FP.PACK_AB R8, R235, R202 ;  /* 0x000000caeb08723e */ /* 0x004fe400000000ff */
[----:B------:R-:W-:-:S05]  /*5b20*/  F2FP.PACK_AB R7, R204, R205 ;  /* 0x000000cdcc07723e */ /* 0x000fca00000000ff */
[C---:B------:R-:W-:Y:S08]  /*5b30*/  HMMA.16816.F32 R212, R8.reuse, R24, R184 ;  /* 0x0000001808d4723c */ /* 0x040ff000000018b8 */
[C---:B------:R-:W-:Y:S08]  /*5b40*/  HMMA.16816.F32 R152, R8.reuse, R26, R152 ;  /* 0x0000001a0898723c */ /* 0x040ff00000001898 */
[-C--:B------:R-:W-:Y:S08]  /*5b50*/  HMMA.16816.F32 R144, R8, R32.reuse, R144 ;  /* 0x000000200890723c */ /* 0x080ff00000001890 */
[----:B------:R-:W-:Y:S01]  /*5b60*/  HMMA.16816.F32 R64, R4, R32, R64 ;  /* 0x000000200440723c */ /* 0x000fe20000001840 */
[----:B------:R-:W-:Y:S01]  /*5b70*/  IMAD.MOV.U32 R187, RZ, RZ, R212 ;  /* 0x000000ffffbb7224 */ /* 0x000fe200078e00d4 */
[----:B------:R-:W-:Y:S01]  /*5b80*/  MOV R185, R214 ;  /* 0x000000d600b97202 */ /* 0x000fe20000000f00 */
[----:B------:R-:W-:-:S02]  /*5b90*/  IMAD.MOV.U32 R186, RZ, RZ, R213 ;  /* 0x000000ffffba7224 */ /* 0x000fc400078e00d5 */
[----:B------:R-:W-:Y:S02]  /*5ba0*/  IMAD.MOV.U32 R184, RZ, RZ, R215 ;  /* 0x000000ffffb87224 */ /* 0x000fe400078e00d7 */
[----:B------:R-:W-:Y:S01]  /*5bb0*/  MOV R33, R202 ;  /* 0x000000ca00217202 */ /* 0x000fe20000000f00 */
[----:B------:R-:W-:Y:S01]  /*5bc0*/  HMMA.16816.F32 R248, R8, R20, R180 ;  /* 0x0000001408f8723c */ /* 0x000fe200000018b4 */
[----:B------:R-:W-:-:S06]  /*5bd0*/  MOV R32, R208 ;  /* 0x000000d000207202 */ /* 0x000fcc0000000f00 */
[----:B------:R-:W-:Y:S01]  /*5be0*/  IMAD.MOV.U32 R180, RZ, RZ, R201 ;  /* 0x000000ffffb47224 */ /* 0x000fe200078e00c9 */
[----:B------:R-:W-:Y:S01]  /*5bf0*/  MOV R181, R200 ;  /* 0x000000c800b57202 */ /* 0x000fe20000000f00 */
[----:B------:R-:W-:Y:S01]  /*5c00*/  IMAD.MOV.U32 R182, RZ, RZ, R195 ;  /* 0x000000ffffb67224 */ /* 0x000fe200078e00c3 */
[----:B----4-:R-:W-:Y:S01]  /*5c10*/  HMMA.16816.F32 R200, R8, R28, R172 ;  /* 0x0000001c08c8723c */ /* 0x010fe200000018ac */
[----:B------:R-:W-:-:S07]  /*5c20*/  IMAD.MOV.U32 R183, RZ, RZ, R194 ;  /* 0x000000ffffb77224 */ /* 0x000fce00078e00c2 */
[C---:B------:R-:W-:Y:S07]  /*5c30*/  HMMA.16816.F32 R212, R8.reuse, R16, R176 ;  /* 0x0000001008d4723c */ /* 0x040fee00000018b0 */
[----:B------:R-:W-:Y:S01]  /*5c40*/  MOV R178, R193 ;  /* 0x000000c100b27202 */ /* 0x000fe20000000f00 */
[----:B------:R-:W-:Y:S01]  /*5c50*/  HMMA.16816.F32 R172, R8, R40, R164 ;  /* 0x0000002808ac723c */ /* 0x000fe200000018a4 */
[----:B------:R-:W-:-:S07]  /*5c60*/  IMAD.MOV.U32 R179, RZ, RZ, R192 ;  /* 0x000000ffffb37224 */ /* 0x000fce00078e00c0 */
[C---:B-1----:R-:W-:Y:S07]  /*5c70*/  HMMA.16816.F32 R164, R8.reuse, R44, R160 ;  /* 0x0000002c08a4723c */ /* 0x042fee00000018a0 */
[----:B------:R-:W-:Y:S01]  /*5c80*/  IMAD.MOV.U32 R162, RZ, RZ, R199 ;  /* 0x000000ffffa27224 */ /* 0x000fe200078e00c7 */
[----:B------:R-:W-:Y:S01]  /*5c90*/  HMMA.16816.F32 R216, R8, R22, R148 ;  /* 0x0000001608d8723c */ /* 0x000fe20000001894 */
[----:B------:R-:W-:Y:S01]  /*5ca0*/  IMAD.MOV.U32 R161, RZ, RZ, R181 ;  /* 0x000000ffffa17224 */ /* 0x000fe200078e00b5 */
[----:B------:R-:W-:-:S02]  /*5cb0*/  MOV R160, R182 ;  /* 0x000000b600a07202 */ /* 0x000fc40000000f00 */
[----:B------:R-:W-:-:S03]  /*5cc0*/  MOV R163, R222 ;  /* 0x000000de00a37202 */ /* 0x000fc60000000f00 */
[----:B------:R-:W-:Y:S01]  /*5cd0*/  IMAD.MOV.U32 R150, RZ, RZ, R198 ;  /* 0x000000ffff967224 */ /* 0x000fe200078e00c6 */
[----:B------:R-:W-:Y:S01]  /*5ce0*/  HMMA.16816.F32 R192, R8, R36, R168 ;  /* 0x0000002408c0723c */ /* 0x000fe200000018a8 */
[----:B------:R-:W-:Y:S01]  /*5cf0*/  MOV R149, R197 ;  /* 0x000000c500957202 */ /* 0x000fe20000000f00 */
[----:B------:R-:W-:Y:S02]  /*5d00*/  IMAD.MOV.U32 R148, RZ, RZ, R196 ;  /* 0x000000ffff947224 */ /* 0x000fe400078e00c4 */
[----:B------:R-:W-:-:S03]  /*5d10*/  IMAD.MOV.U32 R151, RZ, RZ, R223 ;  /* 0x000000ffff977224 */ /* 0x000fc600078e00df */
[----:B------:R-:W-:Y:S01]  /*5d20*/  IMAD.MOV.U32 R169, RZ, RZ, R155 ;  /* 0x000000ffffa97224 */ /* 0x000fe200078e009b */
[C---:B------:R-:W-:Y:S01]  /*5d30*/  HMMA.16816.F32 R208, R8.reuse, R18, R140 ;  /* 0x0000001208d0723c */ /* 0x040fe2000000188c */
[----:B------:R-:W-:Y:S01]  /*5d40*/  IMAD.MOV.U32 R155, RZ, RZ, R183 ;  /* 0x000000ffff9b7224 */ /* 0x000fe200078e00b7 */
[----:B------:R-:W-:Y:S01]  /*5d50*/  MOV R170, R154 ;  /* 0x0000009a00aa7202 */ /* 0x000fe20000000f00 */
[----:B------:R-:W-:Y:S01]  /*5d60*/  IMAD.MOV.U32 R171, RZ, RZ, R153 ;  /* 0x000000ffffab7224 */ /* 0x000fe200078e0099 */
[----:B------:R-:W-:Y:S01]  /*5d70*/  MOV R153, R235 ;  /* 0x000000eb00997202 */ /* 0x000fe20000000f00 */
[----:B------:R-:W-:Y:S02]  /*5d80*/  IMAD.MOV.U32 R168, RZ, RZ, R152 ;  /* 0x000000ffffa87224 */ /* 0x000fe400078e0098 */
[----:B------:R-:W-:Y:S01]  /*5d90*/  IMAD.MOV.U32 R154, RZ, RZ, R236 ;  /* 0x000000ffff9a7224 */ /* 0x000fe200078e00ec */
[----:B------:R-:W-:Y:S01]  /*5da0*/  HMMA.16816.F32 R196, R8, R30, R128 ;  /* 0x0000001e08c4723c */ /* 0x000fe20000001880 */
[----:B------:R-:W-:-:S06]  /*5db0*/  IMAD.MOV.U32 R152, RZ, RZ, R234 ;  /* 0x000000ffff987224 */ /* 0x000fcc00078e00ea */
[----:B------:R-:W-:Y:S01]  /*5dc0*/  IMAD.MOV.U32 R129, RZ, RZ, R180 ;  /* 0x000000ffff817224 */ /* 0x000fe200078e00b4 */
[----:B------:R-:W-:Y:S01]  /*5dd0*/  HMMA.16816.F32 R140, R8, R42, R120 ;  /* 0x0000002a088c723c */ /* 0x000fe20000001878 */
[----:B------:R-:W-:Y:S01]  /*5de0*/  MOV R130, R179 ;  /* 0x000000b300827202 */ /* 0x000fe20000000f00 */
[----:B------:R-:W-:Y:S02]  /*5df0*/  IMAD.MOV.U32 R128, RZ, RZ, R221 ;  /* 0x000000ffff807224 */ /* 0x000fe400078e00dd */
[----:B------:R-:W-:-:S04]  /*5e00*/  IMAD.MOV.U32 R131, RZ, RZ, R178 ;  /* 0x000000ffff837224 */ /* 0x000fc800078e00b2 */
[C---:B------:R-:W-:Y:S08]  /*5e10*/  HMMA.16816.F32 R156, R8.reuse, R34, R156 ;  /* 0x00000022089c723c */ /* 0x040ff0000000189c */
[C---:B------:R-:W-:Y:S07]  /*5e20*/  HMMA.16816.F32 R180, R8.reuse, R38, R124 ;  /* 0x0000002608b4723c */ /* 0x040fee000000187c */
[----:B------:R-:W-:Y:S01]  /*5e30*/  IMAD.MOV.U32 R127, RZ, RZ, R220 ;  /* 0x000000ffff7f7224 */ /* 0x000fe200078e00dc */
[----:B------:R-:W-:Y:S04]  /*5e40*/  HMMA.16816.F32 R120, R8, R46, R112 ;  /* 0x0000002e0878723c */ /* 0x000fe80000001870 */
[----:B------:R-:W-:Y:S01]  /*5e50*/  MOV R126, R127 ;  /* 0x0000007f007e7202 */ /* 0x000fe20000000f00 */
[----:B------:R-:W-:-:S02]  /*5e60*/  IMAD.MOV.U32 R127, RZ, RZ, R128 ;  /* 0x000000ffff7f7224 */ /* 0x000fc400078e0080 */
[----:B------:R-:W-:Y:S01]  /*5e70*/  IMAD.MOV.U32 R128, RZ, RZ, R129 ;  /* 0x000000ffff807224 */ /* 0x000fe200078e0081 */
[C---:B------:R-:W-:Y:S01]  /*5e80*/  HMMA.16816.F32 R8, R4.reuse, R28, R68 ;  /* 0x0000001c0408723c */ /* 0x040fe20000001844 */
        /* <DEDUP_REMOVED lines=25> */
[----:B------:R-:W-:Y:S02]  /*6020*/  IMAD.MOV.U32 R68, RZ, RZ, R9 ;  /* 0x000000ffff447224 */ /* 0x000fe400078e0009 */
[----:B------:R-:W-:Y:S01]  /*6030*/  IMAD.MOV.U32 R150, RZ, RZ, R33 ;  /* 0x000000ffff967224 */ /* 0x000fe200078e0021 */
[C---:B------:R-:W-:Y:S01]  /*6040*/  HMMA.16816.F32 R8, R4.reuse, R36, R60 ;  /* 0x000000240408723c */ /* 0x040fe2000000183c */
[----:B------:R-:W-:Y:S01]  /*6050*/  IMAD.MOV.U32 R114, RZ, RZ, R125 ;  /* 0x000000ffff727224 */ /* 0x000fe200078e007d */
[----:B------:R-:W-:Y:S01]  /*6060*/  LDSM.16.MT88.4 R60, [R227+0x3080] ;  /* 0x00308000e33c783b */ /* 0x000fe20000004200 */
        /* <DEDUP_REMOVED lines=18> */
[----:B------:R-:W1:Y:S01]  /*6190*/  LDSM.16.MT88.4 R152, [R225+0x3080] ;  /* 0x00308000e198783b */ /* 0x000e620000004200 */
[----:B------:R-:W-:Y:S01]  /*61a0*/  IMAD.MOV.U32 R236, RZ, RZ, R81 ;  /* 0x000000ffffec7224 */ /* 0x000fe200078e0051 */
[----:B------:R-:W-:Y:S01]  /*61b0*/  MOV R100, R160 ;  /* 0x000000a000647202 */ /* 0x000fe20000000f00 */
[----:B------:R-:W-:Y:S01]  /*61c0*/  IMAD.MOV.U32 R179, RZ, RZ, R8 ;  /* 0x000000ffffb37224 */ /* 0x000fe200078e0008 */
[C---:B------:R-:W-:Y:S01]  /*61d0*/  HMMA.16816.F32 R36, R4.reuse, R38, R76 ;  /* 0x000000260424723c */ /* 0x040fe2000000184c */
[----:B------:R-:W-:Y:S01]  /*61e0*/  FFMA.FTZ R8, R245, c[0x0][0x2d0], -R13 ;  /* 0x0000b400f5087a23 */ /* 0x000fe2000001080d */
[----:B------:R-:W-:Y:S01]  /*61f0*/  LDSM.16.MT88.4 R76, [R225+0x4880] ;  /* 0x00488000e14c783b */ /* 0x000fe20000004200 */
[----:B------:R-:W-:Y:S01]  /*6200*/  IMAD.MOV.U32 R176, RZ, RZ, R11 ;  /* 0x000000ffffb07224 */ /* 0x000fe200078e000b */
[----:B------:R-:W-:Y:S01]  /*6210*/  MOV R178, R9 ;  /* 0x0000000900b27202 */ /* 0x000fe20000000f00 */
[----:B------:R2:W3:Y:S01]  /*6220*/  MUFU.EX2 R11, R8 ;  /* 0x00000008000b7308 */ /* 0x0004e20000000800 */
[----:B------:R-:W-:Y:S01]  /*6230*/  IMAD.MOV.U32 R177, RZ, RZ, R10 ;  /* 0x000000ffffb17224 */ /* 0x000fe200078e000a */
[----:B------:R-:W-:Y:S01]  /*6240*/  MOV R103, R148 ;  /* 0x0000009400677202 */ /* 0x000fe20000000f00 */
[----:B------:R-:W-:Y:S01]  /*6250*/  IMAD.MOV.U32 R160, RZ, RZ, R187 ;  /* 0x000000ffffa07224 */ /* 0x000fe200078e00bb */
[----:B------:R-:W-:Y:S01]  /*6260*/  HMMA.16816.F32 R104, R4, R24, R104 ;  /* 0x000000180468723c */ /* 0x000fe20000001868 */
[----:B------:R-:W-:-:S02]  /*6270*/  IMAD.MOV.U32 R235, RZ, RZ, R82 ;  /* 0x000000ffffeb7224 */ /* 0x000fc400078e0052 */
[----:B------:R-:W-:Y:S02]  /*6280*/  IMAD.MOV.U32 R101, RZ, RZ, R151 ;  /* 0x000000ffff657224 */ /* 0x000fe400078e0097 */
[----:B------:R-:W-:-:S03]  /*6290*/  IMAD.MOV.U32 R102, RZ, RZ, R149 ;  /* 0x000000ffff667224 */ /* 0x000fc600078e0095 */
[C---:B------:R-:W-:Y:S01]  /*62a0*/  HMMA.16816.F32 R56, R4.reuse, R40, R56 ;  /* 0x000000280438723c */ /* 0x040fe20000001838 */
[----:B--2---:R-:W-:Y:S02]  /*62b0*/  FFMA.FTZ R8, R244, c[0x0][0x2d0], -R13 ;  /* 0x0000b400f4087a23 */ /* 0x004fe4000001080d */
[----:B---3--:R-:W-:Y:S02]  /*62c0*/  IMAD.MOV.U32 R30, RZ, RZ, R11 ;  /* 0x000000ffff1e7224 */ /* 0x008fe400078e000b */
[----:B------:R2:W3:Y:S03]  /*62d0*/  MUFU.EX2 R10, R8 ;  /* 0x00000008000a7308 */ /* 0x0004e60000000800 */
[----:B------:R-:W-:Y:S01]  /*62e0*/  HMMA.16816.F32 R48, R4, R44, R48 ;  /* 0x0000002c0430723c */ /* 0x000fe20000001830 */
[----:B------:R-:W-:-:S07]  /*62f0*/  IMAD.MOV.U32 R11, RZ, RZ, R125 ;  /* 0x000000ffff0b7224 */ /* 0x000fce00078e007d */
[----:B------:R-:W-:Y:S01]  /*6300*/  HMMA.16816.F32 R32, R4, R34, R116 ;  /* 0x000000220420723c */ /* 0x000fe20000001874 */
[----:B--2---:R-:W-:Y:S01]  /*6310*/  FFMA.FTZ R8, R207, c[0x0][0x2d0], -R13 ;  /* 0x0000b400cf087a23 */ /* 0x004fe2000001080d */
[----:B---3--:R-:W-:Y:S01]  /*6320*/  MOV R31, R10 ;  /* 0x0000000a001f7202 */ /* 0x008fe20000000f00 */
[----:B------:R-:W-:-:S05]  /*6330*/  IMAD.MOV.U32 R10, RZ, RZ, R112 ;  /* 0x000000ffff0a7224 */ /* 0x000fca00078e0070 */
[C---:B------:R-:W-:Y:S01]  /*6340*/  HMMA.16816.F32 R24, R4.reuse, R26, R108 ;  /* 0x0000001a0418723c */ /* 0x040fe2000000186c */
[----:B------:R2:W-:Y:S01]  /*6350*/  MUFU.EX2 R14, R8 ;  /* 0x00000008000e7308 */ /* 0x0005e20000000800 */
        /* <DEDUP_REMOVED lines=8> */
[----:B------:R-:W-:Y:S01]  /*63e0*/  MOV R58, R71 ;  /* 0x00000047003a7202 */ /* 0x000fe20000000f00 */
[----:B------:R-:W-:Y:S01]  /*63f0*/  IMAD.MOV.U32 R80, RZ, RZ, R59 ;  /* 0x000000ffff507224 */ /* 0x000fe200078e003b */
[----:B------:R-:W-:Y:S01]  /*6400*/  MOV R56, R69 ;  /* 0x0000004500387202 */ /* 0x000fe20000000f00 */
[----:B------:R-:W-:Y:S01]  /*6410*/  IMAD.MOV.U32 R118, RZ, RZ, R129 ;  /* 0x000000ffff767224 */ /* 0x000fe200078e0081 */
[----:B------:R-:W-:Y:S01]  /*6420*/  LDSM.16.MT88.4 R108, [R228+0x4880] ;  /* 0x00488000e46c783b */ /* 0x000fe20000004200 */
[----:B------:R-:W-:Y:S01]  /*6430*/  IMAD.MOV.U32 R116, RZ, RZ, R131 ;  /* 0x000000ffff747224 */ /* 0x000fe200078e0083 */
[C---:B------:R-:W-:Y:S01]  /*6440*/  HMMA.16816.F32 R40, R4.reuse, R42, R72 ;  /* 0x0000002a0428723c */ /* 0x040fe20000001848 */
[----:B--2---:R-:W-:Y:S01]  /*6450*/  FFMA.FTZ R8, R191, c[0x0][0x2d0], -R13 ;  /* 0x0000b400bf087a23 */ /* 0x004fe2000001080d */
[----:B------:R-:W-:Y:S01]  /*6460*/  MOV R191, R92 ;  /* 0x0000005c00bf7202 */ /* 0x000fe20000000f00 */
[----:B------:R-:W-:Y:S01]  /*6470*/  IMAD.MOV.U32 R59, RZ, RZ, R70 ;  /* 0x000000ffff3b7224 */ /* 0x000fe200078e0046 */
[----:B------:R-:W-:Y:S01]  /*6480*/  LDSM.16.MT88.4 R92, [R226+0x4880] ;  /* 0x00488000e25c783b */ /* 0x000fe20000004200 */
[----:B------:R2:W-:Y:S01]  /*6490*/  MUFU.EX2 R13, R8 ;  /* 0x00000008000d7308 */ /* 0x0005e20000000800 */
[----:B------:R-:W-:Y:S01]  /*64a0*/  IMAD.MOV.U32 R57, RZ, RZ, R68 ;  /* 0x000000ffff397224 */ /* 0x000fe200078e0044 */
[----:B------:R-:W-:Y:S01]  /*64b0*/  MOV R70, R170 ;  /* 0x000000aa00467202 */ /* 0x000fe20000000f00 */
[----:B------:R-:W-:Y:S01]  /*64c0*/  HMMA.16816.F32 R44, R4, R46, R52 ;  /* 0x0000002e042c723c */ /* 0x000fe20000001834 */
[----:B------:R-:W3:Y:S01]  /*64d0*/  LDSM.16.MT88.4 R4, [R227+0x4880] ;  /* 0x00488000e304783b */ /* 0x000ee20000004200 */
[----:B------:R-:W-:Y:S01]  /*64e0*/  IMAD.MOV.U32 R69, RZ, RZ, R171 ;  /* 0x000000ffff457224 */ /* 0x000fe200078e00ab */
[----:B------:R-:W-:Y:S01]  /*64f0*/  MOV R68, R168 ;  /* 0x000000a800447202 */ /* 0x000fe20000000f00 */
[----:B------:R-:W-:Y:S01]  /*6500*/  IMAD.MOV.U32 R71, RZ, RZ, R169 ;  /* 0x000000ffff477224 */ /* 0x000fe200078e00a9 */
[----:B------:R-:W-:Y:S01]  /*6510*/  MOV R119, R9 ;  /* 0x0000000900777202 */ /* 0x000fe20000000f00 */
[----:B------:R-:W4:Y:S01]  /*6520*/  LDSM.16.MT88.4 R168, [R226+0x3080] ;  /* 0x00308000e2a8783b */ /* 0x000f220000004200 */
[----:B------:R-:W-:Y:S01]  /*6530*/  MOV R9, R150 ;  /* 0x0000009600097202 */ /* 0x000fe20000000f00 */
[----:B------:R-:W-:Y:S01]  /*6540*/  IMAD.MOV.U32 R72, RZ, RZ, R116 ;  /* 0x000000ffff487224 */ /* 0x000fe200078e0074 */
[----:B------:R-:W-:Y:S01]  /*6550*/  MOV R98, R179 ;  /* 0x000000b300627202 */ /* 0x000fe20000000f00 */
[----:B------:R-:W-:Y:S01]  /*6560*/  IMAD.MOV.U32 R74, RZ, RZ, R118 ;  /* 0x000000ffff4a7224 */ /* 0x000fe200078e0076 */
[----:B------:R-:W-:Y:S01]  /*6570*/  MOV R73, R117 ;  /* 0x0000007500497202 */ /* 0x000fe20000000f00 */
[----:B--2---:R-:W-:Y:S01]  /*6580*/  FFMA.FTZ R8, R190, c[0x0][0x2d0], -R12 ;  /* 0x0000b400be087a23 */ /* 0x004fe2000001080c */
[----:B------:R-:W-:Y:S01]  /*6590*/  MOV R99, R119 ;  /* 0x0000007700637202 */ /* 0x000fe20000000f00 */
[----:B------:R-:W-:-:S02]  /*65a0*/  IMAD.MOV.U32 R190, RZ, RZ, R126 ;  /* 0x000000ffffbe7224 */ /* 0x000fc400078e007e */
[----:B------:R2:W-:Y:S02]  /*65b0*/  MUFU.EX2 R207, R8 ;  /* 0x0000000800cf7308 */ /* 0x0005e40000000800 */
[----:B------:R-:W-:Y:S02]  /*65c0*/  IMAD.MOV.U32 R97, RZ, RZ, R190 ;  /* 0x000000ffff617224 */ /* 0x000fe400078e00be */
[----:B------:R-:W-:Y:S02]  /*65d0*/  IMAD.MOV.U32 R190, RZ, RZ, R176 ;  /* 0x000000ffffbe7224 */ /* 0x000fe400078e00b0 */
[----:B--2---:R-:W-:Y:S01]  /*65e0*/  FFMA.FTZ R8, R189, c[0x0][0x2d0], -R12 ;  /* 0x0000b400bd087a23 */ /* 0x004fe2000001080c */
[----:B------:R-:W-:-:S03]  /*65f0*/  MOV R189, R127 ;  /* 0x0000007f00bd7202 */ /* 0x000fc60000000f00 */
[----:B------:R2:W1:Y:S01]  /*6600*/  MUFU.EX2 R244, R8 ;  /* 0x0000000800f47308 */ /* 0x0004620000000800 */
[----:B------:R-:W-:Y:S02]  /*6610*/  MOV R96, R189 ;  /* 0x000000bd00607202 */ /* 0x000fe40000000f00 */
[----:B------:R-:W-:Y:S01]  /*6620*/  MOV R189, R177 ;  /* 0x000000b100bd7202 */ /* 0x000fe20000000f00 */
[----:B--2---:R-:W-:Y:S01]  /*6630*/  FFMA.FTZ R8, R188, c[0x0][0x2d0], -R12 ;  /* 0x0000b400bc087a23 */ /* 0x004fe2000001080c */
[----:B-1----:R-:W-:Y:S01]  /*6640*/  F2FP.PACK_AB R129, R244, R207 ;  /* 0x000000cff481723e */ /* 0x002fe200000000ff */
[----:B------:R-:W-:Y:S01]  /*6650*/  IMAD.MOV.U32 R188, RZ, RZ, R128 ;  /* 0x000000ffffbc7224 */ /* 0x000fe200078e0080 */
[----:B------:R-:W-:Y:S01]  /*6660*/  F2FP.PACK_AB R128, R31, R30 ;  /* 0x0000001e1f80723e */ /* 0x000fe200000000ff */
[----:B------:R1:W-:Y:S02]  /*6670*/  MUFU.EX2 R245, R8 ;  /* 0x0000000800f57308 */ /* 0x0003e40000000800 */
[----:B------:R-:W-:-:S02]  /*6680*/  IMAD.MOV.U32 R75, RZ, RZ, R188 ;  /* 0x000000ffff4b7224 */ /* 0x000fc400078e00bc */
[----:B------:R-:W-:Y:S02]  /*6690*/  IMAD.MOV.U32 R188, RZ, RZ, R178 ;  /* 0x000000ffffbc7224 */ /* 0x000fe400078e00b2 */
[----:B-1----:R-:W-:Y:S02]  /*66a0*/  FFMA.FTZ R8, R139, c[0x0][0x2d0], -R12 ;  /* 0x0000b4008b087a23 */ /* 0x002fe4000001080c */
[----:B------:R-:W-:Y:S01]  /*66b0*/  IMAD.MOV.U32 R12, RZ, RZ, R161 ;  /* 0x000000ffff0c7224 */ /* 0x000fe200078e00a1 */
[----:B------:R-:W-:Y:S01]  /*66c0*/  MOV R161, R186 ;  /* 0x000000ba00a17202 */ /* 0x000fe20000000f00 */
[----:B------:R1:W2:Y:S02]  /*66d0*/  MUFU.EX2 R139, R8 ;  /* 0x00000008008b7308 */ /* 0x0002a40000000800 */
[----:B-1----:R-:W-:Y:S01]  /*66e0*/  FFMA.FTZ R8, R134, c[0x0][0x2d0], -R2 ;  /* 0x0000b40086087a23 */ /* 0x002fe20000010802 */
[----:B--2---:R-:W-:-:S05]  /*66f0*/  F2FP.PACK_AB R131, R139, R245 ;  /* 0x000000f58b83723e */ /* 0x004fca00000000ff */
[----:B------:R1:W-:Y:S02]  /*6700*/  MUFU.EX2 R134, R8 ;  /* 0x0000000800867308 */ /* 0x0003e40000000800 */
[----:B-1----:R-:W-:-:S06]  /*6710*/  FFMA.FTZ R8, R132, c[0x0][0x2d0], -R2 ;  /* 0x0000b40084087a23 */ /* 0x002fcc0000010802 */
[----:B------:R1:W2:Y:S02]  /*6720*/  MUFU.EX2 R132, R8 ;  /* 0x0000000800847308 */ /* 0x0002a40000000800 */
[--C-:B-1----:R-:W-:Y:S01]  /*6730*/  FFMA.FTZ R8, R133, c[0x0][0x2d0], -R2.reuse ;  /* 0x0000b40085087a23 */ /* 0x102fe20000010802 */
[----:B--2---:R-:W-:Y:S01]  /*6740*/  F2FP.PACK_AB R124, R132, R134 ;  /* 0x00000086847c723e */ /* 0x004fe200000000ff */
[----:B------:R-:W-:-:S04]  /*6750*/  FFMA.FTZ R2, R138, c[0x0][0x2d0], -R2 ;  /* 0x0000b4008a027a23 */ /* 0x000fc80000010802 */
[----:B------:R1:W-:Y:S01]  /*6760*/  MUFU.EX2 R29, R8 ;  /* 0x00000008001d7308 */ /* 0x0003e20000000800 */
[----:B------:R-:W-:Y:S02]  /*6770*/  IMAD.MOV.U32 R138, RZ, RZ, R14 ;  /* 0x000000ffff8a7224 */ /* 0x000fe400078e000e */
[----:B------:R-:W-:-:S05]  /*6780*/  IMAD.MOV.U32 R133, RZ, RZ, R13 ;  /* 0x000000ffff857224 */ /* 0x000fca00078e000d */
[----:B------:R2:W2:Y:S01]  /*6790*/  MUFU.EX2 R28, R2 ;  /* 0x00000002001c7308 */ /* 0x0004a20000000800 */
[----:B------:R-:W-:Y:S01]  /*67a0*/  F2FP.PACK_AB R130, R133, R138 ;  /* 0x0000008a8582723e */ /* 0x000fe200000000ff */
[----:B-1----:R-:W-:Y:S01]  /*67b0*/  IMAD.MOV.U32 R8, RZ, RZ, R163 ;  /* 0x000000ffff087224 */ /* 0x002fe200078e00a3 */
[----:B------:R-:W-:-:S05]  /*67c0*/  MOV R163, R184 ;  /* 0x000000b800a37202 */ /* 0x000fca0000000f00 */
[----:B------:R-:W-:Y:S01]  /*67d0*/  HMMA.16816.F32 R144, R128, R152, R144 ;  /* 0x000000988090723c */ /* 0x000fe20000001890 */
[----:B------:R-:W1:Y:S01]  /*67e0*/  LDSM.16.MT88.4 R184, [R228+0x3080] ;  /* 0x00308000e4b8783b */ /* 0x000e620000004200 */
[----:B--2---:R-:W-:Y:S01]  /*67f0*/  FFMA.FTZ R2, R87, c[0x0][0x2d0], -R0 ;  /* 0x0000b40057027a23 */ /* 0x004fe20000010800 */
[----:B------:R-:W-:-:S05]  /*6800*/  F2FP.PACK_AB R126, R28, R29 ;  /* 0x0000001d1c7e723e */ /* 0x000fca00000000ff */
[C---:B------:R-:W-:Y:S01]  /*6810*/  HMMA.16816.F32 R52, R128.reuse, R60, R212 ;  /* 0x0000003c8034723c */ /* 0x040fe200000018d4 */
[----:B------:R2:W-:Y:S07]  /*6820*/  MUFU.EX2 R14, R2 ;  /* 0x00000002000e7308 */ /* 0x0005ee0000000800 */
[C---:B---3--:R-:W-:Y:S07]  /*6830*/  HMMA.16816.F32 R116, R128.reuse, R4, R164 ;  /* 0x000000048074723c */ /* 0x048fee00000018a4 */
[----:B------:R-:W-:Y:S01]  /*6840*/  IMAD.MOV.U32 R167, RZ, RZ, R188 ;  /* 0x000000ffffa77224 */ /* 0x000fe200078e00bc */
[----:B------:R-:W-:Y:S01]  /*6850*/  MOV R166, R98 ;  /* 0x0000006200a67202 */ /* 0x000fe20000000f00 */
[----:B------:R-:W-:Y:S01]  /*6860*/  FADD.FTZ R9, R9, R246 ;  /* 0x000000f609097221 */ /* 0x000fe20000010000 */
[----:B----4-:R-:W-:Y:S01]  /*6870*/  HMMA.16816.F32 R160, R128, R168, R160 ;  /* 0x000000a880a0723c */ /* 0x010fe200000018a0 */
[----:B--2---:R-:W-:-:S04]  /*6880*/  FFMA.FTZ R2, R86, c[0x0][0x2d0], -R0 ;  /* 0x0000b40056027a23 */ /* 0x004fc80000010800 */
[----:B------:R2:W3:Y:S03]  /*6890*/  MUFU.EX2 R13, R2 ;  /* 0x00000002000d7308 */ /* 0x0004e60000000800 */
[C---:B------:R-:W-:Y:S08]  /*68a0*/  HMMA.16816.F32 R156, R128.reuse, R154, R156 ;  /* 0x0000009a809c723c */ /* 0x040ff0000000189c */
[----:B-1----:R-:W-:Y:S01]  /*68b0*/  HMMA.16816.F32 R176, R128, R184, R248 ;  /* 0x000000b880b0723c */ /* 0x002fe200000018f8 */
[--C-:B--2---:R-:W-:Y:S01]  /*68c0*/  FFMA.FTZ R2, R85, c[0x0][0x2d0], -R0.reuse ;  /* 0x0000b40055027a23 */ /* 0x104fe20000010800 */
[----:B---3--:R-:W-:Y:S01]  /*68d0*/  F2FP.PACK_AB R125, R13, R14 ;  /* 0x0000000e0d7d723e */ /* 0x008fe200000000ff */
[----:B------:R-:W-:-:S04]  /*68e0*/  FFMA.FTZ R0, R84, c[0x0][0x2d0], -R0 ;  /* 0x0000b40054007a23 */ /* 0x000fc80000010800 */
[----:B------:R-:W-:Y:S01]  /*68f0*/  MOV R248, R68 ;  /* 0x0000004400f87202 */ /* 0x000fe20000000f00 */
[----:B------:R-:W-:Y:S01]  /*6900*/  IMAD.MOV.U32 R249, RZ, RZ, R69 ;  /* 0x000000fffff97224 */ /* 0x000fe200078e0045 */
[----:B------:R-:W-:Y:S01]  /*6910*/  MOV R250, R70 ;  /* 0x0000004600fa7202 */ /* 0x000fe20000000f00 */
[----:B------:R-:W-:Y:S01]  /*6920*/  MUFU.EX2 R2, R2 ;  /* 0x0000000200027308 */ /* 0x000fe20000000800 */
[----:B------:R-:W-:Y:S01]  /*6930*/  IMAD.MOV.U32 R251, RZ, RZ, R71 ;  /* 0x000000fffffb7224 */ /* 0x000fe200078e0047 */
[C---:B------:R-:W-:Y:S06]  /*6940*/  HMMA.16816.F32 R84, R128.reuse, R92, R192 ;  /* 0x0000005c8054723c */ /* 0x040fec00000018c0 */
[----:B------:R-:W1:Y:S01]  /*6950*/  MUFU.EX2 R0, R0 ;  /* 0x0000000000007308 */ /* 0x000e620000000800 */
[----:B------:R-:W-:Y:S01]  /*6960*/  IMAD.MOV.U32 R193, RZ, RZ, R97 ;  /* 0x000000ffffc17224 */ /* 0x000fe200078e0061 */
[----:B------:R-:W-:Y:S01]  /*6970*/  HMMA.16816.F32 R68, R128, R76, R200 ;  /* 0x0000004c8044723c */ /* 0x000fe200000018c8 */
        /* <DEDUP_REMOVED lines=13> */
[----:B-1----:R-:W-:Y:S01]  /*6a50*/  F2FP.PACK_AB R127, R0, R2 ;  /* 0x00000002007f723e */ /* 0x002fe200000000ff */
[----:B------:R-:W-:Y:S01]  /*6a60*/  IMAD.MOV.U32 R59, RZ, RZ, R234 ;  /* 0x000000ffff3b7224 */ /* 0x000fe200078e00ea */
[----:B------:R1:W5:Y:S05]  /*6a70*/  LDL.LU R236, [R1+0x64] ;  /* 0x0000640001ec7983 */ /* 0x00036a0000300800 */
[----:B------:R-:W-:Y:S07]  /*6a80*/  HMMA.16816.F32 R148, R124, R152, R64 ;  /* 0x000000987c94723c */ /* 0x000fee0000001840 */
        /* <DEDUP_REMOVED lines=10> */
[C---:B------:R-:W-:Y:S07]  /*6b30*/  HMMA.16816.F32 R64, R128.reuse, R62, R208 ;  /* 0x0000003e8040723c */ /* 0x040fee00000018d0 */
[----:B------:R-:W-:Y:S01]  /*6b40*/  MOV R208, R83 ;  /* 0x0000005300d07202 */ /* 0x000fe20000000f00 */
[----:B------:R-:W-:Y:S01]  /*6b50*/  HMMA.16816.F32 R188, R128, R186, R216 ;  /* 0x000000ba80bc723c */ /* 0x000fe200000018d8 */
[----:B------:R-:W-:-:S06]  /*6b60*/  MOV R210, R113 ;  /* 0x0000007100d27202 */ /* 0x000fcc0000000f00 */
[----:B------:R-:W-:Y:S01]  /*6b70*/  IMAD.MOV.U32 R217, RZ, RZ, R82 ;  /* 0x000000ffffd97224 */ /* 0x000fe200078e0052 */
[----:B------:R-:W-:Y:S01]  /*6b80*/  MOV R218, R81 ;  /* 0x0000005100da7202 */ /* 0x000fe20000000f00 */
[----:B------:R-:W-:Y:S01]  /*6b90*/  IMAD.MOV.U32 R219, RZ, RZ, R80 ;  /* 0x000000ffffdb7224 */ /* 0x000fe200078e0050 */
[C---:B------:R-:W-:Y:S08]  /*6ba0*/  HMMA.16816.F32 R100, R128.reuse, R108, R172 ;  /* 0x0000006c8064723c */ /* 0x040ff000000018ac */
[C---:B------:R-:W-:Y:S07]  /*6bb0*/  HMMA.16816.F32 R80, R128.reuse, R78, R196 ;  /* 0x0000004e8050723c */ /* 0x040fee00000018c4 */
[----:B------:R-:W-:Y:S01]  /*6bc0*/  MOV R199, R115 ;  /* 0x0000007300c77202 */ /* 0x000fe20000000f00 */
[----:B------:R-:W-:Y:S01]  /*6bd0*/  IMAD.MOV.U32 R209, RZ, RZ, R112 ;  /* 0x000000ffffd17224 */ /* 0x000fe200078e0070 */
[----:B------:R-:W-:Y:S03]  /*6be0*/  HMMA.16816.F32 R172, R128, R170, R248 ;  /* 0x000000aa80ac723c */ /* 0x000fe600000018f8 */
        /* <DEDUP_REMOVED lines=13> */
[----:B------:R-:W-:Y:S01]  /*6cc0*/  MOV R216, R99 ;  /* 0x0000006300d87202 */ /* 0x000fe20000000f00 */
[----:B------:R-:W-:Y:S01]  /*6cd0*/  FADD.FTZ R11, R202, R11 ;  /* 0x0000000bca0b7221 */ /* 0x000fe20000010000 */
[----:B------:R-:W-:Y:S01]  /*6ce0*/  HMMA.16816.F32 R96, R128, R94, R180 ;  /* 0x0000005e8060723c */ /* 0x000fe200000018b4 */
[----:B------:R-:W-:-:S02]  /*6cf0*/  FADD.FTZ R10, R212, R10 ;  /* 0x0000000ad40a7221 */ /* 0x000fc40000010000 */
[----:B------:R-:W-:Y:S02]  /*6d00*/  FADD.FTZ R12, R12, R8 ;  /* 0x000000080c0c7221 */ /* 0x000fe40000010000 */
[----:B------:R-:W-:Y:S02]  /*6d10*/  IMAD.MOV.U32 R248, RZ, RZ, R230 ;  /* 0x000000fffff87224 */ /* 0x000fe400078e00e6 */
[----:B------:R-:W-:Y:S01]  /*6d20*/  FADD.FTZ R8, R252, R9 ;  /* 0x00000009fc087221 */ /* 0x000fe20000010000 */
[----:B------:R-:W-:Y:S01]  /*6d30*/  HMMA.16816.F32 R112, R128, R110, R140 ;  /* 0x0000006e8070723c */ /* 0x000fe2000000188c */
[----:B------:R-:W-:Y:S01]  /*6d40*/  MOV R249, R229 ;  /* 0x000000e500f97202 */ /* 0x000fe20000000f00 */
[----:B------:R-:W-:Y:S02]  /*6d50*/  FADD.FTZ R11, R213, R11 ;  /* 0x0000000bd50b7221 */ /* 0x000fe40000010000 */
[----:B------:R-:W-:-:S04]  /*6d60*/  IMAD.MOV.U32 R250, RZ, RZ, R224 ;  /* 0x000000fffffa7224 */ /* 0x000fc800078e00e0 */
[----:B------:R-:W-:Y:S01]  /*6d70*/  HMMA.16816.F32 R128, R128, R6, R120 ;  /* 0x000000068080723c */ /* 0x000fe20000001878 */
[----:B------:R-:W-:Y:S01]  /*6d80*/  FADD.FTZ R8, R248, R8 ;  /* 0x00000008f8087221 */ /* 0x000fe20000010000 */
[----:B------:R-:W-:Y:S01]  /*6d90*/  MOV R58, R235 ;  /* 0x000000eb003a7202 */ /* 0x000fe20000000f00 */
[----:B------:R-:W-:Y:S01]  /*6da0*/  IMAD.MOV.U32 R140, RZ, RZ, R166 ;  /* 0x000000ffff8c7224 */ /* 0x000fe200078e00a6 */
[----:B------:R-:W-:Y:S01]  /*6db0*/  MOV R251, R233 ;  /* 0x000000e900fb7202 */ /* 0x000fe20000000f00 */
[----:B------:R-:W-:Y:S01]  /*6dc0*/  IMAD.MOV.U32 R142, RZ, RZ, R152 ;  /* 0x000000ffff8e7224 */ /* 0x000fe200078e0098 */
[----:B------:R-:W-:Y:S01]  /*6dd0*/  MOV R141, R167 ;  /* 0x000000a7008d7202 */ /* 0x000fe20000000f00 */
[----:B------:R1:W5:Y:S01]  /*6de0*/  LDL.LU R235, [R1+0x60] ;  /* 0x0000600001eb7983 */ /* 0x0003620000300800 */
[----:B------:R-:W-:Y:S01]  /*6df0*/  HMMA.16816.F32 R120, R124, R4, R48 ;  /* 0x000000047c78723c */ /* 0x000fe20000001830 */
[----:B------:R-:W-:Y:S02]  /*6e00*/  MOV R143, R153 ;  /* 0x00000099008f7202 */ /* 0x000fe40000000f00 */
[----:B------:R1:W5:Y:S04]  /*6e10*/  LDL.LU R234, [R1+0x5c] ;  /* 0x00005c0001ea7983 */ /* 0x0003680000300800 */
[----:B------:R-:W-:-:S02]  /*6e20*/  FADD.FTZ R5, R214, R10 ;  /* 0x0000000ad6057221 */ /* 0x000fc40000010000 */
[----:B------:R-:W-:Y:S01]  /*6e30*/  FADD.FTZ R4, R215, R11 ;  /* 0x0000000bd7047221 */ /* 0x000fe20000010000 */
[C---:B------:R-:W-:Y:S01]  /*6e40*/  HMMA.16816.F32 R72, R124.reuse, R76, R72 ;  /* 0x0000004c7c48723c */ /* 0x040fe20000001848 */
[----:B------:R-:W-:Y:S01]  /*6e50*/  FADD.FTZ R10, R249, R12 ;  /* 0x0000000cf90a7221 */ /* 0x000fe20000010000 */
[----:B------:R1:W5:Y:S01]  /*6e60*/  LDL.LU R233, [R1+0x58] ;  /* 0x0000580001e97983 */ /* 0x0003620000300800 */
[----:B------:R-:W-:Y:S02]  /*6e70*/  FADD.FTZ R9, R250, R5 ;  /* 0x00000005fa097221 */ /* 0x000fe40000010000 */
[----:B------:R-:W-:Y:S01]  /*6e80*/  FADD.FTZ R5, R15, R8 ;  /* 0x000000080f057221 */ /* 0x000fe20000010000 */
[----:B------:R1:W5:Y:S01]  /*6e90*/  LDL.LU R232, [R1+0x54] ;  /* 0x0000540001e87983 */ /* 0x0003620000300800 */
[----:B------:R-:W-:Y:S01]  /*6ea0*/  FADD.FTZ R11, R251, R4 ;  /* 0x00000004fb0b7221 */ /* 0x000fe20000010000 */
[----:B------:R-:W-:Y:S01]  /*6eb0*/  HMMA.16816.F32 R164, R124, R168, R104 ;  /* 0x000000a87ca4723c */ /* 0x000fe20000001868 */
[----:B------:R-:W-:Y:S01]  /*6ec0*/  FADD.FTZ R4, R30, R10 ;  /* 0x0000000a1e047221 */ /* 0x000fe20000010000 */
[----:B------:R1:W5:Y:S01]  /*6ed0*/  LDL.LU R231, [R1+0x50] ;  /* 0x0000500001e77983 */ /* 0x0003620000300800 */
[----:B------:R-:W-:-:S05]  /*6ee0*/  FADD.FTZ R5, R206, R5 ;  /* 0x00000005ce057221 */ /* 0x000fca0000010000 */
[C---:B------:R-:W-:Y:S08]  /*6ef0*/  HMMA.16816.F32 R76, R124.reuse, R78, R88 ;  /* 0x0000004e7c4c723c */ /* 0x040ff00000001858 */
[C---:B------:R-:W-:Y:S08]  /*6f00*/  HMMA.16816.F32 R180, R124.reuse, R184, R220 ;  /* 0x000000b87cb4723c */ /* 0x040ff000000018dc */
[C---:B------:R-:W-:Y:S08]  /*6f10*/  HMMA.16816.F32 R56, R124.reuse, R60, R56 ;  /* 0x0000003c7c38723c */ /* 0x040ff00000001838 */
[C---:B------:R-:W-:Y:S01]  /*6f20*/  HMMA.16816.F32 R152, R124.reuse, R154, R32 ;  /* 0x0000009a7c98723c */ /* 0x040fe20000001820 */
[----:B------:R-:W-:Y:S01]  /*6f30*/  FADD.FTZ R8, R134, R11 ;  /* 0x0000000b86087221 */ /* 0x000fe20000010000 */
[----:B------:R1:W5:Y:S04]  /*6f40*/  LDL.LU R230, [R1+0x4c] ;  /* 0x00004c0001e67983 */ /* 0x0003680000300800 */
[----:B------:R1:W5:Y:S02]  /*6f50*/  LDL.LU R229, [R1+0x48] ;  /* 0x0000480001e57983 */ /* 0x0003640000300800 */
[C---:B------:R-:W-:Y:S02]  /*6f60*/  HMMA.16816.F32 R88, R124.reuse, R92, R140 ;  /* 0x0000005c7c58723c */ /* 0x040fe4000000188c */
[----:B------:R1:W5:Y:S06]  /*6f70*/  LDL.LU R224, [R1+0x44] ;  /* 0x0000440001e07983 */ /* 0x00036c0000300800 */
        /* <DEDUP_REMOVED lines=8> */
[----:B------:R-:W-:-:S04]  /*7000*/  FADD.FTZ R4, R205, R5 ;  /* 0x00000005cd047221 */ /* 0x000fc80000010000 */
        /* <DEDUP_REMOVED lines=13> */
[----:B------:R-:W-:Y:S01]  /*70e0*/  FADD.FTZ R2, R28, R6 ;  /* 0x000000061c027221 */ /* 0x000fe20000010000 */
[----:B------:R1:W-:Y:S04]  /*70f0*/  STL [R1+0x20], R7 ;  /* 0x0000200701007387 */ /* 0x0003e80000100800 */
[----:B------:R1:W-:Y:S04]  /*7100*/  STL [R1+0x24], R5 ;  /* 0x0000240501007387 */ /* 0x0003e80000100800 */
[----:B------:R1:W-:Y:S04]  /*7110*/  STL [R1+0x2c], R0 ;  /* 0x00002c0001007387 */ /* 0x0003e80000100800 */
[----:B------:R1:W-:Y:S01]  /*7120*/  STL [R1+0x28], R2 ;  /* 0x0000280201007387 */ /* 0x0003e20000100800 */
[----:B------:R-:W-:Y:S01]  /*7130*/  UIMAD.WIDE.U32 UR28, UR27, UR4, URZ ;  /* 0x000000041b1c72a5 */ /* 0x000fe2000f8e003f */
[----:B------:R-:W-:-:S03]  /*7140*/  PLOP3.LUT P0, PT, PT, PT, UP6, 0x40, 0x0 ;  /* 0x000000000000781c */ /* 0x000fc60003f0e868 */
[----:B------:R-:W-:-:S04]  /*7150*/  @UP5 USHF.R.U32.HI UR27, URZ, UR5, UR29 ;  /* 0x000000053f1b5299 */ /* 0x000fc8000801161d */
[----:B------:R-:W-:-:S03]  /*7160*/  UIADD3 UR4, UR26, UR27, URZ ;  /* 0x0000001b1a047290 */ /* 0x000fc6000fffe03f */
[----:B------:R-:W-:Y:S02]  /*7170*/  ULDC UR27, c[0x0][0x328] ;  /* 0x0000ca00001b7ab9 */ /* 0x000fe40000000800 */
[----:B------:R-:W-:Y:S02]  /*7180*/  UIADD3 UR23, UR23, -0x2, URZ ;  /* 0xfffffffe17177890 */ /* 0x000fe4000fffe03f */
[----:B------:R-:W-:Y:S01]  /*7190*/  UIADD3 UR27, UR4, UR27, URZ ;  /* 0x0000001b041b7290 */ /* 0x000fe2000fffe03f */
[----:B------:R-:W-:Y:S05]  /*71a0*/  @P0 BRA `(.L_x_967) ;  /* 0x0000015000000947 */ /* 0x000fea0003800000 */
[----:B------:R-:W-:Y:S01]  /*71b0*/  ISETP.LT.AND P0, PT, RZ, UR4, PT ;  /* 0x00000004ff007c0c */ /* 0x000fe2000bf01270 */
[----:B------:R-:W-:Y:S02]  /*71c0*/  UIADD3 UR28, UR4, -0x1, URZ ;  /* 0xffffffff041c7890 */ /* 0x000fe4000fffe03f */
        /* <DEDUP_REMOVED lines=10> */
.L_x_968:
[----:B------:R-:W-:Y:S02]  /*7270*/  UISETP.NE.AND UP0, UPT, UR26, 0x1, UPT ;  /* 0x000000011a00788c */ /* 0x000fe4000bf05270 */
[----:B------:R-:W-:Y:S02]  /*7280*/  ULDC.64 UR4, c[0x0][0x330] ;  /* 0x0000cc0000047ab9 */ /* 0x000fe40000000a00 */
[----:B------:R-:W-:-:S07]  /*7290*/  UIMAD.WIDE.U32 UR30, UR28, UR4, URZ ;  /* 0x000000041c1e72a5 */ /* 0x000fce000f8e003f */
[----:B------:R-:W-:Y:S02]  /*72a0*/  @UP0 UMOV UR29, UR31 ;  /* 0x0000001f001d0c82 */ /* 0x000fe40008000000 */
[----:B------:R-:W-:Y:S02]  /*72b0*/  @UP0 USHF.R.U32.HI UR28, URZ, UR5, UR29 ;  /* 0x000000053f1c0299 */ /* 0x000fe4000801161d */
.L_x_969:
[----:B------:R-:W-:Y:S02]  /*72c0*/  ULDC UR4, c[0x0][0x32c] ;  /* 0x0000cb0000047ab9 */ /* 0x000fe40000000800 */
[----:B------:R-:W-:-:S04]  /*72d0*/  UIMAD UR4, UR28, UR26, UR4 ;  /* 0x0000001a1c0472a4 */ /* 0x000fc8000f8e0204 */
[----:B------:R-:W-:-:S04]  /*72e0*/  UISETP.LT.AND UP0, UPT, UR27, UR4, UPT ;  /* 0x000000041b00728c */ /* 0x000fc8000bf01270 */
[----:B------:R-:W-:-:S04]  /*72f0*/  USEL UR27, UR27, UR4, UP0 ;  /* 0x000000041b1b7287 */ /* 0x000fc80008000000 */
.L_x_967:
[----:B------:R-:W-:-:S04]  /*7300*/  UIMAD.WIDE UR4, UR27, 0x2aaaaaab, URZ ;  /* 0x2aaaaaab1b0478a5 */ /* 0x000fc8000f8e023f */
[----:B------:R-:W-:-:S04]  /*7310*/  USHF.R.U32.HI UR4, URZ, 0x1f, UR5 ;  /* 0x0000001f3f047899 */ /* 0x000fc80008011605 */
[----:B------:R-:W-:-:S04]  /*7320*/  ULEA.HI.SX32 UR4, UR5, UR4, 0x1d ;  /* 0x0000000405047291 */ /* 0x000fc8000f8fea3f */
[----:B------:R-:W-:-:S04]  /*7330*/  UISETP.LT.AND UP0, UPT, UR7, UR4, UPT ;  /* 0x000000040700728c */ /* 0x000fc8000bf01270 */
[----:B------:R-:W-:-:S04]  /*7340*/  USEL UR5, UR7, UR4, !UP0 ;  /* 0x0000000407057287 */ /* 0x000fc8000c000000 */
[----:B------:R-:W-:-:S06]  /*7350*/  UISETP.GE.AND UP0, UPT, UR23, UR5, UPT ;  /* 0x000000051700728c */ /* 0x000fcc000bf06270 */
[----:B------:R-:W-:-:S13]  /*7360*/  PLOP3.LUT P0, PT, PT, PT, UP0, 0x80, 0x0 ;  /* 0x000000000000781c */ /* 0x000fda0003f0f008 */
[----:B------:R-:W-:Y:S05]  /*7370*/  @!P0 BRA `(.L_x_970) ;  /* 0x0000538000008947 */ /* 0x000fea0003800000 */
[----:B------:R-:W2:Y:S04]  /*7380*/  LDL R4, [R1+0x10] ;  /* 0x0000100001047983 */ /* 0x000ea80000100800 */
[----:B-1----:R-:W3:Y:S04]  /*7390*/  LDL R2, [R1+0x3c] ;  /* 0x00003c0001027983 */ /* 0x002ee80000100800 */
[----:B------:R-:W3:Y:S04]  /*73a0*/  LDL R0, [R1+0x38] ;  /* 0x0000380001007983 */ /* 0x000ee80000100800 */
[----:B------:R-:W4:Y:S01]  /*73b0*/  LDL.LU R5, [R1+0x40] ;  /* 0x0000400001057983 */ /* 0x000f220000300800 */
[----:B------:R-:W-:Y:S01]  /*73c0*/  MOV R139, R3 ;  /* 0x00000003008b7202 */ /* 0x000fe20000000f00 */
[----:B------:R-:W-:-:S02]  /*73d0*/  IMAD.MOV.U32 R134, RZ, RZ, R136 ;  /* 0x000000ffff867224 */ /* 0x000fc400078e0088 */
[----:B------:R-:W-:Y:S02]  /*73e0*/  IMAD.MOV.U32 R132, RZ, RZ, R137 ;  /* 0x000000ffff847224 */ /* 0x000fe400078e0089 */
[----:B------:R-:W-:Y:S01]  /*73f0*/  IMAD.MOV.U32 R138, RZ, RZ, R135 ;  /* 0x000000ffff8a7224 */ /* 0x000fe200078e0087 */
[----:B--2---:R-:W-:Y:S02]  /*7400*/  SHF.L.U32 R3, R4, 0x1, RZ ;  /* 0x0000000104037819 */ /* 0x004fe400000006ff */
[C---:B---3--:R-:W-:Y:S01]  /*7410*/  SHF.L.U64.HI R2, R0.reuse, 0x1, R2 ;  /* 0x0000000100027819 */ /* 0x048fe20000010202 */
[----:B------:R-:W-:Y:S01]  /*7420*/  IMAD.SHL.U32 R0, R0, 0x2, RZ ;  /* 0x0000000200007824 */ /* 0x000fe200078e00ff */
[----:B----4-:R-:W-:-:S05]  /*7430*/  SHF.L.U64.HI R5, R4, 0x1, R5 ;  /* 0x0000000104057819 */ /* 0x010fca0000010205 */
[----:B------:R1:W-:Y:S04]  /*7440*/  STL [R1+0x8], R5 ;  /* 0x0000080501007387 */ /* 0x0003e80000100800 */
[----:B------:R1:W-:Y:S04]  /*7450*/  STL [R1+0x18], R3 ;  /* 0x0000180301007387 */ /* 0x0003e80000100800 */
[----:B------:R1:W-:Y:S04]  /*7460*/  STL [R1+0x4], R2 ;  /* 0x0000040201007387 */ /* 0x0003e80000100800 */
[----:B------:R1:W-:Y:S02]  /*7470*/  STL [R1], R0 ;  /* 0x0000000001007387 */ /* 0x0003e40000100800 */
.L_x_989:
[----:B-----5:R2:W5:Y:S01]  /*7480*/  LDL R248, [R1+0x18] ;  /* 0x0000180001f87983 */ /* 0x0205620000100800 */
[----:B------:R-:W-:Y:S04]  /*7490*/  DEPBAR.LE SB0, 0x0 ;  /* 0x000080000000791a */ /* 0x000fe80000000000 */
[----:B------:R-:W-:Y:S01]  /*74a0*/  BAR.SYNC.DEFER_BLOCKING 0x0 ;  /* 0x0000000000007b1d */ /* 0x000fe20000010000 */
[----:B------:R-:W-:Y:S01]  /*74b0*/  UISETP.GT.AND UP0, UPT, UR7, UR23, UPT ;  /* 0x000000170700728c */ /* 0x000fe2000bf04270 */
[----:B------:R-:W-:Y:S04]  /*74c0*/  SEL R244, RZ, 0x10, P4 ;  /* 0x00000010fff47807 */ /* 0x000fe80002000000 */
[----:B------:R2:W5:Y:S01]  /*74d0*/  LDL R246, [R1] ;  /* 0x0000000001f67983 */ /* 0x0005620000100800 */
[----:B------:R-:W-:Y:S03]  /*74e0*/  PLOP3.LUT P0, PT, PT, PT, UP0, 0x80, 0x0 ;  /* 0x000000000000781c */ /* 0x000fe60003f0f008 */
[----:B------:R2:W5:Y:S04]  /*74f0*/  LDL R245, [R1+0x8] ;  /* 0x0000080001f57983 */ /* 0x0005680000100800 */
        /* <DEDUP_REMOVED lines=8> */
[----:B------:R2:W1:Y:S04]  /*7580*/  LDSM.16.M88.4 R196, [R235] ;  /* 0x00000000ebc4783b */ /* 0x0004680000000200 */
[----:B------:R2:W1:Y:S04]  /*7590*/  LDSM.16.M88.4 R204, [R241] ;  /* 0x00000000f1cc783b */ /* 0x0004680000000200 */
[----:B------:R2:W1:Y:S01]  /*75a0*/  LDSM.16.M88.4 R208, [R240] ;  /* 0x00000000f0d0783b */ /* 0x0004620000000200 */
[----:B------:R-:W-:-:S05]  /*75b0*/  @P0 BRA `(.L_x_971) ;  /* 0x0000029000000947 */ /* 0x000fca0003800000 */
[----:B-1----:R-:W-:Y:S01]  /*75c0*/  SHF.R.S32.HI R0, RZ, 0x1f, R243 ;  /* 0x0000001fff007819 */ /* 0x002fe200000114f3 */
[----:B------:R-:W-:Y:S01]  /*75d0*/  IMAD.WIDE.U32 R2, R243, c[0x0][0x208], RZ ;  /* 0x00008200f3027a25 */ /* 0x000fe200078e00ff */
[----:B------:R-:W-:Y:S02]  /*75e0*/  SHF.R.S32.HI R4, RZ, 0x1f, R242 ;  /* 0x0000001fff047819 */ /* 0x000fe400000114f2 */
[----:B------:R-:W-:Y:S01]  /*75f0*/  IADD3 R15, R247, 0x2080, RZ ;  /* 0x00002080f70f7810 */ /* 0x000fe20007ffe0ff */
[----:B------:R-:W-:Y:S01]  /*7600*/  IMAD R0, R0, c[0x0][0x208], RZ ;  /* 0x0000820000007a24 */ /* 0x000fe200078e02ff */
[----:B------:R-:W-:Y:S01]  /*7610*/  IADD3 R14, -R244, 0x10, RZ ;  /* 0x00000010f40e7810 */ /* 0x000fe20007ffe1ff */
[----:B------:R-:W-:Y:S02]  /*7620*/  IMAD R4, R4, c[0x0][0x218], RZ ;  /* 0x0000860004047a24 */ /* 0x000fe400078e02ff */
[----:B------:R-:W-:Y:S01]  /*7630*/  IMAD R0, R243, c[0x0][0x20c], R0 ;  /* 0x00008300f3007a24 */ /* 0x000fe200078e0200 */
[----:B------:R-:W-:Y:S01]  /*7640*/  LOP3.LUT R14, R14, 0xf, RZ, 0xc0, !PT ;  /* 0x0000000f0e0e7812 */ /* 0x000fe200078ec0ff */
[C---:B------:R-:W-:Y:S02]  /*7650*/  IMAD R4, R242.reuse, c[0x0][0x21c], R4 ;  /* 0x00008700f2047a24 */ /* 0x040fe400078e0204 */
[----:B------:R-:W-:Y:S04]  /*7660*/  IMAD.IADD R3, R3, 0x1, R0 ;  /* 0x0000000103037824 */ /* 0x000fe800078e0200 */
[----:B------:R-:W-:Y:S05]  /*7670*/  IMAD.WIDE.U32 R2, R242, c[0x0][0x218], R2 ;  /* 0x00008600f2027a25 */ /* 0x000fea00078e0002 */
[----:B------:R-:W-:Y:S04]  /*7680*/  IADD3 R0, P0, R2, UR24, RZ ;  /* 0x0000001802007c10 */ /* 0x000fe8000ff1e0ff */
[----:B------:R-:W-:Y:S02]  /*7690*/  IADD3.X R3, R3, UR18, R4, P0, !PT ;  /* 0x0000001203037c10 */ /* 0x000fe400087fe404 */
[C---:B------:R-:W-:Y:S04]  /*76a0*/  LEA R2, P0, R0.reuse, c[0x0][0x1f8], 0x1 ;  /* 0x00007e0000027a11 */ /* 0x040fe800078008ff */
[----:B------:R-:W-:Y:S01]  /*76b0*/  LEA.HI.X R0, R0, c[0x0][0x1fc], R3, 0x1, P0 ;  /* 0x00007f0000007a11 */ /* 0x000fe200000f0c03 */
[----:B------:R-:W1:Y:S04]  /*76c0*/  SHFL.IDX PT, R6, R2, 0x1, 0x181f ;  /* 0x00381f0002067f89 */ /* 0x000e6800000e0000 */
[----:B------:R-:W2:Y:S04]  /*76d0*/  SHFL.IDX PT, R3, R2, RZ, 0x181f ;  /* 0x00181fff02037589 */ /* 0x000ea800000e0000 */
[----:B------:R-:W4:Y:S04]  /*76e0*/  SHFL.IDX PT, R4, R0, RZ, 0x181f ;  /* 0x00181fff00047589 */ /* 0x000f2800000e0000 */
[----:B------:R-:W3:Y:S04]  /*76f0*/  SHFL.IDX PT, R2, R2, 0x2, 0x181f ;  /* 0x00581f0002027f89 */ /* 0x000ee800000e0000 */
[----:B------:R-:W3:Y:S04]  /*7700*/  SHFL.IDX PT, R5, R0, 0x1, 0x181f ;  /* 0x00381f0000057f89 */ /* 0x000ee800000e0000 */
[----:B------:R-:W3:Y:S01]  /*7710*/  SHFL.IDX PT, R0, R0, 0x2, 0x181f ;  /* 0x00581f0000007f89 */ /* 0x000ee200000e0000 */
[-C--:B-1---5:R-:W-:Y:S02]  /*7720*/  IADD3 R8, P2, R6, R248.reuse, RZ ;  /* 0x000000f806087210 */ /* 0x0a2fe40007f5e0ff */
[C---:B--2---:R-:W-:Y:S02]  /*7730*/  IADD3 R12, P1, R3.reuse, R248, RZ ;  /* 0x000000f8030c7210 */ /* 0x044fe40007f3e0ff */
[-C--:B------:R-:W-:Y:S03]  /*7740*/  IADD3 R10, P0, R3, R246.reuse, RZ ;  /* 0x000000f6030a7210 */ /* 0x080fe60007f1e0ff */
[----:B----4-:R-:W-:Y:S01]  /*7750*/  IMAD.X R13, R4, 0x1, R245, P1 ;  /* 0x00000001040d7824 */ /* 0x010fe200008e06f5 */
[----:B------:R-:W-:Y:S01]  /*7760*/  IADD3 R6, P1, R6, R246, RZ ;  /* 0x000000f606067210 */ /* 0x000fe20007f3e0ff */
[----:B------:R-:W-:Y:S01]  /*7770*/  IMAD.X R11, R4, 0x1, R223, P0 ;  /* 0x00000001040b7824 */ /* 0x000fe200000e06df */
[----:B---3--:R-:W-:Y:S02]  /*7780*/  IADD3 R4, P0, R2, R248, RZ ;  /* 0x000000f802047210 */ /* 0x008fe40007f1e0ff */
[----:B------:R1:W-:Y:S01]  /*7790*/  LDGSTS.E.BYPASS.LTC128B.128 [R15], [R12.64], !P5 ;  /* 0x000000000c0f7fae */ /* 0x0003e2000e901d54 */
[C---:B------:R-:W-:Y:S03]  /*77a0*/  IMAD.X R9, R5.reuse, 0x1, R245, P2 ;  /* 0x0000000105097824 */ /* 0x040fe600010e06f5 */
[----:B------:R1:W-:Y:S01]  /*77b0*/  LDGSTS.E.BYPASS.LTC128B.128 [R15+0x1800], [R10.64], !P4 ;  /* 0x018000000a0f7fae */ /* 0x0003e2000e101d54 */
        /* <DEDUP_REMOVED lines=9> */
.L_x_971:
[-C--:B-1-3--:R-:W-:Y:S01]  /*7850*/  HMMA.16816.F32 R4, R48, R16.reuse, RZ ;  /* 0x000000103004723c */ /* 0x08afe200000018ff */
[----:B------:R-:W-:Y:S01]  /*7860*/  LDSM.16.M88.4 R212, [R230+0x5080] ;  /* 0x00508000e6d4783b */ /* 0x000fe20000000200 */
[----:B------:R-:W-:Y:S06]  /*7870*/  UISETP.GT.AND UP0, UPT, UR23, UR7, UPT ;  /* 0x000000071700728c */ /* 0x000fec000bf04270 */
[C---:B----4-:R-:W-:Y:S01]  /*7880*/  HMMA.16816.F32 R8, R44.reuse, R16, RZ ;  /* 0x000000102c08723c */ /* 0x050fe200000018ff */
[----:B------:R-:W0:Y:S01]  /*7890*/  LDGDEPBAR ;  /* 0x00000000000079af */ /* 0x000e220000000000 */
[----:B------:R-:W-:Y:S06]  /*78a0*/  PLOP3.LUT P0, PT, PT, PT, UP0, 0x80, 0x0 ;  /* 0x000000000000781c */ /* 0x000fec0003f0f008 */
[-C--:B------:R-:W-:Y:S01]  /*78b0*/  HMMA.16816.F32 R12, R44, R18.reuse, RZ ;  /* 0x000000122c0c723c */ /* 0x080fe200000018ff */
[----:B------:R-:W-:Y:S07]  /*78c0*/  LDSM.16.M88.4 R216, [R232+0xa080] ;  /* 0x00a08000e8d8783b */ /* 0x000fee0000000200 */
[C---:B------:R-:W-:Y:S08]  /*78d0*/  HMMA.16816.F32 R16, R48.reuse, R18, RZ ;  /* 0x000000123010723c */ /* 0x040ff000000018ff */
[-C--:B------:R-:W-:Y:S08]  /*78e0*/  HMMA.16816.F32 R20, R48, R32.reuse, RZ ;  /* 0x000000203014723c */ /* 0x080ff000000018ff */
[C---:B------:R-:W-:Y:S08]  /*78f0*/  HMMA.16816.F32 R24, R44.reuse, R32, RZ ;  /* 0x000000202c18723c */ /* 0x040ff000000018ff */
[-C--:B------:R-:W-:Y:S08]  /*7900*/  HMMA.16816.F32 R28, R44, R34.reuse, RZ ;  /* 0x000000222c1c723c */ /* 0x080ff000000018ff */
[C---:B------:R-:W-:Y:S08]  /*7910*/  HMMA.16816.F32 R32, R48.reuse, R34, RZ ;  /* 0x000000223020723c */ /* 0x040ff000000018ff */
[-C--:B------:R-:W-:Y:S08]  /*7920*/  HMMA.16816.F32 R36, R48, R140.reuse, RZ ;  /* 0x0000008c3024723c */ /* 0x080ff000000018ff */
[C---:B------:R-:W-:Y:S08]  /*7930*/  HMMA.16816.F32 R40, R44.reuse, R140, RZ ;  /* 0x0000008c2c28723c */ /* 0x040ff000000018ff */
[-C--:B------:R-:W-:Y:S08]  /*7940*/  HMMA.16816.F32 R44, R44, R142.reuse, RZ ;  /* 0x0000008e2c2c723c */ /* 0x080ff000000018ff */
[----:B------:R-:W-:Y:S01]  /*7950*/  HMMA.16816.F32 R48, R48, R142, RZ ;  /* 0x0000008e3030723c */ /* 0x000fe200000018ff */
[----:B------:R-:W1:Y:S07]  /*7960*/  LDSM.16.M88.4 R140, [R232+0x8080] ;  /* 0x00808000e88c783b */ /* 0x000e6e0000000200 */
[-C--:B------:R-:W-:Y:S08]  /*7970*/  HMMA.16816.F32 R4, R192, R196.reuse, R4 ;  /* 0x000000c4c004723c */ /* 0x080ff00000001804 */
[C---:B------:R-:W-:Y:S08]  /*7980*/  HMMA.16816.F32 R8, R200.reuse, R196, R8 ;  /* 0x000000c4c808723c */ /* 0x040ff00000001808 */
[-C--:B------:R-:W-:Y:S08]  /*7990*/  HMMA.16816.F32 R12, R200, R198.reuse, R12 ;  /* 0x000000c6c80c723c */ /* 0x080ff0000000180c */
[C---:B------:R-:W-:Y:S01]  /*79a0*/  HMMA.16816.F32 R16, R192.reuse, R198, R16 ;  /* 0x000000c6c010723c */ /* 0x040fe20000001810 */
[----:B------:R-:W3:Y:S07]  /*79b0*/  LDSM.16.M88.4 R196, [R230+0x5880] ;  /* 0x00588000e6c4783b */ /* 0x000eee0000000200 */
[-C--:B------:R-:W-:Y:S08]  /*79c0*/  HMMA.16816.F32 R20, R192, R204.reuse, R20 ;  /* 0x000000ccc014723c */ /* 0x080ff00000001814 */
[C---:B------:R-:W-:Y:S08]  /*79d0*/  HMMA.16816.F32 R24, R200.reuse, R204, R24 ;  /* 0x000000ccc818723c */ /* 0x040ff00000001818 */
[-C--:B------:R-:W-:Y:S08]  /*79e0*/  HMMA.16816.F32 R28, R200, R206.reuse, R28 ;  /* 0x000000cec81c723c */ /* 0x080ff0000000181c */
[C---:B------:R-:W-:Y:S01]  /*79f0*/  HMMA.16816.F32 R32, R192.reuse, R206, R32 ;  /* 0x000000cec020723c */ /* 0x040fe20000001820 */
[----:B------:R-:W4:Y:S07]  /*7a00*/  LDSM.16.M88.4 R204, [R230+0x6080] ;  /* 0x00608000e6cc783b */ /* 0x000f2e0000000200 */
[-C--:B------:R-:W-:Y:S08]  /*7a10*/  HMMA.16816.F32 R36, R192, R208.reuse, R36 ;  /* 0x000000d0c024723c */ /* 0x080ff00000001824 */
[C---:B------:R-:W-:Y:S08]  /*7a20*/  HMMA.16816.F32 R40, R200.reuse, R208, R40 ;  /* 0x000000d0c828723c */ /* 0x040ff00000001828 */
[-C--:B------:R-:W-:Y:S01]  /*7a30*/  HMMA.16816.F32 R44, R200, R210.reuse, R44 ;  /* 0x000000d2c82c723c */ /* 0x080fe2000000182c */
[----:B------:R-:W-:Y:S07]  /*7a40*/  LDSM.16.M88.4 R200, [R229] ;  /* 0x00000000e5c8783b */ /* 0x000fee0000000200 */
[----:B------:R-:W-:Y:S01]  /*7a50*/  HMMA.16816.F32 R48, R192, R210, R48 ;  /* 0x000000d2c030723c */ /* 0x000fe20000001830 */
[----:B------:R-:W2:Y:S07]  /*7a60*/  LDSM.16.M88.4 R192, [R234+0x8080] ;  /* 0x00808000eac0783b */ /* 0x000eae0000000200 */
[-C--:B-1----:R-:W-:Y:S01]  /*7a70*/  HMMA.16816.F32 R4, R140, R212.reuse, R4 ;  /* 0x000000d48c04723c */ /* 0x082fe20000001804 */
[----:B------:R-:W1:Y:S07]  /*7a80*/  LDSM.16.M88.4 R208, [R234+0xa080] ;  /* 0x00a08000ead0783b */ /* 0x000e6e0000000200 */
[C---:B------:R-:W-:Y:S08]  /*7a90*/  HMMA.16816.F32 R8, R216.reuse, R212, R8 ;  /* 0x000000d4d808723c */ /* 0x040ff00000001808 */
[-C--:B------:R-:W-:Y:S08]  /*7aa0*/  HMMA.16816.F32 R12, R216, R214.reuse, R12 ;  /* 0x000000d6d80c723c */ /* 0x080ff0000000180c */
[C---:B------:R-:W-:Y:S01]  /*7ab0*/  HMMA.16816.F32 R16, R140.reuse, R214, R16 ;  /* 0x000000d68c10723c */ /* 0x040fe20000001810 */
[----:B------:R-:W-:Y:S07]  /*7ac0*/  LDSM.16.M88.4 R212, [R229+0x1000] ;  /* 0x00100000e5d4783b */ /* 0x000fee0000000200 */
[-C--:B---3--:R-:W-:Y:S08]  /*7ad0*/  HMMA.16816.F32 R20, R140, R196.reuse, R20 ;  /* 0x000000c48c14723c */ /* 0x088ff00000001814 */
[C---:B------:R-:W-:Y:S08]  /*7ae0*/  HMMA.16816.F32 R24, R216.reuse, R196, R24 ;  /* 0x000000c4d818723c */ /* 0x040ff00000001818 */
[-C--:B------:R-:W-:Y:S08]  /*7af0*/  HMMA.16816.F32 R28, R216, R198.reuse, R28 ;  /* 0x000000c6d81c723c */ /* 0x080ff0000000181c */
[C---:B------:R-:W-:Y:S01]  /*7b00*/  HMMA.16816.F32 R32, R140.reuse, R198, R32 ;  /* 0x000000c68c20723c */ /* 0x040fe20000001820 */
[----:B------:R-:W3:Y:S07]  /*7b10*/  LDSM.16.M88.4 R196, [R229+0x800] ;  /* 0x00080000e5c4783b */ /* 0x000eee0000000200 */
[-C--:B----4-:R-:W-:Y:S08]  /*7b20*/  HMMA.16816.F32 R36, R140, R204.reuse, R36 ;  /* 0x000000cc8c24723c */ /* 0x090ff00000001824 */
[C---:B------:R-:W-:Y:S08]  /*7b30*/  HMMA.16816.F32 R40, R216.reuse, R204, R40 ;  /* 0x000000ccd828723c */ /* 0x040ff00000001828 */
[-C--:B------:R-:W-:Y:S01]  /*7b40*/  HMMA.16816.F32 R44, R216, R206.reuse, R44 ;  /* 0x000000ced82c723c */ /* 0x080fe2000000182c */
[----:B------:R-:W-:Y:S07]  /*7b50*/  LDSM.16.M88.4 R216, [R231+0xe080] ;  /* 0x00e08000e7d8783b */ /* 0x000fee0000000200 */
[----:B------:R-:W-:Y:S01]  /*7b60*/  HMMA.16816.F32 R48, R140, R206, R48 ;  /* 0x000000ce8c30723c */ /* 0x000fe20000001830 */
[----:B------:R-:W-:Y:S07]  /*7b70*/  LDSM.16.M88.4 R140, [R231+0xc080] ;  /* 0x00c08000e78c783b */ /* 0x000fee0000000200 */
[-C--:B--2---:R-:W-:Y:S01]  /*7b80*/  HMMA.16816.F32 R4, R192, R200.reuse, R4 ;  /* 0x000000c8c004723c */ /* 0x084fe20000001804 */
[----:B------:R-:W2:Y:S07]  /*7b90*/  LDSM.16.M88.4 R204, [R224+0x6880] ;  /* 0x00688000e0cc783b */ /* 0x000eae0000000200 */
[C---:B-1----:R-:W-:Y:S08]  /*7ba0*/  HMMA.16816.F32 R8, R208.reuse, R200, R8 ;  /* 0x000000c8d008723c */ /* 0x042ff00000001808 */
[-C--:B------:R-:W-:Y:S08]  /*7bb0*/  HMMA.16816.F32 R12, R208, R202.reuse, R12 ;  /* 0x000000cad00c723c */ /* 0x080ff0000000180c */
[C---:B------:R-:W-:Y:S01]  /*7bc0*/  HMMA.16816.F32 R16, R192.reuse, R202, R16 ;  /* 0x000000cac010723c */ /* 0x040fe20000001810 */
[----:B------:R-:W1:Y:S07]  /*7bd0*/  LDSM.16.M88.4 R200, [R224+0x7080] ;  /* 0x00708000e0c8783b */ /* 0x000e6e0000000200 */
[-C--:B---3--:R-:W-:Y:S08]  /*7be0*/  HMMA.16816.F32 R20, R192, R196.reuse, R20 ;  /* 0x000000c4c014723c */ /* 0x088ff00000001814 */
        /* <DEDUP_REMOVED lines=10> */
[-C--:B--2---:R-:W-:Y:S01]  /*7c90*/  HMMA.16816.F32 R4, R140, R204.reuse, R4 ;  /* 0x000000cc8c04723c */ /* 0x084fe20000001804 */
[----:B------:R-:W-:Y:S07]  /*7ca0*/  LDSM.16.M88.4 R212, [R238] ;  /* 0x00000000eed4783b */ /* 0x000fee0000000200 */
[C---:B------:R-:W-:Y:S08]  /*7cb0*/  HMMA.16816.F32 R8, R216.reuse, R204, R8 ;  /* 0x000000ccd808723c */ /* 0x040ff00000001808 */
[-C--:B------:R-:W-:Y:S08]  /*7cc0*/  HMMA.16816.F32 R12, R216, R206.reuse, R12 ;  /* 0x000000ced80c723c */ /* 0x080ff0000000180c */
[C---:B------:R-:W-:Y:S01]  /*7cd0*/  HMMA.16816.F32 R16, R140.reuse, R206, R16 ;  /* 0x000000ce8c10723c */ /* 0x040fe20000001810 */
[----:B------:R-:W2:Y:S07]  /*7ce0*/  LDSM.16.M88.4 R204, [R239] ;  /* 0x00000000efcc783b */ /* 0x000eae0000000200 */
[-C--:B-1----:R-:W-:Y:S08]  /*7cf0*/  HMMA.16816.F32 R20, R140, R200.reuse, R20 ;  /* 0x000000c88c14723c */ /* 0x082ff00000001814 */
[C---:B------:R-:W-:Y:S08]  /*7d00*/  HMMA.16816.F32 R24, R216.reuse, R200, R24 ;  /* 0x000000c8d818723c */ /* 0x040ff00000001818 */
[-C--:B------:R-:W-:Y:S08]  /*7d10*/  HMMA.16816.F32 R28, R216, R202.reuse, R28 ;  /* 0x000000cad81c723c */ /* 0x080ff0000000181c */
[C---:B------:R-:W-:Y:S01]  /*7d20*/  HMMA.16816.F32 R32, R140.reuse, R202, R32 ;  /* 0x000000ca8c20723c */ /* 0x040fe20000001820 */
[----:B------:R-:W1:Y:S07]  /*7d30*/  LDSM.16.M88.4 R200, [R237] ;  /* 0x00000000edc8783b */ /* 0x000e6e0000000200 */
[-C--:B---3--:R-:W-:Y:S08]  /*7d40*/  HMMA.16816.F32 R36, R140, R192.reuse, R36 ;  /* 0x000000c08c24723c */ /* 0x088ff00000001824 */
[C---:B------:R-:W-:Y:S08]  /*7d50*/  HMMA.16816.F32 R40, R216.reuse, R192, R40 ;  /* 0x000000c0d828723c */ /* 0x040ff00000001828 */
[-C--:B------:R-:W-:Y:S01]  /*7d60*/  HMMA.16816.F32 R44, R216, R194.reuse, R44 ;  /* 0x000000c2d82c723c */ /* 0x080fe2000000182c */
[----:B------:R-:W-:Y:S07]  /*7d70*/  LDSM.16.M88.4 R216, [R236+0xe080] ;  /* 0x00e08000ecd8783b */ /* 0x000fee0000000200 */
[----:B------:R-:W-:Y:S01]  /*7d80*/  HMMA.16816.F32 R48, R140, R194, R48 ;  /* 0x000000c28c30723c */ /* 0x000fe20000001830 */
[----:B------:R-:W-:Y:S07]  /*7d90*/  LDSM.16.M88.4 R140, [R232+0xc080] ;  /* 0x00c08000e88c783b */ /* 0x000fee0000000200 */
[-C--:B--2---:R-:W-:Y:S01]  /*7da0*/  HMMA.16816.F32 R4, R196, R204.reuse, R4 ;  /* 0x000000ccc404723c */ /* 0x084fe20000001804 */
[----:B------:R-:W2:Y:S07]  /*7db0*/  LDSM.16.M88.4 R192, [R230+0x6880] ;  /* 0x00688000e6c0783b */ /* 0x000eae0000000200 */
        /* <DEDUP_REMOVED lines=8> */
[----:B------:R-:W-:Y:S07]  /*7e40*/  LDSM.16.M88.4 R212, [R230+0x7880] ;  /* 0x00788000e6d4783b */ /* 0x000fee0000000200 */
[-C--:B-1----:R-:W-:Y:S08]  /*7e50*/  HMMA.16816.F32 R36, R196, R200.reuse, R36 ;  /* 0x000000c8c424723c */ /* 0x082ff00000001824 */
[C---:B------:R-:W-:Y:S08]  /*7e60*/  HMMA.16816.F32 R40, R208.reuse, R200, R40 ;  /* 0x000000c8d028723c */ /* 0x040ff00000001828 */
[-C--:B------:R-:W-:Y:S01]  /*7e70*/  HMMA.16816.F32 R44, R208, R202.reuse, R44 ;  /* 0x000000cad02c723c */ /* 0x080fe2000000182c */
[----:B------:R-:W1:Y:S07]  /*7e80*/  LDSM.16.M88.4 R208, [R230+0x7080] ;  /* 0x00708000e6d0783b */ /* 0x000e6e0000000200 */
[----:B------:R-:W-:Y:S01]  /*7e90*/  HMMA.16816.F32 R48, R196, R202, R48 ;  /* 0x000000cac430723c */ /* 0x000fe20000001830 */
[----:B------:R-:W-:Y:S07]  /*7ea0*/  LDSM.16.M88.4 R196, [R234+0xc080] ;  /* 0x00c08000eac4783b */ /* 0x000fee0000000200 */
[-C--:B--2---:R-:W-:Y:S01]  /*7eb0*/  HMMA.16816.F32 R4, R140, R192.reuse, R4 ;  /* 0x000000c08c04723c */ /* 0x084fe20000001804 */
[----:B------:R-:W2:Y:S07]  /*7ec0*/  LDSM.16.M88.4 R200, [R229+0x1800] ;  /* 0x00180000e5c8783b */ /* 0x000eae0000000200 */
[C---:B---3--:R-:W-:Y:S08]  /*7ed0*/  HMMA.16816.F32 R8, R204.reuse, R192, R8 ;  /* 0x000000c0cc08723c */ /* 0x048ff00000001808 */
[-C--:B------:R-:W-:Y:S08]  /*7ee0*/  HMMA.16816.F32 R12, R204, R194.reuse, R12 ;  /* 0x000000c2cc0c723c */ /* 0x080ff0000000180c */
[C---:B------:R-:W-:Y:S08]  /*7ef0*/  HMMA.16816.F32 R16, R140.reuse, R194, R16 ;  /* 0x000000c28c10723c */ /* 0x040ff00000001810 */
[-C--:B-1----:R-:W-:Y:S08]  /*7f00*/  HMMA.16816.F32 R20, R140, R208.reuse, R20 ;  /* 0x000000d08c14723c */ /* 0x082ff00000001814 */
[C---:B------:R-:W-:Y:S08]  /*7f10*/  HMMA.16816.F32 R24, R204.reuse, R208, R24 ;  /* 0x000000d0cc18723c */ /* 0x040ff00000001818 */
[-C--:B------:R-:W-:Y:S08]  /*7f20*/  HMMA.16816.F32 R28, R204, R210.reuse, R28 ;  /* 0x000000d2cc1c723c */ /* 0x080ff0000000181c */
[C---:B------:R-:W-:Y:S08]  /*7f30*/  HMMA.16816.F32 R32, R140.reuse, R210, R32 ;  /* 0x000000d28c20723c */ /* 0x040ff00000001820 */
[-C--:B------:R-:W-:Y:S08]  /*7f40*/  HMMA.16816.F32 R36, R140, R212.reuse, R36 ;  /* 0x000000d48c24723c */ /* 0x080ff00000001824 */
[C---:B------:R-:W-:Y:S08]  /*7f50*/  HMMA.16816.F32 R40, R204.reuse, R212, R40 ;  /* 0x000000d4cc28723c */ /* 0x040ff00000001828 */
[-C--:B------:R-:W-:Y:S08]  /*7f60*/  HMMA.16816.F32 R44, R204, R214.reuse, R44 ;  /* 0x000000d6cc2c723c */ /* 0x080ff0000000182c */
[----:B------:R-:W-:Y:S08]  /*7f70*/  HMMA.16816.F32 R48, R140, R214, R48 ;  /* 0x000000d68c30723c */ /* 0x000ff00000001830 */
[-C--:B--2---:R-:W-:Y:S08]  /*7f80*/  HMMA.16816.F32 R4, R196, R200.reuse, R4 ;  /* 0x000000c8c404723c */ /* 0x084ff00000001804 */
[C---:B------:R-:W-:Y:S08]  /*7f90*/  HMMA.16816.F32 R8, R216.reuse, R200, R8 ;  /* 0x000000c8d808723c */ /* 0x040ff00000001808 */
[-C--:B------:R-:W-:Y:S08]  /*7fa0*/  HMMA.16816.F32 R12, R216, R202.reuse, R12 ;  /* 0x000000cad80c723c */ /* 0x080ff0000000180c */
        /* <DEDUP_REMOVED lines=26> */
[----:B------:R-:W2:Y:S10]  /*8150*/  MUFU.TANH R143, R18 ;  /* 0x00000012008f7308 */ /* 0x000eb40000002400 */
[----:B------:R2:W2:Y:S01]  /*8160*/  MUFU.TANH R142, R19 ;  /* 0x00000013008e7308 */ /* 0x0004a20000002400 */
[----:B-1----:R-:W1:Y:S01]  /*8170*/  LDSM.16.M88.4 R8, [R229+0x2800] ;  /* 0x00280000e508783b */ /* 0x002e620000000200 */
[----:B------:R-:W-:Y:S04]  /*8180*/  DEPBAR.LE SB0, 0x0 ;  /* 0x000080000000791a */ /* 0x000fe80000000000 */
[-C--:B----4-:R-:W-:Y:S04]  /*8190*/  HMMA.16816.F32 R20, R196, R4.reuse, R20 ;  /* 0x00000004c414723c */ /* 0x090fe80000001814 */
[----:B------:R-:W4:Y:S01]  /*81a0*/  MUFU.TANH R200, R12 ;  /* 0x0000000c00c87308 */ /* 0x000f220000002400 */
[----:B------:R-:W-:Y:S03]  /*81b0*/  BAR.SYNC.DEFER_BLOCKING 0x0 ;  /* 0x0000000000007b1d */ /* 0x000fe60000010000 */
[C---:B------:R-:W-:Y:S06]  /*81c0*/  HMMA.16816.F32 R24, R216.reuse, R4, R24 ;  /* 0x00000004d818723c */ /* 0x040fec0000001818 */
[----:B------:R-:W1:Y:S02]  /*81d0*/  MUFU.TANH R194, R13 ;  /* 0x0000000d00c27308 */ /* 0x000e640000002400 */
[-C--:B------:R-:W-:Y:S08]  /*81e0*/  HMMA.16816.F32 R28, R216, R6.reuse, R28 ;  /* 0x00000006d81c723c */ /* 0x080ff0000000181c */
[----:B------:R-:W2:Y:S01]  /*81f0*/  MUFU.TANH R214, R14 ;  /* 0x0000000e00d67308 */ /* 0x000ea20000002400 */
[C---:B------:R-:W-:Y:S04]  /*8200*/  HMMA.16816.F32 R32, R196.reuse, R6, R32 ;  /* 0x00000006c420723c */ /* 0x040fe80000001820 */
[----:B------:R-:W-:Y:S02]  /*8210*/  FMUL.FTZ R20, R20, c[0x0][0x320] ;  /* 0x0000c80014147a20 */ /* 0x000fe40000410000 */
[----:B------:R-:W-:Y:S03]  /*8220*/  FMUL.FTZ R21, R21, c[0x0][0x320] ;  /* 0x0000c80015157a20 */ /* 0x000fe60000410000 */
[----:B------:R-:W2:Y:S03]  /*8230*/  MUFU.TANH R213, R15 ;  /* 0x0000000f00d57308 */ /* 0x000ea60000002400 */
[----:B------:R-:W-:Y:S01]  /*8240*/  FMUL.FTZ R22, R22, c[0x0][0x320] ;  /* 0x0000c80016167a20 */ /* 0x000fe20000410000 */
[-C--:B-1----:R-:W-:Y:S03]  /*8250*/  HMMA.16816.F32 R36, R196, R8.reuse, R36 ;  /* 0x00000008c424723c */ /* 0x082fe60000001824 */
[----:B------:R-:W-:Y:S02]  /*8260*/  FMUL.FTZ R23, R23, c[0x0][0x320] ;  /* 0x0000c80017177a20 */ /* 0x000fe40000410000 */
[----:B------:R-:W-:Y:S01]  /*8270*/  FMUL.FTZ R24, R24, c[0x0][0x320] ;  /* 0x0000c80018187a20 */ /* 0x000fe20000410000 */
[----:B------:R-:W1:Y:S01]  /*8280*/  MUFU.TANH R135, R20 ;  /* 0x0000001400877308 */ /* 0x000e620000002400 */
[----:B------:R-:W-:Y:S01]  /*8290*/  FMUL.FTZ R25, R25, c[0x0][0x320] ;  /* 0x0000c80019197a20 */ /* 0x000fe20000410000 */
[C---:B------:R-:W-:Y:S04]  /*82a0*/  HMMA.16816.F32 R40, R216.reuse, R8, R40 ;  /* 0x00000008d828723c */ /* 0x040fe80000001828 */
[----:B------:R-:W-:Y:S02]  /*82b0*/  FMUL.FTZ R26, R26, c[0x0][0x320] ;  /* 0x0000c8001a1a7a20 */ /* 0x000fe40000410000 */
[----:B------:R-:W-:Y:S02]  /*82c0*/  FMUL.FTZ R27, R27, c[0x0][0x320] ;  /* 0x0000c8001b1b7a20 */ /* 0x000fe40000410000 */
[----:B------:R-:W1:Y:S01]  /*82d0*/  MUFU.TANH R133, R21 ;  /* 0x0000001500857308 */ /* 0x000e620000002400 */
[-C--:B------:R-:W-:Y:S03]  /*82e0*/  HMMA.16816.F32 R44, R216, R10.reuse, R44 ;  /* 0x0000000ad82c723c */ /* 0x080fe6000000182c */
[----:B------:R-:W-:Y:S02]  /*82f0*/  FMUL.FTZ R28, R28, c[0x0][0x320] ;  /* 0x0000c8001c1c7a20 */ /* 0x000fe40000410000 */
[----:B------:R-:W-:Y:S02]  /*8300*/  FMUL.FTZ R29, R29, c[0x0][0x320] ;  /* 0x0000c8001d1d7a20 */ /* 0x000fe40000410000 */
[----:B------:R-:W-:Y:S01]  /*8310*/  FMUL.FTZ R30, R30, c[0x0][0x320] ;  /* 0x0000c8001e1e7a20 */ /* 0x000fe20000410000 */
[----:B------:R-:W-:Y:S01]  /*8320*/  HMMA.16816.F32 R48, R196, R10, R48 ;  /* 0x0000000ac430723c */ /* 0x000fe20000001830 */
[----:B------:R1:W1:Y:S03]  /*8330*/  MUFU.TANH R140, R22 ;  /* 0x00000016008c7308 */ /* 0x0002660000002400 */
[----:B------:R-:W-:Y:S03]  /*8340*/  FMUL.FTZ R31, R31, c[0x0][0x320] ;  /* 0x0000c8001f1f7a20 */ /* 0x000fe60000410000 */
[----:B------:R-:W-:Y:S02]  /*8350*/  FMUL.FTZ R42, R42, c[0x0][0x320] ;  /* 0x0000c8002a2a7a20 */ /* 0x000fe40000410000 */
[----:B------:R-:W-:Y:S02]  /*8360*/  FMUL.FTZ R43, R43, c[0x0][0x320] ;  /* 0x0000c8002b2b7a20 */ /* 0x000fe40000410000 */
[----:B------:R3:W3:Y:S05]  /*8370*/  MUFU.TANH R137, R23 ;  /* 0x0000001700897308 */ /* 0x0006ea0000002400 */
[----:B------:R-:W-:Y:S02]  /*8380*/  FMUL.FTZ R46, R46, c[0x0][0x320] ;  /* 0x0000c8002e2e7a20 */ /* 0x000fe40000410000 */
[----:B------:R-:W-:Y:S03]  /*8390*/  FMUL.FTZ R47, R47, c[0x0][0x320] ;  /* 0x0000c8002f2f7a20 */ /* 0x000fe60000410000 */
[----:B------:R4:W4:Y:S03]  /*83a0*/  MUFU.TANH R204, R24 ;  /* 0x0000001800cc7308 */ /* 0x0009260000002400 */
[----:B--2---:R-:W-:Y:S02]  /*83b0*/  FMUL.FTZ R19, R48, c[0x0][0x320] ;  /* 0x0000c80030137a20 */ /* 0x004fe40000410000 */
[----:B-1----:R-:W-:Y:S02]  /*83c0*/  FMUL.FTZ R22, R37, c[0x0][0x320] ;  /* 0x0000c80025167a20 */ /* 0x002fe40000410000 */
[----:B------:R-:W-:Y:S02]  /*83d0*/  FMUL.FTZ R18, R49, c[0x0][0x320] ;  /* 0x0000c80031127a20 */ /* 0x000fe40000410000 */
[----:B------:R-:W-:Y:S01]  /*83e0*/  FMUL.FTZ R21, R50, c[0x0][0x320] ;  /* 0x0000c80032157a20 */ /* 0x000fe20000410000 */
[----:B------:R1:W2:Y:S01]  /*83f0*/  MUFU.TANH R208, R25 ;  /* 0x0000001900d07308 */ /* 0x0002a20000002400 */
[----:B------:R-:W-:Y:S02]  /*8400*/  FMUL.FTZ R20, R51, c[0x0][0x320] ;  /* 0x0000c80033147a20 */ /* 0x000fe40000410000 */
[----:B---3--:R-:W-:Y:S07]  /*8410*/  FMUL.FTZ R23, R45, c[0x0][0x320] ;  /* 0x0000c8002d177a20 */ /* 0x008fee0000410000 */
[----:B------:R3:W2:Y:S01]  /*8420*/  MUFU.TANH R220, R26 ;  /* 0x0000001a00dc7308 */ /* 0x0006a20000002400 */
[----:B----4-:R-:W-:Y:S09]  /*8430*/  FMUL.FTZ R24, R36, c[0x0][0x320] ;  /* 0x0000c80024187a20 */ /* 0x010ff20000410000 */
[----:B------:R4:W2:Y:S01]  /*8440*/  MUFU.TANH R215, R27 ;  /* 0x0000001b00d77308 */ /* 0x0008a20000002400 */
[----:B-1----:R-:W-:Y:S02]  /*8450*/  FMUL.FTZ R25, R33, c[0x0][0x320] ;  /* 0x0000c80021197a20 */ /* 0x002fe40000410000 */
[----:B------:R-:W-:Y:S07]  /*8460*/  FMUL.FTZ R33, R34, c[0x0][0x320] ;  /* 0x0000c80022217a20 */ /* 0x000fee0000410000 */
[----:B------:R1:W1:Y:S01]  /*8470*/  MUFU.TANH R141, R28 ;  /* 0x0000001c008d7308 */ /* 0x0002620000002400 */
[----:B---3--:R-:W-:Y:S02]  /*8480*/  FMUL.FTZ R26, R32, c[0x0][0x320] ;  /* 0x0000c800201a7a20 */ /* 0x008fe40000410000 */
[----:B------:R-:W-:Y:S07]  /*8490*/  FMUL.FTZ R32, R35, c[0x0][0x320] ;  /* 0x0000c80023207a20 */ /* 0x000fee0000410000 */
[----:B------:R3:W2:Y:S01]  /*84a0*/  MUFU.TANH R136, R29 ;  /* 0x0000001d00887308 */ /* 0x0006a20000002400 */
[----:B----4-:R-:W-:Y:S09]  /*84b0*/  FMUL.FTZ R27, R39, c[0x0][0x320] ;  /* 0x0000c800271b7a20 */ /* 0x010ff20000410000 */
[----:B------:R4:W2:Y:S01]  /*84c0*/  MUFU.TANH R212, R30 ;  /* 0x0000001e00d47308 */ /* 0x0008a20000002400 */
[----:B-1----:R-:W-:Y:S09]  /*84d0*/  FMUL.FTZ R28, R38, c[0x0][0x320] ;  /* 0x0000c800261c7a20 */ /* 0x002ff20000410000 */
[----:B------:R1:W1:Y:S01]  /*84e0*/  MUFU.TANH R209, R31 ;  /* 0x0000001f00d17308 */ /* 0x0002620000002400 */
[----:B---3--:R-:W-:Y:S09]  /*84f0*/  FMUL.FTZ R29, R44, c[0x0][0x320] ;  /* 0x0000c8002c1d7a20 */ /* 0x008ff20000410000 */
[----:B------:R-:W3:Y:S01]  /*8500*/  MUFU.TANH R16, R16 ;  /* 0x0000001000107308 */ /* 0x000ee20000002400 */
[----:B----4-:R-:W-:Y:S09]  /*8510*/  FMUL.FTZ R30, R41, c[0x0][0x320] ;  /* 0x0000c800291e7a20 */ /* 0x010ff20000410000 */
[----:B------:R-:W4:Y:S01]  /*8520*/  MUFU.TANH R17, R17 ;  /* 0x0000001100117308 */ /* 0x000f220000002400 */
[----:B-1----:R-:W-:Y:S09]  /*8530*/  FMUL.FTZ R31, R40, c[0x0][0x320] ;  /* 0x0000c800281f7a20 */ /* 0x002ff20000410000 */
        /* <DEDUP_REMOVED lines=22> */
[----:B------:R-:W-:Y:S01]  /*86a0*/  UIMAD UR4, UR23, 0x30, UR11 ;  /* 0x00000030170478a4 */ /* 0x000fe2000f8e020b */
[----:B------:R-:W-:Y:S01]  /*86b0*/  IMAD.MOV.U32 R242, RZ, RZ, RZ ;  /* 0x000000fffff27224 */ /* 0x000fe200078e00ff */
[----:B------:R-:W-:Y:S04]  /*86c0*/  IADD3 R14, -R244, 0x10, RZ ;  /* 0x00000010f40e7810 */ /* 0x000fe80007ffe1ff */
[----:B------:R-:W-:Y:S01]  /*86d0*/  IMAD.U32 R2, RZ, RZ, UR4 ;  /* 0x00000004ff027e24 */ /* 0x000fe2000f8e00ff */
[----:B------:R-:W-:Y:S04]  /*86e0*/  LOP3.LUT R14, R14, 0xf, RZ, 0xc0, !PT ;  /* 0x0000000f0e0e7812 */ /* 0x000fe800078ec0ff */
        /* <DEDUP_REMOVED lines=28> */
[----:B------:R-:W1:Y:S04]  /*88b0*/  SHFL.IDX PT, R5, R0, 0x1, 0x181f ;  /* 0x00381f0000057f89 */ /* 0x000e6800000e0000 */
[----:B------:R-:W1:Y:S01]  /*88c0*/  SHFL.IDX PT, R0, R0, 0x2, 0x181f ;  /* 0x00581f0000007f89 */ /* 0x000e6200000e0000 */
[-C--:B--2--5:R-:W-:Y:S02]  /*88d0*/  IADD3 R8, P2, R6, R248.reuse, RZ ;  /* 0x000000f806087210 */ /* 0x0a4fe40007f5e0ff */
[C---:B---3--:R-:W-:Y:S02]  /*88e0*/  IADD3 R12, P1, R3.reuse, R248, RZ ;  /* 0x000000f8030c7210 */ /* 0x048fe40007f3e0ff */
[-C--:B------:R-:W-:Y:S03]  /*88f0*/  IADD3 R10, P0, R3, R246.reuse, RZ ;  /* 0x000000f6030a7210 */ /* 0x080fe60007f1e0ff */
[----:B----4-:R-:W-:Y:S01]  /*8900*/  IMAD.X R13, R4, 0x1, R245, P1 ;  /* 0x00000001040d7824 */ /* 0x010fe200008e06f5 */
[----:B------:R-:W-:Y:S01]  /*8910*/  IADD3 R6, P1, R6, R246, RZ ;  /* 0x000000f606067210 */ /* 0x000fe20007f3e0ff */
[----:B------:R-:W-:Y:S01]  /*8920*/  IMAD.X R11, R4, 0x1, R223, P0 ;  /* 0x00000001040b7824 */ /* 0x000fe200000e06df */
[----:B-1----:R-:W-:Y:S02]  /*8930*/  IADD3 R4, P0, R2, R248, RZ ;  /* 0x000000f802047210 */ /* 0x002fe40007f1e0ff */
[----:B------:R1:W-:Y:S01]  /*8940*/  LDGSTS.E.BYPASS.LTC128B.128 [R247+0x5080], [R12.64], !P5 ;  /* 0x050800000cf77fae */ /* 0x0003e2000e901d54 */
        /* <DEDUP_REMOVED lines=11> */
.L_x_972:
[----:B-1234-:R-:W2:Y:S01]  /*8a00*/  LDL R2, [R1+0x30] ;  /* 0x0000300001027983 */ /* 0x01eea20000100800 */
[----:B------:R-:W-:Y:S02]  /*8a10*/  UISETP.NE.AND UP1, UPT, UR13, URZ, UPT ;  /* 0x0000003f0d00728c */ /* 0x000fe4000bf25270 */
[----:B------:R-:W-:Y:S01]  /*8a20*/  UIMAD UR4, UR23, -0x30, URZ ;  /* 0xffffffd0170478a4 */ /* 0x000fe2000f8e023f */
[----:B------:R-:W3:Y:S01]  /*8a30*/  LDL R35, [R1+0x1c] ;  /* 0x00001c0001237983 */ /* 0x000ee20000100800 */
[----:B------:R-:W-:Y:S02]  /*8a40*/  UISETP.NE.AND UP0, UPT, UR12, URZ, UPT ;  /* 0x0000003f0c00728c */ /* 0x000fe4000bf05270 */
[----:B------:R-:W-:Y:S01]  /*8a50*/  PLOP3.LUT P1, PT, PT, PT, UP1, 0x80, 0x0 ;  /* 0x000000000000781c */ /* 0x000fe20003f2f018 */
[----:B------:R-:W0:Y:S01]  /*8a60*/  LDGDEPBAR ;  /* 0x00000000000079af */ /* 0x000e220000000000 */
[----:B------:R-:W-:Y:S11]  /*8a70*/  PLOP3.LUT P0, PT, PT, PT, UP1, 0x80, 0x0 ;  /* 0x000000000000781c */ /* 0x000ff60003f0f018 */
[----:B--2---:R-:W-:Y:S04]  /*8a80*/  @P1 IMAD.HI.U32 R0, R2, c[0x0][0x2c8], RZ ;  /* 0x0000b20002001a27 */ /* 0x004fe800078e00ff */
[----:B------:R-:W-:Y:S01]  /*8a90*/  IMAD.MOV.U32 R4, RZ, RZ, R2 ;  /* 0x000000ffff047224 */ /* 0x000fe200078e0002 */
[----:B------:R-:W-:Y:S01]  /*8aa0*/  @P0 SHF.R.U32.HI R4, RZ, c[0x0][0x2cc], R0 ;  /* 0x0000b300ff040a19 */ /* 0x000fe20000011600 */
[----:B------:R-:W-:Y:S01]  /*8ab0*/  IMAD.U32 R0, RZ, RZ, UR4 ;  /* 0x00000004ff007e24 */ /* 0x000fe2000f8e00ff */
[----:B------:R-:W-:Y:S01]  /*8ac0*/  PLOP3.LUT P0, PT, PT, PT, UP0, 0x40, 0x0 ;  /* 0x000000000000781c */ /* 0x000fe20003f0e808 */
[----:B------:R-:W-:Y:S02]  /*8ad0*/  IMAD.U32 R2, RZ, RZ, UR22 ;  /* 0x00000016ff027e24 */ /* 0x000fe4000f8e00ff */
[----:B------:R-:W1:Y:S01]  /*8ae0*/  SHFL.IDX PT, R3, R4, RZ, 0x1c1f ;  /* 0x001c1fff04037589 */ /* 0x000e6200000e0000 */
[----:B---3--:R-:W-:Y:S05]  /*8af0*/  IADD3 R6, -R35, 0x1, R0 ;  /* 0x0000000123067810 */ /* 0x008fea0007ffe100 */
[----:B------:R-:W-:Y:S05]  /*8b00*/  IMAD R6, R2, c[0x0][0x1d0], R6 ;  /* 0x0000740002067a24 */ /* 0x000fea00078e0206 */
[----:B------:R-:W-:Y:S04]  /*8b10*/  IADD3 R6, R6, -c[0x0][0x168], RZ ;  /* 0x80005a0006067a10 */ /* 0x000fe80007ffe0ff */
[C---:B------:R-:W-:Y:S02]  /*8b20*/  IADD3 R5, R6.reuse, c[0x0][0x328], RZ ;  /* 0x0000ca0006057a10 */ /* 0x040fe40007ffe0ff */
[----:B------:R-:W-:Y:S03]  /*8b30*/  IADD3 R6, R6, UR19, RZ ;  /* 0x0000001306067c10 */ /* 0x000fe6000fffe0ff */
[----:B-1----:R-:W-:Y:S02]  /*8b40*/  IMAD.IADD R2, R5, 0x1, R3 ;  /* 0x0000000105027824 */ /* 0x002fe400078e0203 */
        /* <DEDUP_REMOVED lines=17> */
.L_x_975:
[----:B------:R-:W-:Y:S04]  /*8c60*/  MOV R7, c[0x0][0x32c] ;  /* 0x0000cb0000077a02 */ /* 0x000fe80000000f00 */
[----:B------:R-:W-:Y:S11]  /*8c70*/  ISETP.NE.AND P0, PT, R7, 0x1, PT ;  /* 0x000000010700780c */ /* 0x000ff60003f05270 */
[----:B------:R-:W-:Y:S02]  /*8c80*/  @!UPT UIADD3 URZ, URZ, URZ, URZ ;  /* 0x0000003f3f3ff290 */ /* 0x000fe4000fffe03f */
[----:B------:R-:W-:Y:S05]  /*8c90*/  @P0 IMAD.HI.U32 R7, R3, c[0x0][0x330], RZ ;  /* 0x0000cc0003070a27 */ /* 0x000fea00078e00ff */
[----:B------:R-:W-:Y:S02]  /*8ca0*/  @P0 SHF.R.U32.HI R3, RZ, c[0x0][0x334], R7 ;  /* 0x0000cd00ff030a19 */ /* 0x000fe40000011607 */
.L_x_976:
[----:B------:R-:W-:Y:S05]  /*8cb0*/  BSYNC B0 ;  /* 0x0000000000007941 */ /* 0x000fea0003800000 */
.L_x_974:
[----:B------:R-:W-:Y:S05]  /*8cc0*/  IADD3 R7, -R35, UR4, RZ ;  /* 0x0000000423077c10 */ /* 0x000fea000fffe1ff */
[----:B------:R-:W-:Y:S05]  /*8cd0*/  IMAD R3, R3, c[0x0][0x32c], R7 ;  /* 0x0000cb0003037a24 */ /* 0x000fea00078e0207 */
[----:B------:R-:W-:Y:S02]  /*8ce0*/  IADD3 R7, R3, c[0x0][0x32c], RZ ;  /* 0x0000cb0003077a10 */ /* 0x000fe40007ffe0ff */
[----:B------:R-:W-:Y:S02]  /*8cf0*/  IMNMX R0, R0, R3, !PT ;  /* 0x0000000300007217 */ /* 0x000fe40007800200 */
[----:B------:R-:W-:Y:S02]  /*8d00*/  IMNMX R2, R2, R7, PT ;  /* 0x0000000702027217 */ /* 0x000fe40003800200 */
.L_x_973:
[----:B------:R-:W-:Y:S01]  /*8d10*/  UISETP.GE.AND UP2, UPT, UR4, 0x1, UPT ;  /* 0x000000010400788c */ /* 0x000fe2000bf46270 */
[----:B------:R-:W1:Y:S01]  /*8d20*/  SHFL.IDX PT, R3, R4, 0x1, 0x1c1f ;  /* 0x003c1f0004037f89 */ /* 0x000e6200000e0000 */
[----:B------:R-:W-:Y:S02]  /*8d30*/  UISETP.GE.AND UP1, UPT, UR4, 0x2, UPT ;  /* 0x000000020400788c */ /* 0x000fe4000bf26270 */
[----:B------:R-:W-:Y:S02]  /*8d40*/  UISETP.GE.AND UP0, UPT, UR4, 0x9, UPT ;  /* 0x000000090400788c */ /* 0x000fe4000bf06270 */
[----:B------:R-:W-:Y:S01]  /*8d50*/  PLOP3.LUT P0, PT, PT, PT, UP2, 0x40, 0x0 ;  /* 0x000000000000781c */ /* 0x000fe20003f0e828 */
[----:B------:R-:W-:Y:S01]  /*8d60*/  UP2UR UR29, UPR, URZ, 0x2 ;  /* 0x000000023f1d7883 */ /* 0x000fe20008000000 */
[----:B------:R-:W-:Y:S01]  /*8d70*/  PLOP3.LUT P2, PT, PT, PT, UP1, 0x40, 0x0 ;  /* 0x000000000000781c */ /* 0x000fe20003f4e818 */
[----:B------:R-:W-:Y:S01]  /*8d80*/  UISETP.GE.AND UP1, UPT, UR4, 0xa, UPT ;  /* 0x0000000a0400788c */ /* 0x000fe2000bf26270 */
[----:B------:R-:W-:Y:S01]  /*8d90*/  ISETP.GT.AND P0, PT, R0, RZ, P0 ;  /* 0x000000ff0000720c */ /* 0x000fe20000704270 */
[----:B------:R-:W-:Y:S01]  /*8da0*/  UISETP.GE.AND UP5, UPT, UR4, 0x19, UPT ;  /* 0x000000190400788c */ /* 0x000fe2000bfa6270 */
[----:B------:R-:W-:Y:S01]  /*8db0*/  PLOP3.LUT P1, PT, PT, PT, UP0, 0x40, 0x0 ;  /* 0x000000000000781c */ /* 0x000fe20003f2e808 */
[----:B------:R-:W-:Y:S01]  /*8dc0*/  UP2UR UR28, UPR, URZ, 0x1 ;  /* 0x000000013f1c7883 */ /* 0x000fe20008000000 */
[----:B------:R-:W-:Y:S01]  /*8dd0*/  ISETP.LT.OR P0, PT, R2, 0x1, P0 ;  /* 0x000000010200780c */ /* 0x000fe20000701670 */
[----:B------:R-:W-:Y:S01]  /*8de0*/  UISETP.GE.AND UP0, UPT, UR4, 0x11, UPT ;  /* 0x000000110400788c */ /* 0x000fe2000bf06270 */
[C---:B------:R-:W-:Y:S01]  /*8df0*/  ISETP.GT.AND P2, PT, R0.reuse, 0x1, P2 ;  /* 0x000000010000780c */ /* 0x040fe20001744270 */
[----:B------:R-:W-:Y:S01]  /*8e00*/  UISETP.GE.AND UP6, UPT, UR4, 0x12, UPT ;  /* 0x000000120400788c */ /* 0x000fe2000bfc6270 */
[----:B------:R-:W-:Y:S01]  /*8e10*/  FSEL R9, R193, -INF , !P0 ;  /* 0xff800000c1097808 */ /* 0x000fe20004000000 */
[----:B------:R-:W-:Y:S01]  /*8e20*/  UP2UR UR30, UPR, URZ, 0x4 ;  /* 0x000000043f1e7883 */ /* 0x000fe20008000000 */
[----:B------:R-:W-:Y:S01]  /*8e30*/  PLOP3.LUT P0, PT, PT, PT, UP1, 0x40, 0x0 ;  /* 0x000000000000781c */ /* 0x000fe20003f0e818 */
[----:B------:R-:W-:Y:S01]  /*8e40*/  UISETP.GE.AND UP2, UPT, UR4, 0x22, UPT ;  /* 0x000000220400788c */ /* 0x000fe2000bf46270 */
[C---:B------:R-:W-:Y:S01]  /*8e50*/  ISETP.GT.AND P1, PT, R0.reuse, 0x8, P1 ;  /* 0x000000080000780c */ /* 0x040fe20000f24270 */
[----:B------:R-:W-:Y:S01]  /*8e60*/  UISETP.GE.AND UP4, UPT, UR4, 0x1a, UPT ;  /* 0x0000001a0400788c */ /* 0x000fe2000bf86270 */
[----:B------:R-:W-:Y:S01]  /*8e70*/  ISETP.GT.AND P0, PT, R0, 0x9, P0 ;  /* 0x000000090000780c */ /* 0x000fe20000704270 */
[----:B------:R-:W-:Y:S01]  /*8e80*/  UISETP.GE.AND UP3, UPT, UR4, 0x21, UPT ;  /* 0x000000210400788c */ /* 0x000fe2000bf66270 */
[C---:B------:R-:W-:Y:S01]  /*8e90*/  ISETP.LT.OR P2, PT, R2.reuse, 0x2, P2 ;  /* 0x000000020200780c */ /* 0x040fe20001741670 */
[----:B------:R-:W-:Y:S01]  /*8ea0*/  UP2UR UR31, UPR, URZ, 0x40 ;  /* 0x000000403f1f7883 */ /* 0x000fe20008000000 */
[C---:B------:R-:W-:Y:S01]  /*8eb0*/  ISETP.LT.OR P0, PT, R2.reuse, 0xa, P0 ;  /* 0x0000000a0200780c */ /* 0x040fe20000701670 */
[----:B------:R-:W-:Y:S01]  /*8ec0*/  UP2UR UR27, UPR, URZ, 0x2 ;  /* 0x000000023f1b7883 */ /* 0x000fe20008000000 */
[----:B------:R-:W-:Y:S01]  /*8ed0*/  ISETP.LT.OR P1, PT, R2, 0x9, P1 ;  /* 0x000000090200780c */ /* 0x000fe20000f21670 */
[----:B------:R-:W-:Y:S01]  /*8ee0*/  UP2UR UR26, UPR, URZ, 0x1 ;  /* 0x000000013f1a7883 */ /* 0x000fe20008000000 */
[----:B------:R-:W-:Y:S01]  /*8ef0*/  FSEL R17, R17, -INF , !P0 ;  /* 0xff80000011117808 */ /* 0x000fe20004000000 */
[----:B------:R-:W-:Y:S01]  /*8f00*/  UISETP.GE.AND UP1, UPT, UR4, 0x29, UPT ;  /* 0x000000290400788c */ /* 0x000fe2000bf26270 */
[----:B------:R-:W-:Y:S02]  /*8f10*/  PLOP3.LUT P0, PT, PT, PT, UP5, 0x40, 0x0 ;  /* 0x000000000000781c */ /* 0x000fe40003f0e858 */
[----:B------:R-:W-:Y:S02]  /*8f20*/  FSEL R15, R192, -INF , !P2 ;  /* 0xff800000c00f7808 */ /* 0x000fe40005000000 */
[----:B------:R-:W-:Y:S01]  /*8f30*/  PLOP3.LUT P2, PT, PT, PT, UP0, 0x40, 0x0 ;  /* 0x000000000000781c */ /* 0x000fe20003f4e808 */
[----:B------:R-:W-:Y:S01]  /*8f40*/  UISETP.GE.AND UP0, UPT, UR4, 0x2a, UPT ;  /* 0x0000002a0400788c */ /* 0x000fe2000bf06270 */
[----:B------:R-:W-:Y:S02]  /*8f50*/  FSEL R16, R16, -INF , !P1 ;  /* 0xff80000010107808 */ /* 0x000fe40004800000 */
[----:B------:R-:W-:Y:S01]  /*8f60*/  PLOP3.LUT P1, PT, PT, PT, UP6, 0x40, 0x0 ;  /* 0x000000000000781c */ /* 0x000fe20003f2e868 */
[----:B------:R-:W-:Y:S01]  /*8f70*/  UISETP.NE.AND UP6, UPT, UR12, URZ, UPT ;  /* 0x0000003f0c00728c */ /* 0x000fe2000bfc5270 */
[C---:B------:R-:W-:Y:S02]  /*8f80*/  ISETP.GT.AND P0, PT, R0.reuse, 0x18, P0 ;  /* 0x000000180000780c */ /* 0x040fe40000704270 */
[C---:B------:R-:W-:Y:S02]  /*8f90*/  ISETP.GT.AND P2, PT, R0.reuse, 0x10, P2 ;  /* 0x000000100000780c */ /* 0x040fe40001744270 */
[----:B------:R-:W-:Y:S02]  /*8fa0*/  ISETP.GT.AND P1, PT, R0, 0x11, P1 ;  /* 0x000000110000780c */ /* 0x000fe40000f24270 */
[C---:B------:R-:W-:Y:S02]  /*8fb0*/  ISETP.LT.OR P0, PT, R2.reuse, 0x19, P0 ;  /* 0x000000190200780c */ /* 0x040fe40000701670 */
[C---:B------:R-:W-:Y:S02]  /*8fc0*/  ISETP.LT.OR P2, PT, R2.reuse, 0x11, P2 ;  /* 0x000000110200780c */ /* 0x040fe40001741670 */
[----:B------:R-:W-:Y:S02]  /*8fd0*/  ISETP.LT.OR P1, PT, R2, 0x12, P1 ;  /* 0x000000120200780c */ /* 0x000fe40000f21670 */
[----:B------:R-:W-:Y:S02]  /*8fe0*/  FSEL R202, R26, -INF , !P0 ;  /* 0xff8000001aca7808 */ /* 0x000fe40004000000 */
[----:B------:R-:W-:Y:S02]  /*8ff0*/  PLOP3.LUT P0, PT, PT, PT, UP2, 0x40, 0x0 ;  /* 0x000000000000781c */ /* 0x000fe40003f0e828 */
[----:B------:R-:W-:Y:S02]  /*9000*/  FSEL R196, R135, -INF , !P2 ;  /* 0xff80000087c47808 */ /* 0x000fe40005000000 */
[----:B------:R-:W-:Y:S02]  /*9010*/  PLOP3.LUT P2, PT, PT, PT, UP4, 0x40, 0x0 ;  /* 0x000000000000781c */ /* 0x000fe40003f4e848 */
[----:B------:R-:W-:Y:S02]  /*9020*/  FSEL R198, R133, -INF , !P1 ;  /* 0xff80000085c67808 */ /* 0x000fe40004800000 */
[----:B------:R-:W-:Y:S02]  /*9030*/  PLOP3.LUT P1, PT, PT, PT, UP3, 0x40, 0x0 ;  /* 0x000000000000781c */ /* 0x000fe40003f2e838 */
[C---:B------:R-:W-:Y:S02]  /*9040*/  ISETP.GT.AND P0, PT, R0.reuse, 0x21, P0 ;  /* 0x000000210000780c */ /* 0x040fe40000704270 */
[C---:B------:R-:W-:Y:S02]  /*9050*/  ISETP.GT.AND P2, PT, R0.reuse, 0x19, P2 ;  /* 0x000000190000780c */ /* 0x040fe40001744270 */
[----:B------:R-:W-:Y:S02]  /*9060*/  ISETP.GT.AND P1, PT, R0, 0x20, P1 ;  /* 0x000000200000780c */ /* 0x000fe40000f24270 */
[C---:B------:R-:W-:Y:S02]  /*9070*/  ISETP.LT.OR P0, PT, R2.reuse, 0x22, P0 ;  /* 0x000000220200780c */ /* 0x040fe40000701670 */
[C---:B------:R-:W-:Y:S02]  /*9080*/  ISETP.LT.OR P2, PT, R2.reuse, 0x1a, P2 ;  /* 0x0000001a0200780c */ /* 0x040fe40001741670 */
[----:B------:R-:W-:Y:S02]  /*9090*/  ISETP.LT.OR P1, PT, R2, 0x21, P1 ;  /* 0x000000210200780c */ /* 0x000fe40000f21670 */
[----:B-----5:R-:W-:Y:S02]  /*90a0*/  FSEL R248, R22, -INF , !P0 ;  /* 0xff80000016f87808 */ /* 0x020fe40004000000 */
[----:B------:R-:W-:Y:S01]  /*90b0*/  PLOP3.LUT P0, PT, PT, PT, UP6, 0x40, 0x0 ;  /* 0x000000000000781c */ /* 0x000fe20003f0e868 */
[----:B------:R-:W-:Y:S01]  /*90c0*/  UISETP.NE.AND UP6, UPT, UR31, URZ, UPT ;  /* 0x0000003f1f00728c */ /* 0x000fe2000bfc5270 */
[----:B------:R-:W-:Y:S02]  /*90d0*/  FSEL R205, R25, -INF , !P2 ;  /* 0xff80000019cd7808 */ /* 0x000fe40005000000 */
[----:B------:R-:W-:Y:S02]  /*90e0*/  PLOP3.LUT P2, PT, PT, PT, UP1, 0x40, 0x0 ;  /* 0x000000000000781c */ /* 0x000fe40003f4e818 */
[----:B------:R-:W-:Y:S02]  /*90f0*/  FSEL R245, R24, -INF , !P1 ;  /* 0xff80000018f57808 */ /* 0x000fe40004800000 */
[----:B------:R-:W-:Y:S02]  /*9100*/  PLOP3.LUT P1, PT, PT, PT, UP0, 0x40, 0x0 ;  /* 0x000000000000781c */ /* 0x000fe40003f2e808 */
[C---:B------:R-:W-:Y:S02]  /*9110*/  ISETP.GT.AND P2, PT, R0.reuse, 0x28, P2 ;  /* 0x000000280000780c */ /* 0x040fe40001744270 */
[----:B------:R-:W-:Y:S01]  /*9120*/  ISETP.GT.AND P1, PT, R0, 0x29, P1 ;  /* 0x000000290000780c */ /* 0x000fe20000f24270 */
[--C-:B-1----:R-:W-:Y:S01]  /*9130*/  IMAD.IADD R0, R6, 0x1, R3.reuse ;  /* 0x0000000106007824 */ /* 0x102fe200078e0203 */
[C---:B------:R-:W-:Y:S02]  /*9140*/  ISETP.LT.OR P2, PT, R2.reuse, 0x29, P2 ;  /* 0x000000290200780c */ /* 0x040fe40001741670 */
[----:B------:R-:W-:Y:S01]  /*9150*/  ISETP.LT.OR P1, PT, R2, 0x2a, P1 ;  /* 0x0000002a0200780c */ /* 0x000fe20000f21670 */
[----:B------:R-:W-:Y:S01]  /*9160*/  IMAD.IADD R2, R5, 0x1, R3 ;  /* 0x0000000105027824 */ /* 0x000fe200078e0203 */
[----:B------:R-:W-:Y:S02]  /*9170*/  FSEL R51, R19, -INF , !P2 ;  /* 0xff80000013337808 */ /* 0x000fe40005000000 */
[----:B------:R-:W-:Y:S01]  /*9180*/  FSEL R34, R18, -INF , !P1 ;  /* 0xff80000012227808 */ /* 0x000fe20004800000 */
        /* <DEDUP_REMOVED lines=16> */
.L_x_979:
[----:B------:R-:W-:Y:S04]  /*9290*/  MOV R7, c[0x0][0x32c] ;  /* 0x0000cb0000077a02 */ /* 0x000fe80000000f00 */
[----:B------:R-:W-:Y:S11]  /*92a0*/  ISETP.NE.AND P0, PT, R7, 0x1, PT ;  /* 0x000000010700780c */ /* 0x000ff60003f05270 */
[----:B------:R-:W-:Y:S02]  /*92b0*/  @!UPT UIADD3 URZ, URZ, URZ, URZ ;  /* 0x0000003f3f3ff290 */ /* 0x000fe4000fffe03f */
[----:B------:R-:W-:Y:S05]  /*92c0*/  @P0 IMAD.HI.U32 R7, R3, c[0x0][0x330], RZ ;  /* 0x0000cc0003070a27 */ /* 0x000fea00078e00ff */
[----:B------:R-:W-:Y:S02]  /*92d0*/  @P0 SHF.R.U32.HI R3, RZ, c[0x0][0x334], R7 ;  /* 0x0000cd00ff030a19 */ /* 0x000fe40000011607 */
.L_x_980:
[----:B------:R-:W-:Y:S05]  /*92e0*/  BSYNC B0 ;  /* 0x0000000000007941 */ /* 0x000fea0003800000 */
.L_x_978:
[----:B------:R-:W-:Y:S05]  /*92f0*/  IADD3 R7, -R35, UR4, RZ ;  /* 0x0000000423077c10 */ /* 0x000fea000fffe1ff */
[----:B------:R-:W-:Y:S05]  /*9300*/  IMAD R3, R3, c[0x0][0x32c], R7 ;  /* 0x0000cb0003037a24 */ /* 0x000fea00078e0207 */
[----:B------:R-:W-:Y:S02]  /*9310*/  IADD3 R7, R3, c[0x0][0x32c], RZ ;  /* 0x0000cb0003077a10 */ /* 0x000fe40007ffe0ff */
[----:B------:R-:W-:Y:S02]  /*9320*/  IMNMX R0, R0, R3, !PT ;  /* 0x0000000300007217 */ /* 0x000fe40007800200 */
[----:B------:R-:W-:Y:S02]  /*9330*/  IMNMX R2, R2, R7, PT ;  /* 0x0000000702027217 */ /* 0x000fe40003800200 */
.L_x_977:
[----:B------:R-:W-:Y:S01]  /*9340*/  UP2UR UR35, UPR, URZ, 0x10 ;  /* 0x000000103f237883 */ /* 0x000fe20008000000 */
[----:B------:R-:W1:Y:S01]  /*9350*/  SHFL.IDX PT, R3, R4, 0x2, 0x1c1f ;  /* 0x005c1f0004037f89 */ /* 0x000e6200000e0000 */
[----:B------:R-:W-:Y:S02]  /*9360*/  UISETP.NE.AND UP4, UPT, UR30, URZ, UPT ;  /* 0x0000003f1e00728c */ /* 0x000fe4000bf85270 */
[----:B------:R-:W-:Y:S02]  /*9370*/  UP2UR UR32, UPR, URZ, 0x2 ;  /* 0x000000023f207883 */ /* 0x000fe40008000000 */
[----:B------:R-:W-:Y:S02]  /*9380*/  UISETP.NE.AND UP1, UPT, UR27, URZ, UPT ;  /* 0x0000003f1b00728c */ /* 0x000fe4000bf25270 */
[----:B------:R-:W-:Y:S01]  /*9390*/  PLOP3.LUT P0, PT, PT, PT, UP4, 0x40, 0x0 ;  /* 0x000000000000781c */ /* 0x000fe20003f0e848 */
[----:B------:R-:W-:Y:S02]  /*93a0*/  UP2UR UR34, UPR, URZ, 0x8 ;  /* 0x000000083f227883 */ /* 0x000fe40008000000 */
[----:B------:R-:W-:Y:S01]  /*93b0*/  UISETP.NE.AND UP3, UPT, UR29, URZ, UPT ;  /* 0x0000003f1d00728c */ /* 0x000fe2000bf65270 */
[----:B------:R-:W-:Y:S01]  /*93c0*/  ISETP.GT.AND P0, PT, R0, RZ, P0 ;  /* 0x000000ff0000720c */ /* 0x000fe20000704270 */
[----:B------:R-:W-:Y:S02]  /*93d0*/  UP2UR UR33, UPR, URZ, 0x4 ;  /* 0x000000043f217883 */ /* 0x000fe40008000000 */
[----:B------:R-:W-:Y:S01]  /*93e0*/  UISETP.NE.AND UP2, UPT, UR28, URZ, UPT ;  /* 0x0000003f1c00728c */ /* 0x000fe2000bf45270 */
[----:B------:R-:W-:Y:S01]  /*93f0*/  ISETP.LT.OR P0, PT, R2, 0x1, P0 ;  /* 0x000000010200780c */ /* 0x000fe20000701670 */
[----:B------:R-:W-:Y:S01]  /*9400*/  UP2UR UR31, UPR, URZ, 0x1 ;  /* 0x000000013f1f7883 */ /* 0x000fe20008000000 */
[----:B------:R-:W-:Y:S01]  /*9410*/  PLOP3.LUT P2, PT, PT, PT, UP3, 0x40, 0x0 ;  /* 0x000000000000781c */ /* 0x000fe20003f4e838 */
[----:B------:R-:W-:Y:S01]  /*9420*/  UISETP.NE.AND UP0, UPT, UR26, URZ, UPT ;  /* 0x0000003f1a00728c */ /* 0x000fe2000bf05270 */
[----:B------:R-:W-:Y:S01]  /*9430*/  FSEL R8, R201, -INF , !P0 ;  /* 0xff800000c9087808 */ /* 0x000fe20004000000 */
[----:B------:R-:W-:Y:S01]  /*9440*/  UISETP.NE.AND UP4, UPT, UR35, URZ, UPT ;  /* 0x0000003f2300728c */ /* 0x000fe2000bf85270 */
[----:B------:R-:W-:Y:S01]  /*9450*/  PLOP3.LUT P0, PT, PT, PT, UP1, 0x40, 0x0 ;  /* 0x000000000000781c */ /* 0x000fe20003f0e818 */
[----:B------:R-:W-:Y:S01]  /*9460*/  UISETP.NE.AND UP3, UPT, UR34, URZ, UPT ;  /* 0x0000003f2200728c */ /* 0x000fe2000bf65270 */
[----:B------:R-:W-:Y:S01]  /*9470*/  PLOP3.LUT P1, PT, PT, PT, UP2, 0x40, 0x0 ;  /* 0x000000000000781c */ /* 0x000fe20003f2e828 */
[----:B------:R-:W-:Y:S01]  /*9480*/  UISETP.NE.AND UP2, UPT, UR33, URZ, UPT ;  /* 0x0000003f2100728c */ /* 0x000fe2000bf45270 */
[C---:B------:R-:W-:Y:S01]  /*9490*/  ISETP.GT.AND P0, PT, R0.reuse, 0x9, P0 ;  /* 0x000000090000780c */ /* 0x040fe20000704270 */
[----:B------:R-:W-:Y:S01]  /*94a0*/  UISETP.NE.AND UP1, UPT, UR32, URZ, UPT ;  /* 0x0000003f2000728c */ /* 0x000fe2000bf25270 */
        /* <DEDUP_REMOVED lines=8> */
[----:B------:R-:W-:Y:S01]  /*9530*/  PLOP3.LUT P2, PT, PT, PT, UP0, 0x40, 0x0 ;  /* 0x000000000000781c */ /* 0x000fe20003f4e808 */
[----:B------:R-:W-:Y:S01]  /*9540*/  UISETP.NE.AND UP0, UPT, UR31, URZ, UPT ;  /* 0x0000003f1f00728c */ /* 0x000fe2000bf05270 */
[----:B------:R-:W-:Y:S01]  /*9550*/  FSEL R14, R143, -INF , !P1 ;  /* 0xff8000008f0e7808 */ /* 0x000fe20004800000 */
[----:B------:R-:W-:Y:S01]  /*9560*/  UP2UR UR31, UPR, URZ, 0x40 ;  /* 0x000000403f1f7883 */ /* 0x000fe20008000000 */
        /* <DEDUP_REMOVED lines=20> */
[----:B------:R-:W-:Y:S02]  /*96b0*/  FSEL R223, R27, -INF , !P0 ;  /* 0xff8000001bdf7808 */ /* 0x000fe40004000000 */
        /* <DEDUP_REMOVED lines=30> */
.L_x_983:
[----:B------:R-:W-:Y:S04]  /*98a0*/  MOV R7, c[0x0][0x32c] ;  /* 0x0000cb0000077a02 */ /* 0x000fe80000000f00 */
[----:B------:R-:W-:Y:S11]  /*98b0*/  ISETP.NE.AND P0, PT, R7, 0x1, PT ;  /* 0x000000010700780c */ /* 0x000ff60003f05270 */
[----:B------:R-:W-:Y:S02]  /*98c0*/  @!UPT UIADD3 URZ, URZ, URZ, URZ ;  /* 0x0000003f3f3ff290 */ /* 0x000fe4000fffe03f */
[----:B------:R-:W-:Y:S05]  /*98d0*/  @P0 IMAD.HI.U32 R7, R3, c[0x0][0x330], RZ ;  /* 0x0000cc0003070a27 */ /* 0x000fea00078e00ff */
[----:B------:R-:W-:Y:S02]  /*98e0*/  @P0 SHF.R.U32.HI R3, RZ, c[0x0][0x334], R7 ;  /* 0x0000cd00ff030a19 */ /* 0x000fe40000011607 */
.L_x_984:
[----:B------:R-:W-:Y:S05]  /*98f0*/  BSYNC B0 ;  /* 0x0000000000007941 */ /* 0x000fea0003800000 */
.L_x_982:
[----:B------:R-:W-:Y:S05]  /*9900*/  IADD3 R7, -R35, UR4, RZ ;  /* 0x0000000423077c10 */ /* 0x000fea000fffe1ff */
[----:B------:R-:W-:Y:S05]  /*9910*/  IMAD R3, R3, c[0x0][0x32c], R7 ;  /* 0x0000cb0003037a24 */ /* 0x000fea00078e0207 */
[----:B------:R-:W-:Y:S02]  /*9920*/  IADD3 R7, R3, c[0x0][0x32c], RZ ;  /* 0x0000cb0003077a10 */ /* 0x000fe40007ffe0ff */
[----:B------:R-:W-:Y:S02]  /*9930*/  IMNMX R0, R0, R3, !PT ;  /* 0x0000000300007217 */ /* 0x000fe40007800200 */
[----:B------:R-:W-:Y:S02]  /*9940*/  IMNMX R2, R2, R7, PT ;  /* 0x0000000702027217 */ /* 0x000fe40003800200 */
.L_x_981:
        /* <DEDUP_REMOVED lines=86> */
.L_x_987:
[----:B------:R-:W-:Y:S04]  /*9eb0*/  MOV R4, c[0x0][0x32c] ;  /* 0x0000cb0000047a02 */ /* 0x000fe80000000f00 */
[----:B------:R-:W-:Y:S11]  /*9ec0*/  ISETP.NE.AND P0, PT, R4, 0x1, PT ;  /* 0x000000010400780c */ /* 0x000ff60003f05270 */
[----:B------:R-:W-:Y:S02]  /*9ed0*/  @!UPT UIADD3 URZ, URZ, URZ, URZ ;  /* 0x0000003f3f3ff290 */ /* 0x000fe4000fffe03f */
[----:B------:R-:W-:Y:S05]  /*9ee0*/  @P0 IMAD.HI.U32 R4, R3, c[0x0][0x330], RZ ;  /* 0x0000cc0003040a27 */ /* 0x000fea00078e00ff */
[----:B------:R-:W-:Y:S02]  /*9ef0*/  @P0 SHF.R.U32.HI R3, RZ, c[0x0][0x334], R4 ;  /* 0x0000cd00ff030a19 */ /* 0x000fe40000011604 */
.L_x_988:
[----:B------:R-:W-:Y:S05]  /*9f00*/  BSYNC B0 ;  /* 0x0000000000007941 */ /* 0x000fea0003800000 */
.L_x_986:
[----:B------:R-:W-:Y:S05]  /*9f10*/  IADD3 R4, -R35, UR4, RZ ;  /* 0x0000000423047c10 */ /* 0x000fea000fffe1ff */
[----:B------:R-:W-:Y:S05]  /*9f20*/  IMAD R3, R3, c[0x0][0x32c], R4 ;  /* 0x0000cb0003037a24 */ /* 0x000fea00078e0204 */
[----:B------:R-:W-:Y:S02]  /*9f30*/  IADD3 R4, R3, c[0x0][0x32c], RZ ;  /* 0x0000cb0003047a10 */ /* 0x000fe40007ffe0ff */
[----:B------:R-:W-:Y:S02]  /*9f40*/  IMNMX R0, R0, R3, !PT ;  /* 0x0000000300007217 */ /* 0x000fe40007800200 */
[----:B------:R-:W-:Y:S02]  /*9f50*/  IMNMX R2, R2, R4, PT ;  /* 0x0000000402027217 */ /* 0x000fe40003800200 */
.L_x_985:
        /* <DEDUP_REMOVED lines=21> */
[----:B------:R-:W-:Y:S01]  /*a0b0*/  LDSM.16.MT88.4 R36, [R226+0x2080] ;  /* 0x00208000e224783b */ /* 0x000fe20000004200 */
        /* <DEDUP_REMOVED lines=13> */
[----:B------:R-:W-:Y:S01]  /*a190*/  PLOP3.LUT P0, PT, PT, PT, UP4, 0x40, 0x0 ;  /* 0x000000000000781c */ /* 0x000fe20003f0e848 */
[----:B------:R-:W1:Y:S01]  /*a1a0*/  SHFL.BFLY PT, R19, R137, 0x2, 0x1f ;  /* 0x0c401f0089137f89 */ /* 0x000e6200000e0000 */
[----:B------:R-:W-:Y:S01]  /*a1b0*/  FMNMX.FTZ R136, R250, R3, !PT ;  /* 0x00000003fa887209 */ /* 0x000fe20007810000 */
[----:B------:R-:W-:Y:S01]  /*a1c0*/  UISETP.NE.AND UP4, UPT, UR4, URZ, UPT ;  /* 0x0000003f0400728c */ /* 0x000fe2000bf85270 */
[----:B------:R-:W-:Y:S02]  /*a1d0*/  FMNMX.FTZ R3, R10, R4, !PT ;  /* 0x000000040a037209 */ /* 0x000fe40007810000 */
[----:B------:R-:W-:Y:S02]  /*a1e0*/  ISETP.GT.AND P0, PT, R0, RZ, P0 ;  /* 0x000000ff0000720c */ /* 0x000fe40000704270 */
[----:B------:R-:W-:Y:S02]  /*a1f0*/  FMNMX.FTZ R3, R13, R3, !PT ;  /* 0x000000030d037209 */ /* 0x000fe40007810000 */
[----:B------:R-:W-:Y:S02]  /*a200*/  FMNMX.FTZ R136, R252, R136, !PT ;  /* 0x00000088fc887209 */ /* 0x000fe40007810000 */
[----:B------:R-:W-:Y:S02]  /*a210*/  FMNMX.FTZ R3, R204, R3, !PT ;  /* 0x00000003cc037209 */ /* 0x000fe40007810000 */
[----:B------:R-:W-:Y:S02]  /*a220*/  ISETP.LT.OR P0, PT, R2, 0x1, P0 ;  /* 0x000000010200780c */ /* 0x000fe40000701670 */
[----:B------:R-:W-:Y:S02]  /*a230*/  FMNMX.FTZ R3, R208, R3, !PT ;  /* 0x00000003d0037209 */ /* 0x000fe40007810000 */
[----:B------:R-:W-:Y:S02]  /*a240*/  FSEL R5, R222, -INF , !P0 ;  /* 0xff800000de057808 */ /* 0x000fe40004000000 */
[----:B------:R-:W-:Y:S02]  /*a250*/  FMNMX.FTZ R3, R210, R3, !PT ;  /* 0x00000003d2037209 */ /* 0x000fe40007810000 */
[----:B------:R-:W-:Y:S01]  /*a260*/  PLOP3.LUT P0, PT, PT, PT, UP1, 0x40, 0x0 ;  /* 0x000000000000781c */ /* 0x000fe20003f0e818 */
[----:B------:R-:W-:Y:S01]  /*a270*/  UISETP.NE.AND UP1, UPT, UR28, URZ, UPT ;  /* 0x0000003f1c00728c */ /* 0x000fe2000bf25270 */
[----:B------:R-:W-:Y:S02]  /*a280*/  FMNMX.FTZ R3, R211, R3, !PT ;  /* 0x00000003d3037209 */ /* 0x000fe40007810000 */
[----:B-1----:R-:W-:Y:S02]  /*a290*/  FMNMX.FTZ R137, R137, R19, !PT ;  /* 0x0000001389897209 */ /* 0x002fe40007810000 */
[----:B------:R-:W-:Y:S01]  /*a2a0*/  FMNMX.FTZ R3, R244, R3, !PT ;  /* 0x00000003f4037209 */ /* 0x000fe20007810000 */
[----:B------:R-:W-:Y:S01]  /*a2b0*/  SHFL.BFLY PT, R19, R136, 0x2, 0x1f ;  /* 0x0c401f0088137f89 */ /* 0x000fe200000e0000 */
[----:B------:R-:W-:Y:S02]  /*a2c0*/  ISETP.GT.AND P0, PT, R0, 0x9, P0 ;  /* 0x000000090000780c */ /* 0x000fe40000704270 */
[----:B------:R-:W-:Y:S02]  /*a2d0*/  FMNMX.FTZ R3, R246, R3, !PT ;  /* 0x00000003f6037209 */ /* 0x000fe40007810000 */
[----:B------:R-:W-:Y:S01]  /*a2e0*/  PLOP3.LUT P1, PT, PT, PT, UP2, 0x40, 0x0 ;  /* 0x000000000000781c */ /* 0x000fe20003f2e828 */
[----:B------:R-:W-:Y:S01]  /*a2f0*/  UISETP.NE.AND UP2, UPT, UR29, URZ, UPT ;  /* 0x0000003f1d00728c */ /* 0x000fe2000bf45270 */
[----:B------:R-:W-:Y:S01]  /*a300*/  FMNMX.FTZ R3, R249, R3, !PT ;  /* 0x00000003f9037209 */ /* 0x000fe20007810000 */
[----:B------:R-:W1:Y:S01]  /*a310*/  SHFL.BFLY PT, R4, R137, 0x1, 0x1f ;  /* 0x0c201f0089047f89 */ /* 0x000e6200000e0000 */
[----:B------:R-:W-:Y:S02]  /*a320*/  ISETP.LT.OR P0, PT, R2, 0xa, P0 ;  /* 0x0000000a0200780c */ /* 0x000fe40000701670 */
[----:B------:R-:W-:Y:S02]  /*a330*/  FMNMX.FTZ R3, R251, R3, !PT ;  /* 0x00000003fb037209 */ /* 0x000fe40007810000 */
[----:B------:R-:W-:Y:S02]  /*a340*/  ISETP.GT.AND P1, PT, R0, 0x8, P1 ;  /* 0x000000080000780c */ /* 0x000fe40000f24270 */
[----:B------:R-:W-:Y:S01]  /*a350*/  PLOP3.LUT P2, PT, PT, PT, UP3, 0x40, 0x0 ;  /* 0x000000000000781c */ /* 0x000fe20003f4e838 */
[----:B------:R-:W2:Y:S01]  /*a360*/  SHFL.BFLY PT, R20, R3, 0x2, 0x1f ;  /* 0x0c401f0003147f89 */ /* 0x000ea200000e0000 */
[----:B------:R-:W-:Y:S01]  /*a370*/  FSEL R25, R213, -INF , !P0 ;  /* 0xff800000d5197808 */ /* 0x000fe20004000000 */
[----:B------:R-:W-:Y:S01]  /*a380*/  UISETP.NE.AND UP3, UPT, UR30, URZ, UPT ;  /* 0x0000003f1e00728c */ /* 0x000fe2000bf65270 */
[----:B------:R-:W-:Y:S02]  /*a390*/  ISETP.LT.OR P1, PT, R2, 0x9, P1 ;  /* 0x000000090200780c */ /* 0x000fe40000f21670 */
[----:B------:R-:W-:Y:S02]  /*a3a0*/  ISETP.GT.AND P2, PT, R0, 0x1, P2 ;  /* 0x000000010000780c */ /* 0x000fe40001744270 */
[----:B------:R-:W-:Y:S02]  /*a3b0*/  PLOP3.LUT P0, PT, PT, PT, UP5, 0x40, 0x0 ;  /* 0x000000000000781c */ /* 0x000fe40003f0e858 */
[----:B------:R-:W-:Y:S02]  /*a3c0*/  FSEL R24, R214, -INF , !P1 ;  /* 0xff800000d6187808 */ /* 0x000fe40004800000 */
[----:B------:R-:W-:Y:S02]  /*a3d0*/  ISETP.LT.OR P2, PT, R2, 0x2, P2 ;  /* 0x000000020200780c */ /* 0x000fe40001741670 */
[C---:B------:R-:W-:Y:S02]  /*a3e0*/  ISETP.GT.AND P0, PT, R0.reuse, 0x18, P0 ;  /* 0x000000180000780c */ /* 0x040fe40000704270 */
[----:B------:R-:W-:Y:S02]  /*a3f0*/  PLOP3.LUT P1, PT, PT, PT, UP6, 0x40, 0x0 ;  /* 0x000000000000781c */ /* 0x000fe40003f2e868 */
[----:B------:R-:W-:Y:S02]  /*a400*/  FSEL R6, R221, -INF , !P2 ;  /* 0xff800000dd067808 */ /* 0x000fe40005000000 */
[----:B-1----:R-:W-:Y:S02]  /*a410*/  FMNMX.FTZ R137, R137, R4, !PT ;  /* 0x0000000489897209 */ /* 0x002fe40007810000 */
[----:B------:R-:W-:Y:S02]  /*a420*/  FMNMX.FTZ R4, R5, R139, !PT ;  /* 0x0000008b05047209 */ /* 0x000fe40007810000 */
[----:B------:R-:W-:Y:S01]  /*a430*/  ISETP.GT.AND P1, PT, R0, 0x11, P1 ;  /* 0x000000110000780c */ /* 0x000fe20000f24270 */
[----:B------:R-:W-:Y:S01]  /*a440*/  FMUL.FTZ R141, R137, c[0x0][0x2d0] ;  /* 0x0000b400898d7a20 */ /* 0x000fe20000410000 */
[----:B------:R-:W-:Y:S02]  /*a450*/  ISETP.LT.OR P0, PT, R2, 0x19, P0 ;  /* 0x000000190200780c */ /* 0x000fe40000701670 */
[----:B------:R-:W-:Y:S01]  /*a460*/  PLOP3.LUT P2, PT, PT, PT, UP0, 0x40, 0x0 ;  /* 0x000000000000781c */ /* 0x000fe20003f4e808 */
[----:B------:R-:W-:Y:S01]  /*a470*/  UISETP.NE.AND UP0, UPT, UR27, URZ, UPT ;  /* 0x0000003f1b00728c */ /* 0x000fe2000bf05270 */
[----:B------:R-:W-:Y:S02]  /*a480*/  FMNMX.FTZ R136, R136, R19, !PT ;  /* 0x0000001388887209 */ /* 0x000fe40007810000 */
[----:B------:R-:W-:Y:S02]  /*a490*/  FMNMX.FTZ R4, R6, R4, !PT ;  /* 0x0000000406047209 */ /* 0x000fe40007810000 */
[----:B------:R-:W-:Y:S01]  /*a4a0*/  ISETP.LT.OR P1, PT, R2, 0x12, P1 ;  /* 0x000000120200780c */ /* 0x000fe20000f21670 */
[----:B------:R-:W1:Y:S01]  /*a4b0*/  SHFL.BFLY PT, R19, R136, 0x1, 0x1f ;  /* 0x0c201f0088137f89 */ /* 0x000e6200000e0000 */
[----:B------:R-:W-:Y:S02]  /*a4c0*/  FSEL R206, R212, -INF , !P0 ;  /* 0xff800000d4ce7808 */ /* 0x000fe40004000000 */
[----:B------:R-:W-:Y:S02]  /*a4d0*/  ISETP.GT.AND P2, PT, R0, 0x10, P2 ;  /* 0x000000100000780c */ /* 0x000fe40001744270 */
[----:B------:R-:W-:Y:S02]  /*a4e0*/  PLOP3.LUT P0, PT, PT, PT, UP3, 0x40, 0x0 ;  /* 0x000000000000781c */ /* 0x000fe40003f0e838 */
[----:B------:R-:W-:Y:S02]  /*a4f0*/  FMNMX.FTZ R4, R24, R4, !PT ;  /* 0x0000000418047209 */ /* 0x000fe40007810000 */
[----:B------:R-:W-:Y:S02]  /*a500*/  FSEL R201, R215, -INF , !P1 ;  /* 0xff800000d7c97808 */ /* 0x000fe40004800000 */
[----:B------:R-:W-:Y:S02]  /*a510*/  ISETP.LT.OR P2, PT, R2, 0x11, P2 ;  /* 0x000000110200780c */ /* 0x000fe40001741670 */
[----:B------:R-:W-:Y:S02]  /*a520*/  ISETP.GT.AND P0, PT, R0, 0x20, P0 ;  /* 0x000000200000780c */ /* 0x000fe40000704270 */
[----:B------:R-:W-:Y:S02]  /*a530*/  PLOP3.LUT P1, PT, PT, PT, UP4, 0x40, 0x0 ;  /* 0x000000000000781c */ /* 0x000fe40003f2e848 */
[----:B------:R-:W-:Y:S02]  /*a540*/  FMNMX.FTZ R4, R25, R4, !PT ;  /* 0x0000000419047209 */ /* 0x000fe40007810000 */
[----:B------:R-:W-:Y:S02]  /*a550*/  FSEL R200, R220, -INF , !P2 ;  /* 0xff800000dcc87808 */ /* 0x000fe40005000000 */
[----:B------:R-:W-:Y:S02]  /*a560*/  ISETP.LT.OR P0, PT, R2, 0x21, P0 ;  /* 0x000000210200780c */ /* 0x000fe40000701670 */
[----:B------:R-:W-:Y:S02]  /*a570*/  ISETP.GT.AND P1, PT, R0, 0x19, P1 ;  /* 0x000000190000780c */ /* 0x000fe40000f24270 */
[----:B--2---:R-:W-:Y:S02]  /*a580*/  FMNMX.FTZ R3, R3, R20, !PT ;  /* 0x0000001403037209 */ /* 0x004fe40007810000 */
[----:B------:R-:W-:Y:S02]  /*a590*/  FSEL R212, R42, -INF , !P0 ;  /* 0xff8000002ad47808 */ /* 0x000fe40004000000 */
[----:B------:R-:W-:Y:S01]  /*a5a0*/  ISETP.LT.OR P1, PT, R2, 0x1a, P1 ;  /* 0x0000001a0200780c */ /* 0x000fe20000f21670 */
[----:B------:R-:W2:Y:S01]  /*a5b0*/  SHFL.BFLY PT, R135, R3, 0x1, 0x1f ;  /* 0x0c201f0003877f89 */ /* 0x000ea200000e0000 */
[----:B------:R-:W-:Y:S02]  /*a5c0*/  FMNMX.FTZ R4, R200, R4, !PT ;  /* 0x00000004c8047209 */ /* 0x000fe40007810000 */
[----:B------:R-:W-:Y:S02]  /*a5d0*/  PLOP3.LUT P0, PT, PT, PT, UP1, 0x40, 0x0 ;  /* 0x000000000000781c */ /* 0x000fe40003f0e818 */
[----:B------:R-:W-:Y:S02]  /*a5e0*/  FSEL R209, R209, -INF , !P1 ;  /* 0xff800000d1d17808 */ /* 0x000fe40004800000 */
[----:B------:R-:W-:Y:S02]  /*a5f0*/  FMNMX.FTZ R4, R201, R4, !PT ;  /* 0x00000004c9047209 */ /* 0x000fe40007810000 */
[----:B------:R-:W-:Y:S02]  /*a600*/  ISETP.GT.AND P0, PT, R0, 0x28, P0 ;  /* 0x000000280000780c */ /* 0x000fe40000704270 */
[----:B------:R-:W-:Y:S02]  /*a610*/  PLOP3.LUT P1, PT, PT, PT, UP2, 0x40, 0x0 ;  /* 0x000000000000781c */ /* 0x000fe40003f2e828 */
[----:B------:R-:W-:Y:S02]  /*a620*/  ISETP.LT.OR P0, PT, R2, 0x29, P0 ;  /* 0x000000290200780c */ /* 0x000fe40000701670 */
[----:B------:R-:W-:Y:S02]  /*a630*/  FMNMX.FTZ R4, R206, R4, !PT ;  /* 0x00000004ce047209 */ /* 0x000fe40007810000 */
[----:B------:R-:W-:Y:S02]  /*a640*/  ISETP.GT.AND P1, PT, R0, 0x21, P1 ;  /* 0x000000210000780c */ /* 0x000fe40000f24270 */
[----:B------:R-:W-:Y:S02]  /*a650*/  FSEL R213, R46, -INF , !P0 ;  /* 0xff8000002ed57808 */ /* 0x000fe40004000000 */
[----:B------:R-:W-:Y:S02]  /*a660*/  FMNMX.FTZ R4, R209, R4, !PT ;  /* 0x00000004d1047209 */ /* 0x000fe40007810000 */
[----:B------:R-:W-:Y:S02]  /*a670*/  ISETP.LT.OR P1, PT, R2, 0x22, P1 ;  /* 0x000000220200780c */ /* 0x000fe40000f21670 */
[----:B------:R-:W-:Y:S01]  /*a680*/  PLOP3.LUT P0, PT, PT, PT, UP0, 0x40, 0x0 ;  /* 0x000000000000781c */ /* 0x000fe20003f0e808 */
[----:B------:R-:W-:Y:S01]  /*a690*/  UISETP.GT.AND UP0, UPT, UR23, UR5, UPT ;  /* 0x000000051700728c */ /* 0x000fe2000bf04270 */
[----:B-1----:R-:W-:Y:S01]  /*a6a0*/  FMNMX.FTZ R136, R136, R19, !PT ;  /* 0x0000001388887209 */ /* 0x002fe20007810000 */
[----:B------:R-:W-:Y:S01]  /*a6b0*/  UIADD3 UR23, UR23, -0x1, URZ ;  /* 0xffffffff17177890 */ /* 0x000fe2000fffe03f */
[----:B------:R-:W-:Y:S02]  /*a6c0*/  FSEL R214, R43, -INF , !P1 ;  /* 0xff8000002bd67808 */ /* 0x000fe40004800000 */
[----:B------:R-:W-:Y:S01]  /*a6d0*/  ISETP.GT.AND P0, PT, R0, 0x29, P0 ;  /* 0x000000290000780c */ /* 0x000fe20000704270 */
[----:B------:R-:W-:Y:S01]  /*a6e0*/  FMUL.FTZ R142, R136, c[0x0][0x2d0] ;  /* 0x0000b400888e7a20 */ /* 0x000fe20000410000 */
[----:B------:R-:W-:Y:S02]  /*a6f0*/  FMNMX.FTZ R0, R212, R4, !PT ;  /* 0x00000004d4007209 */ /* 0x000fe40007810000 */
[----:B------:R-:W-:Y:S02]  /*a700*/  FSETP.NEU.FTZ.AND P1, PT, R136, -INF , PT ;  /* 0xff8000008800780b */ /* 0x000fe40003f3d000 */
[----:B------:R-:W-:Y:S02]  /*a710*/  FMNMX.FTZ R0, R214, R0, !PT ;  /* 0x00000000d6007209 */ /* 0x000fe40007810000 */
[----:B------:R-:W-:Y:S02]  /*a720*/  ISETP.LT.OR P0, PT, R2, 0x2a, P0 ;  /* 0x0000002a0200780c */ /* 0x000fe40000701670 */
[----:B------:R-:W-:Y:S02]  /*a730*/  FSEL R142, R142, RZ, P1 ;  /* 0x000000ff8e8e7208 */ /* 0x000fe40000800000 */
[----:B------:R-:W-:Y:S02]  /*a740*/  FSEL R140, R47, -INF , !P0 ;  /* 0xff8000002f8c7808 */ /* 0x000fe40004000000 */
[----:B------:R-:W-:Y:S01]  /*a750*/  FMNMX.FTZ R0, R213, R0, !PT ;  /* 0x00000000d5007209 */ /* 0x000fe20007810000 */
[--C-:B------:R-:W-:Y:S01]  /*a760*/  FFMA.FTZ R8, R8, c[0x0][0x2d0], -R142.reuse ;  /* 0x0000b40008087a23 */ /* 0x100fe2000001088e */
[----:B--2---:R-:W-:Y:S01]  /*a770*/  FMNMX.FTZ R135, R3, R135, !PT ;  /* 0x0000008703877209 */ /* 0x004fe20007810000 */
[--C-:B------:R-:W-:Y:S01]  /*a780*/  FFMA.FTZ R3, R18, c[0x0][0x2d0], -R142.reuse ;  /* 0x0000b40012037a23 */ /* 0x100fe2000001088e */
[----:B------:R-:W-:Y:S01]  /*a790*/  FMNMX.FTZ R0, R140, R0, !PT ;  /* 0x000000008c007209 */ /* 0x000fe20007810000 */
[--C-:B------:R-:W-:Y:S01]  /*a7a0*/  FFMA.FTZ R12, R12, c[0x0][0x2d0], -R142.reuse ;  /* 0x0000b4000c0c7a23 */ /* 0x100fe2000001088e */
[----:B------:R-:W-:Y:S01]  /*a7b0*/  FSETP.NEU.FTZ.AND P2, PT, R137, -INF , PT ;  /* 0xff8000008900780b */ /* 0x000fe20003f5d000 */
[----:B------:R1:W-:Y:S01]  /*a7c0*/  MUFU.EX2 R41, R3 ;  /* 0x0000000300297308 */ /* 0x0003e20000000800 */
[C---:B------:R-:W-:Y:S01]  /*a7d0*/  FSETP.NEU.FTZ.AND P0, PT, R135.reuse, -INF , PT ;  /* 0xff8000008700780b */ /* 0x040fe20003f1d000 */
[----:B------:R-:W1:Y:S01]  /*a7e0*/  SHFL.BFLY PT, R2, R0, 0x2, 0x1f ;  /* 0x0c401f0000027f89 */ /* 0x000e6200000e0000 */
[----:B------:R-:W-:Y:S01]  /*a7f0*/  FMUL.FTZ R143, R135, c[0x0][0x2d0] ;  /* 0x0000b400878f7a20 */ /* 0x000fe20000410000 */
[----:B------:R-:W-:Y:S01]  /*a800*/  FSEL R141, R141, RZ, P2 ;  /* 0x000000ff8d8d7208 */ /* 0x000fe20001000000 */
[----:B------:R-:W-:Y:S03]  /*a810*/  FFMA.FTZ R14, R14, c[0x0][0x2d0], -R142 ;  /* 0x0000b4000e0e7a23 */ /* 0x000fe6000001088e */
[----:B------:R-:W-:Y:S01]  /*a820*/  FSEL R143, R143, RZ, P0 ;  /* 0x000000ff8f8f7208 */ /* 0x000fe20000000000 */
[--C-:B------:R-:W-:Y:S01]  /*a830*/  FFMA.FTZ R9, R9, c[0x0][0x2d0], -R141.reuse ;  /* 0x0000b40009097a23 */ /* 0x100fe2000001088d */
[----:B------:R-:W-:Y:S01]  /*a840*/  MUFU.EX2 R30, R8 ;  /* 0x00000008001e7308 */ /* 0x000fe20000000800 */
[----:B------:R-:W-:Y:S02]  /*a850*/  FFMA.FTZ R15, R15, c[0x0][0x2d0], -R141 ;  /* 0x0000b4000f0f7a23 */ /* 0x000fe4000001088d */
[----:B------:R-:W-:Y:S02]  /*a860*/  FFMA.FTZ R7, R7, c[0x0][0x2d0], -R143 ;  /* 0x0000b40007077a23 */ /* 0x000fe4000001088f */
[--C-:B------:R-:W-:Y:S02]  /*a870*/  FFMA.FTZ R16, R16, c[0x0][0x2d0], -R141.reuse ;  /* 0x0000b40010107a23 */ /* 0x100fe4000001088d */
[----:B------:R-:W-:Y:S02]  /*a880*/  FFMA.FTZ R17, R17, c[0x0][0x2d0], -R141 ;  /* 0x0000b40011117a23 */ /* 0x000fe4000001088d */
[--C-:B------:R-:W-:Y:S01]  /*a890*/  FFMA.FTZ R13, R13, c[0x0][0x2d0], -R143.reuse ;  /* 0x0000b4000d0d7a23 */ /* 0x100fe2000001088f */
[----:B------:R-:W-:Y:S01]  /*a8a0*/  MUFU.EX2 R21, R7 ;  /* 0x0000000700157308 */ /* 0x000fe20000000800 */
[--C-:B------:R-:W-:Y:S02]  /*a8b0*/  FFMA.FTZ R11, R11, c[0x0][0x2d0], -R143.reuse ;  /* 0x0000b4000b0b7a23 */ /* 0x100fe4000001088f */
[----:B------:R-:W-:Y:S01]  /*a8c0*/  FFMA.FTZ R10, R10, c[0x0][0x2d0], -R143 ;  /* 0x0000b4000a0a7a23 */ /* 0x000fe2000001088f */
[----:B-1----:R-:W-:Y:S02]  /*a8d0*/  FMNMX.FTZ R3, R0, R2, !PT ;  /* 0x0000000200037209 */ /* 0x002fe40007810000 */
[----:B------:R-:W-:Y:S02]  /*a8e0*/  FSEL R0, R137, RZ, P2 ;  /* 0x000000ff89007208 */ /* 0x000fe40001000000 */
[----:B------:R-:W-:Y:S01]  /*a8f0*/  FSEL R2, R136, RZ, P1 ;  /* 0x000000ff88027208 */ /* 0x000fe20000800000 */
[----:B------:R-:W1:Y:S01]  /*a900*/  SHFL.BFLY PT, R4, R3, 0x1, 0x1f ;  /* 0x0c201f0003047f89 */ /* 0x000e6200000e0000 */
[----:B------:R-:W-:Y:S01]  /*a910*/  MUFU.EX2 R220, R9 ;  /* 0x0000000900dc7308 */ /* 0x000fe20000000800 */
[----:B------:R-:W-:Y:S02]  /*a920*/  FADD.FTZ R0, -R0, R132 ;  /* 0x0000008400007221 */ /* 0x000fe40000010100 */
[----:B------:R-:W-:Y:S02]  /*a930*/  FADD.FTZ R2, -R2, R134 ;  /* 0x0000008602027221 */ /* 0x000fe40000010100 */
[----:B------:R-:W-:Y:S02]  /*a940*/  FMUL.FTZ R0, R0, c[0x0][0x2d0] ;  /* 0x0000b40000007a20 */ /* 0x000fe40000410000 */
[----:B------:R-:W-:Y:S03]  /*a950*/  FMUL.FTZ R2, R2, c[0x0][0x2d0] ;  /* 0x0000b40002027a20 */ /* 0x000fe60000410000 */
[----:B------:R2:W3:Y:S10]  /*a960*/  MUFU.EX2 R133, R0 ;  /* 0x0000000000857308 */ /* 0x0004f40000000800 */
[----:B------:R-:W4:Y:S01]  /*a970*/  MUFU.EX2 R132, R2 ;  /* 0x0000000200847308 */ /* 0x000f220000000800 */
[----:B-1----:R-:W-:Y:S05]  /*a980*/  FMNMX.FTZ R3, R3, R4, !PT ;  /* 0x0000000403037209 */ /* 0x002fea0007810000 */
[----:B------:R-:W-:Y:S04]  /*a990*/  FMUL.FTZ R134, R3, c[0x0][0x2d0] ;  /* 0x0000b40003867a20 */ /* 0x000fe80000410000 */
[----:B------:R-:W1:Y:S01]  /*a9a0*/  MUFU.EX2 R222, R15 ;  /* 0x0000000f00de7308 */ /* 0x000e620000000800 */
[----:B--2---:R-:W-:Y:S01]  /*a9b0*/  FSEL R0, R135, RZ, P0 ;  /* 0x000000ff87007208 */ /* 0x004fe20000000000 */
[----:B---3--:R-:W-:Y:S01]  /*a9c0*/  FMUL.FTZ R48, R133, R188 ;  /* 0x000000bc85307220 */ /* 0x008fe20000410000 */
[----:B------:R-:W-:Y:S01]  /*a9d0*/  FSETP.NEU.FTZ.AND P0, PT, R3, -INF , PT ;  /* 0xff8000000300780b */ /* 0x000fe20003f1d000 */
[----:B------:R-:W-:Y:S02]  /*a9e0*/  FMUL.FTZ R32, R133, R172 ;  /* 0x000000ac85207220 */ /* 0x000fe40000410000 */
[----:B------:R-:W-:Y:S01]  /*a9f0*/  FADD.FTZ R0, -R0, R138 ;  /* 0x0000008a00007221 */ /* 0x000fe20000010100 */
[----:B------:R-:W-:Y:S03]  /*aa00*/  FSEL R134, R134, RZ, P0 ;  /* 0x000000ff86867208 */ /* 0x000fe60000000000 */
[----:B------:R-:W2:Y:S01]  /*aa10*/  MUFU.EX2 R27, R16 ;  /* 0x00000010001b7308 */ /* 0x000ea20000000800 */
[----:B------:R-:W-:Y:S01]  /*aa20*/  MOV R138, R21 ;  /* 0x00000015008a7202 */ /* 0x000fe20000000f00 */
[----:B------:R-:W-:Y:S01]  /*aa30*/  FMUL.FTZ R0, R0, c[0x0][0x2d0] ;  /* 0x0000b40000007a20 */ /* 0x000fe20000410000 */
[----:B------:R-:W3:Y:S01]  /*aa40*/  LDSM.16.MT88.4 R20, [R225+0x2080] ;  /* 0x00208000e114783b */ /* 0x000ee20000004200 */
[--C-:B------:R-:W-:Y:S02]  /*aa50*/  FFMA.FTZ R4, R25, c[0x0][0x2d0], -R134.reuse ;  /* 0x0000b40019047a23 */ /* 0x100fe40000010886 */
[--C-:B------:R-:W-:Y:S02]  /*aa60*/  FFMA.FTZ R5, R5, c[0x0][0x2d0], -R134.reuse ;  /* 0x0000b40005057a23 */ /* 0x100fe40000010886 */
[C---:B----4-:R-:W-:Y:S02]  /*aa70*/  FMUL.FTZ R7, R132.reuse, R147 ;  /* 0x0000009384077220 */ /* 0x050fe40000410000 */
[----:B------:R4:W5:Y:S01]  /*aa80*/  MUFU.EX2 R2, R0 ;  /* 0x0000000000027308 */ /* 0x0009620000000800 */
[----:B------:R-:W-:Y:S01]  /*aa90*/  FMUL.FTZ R18, R132, R158 ;  /* 0x0000009e84127220 */ /* 0x000fe20000410000 */
[----:B-1----:R-:W-:Y:S01]  /*aaa0*/  F2FP.PACK_AB R192, R222, R220 ;  /* 0x000000dcdec0723e */ /* 0x002fe200000000ff */
[C---:B------:R-:W-:Y:S02]  /*aab0*/  FMUL.FTZ R19, R132.reuse, R159 ;  /* 0x0000009f84137220 */ /* 0x040fe40000410000 */
[C---:B------:R-:W-:Y:S02]  /*aac0*/  FMUL.FTZ R33, R133.reuse, R173 ;  /* 0x000000ad85217220 */ /* 0x040fe40000410000 */
[C---:B------:R-:W-:Y:S03]  /*aad0*/  FMUL.FTZ R35, R132.reuse, R175 ;  /* 0x000000af84237220 */ /* 0x040fe60000410000 */
[----:B------:R-:W1:Y:S01]  /*aae0*/  MUFU.EX2 R26, R12 ;  /* 0x0000000c001a7308 */ /* 0x000e620000000800 */
[C---:B------:R-:W-:Y:S02]  /*aaf0*/  FMUL.FTZ R49, R133.reuse, R189 ;  /* 0x000000bd85317220 */ /* 0x040fe40000410000 */
[C---:B------:R-:W-:Y:S01]  /*ab00*/  FMUL.FTZ R52, R133.reuse, R52 ;  /* 0x0000003485347220 */ /* 0x040fe20000410000 */
[----:B--2---:R-:W-:Y:S01]  /*ab10*/  MOV R159, R27 ;  /* 0x0000001b009f7202 */ /* 0x004fe20000000f00 */
[C---:B------:R-:W-:Y:S01]  /*ab20*/  FMUL.FTZ R16, R133.reuse, R156 ;  /* 0x0000009c85107220 */ /* 0x040fe20000410000 */
[----:B------:R-:W-:Y:S01]  /*ab30*/  MOV R156, R30 ;  /* 0x0000001e009c7202 */ /* 0x000fe20000000f00 */
[C---:B------:R-:W-:Y:S01]  /*ab40*/  FMUL.FTZ R53, R133.reuse, R53 ;  /* 0x0000003585357220 */ /* 0x040fe20000410000 */
[----:B------:R-:W-:Y:S01]  /*ab50*/  MOV R173, R159 ;  /* 0x0000009f00ad7202 */ /* 0x000fe20000000f00 */
[C---:B------:R-:W-:Y:S01]  /*ab60*/  FMUL.FTZ R54, R132.reuse, R54 ;  /* 0x0000003684367220 */ /* 0x040fe20000410000 */
[----:B------:R-:W2:Y:S01]  /*ab70*/  MUFU.EX2 R28, R14 ;  /* 0x0000000e001c7308 */ /* 0x000ea20000000800 */
[----:B------:R-:W-:Y:S02]  /*ab80*/  FMUL.FTZ R55, R132, R55 ;  /* 0x0000003784377220 */ /* 0x000fe40000410000 */
[----:B------:R-:W-:Y:S02]  /*ab90*/  FMUL.FTZ R64, R133, R64 ;  /* 0x0000004085407220 */ /* 0x000fe40000410000 */
[--C-:B----4-:R-:W-:Y:S02]  /*aba0*/  FFMA.FTZ R0, R6, c[0x0][0x2d0], -R134.reuse ;  /* 0x0000b40006007a23 */ /* 0x110fe40000010886 */
[----:B------:R-:W-:Y:S02]  /*abb0*/  FMUL.FTZ R6, R132, R146 ;  /* 0x0000009284067220 */ /* 0x000fe40000410000 */
[C---:B-----5:R-:W-:Y:S01]  /*abc0*/  FMUL.FTZ R8, R2.reuse, R148 ;  /* 0x0000009402087220 */ /* 0x060fe20000410000 */
[----:B------:R4:W-:Y:S01]  /*abd0*/  MUFU.EX2 R216, R0 ;  /* 0x0000000000d87308 */ /* 0x0009e20000000800 */
[C---:B------:R-:W-:Y:S02]  /*abe0*/  FMUL.FTZ R9, R2.reuse, R149 ;  /* 0x0000009502097220 */ /* 0x040fe40000410000 */
[----:B------:R-:W-:Y:S01]  /*abf0*/  FMUL.FTZ R25, R2, R165 ;  /* 0x000000a502197220 */ /* 0x000fe20000410000 */
[----:B-1----:R-:W-:Y:S01]  /*ac00*/  F2FP.PACK_AB R193, R26, R30 ;  /* 0x0000001e1ac1723e */ /* 0x002fe200000000ff */
[C---:B------:R-:W-:Y:S02]  /*ac10*/  FMUL.FTZ R12, R2.reuse, R152 ;  /* 0x00000098020c7220 */ /* 0x040fe40000410000 */
[C---:B------:R-:W-:Y:S01]  /*ac20*/  FMUL.FTZ R40, R2.reuse, R180 ;  /* 0x000000b402287220 */ /* 0x040fe20000410000 */
[----:B------:R-:W-:Y:S01]  /*ac30*/  MOV R180, R41 ;  /* 0x0000002900b47202 */ /* 0x000fe20000000f00 */
[C---:B------:R-:W-:Y:S01]  /*ac40*/  FMUL.FTZ R44, R2.reuse, R184 ;  /* 0x000000b8022c7220 */ /* 0x040fe20000410000 */
[----:B------:R-:W1:Y:S01]  /*ac50*/  MUFU.EX2 R221, R17 ;  /* 0x0000001100dd7308 */ /* 0x000e620000000800 */
[C---:B------:R-:W-:Y:S02]  /*ac60*/  FMUL.FTZ R45, R2.reuse, R185 ;  /* 0x000000b9022d7220 */ /* 0x040fe40000410000 */
[C---:B------:R-:W-:Y:S01]  /*ac70*/  FMUL.FTZ R56, R2.reuse, R56 ;  /* 0x0000003802387220 */ /* 0x040fe20000410000 */
[-C--:B--2---:R-:W-:Y:S01]  /*ac80*/  F2FP.PACK_AB R195, R41, R28.reuse ;  /* 0x0000001c29c3723e */ /* 0x084fe200000000ff */
[C---:B------:R-:W-:Y:S01]  /*ac90*/  FMUL.FTZ R41, R2.reuse, R181 ;  /* 0x000000b502297220 */ /* 0x040fe20000410000 */
[----:B------:R-:W-:Y:S01]  /*aca0*/  MOV R158, R28 ;  /* 0x0000001c009e7202 */ /* 0x000fe20000000f00 */
[C---:B------:R-:W-:Y:S02]  /*acb0*/  FMUL.FTZ R28, R2.reuse, R168 ;  /* 0x000000a8021c7220 */ /* 0x040fe40000410000 */
[C---:B------:R-:W-:Y:S01]  /*acc0*/  FMUL.FTZ R57, R2.reuse, R57 ;  /* 0x0000003902397220 */ /* 0x040fe20000410000 */
[----:B------:R2:W5:Y:S01]  /*acd0*/  MUFU.EX2 R215, R5 ;  /* 0x0000000500d77308 */ /* 0x0005620000000800 */
[C---:B------:R-:W-:Y:S02]  /*ace0*/  FMUL.FTZ R60, R2.reuse, R60 ;  /* 0x0000003c023c7220 */ /* 0x040fe40000410000 */
[----:B------:R-:W-:Y:S02]  /*acf0*/  FMUL.FTZ R61, R2, R61 ;  /* 0x0000003d023d7220 */ /* 0x000fe40000410000 */
[----:B----4-:R-:W-:Y:S02]  /*ad00*/  FFMA.FTZ R0, R24, c[0x0][0x2d0], -R134 ;  /* 0x0000b40018007a23 */ /* 0x010fe40000010886 */
[----:B------:R-:W-:Y:S02]  /*ad10*/  FMUL.FTZ R24, R2, R164 ;  /* 0x000000a402187220 */ /* 0x000fe40000410000 */
[----:B------:R-:W-:Y:S01]  /*ad20*/  FMUL.FTZ R65, R133, R65 ;  /* 0x0000004185417220 */ /* 0x000fe20000410000 */
[----:B------:R4:W-:Y:S01]  /*ad30*/  MUFU.EX2 R217, R0 ;  /* 0x0000000000d97308 */ /* 0x0009e20000000800 */
[C---:B------:R-:W-:Y:S02]  /*ad40*/  FMUL.FTZ R66, R132.reuse, R66 ;  /* 0x0000004284427220 */ /* 0x040fe40000410000 */
[C---:B------:R-:W-:Y:S01]  /*ad50*/  FMUL.FTZ R67, R132.reuse, R67 ;  /* 0x0000004384437220 */ /* 0x040fe20000410000 */
[----:B-1----:R-:W-:Y:S01]  /*ad60*/  F2FP.PACK_AB R194, R221, R27 ;  /* 0x0000001bddc2723e */ /* 0x002fe200000000ff */
[C---:B------:R-:W-:Y:S02]  /*ad70*/  FMUL.FTZ R17, R133.reuse, R157 ;  /* 0x0000009d85117220 */ /* 0x040fe40000410000 */
[C---:B------:R-:W-:Y:S02]  /*ad80*/  FMUL.FTZ R68, R133.reuse, R68 ;  /* 0x0000004485447220 */ /* 0x040fe40000410000 */
[C---:B------:R-:W-:Y:S01]  /*ad90*/  FMUL.FTZ R69, R133.reuse, R69 ;  /* 0x0000004585457220 */ /* 0x040fe20000410000 */
[----:B------:R-:W1:Y:S01]  /*ada0*/  MUFU.EX2 R218, R4 ;  /* 0x0000000400da7308 */ /* 0x000e620000000800 */
[C---:B------:R-:W-:Y:S02]  /*adb0*/  FMUL.FTZ R70, R132.reuse, R70 ;  /* 0x0000004684467220 */ /* 0x040fe40000410000 */
[----:B------:R-:W-:Y:S02]  /*adc0*/  FMUL.FTZ R71, R132, R71 ;  /* 0x0000004784477220 */ /* 0x000fe40000410000 */
[----:B--2---:R-:W-:Y:S01]  /*add0*/  FMUL.FTZ R5, R133, R145 ;  /* 0x0000009185057220 */ /* 0x004fe20000410000 */
[----:B-----5:R-:W-:Y:S01]  /*ade0*/  F2FP.PACK_AB R145, R216, R215 ;  /* 0x000000d7d891723e */ /* 0x020fe200000000ff */
[C---:B------:R-:W-:Y:S02]  /*adf0*/  FMUL.FTZ R72, R2.reuse, R72 ;  /* 0x0000004802487220 */ /* 0x040fe40000410000 */
[C---:B------:R-:W-:Y:S01]  /*ae00*/  FMUL.FTZ R73, R2.reuse, R73 ;  /* 0x0000004902497220 */ /* 0x040fe20000410000 */
[----:B------:R-:W2:Y:S01]  /*ae10*/  MUFU.EX2 R31, R13 ;  /* 0x0000000d001f7308 */ /* 0x000ea20000000800 */
[C---:B------:R-:W-:Y:S02]  /*ae20*/  FMUL.FTZ R76, R2.reuse, R76 ;  /* 0x0000004c024c7220 */ /* 0x040fe40000410000 */
[----:B------:R-:W-:Y:S01]  /*ae30*/  FMUL.FTZ R77, R2, R77 ;  /* 0x0000004d024d7220 */ /* 0x000fe20000410000 */
[----:B----4-:R-:W-:Y:S01]  /*ae40*/  FSEL R0, R3, RZ, P0 ;  /* 0x000000ff03007208 */ /* 0x010fe20000000000 */
[C---:B------:R-:W-:Y:S01]  /*ae50*/  FMUL.FTZ R80, R133.reuse, R80 ;  /* 0x0000005085507220 */ /* 0x040fe20000410000 */
[----:B------:R-:W-:Y:S01]  /*ae60*/  PLOP3.LUT P0, PT, PT, PT, UP0, 0x80, 0x0 ;  /* 0x000000000000781c */ /* 0x000fe20003f0f008 */
[C---:B------:R-:W-:Y:S02]  /*ae70*/  FMUL.FTZ R81, R133.reuse, R81 ;  /* 0x0000005185517220 */ /* 0x040fe40000410000 */
[----:B------:R-:W-:Y:S01]  /*ae80*/  FADD.FTZ R0, -R0, R139 ;  /* 0x0000008b00007221 */ /* 0x000fe20000010100 */
[----:B------:R-:W4:Y:S01]  /*ae90*/  MUFU.EX2 R50, R11 ;  /* 0x0000000b00327308 */ /* 0x000f220000000800 */
[----:B------:R-:W-:Y:S02]  /*aea0*/  FMUL.FTZ R82, R132, R82 ;  /* 0x0000005284527220 */ /* 0x000fe40000410000 */
[----:B------:R-:W-:Y:S01]  /*aeb0*/  FMUL.FTZ R0, R0, c[0x0][0x2d0] ;  /* 0x0000b40000007a20 */ /* 0x000fe20000410000 */
[----:B-1----:R-:W-:Y:S01]  /*aec0*/  F2FP.PACK_AB R147, R218, R217 ;  /* 0x000000d9da93723e */ /* 0x002fe200000000ff */
[C---:B------:R-:W-:Y:S02]  /*aed0*/  FMUL.FTZ R4, R133.reuse, R144 ;  /* 0x0000009085047220 */ /* 0x040fe40000410000 */
[C---:B------:R-:W-:Y:S02]  /*aee0*/  FMUL.FTZ R83, R132.reuse, R83 ;  /* 0x0000005384537220 */ /* 0x040fe40000410000 */
[C---:B------:R-:W-:Y:S01]  /*aef0*/  FMUL.FTZ R84, R133.reuse, R84 ;  /* 0x0000005485547220 */ /* 0x040fe20000410000 */
[----:B------:R-:W1:Y:S01]  /*af00*/  MUFU.EX2 R29, R10 ;  /* 0x0000000a001d7308 */ /* 0x000e620000000800 */
[C---:B------:R-:W-:Y:S01]  /*af10*/  FMUL.FTZ R85, R133.reuse, R85 ;  /* 0x0000005585557220 */ /* 0x040fe20000410000 */
[-C--:B---3--:R-:W-:Y:S01]  /*af20*/  HMMA.16816.F32 R4, R192, R20.reuse, R4 ;  /* 0x00000014c004723c */ /* 0x088fe20000001804 */
[----:B------:R-:W-:Y:S01]  /*af30*/  FMUL.FTZ R86, R132, R86 ;  /* 0x0000005684567220 */ /* 0x000fe20000410000 */
[----:B--2---:R-:W-:Y:S01]  /*af40*/  MOV R139, R31 ;  /* 0x0000001f008b7202 */ /* 0x004fe20000000f00 */
[----:B------:R-:W-:Y:S02]  /*af50*/  FMUL.FTZ R13, R2, R153 ;  /* 0x00000099020d7220 */ /* 0x000fe40000410000 */
[----:B------:R-:W-:Y:S02]  /*af60*/  FMUL.FTZ R87, R132, R87 ;  /* 0x0000005784577220 */ /* 0x000fe40000410000 */
[C---:B------:R-:W-:Y:S01]  /*af70*/  FMUL.FTZ R88, R2.reuse, R88 ;  /* 0x0000005802587220 */ /* 0x040fe20000410000 */
[----:B------:R-:W2:Y:S01]  /*af80*/  MUFU.EX2 R0, R0 ;  /* 0x0000000000007308 */ /* 0x000ea20000000800 */
[----:B------:R-:W-:Y:S03]  /*af90*/  FMUL.FTZ R89, R2, R89 ;  /* 0x0000005902597220 */ /* 0x000fe60000410000 */
[----:B----4-:R-:W-:Y:S01]  /*afa0*/  F2FP.PACK_AB R144, R50, R138 ;  /* 0x0000008a3290723e */ /* 0x010fe200000000ff */
[----:B------:R-:W-:Y:S01]  /*afb0*/  FMUL.FTZ R92, R2, R92 ;  /* 0x0000005c025c7220 */ /* 0x000fe20000410000 */
[----:B------:R-:W-:Y:S01]  /*afc0*/  MOV R172, R50 ;  /* 0x0000003200ac7202 */ /* 0x000fe20000000f00 */
[C---:B------:R-:W-:Y:S01]  /*afd0*/  FMUL.FTZ R50, R132.reuse, R190 ;  /* 0x000000be84327220 */ /* 0x040fe20000410000 */
[----:B------:R-:W-:Y:S01]  /*afe0*/  MOV R190, R51 ;  /* 0x0000003300be7202 */ /* 0x000fe20000000f00 */
[----:B------:R-:W-:Y:S02]  /*aff0*/  FMUL.FTZ R51, R132, R191 ;  /* 0x000000bf84337220 */ /* 0x000fe40000410000 */
[C---:B------:R-:W-:Y:S02]  /*b000*/  FMUL.FTZ R93, R2.reuse, R93 ;  /* 0x0000005d025d7220 */ /* 0x040fe40000410000 */
[----:B------:R-:W-:Y:S01]  /*b010*/  FMUL.FTZ R96, R133, R96 ;  /* 0x0000006085607220 */ /* 0x000fe20000410000 */
[----:B-1----:R-:W-:Y:S01]  /*b020*/  F2FP.PACK_AB R146, R139, R29 ;  /* 0x0000001d8b92723e */ /* 0x002fe200000000ff */
[C---:B------:R-:W-:Y:S01]  /*b030*/  FMUL.FTZ R97, R133.reuse, R97 ;  /* 0x0000006185617220 */ /* 0x040fe20000410000 */
[----:B------:R-:W-:Y:S01]  /*b040*/  MOV R157, R29 ;  /* 0x0000001d009d7202 */ /* 0x000fe20000000f00 */
[----:B------:R-:W-:Y:S02]  /*b050*/  FMUL.FTZ R29, R2, R169 ;  /* 0x000000a9021d7220 */ /* 0x000fe40000410000 */
[C---:B------:R-:W-:Y:S01]  /*b060*/  FMUL.FTZ R98, R132.reuse, R98 ;  /* 0x0000006284627220 */ /* 0x040fe20000410000 */
[----:B------:R-:W-:Y:S01]  /*b070*/  MOV R175, R157 ;  /* 0x0000009d00af7202 */ /* 0x000fe20000000f00 */
[----:B------:R-:W-:Y:S02]  /*b080*/  FMUL.FTZ R99, R132, R99 ;  /* 0x0000006384637220 */ /* 0x000fe40000410000 */
[C---:B------:R-:W-:Y:S02]  /*b090*/  FMUL.FTZ R100, R133.reuse, R100 ;  /* 0x0000006485647220 */ /* 0x040fe40000410000 */
[C---:B--2---:R-:W-:Y:S02]  /*b0a0*/  FMUL.FTZ R10, R0.reuse, R150 ;  /* 0x00000096000a7220 */ /* 0x044fe40000410000 */
[C---:B------:R-:W-:Y:S02]  /*b0b0*/  FMUL.FTZ R11, R0.reuse, R151 ;  /* 0x00000097000b7220 */ /* 0x040fe40000410000 */
[----:B------:R-:W1:Y:S01]  /*b0c0*/  LDSM.16.MT88.4 R148, [R228+0x2080] ;  /* 0x00208000e494783b */ /* 0x000e620000004200 */
[C---:B------:R-:W-:Y:S02]  /*b0d0*/  FMUL.FTZ R14, R0.reuse, R154 ;  /* 0x0000009a000e7220 */ /* 0x040fe40000410000 */
[C---:B------:R-:W-:Y:S02]  /*b0e0*/  FMUL.FTZ R15, R0.reuse, R155 ;  /* 0x0000009b000f7220 */ /* 0x040fe40000410000 */
[C---:B------:R-:W-:Y:S01]  /*b0f0*/  HMMA.16816.F32 R8, R144.reuse, R20, R8 ;  /* 0x000000149008723c */ /* 0x040fe20000001808 */
[C---:B------:R-:W-:Y:S02]  /*b100*/  FMUL.FTZ R27, R0.reuse, R167 ;  /* 0x000000a7001b7220 */ /* 0x040fe40000410000 */
[----:B------:R-:W2:Y:S01]  /*b110*/  LDSM.16.MT88.4 R152, [R227+0x2080] ;  /* 0x00208000e398783b */ /* 0x000ea20000004200 */
[C---:B------:R-:W-:Y:S02]  /*b120*/  FMUL.FTZ R42, R0.reuse, R182 ;  /* 0x000000b6002a7220 */ /* 0x040fe40000410000 */
[C---:B------:R-:W-:Y:S02]  /*b130*/  FMUL.FTZ R47, R0.reuse, R187 ;  /* 0x000000bb002f7220 */ /* 0x040fe40000410000 */
[-C--:B------:R-:W-:Y:S01]  /*b140*/  HMMA.16816.F32 R12, R144, R22.reuse, R12 ;  /* 0x00000016900c723c */ /* 0x080fe2000000180c */
[C---:B------:R-:W-:Y:S03]  /*b150*/  FMUL.FTZ R20, R133.reuse, R160 ;  /* 0x000000a085147220 */ /* 0x040fe60000410000 */
[----:B------:R-:W-:Y:S01]  /*b160*/  MOV R160, R26 ;  /* 0x0000001a00a07202 */ /* 0x000fe20000000f00 */
[C---:B------:R-:W-:Y:S02]  /*b170*/  FMUL.FTZ R26, R0.reuse, R166 ;  /* 0x000000a6001a7220 */ /* 0x040fe40000410000 */
[----:B------:R-:W-:Y:S01]  /*b180*/  LDSM.16.MT88.4 R164, [R227+0x2880] ;  /* 0x00288000e3a4783b */ /* 0x000fe20000004200 */
[C---:B------:R-:W-:Y:S01]  /*b190*/  HMMA.16816.F32 R16, R192.reuse, R22, R16 ;  /* 0x00000016c010723c */ /* 0x040fe20000001810 */
[C---:B------:R-:W-:Y:S03]  /*b1a0*/  FMUL.FTZ R21, R133.reuse, R161 ;  /* 0x000000a185157220 */ /* 0x040fe60000410000 */
[C---:B------:R-:W-:Y:S01]  /*b1b0*/  FMUL.FTZ R30, R0.reuse, R170 ;  /* 0x000000aa001e7220 */ /* 0x040fe20000410000 */
[----:B------:R-:W-:Y:S01]  /*b1c0*/  MOV R161, R34 ;  /* 0x0000002200a17202 */ /* 0x000fe20000000f00 */
[----:B------:R-:W-:Y:S01]  /*b1d0*/  FMUL.FTZ R43, R0, R183 ;  /* 0x000000b7002b7220 */ /* 0x000fe20000410000 */
[----:B------:R-:W-:Y:S01]  /*b1e0*/  MOV R168, R160 ;  /* 0x000000a000a87202 */ /* 0x000fe20000000f00 */
[C---:B------:R-:W-:Y:S01]  /*b1f0*/  FMUL.FTZ R22, R132.reuse, R162 ;  /* 0x000000a284167220 */ /* 0x040fe20000410000 */
[----:B------:R-:W-:Y:S03]  /*b200*/  MOV R189, R161 ;  /* 0x000000a100bd7202 */ /* 0x000fe60000000f00 */
[----:B------:R-:W-:Y:S02]  /*b210*/  FMUL.FTZ R23, R132, R163 ;  /* 0x000000a384177220 */ /* 0x000fe40000410000 */
[----:B------:R-:W-:Y:S01]  /*b220*/  LDSM.16.MT88.4 R160, [R228+0x2880] ;  /* 0x00288000e4a0783b */ /* 0x000fe20000004200 */
[----:B------:R-:W-:Y:S02]  /*b230*/  FMUL.FTZ R46, R0, R186 ;  /* 0x000000ba002e7220 */ /* 0x000fe40000410000 */
[----:B------:R-:W-:Y:S01]  /*b240*/  FMUL.FTZ R34, R132, R174 ;  /* 0x000000ae84227220 */ /* 0x000fe20000410000 */
[----:B------:R-:W-:Y:S01]  /*b250*/  MOV R174, R158 ;  /* 0x0000009e00ae7202 */ /* 0x000fe20000000f00 */
[-C--:B------:R-:W-:Y:S01]  /*b260*/  HMMA.16816.F32 R20, R192, R36.reuse, R20 ;  /* 0x00000024c014723c */ /* 0x080fe20000001814 */
[C---:B------:R-:W-:Y:S02]  /*b270*/  FMUL.FTZ R58, R0.reuse, R58 ;  /* 0x0000003a003a7220 */ /* 0x040fe40000410000 */
[C---:B------:R-:W-:Y:S02]  /*b280*/  FMUL.FTZ R59, R0.reuse, R59 ;  /* 0x0000003b003b7220 */ /* 0x040fe40000410000 */
[C---:B------:R-:W-:Y:S02]  /*b290*/  FMUL.FTZ R62, R0.reuse, R62 ;  /* 0x0000003e003e7220 */ /* 0x040fe40000410000 */
[C---:B------:R-:W-:Y:S01]  /*b2a0*/  FMUL.FTZ R63, R0.reuse, R63 ;  /* 0x0000003f003f7220 */ /* 0x040fe20000410000 */
[C---:B------:R-:W-:Y:S01]  /*b2b0*/  HMMA.16816.F32 R24, R144.reuse, R36, R24 ;  /* 0x000000249018723c */ /* 0x040fe20000001818 */
[C---:B------:R-:W-:Y:S03]  /*b2c0*/  FMUL.FTZ R31, R0.reuse, R171 ;  /* 0x000000ab001f7220 */ /* 0x040fe60000410000 */
[----:B------:R-:W-:Y:S01]  /*b2d0*/  MOV R171, R222 ;  /* 0x000000de00ab7202 */ /* 0x000fe20000000f00 */
[----:B------:R-:W-:Y:S02]  /*b2e0*/  FMUL.FTZ R74, R0, R74 ;  /* 0x0000004a004a7220 */ /* 0x000fe40000410000 */
[C---:B------:R-:W-:Y:S01]  /*b2f0*/  FMUL.FTZ R37, R133.reuse, R177 ;  /* 0x000000b185257220 */ /* 0x040fe20000410000 */
[-C--:B------:R-:W-:Y:S01]  /*b300*/  HMMA.16816.F32 R28, R144, R38.reuse, R28 ;  /* 0x00000026901c723c */ /* 0x080fe2000000181c */
[----:B------:R-:W-:Y:S03]  /*b310*/  MOV R177, R138 ;  /* 0x0000008a00b17202 */ /* 0x000fe60000000f00 */
[--C-:B------:R-:W-:Y:S02]  /*b320*/  FFMA.FTZ R138, R196, c[0x0][0x2d0], -R141.reuse ;  /* 0x0000b400c48a7a23 */ /* 0x100fe4000001088d */
[C---:B------:R-:W-:Y:S01]  /*b330*/  FMUL.FTZ R36, R133.reuse, R176 ;  /* 0x000000b085247220 */ /* 0x040fe20000410000 */
[----:B------:R-:W-:Y:S01]  /*b340*/  MOV R176, R220 ;  /* 0x000000dc00b07202 */ /* 0x000fe20000000f00 */
[C---:B------:R-:W-:Y:S01]  /*b350*/  HMMA.16816.F32 R32, R192.reuse, R38, R32 ;  /* 0x00000026c020723c */ /* 0x040fe20000001820 */
[----:B------:R3:W-:Y:S03]  /*b360*/  MUFU.EX2 R181, R138 ;  /* 0x0000008a00b57308 */ /* 0x0007e60000000800 */
[C---:B------:R-:W-:Y:S02]  /*b370*/  FMUL.FTZ R75, R0.reuse, R75 ;  /* 0x0000004b004b7220 */ /* 0x040fe40000410000 */
[----:B------:R-:W-:Y:S02]  /*b380*/  FMUL.FTZ R78, R0, R78 ;  /* 0x0000004e004e7220 */ /* 0x000fe40000410000 */
[C---:B------:R-:W-:Y:S01]  /*b390*/  FMUL.FTZ R39, R132.reuse, R179 ;  /* 0x000000b384277220 */ /* 0x040fe20000410000 */
[----:B------:R-:W-:Y:S03]  /*b3a0*/  MOV R179, R221 ;  /* 0x000000dd00b37202 */ /* 0x000fe60000000f00 */
[----:B------:R-:W-:Y:S01]  /*b3b0*/  FMUL.FTZ R38, R132, R178 ;  /* 0x000000b284267220 */ /* 0x000fe20000410000 */
[----:B------:R-:W-:Y:S01]  /*b3c0*/  MOV R178, R156 ;  /* 0x0000009c00b27202 */ /* 0x000fe20000000f00 */
[C---:B------:R-:W-:Y:S01]  /*b3d0*/  FMUL.FTZ R79, R0.reuse, R79 ;  /* 0x0000004f004f7220 */ /* 0x040fe20000410000 */
[----:B------:R-:W-:Y:S01]  /*b3e0*/  LDSM.16.MT88.4 R156, [R226+0x2880] ;  /* 0x00288000e29c783b */ /* 0x000fe20000004200 */
[C---:B------:R-:W-:Y:S02]  /*b3f0*/  FMUL.FTZ R90, R0.reuse, R90 ;  /* 0x0000005a005a7220 */ /* 0x040fe40000410000 */
[C---:B------:R-:W-:Y:S01]  /*b400*/  FMUL.FTZ R91, R0.reuse, R91 ;  /* 0x0000005b005b7220 */ /* 0x040fe20000410000 */
[-C--:B-1----:R-:W-:Y:S01]  /*b410*/  HMMA.16816.F32 R36, R192, R148.reuse, R36 ;  /* 0x00000094c024723c */ /* 0x082fe20000001824 */
[C---:B------:R-:W-:Y:S02]  /*b420*/  FMUL.FTZ R94, R0.reuse, R94 ;  /* 0x0000005e005e7220 */ /* 0x040fe40000410000 */
[----:B------:R-:W-:Y:S02]  /*b430*/  FMUL.FTZ R95, R0, R95 ;  /* 0x0000005f005f7220 */ /* 0x000fe40000410000 */
[----:B------:R-:W-:Y:S02]  /*b440*/  FMUL.FTZ R101, R133, R101 ;  /* 0x0000006585657220 */ /* 0x000fe40000410000 */
[--C-:B---3--:R-:W-:Y:S01]  /*b450*/  FFMA.FTZ R138, R198, c[0x0][0x2d0], -R141.reuse ;  /* 0x0000b400c68a7a23 */ /* 0x108fe2000001088d */
[C---:B------:R-:W-:Y:S01]  /*b460*/  HMMA.16816.F32 R40, R144.reuse, R148, R40 ;  /* 0x000000949028723c */ /* 0x040fe20000001828 */
[C---:B------:R-:W-:Y:S02]  /*b470*/  FMUL.FTZ R102, R132.reuse, R102 ;  /* 0x0000006684667220 */ /* 0x040fe40000410000 */
[----:B------:R1:W3:Y:S01]  /*b480*/  MUFU.EX2 R184, R138 ;  /* 0x0000008a00b87308 */ /* 0x0002e20000000800 */
[----:B------:R-:W-:Y:S02]  /*b490*/  FMUL.FTZ R103, R132, R103 ;  /* 0x0000006784677220 */ /* 0x000fe40000410000 */
[C---:B------:R-:W-:Y:S02]  /*b4a0*/  FMUL.FTZ R104, R2.reuse, R104 ;  /* 0x0000006802687220 */ /* 0x040fe40000410000 */
[-C--:B------:R-:W-:Y:S01]  /*b4b0*/  HMMA.16816.F32 R44, R144, R150.reuse, R44 ;  /* 0x00000096902c723c */ /* 0x080fe2000000182c */
[----:B------:R-:W-:Y:S03]  /*b4c0*/  FMUL.FTZ R105, R2, R105 ;  /* 0x0000006902697220 */ /* 0x000fe60000410000 */
[C---:B------:R-:W-:Y:S02]  /*b4d0*/  FMUL.FTZ R106, R0.reuse, R106 ;  /* 0x0000006a006a7220 */ /* 0x040fe40000410000 */
[----:B------:R-:W-:Y:S02]  /*b4e0*/  FMUL.FTZ R107, R0, R107 ;  /* 0x0000006b006b7220 */ /* 0x000fe40000410000 */
[C---:B------:R-:W-:Y:S01]  /*b4f0*/  HMMA.16816.F32 R48, R192.reuse, R150, R48 ;  /* 0x00000096c030723c */ /* 0x040fe20000001830 */
[----:B------:R-:W4:Y:S03]  /*b500*/  LDSM.16.MT88.4 R148, [R225+0x3880] ;  /* 0x00388000e194783b */ /* 0x000f260000004200 */
[C---:B------:R-:W-:Y:S02]  /*b510*/  FMUL.FTZ R108, R2.reuse, R108 ;  /* 0x0000006c026c7220 */ /* 0x040fe40000410000 */
[----:B------:R-:W-:Y:S02]  /*b520*/  FMUL.FTZ R109, R2, R109 ;  /* 0x0000006d026d7220 */ /* 0x000fe40000410000 */
[-C--:B--2---:R-:W-:Y:S01]  /*b530*/  HMMA.16816.F32 R52, R192, R152.reuse, R52 ;  /* 0x00000098c034723c */ /* 0x084fe20000001834 */
[C---:B------:R-:W-:Y:S03]  /*b540*/  FMUL.FTZ R110, R0.reuse, R110 ;  /* 0x0000006e006e7220 */ /* 0x040fe60000410000 */
[--C-:B-1----:R-:W-:Y:S02]  /*b550*/  FFMA.FTZ R138, R197, c[0x0][0x2d0], -R142.reuse ;  /* 0x0000b400c58a7a23 */ /* 0x102fe4000001088e */
[----:B------:R-:W-:Y:S02]  /*b560*/  FMUL.FTZ R111, R0, R111 ;  /* 0x0000006f006f7220 */ /* 0x000fe40000410000 */
[C---:B------:R-:W-:Y:S01]  /*b570*/  HMMA.16816.F32 R56, R144.reuse, R152, R56 ;  /* 0x000000989038723c */ /* 0x040fe20000001838 */
[----:B------:R1:W-:Y:S03]  /*b580*/  MUFU.EX2 R182, R138 ;  /* 0x0000008a00b67308 */ /* 0x0003e60000000800 */
[C---:B------:R-:W-:Y:S02]  /*b590*/  FMUL.FTZ R112, R133.reuse, R112 ;  /* 0x0000007085707220 */ /* 0x040fe40000410000 */
[----:B------:R-:W-:Y:S02]  /*b5a0*/  FMUL.FTZ R113, R133, R113 ;  /* 0x0000007185717220 */ /* 0x000fe40000410000 */
[-C--:B------:R-:W-:Y:S01]  /*b5b0*/  HMMA.16816.F32 R60, R144, R154.reuse, R60 ;  /* 0x0000009a903c723c */ /* 0x080fe2000000183c */
[C---:B------:R-:W-:Y:S03]  /*b5c0*/  FMUL.FTZ R114, R132.reuse, R114 ;  /* 0x0000007284727220 */ /* 0x040fe60000410000 */
[----:B------:R-:W-:Y:S02]  /*b5d0*/  FMUL.FTZ R115, R132, R115 ;  /* 0x0000007384737220 */ /* 0x000fe40000410000 */
[C---:B------:R-:W-:Y:S02]  /*b5e0*/  FMUL.FTZ R120, R2.reuse, R120 ;  /* 0x0000007802787220 */ /* 0x040fe40000410000 */
[C---:B------:R-:W-:Y:S01]  /*b5f0*/  HMMA.16816.F32 R64, R192.reuse, R154, R64 ;  /* 0x0000009ac040723c */ /* 0x040fe20000001840 */
[----:B------:R-:W2:Y:S03]  /*b600*/  LDSM.16.MT88.4 R152, [R226+0x3880] ;  /* 0x00388000e298783b */ /* 0x000ea60000004200 */
[----:B------:R-:W-:Y:S02]  /*b610*/  FMUL.FTZ R121, R2, R121 ;  /* 0x0000007902797220 */ /* 0x000fe40000410000 */
[C---:B------:R-:W-:Y:S02]  /*b620*/  FMUL.FTZ R122, R0.reuse, R122 ;  /* 0x0000007a007a7220 */ /* 0x040fe40000410000 */
[----:B------:R-:W-:Y:S01]  /*b630*/  FMUL.FTZ R123, R0, R123 ;  /* 0x0000007b007b7220 */ /* 0x000fe20000410000 */
[-C--:B----4-:R-:W-:Y:S03]  /*b640*/  HMMA.16816.F32 R68, R192, R148.reuse, R68 ;  /* 0x00000094c044723c */ /* 0x090fe60000001844 */
[--C-:B-1----:R-:W-:Y:S02]  /*b650*/  FFMA.FTZ R138, R199, c[0x0][0x2d0], -R142.reuse ;  /* 0x0000b400c78a7a23 */ /* 0x102fe4000001088e */
[C---:B------:R-:W-:Y:S02]  /*b660*/  FMUL.FTZ R124, R2.reuse, R124 ;  /* 0x0000007c027c7220 */ /* 0x040fe40000410000 */
[----:B------:R1:W4:Y:S01]  /*b670*/  MUFU.EX2 R185, R138 ;  /* 0x0000008a00b97308 */ /* 0x0003220000000800 */
[C---:B------:R-:W-:Y:S01]  /*b680*/  HMMA.16816.F32 R72, R144.reuse, R148, R72 ;  /* 0x000000949048723c */ /* 0x040fe20000001848 */
[----:B------:R-:W-:Y:S03]  /*b690*/  FMUL.FTZ R125, R2, R125 ;  /* 0x0000007d027d7220 */ /* 0x000fe60000410000 */
[C---:B------:R-:W-:Y:S02]  /*b6a0*/  FMUL.FTZ R126, R0.reuse, R126 ;  /* 0x0000007e007e7220 */ /* 0x040fe40000410000 */
[----:B------:R-:W-:Y:S02]  /*b6b0*/  FMUL.FTZ R127, R0, R127 ;  /* 0x0000007f007f7220 */ /* 0x000fe40000410000 */
[-C--:B------:R-:W-:Y:S01]  /*b6c0*/  HMMA.16816.F32 R76, R144, R150.reuse, R76 ;  /* 0x00000096904c723c */ /* 0x080fe2000000184c */
[C---:B------:R-:W-:Y:S03]  /*b6d0*/  FMUL.FTZ R128, R133.reuse, R128 ;  /* 0x0000008085807220 */ /* 0x040fe60000410000 */
[C---:B------:R-:W-:Y:S02]  /*b6e0*/  FMUL.FTZ R129, R133.reuse, R129 ;  /* 0x0000008185817220 */ /* 0x040fe40000410000 */
[C---:B------:R-:W-:Y:S02]  /*b6f0*/  FMUL.FTZ R130, R132.reuse, R130 ;  /* 0x0000008284827220 */ /* 0x040fe40000410000 */
[C---:B------:R-:W-:Y:S01]  /*b700*/  HMMA.16816.F32 R80, R192.reuse, R150, R80 ;  /* 0x00000096c050723c */ /* 0x040fe20000001850 */
[----:B------:R-:W5:Y:S03]  /*b710*/  LDSM.16.MT88.4 R148, [R228+0x3880] ;  /* 0x00388000e494783b */ /* 0x000f660000004200 */
[----:B------:R-:W-:Y:S02]  /*b720*/  FMUL.FTZ R131, R132, R131 ;  /* 0x0000008384837220 */ /* 0x000fe40000410000 */
[C---:B------:R-:W-:Y:S02]  /*b730*/  FMUL.FTZ R116, R133.reuse, R116 ;  /* 0x0000007485747220 */ /* 0x040fe40000410000 */
[-C--:B--2---:R-:W-:Y:S01]  /*b740*/  HMMA.16816.F32 R84, R192, R152.reuse, R84 ;  /* 0x00000098c054723c */ /* 0x084fe20000001854 */
[--C-:B-1----:R-:W-:Y:S03]  /*b750*/  FFMA.FTZ R138, R202, c[0x0][0x2d0], -R141.reuse ;  /* 0x0000b400ca8a7a23 */ /* 0x102fe6000001088d */
[----:B------:R-:W-:Y:S01]  /*b760*/  FMUL.FTZ R117, R133, R117 ;  /* 0x0000007585757220 */ /* 0x000fe20000410000 */
[----:B------:R1:W-:Y:S01]  /*b770*/  MUFU.EX2 R187, R138 ;  /* 0x0000008a00bb7308 */ /* 0x0003e20000000800 */
[C---:B------:R-:W-:Y:S02]  /*b780*/  FMUL.FTZ R118, R132.reuse, R118 ;  /* 0x0000007684767220 */ /* 0x040fe40000410000 */
[C---:B------:R-:W-:Y:S01]  /*b790*/  HMMA.16816.F32 R88, R144.reuse, R152, R88 ;  /* 0x000000989058723c */ /* 0x040fe20000001858 */
[----:B------:R-:W-:Y:S07]  /*b7a0*/  FMUL.FTZ R119, R132, R119 ;  /* 0x0000007784777220 */ /* 0x000fee0000410000 */
[-C--:B------:R-:W-:Y:S08]  /*b7b0*/  HMMA.16816.F32 R92, R144, R154.reuse, R92 ;  /* 0x0000009a905c723c */ /* 0x080ff0000000185c */
[C---:B------:R-:W-:Y:S01]  /*b7c0*/  HMMA.16816.F32 R96, R192.reuse, R154, R96 ;  /* 0x0000009ac060723c */ /* 0x040fe20000001860 */
[----:B------:R-:W2:Y:S03]  /*b7d0*/  LDSM.16.MT88.4 R152, [R227+0x3880] ;  /* 0x00388000e398783b */ /* 0x000ea60000004200 */
[----:B-1----:R-:W-:Y:S04]  /*b7e0*/  FFMA.FTZ R138, R205, c[0x0][0x2d0], -R141 ;  /* 0x0000b400cd8a7a23 */ /* 0x002fe8000001088d */
[-C--:B-----5:R-:W-:Y:S01]  /*b7f0*/  HMMA.16816.F32 R100, R192, R148.reuse, R100 ;  /* 0x00000094c064723c */ /* 0x0a0fe20000001864 */
[----:B------:R1:W5:Y:S07]  /*b800*/  MUFU.EX2 R170, R138 ;  /* 0x0000008a00aa7308 */ /* 0x00036e0000000800 */
[C---:B------:R-:W-:Y:S08]  /*b810*/  HMMA.16816.F32 R104, R144.reuse, R148, R104 ;  /* 0x000000949068723c */ /* 0x040ff00000001868 */
[-C--:B------:R-:W-:Y:S08]  /*b820*/  HMMA.16816.F32 R108, R144, R150.reuse, R108 ;  /* 0x00000096906c723c */ /* 0x080ff0000000186c */
[C---:B------:R-:W-:Y:S01]  /*b830*/  HMMA.16816.F32 R112, R192.reuse, R150, R112 ;  /* 0x00000096c070723c */ /* 0x040fe20000001870 */
[--C-:B-1----:R-:W-:Y:S01]  /*b840*/  FFMA.FTZ R138, R203, c[0x0][0x2d0], -R142.reuse ;  /* 0x0000b400cb8a7a23 */ /* 0x102fe2000001088e */
[----:B------:R-:W1:Y:S03]  /*b850*/  LDSM.16.MT88.4 R148, [R225+0x2880] ;  /* 0x00288000e194783b */ /* 0x000e660000004200 */
[----:B------:R3:W-:Y:S03]  /*b860*/  MUFU.EX2 R188, R138 ;  /* 0x0000008a00bc7308 */ /* 0x0007e60000000800 */
[-C--:B--2---:R-:W-:Y:S08]  /*b870*/  HMMA.16816.F32 R116, R192, R152.reuse, R116 ;  /* 0x00000098c074723c */ /* 0x084ff00000001874 */
[C---:B------:R-:W-:Y:S08]  /*b880*/  HMMA.16816.F32 R120, R144.reuse, R152, R120 ;  /* 0x000000989078723c */ /* 0x040ff00000001878 */
[-C--:B------:R-:W-:Y:S01]  /*b890*/  HMMA.16816.F32 R124, R144, R154.reuse, R124 ;  /* 0x0000009a907c723c */ /* 0x080fe2000000187c */
[----:B---3--:R-:W-:Y:S06]  /*b8a0*/  FFMA.FTZ R138, R207, c[0x0][0x2d0], -R142 ;  /* 0x0000b400cf8a7a23 */ /* 0x008fec000001088e */
[----:B------:R-:W-:Y:S01]  /*b8b0*/  F2FP.PACK_AB R144, R184, R181 ;  /* 0x000000b5b890723e */ /* 0x000fe200000000ff */
[----:B------:R-:W-:Y:S01]  /*b8c0*/  HMMA.16816.F32 R128, R192, R154, R128 ;  /* 0x0000009ac080723c */ /* 0x000fe20000001880 */
[----:B------:R2:W3:Y:S03]  /*b8d0*/  MUFU.EX2 R169, R138 ;  /* 0x0000008a00a97308 */ /* 0x0004e60000000800 */
[----:B----4-:R-:W-:Y:S02]  /*b8e0*/  F2FP.PACK_AB R145, R185, R182 ;  /* 0x000000b6b991723e */ /* 0x010fe400000000ff */
[----:B-----5:R-:W-:Y:S01]  /*b8f0*/  F2FP.PACK_AB R146, R170, R187 ;  /* 0x000000bbaa92723e */ /* 0x020fe200000000ff */
[--C-:B--2---:R-:W-:Y:S01]  /*b900*/  FFMA.FTZ R138, R204, c[0x0][0x2d0], -R143.reuse ;  /* 0x0000b400cc8a7a23 */ /* 0x104fe2000001088f */
[----:B---3--:R-:W-:Y:S03]  /*b910*/  F2FP.PACK_AB R147, R169, R188 ;  /* 0x000000bca993723e */ /* 0x008fe600000000ff */
[----:B------:R2:W-:Y:S04]  /*b920*/  MUFU.EX2 R183, R138 ;  /* 0x0000008a00b77308 */ /* 0x0005e80000000800 */
[-C--:B-1----:R-:W-:Y:S01]  /*b930*/  HMMA.16816.F32 R4, R144, R148.reuse, R4 ;  /* 0x000000949004723c */ /* 0x082fe20000001804 */
[--C-:B--2---:R-:W-:Y:S05]  /*b940*/  FFMA.FTZ R138, R208, c[0x0][0x2d0], -R143.reuse ;  /* 0x0000b400d08a7a23 */ /* 0x104fea000001088f */
        /* <DEDUP_REMOVED lines=13> */
[----:B------:R1:W-:Y:S02]  /*ba20*/  MUFU.EX2 R198, R138 ;  /* 0x0000008a00c67308 */ /* 0x0003e40000000800 */
[----:B-1----:R-:W-:Y:S08]  /*ba30*/  FFMA.FTZ R138, R209, c[0x0][0x2d0], -R134 ;  /* 0x0000b400d18a7a23 */ /* 0x002ff00000010886 */
[----:B------:R1:W2:Y:S02]  /*ba40*/  MUFU.EX2 R197, R138 ;  /* 0x0000008a00c57308 */ /* 0x0002a40000000800 */
[--C-:B-1----:R-:W-:Y:S01]  /*ba50*/  FFMA.FTZ R138, R245, c[0x0][0x2d0], -R141.reuse ;  /* 0x0000b400f58a7a23 */ /* 0x102fe2000001088d */
[----:B--2---:R-:W-:Y:S02]  /*ba60*/  F2FP.PACK_AB R155, R197, R198 ;  /* 0x000000c6c59b723e */ /* 0x004fe400000000ff */
[----:B------:R-:W-:Y:S05]  /*ba70*/  MOV R245, R169 ;  /* 0x000000a900f57202 */ /* 0x000fea0000000f00 */
[----:B------:R1:W-:Y:S01]  /*ba80*/  MUFU.EX2 R211, R138 ;  /* 0x0000008a00d37308 */ /* 0x0003e20000000800 */
[C---:B------:R-:W-:Y:S08]  /*ba90*/  HMMA.16816.F32 R8, R152.reuse, R148, R8 ;  /* 0x000000949808723c */ /* 0x040ff00000001808 */
[-C--:B------:R-:W-:Y:S08]  /*baa0*/  HMMA.16816.F32 R12, R152, R150.reuse, R12 ;  /* 0x00000096980c723c */ /* 0x080ff0000000180c */
[C---:B------:R-:W-:Y:S01]  /*bab0*/  HMMA.16816.F32 R16, R144.reuse, R150, R16 ;  /* 0x000000969010723c */ /* 0x040fe20000001810 */
[----:B------:R-:W2:Y:S03]  /*bac0*/  LDSM.16.MT88.4 R148, [R225+0x4080] ;  /* 0x00408000e194783b */ /* 0x000ea60000004200 */
[--C-:B-1----:R-:W-:Y:S01]  /*bad0*/  FFMA.FTZ R138, R248, c[0x0][0x2d0], -R141.reuse ;  /* 0x0000b400f88a7a23 */ /* 0x102fe2000001088d */
[----:B------:R-:W-:Y:S03]  /*bae0*/  MOV R248, R170 ;  /* 0x000000aa00f87202 */ /* 0x000fe60000000f00 */
[-C--:B------:R-:W-:Y:S01]  /*baf0*/  HMMA.16816.F32 R20, R144, R156.reuse, R20 ;  /* 0x0000009c9014723c */ /* 0x080fe20000001814 */
[----:B------:R1:W-:Y:S07]  /*bb00*/  MUFU.EX2 R220, R138 ;  /* 0x0000008a00dc7308 */ /* 0x0003ee0000000800 */
[C---:B------:R-:W-:Y:S08]  /*bb10*/  HMMA.16816.F32 R24, R152.reuse, R156, R24 ;  /* 0x0000009c9818723c */ /* 0x040ff00000001818 */
[-C--:B------:R-:W-:Y:S08]  /*bb20*/  HMMA.16816.F32 R28, R152, R158.reuse, R28 ;  /* 0x0000009e981c723c */ /* 0x080ff0000000181c */
[C---:B------:R-:W-:Y:S01]  /*bb30*/  HMMA.16816.F32 R32, R144.reuse, R158, R32 ;  /* 0x0000009e9020723c */ /* 0x040fe20000001820 */
[--C-:B-1----:R-:W-:Y:S01]  /*bb40*/  FFMA.FTZ R138, R219, c[0x0][0x2d0], -R142.reuse ;  /* 0x0000b400db8a7a23 */ /* 0x102fe2000001088e */
[----:B------:R-:W1:Y:S02]  /*bb50*/  LDSM.16.MT88.4 R156, [R226+0x4080] ;  /* 0x00408000e29c783b */ /* 0x000e640000004200 */
[----:B------:R-:W-:Y:S01]  /*bb60*/  MOV R219, R188 ;  /* 0x000000bc00db7202 */ /* 0x000fe20000000f00 */
[----:B------:R3:W-:Y:S03]  /*bb70*/  MUFU.EX2 R210, R138 ;  /* 0x0000008a00d27308 */ /* 0x0007e60000000800 */
[-C--:B------:R-:W-:Y:S08]  /*bb80*/  HMMA.16816.F32 R36, R144, R160.reuse, R36 ;  /* 0x000000a09024723c */ /* 0x080ff00000001824 */
[C---:B------:R-:W-:Y:S08]  /*bb90*/  HMMA.16816.F32 R40, R152.reuse, R160, R40 ;  /* 0x000000a09828723c */ /* 0x040ff00000001828 */
[-C--:B------:R-:W-:Y:S01]  /*bba0*/  HMMA.16816.F32 R44, R152, R162.reuse, R44 ;  /* 0x000000a2982c723c */ /* 0x080fe2000000182c */
[--C-:B---3--:R-:W-:Y:S03]  /*bbb0*/  FFMA.FTZ R138, R223, c[0x0][0x2d0], -R142.reuse ;  /* 0x0000b400df8a7a23 */ /* 0x108fe6000001088e */
[----:B------:R-:W-:Y:S04]  /*bbc0*/  MOV R223, R187 ;  /* 0x000000bb00df7202 */ /* 0x000fe80000000f00 */
[C---:B------:R-:W-:Y:S01]  /*bbd0*/  HMMA.16816.F32 R48, R144.reuse, R162, R48 ;  /* 0x000000a29030723c */ /* 0x040fe20000001830 */
[----:B------:R3:W4:Y:S01]  /*bbe0*/  MUFU.EX2 R209, R138 ;  /* 0x0000008a00d17308 */ /* 0x0007220000000800 */
[----:B------:R-:W5:Y:S06]  /*bbf0*/  LDSM.16.MT88.4 R160, [R228+0x4080] ;  /* 0x00408000e4a0783b */ /* 0x000f6c0000004200 */
[-C--:B------:R-:W-:Y:S08]  /*bc00*/  HMMA.16816.F32 R52, R144, R164.reuse, R52 ;  /* 0x000000a49034723c */ /* 0x080ff00000001834 */
[C---:B------:R-:W-:Y:S08]  /*bc10*/  HMMA.16816.F32 R56, R152.reuse, R164, R56 ;  /* 0x000000a49838723c */ /* 0x040ff00000001838 */
[-C--:B------:R-:W-:Y:S01]  /*bc20*/  HMMA.16816.F32 R60, R152, R166.reuse, R60 ;  /* 0x000000a6983c723c */ /* 0x080fe2000000183c */
[--C-:B---3--:R-:W-:Y:S03]  /*bc30*/  FFMA.FTZ R138, R190, c[0x0][0x2d0], -R141.reuse ;  /* 0x0000b400be8a7a23 */ /* 0x108fe6000001088d */
[----:B------:R-:W-:Y:S01]  /*bc40*/  FFMA.FTZ R141, R189, c[0x0][0x2d0], -R141 ;  /* 0x0000b400bd8d7a23 */ /* 0x000fe2000001088d */
[----:B------:R3:W-:Y:S01]  /*bc50*/  MUFU.EX2 R208, R138 ;  /* 0x0000008a00d07308 */ /* 0x0007e20000000800 */
[----:B------:R-:W-:Y:S02]  /*bc60*/  LDSM.16.MT88.4 R188, [R228+0x3080] ;  /* 0x00308000e4bc783b */ /* 0x000fe40000004200 */
[C---:B------:R-:W-:Y:S07]  /*bc70*/  HMMA.16816.F32 R64, R144.reuse, R166, R64 ;  /* 0x000000a69040723c */ /* 0x040fee0000001840 */
[----:B------:R4:W1:Y:S01]  /*bc80*/  MUFU.EX2 R207, R141 ;  /* 0x0000008d00cf7308 */ /* 0x0008620000000800 */
[-C--:B--2---:R-:W-:Y:S08]  /*bc90*/  HMMA.16816.F32 R68, R144, R148.reuse, R68 ;  /* 0x000000949044723c */ /* 0x084ff00000001844 */
[C---:B------:R-:W-:Y:S01]  /*bca0*/  HMMA.16816.F32 R72, R152.reuse, R148, R72 ;  /* 0x000000949848723c */ /* 0x040fe20000001848 */
[--C-:B---3--:R-:W-:Y:S03]  /*bcb0*/  FFMA.FTZ R138, R250, c[0x0][0x2d0], -R142.reuse ;  /* 0x0000b400fa8a7a23 */ /* 0x108fe6000001088e */
[----:B------:R-:W-:Y:S01]  /*bcc0*/  MOV R250, R186 ;  /* 0x000000ba00fa7202 */ /* 0x000fe20000000f00 */
[----:B------:R-:W-:Y:S03]  /*bcd0*/  FFMA.FTZ R142, R252, c[0x0][0x2d0], -R142 ;  /* 0x0000b400fc8e7a23 */ /* 0x000fe6000001088e */
[-C--:B------:R-:W-:Y:S01]  /*bce0*/  HMMA.16816.F32 R76, R152, R150.reuse, R76 ;  /* 0x00000096984c723c */ /* 0x080fe2000000184c */
[----:B------:R2:W-:Y:S03]  /*bcf0*/  MUFU.EX2 R206, R138 ;  /* 0x0000008a00ce7308 */ /* 0x0005e60000000800 */
[----:B------:R-:W-:Y:S02]  /*bd00*/  MOV R252, R185 ;  /* 0x000000b900fc7202 */ /* 0x000fe40000000f00 */
[----:B----4-:R-:W-:Y:S02]  /*bd10*/  F2FP.PACK_AB R141, R209, R210 ;  /* 0x000000d2d18d723e */ /* 0x010fe400000000ff */
[C---:B------:R-:W-:Y:S01]  /*bd20*/  HMMA.16816.F32 R80, R144.reuse, R150, R80 ;  /* 0x000000969050723c */ /* 0x040fe20000001850 */
[----:B------:R-:W3:Y:S02]  /*bd30*/  LDSM.16.MT88.4 R148, [R227+0x4080] ;  /* 0x00408000e394783b */ /* 0x000ee40000004200 */
[----:B------:R4:W-:Y:S05]  /*bd40*/  MUFU.EX2 R205, R142 ;  /* 0x0000008e00cd7308 */ /* 0x0009ea0000000800 */
[-C--:B-1----:R-:W-:Y:S08]  /*bd50*/  HMMA.16816.F32 R84, R144, R156.reuse, R84 ;  /* 0x0000009c9054723c */ /* 0x082ff00000001854 */
[C---:B------:R-:W-:Y:S01]  /*bd60*/  HMMA.16816.F32 R88, R152.reuse, R156, R88 ;  /* 0x0000009c9858723c */ /* 0x040fe20000001858 */
[--C-:B--2---:R-:W-:Y:S03]  /*bd70*/  FFMA.FTZ R138, R244, c[0x0][0x2d0], -R143.reuse ;  /* 0x0000b400f48a7a23 */ /* 0x104fe6000001088f */
[----:B------:R-:W-:Y:S01]  /*bd80*/  MOV R244, R184 ;  /* 0x000000b800f47202 */ /* 0x000fe20000000f00 */
[----:B------:R1:W-:Y:S03]  /*bd90*/  MUFU.EX2 R204, R138 ;  /* 0x0000008a00cc7308 */ /* 0x0003e60000000800 */
[-C--:B------:R-:W-:Y:S01]  /*bda0*/  HMMA.16816.F32 R92, R152, R158.reuse, R92 ;  /* 0x0000009e985c723c */ /* 0x080fe2000000185c */
[----:B----4-:R-:W-:Y:S07]  /*bdb0*/  F2FP.PACK_AB R142, R207, R208 ;  /* 0x000000d0cf8e723e */ /* 0x010fee00000000ff */
[C---:B------:R-:W-:Y:S01]  /*bdc0*/  HMMA.16816.F32 R96, R144.reuse, R158, R96 ;  /* 0x0000009e9060723c */ /* 0x040fe20000001860 */
[----:B------:R-:W2:Y:S07]  /*bdd0*/  LDSM.16.MT88.4 R156, [R225+0x3080] ;  /* 0x00308000e19c783b */ /* 0x000eae0000004200 */
[-C--:B-----5:R-:W-:Y:S01]  /*bde0*/  HMMA.16816.F32 R100, R144, R160.reuse, R100 ;  /* 0x000000a09064723c */ /* 0x0a0fe20000001864 */
[--C-:B-1----:R-:W-:Y:S03]  /*bdf0*/  FFMA.FTZ R138, R246, c[0x0][0x2d0], -R143.reuse ;  /* 0x0000b400f68a7a23 */ /* 0x102fe6000001088f */
[----:B------:R-:W-:Y:S04]  /*be00*/  MOV R246, R183 ;  /* 0x000000b700f67202 */ /* 0x000fe80000000f00 */
[C---:B------:R-:W-:Y:S01]  /*be10*/  HMMA.16816.F32 R104, R152.reuse, R160, R104 ;  /* 0x000000a09868723c */ /* 0x040fe20000001868 */
[----:B------:R1:W4:Y:S07]  /*be20*/  MUFU.EX2 R203, R138 ;  /* 0x0000008a00cb7308 */ /* 0x00032e0000000800 */
[-C--:B------:R-:W-:Y:S08]  /*be30*/  HMMA.16816.F32 R108, R152, R162.reuse, R108 ;  /* 0x000000a2986c723c */ /* 0x080ff0000000186c */
[C---:B------:R-:W-:Y:S08]  /*be40*/  HMMA.16816.F32 R112, R144.reuse, R162, R112 ;  /* 0x000000a29070723c */ /* 0x040ff00000001870 */
[-C--:B---3--:R-:W-:Y:S01]  /*be50*/  HMMA.16816.F32 R116, R144, R148.reuse, R116 ;  /* 0x000000949074723c */ /* 0x088fe20000001874 */
[--C-:B-1----:R-:W-:Y:S03]  /*be60*/  FFMA.FTZ R138, R249, c[0x0][0x2d0], -R143.reuse ;  /* 0x0000b400f98a7a23 */ /* 0x102fe6000001088f */
[----:B------:R-:W-:Y:S01]  /*be70*/  FFMA.FTZ R143, R251, c[0x0][0x2d0], -R143 ;  /* 0x0000b400fb8f7a23 */ /* 0x000fe2000001088f */
[----:B------:R1:W-:Y:S01]  /*be80*/  MUFU.EX2 R202, R138 ;  /* 0x0000008a00ca7308 */ /* 0x0003e20000000800 */
[----:B------:R-:W-:Y:S02]  /*be90*/  MOV R249, R182 ;  /* 0x000000b600f97202 */ /* 0x000fe40000000f00 */
[C---:B------:R-:W-:Y:S01]  /*bea0*/  HMMA.16816.F32 R120, R152.reuse, R148, R120 ;  /* 0x000000949878723c */ /* 0x040fe20000001878 */
[----:B------:R-:W-:Y:S03]  /*beb0*/  MOV R182, R175 ;  /* 0x000000af00b67202 */ /* 0x000fe60000000f00 */
[----:B------:R-:W-:Y:S02]  /*bec0*/  MOV R251, R181 ;  /* 0x000000b500fb7202 */ /* 0x000fe40000000f00 */
[----:B------:R-:W-:Y:S01]  /*bed0*/  MOV R181, R174 ;  /* 0x000000ae00b57202 */ /* 0x000fe20000000f00 */
[----:B------:R3:W5:Y:S01]  /*bee0*/  MUFU.EX2 R201, R143 ;  /* 0x0000008f00c97308 */ /* 0x0007620000000800 */
[-C--:B------:R-:W-:Y:S01]  /*bef0*/  HMMA.16816.F32 R124, R152, R150.reuse, R124 ;  /* 0x00000096987c723c */ /* 0x080fe2000000187c */
[----:B----4-:R-:W-:Y:S07]  /*bf00*/  F2FP.PACK_AB R192, R203, R204 ;  /* 0x000000cccbc0723e */ /* 0x010fee00000000ff */
[----:B------:R-:W-:Y:S01]  /*bf10*/  HMMA.16816.F32 R128, R144, R150, R128 ;  /* 0x000000969080723c */ /* 0x000fe20000001880 */
[--C-:B-1----:R-:W-:Y:S03]  /*bf20*/  FFMA.FTZ R138, R212, c[0x0][0x2d0], -R134.reuse ;  /* 0x0000b400d48a7a23 */ /* 0x102fe60000010886 */
[----:B------:R-:W-:Y:S02]  /*bf30*/  MOV R212, R139 ;  /* 0x0000008b00d47202 */ /* 0x000fe40000000f00 */
[----:B------:R1:W-:Y:S01]  /*bf40*/  MUFU.EX2 R139, R138 ;  /* 0x0000008a008b7308 */ /* 0x0003e20000000800 */
[----:B---3--:R-:W-:Y:S02]  /*bf50*/  F2FP.PACK_AB R143, R205, R206 ;  /* 0x000000cecd8f723e */ /* 0x008fe400000000ff */
[----:B-----5:R-:W-:Y:S03]  /*bf60*/  F2FP.PACK_AB R194, R201, R202 ;  /* 0x000000cac9c2723e */ /* 0x020fe600000000ff */
[--C-:B-1----:R-:W-:Y:S01]  /*bf70*/  FFMA.FTZ R138, R214, c[0x0][0x2d0], -R134.reuse ;  /* 0x0000b400d68a7a23 */ /* 0x102fe20000010886 */
[----:B------:R-:W-:Y:S02]  /*bf80*/  MOV R214, R180 ;  /* 0x000000b400d67202 */ /* 0x000fe40000000f00 */
[----:B------:R-:W-:Y:S01]  /*bf90*/  MOV R180, R173 ;  /* 0x000000ad00b47202 */ /* 0x000fe20000000f00 */
[----:B------:R1:W3:Y:S02]  /*bfa0*/  MUFU.EX2 R196, R138 ;  /* 0x0000008a00c47308 */ /* 0x0002e40000000800 */
[--C-:B-1----:R-:W-:Y:S01]  /*bfb0*/  FFMA.FTZ R138, R213, c[0x0][0x2d0], -R134.reuse ;  /* 0x0000b400d58a7a23 */ /* 0x102fe20000010886 */
[----:B------:R-:W-:Y:S01]  /*bfc0*/  MOV R213, R179 ;  /* 0x000000b300d57202 */ /* 0x000fe20000000f00 */
[----:B------:R-:W-:Y:S01]  /*bfd0*/  FFMA.FTZ R134, R140, c[0x0][0x2d0], -R134 ;  /* 0x0000b4008c867a23 */ /* 0x000fe20000010886 */
[----:B------:R-:W-:Y:S02]  /*bfe0*/  MOV R179, R172 ;  /* 0x000000ac00b37202 */ /* 0x000fe40000000f00 */
[----:B------:R-:W1:Y:S03]  /*bff0*/  LDSM.16.MT88.4 R172, [R226+0x3080] ;  /* 0x00308000e2ac783b */ /* 0x000e660000004200 */
[----:B------:R-:W-:Y:S01]  /*c000*/  MUFU.EX2 R138, R138 ;  /* 0x0000008a008a7308 */ /* 0x000fe20000000800 */
[----:B------:R-:W-:Y:S02]  /*c010*/  F2FP.PACK_AB R140, R220, R211 ;  /* 0x000000d3dc8c723e */ /* 0x000fe400000000ff */
[----:B---3--:R-:W-:Y:S05]  /*c020*/  F2FP.PACK_AB R193, R196, R139 ;  /* 0x0000008bc4c1723e */ /* 0x008fea00000000ff */
[-C--:B--2---:R-:W-:Y:S01]  /*c030*/  HMMA.16816.F32 R144, R140, R156.reuse, R4 ;  /* 0x0000009c8c90723c */ /* 0x084fe20000001804 */
[----:B------:R-:W2:Y:S01]  /*c040*/  LDSM.16.MT88.4 R4, [R227+0x3080] ;  /* 0x00308000e304783b */ /* 0x000ea20000004200 */
[----:B------:R-:W3:Y:S02]  /*c050*/  MUFU.EX2 R134, R134 ;  /* 0x0000008600867308 */ /* 0x000ee40000000800 */
[----:B---3--:R-:W-:Y:S07]  /*c060*/  F2FP.PACK_AB R195, R134, R138 ;  /* 0x0000008a86c3723e */ /* 0x008fee00000000ff */
[C---:B------:R-:W-:Y:S01]  /*c070*/  HMMA.16816.F32 R148, R192.reuse, R156, R8 ;  /* 0x0000009cc094723c */ /* 0x040fe20000001808 */
[----:B------:R-:W3:Y:S07]  /*c080*/  LDSM.16.MT88.4 R8, [R225+0x4880] ;  /* 0x00488000e108783b */ /* 0x000eee0000004200 */
[-C--:B------:R-:W-:Y:S01]  /*c090*/  HMMA.16816.F32 R152, R192, R158.reuse, R12 ;  /* 0x0000009ec098723c */ /* 0x080fe2000000180c */
[----:B------:R-:W4:Y:S07]  /*c0a0*/  LDSM.16.MT88.4 R12, [R226+0x4880] ;  /* 0x00488000e20c783b */ /* 0x000f2e0000004200 */
[C---:B------:R-:W-:Y:S01]  /*c0b0*/  HMMA.16816.F32 R156, R140.reuse, R158, R16 ;  /* 0x0000009e8c9c723c */ /* 0x040fe20000001810 */
[----:B------:R-:W2:Y:S07]  /*c0c0*/  LDSM.16.MT88.4 R16, [R228+0x4880] ;  /* 0x00488000e410783b */ /* 0x000eae0000004200 */
[-C--:B-1----:R-:W-:Y:S01]  /*c0d0*/  HMMA.16816.F32 R160, R140, R172.reuse, R20 ;  /* 0x000000ac8ca0723c */ /* 0x082fe20000001814 */
[----:B------:R-:W5:Y:S06]  /*c0e0*/  LDL.LU R23, [R1+0x2c] ;  /* 0x00002c0001177983 */ /* 0x000f6c0000300800 */
[----:B------:R-:W-:Y:S01]  /*c0f0*/  MOV R22, R182 ;  /* 0x000000b600167202 */ /* 0x000fe20000000f00 */
[C---:B------:R-:W-:Y:S01]  /*c100*/  HMMA.16816.F32 R164, R192.reuse, R172, R24 ;  /* 0x000000acc0a4723c */ /* 0x040fe20000001818 */
[----:B------:R-:W5:Y:S03]  /*c110*/  LDL.LU R24, [R1+0x28] ;  /* 0x0000280001187983 */ /* 0x000f660000300800 */
[----:B------:R-:W-:Y:S02]  /*c120*/  MOV R21, R181 ;  /* 0x000000b500157202 */ /* 0x000fe40000000f00 */
[----:B------:R-:W-:Y:S02]  /*c130*/  MOV R20, R180 ;  /* 0x000000b400147202 */ /* 0x000fe40000000f00 */
[----:B------:R-:W-:Y:S04]  /*c140*/  MOV R25, R171 ;  /* 0x000000ab00197202 */ /* 0x000fe80000000f00 */
[----:B------:R-:W-:Y:S02]  /*c150*/  MOV R26, R168 ;  /* 0x000000a8001a7202 */ /* 0x000fe40000000f00 */
[-C--:B------:R-:W-:Y:S01]  /*c160*/  HMMA.16816.F32 R168, R192, R174.reuse, R28 ;  /* 0x000000aec0a8723c */ /* 0x080fe2000000181c */
[----:B------:R-:W5:Y:S01]  /*c170*/  LDL.LU R29, [R1+0x20] ;  /* 0x00002000011d7983 */ /* 0x000f620000300800 */
[----:B------:R-:W-:Y:S03]  /*c180*/  MOV R27, R179 ;  /* 0x000000b3001b7202 */ /* 0x000fe60000000f00 */
[----:B------:R-:W5:Y:S02]  /*c190*/  LDL.LU R28, [R1+0x24] ;  /* 0x00002400011c7983 */ /* 0x000f640000300800 */
[----:B------:R-:W-:Y:S01]  /*c1a0*/  MOV R30, R178 ;  /* 0x000000b2001e7202 */ /* 0x000fe20000000f00 */
[C---:B------:R-:W-:Y:S01]  /*c1b0*/  HMMA.16816.F32 R172, R140.reuse, R174, R32 ;  /* 0x000000ae8cac723c */ /* 0x040fe20000001820 */
[----:B------:R-:W-:Y:S06]  /*c1c0*/  MOV R31, R177 ;  /* 0x000000b1001f7202 */ /* 0x000fec0000000f00 */
[----:B------:R-:W-:Y:S02]  /*c1d0*/  MOV R35, R176 ;  /* 0x000000b000237202 */ /* 0x000fe40000000f00 */
[-C--:B------:R-:W-:Y:S08]  /*c1e0*/  HMMA.16816.F32 R176, R140, R188.reuse, R36 ;  /* 0x000000bc8cb0723c */ /* 0x080ff00000001824 */
[C---:B------:R-:W-:Y:S08]  /*c1f0*/  HMMA.16816.F32 R180, R192.reuse, R188, R40 ;  /* 0x000000bcc0b4723c */ /* 0x040ff00000001828 */
[-C--:B------:R-:W-:Y:S08]  /*c200*/  HMMA.16816.F32 R184, R192, R190.reuse, R44 ;  /* 0x000000bec0b8723c */ /* 0x080ff0000000182c */
[C---:B------:R-:W-:Y:S08]  /*c210*/  HMMA.16816.F32 R188, R140.reuse, R190, R48 ;  /* 0x000000be8cbc723c */ /* 0x040ff00000001830 */
[-C--:B--2---:R-:W-:Y:S08]  /*c220*/  HMMA.16816.F32 R52, R140, R4.reuse, R52 ;  /* 0x000000048c34723c */ /* 0x084ff00000001834 */
[C---:B------:R-:W-:Y:S08]  /*c230*/  HMMA.16816.F32 R56, R192.reuse, R4, R56 ;  /* 0x00000004c038723c */ /* 0x040ff00000001838 */
[-C--:B------:R-:W-:Y:S08]  /*c240*/  HMMA.16816.F32 R60, R192, R6.reuse, R60 ;  /* 0x00000006c03c723c */ /* 0x080ff0000000183c */
[C---:B------:R-:W-:Y:S01]  /*c250*/  HMMA.16816.F32 R64, R140.reuse, R6, R64 ;  /* 0x000000068c40723c */ /* 0x040fe20000001840 */
[----:B------:R-:W1:Y:S07]  /*c260*/  LDSM.16.MT88.4 R4, [R227+0x4880] ;  /* 0x00488000e304783b */ /* 0x000e6e0000004200 */
[-C--:B---3--:R-:W-:Y:S08]  /*c270*/  HMMA.16816.F32 R68, R140, R8.reuse, R68 ;  /* 0x000000088c44723c */ /* 0x088ff00000001844 */
[C---:B------:R-:W-:Y:S08]  /*c280*/  HMMA.16816.F32 R72, R192.reuse, R8, R72 ;  /* 0x00000008c048723c */ /* 0x040ff00000001848 */
[-C--:B------:R-:W-:Y:S08]  /*c290*/  HMMA.16816.F32 R76, R192, R10.reuse, R76 ;  /* 0x0000000ac04c723c */ /* 0x080ff0000000184c */
[C---:B------:R-:W-:Y:S08]  /*c2a0*/  HMMA.16816.F32 R80, R140.reuse, R10, R80 ;  /* 0x0000000a8c50723c */ /* 0x040ff00000001850 */
[-C--:B----4-:R-:W-:Y:S08]  /*c2b0*/  HMMA.16816.F32 R84, R140, R12.reuse, R84 ;  /* 0x0000000c8c54723c */ /* 0x090ff00000001854 */
[C---:B------:R-:W-:Y:S08]  /*c2c0*/  HMMA.16816.F32 R88, R192.reuse, R12, R88 ;  /* 0x0000000cc058723c */ /* 0x040ff00000001858 */
[-C--:B------:R-:W-:Y:S08]  /*c2d0*/  HMMA.16816.F32 R92, R192, R14.reuse, R92 ;  /* 0x0000000ec05c723c */ /* 0x080ff0000000185c */
[C---:B------:R-:W-:Y:S08]  /*c2e0*/  HMMA.16816.F32 R96, R140.reuse, R14, R96 ;  /* 0x0000000e8c60723c */ /* 0x040ff00000001860 */
[-C--:B------:R-:W-:Y:S08]  /*c2f0*/  HMMA.16816.F32 R100, R140, R16.reuse, R100 ;  /* 0x000000108c64723c */ /* 0x080ff00000001864 */
[C---:B------:R-:W-:Y:S08]  /*c300*/  HMMA.16816.F32 R104, R192.reuse, R16, R104 ;  /* 0x00000010c068723c */ /* 0x040ff00000001868 */
[-C--:B------:R-:W-:Y:S08]  /*c310*/  HMMA.16816.F32 R108, R192, R18.reuse, R108 ;  /* 0x00000012c06c723c */ /* 0x080ff0000000186c */
[C---:B------:R-:W-:Y:S08]  /*c320*/  HMMA.16816.F32 R112, R140.reuse, R18, R112 ;  /* 0x000000128c70723c */ /* 0x040ff00000001870 */
[-C--:B-1----:R-:W-:Y:S08]  /*c330*/  HMMA.16816.F32 R116, R140, R4.reuse, R116 ;  /* 0x000000048c74723c */ /* 0x082ff00000001874 */
[C---:B------:R-:W-:Y:S08]  /*c340*/  HMMA.16816.F32 R120, R192.reuse, R4, R120 ;  /* 0x00000004c078723c */ /* 0x040ff00000001878 */
[-C--:B------:R-:W-:Y:S08]  /*c350*/  HMMA.16816.F32 R124, R192, R6.reuse, R124 ;  /* 0x00000006c07c723c */ /* 0x080ff0000000187c */
[----:B------:R-:W-:Y:S01]  /*c360*/  HMMA.16816.F32 R128, R140, R6, R128 ;  /* 0x000000068c80723c */ /* 0x000fe20000001880 */
[----:B-----5:R-:W-:Y:S04]  /*c370*/  FFMA.FTZ R8, R2, R24, R31 ;  /* 0x0000001802087223 */ /* 0x020fe8000001001f */
[----:B------:R-:W-:Y:S04]  /*c380*/  FADD.FTZ R8, R27, R8 ;  /* 0x000000081b087221 */ /* 0x000fe80000010000 */
[----:B------:R-:W-:Y:S03]  /*c390*/  FADD.FTZ R9, R22, R8 ;  /* 0x0000000816097221 */ /* 0x000fe60000010000 */
[----:B------:R-:W-:Y:S02]  /*c3a0*/  FFMA.FTZ R8, R0, R23, R215 ;  /* 0x0000001700087223 */ /* 0x000fe400000100d7 */
[----:B------:R-:W-:Y:S02]  /*c3b0*/  FADD.FTZ R0, R212, R9 ;  /* 0x00000009d4007221 */ /* 0x000fe40000010000 */
[----:B------:R-:W-:Y:S02]  /*c3c0*/  FFMA.FTZ R133, R133, R29, R35 ;  /* 0x0000001d85857223 */ /* 0x000fe40000010023 */
[----:B------:R-:W-:Y:S02]  /*c3d0*/  FADD.FTZ R8, R216, R8 ;  /* 0x00000008d8087221 */ /* 0x000fe40000010000 */
[----:B------:R-:W-:Y:S02]  /*c3e0*/  FFMA.FTZ R132, R132, R28, R30 ;  /* 0x0000001c84847223 */ /* 0x000fe4000001001e */
[----:B------:R-:W-:Y:S02]  /*c3f0*/  FADD.FTZ R2, R25, R133 ;  /* 0x0000008519027221 */ /* 0x000fe40000010000 */
[----:B------:R-:W-:Y:S02]  /*c400*/  FADD.FTZ R132, R26, R132 ;  /* 0x000000841a847221 */ /* 0x000fe40000010000 */
[----:B------:R-:W-:Y:S02]  /*c410*/  FADD.FTZ R2, R20, R2 ;  /* 0x0000000214027221 */ /* 0x000fe40000010000 */
[----:B------:R-:W-:Y:S02]  /*c420*/  FADD.FTZ R132, R21, R132 ;  /* 0x0000008415847221 */ /* 0x000fe40000010000 */
[----:B------:R-:W-:Y:S02]  /*c430*/  FADD.FTZ R10, R213, R2 ;  /* 0x00000002d50a7221 */ /* 0x000fe40000010000 */
        /* <DEDUP_REMOVED lines=31> */
[----:B------:R-:W-:Y:S01]  /*c630*/  FADD.FTZ R4, R206, R8 ;  /* 0x00000008ce047221 */ /* 0x000fe20000010000 */
[----:B------:R1:W-:Y:S01]  /*c640*/  STL [R1+0x20], R5 ;  /* 0x0000200501007387 */ /* 0x0003e20000100800 */
[----:B------:R-:W-:Y:S02]  /*c650*/  FADD.FTZ R2, R202, R2 ;  /* 0x00000002ca027221 */ /* 0x000fe40000010000 */
[----:B------:R-:W-:Y:S02]  /*c660*/  FADD.FTZ R4, R205, R4 ;  /* 0x00000004cd047221 */ /* 0x000fe40000010000 */
[----:B------:R-:W-:Y:S02]  /*c670*/  FADD.FTZ R2, R201, R2 ;  /* 0x00000002c9027221 */ /* 0x000fe40000010000 */
[----:B------:R-:W-:Y:S01]  /*c680*/  FADD.FTZ R0, R138, R0 ;  /* 0x000000008a007221 */ /* 0x000fe20000010000 */
[----:B------:R1:W-:Y:S01]  /*c690*/  STL [R1+0x24], R4 ;  /* 0x0000240401007387 */ /* 0x0003e20000100800 */
[----:B------:R-:W-:Y:S02]  /*c6a0*/  MOV R138, R135 ;  /* 0x00000087008a7202 */ /* 0x000fe40000000f00 */
[----:B------:R-:W-:Y:S01]  /*c6b0*/  FADD.FTZ R0, R134, R0 ;  /* 0x0000000086007221 */ /* 0x000fe20000010000 */
[----:B------:R1:W-:Y:S01]  /*c6c0*/  STL [R1+0x28], R2 ;  /* 0x0000280201007387 */ /* 0x0003e20000100800 */
[----:B------:R-:W-:Y:S03]  /*c6d0*/  MOV R134, R136 ;  /* 0x0000008800867202 */ /* 0x000fe60000000f00 */
[----:B------:R1:W-:Y:S01]  /*c6e0*/  STL [R1+0x2c], R0 ;  /* 0x00002c0001007387 */ /* 0x0003e20000100800 */
[----:B------:R-:W-:-:S05]  /*c6f0*/  @P0 BRA `(.L_x_989) ;  /* 0xffffad8000000947 */ /* 0x000fca000383ffff */
.L_x_970:
[----:B------:R-:W2:Y:S01]  /*c700*/  S2UR UR26, SR_CTAID.X ;  /* 0x00000000001a79c3 */ /* 0x000ea20000002500 */
[----:B------:R-:W-:-:S02]  /*c710*/  UISETP.NE.AND UP1, UPT, UR13, URZ, UPT ;  /* 0x0000003f0d00728c */ /* 0x000fc4000bf25270 */
[----:B------:R-:W-:Y:S02]  /*c720*/  UISETP.NE.AND UP0, UPT, UR12, URZ, UPT ;  /* 0x0000003f0c00728c */ /* 0x000fe4000bf05270 */
[----:B------:R-:W-:Y:S02]  /*c730*/  ULDC UR27, c[0x0][0x168] ;  /* 0x00005a00001b7ab9 */ /* 0x000fe40000000800 */
[----:B------:R-:W-:Y:S02]  /*c740*/  ULDC.64 UR4, c[0x0][0x2c8] ;  /* 0x0000b20000047ab9 */ /* 0x000fe40000000a00 */
[----:B------:R-:W-:Y:S01]  /*c750*/  UIADD3 UR27, -UR27, 0x1, URZ ;  /* 0x000000011b1b7890 */ /* 0x000fe2000fffe13f */
[----:B------:R-:W-:Y:S01]  /*c760*/  PLOP3.LUT P0, PT, PT, PT, UP0, 0x40, 0x0 ;  /* 0x000000000000781c */ /* 0x000fe20003f0e808 */
[----:B--2---:R-:W-:-:S04]  /*c770*/  ULEA UR26, UR26, 0x7f, 0x7 ;  /* 0x0000007f1a1a7891 */ /* 0x004fc8000f8e383f */
[----:B------:R-:W-:-:S03]  /*c780*/  UIMAD.WIDE.U32 UR28, UR26, UR4, URZ ;  /* 0x000000041a1c72a5 */ /* 0x000fc6000f8e003f */
[----:B------:R-:W-:Y:S02]  /*c790*/  ULDC UR4, c[0x0][0x1d0] ;  /* 0x0000740000047ab9 */ /* 0x000fe40000000800 */
[----:B------:R-:W-:Y:S02]  /*c7a0*/  UIMAD UR4, UR22, UR4, UR27 ;  /* 0x00000004160472a4 */ /* 0x000fe4000f8e021b */
[----:B------:R-:W-:Y:S02]  /*c7b0*/  @UP1 USHF.R.U32.HI UR26, URZ, UR5, UR29 ;  /* 0x000000053f1a1299 */ /* 0x000fe4000801161d */
[----:B------:R-:W-:Y:S02]  /*c7c0*/  ULDC UR22, c[0x0][0x324] ;  /* 0x0000c90000167ab9 */ /* 0x000fe40000000800 */
[----:B------:R-:W-:-:S04]  /*c7d0*/  UIADD3 UR26, UR4, UR26, URZ ;  /* 0x0000001a041a7290 */ /* 0x000fc8000fffe03f */
        /* <DEDUP_REMOVED lines=14> */
.L_x_991:
[----:B------:R-:W-:Y:S02]  /*c8c0*/  ULDC UR4, c[0x0][0x32c] ;  /* 0x0000cb0000047ab9 */ /* 0x000fe40000000800 */
[----:B------:R-:W-:-:S03]  /*c8d0*/  UISETP.NE.AND UP0, UPT, UR4, 0x1, UPT ;  /* 0x000000010400788c */ /* 0x000fc6000bf05270 */
[----:B------:R-:W-:Y:S02]  /*c8e0*/  ULDC.64 UR4, c[0x0][0x330] ;  /* 0x0000cc0000047ab9 */ /* 0x000fe40000000a00 */
[----:B------:R-:W-:-:S07]  /*c8f0*/  UIMAD.WIDE.U32 UR28, UR26, UR4, URZ ;  /* 0x000000041a1c72a5 */ /* 0x000fce000f8e003f */
[----:B------:R-:W-:Y:S02]  /*c900*/  @UP0 UMOV UR27, UR29 ;  /* 0x0000001d001b0c82 */ /* 0x000fe40008000000 */
[----:B------:R-:W-:Y:S02]  /*c910*/  @UP0 USHF.R.U32.HI UR26, URZ, UR5, UR27 ;  /* 0x000000053f1a0299 */ /* 0x000fe4000801161b */
.L_x_992:
[----:B------:R-:W-:Y:S02]  /*c920*/  ULDC UR4, c[0x0][0x32c] ;  /* 0x0000cb0000047ab9 */ /* 0x000fe40000000800 */
[----:B------:R-:W-:-:S04]  /*c930*/  UIMAD UR4, UR26, UR4, URZ ;  /* 0x000000041a0472a4 */ /* 0x000fc8000f8e023f */
[----:B------:R-:W-:-:S04]  /*c940*/  UISETP.LT.AND UP0, UPT, UR22, UR4, UPT ;  /* 0x000000041600728c */ /* 0x000fc8000bf01270 */
[----:B------:R-:W-:-:S04]  /*c950*/  USEL UR22, UR22, UR4, !UP0 ;  /* 0x0000000416167287 */ /* 0x000fc8000c000000 */
.L_x_990:
[----:B------:R-:W-:-:S04]  /*c960*/  UIADD3 UR22, UR22, 0x2f, URZ ;  /* 0x0000002f16167890 */ /* 0x000fc8000fffe03f */
        /* <DEDUP_REMOVED lines=8> */
[----:B-1----:R-:W2:Y:S04]  /*c9f0*/  LDL R0, [R1+0x10] ;  /* 0x0000100001007983 */ /* 0x002ea80000100800 */
[----:B------:R-:W3:Y:S04]  /*ca00*/  LDL R5, [R1+0x3c] ;  /* 0x00003c0001057983 */ /* 0x000ee80000100800 */
[----:B------:R-:W3:Y:S01]  /*ca10*/  LDL R4, [R1+0x38] ;  /* 0x0000380001047983 */ /* 0x000ee20000100800 */
[----:B------:R-:W-:Y:S01]  /*ca20*/  MOV R139, R3 ;  /* 0x00000003008b7202 */ /* 0x000fe20000000f00 */
[----:B------:R-:W-:-:S02]  /*ca30*/  IMAD.MOV.U32 R132, RZ, RZ, R136 ;  /* 0x000000ffff847224 */ /* 0x000fc400078e0088 */
[----:B------:R-:W-:Y:S02]  /*ca40*/  IMAD.MOV.U32 R2, RZ, RZ, R137 ;  /* 0x000000ffff027224 */ /* 0x000fe400078e0089 */
[----:B------:R-:W-:Y:S01]  /*ca50*/  IMAD.MOV.U32 R138, RZ, RZ, R135 ;  /* 0x000000ffff8a7224 */ /* 0x000fe200078e0087 */
[----:B--2---:R-:W-:-:S05]  /*ca60*/  SHF.L.U32 R3, R0, 0x1, RZ ;  /* 0x0000000100037819 */ /* 0x004fca00000006ff */
[----:B------:R1:W-:Y:S01]  /*ca70*/  STL [R1+0x34], R3 ;  /* 0x0000340301007387 */ /* 0x0003e20000100800 */
[----:B------:R-:W-:Y:S02]  /*ca80*/  SHF.R.S32.HI R250, RZ, 0x1f, R0 ;  /* 0x0000001ffffa7819 */ /* 0x000fe40000011400 */
[C---:B---3--:R-:W-:Y:S01]  /*ca90*/  SHF.L.U64.HI R249, R4.reuse, 0x1, R5 ;  /* 0x0000000104f97819 */ /* 0x048fe20000010205 */
[----:B------:R-:W-:Y:S01]  /*caa0*/  IMAD.SHL.U32 R248, R4, 0x2, RZ ;  /* 0x0000000204f87824 */ /* 0x000fe200078e00ff */
[----:B------:R-:W-:Y:S02]  /*cab0*/  SHF.L.U64.HI R250, R0, 0x1, R250 ;  /* 0x0000000100fa7819 */ /* 0x000fe400000102fa */
.L_x_996:
[----:B--2--5:R2:W5:Y:S01]  /*cac0*/  LDL R134, [R1+0x34] ;  /* 0x0000340001867983 */ /* 0x0245620000100800 */
[----:B------:R-:W-:Y:S04]  /*cad0*/  DEPBAR.LE SB0, 0x0 ;  /* 0x000080000000791a */ /* 0x000fe80000000000 */
[----:B------:R-:W-:Y:S01]  /*cae0*/  BAR.SYNC.DEFER_BLOCKING 0x0 ;  /* 0x0000000000007b1d */ /* 0x000fe20000010000 */
[----:B------:R-:W-:Y:S01]  /*caf0*/  UISETP.GT.AND UP0, UPT, UR7, UR23, UPT ;  /* 0x000000170700728c */ /* 0x000fe2000bf04270 */
[----:B------:R-:W-:Y:S05]  /*cb00*/  SEL R133, RZ, 0x10, P4 ;  /* 0x00000010ff857807 */ /* 0x000fea0002000000 */
[----:B------:R-:W-:Y:S01]  /*cb10*/  PLOP3.LUT P0, PT, PT, PT, UP0, 0x80, 0x0 ;  /* 0x000000000000781c */ /* 0x000fe20003f0f008 */
[----:B------:R2:W3:Y:S04]  /*cb20*/  LDSM.16.M88.4 R48, [R231+0x8080] ;  /* 0x00808000e730783b */ /* 0x0004e80000000200 */
[----:B------:R2:W4:Y:S04]  /*cb30*/  LDSM.16.M88.4 R44, [R231+0xa080] ;  /* 0x00a08000e72c783b */ /* 0x0005280000000200 */
[----:B------:R2:W1:Y:S04]  /*cb40*/  LDSM.16.M88.4 R16, [R224+0x5080] ;  /* 0x00508000e010783b */ /* 0x0004680000000200 */
        /* <DEDUP_REMOVED lines=8> */
[----:B------:R-:W-:Y:S01]  /*cbd0*/  SHF.R.S32.HI R0, RZ, 0x1f, R243 ;  /* 0x0000001fff007819 */ /* 0x000fe200000114f3 */
[----:B------:R-:W-:Y:S01]  /*cbe0*/  IMAD.WIDE.U32 R4, R243, c[0x0][0x208], RZ ;  /* 0x00008200f3047a25 */ /* 0x000fe200078e00ff */
[----:B-1----:R-:W-:Y:S02]  /*cbf0*/  SHF.R.S32.HI R3, RZ, 0x1f, R242 ;  /* 0x0000001fff037819 */ /* 0x002fe400000114f2 */
        /* <DEDUP_REMOVED lines=22> */
[C-C-:B----4-:R-:W-:Y:S01]  /*cd60*/  IMAD.X R15, R5.reuse, 0x1, R250.reuse, P1 ;  /* 0x00000001050f7824 */ /* 0x150fe200008e06fa */
[----:B------:R-:W-:Y:S01]  /*cd70*/  IADD3 R8, P1, R8, R248, RZ ;  /* 0x000000f808087210 */ /* 0x000fe20007f3e0ff */
[--C-:B------:R-:W-:Y:S01]  /*cd80*/  IMAD.X R13, R5, 0x1, R249.reuse, P0 ;  /* 0x00000001050d7824 */ /* 0x100fe200000e06f9 */
[----:B---3--:R-:W-:Y:S02]  /*cd90*/  IADD3 R6, P0, R3, R134, RZ ;  /* 0x0000008603067210 */ /* 0x008fe40007f1e0ff */
[----:B------:R1:W-:Y:S01]  /*cda0*/  LDGSTS.E.BYPASS.LTC128B.128 [R21], [R14.64], !P5 ;  /* 0x000000000e157fae */ /* 0x0003e2000e901d54 */
[C---:B------:R-:W-:Y:S03]  /*cdb0*/  IMAD.X R11, R7.reuse, 0x1, R250, P2 ;  /* 0x00000001070b7824 */ /* 0x040fe600010e06fa */
[----:B------:R1:W-:Y:S01]  /*cdc0*/  LDGSTS.E.BYPASS.LTC128B.128 [R21+0x1800], [R12.64], !P4 ;  /* 0x018000000c157fae */ /* 0x0003e2000e101d54 */
[--C-:B------:R-:W-:Y:S01]  /*cdd0*/  IMAD.X R9, R7, 0x1, R249.reuse, P1 ;  /* 0x0000000107097824 */ /* 0x100fe200008e06f9 */
        /* <DEDUP_REMOVED lines=8> */
.L_x_994:
        /* <DEDUP_REMOVED lines=147> */
[----:B------:R-:W-:Y:S04]  /*d790*/  DEPBAR.LE SB0, 0x0 ;  /* 0x000080000000791a */ /* 0x000fe80000000000 */
[-C--:B----4-:R-:W-:Y:S04]  /*d7a0*/  HMMA.16816.F32 R20, R196, R4.reuse, R20 ;  /* 0x00000004c414723c */ /* 0x090fe80000001814 */
[----:B------:R4:W1:Y:S01]  /*d7b0*/  MUFU.TANH R203, R14 ;  /* 0x0000000e00cb7308 */ /* 0x0008620000002400 */
[----:B------:R-:W-:Y:S03]  /*d7c0*/  BAR.SYNC.DEFER_BLOCKING 0x0 ;  /* 0x0000000000007b1d */ /* 0x000fe60000010000 */
[C---:B------:R-:W-:Y:S06]  /*d7d0*/  HMMA.16816.F32 R24, R216.reuse, R4, R24 ;  /* 0x00000004d818723c */ /* 0x040fec0000001818 */
[----:B------:R4:W1:Y:S02]  /*d7e0*/  MUFU.TANH R202, R15 ;  /* 0x0000000f00ca7308 */ /* 0x0008640000002400 */
[-C--:B------:R-:W-:Y:S08]  /*d7f0*/  HMMA.16816.F32 R28, R216, R6.reuse, R28 ;  /* 0x00000006d81c723c */ /* 0x080ff0000000181c */
[----:B------:R4:W2:Y:S01]  /*d800*/  MUFU.TANH R142, R16 ;  /* 0x00000010008e7308 */ /* 0x0008a20000002400 */
        /* <DEDUP_REMOVED lines=74> */
[----:B------:R-:W-:Y:S01]  /*dcb0*/  UIMAD UR5, UR23, 0x30, UR11 ;  /* 0x00000030170578a4 */ /* 0x000fe2000f8e020b */
[----:B------:R-:W-:Y:S01]  /*dcc0*/  IMAD.MOV.U32 R242, RZ, RZ, RZ ;  /* 0x000000fffff27224 */ /* 0x000fe200078e00ff */
[----:B----4-:R-:W-:Y:S04]  /*dcd0*/  IADD3 R16, -R133, 0x10, RZ ;  /* 0x0000001085107810 */ /* 0x010fe80007ffe1ff */
[----:B------:R-:W-:Y:S01]  /*dce0*/  IMAD.U32 R3, RZ, RZ, UR5 ;  /* 0x00000005ff037e24 */ /* 0x000fe2000f8e00ff */
[----:B------:R-:W-:Y:S04]  /*dcf0*/  LOP3.LUT R16, R16, 0xf, RZ, 0xc0, !PT ;  /* 0x0000000f10107812 */ /* 0x000fe800078ec0ff */
[----:B--2---:R-:W-:Y:S05]  /*dd00*/  IADD3 R3, R3, -0x30, R135 ;  /* 0xffffffd003037810 */ /* 0x004fea0007ffe087 */
[----:B------:R-:W-:Y:S04]  /*dd10*/  @P3 IMAD.HI.U32 R4, R3, c[0x0][0x2bc], RZ ;  /* 0x0000af0003043a27 */ /* 0x000fe800078e00ff */
[--C-:B------:R-:W-:Y:S01]  /*dd20*/  IMAD.MOV.U32 R0, RZ, RZ, R3.reuse ;  /* 0x000000ffff007224 */ /* 0x100fe200078e0003 */
        /* <DEDUP_REMOVED lines=30> */
[C-C-:B----4-:R-:W-:Y:S01]  /*df10*/  IMAD.X R15, R5.reuse, 0x1, R250.reuse, P1 ;  /* 0x00000001050f7824 */ /* 0x150fe200008e06fa */
[----:B------:R-:W-:Y:S01]  /*df20*/  IADD3 R8, P1, R8, R248, RZ ;  /* 0x000000f808087210 */ /* 0x000fe20007f3e0ff */
[--C-:B------:R-:W-:Y:S01]  /*df30*/  IMAD.X R13, R5, 0x1, R249.reuse, P0 ;  /* 0x00000001050d7824 */ /* 0x100fe200000e06f9 */
[----:B-1----:R-:W-:Y:S02]  /*df40*/  IADD3 R6, P0, R3, R134, RZ ;  /* 0x0000008603067210 */ /* 0x002fe40007f1e0ff */
[----:B------:R1:W-:Y:S01]  /*df50*/  LDGSTS.E.BYPASS.LTC128B.128 [R247+0x5080], [R14.64], !P5 ;  /* 0x050800000ef77fae */ /* 0x0003e2000e901d54 */
        /* <DEDUP_REMOVED lines=11> */
.L_x_995:
[----:B--23--:R-:W-:Y:S01]  /*e010*/  FMNMX.FTZ R137, R143, R2, !PT ;  /* 0x000000028f897209 */ /* 0x00cfe20007810000 */
[----:B----4-:R-:W-:Y:S01]  /*e020*/  LDSM.16.MT88.4 R20, [R225+0x2080] ;  /* 0x00208000e114783b */ /* 0x010fe20000004200 */
[----:B------:R-:W-:Y:S01]  /*e030*/  FMNMX.FTZ R0, R192, R132, !PT ;  /* 0x00000084c0007209 */ /* 0x000fe20007810000 */
[----:B------:R-:W-:Y:S01]  /*e040*/  UISETP.GT.AND UP0, UPT, UR23, UR4, UPT ;  /* 0x000000041700728c */ /* 0x000fe2000bf04270 */
[----:B------:R-:W-:Y:S01]  /*e050*/  FMNMX.FTZ R137, R195, R137, !PT ;  /* 0x00000089c3897209 */ /* 0x000fe20007810000 */
[----:B------:R-:W-:Y:S01]  /*e060*/  UIADD3 UR23, UR23, -0x1, URZ ;  /* 0xffffffff17177890 */ /* 0x000fe2000fffe03f */
[----:B------:R-:W-:Y:S02]  /*e070*/  FMNMX.FTZ R0, R204, R0, !PT ;  /* 0x00000000cc007209 */ /* 0x000fe40007810000 */
[----:B------:R-:W-:Y:S01]  /*e080*/  FMNMX.FTZ R137, R142, R137, !PT ;  /* 0x000000898e897209 */ /* 0x000fe20007810000 */
[----:B------:R-:W-:Y:S01]  /*e090*/  LDSM.16.MT88.4 R36, [R226+0x2080] ;  /* 0x00208000e224783b */ /* 0x000fe20000004200 */
[----:B-1----:R-:W-:Y:S02]  /*e0a0*/  FMNMX.FTZ R0, R18, R0, !PT ;  /* 0x0000000012007209 */ /* 0x002fe40007810000 */
        /* <DEDUP_REMOVED lines=21> */
[----:B------:R-:W-:Y:S02]  /*e200*/  PLOP3.LUT P0, PT, PT, PT, UP0, 0x80, 0x0 ;  /* 0x000000000000781c */ /* 0x000fe40003f0f008 */
[----:B------:R-:W-:Y:S04]  /*e210*/  FMNMX.FTZ R3, R205, R3, !PT ;  /* 0x00000003cd037209 */ /* 0x000fe80007810000 */
[----:B------:R-:W-:Y:S01]  /*e220*/  FMNMX.FTZ R3, R194, R3, !PT ;  /* 0x00000003c2037209 */ /* 0x000fe20007810000 */
[----:B------:R-:W2:Y:S03]  /*e230*/  SHFL.BFLY PT, R136, R0, 0x2, 0x1f ;  /* 0x0c401f0000887f89 */ /* 0x000ea600000e0000 */
[----:B------:R-:W-:Y:S04]  /*e240*/  FMNMX.FTZ R3, R193, R3, !PT ;  /* 0x00000003c1037209 */ /* 0x000fe80007810000 */
[----:B------:R-:W-:Y:S04]  /*e250*/  FMNMX.FTZ R3, R220, R3, !PT ;  /* 0x00000003dc037209 */ /* 0x000fe80007810000 */
[----:B------:R-:W-:Y:S04]  /*e260*/  FMNMX.FTZ R3, R215, R3, !PT ;  /* 0x00000003d7037209 */ /* 0x000fe80007810000 */
[----:B------:R-:W-:Y:S04]  /*e270*/  FMNMX.FTZ R3, R244, R3, !PT ;  /* 0x00000003f4037209 */ /* 0x000fe80007810000 */
[----:B------:R-:W-:Y:S04]  /*e280*/  FMNMX.FTZ R3, R223, R3, !PT ;  /* 0x00000003df037209 */ /* 0x000fe80007810000 */
[----:B------:R-:W-:Y:S02]  /*e290*/  FMNMX.FTZ R3, R217, R3, !PT ;  /* 0x00000003d9037209 */ /* 0x000fe40007810000 */
[----:B-1----:R-:W-:Y:S02]  /*e2a0*/  FMNMX.FTZ R137, R137, R4, !PT ;  /* 0x0000000489897209 */ /* 0x002fe40007810000 */
[----:B------:R-:W-:Y:S02]  /*e2b0*/  FMNMX.FTZ R4, R200, R139, !PT ;  /* 0x0000008bc8047209 */ /* 0x000fe40007810000 */
[----:B--2---:R-:W-:Y:S01]  /*e2c0*/  FMNMX.FTZ R136, R0, R136, !PT ;  /* 0x0000008800887209 */ /* 0x004fe20007810000 */
[----:B------:R-:W1:Y:S01]  /*e2d0*/  SHFL.BFLY PT, R7, R137, 0x1, 0x1f ;  /* 0x0c201f0089077f89 */ /* 0x000e6200000e0000 */
[----:B------:R-:W-:Y:S02]  /*e2e0*/  FMNMX.FTZ R4, R206, R4, !PT ;  /* 0x00000004ce047209 */ /* 0x000fe40007810000 */
[----:B------:R-:W-:Y:S02]  /*e2f0*/  FMNMX.FTZ R3, R218, R3, !PT ;  /* 0x00000003da037209 */ /* 0x000fe40007810000 */
[----:B------:R-:W-:Y:S02]  /*e300*/  FMNMX.FTZ R0, R203, R4, !PT ;  /* 0x00000004cb007209 */ /* 0x000fe40007810000 */
[----:B------:R-:W-:Y:S01]  /*e310*/  FMNMX.FTZ R3, R41, R3, !PT ;  /* 0x0000000329037209 */ /* 0x000fe20007810000 */
[----:B------:R-:W2:Y:S01]  /*e320*/  SHFL.BFLY PT, R6, R136, 0x1, 0x1f ;  /* 0x0c201f0088067f89 */ /* 0x000ea200000e0000 */
[----:B------:R-:W-:Y:S02]  /*e330*/  FMNMX.FTZ R0, R202, R0, !PT ;  /* 0x00000000ca007209 */ /* 0x000fe40007810000 */
[----:B------:R-:W-:Y:S02]  /*e340*/  FMNMX.FTZ R3, R40, R3, !PT ;  /* 0x0000000328037209 */ /* 0x000fe40007810000 */
[----:B------:R-:W-:Y:S03]  /*e350*/  FMNMX.FTZ R0, R221, R0, !PT ;  /* 0x00000000dd007209 */ /* 0x000fe60007810000 */
[----:B------:R-:W3:Y:S01]  /*e360*/  SHFL.BFLY PT, R5, R3, 0x2, 0x1f ;  /* 0x0c401f0003057f89 */ /* 0x000ee200000e0000 */
[----:B------:R-:W-:Y:S04]  /*e370*/  FMNMX.FTZ R0, R222, R0, !PT ;  /* 0x00000000de007209 */ /* 0x000fe80007810000 */
[----:B------:R-:W-:Y:S02]  /*e380*/  FMNMX.FTZ R0, R245, R0, !PT ;  /* 0x00000000f5007209 */ /* 0x000fe40007810000 */
[----:B-1----:R-:W-:Y:S02]  /*e390*/  FMNMX.FTZ R137, R137, R7, !PT ;  /* 0x0000000789897209 */ /* 0x002fe40007810000 */
[----:B------:R-:W-:Y:S03]  /*e3a0*/  FMNMX.FTZ R4, R246, R0, !PT ;  /* 0x00000000f6047209 */ /* 0x000fe60007810000 */
[----:B------:R-:W-:Y:S01]  /*e3b0*/  FADD.FTZ R0, -R137, R2 ;  /* 0x0000000289007221 */ /* 0x000fe20000010100 */
[----:B------:R-:W-:Y:S01]  /*e3c0*/  FMNMX.FTZ R4, R219, R4, !PT ;  /* 0x00000004db047209 */ /* 0x000fe20007810000 */
[----:B------:R-:W-:Y:S01]  /*e3d0*/  FMUL.FTZ R196, R137, c[0x0][0x2d0] ;  /* 0x0000b40089c47a20 */ /* 0x000fe20000410000 */
[----:B--2---:R-:W-:Y:S01]  /*e3e0*/  FMNMX.FTZ R136, R136, R6, !PT ;  /* 0x0000000688887209 */ /* 0x004fe20007810000 */
[----:B------:R-:W-:Y:S01]  /*e3f0*/  FMUL.FTZ R2, R0, c[0x0][0x2d0] ;  /* 0x0000b40000027a20 */ /* 0x000fe20000410000 */
[----:B------:R-:W-:Y:S01]  /*e400*/  FMNMX.FTZ R0, R42, R4, !PT ;  /* 0x000000042a007209 */ /* 0x000fe20007810000 */
[----:B------:R-:W-:Y:S02]  /*e410*/  FFMA.FTZ R4, R143, c[0x0][0x2d0], -R196 ;  /* 0x0000b4008f047a23 */ /* 0x000fe400000108c4 */
[----:B-----5:R1:W2:Y:S01]  /*e420*/  MUFU.EX2 R134, R2 ;  /* 0x0000000200867308 */ /* 0x0202a20000000800 */
[----:B------:R-:W-:Y:S02]  /*e430*/  FMNMX.FTZ R0, R140, R0, !PT ;  /* 0x000000008c007209 */ /* 0x000fe40007810000 */
[----:B---3--:R-:W-:Y:S02]  /*e440*/  FMNMX.FTZ R3, R3, R5, !PT ;  /* 0x0000000503037209 */ /* 0x008fe40007810000 */
[----:B------:R-:W-:Y:S03]  /*e450*/  FMNMX.FTZ R0, R141, R0, !PT ;  /* 0x000000008d007209 */ /* 0x000fe60007810000 */
[----:B------:R-:W3:Y:S02]  /*e460*/  SHFL.BFLY PT, R135, R3, 0x1, 0x1f ;  /* 0x0c201f0003877f89 */ /* 0x000ee400000e0000 */
[----:B------:R-:W-:Y:S01]  /*e470*/  MUFU.EX2 R29, R4 ;  /* 0x00000004001d7308 */ /* 0x000fe20000000800 */
[----:B-1----:R-:W-:Y:S02]  /*e480*/  FADD.FTZ R2, -R136, R132 ;  /* 0x0000008488027221 */ /* 0x002fe40000010100 */
[----:B--2---:R-:W-:Y:S02]  /*e490*/  FMUL.FTZ R16, R134, R156 ;  /* 0x0000009c86107220 */ /* 0x004fe40000410000 */
[----:B------:R-:W-:Y:S02]  /*e4a0*/  FMUL.FTZ R2, R2, c[0x0][0x2d0] ;  /* 0x0000b40002027a20 */ /* 0x000fe40000410000 */
[C---:B------:R-:W-:Y:S03]  /*e4b0*/  FMUL.FTZ R48, R134.reuse, R188 ;  /* 0x000000bc86307220 */ /* 0x040fe60000410000 */
[----:B------:R1:W2:Y:S01]  /*e4c0*/  MUFU.EX2 R133, R2 ;  /* 0x0000000200857308 */ /* 0x0002a20000000800 */
[----:B---3--:R-:W-:Y:S01]  /*e4d0*/  FMNMX.FTZ R135, R3, R135, !PT ;  /* 0x0000008703877209 */ /* 0x008fe20007810000 */
[C---:B------:R-:W-:Y:S01]  /*e4e0*/  FMUL.FTZ R49, R134.reuse, R189 ;  /* 0x000000bd86317220 */ /* 0x040fe20000410000 */
[----:B------:R-:W3:Y:S01]  /*e4f0*/  SHFL.BFLY PT, R3, R0, 0x2, 0x1f ;  /* 0x0c401f0000037f89 */ /* 0x000ee200000e0000 */
[C---:B------:R-:W-:Y:S02]  /*e500*/  FMUL.FTZ R52, R134.reuse, R52 ;  /* 0x0000003486347220 */ /* 0x040fe40000410000 */
[C---:B------:R-:W-:Y:S02]  /*e510*/  FMUL.FTZ R143, R135.reuse, c[0x0][0x2d0] ;  /* 0x0000b400878f7a20 */ /* 0x040fe40000410000 */
[C---:B------:R-:W-:Y:S02]  /*e520*/  FMUL.FTZ R53, R134.reuse, R53 ;  /* 0x0000003586357220 */ /* 0x040fe40000410000 */
[C---:B------:R-:W-:Y:S02]  /*e530*/  FMUL.FTZ R64, R134.reuse, R64 ;  /* 0x0000004086407220 */ /* 0x040fe40000410000 */
[C---:B------:R-:W-:Y:S02]  /*e540*/  FMUL.FTZ R65, R134.reuse, R65 ;  /* 0x0000004186417220 */ /* 0x040fe40000410000 */
[C---:B------:R-:W-:Y:S02]  /*e550*/  FMUL.FTZ R68, R134.reuse, R68 ;  /* 0x0000004486447220 */ /* 0x040fe40000410000 */
[C---:B------:R-:W-:Y:S02]  /*e560*/  FMUL.FTZ R69, R134.reuse, R69 ;  /* 0x0000004586457220 */ /* 0x040fe40000410000 */
[C---:B------:R-:W-:Y:S02]  /*e570*/  FMUL.FTZ R80, R134.reuse, R80 ;  /* 0x0000005086507220 */ /* 0x040fe40000410000 */
[C---:B------:R-:W-:Y:S02]  /*e580*/  FMUL.FTZ R81, R134.reuse, R81 ;  /* 0x0000005186517220 */ /* 0x040fe40000410000 */
[----:B------:R-:W-:Y:S02]  /*e590*/  FMUL.FTZ R84, R134, R84 ;  /* 0x0000005486547220 */ /* 0x000fe40000410000 */
[----:B-1----:R-:W-:Y:S02]  /*e5a0*/  FADD.FTZ R2, -R135, R138 ;  /* 0x0000008a87027221 */ /* 0x002fe40000010100 */
[--C-:B------:R-:W-:Y:S01]  /*e5b0*/  FFMA.FTZ R138, R207, c[0x0][0x2d0], -R196.reuse ;  /* 0x0000b400cf8a7a23 */ /* 0x100fe200000108c4 */
[----:B---3--:R-:W-:Y:S01]  /*e5c0*/  FMNMX.FTZ R0, R0, R3, !PT ;  /* 0x0000000300007209 */ /* 0x008fe20007810000 */
[----:B------:R-:W-:Y:S02]  /*e5d0*/  FMUL.FTZ R2, R2, c[0x0][0x2d0] ;  /* 0x0000b40002027a20 */ /* 0x000fe40000410000 */
[--C-:B------:R-:W-:Y:S02]  /*e5e0*/  FFMA.FTZ R3, R17, c[0x0][0x2d0], -R196.reuse ;  /* 0x0000b40011037a23 */ /* 0x100fe400000108c4 */
[----:B------:R1:W3:Y:S01]  /*e5f0*/  MUFU.EX2 R132, R2 ;  /* 0x0000000200847308 */ /* 0x0002e20000000800 */
[C---:B--2---:R-:W-:Y:S02]  /*e600*/  FMUL.FTZ R6, R133.reuse, R146 ;  /* 0x0000009285067220 */ /* 0x044fe40000410000 */
[C---:B------:R-:W-:Y:S02]  /*e610*/  FMUL.FTZ R7, R133.reuse, R147 ;  /* 0x0000009385077220 */ /* 0x040fe40000410000 */
[----:B------:R-:W-:Y:S02]  /*e620*/  FMUL.FTZ R17, R134, R157 ;  /* 0x0000009d86117220 */ /* 0x000fe40000410000 */
[C---:B------:R-:W-:Y:S02]  /*e630*/  FMUL.FTZ R50, R133.reuse, R190 ;  /* 0x000000be85327220 */ /* 0x040fe40000410000 */
[C---:B------:R-:W-:Y:S01]  /*e640*/  FMUL.FTZ R51, R133.reuse, R191 ;  /* 0x000000bf85337220 */ /* 0x040fe20000410000 */
[----:B------:R-:W-:Y:S01]  /*e650*/  MUFU.EX2 R8, R3 ;  /* 0x0000000300087308 */ /* 0x000fe20000000800 */
[C---:B------:R-:W-:Y:S01]  /*e660*/  FMUL.FTZ R54, R133.reuse, R54 ;  /* 0x0000003685367220 */ /* 0x040fe20000410000 */
[----:B------:R-:W-:Y:S01]  /*e670*/  LDSM.16.MT88.4 R188, [R228+0x3080] ;  /* 0x00308000e4bc783b */ /* 0x000fe20000004200 */
[C---:B------:R-:W-:Y:S02]  /*e680*/  FMUL.FTZ R55, R133.reuse, R55 ;  /* 0x0000003785377220 */ /* 0x040fe40000410000 */
[C---:B------:R-:W-:Y:S02]  /*e690*/  FMUL.FTZ R66, R133.reuse, R66 ;  /* 0x0000004285427220 */ /* 0x040fe40000410000 */
[C---:B------:R-:W-:Y:S02]  /*e6a0*/  FMUL.FTZ R67, R133.reuse, R67 ;  /* 0x0000004385437220 */ /* 0x040fe40000410000 */
[C---:B------:R-:W-:Y:S02]  /*e6b0*/  FMUL.FTZ R70, R133.reuse, R70 ;  /* 0x0000004685467220 */ /* 0x040fe40000410000 */
[C---:B------:R-:W-:Y:S02]  /*e6c0*/  FMUL.FTZ R71, R133.reuse, R71 ;  /* 0x0000004785477220 */ /* 0x040fe40000410000 */
[----:B------:R-:W-:Y:S02]  /*e6d0*/  FMUL.FTZ R82, R133, R82 ;  /* 0x0000005285527220 */ /* 0x000fe40000410000 */
[--C-:B-1----:R-:W-:Y:S02]  /*e6e0*/  FFMA.FTZ R2, R195, c[0x0][0x2d0], -R196.reuse ;  /* 0x0000b400c3027a23 */ /* 0x102fe400000108c4 */
[C---:B---3--:R-:W-:Y:S02]  /*e6f0*/  FMUL.FTZ R12, R132.reuse, R152 ;  /* 0x00000098840c7220 */ /* 0x048fe40000410000 */
[----:B------:R1:W-:Y:S01]  /*e700*/  MUFU.EX2 R10, R2 ;  /* 0x00000002000a7308 */ /* 0x0003e20000000800 */
        /* <DEDUP_REMOVED lines=12> */
[----:B-1----:R-:W-:Y:S02]  /*e7d0*/  FFMA.FTZ R2, R142, c[0x0][0x2d0], -R196 ;  /* 0x0000b4008e027a23 */ /* 0x002fe400000108c4 */
[----:B------:R-:W-:Y:S02]  /*e7e0*/  FMUL.FTZ R142, R136, c[0x0][0x2d0] ;  /* 0x0000b400888e7a20 */ /* 0x000fe40000410000 */
[----:B------:R1:W-:Y:S01]  /*e7f0*/  MUFU.EX2 R30, R2 ;  /* 0x00000002001e7308 */ /* 0x0003e20000000800 */
[C---:B------:R-:W-:Y:S02]  /*e800*/  FMUL.FTZ R83, R133.reuse, R83 ;  /* 0x0000005385537220 */ /* 0x040fe40000410000 */
[--C-:B------:R-:W-:Y:S02]  /*e810*/  FFMA.FTZ R3, R192, c[0x0][0x2d0], -R142.reuse ;  /* 0x0000b400c0037a23 */ /* 0x100fe4000001088e */
[----:B------:R-:W-:Y:S02]  /*e820*/  FMUL.FTZ R85, R134, R85 ;  /* 0x0000005586557220 */ /* 0x000fe40000410000 */
[C---:B------:R-:W-:Y:S02]  /*e830*/  FMUL.FTZ R86, R133.reuse, R86 ;  /* 0x0000005685567220 */ /* 0x040fe40000410000 */
[C---:B------:R-:W-:Y:S01]  /*e840*/  FMUL.FTZ R87, R133.reuse, R87 ;  /* 0x0000005785577220 */ /* 0x040fe20000410000 */
[----:B------:R2:W-:Y:S01]  /*e850*/  MUFU.EX2 R43, R3 ;  /* 0x00000003002b7308 */ /* 0x0005e20000000800 */
[C---:B------:R-:W-:Y:S02]  /*e860*/  FMUL.FTZ R88, R132.reuse, R88 ;  /* 0x0000005884587220 */ /* 0x040fe40000410000 */
[C---:B------:R-:W-:Y:S02]  /*e870*/  FMUL.FTZ R89, R132.reuse, R89 ;  /* 0x0000005984597220 */ /* 0x040fe40000410000 */
[C---:B------:R-:W-:Y:S02]  /*e880*/  FMUL.FTZ R92, R132.reuse, R92 ;  /* 0x0000005c845c7220 */ /* 0x040fe40000410000 */
[----:B------:R-:W-:Y:S02]  /*e890*/  FMUL.FTZ R93, R132, R93 ;  /* 0x0000005d845d7220 */ /* 0x000fe40000410000 */
[C---:B------:R-:W-:Y:S02]  /*e8a0*/  FMUL.FTZ R96, R134.reuse, R96 ;  /* 0x0000006086607220 */ /* 0x040fe40000410000 */
[C---:B------:R-:W-:Y:S02]  /*e8b0*/  FMUL.FTZ R97, R134.reuse, R97 ;  /* 0x0000006186617220 */ /* 0x040fe40000410000 */
[C---:B------:R-:W-:Y:S01]  /*e8c0*/  FMUL.FTZ R98, R133.reuse, R98 ;  /* 0x0000006285627220 */ /* 0x040fe20000410000 */
[----:B-1----:R-:W1:Y:S01]  /*e8d0*/  SHFL.BFLY PT, R2, R0, 0x1, 0x1f ;  /* 0x0c201f0000027f89 */ /* 0x002e6200000e0000 */
[C---:B------:R-:W-:Y:S02]  /*e8e0*/  FMUL.FTZ R99, R133.reuse, R99 ;  /* 0x0000006385637220 */ /* 0x040fe40000410000 */
[C---:B------:R-:W-:Y:S02]  /*e8f0*/  FMUL.FTZ R100, R134.reuse, R100 ;  /* 0x0000006486647220 */ /* 0x040fe40000410000 */
[----:B------:R-:W-:Y:S02]  /*e900*/  FMUL.FTZ R101, R134, R101 ;  /* 0x0000006586657220 */ /* 0x000fe40000410000 */
[C---:B------:R-:W-:Y:S02]  /*e910*/  FMUL.FTZ R102, R133.reuse, R102 ;  /* 0x0000006685667220 */ /* 0x040fe40000410000 */
[C---:B------:R-:W-:Y:S02]  /*e920*/  FMUL.FTZ R103, R133.reuse, R103 ;  /* 0x0000006785677220 */ /* 0x040fe40000410000 */
[--C-:B--2---:R-:W-:Y:S01]  /*e930*/  FFMA.FTZ R3, R204, c[0x0][0x2d0], -R142.reuse ;  /* 0x0000b400cc037a23 */ /* 0x104fe2000001088e */
[----:B------:R-:W-:Y:S01]  /*e940*/  MOV R204, R40 ;  /* 0x0000002800cc7202 */ /* 0x000fe20000000f00 */
[C---:B------:R-:W-:Y:S02]  /*e950*/  FMUL.FTZ R40, R132.reuse, R180 ;  /* 0x000000b484287220 */ /* 0x040fe40000410000 */
[----:B------:R2:W3:Y:S01]  /*e960*/  MUFU.EX2 R11, R3 ;  /* 0x00000003000b7308 */ /* 0x0004e20000000800 */
[C---:B------:R-:W-:Y:S02]  /*e970*/  FMUL.FTZ R104, R132.reuse, R104 ;  /* 0x0000006884687220 */ /* 0x040fe40000410000 */
[C---:B------:R-:W-:Y:S02]  /*e980*/  FMUL.FTZ R105, R132.reuse, R105 ;  /* 0x0000006984697220 */ /* 0x040fe40000410000 */
[C---:B------:R-:W-:Y:S02]  /*e990*/  FMUL.FTZ R108, R132.reuse, R108 ;  /* 0x0000006c846c7220 */ /* 0x040fe40000410000 */
[----:B------:R-:W-:Y:S02]  /*e9a0*/  FMUL.FTZ R109, R132, R109 ;  /* 0x0000006d846d7220 */ /* 0x000fe40000410000 */
[C---:B------:R-:W-:Y:S01]  /*e9b0*/  FMUL.FTZ R112, R134.reuse, R112 ;  /* 0x0000007086707220 */ /* 0x040fe20000410000 */
[----:B------:R4:W-:Y:S01]  /*e9c0*/  MUFU.EX2 R180, R138 ;  /* 0x0000008a00b47308 */ /* 0x0009e20000000800 */
[C---:B------:R-:W-:Y:S02]  /*e9d0*/  FMUL.FTZ R113, R134.reuse, R113 ;  /* 0x0000007186717220 */ /* 0x040fe40000410000 */
[C---:B------:R-:W-:Y:S02]  /*e9e0*/  FMUL.FTZ R114, R133.reuse, R114 ;  /* 0x0000007285727220 */ /* 0x040fe40000410000 */
[C---:B------:R-:W-:Y:S02]  /*e9f0*/  FMUL.FTZ R115, R133.reuse, R115 ;  /* 0x0000007385737220 */ /* 0x040fe40000410000 */
[C---:B------:R-:W-:Y:S02]  /*ea00*/  FMUL.FTZ R116, R134.reuse, R116 ;  /* 0x0000007486747220 */ /* 0x040fe40000410000 */
[----:B------:R-:W-:Y:S02]  /*ea10*/  FMUL.FTZ R117, R134, R117 ;  /* 0x0000007586757220 */ /* 0x000fe40000410000 */
[C---:B------:R-:W-:Y:S02]  /*ea20*/  FMUL.FTZ R118, R133.reuse, R118 ;  /* 0x0000007685767220 */ /* 0x040fe40000410000 */
[C---:B------:R-:W-:Y:S02]  /*ea30*/  FMUL.FTZ R119, R133.reuse, R119 ;  /* 0x0000007785777220 */ /* 0x040fe40000410000 */
[----:B--2---:R-:W-:Y:S02]  /*ea40*/  FFMA.FTZ R3, R18, c[0x0][0x2d0], -R142 ;  /* 0x0000b40012037a23 */ /* 0x004fe4000001088e */
[----:B------:R-:W-:Y:S02]  /*ea50*/  FMUL.FTZ R18, R133, R158 ;  /* 0x0000009e85127220 */ /* 0x000fe40000410000 */
[----:B------:R1:W-:Y:S01]  /*ea60*/  MUFU.EX2 R31, R3 ;  /* 0x00000003001f7308 */ /* 0x0003e20000000800 */
[C---:B------:R-:W-:Y:S02]  /*ea70*/  FMUL.FTZ R120, R132.reuse, R120 ;  /* 0x0000007884787220 */ /* 0x040fe40000410000 */
[C---:B------:R-:W-:Y:S02]  /*ea80*/  FMUL.FTZ R121, R132.reuse, R121 ;  /* 0x0000007984797220 */ /* 0x040fe40000410000 */
[----:B----4-:R-:W-:Y:S02]  /*ea90*/  FFMA.FTZ R138, R209, c[0x0][0x2d0], -R196 ;  /* 0x0000b400d18a7a23 */ /* 0x010fe400000108c4 */
[C---:B------:R-:W-:Y:S02]  /*eaa0*/  FMUL.FTZ R124, R132.reuse, R124 ;  /* 0x0000007c847c7220 */ /* 0x040fe40000410000 */
[----:B------:R-:W-:Y:S02]  /*eab0*/  FMUL.FTZ R125, R132, R125 ;  /* 0x0000007d847d7220 */ /* 0x000fe40000410000 */
[C---:B------:R-:W-:Y:S02]  /*eac0*/  FMUL.FTZ R128, R134.reuse, R128 ;  /* 0x0000008086807220 */ /* 0x040fe40000410000 */
[----:B------:R-:W-:Y:S02]  /*ead0*/  FMUL.FTZ R129, R134, R129 ;  /* 0x0000008186817220 */ /* 0x000fe40000410000 */
[C---:B------:R-:W-:Y:S02]  /*eae0*/  FMUL.FTZ R130, R133.reuse, R130 ;  /* 0x0000008285827220 */ /* 0x040fe40000410000 */
[----:B------:R-:W-:Y:S01]  /*eaf0*/  FMUL.FTZ R131, R133, R131 ;  /* 0x0000008385837220 */ /* 0x000fe20000410000 */
[----:B-1----:R-:W-:Y:S01]  /*eb00*/  FMNMX.FTZ R3, R0, R2, !PT ;  /* 0x0000000200037209 */ /* 0x002fe20007810000 */
[--C-:B------:R-:W-:Y:S02]  /*eb10*/  FFMA.FTZ R2, R201, c[0x0][0x2d0], -R143.reuse ;  /* 0x0000b400c9027a23 */ /* 0x100fe4000001088f */
[--C-:B------:R-:W-:Y:S02]  /*eb20*/  FFMA.FTZ R0, R19, c[0x0][0x2d0], -R142.reuse ;  /* 0x0000b40013007a23 */ /* 0x100fe4000001088e */
[----:B------:R1:W-:Y:S01]  /*eb30*/  MUFU.EX2 R195, R2 ;  /* 0x0000000200c37308 */ /* 0x0003e20000000800 */
[----:B------:R-:W-:Y:S02]  /*eb40*/  FMUL.FTZ R19, R133, R159 ;  /* 0x0000009f85137220 */ /* 0x000fe40000410000 */
[----:B------:R-:W-:Y:S07]  /*eb50*/  LDSM.16.MT88.4 R156, [R227+0x2080] ;  /* 0x00208000e39c783b */ /* 0x000fee0000004200 */
[----:B------:R2:W-:Y:S01]  /*eb60*/  MUFU.EX2 R9, R0 ;  /* 0x0000000000097308 */ /* 0x0005e20000000800 */
[----:B-1----:R-:W-:Y:S01]  /*eb70*/  FFMA.FTZ R2, R205, c[0x0][0x2d0], -R143 ;  /* 0x0000b400cd027a23 */ /* 0x002fe2000001088f */
[----:B------:R-:W-:Y:S01]  /*eb80*/  MOV R205, R41 ;  /* 0x0000002900cd7202 */ /* 0x000fe20000000f00 */
[----:B------:R-:W-:Y:S07]  /*eb90*/  FMUL.FTZ R41, R132, R181 ;  /* 0x000000b584297220 */ /* 0x000fee0000410000 */
[----:B------:R1:W-:Y:S01]  /*eba0*/  MUFU.EX2 R192, R2 ;  /* 0x0000000200c07308 */ /* 0x0003e20000000800 */
[----:B------:R-:W-:Y:S01]  /*ebb0*/  MOV R184, R205 ;  /* 0x000000cd00b87202 */ /* 0x000fe20000000f00 */
[----:B--2---:R-:W-:Y:S01]  /*ebc0*/  FADD.FTZ R0, -R3, R139 ;  /* 0x0000008b03007221 */ /* 0x004fe20000010100 */
[----:B------:R-:W-:Y:S01]  /*ebd0*/  MOV R139, R33 ;  /* 0x00000021008b7202 */ /* 0x000fe20000000f00 */
[----:B------:R-:W-:Y:S06]  /*ebe0*/  FMUL.FTZ R33, R134, R173 ;  /* 0x000000ad86217220 */ /* 0x000fec0000410000 */
[----:B------:R2:W-:Y:S01]  /*ebf0*/  MUFU.EX2 R173, R138 ;  /* 0x0000008a00ad7308 */ /* 0x0005e20000000800 */
[----:B------:R-:W-:Y:S02]  /*ec00*/  FMUL.FTZ R0, R0, c[0x0][0x2d0] ;  /* 0x0000b40000007a20 */ /* 0x000fe40000410000 */
[--C-:B------:R-:W-:Y:S07]  /*ec10*/  FFMA.FTZ R139, R139, c[0x0][0x2d0], -R142.reuse ;  /* 0x0000b4008b8b7a23 */ /* 0x100fee000001088e */
[----:B------:R-:W4:Y:S01]  /*ec20*/  MUFU.EX2 R0, R0 ;  /* 0x0000000000007308 */ /* 0x000f220000000800 */
[--C-:B-1----:R-:W-:Y:S01]  /*ec30*/  FFMA.FTZ R2, R194, c[0x0][0x2d0], -R143.reuse ;  /* 0x0000b400c2027a23 */ /* 0x102fe2000001088f */
[----:B---3--:R-:W-:Y:S08]  /*ec40*/  MOV R194, R11 ;  /* 0x0000000b00c27202 */ /* 0x008ff00000000f00 */
[----:B------:R1:W-:Y:S01]  /*ec50*/  MUFU.EX2 R24, R2 ;  /* 0x0000000200187308 */ /* 0x0003e20000000800 */
[--C-:B--2---:R-:W-:Y:S09]  /*ec60*/  FFMA.FTZ R138, R211, c[0x0][0x2d0], -R142.reuse ;  /* 0x0000b400d38a7a23 */ /* 0x104ff2000001088e */
[----:B------:R2:W-:Y:S01]  /*ec70*/  MUFU.EX2 R181, R138 ;  /* 0x0000008a00b57308 */ /* 0x0005e20000000800 */
[C---:B----4-:R-:W-:Y:S02]  /*ec80*/  FMUL.FTZ R11, R0.reuse, R151 ;  /* 0x00000097000b7220 */ /* 0x050fe40000410000 */
[C---:B------:R-:W-:Y:S02]  /*ec90*/  FMUL.FTZ R14, R0.reuse, R154 ;  /* 0x0000009a000e7220 */ /* 0x040fe40000410000 */
[C---:B------:R-:W-:Y:S02]  /*eca0*/  FMUL.FTZ R15, R0.reuse, R155 ;  /* 0x0000009b000f7220 */ /* 0x040fe40000410000 */
[----:B------:R-:W3:Y:S01]  /*ecb0*/  LDSM.16.MT88.4 R152, [R228+0x2080] ;  /* 0x00208000e498783b */ /* 0x000ee20000004200 */
[C---:B------:R-:W-:Y:S02]  /*ecc0*/  FMUL.FTZ R26, R0.reuse, R166 ;  /* 0x000000a6001a7220 */ /* 0x040fe40000410000 */
[C---:B------:R-:W-:Y:S02]  /*ecd0*/  FMUL.FTZ R27, R0.reuse, R167 ;  /* 0x000000a7001b7220 */ /* 0x040fe40000410000 */
[--C-:B-1----:R-:W-:Y:S01]  /*ece0*/  FFMA.FTZ R2, R193, c[0x0][0x2d0], -R143.reuse ;  /* 0x0000b400c1027a23 */ /* 0x102fe2000001088f */
[----:B------:R-:W-:Y:S01]  /*ecf0*/  MOV R193, R10 ;  /* 0x0000000a00c17202 */ /* 0x000fe20000000f00 */
[C---:B------:R-:W-:Y:S02]  /*ed00*/  FMUL.FTZ R10, R0.reuse, R150 ;  /* 0x00000096000a7220 */ /* 0x040fe40000410000 */
[----:B------:R1:W4:Y:S01]  /*ed10*/  MUFU.EX2 R5, R2 ;  /* 0x0000000200057308 */ /* 0x0003220000000800 */
[C---:B------:R-:W-:Y:S02]  /*ed20*/  FMUL.FTZ R46, R0.reuse, R186 ;  /* 0x000000ba002e7220 */ /* 0x040fe40000410000 */
[C---:B------:R-:W-:Y:S02]  /*ed30*/  FMUL.FTZ R47, R0.reuse, R187 ;  /* 0x000000bb002f7220 */ /* 0x040fe40000410000 */
[----:B--2---:R-:W-:Y:S02]  /*ed40*/  FFMA.FTZ R138, R213, c[0x0][0x2d0], -R142 ;  /* 0x0000b400d58a7a23 */ /* 0x004fe4000001088e */
        /* <DEDUP_REMOVED lines=9> */
[----:B-1----:R-:W-:Y:S02]  /*ede0*/  FMUL.FTZ R2, R3, c[0x0][0x2d0] ;  /* 0x0000b40003027a20 */ /* 0x002fe40000410000 */
[----:B------:R-:W-:Y:S02]  /*edf0*/  FMUL.FTZ R91, R0, R91 ;  /* 0x0000005b005b7220 */ /* 0x000fe40000410000 */
[--C-:B------:R-:W-:Y:S01]  /*ee00*/  FFMA.FTZ R4, R200, c[0x0][0x2d0], -R2.reuse ;  /* 0x0000b400c8047a23 */ /* 0x100fe20000010802 */
[----:B----4-:R-:W-:Y:S01]  /*ee10*/  MOV R200, R5 ;  /* 0x0000000500c87202 */ /* 0x010fe20000000f00 */
[----:B------:R-:W-:Y:S01]  /*ee20*/  FMUL.FTZ R5, R134, R145 ;  /* 0x0000009186057220 */ /* 0x000fe20000410000 */
[----:B------:R-:W-:Y:S01]  /*ee30*/  F2FP.PACK_AB R145, R194, R43 ;  /* 0x0000002bc291723e */ /* 0x000fe200000000ff */
[----:B------:R1:W2:Y:S01]  /*ee40*/  MUFU.EX2 R35, R4 ;  /* 0x0000000400237308 */ /* 0x0002a20000000800 */
[----:B------:R-:W-:Y:S01]  /*ee50*/  F2FP.PACK_AB R150, R200, R24 ;  /* 0x00000018c896723e */ /* 0x000fe200000000ff */
        /* <DEDUP_REMOVED lines=10> */
[--C-:B------:R-:W-:Y:S02]  /*ef00*/  FFMA.FTZ R140, R140, c[0x0][0x2d0], -R2.reuse ;  /* 0x0000b4008c8c7a23 */ /* 0x100fe40000010802 */
[--C-:B-1----:R-:W-:Y:S01]  /*ef10*/  FFMA.FTZ R4, R206, c[0x0][0x2d0], -R2.reuse ;  /* 0x0000b400ce047a23 */ /* 0x102fe20000010802 */
[----:B------:R-:W-:Y:S01]  /*ef20*/  MOV R206, R9 ;  /* 0x0000000900ce7202 */ /* 0x000fe20000000f00 */
[----:B------:R-:W-:Y:S01]  /*ef30*/  FMUL.FTZ R9, R132, R149 ;  /* 0x0000009584097220 */ /* 0x000fe20000410000 */
[----:B--2---:R-:W-:Y:S01]  /*ef40*/  MOV R166, R35 ;  /* 0x0000002300a67202 */ /* 0x004fe20000000f00 */
[----:B------:R1:W2:Y:S01]  /*ef50*/  MUFU.EX2 R34, R4 ;  /* 0x0000000400227308 */ /* 0x0002a20000000800 */
[----:B------:R-:W-:Y:S01]  /*ef60*/  F2FP.PACK_AB R147, R206, R31 ;  /* 0x0000001fce93723e */ /* 0x000fe200000000ff */
[--C-:B-1----:R-:W-:Y:S01]  /*ef70*/  FFMA.FTZ R4, R203, c[0x0][0x2d0], -R2.reuse ;  /* 0x0000b400cb047a23 */ /* 0x102fe20000010802 */
[----:B--2---:R-:W-:Y:S01]  /*ef80*/  F2FP.PACK_AB R149, R34, R35 ;  /* 0x000000232295723e */ /* 0x004fe200000000ff */
[C---:B------:R-:W-:Y:S01]  /*ef90*/  FMUL.FTZ R35, R133.reuse, R175 ;  /* 0x000000af85237220 */ /* 0x040fe20000410000 */
[----:B------:R-:W-:Y:S05]  /*efa0*/  MOV R165, R34 ;  /* 0x0000002200a57202 */ /* 0x000fea0000000f00 */
[----:B------:R1:W2:Y:S01]  /*efb0*/  MUFU.EX2 R28, R4 ;  /* 0x00000004001c7308 */ /* 0x0002a20000000800 */
[----:B------:R-:W-:Y:S01]  /*efc0*/  FMUL.FTZ R34, R133, R174 ;  /* 0x000000ae85227220 */ /* 0x000fe20000410000 */
[----:B------:R-:W-:Y:S01]  /*efd0*/  MOV R203, R42 ;  /* 0x0000002a00cb7202 */ /* 0x000fe20000000f00 */
[----:B------:R-:W-:Y:S03]  /*efe0*/  FMUL.FTZ R42, R0, R182 ;  /* 0x000000b6002a7220 */ /* 0x000fe60000410000 */
[----:B------:R-:W-:Y:S01]  /*eff0*/  MOV R185, R203 ;  /* 0x000000cb00b97202 */ /* 0x000fe20000000f00 */
[----:B-1----:R-:W-:Y:S01]  /*f000*/  FFMA.FTZ R4, R202, c[0x0][0x2d0], -R2 ;  /* 0x0000b400ca047a23 */ /* 0x002fe20000010802 */
[----:B------:R-:W-:Y:S01]  /*f010*/  MOV R202, R8 ;  /* 0x0000000800ca7202 */ /* 0x000fe20000000f00 */
[----:B------:R-:W-:Y:S01]  /*f020*/  FMUL.FTZ R8, R132, R148 ;  /* 0x0000009484087220 */ /* 0x000fe20000410000 */
[----:B------:R-:W-:Y:S01]  /*f030*/  F2FP.PACK_AB R148, R192, R195 ;  /* 0x000000c3c094723e */ /* 0x000fe200000000ff */
[----:B------:R1:W4:Y:S01]  /*f040*/  MUFU.EX2 R201, R4 ;  /* 0x0000000400c97308 */ /* 0x0003220000000800 */
[----:B------:R-:W-:Y:S02]  /*f050*/  F2FP.PACK_AB R146, R202, R30 ;  /* 0x0000001eca92723e */ /* 0x000fe400000000ff */
[----:B--2---:R-:W-:Y:S01]  /*f060*/  MOV R167, R28 ;  /* 0x0000001c00a77202 */ /* 0x004fe20000000f00 */
[----:B-1----:R-:W-:Y:S01]  /*f070*/  FMUL.FTZ R4, R134, R144 ;  /* 0x0000009086047220 */ /* 0x002fe20000410000 */
[-C--:B------:R-:W-:Y:S02]  /*f080*/  F2FP.PACK_AB R144, R193, R29.reuse ;  /* 0x0000001dc190723e */ /* 0x080fe400000000ff */
[----:B----4-:R-:W-:Y:S01]  /*f090*/  F2FP.PACK_AB R151, R201, R28 ;  /* 0x0000001cc997723e */ /* 0x010fe200000000ff */
[C---:B------:R-:W-:Y:S01]  /*f0a0*/  FMUL.FTZ R28, R132.reuse, R168 ;  /* 0x000000a8841c7220 */ /* 0x040fe20000410000 */
[----:B------:R-:W-:Y:S01]  /*f0b0*/  MOV R168, R29 ;  /* 0x0000001d00a87202 */ /* 0x000fe20000000f00 */
[----:B------:R-:W-:Y:S01]  /*f0c0*/  FMUL.FTZ R29, R132, R169 ;  /* 0x000000a9841d7220 */ /* 0x000fe20000410000 */
[----:B------:R-:W-:Y:S01]  /*f0d0*/  MOV R169, R43 ;  /* 0x0000002b00a97202 */ /* 0x000fe20000000f00 */
[-C--:B------:R-:W-:Y:S05]  /*f0e0*/  HMMA.16816.F32 R4, R144, R20.reuse, R4 ;  /* 0x000000149004723c */ /* 0x080fea0000001804 */
[----:B------:R-:W-:Y:S01]  /*f0f0*/  FMUL.FTZ R43, R0, R183 ;  /* 0x000000b7002b7220 */ /* 0x000fe20000410000 */
[----:B------:R-:W-:Y:S02]  /*f100*/  MOV R183, R204 ;  /* 0x000000cc00b77202 */ /* 0x000fe40000000f00 */
[C---:B------:R-:W-:Y:S07]  /*f110*/  HMMA.16816.F32 R8, R148.reuse, R20, R8 ;  /* 0x000000149408723c */ /* 0x040fee0000001808 */
[C---:B------:R-:W-:Y:S01]  /*f120*/  FMUL.FTZ R20, R134.reuse, R160 ;  /* 0x000000a086147220 */ /* 0x040fe20000410000 */
[-C--:B------:R-:W-:Y:S01]  /*f130*/  HMMA.16816.F32 R12, R148, R22.reuse, R12 ;  /* 0x00000016940c723c */ /* 0x080fe2000000180c */
[----:B------:R1:W-:Y:S03]  /*f140*/  MUFU.EX2 R160, R138 ;  /* 0x0000008a00a07308 */ /* 0x0003e60000000800 */
[----:B------:R-:W-:Y:S01]  /*f150*/  FMUL.FTZ R21, R134, R161 ;  /* 0x000000a186157220 */ /* 0x000fe20000410000 */
[----:B------:R-:W-:Y:S01]  /*f160*/  MOV R161, R30 ;  /* 0x0000001e00a17202 */ /* 0x000fe20000000f00 */
[----:B------:R-:W-:Y:S02]  /*f170*/  FMUL.FTZ R30, R0, R170 ;  /* 0x000000aa001e7220 */ /* 0x000fe40000410000 */
[C---:B------:R-:W-:Y:S07]  /*f180*/  HMMA.16816.F32 R16, R144.reuse, R22, R16 ;  /* 0x000000169010723c */ /* 0x040fee0000001810 */
[C---:B------:R-:W-:Y:S01]  /*f190*/  FMUL.FTZ R23, R133.reuse, R163 ;  /* 0x000000a385177220 */ /* 0x040fe20000410000 */
[----:B------:R-:W-:Y:S01]  /*f1a0*/  MOV R163, R24 ;  /* 0x0000001800a37202 */ /* 0x000fe20000000f00 */
[----:B------:R-:W-:Y:S03]  /*f1b0*/  FMUL.FTZ R24, R132, R164 ;  /* 0x000000a484187220 */ /* 0x000fe60000410000 */
[----:B------:R-:W-:Y:S01]  /*f1c0*/  MOV R164, R32 ;  /* 0x0000002000a47202 */ /* 0x000fe20000000f00 */
[----:B------:R-:W-:Y:S02]  /*f1d0*/  FMUL.FTZ R32, R134, R172 ;  /* 0x000000ac86207220 */ /* 0x000fe40000410000 */
[C---:B------:R-:W-:Y:S01]  /*f1e0*/  FMUL.FTZ R22, R133.reuse, R162 ;  /* 0x000000a285167220 */ /* 0x040fe20000410000 */
[----:B------:R-:W-:Y:S01]  /*f1f0*/  MOV R162, R31 ;  /* 0x0000001f00a27202 */ /* 0x000fe20000000f00 */
[--C-:B-1----:R-:W-:Y:S02]  /*f200*/  FFMA.FTZ R138, R208, c[0x0][0x2d0], -R196.reuse ;  /* 0x0000b400d08a7a23 */ /* 0x102fe400000108c4 */
[----:B------:R-:W-:Y:S02]  /*f210*/  FMUL.FTZ R31, R0, R171 ;  /* 0x000000ab001f7220 */ /* 0x000fe40000410000 */
[----:B------:R1:W-:Y:S01]  /*f220*/  MUFU.EX2 R170, R138 ;  /* 0x0000008a00aa7308 */ /* 0x0003e20000000800 */
[-C--:B------:R-:W-:Y:S08]  /*f230*/  HMMA.16816.F32 R20, R144, R36.reuse, R20 ;  /* 0x000000249014723c */ /* 0x080ff00000001814 */
[C---:B------:R-:W-:Y:S07]  /*f240*/  HMMA.16816.F32 R24, R148.reuse, R36, R24 ;  /* 0x000000249418723c */ /* 0x040fee0000001818 */
[C---:B------:R-:W-:Y:S01]  /*f250*/  FMUL.FTZ R36, R134.reuse, R176 ;  /* 0x000000b086247220 */ /* 0x040fe20000410000 */
[-C--:B------:R-:W-:Y:S04]  /*f260*/  HMMA.16816.F32 R28, R148, R38.reuse, R28 ;  /* 0x00000026941c723c */ /* 0x080fe8000000181c */
[----:B------:R-:W-:Y:S01]  /*f270*/  MOV R176, R164 ;  /* 0x000000a400b07202 */ /* 0x000fe20000000f00 */
[----:B------:R-:W-:Y:S01]  /*f280*/  FMUL.FTZ R37, R134, R177 ;  /* 0x000000b186257220 */ /* 0x000fe20000410000 */
[----:B------:R-:W-:Y:S01]  /*f290*/  MOV R177, R206 ;  /* 0x000000ce00b17202 */ /* 0x000fe20000000f00 */
[----:B-1----:R-:W-:Y:S01]  /*f2a0*/  FFMA.FTZ R138, R210, c[0x0][0x2d0], -R196 ;  /* 0x0000b400d28a7a23 */ /* 0x002fe200000108c4 */
[C---:B------:R-:W-:Y:S01]  /*f2b0*/  HMMA.16816.F32 R32, R144.reuse, R38, R32 ;  /* 0x000000269020723c */ /* 0x040fe20000001820 */
[----:B------:R1:W-:Y:S06]  /*f2c0*/  MUFU.EX2 R206, R139 ;  /* 0x0000008b00ce7308 */ /* 0x0003ec0000000800 */
[C---:B------:R-:W-:Y:S01]  /*f2d0*/  FMUL.FTZ R38, R133.reuse, R178 ;  /* 0x000000b285267220 */ /* 0x040fe20000410000 */
[----:B------:R-:W-:Y:S01]  /*f2e0*/  MOV R178, R200 ;  /* 0x000000c800b27202 */ /* 0x000fe20000000f00 */
[----:B------:R-:W-:Y:S02]  /*f2f0*/  FMUL.FTZ R39, R133, R179 ;  /* 0x000000b385277220 */ /* 0x000fe40000410000 */
[----:B------:R2:W-:Y:S01]  /*f300*/  MUFU.EX2 R172, R138 ;  /* 0x0000008a00ac7308 */ /* 0x0005e20000000800 */
[----:B------:R-:W-:Y:S04]  /*f310*/  MOV R179, R201 ;  /* 0x000000c900b37202 */ /* 0x000fe80000000f00 */
[-C--:B---3--:R-:W-:Y:S08]  /*f320*/  HMMA.16816.F32 R36, R144, R152.reuse, R36 ;  /* 0x000000989024723c */ /* 0x088ff00000001824 */
[C---:B------:R-:W-:Y:S04]  /*f330*/  HMMA.16816.F32 R40, R148.reuse, R152, R40 ;  /* 0x000000989428723c */ /* 0x040fe80000001828 */
[--C-:B-1----:R-:W-:Y:S01]  /*f340*/  FFMA.FTZ R139, R216, c[0x0][0x2d0], -R142.reuse ;  /* 0x0000b400d88b7a23 */ /* 0x102fe2000001088e */
[----:B------:R-:W-:Y:S03]  /*f350*/  MOV R216, R180 ;  /* 0x000000b400d87202 */ /* 0x000fe60000000f00 */
[-C--:B------:R-:W-:Y:S04]  /*f360*/  HMMA.16816.F32 R44, R148, R154.reuse, R44 ;  /* 0x0000009a942c723c */ /* 0x080fe8000000182c */
[--C-:B--2---:R-:W-:Y:S04]  /*f370*/  FFMA.FTZ R138, R212, c[0x0][0x2d0], -R142.reuse ;  /* 0x0000b400d48a7a23 */ /* 0x104fe8000001088e */
[C---:B------:R-:W-:Y:S01]  /*f380*/  HMMA.16816.F32 R48, R144.reuse, R154, R48 ;  /* 0x0000009a9030723c */ /* 0x040fe20000001830 */
[----:B------:R1:W-:Y:S01]  /*f390*/  MUFU.EX2 R171, R138 ;  /* 0x0000008a00ab7308 */ /* 0x0003e20000000800 */
[----:B------:R-:W2:Y:S06]  /*f3a0*/  LDSM.16.MT88.4 R152, [R225+0x3880] ;  /* 0x00388000e198783b */ /* 0x000eac0000004200 */
[-C--:B------:R-:W-:Y:S08]  /*f3b0*/  HMMA.16816.F32 R52, R144, R156.reuse, R52 ;  /* 0x0000009c9034723c */ /* 0x080ff00000001834 */
[C---:B------:R-:W-:Y:S08]  /*f3c0*/  HMMA.16816.F32 R56, R148.reuse, R156, R56 ;  /* 0x0000009c9438723c */ /* 0x040ff00000001838 */
[-C--:B------:R-:W-:Y:S04]  /*f3d0*/  HMMA.16816.F32 R60, R148, R158.reuse, R60 ;  /* 0x0000009e943c723c */ /* 0x080fe8000000183c */
[----:B-1----:R-:W-:Y:S04]  /*f3e0*/  FFMA.FTZ R138, R214, c[0x0][0x2d0], -R142 ;  /* 0x0000b400d68a7a23 */ /* 0x002fe8000001088e */
[C---:B------:R-:W-:Y:S01]  /*f3f0*/  HMMA.16816.F32 R64, R144.reuse, R158, R64 ;  /* 0x0000009e9040723c */ /* 0x040fe20000001840 */
[----:B------:R1:W3:Y:S01]  /*f400*/  MUFU.EX2 R174, R138 ;  /* 0x0000008a00ae7308 */ /* 0x0002e20000000800 */
[----:B------:R-:W4:Y:S06]  /*f410*/  LDSM.16.MT88.4 R156, [R226+0x3880] ;  /* 0x00388000e29c783b */ /* 0x000f2c0000004200 */
[-C--:B--2---:R-:W-:Y:S08]  /*f420*/  HMMA.16816.F32 R68, R144, R152.reuse, R68 ;  /* 0x000000989044723c */ /* 0x084ff00000001844 */
[C---:B------:R-:W-:Y:S04]  /*f430*/  HMMA.16816.F32 R72, R148.reuse, R152, R72 ;  /* 0x000000989448723c */ /* 0x040fe80000001848 */
[--C-:B-1----:R-:W-:Y:S04]  /*f440*/  FFMA.FTZ R138, R220, c[0x0][0x2d0], -R143.reuse ;  /* 0x0000b400dc8a7a23 */ /* 0x102fe8000001088f */
[-C--:B------:R-:W-:Y:S01]  /*f450*/  HMMA.16816.F32 R76, R148, R154.reuse, R76 ;  /* 0x0000009a944c723c */ /* 0x080fe2000000184c */
[----:B------:R1:W-:Y:S07]  /*f460*/  MUFU.EX2 R182, R138 ;  /* 0x0000008a00b67308 */ /* 0x0003ee0000000800 */
[C---:B------:R-:W-:Y:S01]  /*f470*/  HMMA.16816.F32 R80, R144.reuse, R154, R80 ;  /* 0x0000009a9050723c */ /* 0x040fe20000001850 */
[----:B------:R-:W2:Y:S07]  /*f480*/  LDSM.16.MT88.4 R152, [R228+0x3880] ;  /* 0x00388000e498783b */ /* 0x000eae0000004200 */
[-C--:B----4-:R-:W-:Y:S08]  /*f490*/  HMMA.16816.F32 R84, R144, R156.reuse, R84 ;  /* 0x0000009c9054723c */ /* 0x090ff00000001854 */
[C---:B------:R-:W-:Y:S04]  /*f4a0*/  HMMA.16816.F32 R88, R148.reuse, R156, R88 ;  /* 0x0000009c9458723c */ /* 0x040fe80000001858 */
[--C-:B-1----:R-:W-:Y:S04]  /*f4b0*/  FFMA.FTZ R138, R215, c[0x0][0x2d0], -R143.reuse ;  /* 0x0000b400d78a7a23 */ /* 0x102fe8000001088f */
[-C--:B------:R-:W-:Y:S01]  /*f4c0*/  HMMA.16816.F32 R92, R148, R158.reuse, R92 ;  /* 0x0000009e945c723c */ /* 0x080fe2000000185c */
[----:B------:R1:W4:Y:S07]  /*f4d0*/  MUFU.EX2 R220, R138 ;  /* 0x0000008a00dc7308 */ /* 0x00032e0000000800 */
[C---:B------:R-:W-:Y:S01]  /*f4e0*/  HMMA.16816.F32 R96, R144.reuse, R158, R96 ;  /* 0x0000009e9060723c */ /* 0x040fe20000001860 */
[----:B------:R-:W4:Y:S07]  /*f4f0*/  LDSM.16.MT88.4 R156, [R227+0x3880] ;  /* 0x00388000e39c783b */ /* 0x000f2e0000004200 */
[-C--:B--2---:R-:W-:Y:S08]  /*f500*/  HMMA.16816.F32 R100, R144, R152.reuse, R100 ;  /* 0x000000989064723c */ /* 0x084ff00000001864 */
[C---:B------:R-:W-:Y:S04]  /*f510*/  HMMA.16816.F32 R104, R148.reuse, R152, R104 ;  /* 0x000000989468723c */ /* 0x040fe80000001868 */
[--C-:B-1----:R-:W-:Y:S01]  /*f520*/  FFMA.FTZ R138, R221, c[0x0][0x2d0], -R2.reuse ;  /* 0x0000b400dd8a7a23 */ /* 0x102fe20000010802 */
[----:B---3--:R-:W-:Y:S03]  /*f530*/  MOV R221, R174 ;  /* 0x000000ae00dd7202 */ /* 0x008fe60000000f00 */
[-C--:B------:R-:W-:Y:S01]  /*f540*/  HMMA.16816.F32 R108, R148, R154.reuse, R108 ;  /* 0x0000009a946c723c */ /* 0x080fe2000000186c */
[----:B------:R1:W-:Y:S07]  /*f550*/  MUFU.EX2 R215, R138 ;  /* 0x0000008a00d77308 */ /* 0x0003ee0000000800 */
[C---:B------:R-:W-:Y:S01]  /*f560*/  HMMA.16816.F32 R112, R144.reuse, R154, R112 ;  /* 0x0000009a9070723c */ /* 0x040fe20000001870 */
[----:B------:R-:W2:Y:S07]  /*f570*/  LDSM.16.MT88.4 R152, [R225+0x2880] ;  /* 0x00288000e198783b */ /* 0x000eae0000004200 */
[-C--:B----4-:R-:W-:Y:S08]  /*f580*/  HMMA.16816.F32 R116, R144, R156.reuse, R116 ;  /* 0x0000009c9074723c */ /* 0x090ff00000001874 */
[C---:B------:R-:W-:Y:S04]  /*f590*/  HMMA.16816.F32 R120, R148.reuse, R156, R120 ;  /* 0x0000009c9478723c */ /* 0x040fe80000001878 */
[--C-:B-1----:R-:W-:Y:S01]  /*f5a0*/  FFMA.FTZ R138, R222, c[0x0][0x2d0], -R2.reuse ;  /* 0x0000b400de8a7a23 */ /* 0x102fe20000010802 */
[----:B------:R-:W-:Y:S02]  /*f5b0*/  MOV R222, R172 ;  /* 0x000000ac00de7202 */ /* 0x000fe40000000f00 */
[----:B------:R-:W-:Y:S01]  /*f5c0*/  MOV R172, R169 ;  /* 0x000000a900ac7202 */ /* 0x000fe20000000f00 */
[-C--:B------:R-:W-:Y:S01]  /*f5d0*/  HMMA.16816.F32 R124, R148, R158.reuse, R124 ;  /* 0x0000009e947c723c */ /* 0x080fe2000000187c */
[----:B------:R1:W3:Y:S03]  /*f5e0*/  MUFU.EX2 R214, R138 ;  /* 0x0000008a00d67308 */ /* 0x0002e60000000800 */
[----:B------:R-:W-:Y:S02]  /*f5f0*/  MOV R169, R163 ;  /* 0x000000a300a97202 */ /* 0x000fe40000000f00 */
[----:B------:R-:W-:Y:S02]  /*f600*/  MOV R175, R172 ;  /* 0x000000ac00af7202 */ /* 0x000fe40000000f00 */
[----:B------:R-:W-:Y:S01]  /*f610*/  HMMA.16816.F32 R128, R144, R158, R128 ;  /* 0x0000009e9080723c */ /* 0x000fe20000001880 */
[----:B------:R-:W-:Y:S03]  /*f620*/  LDSM.16.MT88.4 R156, [R227+0x2880] ;  /* 0x00288000e39c783b */ /* 0x000fe60000004200 */
[----:B------:R-:W-:Y:S02]  /*f630*/  F2FP.PACK_AB R148, R220, R182 ;  /* 0x000000b6dc94723e */ /* 0x000fe400000000ff */
[----:B------:R-:W-:Y:S01]  /*f640*/  MOV R172, R165 ;  /* 0x000000a500ac7202 */ /* 0x000fe20000000f00 */
[--C-:B-1----:R-:W-:Y:S01]  /*f650*/  FFMA.FTZ R138, R244, c[0x0][0x2d0], -R143.reuse ;  /* 0x0000b400f48a7a23 */ /* 0x102fe2000001088f */
[----:B------:R-:W-:Y:S04]  /*f660*/  MOV R244, R171 ;  /* 0x000000ab00f47202 */ /* 0x000fe80000000f00 */
[----:B------:R-:W-:Y:S01]  /*f670*/  MOV R171, R168 ;  /* 0x000000a800ab7202 */ /* 0x000fe20000000f00 */
[----:B------:R1:W-:Y:S01]  /*f680*/  MUFU.EX2 R213, R138 ;  /* 0x0000008a00d57308 */ /* 0x0003e20000000800 */
[----:B------:R-:W-:Y:S02]  /*f690*/  MOV R168, R162 ;  /* 0x000000a200a87202 */ /* 0x000fe40000000f00 */
[----:B------:R-:W-:Y:S02]  /*f6a0*/  F2FP.PACK_AB R147, R221, R244 ;  /* 0x000000f4dd93723e */ /* 0x000fe400000000ff */
[----:B---3--:R-:W-:Y:S02]  /*f6b0*/  F2FP.PACK_AB R149, R214, R215 ;  /* 0x000000d7d695723e */ /* 0x008fe400000000ff */
[----:B------:R-:W-:Y:S01]  /*f6c0*/  MOV R174, R171 ;  /* 0x000000ab00ae7202 */ /* 0x000fe20000000f00 */
[--C-:B-1----:R-:W-:Y:S01]  /*f6d0*/  FFMA.FTZ R138, R223, c[0x0][0x2d0], -R143.reuse ;  /* 0x0000b400df8a7a23 */ /* 0x102fe2000001088f */
[----:B------:R-:W-:Y:S02]  /*f6e0*/  MOV R223, R170 ;  /* 0x000000aa00df7202 */ /* 0x000fe40000000f00 */
[----:B------:R-:W-:Y:S01]  /*f6f0*/  MOV R170, R167 ;  /* 0x000000a700aa7202 */ /* 0x000fe20000000f00 */
[----:B------:R1:W3:Y:S01]  /*f700*/  MUFU.EX2 R212, R138 ;  /* 0x0000008a00d47308 */ /* 0x0002e20000000800 */
[----:B------:R-:W-:Y:S02]  /*f710*/  MOV R167, R161 ;  /* 0x000000a100a77202 */ /* 0x000fe40000000f00 */
[----:B------:R-:W-:Y:S02]  /*f720*/  F2FP.PACK_AB R146, R222, R223 ;  /* 0x000000dfde92723e */ /* 0x000fe400000000ff */
[----:B------:R-:W-:Y:S02]  /*f730*/  MOV R171, R170 ;  /* 0x000000aa00ab7202 */ /* 0x000fe40000000f00 */
[----:B------:R-:W-:Y:S02]  /*f740*/  MOV R170, R169 ;  /* 0x000000a900aa7202 */ /* 0x000fe40000000f00 */
[----:B------:R-:W-:Y:S02]  /*f750*/  MOV R169, R168 ;  /* 0x000000a800a97202 */ /* 0x000fe40000000f00 */
[----:B------:R-:W-:Y:S01]  /*f760*/  MOV R168, R167 ;  /* 0x000000a700a87202 */ /* 0x000fe20000000f00 */
[--C-:B-1----:R-:W-:Y:S01]  /*f770*/  FFMA.FTZ R138, R245, c[0x0][0x2d0], -R2.reuse ;  /* 0x0000b400f58a7a23 */ /* 0x102fe20000010802 */
[----:B------:R-:W-:Y:S02]  /*f780*/  MOV R245, R160 ;  /* 0x000000a000f57202 */ /* 0x000fe40000000f00 */
[----:B------:R-:W1:Y:S01]  /*f790*/  LDSM.16.MT88.4 R160, [R226+0x2880] ;  /* 0x00288000e2a0783b */ /* 0x000e620000004200 */
[----:B------:R4:W-:Y:S01]  /*f7a0*/  MUFU.EX2 R211, R138 ;  /* 0x0000008a00d37308 */ /* 0x0009e20000000800 */
[----:B------:R-:W-:Y:S02]  /*f7b0*/  F2FP.PACK_AB R145, R245, R181 ;  /* 0x000000b5f591723e */ /* 0x000fe400000000ff */
[----:B---3--:R-:W-:Y:S01]  /*f7c0*/  F2FP.PACK_AB R150, R212, R213 ;  /* 0x000000d5d496723e */ /* 0x008fe200000000ff */
[----:B----4-:R-:W-:Y:S01]  /*f7d0*/  FFMA.FTZ R138, R246, c[0x0][0x2d0], -R2 ;  /* 0x0000b400f68a7a23 */ /* 0x010fe20000010802 */
[----:B------:R-:W-:Y:S02]  /*f7e0*/  MOV R246, R173 ;  /* 0x000000ad00f67202 */ /* 0x000fe40000000f00 */
[----:B------:R-:W-:Y:S03]  /*f7f0*/  MOV R173, R166 ;  /* 0x000000a600ad7202 */ /* 0x000fe60000000f00 */
[----:B------:R3:W4:Y:S01]  /*f800*/  MUFU.EX2 R210, R138 ;  /* 0x0000008a00d27308 */ /* 0x0007220000000800 */
[----:B------:R-:W-:Y:S01]  /*f810*/  F2FP.PACK_AB R144, R246, R180 ;  /* 0x000000b4f690723e */ /* 0x000fe200000000ff */
[----:B------:R-:W1:Y:S01]  /*f820*/  LDSM.16.MT88.4 R164, [R228+0x2880] ;  /* 0x00288000e4a4783b */ /* 0x000e620000004200 */
[----:B------:R-:W-:Y:S05]  /*f830*/  MOV R180, R175 ;  /* 0x000000af00b47202 */ /* 0x000fea0000000f00 */
[-C--:B--2---:R-:W-:Y:S03]  /*f840*/  HMMA.16816.F32 R4, R144, R152.reuse, R4 ;  /* 0x000000989004723c */ /* 0x084fe60000001804 */
[--C-:B---3--:R-:W-:Y:S01]  /*f850*/  FFMA.FTZ R138, R176, c[0x0][0x2d0], -R196.reuse ;  /* 0x0000b400b08a7a23 */ /* 0x108fe200000108c4 */
[----:B----4-:R-:W-:Y:S02]  /*f860*/  F2FP.PACK_AB R151, R210, R211 ;  /* 0x000000d3d297723e */ /* 0x010fe400000000ff */
[----:B------:R-:W-:Y:S01]  /*f870*/  MOV R176, R202 ;  /* 0x000000ca00b07202 */ /* 0x000fe20000000f00 */
[----:B------:R2:W-:Y:S04]  /*f880*/  MUFU.EX2 R209, R138 ;  /* 0x0000008a00d17308 */ /* 0x0005e80000000800 */
[C---:B------:R-:W-:Y:S06]  /*f890*/  HMMA.16816.F32 R8, R148.reuse, R152, R8 ;  /* 0x000000989408723c */ /* 0x040fec0000001808 */
[----:B------:R-:W-:Y:S02]  /*f8a0*/  MUFU.EX2 R202, R139 ;  /* 0x0000008b00ca7308 */ /* 0x000fe40000000800 */
[-C--:B------:R-:W-:Y:S08]  /*f8b0*/  HMMA.16816.F32 R12, R148, R154.reuse, R12 ;  /* 0x0000009a940c723c */ /* 0x080ff0000000180c */
[C---:B------:R-:W-:Y:S01]  /*f8c0*/  HMMA.16816.F32 R16, R144.reuse, R154, R16 ;  /* 0x0000009a9010723c */ /* 0x040fe20000001810 */
[----:B------:R-:W3:Y:S01]  /*f8d0*/  LDSM.16.MT88.4 R152, [R225+0x4080] ;  /* 0x00408000e198783b */ /* 0x000ee20000004200 */
[----:B------:R-:W-:Y:S02]  /*f8e0*/  MUFU.EX2 R139, R140 ;  /* 0x0000008c008b7308 */ /* 0x000fe40000000800 */
[----:B--2---:R-:W-:Y:S01]  /*f8f0*/  FFMA.FTZ R138, R251, c[0x0][0x2d0], -R196 ;  /* 0x0000b400fb8a7a23 */ /* 0x004fe200000108c4 */
[----:B------:R-:W-:Y:S02]  /*f900*/  MOV R251, R182 ;  /* 0x000000b600fb7202 */ /* 0x000fe40000000f00 */
[----:B------:R-:W-:Y:S01]  /*f910*/  MOV R182, R193 ;  /* 0x000000c100b67202 */ /* 0x000fe20000000f00 */
[-C--:B-1----:R-:W-:Y:S04]  /*f920*/  HMMA.16816.F32 R20, R144, R160.reuse, R20 ;  /* 0x000000a09014723c */ /* 0x082fe80000001814 */
[----:B------:R1:W2:Y:S04]  /*f930*/  MUFU.EX2 R208, R138 ;  /* 0x0000008a00d07308 */ /* 0x0002a80000000800 */
[C---:B------:R-:W-:Y:S08]  /*f940*/  HMMA.16816.F32 R24, R148.reuse, R160, R24 ;  /* 0x000000a09418723c */ /* 0x040ff00000001818 */
[-C--:B------:R-:W-:Y:S08]  /*f950*/  HMMA.16816.F32 R28, R148, R162.reuse, R28 ;  /* 0x000000a2941c723c */ /* 0x080ff0000000181c */
[C---:B------:R-:W-:Y:S01]  /*f960*/  HMMA.16816.F32 R32, R144.reuse, R162, R32 ;  /* 0x000000a29020723c */ /* 0x040fe20000001820 */
[----:B------:R-:W4:Y:S03]  /*f970*/  LDSM.16.MT88.4 R160, [R226+0x4080] ;  /* 0x00408000e2a0783b */ /* 0x000f260000004200 */
[----:B-1----:R-:W-:Y:S01]  /*f980*/  FFMA.FTZ R138, R252, c[0x0][0x2d0], -R142 ;  /* 0x0000b400fc8a7a23 */ /* 0x002fe2000001088e */
[----:B------:R-:W-:Y:S02]  /*f990*/  MOV R252, R181 ;  /* 0x000000b500fc7202 */ /* 0x000fe40000000f00 */
[----:B------:R-:W-:Y:S01]  /*f9a0*/  MOV R181, R174 ;  /* 0x000000ae00b57202 */ /* 0x000fe20000000f00 */
[-C--:B------:R-:W-:Y:S01]  /*f9b0*/  HMMA.16816.F32 R36, R144, R164.reuse, R36 ;  /* 0x000000a49024723c */ /* 0x080fe20000001824 */
[----:B------:R1:W-:Y:S03]  /*f9c0*/  MUFU.EX2 R207, R138 ;  /* 0x0000008a00cf7308 */ /* 0x0003e60000000800 */
[----:B--2---:R-:W-:Y:S04]  /*f9d0*/  F2FP.PACK_AB R140, R208, R209 ;  /* 0x000000d1d08c723e */ /* 0x004fe800000000ff */
[C---:B------:R-:W-:Y:S08]  /*f9e0*/  HMMA.16816.F32 R40, R148.reuse, R164, R40 ;  /* 0x000000a49428723c */ /* 0x040ff00000001828 */
[-C--:B------:R-:W-:Y:S08]  /*f9f0*/  HMMA.16816.F32 R44, R148, R166.reuse, R44 ;  /* 0x000000a6942c723c */ /* 0x080ff0000000182c */
[C---:B------:R-:W-:Y:S04]  /*fa00*/  HMMA.16816.F32 R48, R144.reuse, R166, R48 ;  /* 0x000000a69030723c */ /* 0x040fe80000001830 */
[--C-:B-1----:R-:W-:Y:S04]  /*fa10*/  FFMA.FTZ R138, R197, c[0x0][0x2d0], -R196.reuse ;  /* 0x0000b400c58a7a23 */ /* 0x102fe800000108c4 */
[-C--:B------:R-:W-:Y:S01]  /*fa20*/  HMMA.16816.F32 R52, R144, R156.reuse, R52 ;  /* 0x0000009c9034723c */ /* 0x080fe20000001834 */
[----:B------:R1:W-:Y:S07]  /*fa30*/  MUFU.EX2 R205, R138 ;  /* 0x0000008a00cd7308 */ /* 0x0003ee0000000800 */
[C---:B------:R-:W-:Y:S08]  /*fa40*/  HMMA.16816.F32 R56, R148.reuse, R156, R56 ;  /* 0x0000009c9438723c */ /* 0x040ff00000001838 */
[-C--:B------:R-:W-:Y:S08]  /*fa50*/  HMMA.16816.F32 R60, R148, R158.reuse, R60 ;  /* 0x0000009e943c723c */ /* 0x080ff0000000183c */
[C---:B------:R-:W-:Y:S01]  /*fa60*/  HMMA.16816.F32 R64, R144.reuse, R158, R64 ;  /* 0x0000009e9040723c */ /* 0x040fe20000001840 */
[----:B------:R-:W2:Y:S03]  /*fa70*/  LDSM.16.MT88.4 R156, [R228+0x4080] ;  /* 0x00408000e49c783b */ /* 0x000ea60000004200 */
[----:B-1----:R-:W-:Y:S04]  /*fa80*/  FFMA.FTZ R138, R198, c[0x0][0x2d0], -R196 ;  /* 0x0000b400c68a7a23 */ /* 0x002fe800000108c4 */
[-C--:B---3--:R-:W-:Y:S01]  /*fa90*/  HMMA.16816.F32 R68, R144, R152.reuse, R68 ;  /* 0x000000989044723c */ /* 0x088fe20000001844 */
[----:B------:R1:W3:Y:S07]  /*faa0*/  MUFU.EX2 R204, R138 ;  /* 0x0000008a00cc7308 */ /* 0x0002ee0000000800 */
[C---:B------:R-:W-:Y:S08]  /*fab0*/  HMMA.16816.F32 R72, R148.reuse, R152, R72 ;  /* 0x000000989448723c */ /* 0x040ff00000001848 */
[-C--:B------:R-:W-:Y:S08]  /*fac0*/  HMMA.16816.F32 R76, R148, R154.reuse, R76 ;  /* 0x0000009a944c723c */ /* 0x080ff0000000184c */
[C---:B------:R-:W-:Y:S01]  /*fad0*/  HMMA.16816.F32 R80, R144.reuse, R154, R80 ;  /* 0x0000009a9050723c */ /* 0x040fe20000001850 */
[----:B------:R-:W2:Y:S03]  /*fae0*/  LDSM.16.MT88.4 R152, [R227+0x4080] ;  /* 0x00408000e398783b */ /* 0x000ea60000004200 */
[----:B-1----:R-:W-:Y:S01]  /*faf0*/  FFMA.FTZ R138, R199, c[0x0][0x2d0], -R142 ;  /* 0x0000b400c78a7a23 */ /* 0x002fe2000001088e */
[----:B---3--:R-:W-:Y:S03]  /*fb00*/  F2FP.PACK_AB R142, R204, R205 ;  /* 0x000000cdcc8e723e */ /* 0x008fe600000000ff */
[-C--:B----4-:R-:W-:Y:S01]  /*fb10*/  HMMA.16816.F32 R84, R144, R160.reuse, R84 ;  /* 0x000000a09054723c */ /* 0x090fe20000001854 */
[----:B------:R1:W-:Y:S07]  /*fb20*/  MUFU.EX2 R203, R138 ;  /* 0x0000008a00cb7308 */ /* 0x0003ee0000000800 */
[C---:B------:R-:W-:Y:S08]  /*fb30*/  HMMA.16816.F32 R88, R148.reuse, R160, R88 ;  /* 0x000000a09458723c */ /* 0x040ff00000001858 */
[-C--:B------:R-:W-:Y:S08]  /*fb40*/  HMMA.16816.F32 R92, R148, R162.reuse, R92 ;  /* 0x000000a2945c723c */ /* 0x080ff0000000185c */
[C---:B------:R-:W-:Y:S01]  /*fb50*/  HMMA.16816.F32 R96, R144.reuse, R162, R96 ;  /* 0x000000a29060723c */ /* 0x040fe20000001860 */
[----:B------:R-:W3:Y:S03]  /*fb60*/  LDSM.16.MT88.4 R160, [R225+0x3080] ;  /* 0x00308000e1a0783b */ /* 0x000ee60000004200 */
[--C-:B-1----:R-:W-:Y:S01]  /*fb70*/  FFMA.FTZ R138, R217, c[0x0][0x2d0], -R143.reuse ;  /* 0x0000b400d98a7a23 */ /* 0x102fe2000001088f */
[----:B------:R-:W-:Y:S02]  /*fb80*/  MOV R217, R179 ;  /* 0x000000b300d97202 */ /* 0x000fe40000000f00 */
[----:B------:R-:W-:Y:S01]  /*fb90*/  MOV R179, R194 ;  /* 0x000000c200b37202 */ /* 0x000fe20000000f00 */
[-C--:B--2---:R-:W-:Y:S01]  /*fba0*/  HMMA.16816.F32 R100, R144, R156.reuse, R100 ;  /* 0x0000009c9064723c */ /* 0x084fe20000001864 */
[----:B------:R1:W-:Y:S07]  /*fbb0*/  MUFU.EX2 R201, R138 ;  /* 0x0000008a00c97308 */ /* 0x0003ee0000000800 */
[C---:B------:R-:W-:Y:S08]  /*fbc0*/  HMMA.16816.F32 R104, R148.reuse, R156, R104 ;  /* 0x0000009c9468723c */ /* 0x040ff00000001868 */
[-C--:B------:R-:W-:Y:S08]  /*fbd0*/  HMMA.16816.F32 R108, R148, R158.reuse, R108 ;  /* 0x0000009e946c723c */ /* 0x080ff0000000186c */
[C---:B------:R-:W-:Y:S04]  /*fbe0*/  HMMA.16816.F32 R112, R144.reuse, R158, R112 ;  /* 0x0000009e9070723c */ /* 0x040fe80000001870 */
[--C-:B-1----:R-:W-:Y:S01]  /*fbf0*/  FFMA.FTZ R138, R218, c[0x0][0x2d0], -R143.reuse ;  /* 0x0000b400da8a7a23 */ /* 0x102fe2000001088f */
[----:B------:R-:W-:Y:S02]  /*fc00*/  MOV R218, R178 ;  /* 0x000000b200da7202 */ /* 0x000fe40000000f00 */
[----:B------:R-:W-:Y:S01]  /*fc10*/  MOV R178, R192 ;  /* 0x000000c000b27202 */ /* 0x000fe20000000f00 */
[-C--:B------:R-:W-:Y:S01]  /*fc20*/  HMMA.16816.F32 R116, R144, R152.reuse, R116 ;  /* 0x000000989074723c */ /* 0x080fe20000001874 */
[----:B------:R1:W2:Y:S07]  /*fc30*/  MUFU.EX2 R200, R138 ;  /* 0x0000008a00c87308 */ /* 0x0002ae0000000800 */
[C---:B------:R-:W-:Y:S08]  /*fc40*/  HMMA.16816.F32 R120, R148.reuse, R152, R120 ;  /* 0x000000989478723c */ /* 0x040ff00000001878 */
[-C--:B------:R-:W-:Y:S08]  /*fc50*/  HMMA.16816.F32 R124, R148, R154.reuse, R124 ;  /* 0x0000009a947c723c */ /* 0x080ff0000000187c */
[----:B------:R-:W-:Y:S04]  /*fc60*/  HMMA.16816.F32 R128, R144, R154, R128 ;  /* 0x0000009a9080723c */ /* 0x000fe80000001880 */
[--C-:B-1----:R-:W-:Y:S01]  /*fc70*/  FFMA.FTZ R138, R219, c[0x0][0x2d0], -R2.reuse ;  /* 0x0000b400db8a7a23 */ /* 0x102fe20000010802 */
[----:B--2---:R-:W-:Y:S02]  /*fc80*/  F2FP.PACK_AB R192, R200, R201 ;  /* 0x000000c9c8c0723e */ /* 0x004fe400000000ff */
[----:B------:R-:W-:Y:S01]  /*fc90*/  MOV R219, R177 ;  /* 0x000000b100db7202 */ /* 0x000fe20000000f00 */
[----:B------:R1:W-:Y:S01]  /*fca0*/  MUFU.EX2 R198, R138 ;  /* 0x0000008a00c67308 */ /* 0x0003e20000000800 */
[----:B------:R-:W-:Y:S03]  /*fcb0*/  MOV R177, R195 ;  /* 0x000000c300b17202 */ /* 0x000fe60000000f00 */
[--C-:B-1----:R-:W-:Y:S02]  /*fcc0*/  FFMA.FTZ R138, R185, c[0x0][0x2d0], -R2.reuse ;  /* 0x0000b400b98a7a23 */ /* 0x102fe40000010802 */
[----:B------:R-:W-:Y:S01]  /*fcd0*/  FFMA.FTZ R2, R141, c[0x0][0x2d0], -R2 ;  /* 0x0000b4008d027a23 */ /* 0x000fe20000010802 */
[----:B------:R-:W-:Y:S03]  /*fce0*/  F2FP.PACK_AB R141, R206, R207 ;  /* 0x000000cfce8d723e */ /* 0x000fe600000000ff */
[----:B------:R1:W2:Y:S02]  /*fcf0*/  MUFU.EX2 R199, R138 ;  /* 0x0000008a00c77308 */ /* 0x0002a40000000800 */
[--C-:B-1----:R-:W-:Y:S01]  /*fd00*/  FFMA.FTZ R138, R184, c[0x0][0x2d0], -R143.reuse ;  /* 0x0000b400b88a7a23 */ /* 0x102fe2000001088f */
[----:B--2---:R-:W-:Y:S07]  /*fd10*/  F2FP.PACK_AB R193, R199, R198 ;  /* 0x000000c6c7c1723e */ /* 0x004fee00000000ff */
[----:B------:R1:W-:Y:S02]  /*fd20*/  MUFU.EX2 R197, R138 ;  /* 0x0000008a00c57308 */ /* 0x0003e40000000800 */
[----:B-1----:R-:W-:Y:S01]  /*fd30*/  FFMA.FTZ R138, R183, c[0x0][0x2d0], -R143 ;  /* 0x0000b400b78a7a23 */ /* 0x002fe2000001088f */
[----:B------:R-:W-:Y:S02]  /*fd40*/  MOV R183, R172 ;  /* 0x000000ac00b77202 */ /* 0x000fe40000000f00 */
[----:B------:R-:W-:Y:S05]  /*fd50*/  F2FP.PACK_AB R143, R202, R203 ;  /* 0x000000cbca8f723e */ /* 0x000fea00000000ff */
[----:B------:R-:W1:Y:S02]  /*fd60*/  MUFU.EX2 R196, R138 ;  /* 0x0000008a00c47308 */ /* 0x000e640000000800 */
[-C--:B---3--:R-:W-:Y:S01]  /*fd70*/  HMMA.16816.F32 R144, R140, R160.reuse, R4 ;  /* 0x000000a08c90723c */ /* 0x088fe20000001804 */
[----:B------:R-:W-:Y:S07]  /*fd80*/  LDSM.16.MT88.4 R4, [R227+0x3080] ;  /* 0x00308000e304783b */ /* 0x000fee0000004200 */
[----:B------:R2:W3:Y:S01]  /*fd90*/  MUFU.EX2 R138, R2 ;  /* 0x00000002008a7308 */ /* 0x0004e20000000800 */
[----:B-1----:R-:W-:Y:S03]  /*fda0*/  F2FP.PACK_AB R194, R196, R197 ;  /* 0x000000c5c4c2723e */ /* 0x002fe600000000ff */
[----:B--2---:R-:W-:Y:S02]  /*fdb0*/  MOV R2, R176 ;  /* 0x000000b000027202 */ /* 0x004fe40000000f00 */
[----:B------:R-:W-:Y:S02]  /*fdc0*/  MOV R176, R173 ;  /* 0x000000ad00b07202 */ /* 0x000fe40000000f00 */
[----:B------:R-:W1:Y:S01]  /*fdd0*/  LDSM.16.MT88.4 R172, [R226+0x3080] ;  /* 0x00308000e2ac783b */ /* 0x000e620000004200 */
[----:B---3--:R-:W-:Y:S07]  /*fde0*/  F2FP.PACK_AB R195, R138, R139 ;  /* 0x0000008b8ac3723e */ /* 0x008fee00000000ff */
[C---:B------:R-:W-:Y:S01]  /*fdf0*/  HMMA.16816.F32 R148, R192.reuse, R160, R8 ;  /* 0x000000a0c094723c */ /* 0x040fe20000001808 */
[----:B------:R-:W2:Y:S07]  /*fe00*/  LDSM.16.MT88.4 R8, [R225+0x4880] ;  /* 0x00488000e108783b */ /* 0x000eae0000004200 */
[-C--:B------:R-:W-:Y:S01]  /*fe10*/  HMMA.16816.F32 R152, R192, R162.reuse, R12 ;  /* 0x000000a2c098723c */ /* 0x080fe2000000180c */
[----:B------:R-:W3:Y:S07]  /*fe20*/  LDSM.16.MT88.4 R12, [R226+0x4880] ;  /* 0x00488000e20c783b */ /* 0x000eee0000004200 */
[C---:B------:R-:W-:Y:S01]  /*fe30*/  HMMA.16816.F32 R156, R140.reuse, R162, R16 ;  /* 0x000000a28c9c723c */ /* 0x040fe20000001810 */
[----:B------:R-:W2:Y:S07]  /*fe40*/  LDSM.16.MT88.4 R16, [R228+0x4880] ;  /* 0x00488000e410783b */ /* 0x000eae0000004200 */
[-C--:B-1----:R-:W-:Y:S01]  /*fe50*/  HMMA.16816.F32 R160, R140, R172.reuse, R20 ;  /* 0x000000ac8ca0723c */ /* 0x082fe20000001814 */
[----:B------:R-:W1:Y:S07]  /*fe60*/  LDSM.16.MT88.4 R20, [R227+0x4880] ;  /* 0x00488000e314783b */ /* 0x000e6e0000004200 */
[C---:B------:R-:W-:Y:S07]  /*fe70*/  HMMA.16816.F32 R164, R192.reuse, R172, R24 ;  /* 0x000000acc0a4723c */ /* 0x040fee0000001818 */
[----:B------:R-:W-:Y:S02]  /*fe80*/  MOV R27, R171 ;  /* 0x000000ab001b7202 */ /* 0x000fe40000000f00 */
[----:B------:R-:W-:Y:S03]  /*fe90*/  MOV R26, R170 ;  /* 0x000000aa001a7202 */ /* 0x000fe60000000f00 */
[----:B------:R-:W-:Y:S02]  /*fea0*/  MOV R25, R169 ;  /* 0x000000a900197202 */ /* 0x000fe40000000f00 */
[----:B------:R-:W-:Y:S02]  /*feb0*/  MOV R24, R168 ;  /* 0x000000a800187202 */ /* 0x000fe40000000f00 */
[-C--:B------:R-:W-:Y:S07]  /*fec0*/  HMMA.16816.F32 R168, R192, R174.reuse, R28 ;  /* 0x000000aec0a8723c */ /* 0x080fee000000181c */
[----:B------:R-:W-:Y:S01]  /*fed0*/  MOV R29, R179 ;  /* 0x000000b3001d7202 */ /* 0x000fe20000000f00 */
[C---:B------:R-:W-:Y:S01]  /*fee0*/  HMMA.16816.F32 R172, R140.reuse, R174, R32 ;  /* 0x000000ae8cac723c */ /* 0x040fe20000001820 */
[----:B------:R-:W4:Y:S03]  /*fef0*/  LDL.LU R32, [R1+0x28] ;  /* 0x0000280001207983 */ /* 0x000f260000300800 */
[----:B------:R-:W-:Y:S01]  /*ff00*/  MOV R30, R178 ;  /* 0x000000b2001e7202 */ /* 0x000fe20000000f00 */
[----:B------:R-:W4:Y:S01]  /*ff10*/  LDL.LU R35, [R1+0x2c] ;  /* 0x00002c0001237983 */ /* 0x000f220000300800 */
[----:B------:R-:W-:Y:S02]  /*ff20*/  MOV R31, R183 ;  /* 0x000000b7001f7202 */ /* 0x000fe40000000f00 */
[----:B------:R-:W-:Y:S04]  /*ff30*/  MOV R33, R177 ;  /* 0x000000b100217202 */ /* 0x000fe80000000f00 */
[----:B------:R-:W-:Y:S02]  /*ff40*/  MOV R34, R176 ;  /* 0x000000b000227202 */ /* 0x000fe40000000f00 */
[-C--:B------:R-:W-:Y:S01]  /*ff50*/  HMMA.16816.F32 R176, R140, R188.reuse, R36 ;  /* 0x000000bc8cb0723c */ /* 0x080fe20000001824 */
[----:B------:R-:W4:Y:S02]  /*ff60*/  LDL.LU R37, [R1+0x20] ;  /* 0x0000200001257983 */ /* 0x000f240000300800 */
[----:B------:R-:W-:Y:S02]  /*ff70*/  MOV R28, R182 ;  /* 0x000000b6001c7202 */ /* 0x000fe40000000f00 */
[----:B------:R-:W4:Y:S02]  /*ff80*/  LDL.LU R39, [R1+0x24] ;  /* 0x0000240001277983 */ /* 0x000f240000300800 */
[----:B------:R-:W-:Y:S02]  /*ff90*/  MOV R36, R181 ;  /* 0x000000b500247202 */ /* 0x000fe40000000f00 */
[----:B------:R-:W-:Y:S02]  /*ffa0*/  MOV R38, R180 ;  /* 0x000000b400267202 */ /* 0x000fe40000000f00 */
[C---:B------:R-:W-:Y:S08]  /*ffb0*/  HMMA.16816.F32 R180, R192.reuse, R188, R40 ;  /* 0x000000bcc0b4723c */ /* 0x040ff00000001828 */
[-C--:B------:R-:W-:Y:S08]  /*ffc0*/  HMMA.16816.F32 R184, R192, R190.reuse, R44 ;  /* 0x000000bec0b8723c */ /* 0x080ff0000000182c */
[C---:B------:R-:W-:Y:S08]  /*ffd0*/  HMMA.16816.F32 R188, R140.reuse, R190, R48 ;  /* 0x000000be8cbc723c */ /* 0x040ff00000001830 */
[-C--:B------:R-:W-:Y:S08]  /*ffe0*/  HMMA.16816.F32 R52, R140, R4.reuse, R52 ;  /* 0x000000048c34723c */ /* 0x080ff00000001834 */
[C---:B------:R-:W-:Y:S08]  /*fff0*/  HMMA.16816.F32 R56, R192.reuse, R4, R56 ;  /* 0x00000004c038723c */ /* 0x040ff00000001838 */
[-C--:B------:R-:W-:Y:S08]  /*10000*/  HMMA.16816.F32 R60, R192, R6.reuse, R60 ;  /* 0x00000006c03c723c */ /* 0x080ff0000000183c */
[C---:B------:R-:W-:Y:S08]  /*10010*/  HMMA.16816.F32 R64, R140.reuse, R6, R64 ;  /* 0x000000068c40723c */ /* 0x040ff00000001840 */
[-C--:B--2---:R-:W-:Y:S08]  /*10020*/  HMMA.16816.F32 R68, R140, R8.reuse, R68 ;  /* 0x000000088c44723c */ /* 0x084ff00000001844 */
[C---:B------:R-:W-:Y:S08]  /*10030*/  HMMA.16816.F32 R72, R192.reuse, R8, R72 ;  /* 0x00000008c048723c */ /* 0x040ff00000001848 */
[-C--:B------:R-:W-:Y:S08]  /*10040*/  HMMA.16816.F32 R76, R192, R10.reuse, R76 ;  /* 0x0000000ac04c723c */ /* 0x080ff0000000184c */
[C---:B------:R-:W-:Y:S08]  /*10050*/  HMMA.16816.F32 R80, R140.reuse, R10, R80 ;  /* 0x0000000a8c50723c */ /* 0x040ff00000001850 */
[-C--:B---3--:R-:W-:Y:S08]  /*10060*/  HMMA.16816.F32 R84, R140, R12.reuse, R84 ;  /* 0x0000000c8c54723c */ /* 0x088ff00000001854 */
        /* <DEDUP_REMOVED lines=10> */
[----:B------:R-:W-:Y:S04]  /*10110*/  HMMA.16816.F32 R128, R140, R22, R128 ;  /* 0x000000168c80723c */ /* 0x000fe80000001880 */
[----:B----4-:R-:W-:Y:S02]  /*10120*/  FFMA.FTZ R132, R132, R32, R33 ;  /* 0x0000002084847223 */ /* 0x010fe40000010021 */
[----:B------:R-:W-:Y:S02]  /*10130*/  FFMA.FTZ R0, R0, R35, R34 ;  /* 0x0000002300007223 */ /* 0x000fe40000010022 */
[----:B------:R-:W-:Y:S01]  /*10140*/  FADD.FTZ R4, R30, R132 ;  /* 0x000000841e047221 */ /* 0x000fe20000010000 */
[----:B------:R-:W-:Y:S03]  /*10150*/  MOV R132, R136 ;  /* 0x0000008800847202 */ /* 0x000fe60000000f00 */
[----:B------:R-:W-:Y:S02]  /*10160*/  FADD.FTZ R0, R31, R0 ;  /* 0x000000001f007221 */ /* 0x000fe40000010000 */
[----:B------:R-:W-:Y:S02]  /*10170*/  FADD.FTZ R4, R26, R4 ;  /* 0x000000041a047221 */ /* 0x000fe40000010000 */
        /* <DEDUP_REMOVED lines=40> */
[----:B------:R-:W-:Y:S01]  /*10400*/  FADD.FTZ R0, R199, R6 ;  /* 0x00000006c7007221 */ /* 0x000fe20000010000 */
[----:B------:R-:W-:Y:S01]  /*10410*/  STL [R1+0x24], R4 ;  /* 0x0000240401007387 */ /* 0x000fe20000100800 */
[----:B------:R-:W-:Y:S02]  /*10420*/  FADD.FTZ R2, R196, R2 ;  /* 0x00000002c4027221 */ /* 0x000fe40000010000 */
[----:B------:R-:W-:Y:S01]  /*10430*/  FADD.FTZ R0, R139, R0 ;  /* 0x000000008b007221 */ /* 0x000fe20000010000 */
[----:B------:R-:W-:Y:S02]  /*10440*/  MOV R139, R3 ;  /* 0x00000003008b7202 */ /* 0x000fe40000000f00 */
[----:B------:R1:W-:Y:S01]  /*10450*/  STL [R1+0x28], R2 ;  /* 0x0000280201007387 */ /* 0x0003e20000100800 */
[----:B------:R-:W-:Y:S01]  /*10460*/  FADD.FTZ R0, R138, R0 ;  /* 0x000000008a007221 */ /* 0x000fe20000010000 */
[----:B------:R-:W-:Y:S04]  /*10470*/  MOV R138, R135 ;  /* 0x00000087008a7202 */ /* 0x000fe80000000f00 */
[----:B------:R2:W-:Y:S01]  /*10480*/  STL [R1+0x2c], R0 ;  /* 0x00002c0001007387 */ /* 0x0005e20000100800 */
[----:B-1----:R-:W-:Y:S01]  /*10490*/  MOV R2, R137 ;  /* 0x0000008900027202 */ /* 0x002fe20000000f00 */
[----:B------:R-:W-:-:S05]  /*104a0*/  @P0 BRA `(.L_x_996) ;  /* 0xffffc61000000947 */ /* 0x000fca000383ffff */
.L_x_993:
[----:B------:R-:W-:-:S06]  /*104b0*/  UISETP.GE.AND UP0, UPT, UR23, UR7, UPT ;  /* 0x000000071700728c */ /* 0x000fcc000bf06270 */
[----:B------:R-:W-:-:S13]  /*104c0*/  PLOP3.LUT P0, PT, PT, PT, UP0, 0x80, 0x0 ;  /* 0x000000000000781c */ /* 0x000fda0003f0f008 */
[----:B------:R-:W-:Y:S05]  /*104d0*/  @!P0 BRA `(.L_x_997) ;  /* 0x000052a000008947 */ /* 0x000fea0003800000 */
[----:B-1----:R-:W3:Y:S01]  /*104e0*/  LDL.LU R4, [R1+0x10] ;  /* 0x0000100001047983 */ /* 0x002ee20000300800 */
[----:B------:R-:W-:Y:S01]  /*104f0*/  IMAD.MOV.U32 R134, RZ, RZ, R136 ;  /* 0x000000ffff867224 */ /* 0x000fe200078e0088 */
[----:B------:R-:W-:Y:S01]  /*10500*/  MOV R139, R3 ;  /* 0x00000003008b7202 */ /* 0x000fe20000000f00 */
[----:B------:R-:W-:Y:S02]  /*10510*/  IMAD.MOV.U32 R132, RZ, RZ, R137 ;  /* 0x000000ffff847224 */ /* 0x000fe400078e0089 */
[----:B------:R-:W-:Y:S01]  /*10520*/  IMAD.MOV.U32 R138, RZ, RZ, R135 ;  /* 0x000000ffff8a7224 */ /* 0x000fe200078e0087 */
[----:B--23--:R-:W-:-:S04]  /*10530*/  SHF.R.S32.HI R0, RZ, 0x1f, R4 ;  /* 0x0000001fff007819 */ /* 0x00cfc80000011404 */
[C---:B------:R-:W-:Y:S02]  /*10540*/  SHF.L.U64.HI R2, R4.reuse, 0x1, R0 ;  /* 0x0000000104027819 */ /* 0x040fe40000010200 */
[----:B------:R-:W-:-:S05]  /*10550*/  SHF.L.U32 R0, R4, 0x1, RZ ;  /* 0x0000000104007819 */ /* 0x000fca00000006ff */
[----:B------:R1:W-:Y:S04]  /*10560*/  STL [R1+0x8], R0 ;  /* 0x0000080001007387 */ /* 0x0003e80000100800 */
[----:B------:R2:W-:Y:S04]  /*10570*/  STL [R1+0xc], R2 ;  /* 0x00000c0201007387 */ /* 0x0005e80000100800 */
[----:B------:R-:W2:Y:S04]  /*10580*/  LDL.LU R5, [R1+0x3c] ;  /* 0x00003c0001057983 */ /* 0x000ea80000300800 */
[----:B------:R-:W1:Y:S02]  /*10590*/  LDL.LU R4, [R1+0x38] ;  /* 0x0000380001047983 */ /* 0x000e640000300800 */
[C---:B-1----:R-:W-:Y:S01]  /*105a0*/  IMAD.SHL.U32 R0, R4.reuse, 0x2, RZ ;  /* 0x0000000204007824 */ /* 0x042fe200078e00ff */
[----:B--2---:R-:W-:-:S04]  /*105b0*/  SHF.L.U64.HI R2, R4, 0x1, R5 ;  /* 0x0000000104027819 */ /* 0x004fc80000010205 */
[----:B------:R1:W-:Y:S04]  /*105c0*/  STL [R1], R0 ;  /* 0x0000000001007387 */ /* 0x0003e80000100800 */
[----:B------:R1:W-:Y:S02]  /*105d0*/  STL [R1+0x4], R2 ;  /* 0x0000040201007387 */ /* 0x0003e40000100800 */
.L_x_1015:
[----:B------:R-:W2:Y:S01]  /*105e0*/  LDL R249, [R1+0x8] ;  /* 0x0000080001f97983 */ /* 0x000ea20000100800 */
[----:B-1----:R-:W-:Y:S01]  /*105f0*/  SHF.R.S32.HI R0, RZ, 0x1f, R243 ;  /* 0x0000001fff007819 */ /* 0x002fe200000114f3 */
[----:B------:R-:W-:Y:S04]  /*10600*/  DEPBAR.LE SB0, 0x0 ;  /* 0x000080000000791a */ /* 0x000fe80000000000 */
[----:B------:R-:W3:Y:S01]  /*10610*/  LDL R246, [R1+0xc] ;  /* 0x00000c0001f67983 */ /* 0x000ee20000100800 */
[----:B------:R-:W-:Y:S01]  /*10620*/  IMAD R0, R0, c[0x0][0x208], RZ ;  /* 0x0000820000007a24 */ /* 0x000fe200078e02ff */
[----:B------:R-:W-:Y:S01]  /*10630*/  IADD3 R38, R247, 0x2080, RZ ;  /* 0x00002080f7267810 */ /* 0x000fe20007ffe0ff */
[C---:B------:R-:W-:Y:S01]  /*10640*/  IMAD.WIDE.U32 R2, R243.reuse, c[0x0][0x208], RZ ;  /* 0x00008200f3027a25 */ /* 0x040fe200078e00ff */
[----:B------:R-:W4:Y:S01]  /*10650*/  LDL R248, [R1] ;  /* 0x0000000001f87983 */ /* 0x000f220000100800 */
[----:B------:R-:W-:Y:S02]  /*10660*/  UISETP.GT.AND UP0, UPT, UR23, UR7, UPT ;  /* 0x000000071700728c */ /* 0x000fe4000bf04270 */
[----:B------:R-:W-:Y:S01]  /*10670*/  IMAD R0, R243, c[0x0][0x20c], R0 ;  /* 0x00008300f3007a24 */ /* 0x000fe200078e0200 */
[----:B------:R-:W4:Y:S04]  /*10680*/  LDL R245, [R1+0x4] ;  /* 0x0000040001f57983 */ /* 0x000f280000100800 */
[----:B------:R-:W-:Y:S01]  /*10690*/  BAR.SYNC.DEFER_BLOCKING 0x0 ;  /* 0x0000000000007b1d */ /* 0x000fe20000010000 */
[----:B------:R-:W-:Y:S02]  /*106a0*/  IADD3 R3, R3, R0, RZ ;  /* 0x0000000003037210 */ /* 0x000fe40007ffe0ff */
[----:B------:R-:W-:Y:S03]  /*106b0*/  SHF.R.S32.HI R0, RZ, 0x1f, R242 ;  /* 0x0000001fff007819 */ /* 0x000fe600000114f2 */
[----:B------:R-:W-:Y:S04]  /*106c0*/  IMAD.WIDE.U32 R2, R242, c[0x0][0x218], R2 ;  /* 0x00008600f2027a25 */ /* 0x000fe800078e0002 */
[----:B------:R-:W-:Y:S01]  /*106d0*/  IMAD R0, R0, c[0x0][0x218], RZ ;  /* 0x0000860000007a24 */ /* 0x000fe200078e02ff */
[----:B------:R-:W-:Y:S03]  /*106e0*/  IADD3 R2, P0, R2, UR24, RZ ;  /* 0x0000001802027c10 */ /* 0x000fe6000ff1e0ff */
[----:B------:R-:W-:Y:S05]  /*106f0*/  IMAD R0, R242, c[0x0][0x21c], R0 ;  /* 0x00008700f2007a24 */ /* 0x000fea00078e0200 */
[----:B------:R-:W-:Y:S02]  /*10700*/  IADD3.X R3, R3, UR18, R0, P0, !PT ;  /* 0x0000001203037c10 */ /* 0x000fe400087fe400 */
[C---:B------:R-:W-:Y:S01]  /*10710*/  LEA R0, P0, R2.reuse, c[0x0][0x1f8], 0x1 ;  /* 0x00007e0002007a11 */ /* 0x040fe200078008ff */
[----:B-----5:R-:W-:Y:S03]  /*10720*/  LDSM.16.M88.4 R48, [R231+0x8080] ;  /* 0x00808000e730783b */ /* 0x020fe60000000200 */
[----:B------:R-:W-:Y:S05]  /*10730*/  LEA.HI.X R2, R2, c[0x0][0x1fc], R3, 0x1, P0 ;  /* 0x00007f0002027a11 */ /* 0x000fea00000f0c03 */
[----:B------:R-:W1:Y:S08]  /*10740*/  LDSM.16.M88.4 R16, [R224+0x5080] ;  /* 0x00508000e010783b */ /* 0x000e700000000200 */
[----:B------:R-:W-:Y:S08]  /*10750*/  SHFL.IDX PT, R3, R0, RZ, 0x181f ;  /* 0x00181fff00037589 */ /* 0x000ff000000e0000 */
[----:B------:R-:W-:Y:S08]  /*10760*/  SHFL.IDX PT, R20, R2, RZ, 0x181f ;  /* 0x00181fff02147589 */ /* 0x000ff000000e0000 */
[----:B------:R-:W1:Y:S08]  /*10770*/  LDSM.16.M88.4 R44, [R231+0xa080] ;  /* 0x00a08000e72c783b */ /* 0x000e700000000200 */
[----:B------:R-:W-:Y:S01]  /*10780*/  SHFL.IDX PT, R31, R2, 0x1, 0x181f ;  /* 0x00381f00021f7f89 */ /* 0x000fe200000e0000 */
[-C--:B-1----:R-:W-:Y:S07]  /*10790*/  HMMA.16816.F32 R4, R48, R16.reuse, RZ ;  /* 0x000000103004723c */ /* 0x082fee00000018ff */
[----:B------:R-:W-:Y:S08]  /*107a0*/  SHFL.IDX PT, R30, R2, 0x2, 0x181f ;  /* 0x00581f00021e7f89 */ /* 0x000ff000000e0000 */
[----:B------:R-:W-:Y:S08]  /*107b0*/  LDSM.16.M88.4 R32, [R224+0x5880] ;  /* 0x00588000e020783b */ /* 0x000ff00000000200 */
[----:B------:R-:W-:Y:S01]  /*107c0*/  LDSM.16.M88.4 R140, [R224+0x6080] ;  /* 0x00608000e08c783b */ /* 0x000fe20000000200 */
[C---:B------:R-:W-:Y:S07]  /*107d0*/  HMMA.16816.F32 R8, R44.reuse, R16, RZ ;  /* 0x000000102c08723c */ /* 0x040fee00000018ff */
[----:B------:R-:W-:Y:S01]  /*107e0*/  LDSM.16.M88.4 R192, [R233+0x8080] ;  /* 0x00808000e9c0783b */ /* 0x000fe20000000200 */
[-C--:B------:R-:W-:Y:S07]  /*107f0*/  HMMA.16816.F32 R12, R44, R18.reuse, RZ ;  /* 0x000000122c0c723c */ /* 0x080fee00000018ff */
[----:B------:R-:W-:Y:S01]  /*10800*/  LDSM.16.M88.4 R196, [R235] ;  /* 0x00000000ebc4783b */ /* 0x000fe20000000200 */
[C---:B------:R-:W-:Y:S07]  /*10810*/  HMMA.16816.F32 R16, R48.reuse, R18, RZ ;  /* 0x000000123010723c */ /* 0x040fee00000018ff */
[----:B------:R-:W-:Y:S08]  /*10820*/  LDSM.16.M88.4 R200, [R233+0xa080] ;  /* 0x00a08000e9c8783b */ /* 0x000ff00000000200 */
[----:B------:R-:W-:Y:S08]  /*10830*/  LDSM.16.M88.4 R204, [R241] ;  /* 0x00000000f1cc783b */ /* 0x000ff00000000200 */
[----:B------:R-:W-:Y:S08]  /*10840*/  LDSM.16.M88.4 R208, [R240] ;  /* 0x00000000f0d0783b */ /* 0x000ff00000000200 */
[----:B------:R-:W-:Y:S08]  /*10850*/  SHFL.IDX PT, R26, R0, 0x1, 0x181f ;  /* 0x00381f00001a7f89 */ /* 0x000ff000000e0000 */
[----:B------:R-:W1:Y:S01]  /*10860*/  SHFL.IDX PT, R0, R0, 0x2, 0x181f ;  /* 0x00581f0000007f89 */ /* 0x000e6200000e0000 */
[CC--:B--2---:R-:W-:Y:S04]  /*10870*/  IADD3 R24, P1, R3.reuse, R249.reuse, RZ ;  /* 0x000000f903187210 */ /* 0x0c4fe80007f3e0ff */
[----:B---3--:R-:W-:Y:S02]  /*10880*/  IADD3.X R25, R20, R246, RZ, P1, !PT ;  /* 0x000000f614197210 */ /* 0x008fe40000ffe4ff */
[----:B-1----:R-:W-:Y:S02]  /*10890*/  IADD3 R36, P1, R0, R249, RZ ;  /* 0x000000f900247210 */ /* 0x002fe40007f3e0ff */
[----:B----4-:R-:W-:Y:S01]  /*108a0*/  IADD3 R2, P0, R3, R248, RZ ;  /* 0x000000f803027210 */ /* 0x010fe20007f1e0ff */
[----:B------:R-:W-:Y:S01]  /*108b0*/  @!PT LDS RZ, [RZ] ;  /* 0x00000000fffff984 */ /* 0x000fe20000000800 */
[----:B------:R1:W-:Y:S01]  /*108c0*/  LDGSTS.E.BYPASS.LTC128B.128 [R38], [R24.64], !P5 ;  /* 0x0000000018267fae */ /* 0x0003e2000e901d54 */
[-C--:B------:R-:W-:Y:S02]  /*108d0*/  IADD3.X R37, R30, R246.reuse, RZ, P1, !PT ;  /* 0x000000f61e257210 */ /* 0x080fe40000ffe4ff */
[----:B------:R-:W-:Y:S02]  /*108e0*/  IADD3.X R3, R20, R245, RZ, P0, !PT ;  /* 0x000000f514037210 */ /* 0x000fe400007fe4ff */
[-C--:B------:R-:W-:Y:S01]  /*108f0*/  HMMA.16816.F32 R20, R48, R32.reuse, RZ ;  /* 0x000000203014723c */ /* 0x080fe200000018ff */
[C---:B------:R-:W-:Y:S02]  /*10900*/  IADD3 R28, P0, R26.reuse, R249, RZ ;  /* 0x000000f91a1c7210 */ /* 0x040fe40007f1e0ff */
[----:B------:R2:W-:Y:S02]  /*10910*/  LDGSTS.E.BYPASS.LTC128B.128 [R38+0x1800], [R2.64], !P4 ;  /* 0x0180000002267fae */ /* 0x0005e4000e101d54 */
[C---:B------:R-:W-:Y:S06]  /*10920*/  IADD3.X R29, R31.reuse, R246, RZ, P0, !PT ;  /* 0x000000f61f1d7210 */ /* 0x040fec00007fe4ff */
[----:B------:R3:W-:Y:S01]  /*10930*/  LDGSTS.E.BYPASS.LTC128B.128 [R38+0x800], [R28.64], !P5 ;  /* 0x008000001c267fae */ /* 0x0007e2000e901d54 */
[-C--:B--2---:R-:W-:Y:S02]  /*10940*/  IADD3 R2, P2, R26, R248.reuse, RZ ;  /* 0x000000f81a027210 */ /* 0x084fe40007f5e0ff */
[C---:B-1----:R-:W-:Y:S02]  /*10950*/  HMMA.16816.F32 R24, R44.reuse, R32, RZ ;  /* 0x000000202c18723c */ /* 0x042fe400000018ff */
[-C--:B------:R-:W-:Y:S05]  /*10960*/  IADD3.X R3, R31, R245.reuse, RZ, P2, !PT ;  /* 0x000000f51f037210 */ /* 0x080fea00017fe4ff */
[----:B------:R1:W-:Y:S01]  /*10970*/  LDGSTS.E.BYPASS.LTC128B.128 [R38+0x2000], [R2.64], !P4 ;  /* 0x0200000002267fae */ /* 0x0003e2000e101d54 */
[----:B------:R-:W-:Y:S04]  /*10980*/  IADD3 R32, P0, R0, R248, RZ ;  /* 0x000000f800207210 */ /* 0x000fe80007f1e0ff */
[----:B------:R-:W-:Y:S02]  /*10990*/  IADD3.X R33, R30, R245, RZ, P0, !PT ;  /* 0x000000f51e217210 */ /* 0x000fe400007fe4ff */
[-C--:B---3--:R-:W-:Y:S01]  /*109a0*/  HMMA.16816.F32 R28, R44, R34.reuse, RZ ;  /* 0x000000222c1c723c */ /* 0x088fe200000018ff */
[----:B------:R1:W-:Y:S01]  /*109b0*/  LDGSTS.E.BYPASS.LTC128B.128 [R38+0x1000], [R36.64], !P5 ;  /* 0x0100000024267fae */ /* 0x0003e2000e901d54 */
[----:B------:R-:W-:Y:S07]  /*109c0*/  PLOP3.LUT P0, PT, PT, PT, UP0, 0x80, 0x0 ;  /* 0x000000000000781c */ /* 0x000fee0003f0f008 */
[----:B------:R2:W-:Y:S08]  /*109d0*/  LDGSTS.E.BYPASS.LTC128B.128 [R38+0x2800], [R32.64], !P4 ;  /* 0x0280000020267fae */ /* 0x0005f0000e101d54 */
[----:B------:R-:W-:Y:S08]  /*109e0*/  LDSM.16.M88.4 R212, [R232+0x8080] ;  /* 0x00808000e8d4783b */ /* 0x000ff00000000200 */
[----:B------:R-:W0:Y:S08]  /*109f0*/  LDGDEPBAR ;  /* 0x00000000000079af */ /* 0x000e300000000000 */
[----:B------:R-:W3:Y:S01]  /*10a00*/  LDSM.16.M88.4 R216, [R230+0x5080] ;  /* 0x00508000e6d8783b */ /* 0x000ee20000000200 */
[C---:B--2---:R-:W-:Y:S07]  /*10a10*/  HMMA.16816.F32 R32, R48.reuse, R34, RZ ;  /* 0x000000223020723c */ /* 0x044fee00000018ff */
[----:B------:R-:W2:Y:S01]  /*10a20*/  LDSM.16.M88.4 R220, [R232+0xa080] ;  /* 0x00a08000e8dc783b */ /* 0x000ea20000000200 */
[-C--:B-1----:R-:W-:Y:S08]  /*10a30*/  HMMA.16816.F32 R36, R48, R140.reuse, RZ ;  /* 0x0000008c3024723c */ /* 0x082ff000000018ff */
        /* <DEDUP_REMOVED lines=8> */
[----:B------:R-:W4:Y:S07]  /*10ac0*/  LDSM.16.M88.4 R196, [R230+0x6080] ;  /* 0x00608000e6c4783b */ /* 0x000f2e0000000200 */
        /* <DEDUP_REMOVED lines=8> */
[----:B------:R-:W-:Y:S07]  /*10b50*/  LDSM.16.M88.4 R200, [R229] ;  /* 0x00000000e5c8783b */ /* 0x000fee0000000200 */
[----:B------:R-:W-:Y:S01]  /*10b60*/  HMMA.16816.F32 R48, R192, R210, R48 ;  /* 0x000000d2c030723c */ /* 0x000fe20000001830 */
[----:B------:R-:W4:Y:S07]  /*10b70*/  LDSM.16.M88.4 R192, [R234+0x8080] ;  /* 0x00808000eac0783b */ /* 0x000f2e0000000200 */
[-C--:B---3--:R-:W-:Y:S01]  /*10b80*/  HMMA.16816.F32 R4, R212, R216.reuse, R4 ;  /* 0x000000d8d404723c */ /* 0x088fe20000001804 */
[----:B------:R-:W3:Y:S07]  /*10b90*/  LDSM.16.M88.4 R208, [R229+0x800] ;  /* 0x00080000e5d0783b */ /* 0x000eee0000000200 */
[C---:B--2---:R-:W-:Y:S08]  /*10ba0*/  HMMA.16816.F32 R8, R220.reuse, R216, R8 ;  /* 0x000000d8dc08723c */ /* 0x044ff00000001808 */
[-C--:B------:R-:W-:Y:S08]  /*10bb0*/  HMMA.16816.F32 R12, R220, R218.reuse, R12 ;  /* 0x000000dadc0c723c */ /* 0x080ff0000000180c */
[C---:B------:R-:W-:Y:S01]  /*10bc0*/  HMMA.16816.F32 R16, R212.reuse, R218, R16 ;  /* 0x000000dad410723c */ /* 0x040fe20000001810 */
[----:B------:R-:W2:Y:S07]  /*10bd0*/  LDSM.16.M88.4 R216, [R229+0x1000] ;  /* 0x00100000e5d8783b */ /* 0x000eae0000000200 */
[-C--:B-1----:R-:W-:Y:S08]  /*10be0*/  HMMA.16816.F32 R20, R212, R140.reuse, R20 ;  /* 0x0000008cd414723c */ /* 0x082ff00000001814 */
[C---:B------:R-:W-:Y:S08]  /*10bf0*/  HMMA.16816.F32 R24, R220.reuse, R140, R24 ;  /* 0x0000008cdc18723c */ /* 0x040ff00000001818 */
[-C--:B------:R-:W-:Y:S08]  /*10c00*/  HMMA.16816.F32 R28, R220, R142.reuse, R28 ;  /* 0x0000008edc1c723c */ /* 0x080ff0000000181c */
[C---:B------:R-:W-:Y:S01]  /*10c10*/  HMMA.16816.F32 R32, R212.reuse, R142, R32 ;  /* 0x0000008ed420723c */ /* 0x040fe20000001820 */
[----:B------:R-:W-:Y:S07]  /*10c20*/  LDSM.16.M88.4 R140, [R231+0xc080] ;  /* 0x00c08000e78c783b */ /* 0x000fee0000000200 */
[-C--:B----4-:R-:W-:Y:S08]  /*10c30*/  HMMA.16816.F32 R36, R212, R196.reuse, R36 ;  /* 0x000000c4d424723c */ /* 0x090ff00000001824 */
[C---:B------:R-:W-:Y:S08]  /*10c40*/  HMMA.16816.F32 R40, R220.reuse, R196, R40 ;  /* 0x000000c4dc28723c */ /* 0x040ff00000001828 */
[-C--:B------:R-:W-:Y:S01]  /*10c50*/  HMMA.16816.F32 R44, R220, R198.reuse, R44 ;  /* 0x000000c6dc2c723c */ /* 0x080fe2000000182c */
[----:B------:R-:W-:Y:S07]  /*10c60*/  LDSM.16.M88.4 R220, [R238] ;  /* 0x00000000eedc783b */ /* 0x000fee0000000200 */
[----:B------:R-:W-:Y:S01]  /*10c70*/  HMMA.16816.F32 R48, R212, R198, R48 ;  /* 0x000000c6d430723c */ /* 0x000fe20000001830 */
[----:B------:R-:W1:Y:S07]  /*10c80*/  LDSM.16.M88.4 R196, [R224+0x6880] ;  /* 0x00688000e0c4783b */ /* 0x000e6e0000000200 */
[-C--:B------:R-:W-:Y:S01]  /*10c90*/  HMMA.16816.F32 R4, R192, R200.reuse, R4 ;  /* 0x000000c8c004723c */ /* 0x080fe20000001804 */
[----:B------:R-:W4:Y:S07]  /*10ca0*/  LDSM.16.M88.4 R212, [R231+0xe080] ;  /* 0x00e08000e7d4783b */ /* 0x000f2e0000000200 */
[C---:B------:R-:W-:Y:S08]  /*10cb0*/  HMMA.16816.F32 R8, R204.reuse, R200, R8 ;  /* 0x000000c8cc08723c */ /* 0x040ff00000001808 */
[-C--:B------:R-:W-:Y:S08]  /*10cc0*/  HMMA.16816.F32 R12, R204, R202.reuse, R12 ;  /* 0x000000cacc0c723c */ /* 0x080ff0000000180c */
[C---:B------:R-:W-:Y:S01]  /*10cd0*/  HMMA.16816.F32 R16, R192.reuse, R202, R16 ;  /* 0x000000cac010723c */ /* 0x040fe20000001810 */
[----:B------:R-:W1:Y:S07]  /*10ce0*/  LDSM.16.M88.4 R200, [R224+0x7080] ;  /* 0x00708000e0c8783b */ /* 0x000e6e0000000200 */
[-C--:B---3--:R-:W-:Y:S08]  /*10cf0*/  HMMA.16816.F32 R20, R192, R208.reuse, R20 ;  /* 0x000000d0c014723c */ /* 0x088ff00000001814 */
[C---:B------:R-:W-:Y:S08]  /*10d00*/  HMMA.16816.F32 R24, R204.reuse, R208, R24 ;  /* 0x000000d0cc18723c */ /* 0x040ff00000001818 */
[-C--:B------:R-:W-:Y:S08]  /*10d10*/  HMMA.16816.F32 R28, R204, R210.reuse, R28 ;  /* 0x000000d2cc1c723c */ /* 0x080ff0000000181c */
[C---:B------:R-:W-:Y:S01]  /*10d20*/  HMMA.16816.F32 R32, R192.reuse, R210, R32 ;  /* 0x000000d2c020723c */ /* 0x040fe20000001820 */
[----:B------:R-:W-:Y:S07]  /*10d30*/  LDSM.16.M88.4 R208, [R239] ;  /* 0x00000000efd0783b */ /* 0x000fee0000000200 */
[-C--:B--2---:R-:W-:Y:S08]  /*10d40*/  HMMA.16816.F32 R36, R192, R216.reuse, R36 ;  /* 0x000000d8c024723c */ /* 0x084ff00000001824 */
[C---:B------:R-:W-:Y:S08]  /*10d50*/  HMMA.16816.F32 R40, R204.reuse, R216, R40 ;  /* 0x000000d8cc28723c */ /* 0x040ff00000001828 */
[-C--:B------:R-:W-:Y:S01]  /*10d60*/  HMMA.16816.F32 R44, R204, R218.reuse, R44 ;  /* 0x000000dacc2c723c */ /* 0x080fe2000000182c */
[----:B------:R-:W2:Y:S07]  /*10d70*/  LDSM.16.M88.4 R204, [R224+0x7880] ;  /* 0x00788000e0cc783b */ /* 0x000eae0000000200 */
[----:B------:R-:W-:Y:S01]  /*10d80*/  HMMA.16816.F32 R48, R192, R218, R48 ;  /* 0x000000dac030723c */ /* 0x000fe20000001830 */
[----:B------:R-:W3:Y:S07]  /*10d90*/  LDSM.16.M88.4 R192, [R233+0xc080] ;  /* 0x00c08000e9c0783b */ /* 0x000eee0000000200 */
[-C--:B-1----:R-:W-:Y:S01]  /*10da0*/  HMMA.16816.F32 R4, R140, R196.reuse, R4 ;  /* 0x000000c48c04723c */ /* 0x082fe20000001804 */
[----:B------:R-:W1:Y:S07]  /*10db0*/  LDSM.16.M88.4 R216, [R233+0xe080] ;  /* 0x00e08000e9d8783b */ /* 0x000e6e0000000200 */
[C---:B----4-:R-:W-:Y:S08]  /*10dc0*/  HMMA.16816.F32 R8, R212.reuse, R196, R8 ;  /* 0x000000c4d408723c */ /* 0x050ff00000001808 */
[-C--:B------:R-:W-:Y:S08]  /*10dd0*/  HMMA.16816.F32 R12, R212, R198.reuse, R12 ;  /* 0x000000c6d40c723c */ /* 0x080ff0000000180c */
[C---:B------:R-:W-:Y:S01]  /*10de0*/  HMMA.16816.F32 R16, R140.reuse, R198, R16 ;  /* 0x000000c68c10723c */ /* 0x040fe20000001810 */
[----:B------:R-:W4:Y:S07]  /*10df0*/  LDSM.16.M88.4 R196, [R237] ;  /* 0x00000000edc4783b */ /* 0x000f2e0000000200 */
[-C--:B------:R-:W-:Y:S08]  /*10e00*/  HMMA.16816.F32 R20, R140, R200.reuse, R20 ;  /* 0x000000c88c14723c */ /* 0x080ff00000001814 */
[C---:B------:R-:W-:Y:S08]  /*10e10*/  HMMA.16816.F32 R24, R212.reuse, R200, R24 ;  /* 0x000000c8d418723c */ /* 0x040ff00000001818 */
[-C--:B------:R-:W-:Y:S08]  /*10e20*/  HMMA.16816.F32 R28, R212, R202.reuse, R28 ;  /* 0x000000cad41c723c */ /* 0x080ff0000000181c */
[C---:B------:R-:W-:Y:S01]  /*10e30*/  HMMA.16816.F32 R32, R140.reuse, R202, R32 ;  /* 0x000000ca8c20723c */ /* 0x040fe20000001820 */
[----:B------:R-:W-:Y:S07]  /*10e40*/  LDSM.16.M88.4 R200, [R230+0x6880] ;  /* 0x00688000e6c8783b */ /* 0x000fee0000000200 */
[-C--:B--2---:R-:W-:Y:S08]  /*10e50*/  HMMA.16816.F32 R36, R140, R204.reuse, R36 ;  /* 0x000000cc8c24723c */ /* 0x084ff00000001824 */
[C---:B------:R-:W-:Y:S08]  /*10e60*/  HMMA.16816.F32 R40, R212.reuse, R204, R40 ;  /* 0x000000ccd428723c */ /* 0x040ff00000001828 */
[-C--:B------:R-:W-:Y:S01]  /*10e70*/  HMMA.16816.F32 R44, R212, R206.reuse, R44 ;  /* 0x000000ced42c723c */ /* 0x080fe2000000182c */
[----:B------:R-:W-:Y:S07]  /*10e80*/  LDSM.16.M88.4 R212, [R230+0x7880] ;  /* 0x00788000e6d4783b */ /* 0x000fee0000000200 */
[----:B------:R-:W-:Y:S01]  /*10e90*/  HMMA.16816.F32 R48, R140, R206, R48 ;  /* 0x000000ce8c30723c */ /* 0x000fe20000001830 */
[----:B------:R-:W2:Y:S07]  /*10ea0*/  LDSM.16.M88.4 R140, [R232+0xc080] ;  /* 0x00c08000e88c783b */ /* 0x000eae0000000200 */
[-C--:B---3--:R-:W-:Y:S01]  /*10eb0*/  HMMA.16816.F32 R4, R192, R208.reuse, R4 ;  /* 0x000000d0c004723c */ /* 0x088fe20000001804 */
[----:B------:R-:W3:Y:S07]  /*10ec0*/  LDSM.16.M88.4 R204, [R232+0xe080] ;  /* 0x00e08000e8cc783b */ /* 0x000eee0000000200 */
[C---:B-1----:R-:W-:Y:S08]  /*10ed0*/  HMMA.16816.F32 R8, R216.reuse, R208, R8 ;  /* 0x000000d0d808723c */ /* 0x042ff00000001808 */
[-C--:B------:R-:W-:Y:S08]  /*10ee0*/  HMMA.16816.F32 R12, R216, R210.reuse, R12 ;  /* 0x000000d2d80c723c */ /* 0x080ff0000000180c */
[C---:B------:R-:W-:Y:S01]  /*10ef0*/  HMMA.16816.F32 R16, R192.reuse, R210, R16 ;  /* 0x000000d2c010723c */ /* 0x040fe20000001810 */
[----:B------:R-:W1:Y:S07]  /*10f00*/  LDSM.16.M88.4 R208, [R230+0x7080] ;  /* 0x00708000e6d0783b */ /* 0x000e6e0000000200 */
[-C--:B------:R-:W-:Y:S08]  /*10f10*/  HMMA.16816.F32 R20, R192, R220.reuse, R20 ;  /* 0x000000dcc014723c */ /* 0x080ff00000001814 */
[C---:B------:R-:W-:Y:S08]  /*10f20*/  HMMA.16816.F32 R24, R216.reuse, R220, R24 ;  /* 0x000000dcd818723c */ /* 0x040ff00000001818 */
[-C--:B------:R-:W-:Y:S08]  /*10f30*/  HMMA.16816.F32 R28, R216, R222.reuse, R28 ;  /* 0x000000ded81c723c */ /* 0x080ff0000000181c */
[C---:B------:R-:W-:Y:S01]  /*10f40*/  HMMA.16816.F32 R32, R192.reuse, R222, R32 ;  /* 0x000000dec020723c */ /* 0x040fe20000001820 */
[----:B------:R-:W-:Y:S07]  /*10f50*/  LDSM.16.M88.4 R220, [R229+0x1800] ;  /* 0x00180000e5dc783b */ /* 0x000fee0000000200 */
[-C--:B----4-:R-:W-:Y:S08]  /*10f60*/  HMMA.16816.F32 R36, R192, R196.reuse, R36 ;  /* 0x000000c4c024723c */ /* 0x090ff00000001824 */
[C---:B------:R-:W-:Y:S08]  /*10f70*/  HMMA.16816.F32 R40, R216.reuse, R196, R40 ;  /* 0x000000c4d828723c */ /* 0x040ff00000001828 */
[-C--:B------:R-:W-:Y:S01]  /*10f80*/  HMMA.16816.F32 R44, R216, R198.reuse, R44 ;  /* 0x000000c6d82c723c */ /* 0x080fe2000000182c */
[----:B------:R-:W4:Y:S07]  /*10f90*/  LDSM.16.M88.4 R216, [R234+0xc080] ;  /* 0x00c08000ead8783b */ /* 0x000f2e0000000200 */
[----:B------:R-:W-:Y:S01]  /*10fa0*/  HMMA.16816.F32 R48, R192, R198, R48 ;  /* 0x000000c6c030723c */ /* 0x000fe20000001830 */
[----:B------:R-:W4:Y:S07]  /*10fb0*/  LDSM.16.M88.4 R192, [R236+0xe080] ;  /* 0x00e08000ecc0783b */ /* 0x000f2e0000000200 */
[-C--:B--2---:R-:W-:Y:S08]  /*10fc0*/  HMMA.16816.F32 R4, R140, R200.reuse, R4 ;  /* 0x000000c88c04723c */ /* 0x084ff00000001804 */
        /* <DEDUP_REMOVED lines=11> */
[-C--:B----4-:R-:W-:Y:S08]  /*11080*/  HMMA.16816.F32 R4, R216, R220.reuse, R4 ;  /* 0x000000dcd804723c */ /* 0x090ff00000001804 */
        /* <DEDUP_REMOVED lines=29> */
[----:B------:R-:W2:Y:S01]  /*11260*/  MUFU.TANH R214, R14 ;  /* 0x0000000e00d67308 */ /* 0x000ea20000002400 */
[----:B-1----:R-:W1:Y:S01]  /*11270*/  LDSM.16.M88.4 R8, [R229+0x2800] ;  /* 0x00280000e508783b */ /* 0x002e620000000200 */
[----:B------:R-:W-:Y:S04]  /*11280*/  DEPBAR.LE SB0, 0x0 ;  /* 0x000080000000791a */ /* 0x000fe80000000000 */
[-C--:B----4-:R-:W-:Y:S04]  /*11290*/  HMMA.16816.F32 R20, R216, R4.reuse, R20 ;  /* 0x00000004d814723c */ /* 0x090fe80000001814 */
[----:B------:R-:W4:Y:S01]  /*112a0*/  MUFU.TANH R213, R15 ;  /* 0x0000000f00d57308 */ /* 0x000f220000002400 */
[----:B------:R-:W-:Y:S03]  /*112b0*/  BAR.SYNC.DEFER_BLOCKING 0x0 ;  /* 0x0000000000007b1d */ /* 0x000fe60000010000 */
[C---:B------:R-:W-:Y:S06]  /*112c0*/  HMMA.16816.F32 R24, R192.reuse, R4, R24 ;  /* 0x00000004c018723c */ /* 0x040fec0000001818 */
[----:B------:R1:W1:Y:S02]  /*112d0*/  MUFU.TANH R143, R18 ;  /* 0x00000012008f7308 */ /* 0x0002640000002400 */
        /* <DEDUP_REMOVED lines=25> */
[----:B------:R2:W2:Y:S01]  /*11470*/  MUFU.TANH R199, R23 ;  /* 0x0000001700c77308 */ /* 0x0004a20000002400 */
[----:B------:R-:W-:Y:S02]  /*11480*/  FMUL.FTZ R42, R42, c[0x0][0x320] ;  /* 0x0000c8002a2a7a20 */ /* 0x000fe40000410000 */
[----:B------:R-:W-:Y:S02]  /*11490*/  FMUL.FTZ R43, R43, c[0x0][0x320] ;  /* 0x0000c8002b2b7a20 */ /* 0x000fe40000410000 */
[----:B------:R-:W-:Y:S02]  /*114a0*/  FMUL.FTZ R46, R46, c[0x0][0x320] ;  /* 0x0000c8002e2e7a20 */ /* 0x000fe40000410000 */
[----:B------:R-:W-:Y:S03]  /*114b0*/  FMUL.FTZ R47, R47, c[0x0][0x320] ;  /* 0x0000c8002f2f7a20 */ /* 0x000fe60000410000 */
[----:B------:R3:W3:Y:S03]  /*114c0*/  MUFU.TANH R205, R24 ;  /* 0x0000001800cd7308 */ /* 0x0006e60000002400 */
[----:B------:R-:W-:Y:S02]  /*114d0*/  FMUL.FTZ R14, R48, c[0x0][0x320] ;  /* 0x0000c800300e7a20 */ /* 0x000fe40000410000 */
[----:B-1----:R-:W-:Y:S02]  /*114e0*/  FMUL.FTZ R22, R45, c[0x0][0x320] ;  /* 0x0000c8002d167a20 */ /* 0x002fe40000410000 */
[----:B------:R-:W-:Y:S02]  /*114f0*/  FMUL.FTZ R13, R49, c[0x0][0x320] ;  /* 0x0000c800310d7a20 */ /* 0x000fe40000410000 */
[----:B------:R-:W-:Y:S01]  /*11500*/  FMUL.FTZ R21, R50, c[0x0][0x320] ;  /* 0x0000c80032157a20 */ /* 0x000fe20000410000 */
[----:B------:R1:W1:Y:S01]  /*11510*/  MUFU.TANH R208, R25 ;  /* 0x0000001900d07308 */ /* 0x0002620000002400 */
[----:B------:R-:W-:Y:S02]  /*11520*/  FMUL.FTZ R20, R51, c[0x0][0x320] ;  /* 0x0000c80033147a20 */ /* 0x000fe40000410000 */
[----:B--2---:R-:W-:Y:S07]  /*11530*/  FMUL.FTZ R23, R33, c[0x0][0x320] ;  /* 0x0000c80021177a20 */ /* 0x004fee0000410000 */
[----:B------:R2:W2:Y:S01]  /*11540*/  MUFU.TANH R220, R26 ;  /* 0x0000001a00dc7308 */ /* 0x0004a20000002400 */
[----:B---3--:R-:W-:Y:S09]  /*11550*/  FMUL.FTZ R24, R39, c[0x0][0x320] ;  /* 0x0000c80027187a20 */ /* 0x008ff20000410000 */
[----:B------:R3:W3:Y:S01]  /*11560*/  MUFU.TANH R215, R27 ;  /* 0x0000001b00d77308 */ /* 0x0006e20000002400 */
[----:B-1----:R-:W-:Y:S09]  /*11570*/  FMUL.FTZ R25, R32, c[0x0][0x320] ;  /* 0x0000c80020197a20 */ /* 0x002ff20000410000 */
[----:B------:R1:W1:Y:S01]  /*11580*/  MUFU.TANH R141, R28 ;  /* 0x0000001c008d7308 */ /* 0x0002620000002400 */
[----:B--2---:R-:W-:Y:S09]  /*11590*/  FMUL.FTZ R26, R38, c[0x0][0x320] ;  /* 0x0000c800261a7a20 */ /* 0x004ff20000410000 */
        /* <DEDUP_REMOVED lines=8> */
[----:B------:R3:W2:Y:S01]  /*11620*/  MUFU.TANH R142, R19 ;  /* 0x00000013008e7308 */ /* 0x0006a20000002400 */
        /* <DEDUP_REMOVED lines=24> */
[----:B------:R-:W-:Y:S05]  /*117b0*/  IMAD.MOV.U32 R242, RZ, RZ, RZ ;  /* 0x000000fffff27224 */ /* 0x000fea00078e00ff */
        /* <DEDUP_REMOVED lines=26> */
[----:B------:R-:W-:Y:S04]  /*11960*/  SHFL.IDX PT, R6, R2, 0x1, 0x181f ;  /* 0x00381f0002067f89 */ /* 0x000fe800000e0000 */
[----:B------:R3:W-:Y:S04]  /*11970*/  SHFL.IDX PT, R7, R2, 0x2, 0x181f ;  /* 0x00581f0002077f89 */ /* 0x0007e800000e0000 */
[----:B------:R-:W4:Y:S04]  /*11980*/  SHFL.IDX PT, R5, R0, RZ, 0x181f ;  /* 0x00181fff00057589 */ /* 0x000f2800000e0000 */
[----:B------:R-:W5:Y:S04]  /*11990*/  SHFL.IDX PT, R12, R0, 0x1, 0x181f ;  /* 0x00381f00000c7f89 */ /* 0x000f6800000e0000 */
[----:B------:R-:W1:Y:S01]  /*119a0*/  SHFL.IDX PT, R0, R0, 0x2, 0x181f ;  /* 0x00581f0000007f89 */ /* 0x000e6200000e0000 */
[C---:B--2---:R-:W-:Y:S02]  /*119b0*/  IADD3 R10, P1, R4.reuse, R248, RZ ;  /* 0x000000f8040a7210 */ /* 0x044fe40007f3e0ff */
[-C--:B---3--:R-:W-:Y:S04]  /*119c0*/  IADD3 R2, P0, R4, R249.reuse, RZ ;  /* 0x000000f904027210 */ /* 0x088fe80007f1e0ff */
[C---:B----4-:R-:W-:Y:S01]  /*119d0*/  IADD3.X R3, R5.reuse, R246, RZ, P0, !PT ;  /* 0x000000f605037210 */ /* 0x050fe200007fe4ff */
[--C-:B------:R-:W-:Y:S01]  /*119e0*/  IMAD.X R11, R5, 0x1, R245.reuse, P1 ;  /* 0x00000001050b7824 */ /* 0x100fe200008e06f5 */
[CC--:B------:R-:W-:Y:S02]  /*119f0*/  IADD3 R8, P0, R6.reuse, R249.reuse, RZ ;  /* 0x000000f906087210 */ /* 0x0c0fe40007f1e0ff */
[----:B------:R-:W-:Y:S01]  /*11a00*/  IADD3 R6, P2, R6, R248, RZ ;  /* 0x000000f806067210 */ /* 0x000fe20007f5e0ff */
[----:B------:R2:W-:Y:S01]  /*11a10*/  LDGSTS.E.BYPASS.LTC128B.128 [R247+0x5080], [R2.64], !P5 ;  /* 0x0508000002f77fae */ /* 0x0005e2000e901d54 */
[C---:B------:R-:W-:Y:S01]  /*11a20*/  IADD3 R4, P1, R7.reuse, R249, RZ ;  /* 0x000000f907047210 */ /* 0x040fe20007f3e0ff */
[----:B-----5:R-:W-:Y:S02]  /*11a30*/  IMAD.X R9, R12, 0x1, R246, P0 ;  /* 0x000000010c097824 */ /* 0x020fe400000e06f6 */
[----:B------:R3:W-:Y:S01]  /*11a40*/  LDGSTS.E.BYPASS.LTC128B.128 [R247+0x6880], [R10.64], !P4 ;  /* 0x068800000af77fae */ /* 0x0007e2000e101d54 */
[----:B-1----:R-:W-:Y:S03]  /*11a50*/  IADD3.X R5, R0, R246, RZ, P1, !PT ;  /* 0x000000f600057210 */ /* 0x002fe60000ffe4ff */
[----:B------:R3:W-:Y:S01]  /*11a60*/  LDGSTS.E.BYPASS.LTC128B.128 [R247+0x5880], [R8.64], !P5 ;  /* 0x0588000008f77fae */ /* 0x0007e2000e901d54 */
[----:B--2---:R-:W-:Y:S01]  /*11a70*/  IADD3 R2, P0, R7, R248, RZ ;  /* 0x000000f807027210 */ /* 0x004fe20007f1e0ff */
[--C-:B------:R-:W-:Y:S04]  /*11a80*/  IMAD.X R7, R12, 0x1, R245.reuse, P2 ;  /* 0x000000010c077824 */ /* 0x100fe800010e06f5 */
[----:B------:R-:W-:Y:S01]  /*11a90*/  IMAD.X R3, R0, 0x1, R245, P0 ;  /* 0x0000000100037824 */ /* 0x000fe200000e06f5 */
[----:B------:R3:W-:Y:S04]  /*11aa0*/  LDGSTS.E.BYPASS.LTC128B.128 [R247+0x7080], [R6.64], !P4 ;  /* 0x0708000006f77fae */ /* 0x0007e8000e101d54 */
[----:B------:R3:W-:Y:S04]  /*11ab0*/  LDGSTS.E.BYPASS.LTC128B.128 [R247+0x6080], [R4.64], !P5 ;  /* 0x0608000004f77fae */ /* 0x0007e8000e901d54 */
[----:B------:R3:W-:Y:S02]  /*11ac0*/  LDGSTS.E.BYPASS.LTC128B.128 [R247+0x7880], [R2.64], !P4 ;  /* 0x0788000002f77fae */ /* 0x0007e4000e101d54 */
.L_x_998:
[----:B--234-:R-:W2:Y:S01]  /*11ad0*/  LDL R3, [R1+0x30] ;  /* 0x0000300001037983 */ /* 0x01cea20000100800 */
[----:B------:R-:W-:Y:S01]  /*11ae0*/  UISETP.NE.AND UP1, UPT, UR13, URZ, UPT ;  /* 0x0000003f0d00728c */ /* 0x000fe2000bf25270 */
[----:B------:R-:W-:Y:S01]  /*11af0*/  IMAD.U32 R6, RZ, RZ, UR9 ;  /* 0x00000009ff067e24 */ /* 0x000fe2000f8e00ff */
[----:B------:R-:W-:Y:S01]  /*11b00*/  UIMAD UR28, UR23, -0x30, URZ ;  /* 0xffffffd0171c78a4 */ /* 0x000fe2000f8e023f */
[----:B------:R-:W3:Y:S01]  /*11b10*/  LDL R2, [R1+0x1c] ;  /* 0x00001c0001027983 */ /* 0x000ee20000100800 */
[----:B------:R-:W-:Y:S02]  /*11b20*/  UISETP.NE.AND UP0, UPT, UR12, URZ, UPT ;  /* 0x0000003f0c00728c */ /* 0x000fe4000bf05270 */
[----:B------:R-:W-:Y:S01]  /*11b30*/  PLOP3.LUT P1, PT, PT, PT, UP1, 0x80, 0x0 ;  /* 0x000000000000781c */ /* 0x000fe20003f2f018 */
[----:B------:R-:W0:Y:S01]  /*11b40*/  LDGDEPBAR ;  /* 0x00000000000079af */ /* 0x000e220000000000 */
[----:B------:R-:W-:Y:S02]  /*11b50*/  PLOP3.LUT P0, PT, PT, PT, UP1, 0x80, 0x0 ;  /* 0x000000000000781c */ /* 0x000fe40003f0f018 */
[C---:B---3--:R-:W-:Y:S09]  /*11b60*/  IADD3 R7, -R2.reuse, UR28, RZ ;  /* 0x0000001c02077c10 */ /* 0x048ff2000fffe1ff */
[----:B--2---:R-:W-:Y:S04]  /*11b70*/  @P1 IMAD.HI.U32 R0, R3, c[0x0][0x2c8], RZ ;  /* 0x0000b20003001a27 */ /* 0x004fe800078e00ff */
[----:B------:R-:W-:Y:S01]  /*11b80*/  IMAD.MOV.U32 R4, RZ, RZ, R3 ;  /* 0x000000ffff047224 */ /* 0x000fe200078e0003 */
[----:B------:R-:W-:Y:S01]  /*11b90*/  @P0 SHF.R.U32.HI R4, RZ, c[0x0][0x2cc], R0 ;  /* 0x0000b300ff040a19 */ /* 0x000fe20000011600 */
[----:B------:R-:W-:Y:S01]  /*11ba0*/  IMAD.U32 R0, RZ, RZ, UR28 ;  /* 0x0000001cff007e24 */ /* 0x000fe2000f8e00ff */
[----:B------:R-:W-:Y:S03]  /*11bb0*/  PLOP3.LUT P0, PT, PT, PT, UP0, 0x40, 0x0 ;  /* 0x000000000000781c */ /* 0x000fe60003f0e808 */
[----:B------:R-:W2:Y:S01]  /*11bc0*/  SHFL.IDX PT, R3, R4, RZ, 0x1c1f ;  /* 0x001c1fff04037589 */ /* 0x000ea200000e0000 */
[----:B------:R-:W-:Y:S04]  /*11bd0*/  IADD3 R0, -R2, 0x1, R0 ;  /* 0x0000000102007810 */ /* 0x000fe80007ffe100 */
[----:B------:R-:W-:Y:S04]  /*11be0*/  IADD3 R6, R0, -c[0x0][0x168], R6 ;  /* 0x80005a0000067a10 */ /* 0x000fe80007ffe006 */
[C---:B------:R-:W-:Y:S02]  /*11bf0*/  IADD3 R5, R6.reuse, c[0x0][0x328], RZ ;  /* 0x0000ca0006057a10 */ /* 0x040fe40007ffe0ff */
[----:B------:R-:W-:Y:S03]  /*11c00*/  IADD3 R6, R6, UR19, RZ ;  /* 0x0000001306067c10 */ /* 0x000fe6000fffe0ff */
[--C-:B--2---:R-:W-:Y:S02]  /*11c10*/  IMAD.IADD R2, R5, 0x1, R3.reuse ;  /* 0x0000000105027824 */ /* 0x104fe400078e0203 */
[----:B------:R-:W-:Y:S01]  /*11c20*/  IMAD.IADD R0, R6, 0x1, R3 ;  /* 0x0000000106007824 */ /* 0x000fe200078e0203 */
        /* <DEDUP_REMOVED lines=16> */
.L_x_1001:
[----:B------:R-:W-:Y:S04]  /*11d30*/  MOV R8, c[0x0][0x32c] ;  /* 0x0000cb0000087a02 */ /* 0x000fe80000000f00 */
[----:B------:R-:W-:Y:S11]  /*11d40*/  ISETP.NE.AND P0, PT, R8, 0x1, PT ;  /* 0x000000010800780c */ /* 0x000ff60003f05270 */
[----:B------:R-:W-:Y:S02]  /*11d50*/  @!UPT UIADD3 URZ, URZ, URZ, URZ ;  /* 0x0000003f3f3ff290 */ /* 0x000fe4000fffe03f */
[----:B------:R-:W-:Y:S05]  /*11d60*/  @P0 IMAD.HI.U32 R8, R3, c[0x0][0x330], RZ ;  /* 0x0000cc0003080a27 */ /* 0x000fea00078e00ff */
[----:B------:R-:W-:Y:S02]  /*11d70*/  @P0 SHF.R.U32.HI R3, RZ, c[0x0][0x334], R8 ;  /* 0x0000cd00ff030a19 */ /* 0x000fe40000011608 */
.L_x_1002:
[----:B------:R-:W-:Y:S05]  /*11d80*/  BSYNC B0 ;  /* 0x0000000000007941 */ /* 0x000fea0003800000 */
.L_x_1000:
[----:B------:R-:W-:Y:S05]  /*11d90*/  IMAD R3, R3, c[0x0][0x32c], R7 ;  /* 0x0000cb0003037a24 */ /* 0x000fea00078e0207 */
[----:B------:R-:W-:Y:S02]  /*11da0*/  IADD3 R8, R3, c[0x0][0x32c], RZ ;  /* 0x0000cb0003087a10 */ /* 0x000fe40007ffe0ff */
[----:B------:R-:W-:Y:S02]  /*11db0*/  IMNMX R0, R0, R3, !PT ;  /* 0x0000000300007217 */ /* 0x000fe40007800200 */
[----:B------:R-:W-:Y:S02]  /*11dc0*/  IMNMX R2, R2, R8, PT ;  /* 0x0000000802027217 */ /* 0x000fe40003800200 */
.L_x_999:
[----:B------:R-:W-:Y:S01]  /*11dd0*/  UISETP.GE.AND UP2, UPT, UR28, 0x1, UPT ;  /* 0x000000011c00788c */ /* 0x000fe2000bf46270 */
[----:B------:R-:W2:Y:S01]  /*11de0*/  SHFL.IDX PT, R3, R4, 0x1, 0x1c1f ;  /* 0x003c1f0004037f89 */ /* 0x000ea200000e0000 */
        /* <DEDUP_REMOVED lines=43> */
[----:B-1----:R-:W-:Y:S02]  /*120a0*/  FSEL R201, R25, -INF , !P0 ;  /* 0xff80000019c97808 */ /* 0x002fe40004000000 */
        /* <DEDUP_REMOVED lines=20> */
[--C-:B--2---:R-:W-:Y:S01]  /*121f0*/  IMAD.IADD R0, R6, 0x1, R3.reuse ;  /* 0x0000000106007824 */ /* 0x104fe200078e0203 */
[C---:B------:R-:W-:Y:S02]  /*12200*/  ISETP.LT.OR P2, PT, R2.reuse, 0x29, P2 ;  /* 0x000000290200780c */ /* 0x040fe40001741670 */
[----:B------:R-:W-:Y:S01]  /*12210*/  ISETP.LT.OR P1, PT, R2, 0x2a, P1 ;  /* 0x0000002a0200780c */ /* 0x000fe20000f21670 */
[----:B------:R-:W-:Y:S01]  /*12220*/  IMAD.IADD R2, R5, 0x1, R3 ;  /* 0x0000000105027824 */ /* 0x000fe200078e0203 */
[----:B------:R-:W-:Y:S02]  /*12230*/  FSEL R33, R14, -INF , !P2 ;  /* 0xff8000000e217808 */ /* 0x000fe40005000000 */
[----:B------:R-:W-:Y:S01]  /*12240*/  FSEL R32, R13, -INF , !P1 ;  /* 0xff8000000d207808 */ /* 0x000fe20004800000 */
        /* <DEDUP_REMOVED lines=16> */
.L_x_1005:
[----:B------:R-:W-:Y:S04]  /*12350*/  MOV R8, c[0x0][0x32c] ;  /* 0x0000cb0000087a02 */ /* 0x000fe80000000f00 */
[----:B------:R-:W-:Y:S11]  /*12360*/  ISETP.NE.AND P0, PT, R8, 0x1, PT ;  /* 0x000000010800780c */ /* 0x000ff60003f05270 */
[----:B------:R-:W-:Y:S02]  /*12370*/  @!UPT UIADD3 URZ, URZ, URZ, URZ ;  /* 0x0000003f3f3ff290 */ /* 0x000fe4000fffe03f */
[----:B------:R-:W-:Y:S05]  /*12380*/  @P0 IMAD.HI.U32 R8, R3, c[0x0][0x330], RZ ;  /* 0x0000cc0003080a27 */ /* 0x000fea00078e00ff */
[----:B------:R-:W-:Y:S02]  /*12390*/  @P0 SHF.R.U32.HI R3, RZ, c[0x0][0x334], R8 ;  /* 0x0000cd00ff030a19 */ /* 0x000fe40000011608 */
.L_x_1006:
[----:B------:R-:W-:Y:S05]  /*123a0*/  BSYNC B0 ;  /* 0x0000000000007941 */ /* 0x000fea0003800000 */
.L_x_1004:
[----:B------:R-:W-:Y:S05]  /*123b0*/  IMAD R3, R3, c[0x0][0x32c], R7 ;  /* 0x0000cb0003037a24 */ /* 0x000fea00078e0207 */
[----:B------:R-:W-:Y:S02]  /*123c0*/  IADD3 R8, R3, c[0x0][0x32c], RZ ;  /* 0x0000cb0003087a10 */ /* 0x000fe40007ffe0ff */
[----:B------:R-:W-:Y:S02]  /*123d0*/  IMNMX R0, R0, R3, !PT ;  /* 0x0000000300007217 */ /* 0x000fe40007800200 */
[----:B------:R-:W-:Y:S02]  /*123e0*/  IMNMX R2, R2, R8, PT ;  /* 0x0000000802027217 */ /* 0x000fe40003800200 */
.L_x_1003:
        /* <DEDUP_REMOVED lines=86> */
.L_x_1009:
[----:B------:R-:W-:Y:S04]  /*12950*/  MOV R8, c[0x0][0x32c] ;  /* 0x0000cb0000087a02 */ /* 0x000fe80000000f00 */
[----:B------:R-:W-:Y:S11]  /*12960*/  ISETP.NE.AND P0, PT, R8, 0x1, PT ;  /* 0x000000010800780c */ /* 0x000ff60003f05270 */
[----:B------:R-:W-:Y:S02]  /*12970*/  @!UPT UIADD3 URZ, URZ, URZ, URZ ;  /* 0x0000003f3f3ff290 */ /* 0x000fe4000fffe03f */
[----:B------:R-:W-:Y:S05]  /*12980*/  @P0 IMAD.HI.U32 R8, R3, c[0x0][0x330], RZ ;  /* 0x0000cc0003080a27 */ /* 0x000fea00078e00ff */
[----:B------:R-:W-:Y:S02]  /*12990*/  @P0 SHF.R.U32.HI R3, RZ, c[0x0][0x334], R8 ;  /* 0x0000cd00ff030a19 */ /* 0x000fe40000011608 */
.L_x_1010:
[----:B------:R-:W-:Y:S05]  /*129a0*/  BSYNC B0 ;  /* 0x0000000000007941 */ /* 0x000fea0003800000 */
.L_x_1008:
[----:B------:R-:W-:Y:S05]  /*129b0*/  IMAD R3, R3, c[0x0][0x32c], R7 ;  /* 0x0000cb0003037a24 */ /* 0x000fea00078e0207 */
[----:B------:R-:W-:Y:S02]  /*129c0*/  IADD3 R8, R3, c[0x0][0x32c], RZ ;  /* 0x0000cb0003087a10 */ /* 0x000fe40007ffe0ff */
[----:B------:R-:W-:Y:S02]  /*129d0*/  IMNMX R0, R0, R3, !PT ;  /* 0x0000000300007217 */ /* 0x000fe40007800200 */
[----:B------:R-:W-:Y:S02]  /*129e0*/  IMNMX R2, R2, R8, PT ;  /* 0x0000000802027217 */ /* 0x000fe40003800200 */
.L_x_1007:
        /* <DEDUP_REMOVED lines=86> */
.L_x_1013:
[----:B------:R-:W-:Y:S04]  /*12f50*/  MOV R4, c[0x0][0x32c] ;  /* 0x0000cb0000047a02 */ /* 0x000fe80000000f00 */
[----:B------:R-:W-:Y:S11]  /*12f60*/  ISETP.NE.AND P0, PT, R4, 0x1, PT ;  /* 0x000000010400780c */ /* 0x000ff60003f05270 */
[----:B------:R-:W-:Y:S02]  /*12f70*/  @!UPT UIADD3 URZ, URZ, URZ, URZ ;  /* 0x0000003f3f3ff290 */ /* 0x000fe4000fffe03f */
[----:B------:R-:W-:Y:S05]  /*12f80*/  @P0 IMAD.HI.U32 R4, R3, c[0x0][0x330], RZ ;  /* 0x0000cc0003040a27 */ /* 0x000fea00078e00ff */
[----:B------:R-:W-:Y:S02]  /*12f90*/  @P0 SHF.R.U32.HI R3, RZ, c[0x0][0x334], R4 ;  /* 0x0000cd00ff030a19 */ /* 0x000fe40000011604 */
.L_x_1014:
[----:B------:R-:W-:Y:S05]  /*12fa0*/  BSYNC B0 ;  /* 0x0000000000007941 */ /* 0x000fea0003800000 */
.L_x_1012:
[----:B------:R-:W-:Y:S05]  /*12fb0*/  IMAD R7, R3, c[0x0][0x32c], R7 ;  /* 0x0000cb0003077a24 */ /* 0x000fea00078e0207 */
[----:B------:R-:W-:Y:S02]  /*12fc0*/  IADD3 R3, R7, c[0x0][0x32c], RZ ;  /* 0x0000cb0007037a10 */ /* 0x000fe40007ffe0ff */
[----:B------:R-:W-:Y:S02]  /*12fd0*/  IMNMX R0, R0, R7, !PT ;  /* 0x0000000700007217 */ /* 0x000fe40007800200 */
[----:B------:R-:W-:Y:S02]  /*12fe0*/  IMNMX R2, R2, R3, PT ;  /* 0x0000000302027217 */ /* 0x000fe40003800200 */
.L_x_1011:
        /* <DEDUP_REMOVED lines=10> */
[----:B------:R-:W-:Y:S01]  /*13090*/  PLOP3.LUT P0, PT, PT, PT, UP4, 0x40, 0x0 ;  /* 0x000000000000781c */ /* 0x000fe20003f0e848 */
[----:B------:R-:W-:Y:S01]  /*130a0*/  UISETP.NE.AND UP2, UPT, UR22, URZ, UPT ;  /* 0x0000003f1600728c */ /* 0x000fe2000bf45270 */
[----:B------:R-:W-:Y:S01]  /*130b0*/  FMNMX.FTZ R137, R19, R137, !PT ;  /* 0x0000008913897209 */ /* 0x000fe20007810000 */
[----:B------:R-:W-:Y:S01]  /*130c0*/  UP2UR UR22, UPR, URZ, 0x2 ;  /* 0x000000023f167883 */ /* 0x000fe20008000000 */
[----:B------:R-:W-:Y:S01]  /*130d0*/  ISETP.GT.AND P0, PT, R0, RZ, P0 ;  /* 0x000000ff0000720c */ /* 0x000fe20000704270 */
[----:B------:R-:W-:Y:S01]  /*130e0*/  UISETP.NE.AND UP1, UPT, UR5, URZ, UPT ;  /* 0x0000003f0500728c */ /* 0x000fe2000bf25270 */
[----:B------:R-:W-:Y:S01]  /*130f0*/  FMNMX.FTZ R137, R196, R137, !PT ;  /* 0x00000089c4897209 */ /* 0x000fe20007810000 */
[----:B------:R-:W-:Y:S01]  /*13100*/  UP2UR UR5, UPR, URZ, 0x1 ;  /* 0x000000013f057883 */ /* 0x000fe20008000000 */
[----:B------:R-:W-:Y:S01]  /*13110*/  ISETP.LT.OR P0, PT, R2, 0x1, P0 ;  /* 0x000000010200780c */ /* 0x000fe20000701670 */
[----:B------:R-:W-:Y:S01]  /*13120*/  UISETP.NE.AND UP0, UPT, UR4, URZ, UPT ;  /* 0x0000003f0400728c */ /* 0x000fe2000bf05270 */
[----:B------:R-:W-:Y:S01]  /*13130*/  FMNMX.FTZ R137, R197, R137, !PT ;  /* 0x00000089c5897209 */ /* 0x000fe20007810000 */
[----:B------:R-:W-:Y:S01]  /*13140*/  UISETP.NE.AND UP4, UPT, UR28, URZ, UPT ;  /* 0x0000003f1c00728c */ /* 0x000fe2000bf85270 */
[----:B------:R-:W-:Y:S01]  /*13150*/  FSEL R5, R244, -INF , !P0 ;  /* 0xff800000f4057808 */ /* 0x000fe20004000000 */
[----:B------:R-:W-:Y:S01]  /*13160*/  LDSM.16.MT88.4 R36, [R226+0x2080] ;  /* 0x00208000e224783b */ /* 0x000fe20000004200 */
        /* <DEDUP_REMOVED lines=17> */
[----:B------:R-:W-:Y:S01]  /*13280*/  PLOP3.LUT P0, PT, PT, PT, UP1, 0x40, 0x0 ;  /* 0x000000000000781c */ /* 0x000fe20003f0e818 */
[----:B------:R-:W-:Y:S01]  /*13290*/  UISETP.NE.AND UP1, UPT, UR22, URZ, UPT ;  /* 0x0000003f1600728c */ /* 0x000fe2000bf25270 */
[----:B------:R-:W-:Y:S02]  /*132a0*/  FMNMX.FTZ R3, R222, R3, !PT ;  /* 0x00000003de037209 */ /* 0x000fe40007810000 */
[----:B------:R-:W-:Y:S02]  /*132b0*/  ISETP.GT.AND P0, PT, R0, 0x9, P0 ;  /* 0x000000090000780c */ /* 0x000fe40000704270 */
[----:B------:R-:W-:Y:S02]  /*132c0*/  FMNMX.FTZ R136, R250, R3, !PT ;  /* 0x00000003fa887209 */ /* 0x000fe40007810000 */
[----:B------:R-:W-:Y:S02]  /*132d0*/  FMNMX.FTZ R3, R11, R4, !PT ;  /* 0x000000040b037209 */ /* 0x000fe40007810000 */
[----:B------:R-:W-:Y:S01]  /*132e0*/  PLOP3.LUT P1, PT, PT, PT, UP2, 0x40, 0x0 ;  /* 0x000000000000781c */ /* 0x000fe20003f2e828 */
[----:B------:R-:W-:Y:S01]  /*132f0*/  UISETP.NE.AND UP2, UPT, UR26, URZ, UPT ;  /* 0x0000003f1a00728c */ /* 0x000fe2000bf45270 */
[----:B------:R-:W-:Y:S02]  /*13300*/  FMNMX.FTZ R3, R14, R3, !PT ;  /* 0x000000030e037209 */ /* 0x000fe40007810000 */
[----:B------:R-:W-:Y:S02]  /*13310*/  ISETP.LT.OR P0, PT, R2, 0xa, P0 ;  /* 0x0000000a0200780c */ /* 0x000fe40000701670 */
[----:B------:R-:W-:Y:S02]  /*13320*/  FMNMX.FTZ R3, R205, R3, !PT ;  /* 0x00000003cd037209 */ /* 0x000fe40007810000 */
[----:B-1----:R-:W-:Y:S02]  /*13330*/  FMNMX.FTZ R137, R137, R7, !PT ;  /* 0x0000000789897209 */ /* 0x002fe40007810000 */
[----:B------:R-:W-:Y:S02]  /*13340*/  ISETP.GT.AND P1, PT, R0, 0x8, P1 ;  /* 0x000000080000780c */ /* 0x000fe40000f24270 */
[----:B------:R-:W-:Y:S01]  /*13350*/  PLOP3.LUT P2, PT, PT, PT, UP3, 0x40, 0x0 ;  /* 0x000000000000781c */ /* 0x000fe20003f4e838 */
[----:B------:R-:W1:Y:S01]  /*13360*/  SHFL.BFLY PT, R4, R137, 0x1, 0x1f ;  /* 0x0c201f0089047f89 */ /* 0x000e6200000e0000 */
[----:B------:R-:W-:Y:S01]  /*13370*/  FMNMX.FTZ R3, R208, R3, !PT ;  /* 0x00000003d0037209 */ /* 0x000fe20007810000 */
[----:B------:R-:W-:Y:S01]  /*13380*/  UISETP.NE.AND UP3, UPT, UR27, URZ, UPT ;  /* 0x0000003f1b00728c */ /* 0x000fe2000bf65270 */
[----:B------:R-:W-:Y:S02]  /*13390*/  FSEL R25, R213, -INF , !P0 ;  /* 0xff800000d5197808 */ /* 0x000fe40004000000 */
[----:B------:R-:W-:Y:S02]  /*133a0*/  ISETP.LT.OR P1, PT, R2, 0x9, P1 ;  /* 0x000000090200780c */ /* 0x000fe40000f21670 */
[----:B------:R-:W-:Y:S02]  /*133b0*/  ISETP.GT.AND P2, PT, R0, 0x1, P2 ;  /* 0x000000010000780c */ /* 0x000fe40001744270 */
[----:B------:R-:W-:Y:S02]  /*133c0*/  PLOP3.LUT P0, PT, PT, PT, UP5, 0x40, 0x0 ;  /* 0x000000000000781c */ /* 0x000fe40003f0e858 */
[----:B------:R-:W-:Y:S02]  /*133d0*/  FMNMX.FTZ R3, R210, R3, !PT ;  /* 0x00000003d2037209 */ /* 0x000fe40007810000 */
[----:B------:R-:W-:Y:S02]  /*133e0*/  FSEL R24, R214, -INF , !P1 ;  /* 0xff800000d6187808 */ /* 0x000fe40004800000 */
[----:B------:R-:W-:Y:S02]  /*133f0*/  ISETP.LT.OR P2, PT, R2, 0x2, P2 ;  /* 0x000000020200780c */ /* 0x000fe40001741670 */
[C---:B------:R-:W-:Y:S02]  /*13400*/  ISETP.GT.AND P0, PT, R0.reuse, 0x18, P0 ;  /* 0x000000180000780c */ /* 0x040fe40000704270 */
[----:B------:R-:W-:Y:S02]  /*13410*/  PLOP3.LUT P1, PT, PT, PT, UP6, 0x40, 0x0 ;  /* 0x000000000000781c */ /* 0x000fe40003f2e868 */
[----:B------:R-:W-:Y:S02]  /*13420*/  FMNMX.FTZ R3, R211, R3, !PT ;  /* 0x00000003d3037209 */ /* 0x000fe40007810000 */
        /* <DEDUP_REMOVED lines=10> */
[----:B------:R-:W-:Y:S02]  /*134d0*/  FSEL R207, R212, -INF , !P0 ;  /* 0xff800000d4cf7808 */ /* 0x000fe40004000000 */
[----:B------:R-:W-:Y:S02]  /*134e0*/  ISETP.GT.AND P2, PT, R0, 0x10, P2 ;  /* 0x000000100000780c */ /* 0x000fe40001744270 */
[----:B------:R-:W-:Y:S02]  /*134f0*/  ISETP.LT.OR P1, PT, R2, 0x12, P1 ;  /* 0x000000120200780c */ /* 0x000fe40000f21670 */
[----:B------:R-:W-:Y:S02]  /*13500*/  PLOP3.LUT P0, PT, PT, PT, UP3, 0x40, 0x0 ;  /* 0x000000000000781c */ /* 0x000fe40003f0e838 */
[----:B------:R-:W-:Y:S02]  /*13510*/  FMNMX.FTZ R3, R248, R3, !PT ;  /* 0x00000003f8037209 */ /* 0x000fe40007810000 */
[----:B------:R-:W-:Y:S02]  /*13520*/  FMNMX.FTZ R4, R24, R4, !PT ;  /* 0x0000000418047209 */ /* 0x000fe40007810000 */
[----:B------:R-:W-:Y:S02]  /*13530*/  ISETP.LT.OR P2, PT, R2, 0x11, P2 ;  /* 0x000000110200780c */ /* 0x000fe40001741670 */
[----:B------:R-:W-:Y:S02]  /*13540*/  FSEL R202, R215, -INF , !P1 ;  /* 0xff800000d7ca7808 */ /* 0x000fe40004800000 */
[----:B------:R-:W-:Y:S02]  /*13550*/  ISETP.GT.AND P0, PT, R0, 0x20, P0 ;  /* 0x000000200000780c */ /* 0x000fe40000704270 */
[----:B------:R-:W-:Y:S02]  /*13560*/  PLOP3.LUT P1, PT, PT, PT, UP4, 0x40, 0x0 ;  /* 0x000000000000781c */ /* 0x000fe40003f2e848 */
[----:B------:R-:W-:Y:S02]  /*13570*/  FMNMX.FTZ R3, R249, R3, !PT ;  /* 0x00000003f9037209 */ /* 0x000fe40007810000 */
[----:B------:R-:W-:Y:S02]  /*13580*/  FMNMX.FTZ R4, R25, R4, !PT ;  /* 0x0000000419047209 */ /* 0x000fe40007810000 */
[----:B------:R-:W-:Y:S02]  /*13590*/  FSEL R200, R220, -INF , !P2 ;  /* 0xff800000dcc87808 */ /* 0x000fe40005000000 */
[----:B------:R-:W-:Y:S02]  /*135a0*/  ISETP.LT.OR P0, PT, R2, 0x21, P0 ;  /* 0x000000210200780c */ /* 0x000fe40000701670 */
[----:B------:R-:W-:Y:S02]  /*135b0*/  ISETP.GT.AND P1, PT, R0, 0x19, P1 ;  /* 0x000000190000780c */ /* 0x000fe40000f24270 */
[----:B------:R-:W-:Y:S02]  /*135c0*/  FMNMX.FTZ R3, R251, R3, !PT ;  /* 0x00000003fb037209 */ /* 0x000fe40007810000 */
[----:B------:R-:W-:Y:S02]  /*135d0*/  FSEL R212, R42, -INF , !P0 ;  /* 0xff8000002ad47808 */ /* 0x000fe40004000000 */
[----:B------:R-:W-:Y:S01]  /*135e0*/  ISETP.LT.OR P1, PT, R2, 0x1a, P1 ;  /* 0x0000001a0200780c */ /* 0x000fe20000f21670 */
[----:B------:R-:W1:Y:S01]  /*135f0*/  SHFL.BFLY PT, R20, R3, 0x2, 0x1f ;  /* 0x0c401f0003147f89 */ /* 0x000e6200000e0000 */
        /* <DEDUP_REMOVED lines=14> */
[----:B------:R-:W-:Y:S01]  /*136e0*/  FSEL R214, R43, -INF , !P1 ;  /* 0xff8000002bd67808 */ /* 0x000fe20004800000 */
[----:B------:R-:W-:Y:S01]  /*136f0*/  UIADD3 UR23, UR23, -0x1, URZ ;  /* 0xffffffff17177890 */ /* 0x000fe2000fffe03f */
[----:B------:R-:W-:Y:S02]  /*13700*/  ISETP.GT.AND P0, PT, R0, 0x29, P0 ;  /* 0x000000290000780c */ /* 0x000fe40000704270 */
[----:B------:R-:W-:Y:S02]  /*13710*/  FMNMX.FTZ R0, R212, R4, !PT ;  /* 0x00000004d4007209 */ /* 0x000fe40007810000 */
[----:B------:R-:W-:Y:S02]  /*13720*/  ISETP.LT.OR P0, PT, R2, 0x2a, P0 ;  /* 0x0000002a0200780c */ /* 0x000fe40000701670 */
[----:B------:R-:W-:Y:S02]  /*13730*/  FMNMX.FTZ R0, R214, R0, !PT ;  /* 0x00000000d6007209 */ /* 0x000fe40007810000 */
[----:B------:R-:W-:Y:S02]  /*13740*/  FSEL R140, R47, -INF , !P0 ;  /* 0xff8000002f8c7808 */ /* 0x000fe40004000000 */
[----:B------:R-:W-:Y:S02]  /*13750*/  FMNMX.FTZ R0, R213, R0, !PT ;  /* 0x00000000d5007209 */ /* 0x000fe40007810000 */
[----:B------:R-:W-:Y:S02]  /*13760*/  FMNMX.FTZ R136, R252, R136, !PT ;  /* 0x00000088fc887209 */ /* 0x000fe40007810000 */
[----:B-1----:R-:W-:Y:S02]  /*13770*/  FMNMX.FTZ R3, R3, R20, !PT ;  /* 0x0000001403037209 */ /* 0x002fe40007810000 */
[----:B------:R-:W-:Y:S01]  /*13780*/  FMNMX.FTZ R0, R140, R0, !PT ;  /* 0x000000008c007209 */ /* 0x000fe20007810000 */
[----:B------:R-:W1:Y:S01]  /*13790*/  SHFL.BFLY PT, R7, R136, 0x2, 0x1f ;  /* 0x0c401f0088077f89 */ /* 0x000e6200000e0000 */
[----:B------:R-:W-:Y:S04]  /*137a0*/  FSETP.NEU.FTZ.AND P2, PT, R137, -INF , PT ;  /* 0xff8000008900780b */ /* 0x000fe80003f5d000 */
[----:B------:R-:W-:Y:S03]  /*137b0*/  FSEL R141, R141, RZ, P2 ;  /* 0x000000ff8d8d7208 */ /* 0x000fe60001000000 */
[----:B------:R-:W2:Y:S02]  /*137c0*/  SHFL.BFLY PT, R135, R3, 0x1, 0x1f ;  /* 0x0c201f0003877f89 */ /* 0x000ea400000e0000 */
[--C-:B------:R-:W-:Y:S02]  /*137d0*/  FFMA.FTZ R16, R16, c[0x0][0x2d0], -R141.reuse ;  /* 0x0000b40010107a23 */ /* 0x100fe4000001088d */
[--C-:B------:R-:W-:Y:S02]  /*137e0*/  FFMA.FTZ R10, R10, c[0x0][0x2d0], -R141.reuse ;  /* 0x0000b4000a0a7a23 */ /* 0x100fe4000001088d */
[----:B------:R-:W-:Y:S01]  /*137f0*/  MUFU.EX2 R27, R16 ;  /* 0x00000010001b7308 */ /* 0x000fe20000000800 */
[--C-:B------:R-:W-:Y:S01]  /*13800*/  FFMA.FTZ R17, R17, c[0x0][0x2d0], -R141.reuse ;  /* 0x0000b40011117a23 */ /* 0x100fe2000001088d */
[----:B------:R-:W3:Y:S01]  /*13810*/  SHFL.BFLY PT, R2, R0, 0x2, 0x1f ;  /* 0x0c401f0000027f89 */ /* 0x000ee200000e0000 */
[----:B------:R-:W-:Y:S01]  /*13820*/  FFMA.FTZ R19, R19, c[0x0][0x2d0], -R141 ;  /* 0x0000b40013137a23 */ /* 0x000fe2000001088d */
[----:B-1----:R-:W-:Y:S06]  /*13830*/  FMNMX.FTZ R136, R136, R7, !PT ;  /* 0x0000000788887209 */ /* 0x002fec0007810000 */
[----:B------:R-:W-:Y:S01]  /*13840*/  LDSM.16.MT88.4 R20, [R225+0x2080] ;  /* 0x00208000e114783b */ /* 0x000fe20000004200 */
[----:B------:R-:W-:Y:S01]  /*13850*/  MUFU.EX2 R44, R10 ;  /* 0x0000000a002c7308 */ /* 0x000fe20000000800 */
[----:B--2---:R-:W-:Y:S06]  /*13860*/  FMNMX.FTZ R135, R3, R135, !PT ;  /* 0x0000008703877209 */ /* 0x004fec0007810000 */
[----:B------:R-:W1:Y:S01]  /*13870*/  SHFL.BFLY PT, R7, R136, 0x1, 0x1f ;  /* 0x0c201f0088077f89 */ /* 0x000e6200000e0000 */
[C---:B------:R-:W-:Y:S01]  /*13880*/  FSETP.NEU.FTZ.AND P0, PT, R135.reuse, -INF , PT ;  /* 0xff8000008700780b */ /* 0x040fe20003f1d000 */
[----:B------:R-:W-:Y:S01]  /*13890*/  FMUL.FTZ R143, R135, c[0x0][0x2d0] ;  /* 0x0000b400878f7a20 */ /* 0x000fe20000410000 */
[----:B------:R-:W-:Y:S01]  /*138a0*/  MUFU.EX2 R26, R17 ;  /* 0x00000011001a7308 */ /* 0x000fe20000000800 */
[----:B---3--:R-:W-:Y:S02]  /*138b0*/  FMNMX.FTZ R3, R0, R2, !PT ;  /* 0x0000000200037209 */ /* 0x008fe40007810000 */
[----:B------:R-:W-:Y:S02]  /*138c0*/  FSEL R0, R137, RZ, P2 ;  /* 0x000000ff89007208 */ /* 0x000fe40001000000 */
[----:B------:R-:W-:Y:S01]  /*138d0*/  FSEL R143, R143, RZ, P0 ;  /* 0x000000ff8f8f7208 */ /* 0x000fe20000000000 */
[----:B------:R-:W2:Y:S02]  /*138e0*/  SHFL.BFLY PT, R4, R3, 0x1, 0x1f ;  /* 0x0c201f0003047f89 */ /* 0x000ea400000e0000 */
[----:B------:R-:W-:Y:S02]  /*138f0*/  FADD.FTZ R0, -R0, R132 ;  /* 0x0000008400007221 */ /* 0x000fe40000010100 */
[----:B------:R-:W3:Y:S01]  /*13900*/  MUFU.EX2 R48, R19 ;  /* 0x0000001300307308 */ /* 0x000ee20000000800 */
[--C-:B------:R-:W-:Y:S02]  /*13910*/  FFMA.FTZ R8, R8, c[0x0][0x2d0], -R143.reuse ;  /* 0x0000b40008087a23 */ /* 0x100fe4000001088f */
[----:B------:R-:W-:Y:S02]  /*13920*/  FMUL.FTZ R0, R0, c[0x0][0x2d0] ;  /* 0x0000b40000007a20 */ /* 0x000fe40000410000 */
[--C-:B------:R-:W-:Y:S02]  /*13930*/  FFMA.FTZ R12, R12, c[0x0][0x2d0], -R143.reuse ;  /* 0x0000b4000c0c7a23 */ /* 0x100fe4000001088f */
[--C-:B------:R-:W-:Y:S01]  /*13940*/  FFMA.FTZ R11, R11, c[0x0][0x2d0], -R143.reuse ;  /* 0x0000b4000b0b7a23 */ /* 0x100fe2000001088f */
[----:B-1----:R-:W-:Y:S02]  /*13950*/  FMNMX.FTZ R136, R136, R7, !PT ;  /* 0x0000000788887209 */ /* 0x002fe40007810000 */
[----:B------:R1:W4:Y:S01]  /*13960*/  MUFU.EX2 R133, R0 ;  /* 0x0000000000857308 */ /* 0x0003220000000800 */
[----:B------:R-:W-:Y:S01]  /*13970*/  FFMA.FTZ R14, R14, c[0x0][0x2d0], -R143 ;  /* 0x0000b4000e0e7a23 */ /* 0x000fe2000001088f */
[C---:B------:R-:W-:Y:S01]  /*13980*/  FSETP.NEU.FTZ.AND P1, PT, R136.reuse, -INF , PT ;  /* 0xff8000008800780b */ /* 0x040fe20003f3d000 */
[C---:B------:R-:W-:Y:S03]  /*13990*/  FMUL.FTZ R142, R136.reuse, c[0x0][0x2d0] ;  /* 0x0000b400888e7a20 */ /* 0x040fe60000410000 */
[----:B------:R-:W-:Y:S02]  /*139a0*/  FSEL R2, R136, RZ, P1 ;  /* 0x000000ff88027208 */ /* 0x000fe40000800000 */
[----:B------:R-:W-:Y:S02]  /*139b0*/  FSEL R142, R142, RZ, P1 ;  /* 0x000000ff8e8e7208 */ /* 0x000fe40000800000 */
[----:B------:R-:W-:Y:S01]  /*139c0*/  MUFU.EX2 R50, R8 ;  /* 0x0000000800327308 */ /* 0x000fe20000000800 */
[----:B--2---:R-:W-:Y:S01]  /*139d0*/  FMNMX.FTZ R3, R3, R4, !PT ;  /* 0x0000000403037209 */ /* 0x004fe20007810000 */
[----:B------:R-:W-:Y:S02]  /*139e0*/  FADD.FTZ R2, -R2, R134 ;  /* 0x0000008602027221 */ /* 0x000fe40000010100 */
[--C-:B------:R-:W-:Y:S01]  /*139f0*/  FFMA.FTZ R9, R9, c[0x0][0x2d0], -R142.reuse ;  /* 0x0000b40009097a23 */ /* 0x100fe2000001088e */
[----:B---3--:R-:W-:Y:S01]  /*13a00*/  F2FP.PACK_AB R194, R48, R26 ;  /* 0x0000001a30c2723e */ /* 0x008fe200000000ff */
[----:B------:R-:W-:Y:S02]  /*13a10*/  FMUL.FTZ R2, R2, c[0x0][0x2d0] ;  /* 0x0000b40002027a20 */ /* 0x000fe40000410000 */
[----:B------:R-:W-:Y:S02]  /*13a20*/  FMUL.FTZ R134, R3, c[0x0][0x2d0] ;  /* 0x0000b40003867a20 */ /* 0x000fe40000410000 */
[----:B------:R-:W2:Y:S01]  /*13a30*/  MUFU.EX2 R132, R2 ;  /* 0x0000000200847308 */ /* 0x000ea20000000800 */
[--C-:B------:R-:W-:Y:S02]  /*13a40*/  FFMA.FTZ R13, R13, c[0x0][0x2d0], -R142.reuse ;  /* 0x0000b4000d0d7a23 */ /* 0x100fe4000001088e */
[--C-:B------:R-:W-:Y:S01]  /*13a50*/  FFMA.FTZ R15, R15, c[0x0][0x2d0], -R142.reuse ;  /* 0x0000b4000f0f7a23 */ /* 0x100fe2000001088e */
[----:B-1----:R-:W-:Y:S01]  /*13a60*/  FSEL R0, R135, RZ, P0 ;  /* 0x000000ff87007208 */ /* 0x002fe20000000000 */
[----:B------:R-:W-:Y:S01]  /*13a70*/  FFMA.FTZ R18, R18, c[0x0][0x2d0], -R142 ;  /* 0x0000b40012127a23 */ /* 0x000fe2000001088e */
[----:B------:R-:W-:Y:S01]  /*13a80*/  FSETP.NEU.FTZ.AND P0, PT, R3, -INF , PT ;  /* 0xff8000000300780b */ /* 0x000fe20003f1d000 */
[C---:B----4-:R-:W-:Y:S02]  /*13a90*/  FMUL.FTZ R17, R133.reuse, R157 ;  /* 0x0000009d85117220 */ /* 0x050fe40000410000 */
[----:B------:R-:W-:Y:S01]  /*13aa0*/  FADD.FTZ R0, -R0, R138 ;  /* 0x0000008a00007221 */ /* 0x000fe20000010100 */
[----:B------:R-:W-:Y:S01]  /*13ab0*/  FSEL R134, R134, RZ, P0 ;  /* 0x000000ff86867208 */ /* 0x000fe20000000000 */
[----:B------:R-:W-:Y:S01]  /*13ac0*/  MUFU.EX2 R51, R9 ;  /* 0x0000000900337308 */ /* 0x000fe20000000800 */
[----:B------:R-:W-:Y:S01]  /*13ad0*/  FMUL.FTZ R16, R133, R156 ;  /* 0x0000009c85107220 */ /* 0x000fe20000410000 */
[----:B------:R-:W-:Y:S01]  /*13ae0*/  MOV R156, R26 ;  /* 0x0000001a009c7202 */ /* 0x000fe20000000f00 */
[----:B------:R-:W-:Y:S01]  /*13af0*/  FMUL.FTZ R0, R0, c[0x0][0x2d0] ;  /* 0x0000b40000007a20 */ /* 0x000fe20000410000 */
[----:B------:R-:W-:Y:S01]  /*13b00*/  MOV R138, R32 ;  /* 0x00000020008a7202 */ /* 0x000fe20000000f00 */
[--C-:B------:R-:W-:Y:S02]  /*13b10*/  FFMA.FTZ R4, R25, c[0x0][0x2d0], -R134.reuse ;  /* 0x0000b40019047a23 */ /* 0x100fe40000010886 */
[--C-:B------:R-:W-:Y:S02]  /*13b20*/  FFMA.FTZ R5, R5, c[0x0][0x2d0], -R134.reuse ;  /* 0x0000b40005057a23 */ /* 0x100fe40000010886 */
[C---:B------:R-:W-:Y:S01]  /*13b30*/  FMUL.FTZ R32, R133.reuse, R172 ;  /* 0x000000ac85207220 */ /* 0x040fe20000410000 */
[----:B------:R1:W3:Y:S01]  /*13b40*/  MUFU.EX2 R2, R0 ;  /* 0x0000000000027308 */ /* 0x0002e20000000800 */
[C---:B------:R-:W-:Y:S02]  /*13b50*/  FMUL.FTZ R33, R133.reuse, R173 ;  /* 0x000000ad85217220 */ /* 0x040fe40000410000 */
[C---:B--2---:R-:W-:Y:S02]  /*13b60*/  FMUL.FTZ R7, R132.reuse, R147 ;  /* 0x0000009384077220 */ /* 0x044fe40000410000 */
[C---:B------:R-:W-:Y:S02]  /*13b70*/  FMUL.FTZ R19, R132.reuse, R159 ;  /* 0x0000009f84137220 */ /* 0x040fe40000410000 */
[C---:B------:R-:W-:Y:S02]  /*13b80*/  FMUL.FTZ R34, R132.reuse, R174 ;  /* 0x000000ae84227220 */ /* 0x040fe40000410000 */
[C---:B------:R-:W-:Y:S01]  /*13b90*/  FMUL.FTZ R35, R132.reuse, R175 ;  /* 0x000000af84237220 */ /* 0x040fe20000410000 */
[----:B------:R-:W2:Y:S01]  /*13ba0*/  MUFU.EX2 R47, R13 ;  /* 0x0000000d002f7308 */ /* 0x000ea20000000800 */
[----:B------:R-:W-:Y:S01]  /*13bb0*/  MOV R175, R48 ;  /* 0x0000003000af7202 */ /* 0x000fe20000000f00 */
[C---:B------:R-:W-:Y:S02]  /*13bc0*/  FMUL.FTZ R48, R133.reuse, R188 ;  /* 0x000000bc85307220 */ /* 0x040fe40000410000 */
[C---:B------:R-:W-:Y:S02]  /*13bd0*/  FMUL.FTZ R52, R133.reuse, R52 ;  /* 0x0000003485347220 */ /* 0x040fe40000410000 */
[C---:B------:R-:W-:Y:S02]  /*13be0*/  FMUL.FTZ R53, R133.reuse, R53 ;  /* 0x0000003585357220 */ /* 0x040fe40000410000 */
[C---:B------:R-:W-:Y:S02]  /*13bf0*/  FMUL.FTZ R54, R132.reuse, R54 ;  /* 0x0000003684367220 */ /* 0x040fe40000410000 */
[----:B------:R-:W-:Y:S01]  /*13c00*/  MUFU.EX2 R45, R15 ;  /* 0x0000000f002d7308 */ /* 0x000fe20000000800 */
[----:B------:R-:W-:Y:S02]  /*13c10*/  FMUL.FTZ R55, R132, R55 ;  /* 0x0000003784377220 */ /* 0x000fe40000410000 */
[----:B------:R-:W-:Y:S02]  /*13c20*/  FMUL.FTZ R64, R133, R64 ;  /* 0x0000004085407220 */ /* 0x000fe40000410000 */
[--C-:B-1----:R-:W-:Y:S02]  /*13c30*/  FFMA.FTZ R0, R6, c[0x0][0x2d0], -R134.reuse ;  /* 0x0000b40006007a23 */ /* 0x102fe40000010886 */
[----:B------:R-:W-:Y:S02]  /*13c40*/  FMUL.FTZ R6, R132, R146 ;  /* 0x0000009284067220 */ /* 0x000fe40000410000 */
[C---:B---3--:R-:W-:Y:S01]  /*13c50*/  FMUL.FTZ R8, R2.reuse, R148 ;  /* 0x0000009402087220 */ /* 0x048fe20000410000 */
[----:B------:R1:W-:Y:S01]  /*13c60*/  MUFU.EX2 R216, R0 ;  /* 0x0000000000d87308 */ /* 0x0003e20000000800 */
[C---:B------:R-:W-:Y:S02]  /*13c70*/  FMUL.FTZ R9, R2.reuse, R149 ;  /* 0x0000009502097220 */ /* 0x040fe40000410000 */
[C---:B------:R-:W-:Y:S01]  /*13c80*/  FMUL.FTZ R25, R2.reuse, R165 ;  /* 0x000000a502197220 */ /* 0x040fe20000410000 */
[----:B--2---:R-:W-:Y:S01]  /*13c90*/  F2FP.PACK_AB R193, R47, R51 ;  /* 0x000000332fc1723e */ /* 0x004fe200000000ff */
[C---:B------:R-:W-:Y:S02]  /*13ca0*/  FMUL.FTZ R13, R2.reuse, R153 ;  /* 0x00000099020d7220 */ /* 0x040fe40000410000 */
[C---:B------:R-:W-:Y:S02]  /*13cb0*/  FMUL.FTZ R41, R2.reuse, R181 ;  /* 0x000000b502297220 */ /* 0x040fe40000410000 */
[C---:B------:R-:W-:Y:S01]  /*13cc0*/  FMUL.FTZ R28, R2.reuse, R168 ;  /* 0x000000a8021c7220 */ /* 0x040fe20000410000 */
[----:B------:R-:W2:Y:S01]  /*13cd0*/  MUFU.EX2 R221, R18 ;  /* 0x0000001200dd7308 */ /* 0x000ea20000000800 */
[C---:B------:R-:W-:Y:S02]  /*13ce0*/  FMUL.FTZ R29, R2.reuse, R169 ;  /* 0x000000a9021d7220 */ /* 0x040fe40000410000 */
[C---:B------:R-:W-:Y:S01]  /*13cf0*/  FMUL.FTZ R40, R2.reuse, R180 ;  /* 0x000000b402287220 */ /* 0x040fe20000410000 */
[----:B------:R-:W-:Y:S01]  /*13d00*/  MOV R180, R44 ;  /* 0x0000002c00b47202 */ /* 0x000fe20000000f00 */
[C---:B------:R-:W-:Y:S02]  /*13d10*/  FMUL.FTZ R56, R2.reuse, R56 ;  /* 0x0000003802387220 */ /* 0x040fe40000410000 */
[C---:B------:R-:W-:Y:S02]  /*13d20*/  FMUL.FTZ R57, R2.reuse, R57 ;  /* 0x0000003902397220 */ /* 0x040fe40000410000 */
[C---:B------:R-:W-:Y:S01]  /*13d30*/  FMUL.FTZ R60, R2.reuse, R60 ;  /* 0x0000003c023c7220 */ /* 0x040fe20000410000 */
[----:B------:R3:W4:Y:S01]  /*13d40*/  MUFU.EX2 R215, R5 ;  /* 0x0000000500d77308 */ /* 0x0007220000000800 */
[----:B------:R-:W-:Y:S02]  /*13d50*/  FMUL.FTZ R61, R2, R61 ;  /* 0x0000003d023d7220 */ /* 0x000fe40000410000 */
[C---:B------:R-:W-:Y:S02]  /*13d60*/  FMUL.FTZ R65, R133.reuse, R65 ;  /* 0x0000004185417220 */ /* 0x040fe40000410000 */
[----:B-1----:R-:W-:Y:S02]  /*13d70*/  FFMA.FTZ R0, R24, c[0x0][0x2d0], -R134 ;  /* 0x0000b40018007a23 */ /* 0x002fe40000010886 */
[----:B------:R-:W-:Y:S02]  /*13d80*/  FMUL.FTZ R24, R2, R164 ;  /* 0x000000a402187220 */ /* 0x000fe40000410000 */
[C---:B------:R-:W-:Y:S01]  /*13d90*/  FMUL.FTZ R66, R132.reuse, R66 ;  /* 0x0000004284427220 */ /* 0x040fe20000410000 */
[----:B------:R1:W-:Y:S01]  /*13da0*/  MUFU.EX2 R217, R0 ;  /* 0x0000000000d97308 */ /* 0x0003e20000000800 */
[C---:B------:R-:W-:Y:S02]  /*13db0*/  FMUL.FTZ R67, R132.reuse, R67 ;  /* 0x0000004384437220 */ /* 0x040fe40000410000 */
[----:B------:R-:W-:Y:S01]  /*13dc0*/  FMUL.FTZ R68, R133, R68 ;  /* 0x0000004485447220 */ /* 0x000fe20000410000 */
[----:B--2---:R-:W-:Y:S01]  /*13dd0*/  F2FP.PACK_AB R195, R221, R45 ;  /* 0x0000002dddc3723e */ /* 0x004fe200000000ff */
[C---:B------:R-:W-:Y:S01]  /*13de0*/  FMUL.FTZ R18, R132.reuse, R158 ;  /* 0x0000009e84127220 */ /* 0x040fe20000410000 */
[----:B------:R-:W-:Y:S01]  /*13df0*/  MOV R172, R221 ;  /* 0x000000dd00ac7202 */ /* 0x000fe20000000f00 */
[C---:B------:R-:W-:Y:S02]  /*13e00*/  FMUL.FTZ R69, R133.reuse, R69 ;  /* 0x0000004585457220 */ /* 0x040fe40000410000 */
[C---:B------:R-:W-:Y:S01]  /*13e10*/  FMUL.FTZ R70, R132.reuse, R70 ;  /* 0x0000004684467220 */ /* 0x040fe20000410000 */
[----:B------:R2:W5:Y:S01]  /*13e20*/  MUFU.EX2 R219, R4 ;  /* 0x0000000400db7308 */ /* 0x0005620000000800 */
[----:B------:R-:W-:Y:S02]  /*13e30*/  FMUL.FTZ R71, R132, R71 ;  /* 0x0000004784477220 */ /* 0x000fe40000410000 */
[----:B------:R-:W-:Y:S02]  /*13e40*/  FMUL.FTZ R72, R2, R72 ;  /* 0x0000004802487220 */ /* 0x000fe40000410000 */
[C---:B---3--:R-:W-:Y:S01]  /*13e50*/  FMUL.FTZ R5, R133.reuse, R145 ;  /* 0x0000009185057220 */ /* 0x048fe20000410000 */
[----:B----4-:R-:W-:Y:S01]  /*13e60*/  F2FP.PACK_AB R145, R216, R215 ;  /* 0x000000d7d891723e */ /* 0x010fe200000000ff */
[C---:B------:R-:W-:Y:S02]  /*13e70*/  FMUL.FTZ R73, R2.reuse, R73 ;  /* 0x0000004902497220 */ /* 0x040fe40000410000 */
[C---:B------:R-:W-:Y:S01]  /*13e80*/  FMUL.FTZ R76, R2.reuse, R76 ;  /* 0x0000004c024c7220 */ /* 0x040fe20000410000 */
[----:B------:R-:W3:Y:S01]  /*13e90*/  MUFU.EX2 R46, R12 ;  /* 0x0000000c002e7308 */ /* 0x000ee20000000800 */
[----:B------:R-:W-:Y:S02]  /*13ea0*/  FMUL.FTZ R77, R2, R77 ;  /* 0x0000004d024d7220 */ /* 0x000fe40000410000 */
[----:B------:R-:W-:Y:S01]  /*13eb0*/  FMUL.FTZ R80, R133, R80 ;  /* 0x0000005085507220 */ /* 0x000fe20000410000 */
[----:B-1----:R-:W-:Y:S01]  /*13ec0*/  FSEL R0, R3, RZ, P0 ;  /* 0x000000ff03007208 */ /* 0x002fe20000000000 */
[----:B------:R-:W-:Y:S01]  /*13ed0*/  FMUL.FTZ R81, R133, R81 ;  /* 0x0000005185517220 */ /* 0x000fe20000410000 */
[----:B------:R-:W-:Y:S01]  /*13ee0*/  PLOP3.LUT P0, PT, PT, PT, UP0, 0x80, 0x0 ;  /* 0x000000000000781c */ /* 0x000fe20003f0f008 */
[----:B------:R-:W-:Y:S02]  /*13ef0*/  FMUL.FTZ R82, R132, R82 ;  /* 0x0000005284527220 */ /* 0x000fe40000410000 */
[----:B------:R-:W-:Y:S01]  /*13f00*/  FADD.FTZ R0, -R0, R139 ;  /* 0x0000008b00007221 */ /* 0x000fe20000010100 */
[----:B------:R-:W1:Y:S01]  /*13f10*/  MUFU.EX2 R49, R11 ;  /* 0x0000000b00317308 */ /* 0x000e620000000800 */
[----:B------:R-:W-:Y:S01]  /*13f20*/  MOV R139, R27 ;  /* 0x0000001b008b7202 */ /* 0x000fe20000000f00 */
[----:B------:R-:W-:Y:S02]  /*13f30*/  FMUL.FTZ R83, R132, R83 ;  /* 0x0000005384537220 */ /* 0x000fe40000410000 */
[----:B------:R-:W-:Y:S01]  /*13f40*/  FMUL.FTZ R0, R0, c[0x0][0x2d0] ;  /* 0x0000b40000007a20 */ /* 0x000fe20000410000 */
[----:B------:R-:W-:Y:S01]  /*13f50*/  F2FP.PACK_AB R192, R139, R44 ;  /* 0x0000002c8bc0723e */ /* 0x000fe200000000ff */
[----:B--2---:R-:W-:Y:S01]  /*13f60*/  FMUL.FTZ R4, R133, R144 ;  /* 0x0000009085047220 */ /* 0x004fe20000410000 */
[----:B-----5:R-:W-:Y:S01]  /*13f70*/  F2FP.PACK_AB R147, R219, R217 ;  /* 0x000000d9db93723e */ /* 0x020fe200000000ff */
[----:B------:R-:W-:Y:S01]  /*13f80*/  FMUL.FTZ R44, R2, R184 ;  /* 0x000000b8022c7220 */ /* 0x000fe20000410000 */
[----:B------:R-:W-:Y:S01]  /*13f90*/  MOV R181, R139 ;  /* 0x0000008b00b57202 */ /* 0x000fe20000000f00 */
[----:B------:R-:W2:Y:S01]  /*13fa0*/  MUFU.EX2 R220, R14 ;  /* 0x0000000e00dc7308 */ /* 0x000ea20000000800 */
[C---:B------:R-:W-:Y:S01]  /*13fb0*/  FMUL.FTZ R84, R133.reuse, R84 ;  /* 0x0000005485547220 */ /* 0x040fe20000410000 */
[----:B------:R-:W-:Y:S01]  /*13fc0*/  MOV R184, R45 ;  /* 0x0000002d00b87202 */ /* 0x000fe20000000f00 */
[-C--:B------:R-:W-:Y:S05]  /*13fd0*/  HMMA.16816.F32 R4, R192, R20.reuse, R4 ;  /* 0x00000014c004723c */ /* 0x080fea0000001804 */
[----:B---3--:R-:W-:Y:S01]  /*13fe0*/  F2FP.PACK_AB R144, R46, R50 ;  /* 0x000000322e90723e */ /* 0x008fe200000000ff */
[C---:B------:R-:W-:Y:S01]  /*13ff0*/  FMUL.FTZ R12, R2.reuse, R152 ;  /* 0x00000098020c7220 */ /* 0x040fe20000410000 */
[----:B------:R-:W3:Y:S01]  /*14000*/  MUFU.EX2 R0, R0 ;  /* 0x0000000000007308 */ /* 0x000ee20000000800 */
[----:B------:R-:W-:Y:S01]  /*14010*/  FMUL.FTZ R45, R2, R185 ;  /* 0x000000b9022d7220 */ /* 0x000fe20000410000 */
[----:B-1----:R-:W-:Y:S03]  /*14020*/  MOV R185, R49 ;  /* 0x0000003100b97202 */ /* 0x002fe60000000f00 */
[C---:B------:R-:W-:Y:S02]  /*14030*/  FMUL.FTZ R85, R133.reuse, R85 ;  /* 0x0000005585557220 */ /* 0x040fe40000410000 */
[C---:B------:R-:W-:Y:S02]  /*14040*/  FMUL.FTZ R86, R132.reuse, R86 ;  /* 0x0000005684567220 */ /* 0x040fe40000410000 */
[----:B------:R-:W-:Y:S02]  /*14050*/  FMUL.FTZ R87, R132, R87 ;  /* 0x0000005784577220 */ /* 0x000fe40000410000 */
[----:B------:R-:W-:Y:S01]  /*14060*/  FMUL.FTZ R88, R2, R88 ;  /* 0x0000005802587220 */ /* 0x000fe20000410000 */
[----:B--2---:R-:W-:Y:S01]  /*14070*/  F2FP.PACK_AB R146, R220, R49 ;  /* 0x00000031dc92723e */ /* 0x004fe200000000ff */
[C---:B------:R-:W-:Y:S01]  /*14080*/  FMUL.FTZ R49, R133.reuse, R189 ;  /* 0x000000bd85317220 */ /* 0x040fe20000410000 */
[----:B------:R-:W-:Y:S01]  /*14090*/  MOV R173, R220 ;  /* 0x000000dc00ad7202 */ /* 0x000fe20000000f00 */
[C---:B------:R-:W-:Y:S02]  /*140a0*/  FMUL.FTZ R89, R2.reuse, R89 ;  /* 0x0000005902597220 */ /* 0x040fe40000410000 */
[C---:B------:R-:W-:Y:S02]  /*140b0*/  FMUL.FTZ R92, R2.reuse, R92 ;  /* 0x0000005c025c7220 */ /* 0x040fe40000410000 */
[----:B------:R-:W-:Y:S02]  /*140c0*/  FMUL.FTZ R93, R2, R93 ;  /* 0x0000005d025d7220 */ /* 0x000fe40000410000 */
[C---:B------:R-:W-:Y:S02]  /*140d0*/  FMUL.FTZ R96, R133.reuse, R96 ;  /* 0x0000006085607220 */ /* 0x040fe40000410000 */
[C---:B---3--:R-:W-:Y:S02]  /*140e0*/  FMUL.FTZ R10, R0.reuse, R150 ;  /* 0x00000096000a7220 */ /* 0x048fe40000410000 */
[C---:B------:R-:W-:Y:S02]  /*140f0*/  FMUL.FTZ R11, R0.reuse, R151 ;  /* 0x00000097000b7220 */ /* 0x040fe40000410000 */
[----:B------:R-:W1:Y:S01]  /*14100*/  LDSM.16.MT88.4 R148, [R228+0x2080] ;  /* 0x00208000e494783b */ /* 0x000e620000004200 */
[C---:B------:R-:W-:Y:S02]  /*14110*/  FMUL.FTZ R14, R0.reuse, R154 ;  /* 0x0000009a000e7220 */ /* 0x040fe40000410000 */
[C---:B------:R-:W-:Y:S02]  /*14120*/  FMUL.FTZ R15, R0.reuse, R155 ;  /* 0x0000009b000f7220 */ /* 0x040fe40000410000 */
[C---:B------:R-:W-:Y:S03]  /*14130*/  HMMA.16816.F32 R8, R144.reuse, R20, R8 ;  /* 0x000000149008723c */ /* 0x040fe60000001808 */
[----:B------:R-:W2:Y:S01]  /*14140*/  LDSM.16.MT88.4 R152, [R227+0x2080] ;  /* 0x00208000e398783b */ /* 0x000ea20000004200 */
[C---:B------:R-:W-:Y:S02]  /*14150*/  FMUL.FTZ R26, R0.reuse, R166 ;  /* 0x000000a6001a7220 */ /* 0x040fe40000410000 */
[C---:B------:R-:W-:Y:S02]  /*14160*/  FMUL.FTZ R27, R0.reuse, R167 ;  /* 0x000000a7001b7220 */ /* 0x040fe40000410000 */
[-C--:B------:R-:W-:Y:S03]  /*14170*/  HMMA.16816.F32 R12, R144, R22.reuse, R12 ;  /* 0x00000016900c723c */ /* 0x080fe6000000180c */
[----:B------:R-:W-:Y:S01]  /*14180*/  LDSM.16.MT88.4 R164, [R227+0x2880] ;  /* 0x00288000e3a4783b */ /* 0x000fe20000004200 */
[C---:B------:R-:W-:Y:S02]  /*14190*/  FMUL.FTZ R20, R133.reuse, R160 ;  /* 0x000000a085147220 */ /* 0x040fe40000410000 */
[C---:B------:R-:W-:Y:S02]  /*141a0*/  FMUL.FTZ R21, R133.reuse, R161 ;  /* 0x000000a185157220 */ /* 0x040fe40000410000 */
[C---:B------:R-:W-:Y:S04]  /*141b0*/  HMMA.16816.F32 R16, R192.reuse, R22, R16 ;  /* 0x00000016c010723c */ /* 0x040fe80000001810 */
[C---:B------:R-:W-:Y:S02]  /*141c0*/  FMUL.FTZ R30, R0.reuse, R170 ;  /* 0x000000aa001e7220 */ /* 0x040fe40000410000 */
[----:B------:R-:W-:Y:S02]  /*141d0*/  FMUL.FTZ R31, R0, R171 ;  /* 0x000000ab001f7220 */ /* 0x000fe40000410000 */
[C---:B------:R-:W-:Y:S04]  /*141e0*/  FMUL.FTZ R22, R132.reuse, R162 ;  /* 0x000000a284167220 */ /* 0x040fe80000410000 */
[----:B------:R-:W-:Y:S02]  /*141f0*/  FMUL.FTZ R23, R132, R163 ;  /* 0x000000a384177220 */ /* 0x000fe40000410000 */
[----:B------:R-:W-:Y:S01]  /*14200*/  LDSM.16.MT88.4 R160, [R228+0x2880] ;  /* 0x00288000e4a0783b */ /* 0x000fe20000004200 */
[C---:B------:R-:W-:Y:S02]  /*14210*/  FMUL.FTZ R42, R0.reuse, R182 ;  /* 0x000000b6002a7220 */ /* 0x040fe40000410000 */
[C---:B------:R-:W-:Y:S01]  /*14220*/  FMUL.FTZ R43, R0.reuse, R183 ;  /* 0x000000b7002b7220 */ /* 0x040fe20000410000 */
[----:B------:R-:W-:Y:S01]  /*14230*/  MOV R183, R156 ;  /* 0x0000009c00b77202 */ /* 0x000fe20000000f00 */
[-C--:B------:R-:W-:Y:S03]  /*14240*/  HMMA.16816.F32 R20, R192, R36.reuse, R20 ;  /* 0x00000024c014723c */ /* 0x080fe60000001814 */
[----:B------:R-:W-:Y:S01]  /*14250*/  LDSM.16.MT88.4 R156, [R226+0x2880] ;  /* 0x00288000e29c783b */ /* 0x000fe20000004200 */
[C---:B------:R-:W-:Y:S02]  /*14260*/  FMUL.FTZ R58, R0.reuse, R58 ;  /* 0x0000003a003a7220 */ /* 0x040fe40000410000 */
[C---:B------:R-:W-:Y:S02]  /*14270*/  FMUL.FTZ R59, R0.reuse, R59 ;  /* 0x0000003b003b7220 */ /* 0x040fe40000410000 */
[C---:B------:R-:W-:Y:S04]  /*14280*/  HMMA.16816.F32 R24, R144.reuse, R36, R24 ;  /* 0x000000249018723c */ /* 0x040fe80000001818 */
[C---:B------:R-:W-:Y:S02]  /*14290*/  FMUL.FTZ R62, R0.reuse, R62 ;  /* 0x0000003e003e7220 */ /* 0x040fe40000410000 */
[----:B------:R-:W-:Y:S02]  /*142a0*/  FMUL.FTZ R63, R0, R63 ;  /* 0x0000003f003f7220 */ /* 0x000fe40000410000 */
[-C--:B------:R-:W-:Y:S04]  /*142b0*/  HMMA.16816.F32 R28, R144, R38.reuse, R28 ;  /* 0x00000026901c723c */ /* 0x080fe8000000181c */
[C---:B------:R-:W-:Y:S01]  /*142c0*/  FMUL.FTZ R37, R133.reuse, R177 ;  /* 0x000000b185257220 */ /* 0x040fe20000410000 */
[----:B------:R-:W-:Y:S01]  /*142d0*/  MOV R177, R51 ;  /* 0x0000003300b17202 */ /* 0x000fe20000000f00 */
[----:B------:R-:W-:Y:S01]  /*142e0*/  FMUL.FTZ R51, R132, R191 ;  /* 0x000000bf84337220 */ /* 0x000fe20000410000 */
[----:B------:R-:W-:Y:S01]  /*142f0*/  MOV R191, R138 ;  /* 0x0000008a00bf7202 */ /* 0x000fe20000000f00 */
[C---:B------:R-:W-:Y:S04]  /*14300*/  HMMA.16816.F32 R32, R192.reuse, R38, R32 ;  /* 0x00000026c020723c */ /* 0x040fe80000001820 */
[--C-:B------:R-:W-:Y:S01]  /*14310*/  FFMA.FTZ R138, R196, c[0x0][0x2d0], -R141.reuse ;  /* 0x0000b400c48a7a23 */ /* 0x100fe2000001088d */
[----:B------:R-:W-:Y:S01]  /*14320*/  MOV R196, R244 ;  /* 0x000000f400c47202 */ /* 0x000fe20000000f00 */
[----:B------:R-:W-:Y:S01]  /*14330*/  FMUL.FTZ R36, R133, R176 ;  /* 0x000000b085247220 */ /* 0x000fe20000410000 */
[----:B------:R-:W-:Y:S01]  /*14340*/  MOV R176, R50 ;  /* 0x0000003200b07202 */ /* 0x000fe20000000f00 */
[----:B------:R3:W-:Y:S01]  /*14350*/  MUFU.EX2 R174, R138 ;  /* 0x0000008a00ae7308 */ /* 0x0007e20000000800 */
[----:B------:R-:W-:Y:S03]  /*14360*/  FMUL.FTZ R38, R132, R178 ;  /* 0x000000b284267220 */ /* 0x000fe60000410000 */
[----:B------:R-:W-:Y:S01]  /*14370*/  MOV R178, R46 ;  /* 0x0000002e00b27202 */ /* 0x000fe20000000f00 */
[----:B------:R-:W-:Y:S02]  /*14380*/  FMUL.FTZ R46, R0, R186 ;  /* 0x000000ba002e7220 */ /* 0x000fe40000410000 */
[C---:B------:R-:W-:Y:S02]  /*14390*/  FMUL.FTZ R50, R132.reuse, R190 ;  /* 0x000000be84327220 */ /* 0x040fe40000410000 */
[----:B------:R-:W-:Y:S01]  /*143a0*/  FMUL.FTZ R39, R132, R179 ;  /* 0x000000b384277220 */ /* 0x000fe20000410000 */
[----:B------:R-:W-:Y:S01]  /*143b0*/  MOV R179, R47 ;  /* 0x0000002f00b37202 */ /* 0x000fe20000000f00 */
[C---:B------:R-:W-:Y:S02]  /*143c0*/  FMUL.FTZ R47, R0.reuse, R187 ;  /* 0x000000bb002f7220 */ /* 0x040fe40000410000 */
[C---:B------:R-:W-:Y:S02]  /*143d0*/  FMUL.FTZ R74, R0.reuse, R74 ;  /* 0x0000004a004a7220 */ /* 0x040fe40000410000 */
[C---:B------:R-:W-:Y:S01]  /*143e0*/  FMUL.FTZ R75, R0.reuse, R75 ;  /* 0x0000004b004b7220 */ /* 0x040fe20000410000 */
[-C--:B-1----:R-:W-:Y:S03]  /*143f0*/  HMMA.16816.F32 R36, R192, R148.reuse, R36 ;  /* 0x00000094c024723c */ /* 0x082fe60000001824 */
[C---:B------:R-:W-:Y:S02]  /*14400*/  FMUL.FTZ R78, R0.reuse, R78 ;  /* 0x0000004e004e7220 */ /* 0x040fe40000410000 */
[C---:B------:R-:W-:Y:S02]  /*14410*/  FMUL.FTZ R79, R0.reuse, R79 ;  /* 0x0000004f004f7220 */ /* 0x040fe40000410000 */
[C---:B------:R-:W-:Y:S01]  /*14420*/  FMUL.FTZ R90, R0.reuse, R90 ;  /* 0x0000005a005a7220 */ /* 0x040fe20000410000 */
[C---:B------:R-:W-:Y:S04]  /*14430*/  HMMA.16816.F32 R40, R144.reuse, R148, R40 ;  /* 0x000000949028723c */ /* 0x040fe80000001828 */
[--C-:B---3--:R-:W-:Y:S02]  /*14440*/  FFMA.FTZ R138, R197, c[0x0][0x2d0], -R141.reuse ;  /* 0x0000b400c58a7a23 */ /* 0x108fe4000001088d */
[C---:B------:R-:W-:Y:S02]  /*14450*/  FMUL.FTZ R91, R0.reuse, R91 ;  /* 0x0000005b005b7220 */ /* 0x040fe40000410000 */
[-C--:B------:R-:W-:Y:S01]  /*14460*/  HMMA.16816.F32 R44, R144, R150.reuse, R44 ;  /* 0x00000096902c723c */ /* 0x080fe2000000182c */
[----:B------:R1:W3:Y:S03]  /*14470*/  MUFU.EX2 R139, R138 ;  /* 0x0000008a008b7308 */ /* 0x0002e60000000800 */
[C---:B------:R-:W-:Y:S02]  /*14480*/  FMUL.FTZ R94, R0.reuse, R94 ;  /* 0x0000005e005e7220 */ /* 0x040fe40000410000 */
[----:B------:R-:W-:Y:S02]  /*14490*/  FMUL.FTZ R95, R0, R95 ;  /* 0x0000005f005f7220 */ /* 0x000fe40000410000 */
[C---:B------:R-:W-:Y:S01]  /*144a0*/  HMMA.16816.F32 R48, R192.reuse, R150, R48 ;  /* 0x00000096c030723c */ /* 0x040fe20000001830 */
[----:B------:R-:W4:Y:S03]  /*144b0*/  LDSM.16.MT88.4 R148, [R225+0x3880] ;  /* 0x00388000e194783b */ /* 0x000f260000004200 */
[C---:B------:R-:W-:Y:S02]  /*144c0*/  FMUL.FTZ R97, R133.reuse, R97 ;  /* 0x0000006185617220 */ /* 0x040fe40000410000 */
[C---:B------:R-:W-:Y:S02]  /*144d0*/  FMUL.FTZ R98, R132.reuse, R98 ;  /* 0x0000006284627220 */ /* 0x040fe40000410000 */
[-C--:B--2---:R-:W-:Y:S04]  /*144e0*/  HMMA.16816.F32 R52, R192, R152.reuse, R52 ;  /* 0x00000098c034723c */ /* 0x084fe80000001834 */
[----:B------:R-:W-:Y:S02]  /*144f0*/  FMUL.FTZ R99, R132, R99 ;  /* 0x0000006384637220 */ /* 0x000fe40000410000 */
[C---:B------:R-:W-:Y:S02]  /*14500*/  FMUL.FTZ R100, R133.reuse, R100 ;  /* 0x0000006485647220 */ /* 0x040fe40000410000 */
[C---:B------:R-:W-:Y:S04]  /*14510*/  HMMA.16816.F32 R56, R144.reuse, R152, R56 ;  /* 0x000000989038723c */ /* 0x040fe80000001838 */
[--C-:B-1----:R-:W-:Y:S02]  /*14520*/  FFMA.FTZ R138, R198, c[0x0][0x2d0], -R142.reuse ;  /* 0x0000b400c68a7a23 */ /* 0x102fe4000001088e */
[----:B------:R-:W-:Y:S02]  /*14530*/  FMUL.FTZ R101, R133, R101 ;  /* 0x0000006585657220 */ /* 0x000fe40000410000 */
[-C--:B------:R-:W-:Y:S01]  /*14540*/  HMMA.16816.F32 R60, R144, R154.reuse, R60 ;  /* 0x0000009a903c723c */ /* 0x080fe2000000183c */
[----:B------:R1:W-:Y:S03]  /*14550*/  MUFU.EX2 R186, R138 ;  /* 0x0000008a00ba7308 */ /* 0x0003e60000000800 */
[C---:B------:R-:W-:Y:S02]  /*14560*/  FMUL.FTZ R102, R132.reuse, R102 ;  /* 0x0000006684667220 */ /* 0x040fe40000410000 */
[----:B------:R-:W-:Y:S02]  /*14570*/  FMUL.FTZ R103, R132, R103 ;  /* 0x0000006784677220 */ /* 0x000fe40000410000 */
[C---:B------:R-:W-:Y:S01]  /*14580*/  HMMA.16816.F32 R64, R192.reuse, R154, R64 ;  /* 0x0000009ac040723c */ /* 0x040fe20000001840 */
[----:B------:R-:W2:Y:S03]  /*14590*/  LDSM.16.MT88.4 R152, [R226+0x3880] ;  /* 0x00388000e298783b */ /* 0x000ea60000004200 */
[C---:B------:R-:W-:Y:S02]  /*145a0*/  FMUL.FTZ R104, R2.reuse, R104 ;  /* 0x0000006802687220 */ /* 0x040fe40000410000 */
[----:B------:R-:W-:Y:S02]  /*145b0*/  FMUL.FTZ R105, R2, R105 ;  /* 0x0000006902697220 */ /* 0x000fe40000410000 */
[C---:B------:R-:W-:Y:S01]  /*145c0*/  FMUL.FTZ R106, R0.reuse, R106 ;  /* 0x0000006a006a7220 */ /* 0x040fe20000410000 */
[-C--:B----4-:R-:W-:Y:S03]  /*145d0*/  HMMA.16816.F32 R68, R192, R148.reuse, R68 ;  /* 0x00000094c044723c */ /* 0x090fe60000001844 */
[----:B------:R-:W-:Y:S02]  /*145e0*/  FMUL.FTZ R107, R0, R107 ;  /* 0x0000006b006b7220 */ /* 0x000fe40000410000 */
[C---:B------:R-:W-:Y:S02]  /*145f0*/  FMUL.FTZ R108, R2.reuse, R108 ;  /* 0x0000006c026c7220 */ /* 0x040fe40000410000 */
[----:B------:R-:W-:Y:S01]  /*14600*/  FMUL.FTZ R109, R2, R109 ;  /* 0x0000006d026d7220 */ /* 0x000fe20000410000 */
[C---:B------:R-:W-:Y:S04]  /*14610*/  HMMA.16816.F32 R72, R144.reuse, R148, R72 ;  /* 0x000000949048723c */ /* 0x040fe80000001848 */
[--C-:B-1----:R-:W-:Y:S02]  /*14620*/  FFMA.FTZ R138, R199, c[0x0][0x2d0], -R142.reuse ;  /* 0x0000b400c78a7a23 */ /* 0x102fe4000001088e */
[C---:B------:R-:W-:Y:S02]  /*14630*/  FMUL.FTZ R110, R0.reuse, R110 ;  /* 0x0000006e006e7220 */ /* 0x040fe40000410000 */
[-C--:B------:R-:W-:Y:S01]  /*14640*/  HMMA.16816.F32 R76, R144, R150.reuse, R76 ;  /* 0x00000096904c723c */ /* 0x080fe2000000184c */
[----:B------:R1:W4:Y:S03]  /*14650*/  MUFU.EX2 R188, R138 ;  /* 0x0000008a00bc7308 */ /* 0x0003260000000800 */
[----:B------:R-:W-:Y:S02]  /*14660*/  FMUL.FTZ R111, R0, R111 ;  /* 0x0000006f006f7220 */ /* 0x000fe40000410000 */
[C---:B------:R-:W-:Y:S02]  /*14670*/  FMUL.FTZ R112, R133.reuse, R112 ;  /* 0x0000007085707220 */ /* 0x040fe40000410000 */
[C---:B------:R-:W-:Y:S01]  /*14680*/  HMMA.16816.F32 R80, R192.reuse, R150, R80 ;  /* 0x00000096c050723c */ /* 0x040fe20000001850 */
[----:B------:R-:W5:Y:S03]  /*14690*/  LDSM.16.MT88.4 R148, [R228+0x3880] ;  /* 0x00388000e494783b */ /* 0x000f660000004200 */
[C---:B------:R-:W-:Y:S02]  /*146a0*/  FMUL.FTZ R113, R133.reuse, R113 ;  /* 0x0000007185717220 */ /* 0x040fe40000410000 */
[C---:B------:R-:W-:Y:S02]  /*146b0*/  FMUL.FTZ R114, R132.reuse, R114 ;  /* 0x0000007284727220 */ /* 0x040fe40000410000 */
[-C--:B--2---:R-:W-:Y:S04]  /*146c0*/  HMMA.16816.F32 R84, R192, R152.reuse, R84 ;  /* 0x00000098c054723c */ /* 0x084fe80000001854 */
[C---:B------:R-:W-:Y:S02]  /*146d0*/  FMUL.FTZ R115, R132.reuse, R115 ;  /* 0x0000007384737220 */ /* 0x040fe40000410000 */
[----:B------:R-:W-:Y:S02]  /*146e0*/  FMUL.FTZ R116, R133, R116 ;  /* 0x0000007485747220 */ /* 0x000fe40000410000 */
[C---:B------:R-:W-:Y:S04]  /*146f0*/  HMMA.16816.F32 R88, R144.reuse, R152, R88 ;  /* 0x000000989058723c */ /* 0x040fe80000001858 */
[--C-:B-1----:R-:W-:Y:S02]  /*14700*/  FFMA.FTZ R138, R201, c[0x0][0x2d0], -R141.reuse ;  /* 0x0000b400c98a7a23 */ /* 0x102fe4000001088d */
[C---:B------:R-:W-:Y:S02]  /*14710*/  FMUL.FTZ R117, R133.reuse, R117 ;  /* 0x0000007585757220 */ /* 0x040fe40000410000 */
        /* <DEDUP_REMOVED lines=9> */
[-C--:B-----5:R-:W-:Y:S03]  /*147b0*/  HMMA.16816.F32 R100, R192, R148.reuse, R100 ;  /* 0x00000094c064723c */ /* 0x0a0fe60000001864 */
[----:B------:R-:W-:Y:S02]  /*147c0*/  FMUL.FTZ R123, R0, R123 ;  /* 0x0000007b007b7220 */ /* 0x000fe40000410000 */
[C---:B------:R-:W-:Y:S02]  /*147d0*/  FMUL.FTZ R124, R2.reuse, R124 ;  /* 0x0000007c027c7220 */ /* 0x040fe40000410000 */
[----:B------:R-:W-:Y:S01]  /*147e0*/  FMUL.FTZ R125, R2, R125 ;  /* 0x0000007d027d7220 */ /* 0x000fe20000410000 */
[C---:B------:R-:W-:Y:S04]  /*147f0*/  HMMA.16816.F32 R104, R144.reuse, R148, R104 ;  /* 0x000000949068723c */ /* 0x040fe80000001868 */
[----:B-1----:R-:W-:Y:S02]  /*14800*/  FFMA.FTZ R138, R204, c[0x0][0x2d0], -R141 ;  /* 0x0000b400cc8a7a23 */ /* 0x002fe4000001088d */
[C---:B------:R-:W-:Y:S02]  /*14810*/  FMUL.FTZ R126, R0.reuse, R126 ;  /* 0x0000007e007e7220 */ /* 0x040fe40000410000 */
[-C--:B------:R-:W-:Y:S01]  /*14820*/  HMMA.16816.F32 R108, R144, R150.reuse, R108 ;  /* 0x00000096906c723c */ /* 0x080fe2000000186c */
[----:B------:R1:W5:Y:S03]  /*14830*/  MUFU.EX2 R170, R138 ;  /* 0x0000008a00aa7308 */ /* 0x0003660000000800 */
[----:B------:R-:W-:Y:S02]  /*14840*/  FMUL.FTZ R127, R0, R127 ;  /* 0x0000007f007f7220 */ /* 0x000fe40000410000 */
[C---:B------:R-:W-:Y:S02]  /*14850*/  FMUL.FTZ R128, R133.reuse, R128 ;  /* 0x0000008085807220 */ /* 0x040fe40000410000 */
[C---:B------:R-:W-:Y:S01]  /*14860*/  HMMA.16816.F32 R112, R192.reuse, R150, R112 ;  /* 0x00000096c070723c */ /* 0x040fe20000001870 */
[----:B------:R-:W5:Y:S03]  /*14870*/  LDSM.16.MT88.4 R148, [R225+0x2880] ;  /* 0x00288000e194783b */ /* 0x000f660000004200 */
[----:B------:R-:W-:Y:S02]  /*14880*/  FMUL.FTZ R129, R133, R129 ;  /* 0x0000008185817220 */ /* 0x000fe40000410000 */
[C---:B------:R-:W-:Y:S02]  /*14890*/  FMUL.FTZ R130, R132.reuse, R130 ;  /* 0x0000008284827220 */ /* 0x040fe40000410000 */
[-C--:B--2---:R-:W-:Y:S04]  /*148a0*/  HMMA.16816.F32 R116, R192, R152.reuse, R116 ;  /* 0x00000098c074723c */ /* 0x084fe80000001874 */
[----:B------:R-:W-:Y:S04]  /*148b0*/  FMUL.FTZ R131, R132, R131 ;  /* 0x0000008384837220 */ /* 0x000fe80000410000 */
[C---:B------:R-:W-:Y:S04]  /*148c0*/  HMMA.16816.F32 R120, R144.reuse, R152, R120 ;  /* 0x000000989078723c */ /* 0x040fe80000001878 */
[--C-:B-1----:R-:W-:Y:S04]  /*148d0*/  FFMA.FTZ R138, R203, c[0x0][0x2d0], -R142.reuse ;  /* 0x0000b400cb8a7a23 */ /* 0x102fe8000001088e */
[-C--:B------:R-:W-:Y:S01]  /*148e0*/  HMMA.16816.F32 R124, R144, R154.reuse, R124 ;  /* 0x0000009a907c723c */ /* 0x080fe2000000187c */
[----:B------:R1:W-:Y:S06]  /*148f0*/  MUFU.EX2 R168, R138 ;  /* 0x0000008a00a87308 */ /* 0x0003ec0000000800 */
[----:B---3--:R-:W-:Y:S01]  /*14900*/  F2FP.PACK_AB R144, R139, R174 ;  /* 0x000000ae8b90723e */ /* 0x008fe200000000ff */
[----:B------:R-:W-:Y:S04]  /*14910*/  HMMA.16816.F32 R128, R192, R154, R128 ;  /* 0x0000009ac080723c */ /* 0x000fe80000001880 */
[----:B----4-:R-:W-:Y:S02]  /*14920*/  F2FP.PACK_AB R145, R188, R186 ;  /* 0x000000babc91723e */ /* 0x010fe400000000ff */
[----:B-----5:R-:W-:Y:S01]  /*14930*/  F2FP.PACK_AB R146, R170, R190 ;  /* 0x000000beaa92723e */ /* 0x020fe200000000ff */
[----:B-1----:R-:W-:Y:S04]  /*14940*/  FFMA.FTZ R138, R206, c[0x0][0x2d0], -R142 ;  /* 0x0000b400ce8a7a23 */ /* 0x002fe8000001088e */
[----:B------:R1:W2:Y:S02]  /*14950*/  MUFU.EX2 R171, R138 ;  /* 0x0000008a00ab7308 */ /* 0x0002a40000000800 */
[--C-:B-1----:R-:W-:Y:S01]  /*14960*/  FFMA.FTZ R138, R205, c[0x0][0x2d0], -R143.reuse ;  /* 0x0000b400cd8a7a23 */ /* 0x102fe2000001088f */
[----:B--2---:R-:W-:Y:S07]  /*14970*/  F2FP.PACK_AB R147, R171, R168 ;  /* 0x000000a8ab93723e */ /* 0x004fee00000000ff */
[----:B------:R1:W-:Y:S01]  /*14980*/  MUFU.EX2 R187, R138 ;  /* 0x0000008a00bb7308 */ /* 0x0003e20000000800 */
[-C--:B------:R-:W-:Y:S05]  /*14990*/  HMMA.16816.F32 R4, R144, R148.reuse, R4 ;  /* 0x000000949004723c */ /* 0x080fea0000001804 */
[--C-:B-1----:R-:W-:Y:S04]  /*149a0*/  FFMA.FTZ R138, R208, c[0x0][0x2d0], -R143.reuse ;  /* 0x0000b400d08a7a23 */ /* 0x102fe8000001088f */
[----:B------:R1:W2:Y:S03]  /*149b0*/  MUFU.EX2 R189, R138 ;  /* 0x0000008a00bd7308 */ /* 0x0002a60000000800 */
[--C-:B-1----:R-:W-:Y:S01]  /*149c0*/  FFMA.FTZ R138, R210, c[0x0][0x2d0], -R143.reuse ;  /* 0x0000b400d28a7a23 */ /* 0x102fe2000001088f */
[----:B--2---:R-:W-:Y:S06]  /*149d0*/  F2FP.PACK_AB R152, R189, R187 ;  /* 0x000000bbbd98723e */ /* 0x004fec00000000ff */
        /* <DEDUP_REMOVED lines=27> */
[----:B------:R-:W3:Y:S03]  /*14b90*/  LDSM.16.MT88.4 R156, [R226+0x4080] ;  /* 0x00408000e29c783b */ /* 0x000ee60000004200 */
[--C-:B-1----:R-:W-:Y:S04]  /*14ba0*/  FFMA.FTZ R138, R218, c[0x0][0x2d0], -R142.reuse ;  /* 0x0000b400da8a7a23 */ /* 0x102fe8000001088e */
[-C--:B------:R-:W-:Y:S01]  /*14bb0*/  HMMA.16816.F32 R36, R144, R160.reuse, R36 ;  /* 0x000000a09024723c */ /* 0x080fe20000001824 */
[----:B------:R1:W-:Y:S07]  /*14bc0*/  MUFU.EX2 R221, R138 ;  /* 0x0000008a00dd7308 */ /* 0x0003ee0000000800 */
[C---:B------:R-:W-:Y:S08]  /*14bd0*/  HMMA.16816.F32 R40, R152.reuse, R160, R40 ;  /* 0x000000a09828723c */ /* 0x040ff00000001828 */
[-C--:B------:R-:W-:Y:S08]  /*14be0*/  HMMA.16816.F32 R44, R152, R162.reuse, R44 ;  /* 0x000000a2982c723c */ /* 0x080ff0000000182c */
[C---:B------:R-:W-:Y:S01]  /*14bf0*/  HMMA.16816.F32 R48, R144.reuse, R162, R48 ;  /* 0x000000a29030723c */ /* 0x040fe20000001830 */
[----:B------:R-:W4:Y:S03]  /*14c00*/  LDSM.16.MT88.4 R160, [R228+0x4080] ;  /* 0x00408000e4a0783b */ /* 0x000f260000004200 */
[--C-:B-1----:R-:W-:Y:S01]  /*14c10*/  FFMA.FTZ R138, R222, c[0x0][0x2d0], -R142.reuse ;  /* 0x0000b400de8a7a23 */ /* 0x102fe2000001088e */
[----:B------:R-:W-:Y:S03]  /*14c20*/  MOV R222, R171 ;  /* 0x000000ab00de7202 */ /* 0x000fe60000000f00 */
[-C--:B------:R-:W-:Y:S01]  /*14c30*/  HMMA.16816.F32 R52, R144, R164.reuse, R52 ;  /* 0x000000a49034723c */ /* 0x080fe20000001834 */
[----:B------:R1:W5:Y:S07]  /*14c40*/  MUFU.EX2 R220, R138 ;  /* 0x0000008a00dc7308 */ /* 0x00036e0000000800 */
[C---:B------:R-:W-:Y:S07]  /*14c50*/  HMMA.16816.F32 R56, R152.reuse, R164, R56 ;  /* 0x000000a49838723c */ /* 0x040fee0000001838 */
[----:B------:R-:W-:Y:S01]  /*14c60*/  MOV R165, R174 ;  /* 0x000000ae00a57202 */ /* 0x000fe20000000f00 */
[-C--:B------:R-:W-:Y:S08]  /*14c70*/  HMMA.16816.F32 R60, R152, R166.reuse, R60 ;  /* 0x000000a6983c723c */ /* 0x080ff0000000183c */
[C---:B------:R-:W-:Y:S04]  /*14c80*/  HMMA.16816.F32 R64, R144.reuse, R166, R64 ;  /* 0x000000a69040723c */ /* 0x040fe80000001840 */
[--C-:B-1----:R-:W-:Y:S02]  /*14c90*/  FFMA.FTZ R138, R196, c[0x0][0x2d0], -R141.reuse ;  /* 0x0000b400c48a7a23 */ /* 0x102fe4000001088d */
[----:B------:R-:W-:Y:S01]  /*14ca0*/  LDSM.16.MT88.4 R196, [R227+0x3080] ;  /* 0x00308000e3c4783b */ /* 0x000fe20000004200 */
[----:B------:R-:W-:Y:S01]  /*14cb0*/  FFMA.FTZ R141, R191, c[0x0][0x2d0], -R141 ;  /* 0x0000b400bf8d7a23 */ /* 0x000fe2000001088d */
[-C--:B--2---:R-:W-:Y:S01]  /*14cc0*/  HMMA.16816.F32 R68, R144, R148.reuse, R68 ;  /* 0x000000949044723c */ /* 0x084fe20000001844 */
[----:B------:R1:W-:Y:S07]  /*14cd0*/  MUFU.EX2 R218, R138 ;  /* 0x0000008a00da7308 */ /* 0x0003ee0000000800 */
[C---:B------:R-:W-:Y:S03]  /*14ce0*/  HMMA.16816.F32 R72, R152.reuse, R148, R72 ;  /* 0x000000949848723c */ /* 0x040fe60000001848 */
[----:B------:R5:W2:Y:S05]  /*14cf0*/  MUFU.EX2 R211, R141 ;  /* 0x0000008d00d37308 */ /* 0x000aaa0000000800 */
[-C--:B------:R-:W-:Y:S08]  /*14d00*/  HMMA.16816.F32 R76, R152, R150.reuse, R76 ;  /* 0x00000096984c723c */ /* 0x080ff0000000184c */
[C---:B------:R-:W-:Y:S01]  /*14d10*/  HMMA.16816.F32 R80, R144.reuse, R150, R80 ;  /* 0x000000969050723c */ /* 0x040fe20000001850 */
[----:B------:R-:W2:Y:S03]  /*14d20*/  LDSM.16.MT88.4 R148, [R227+0x4080] ;  /* 0x00408000e394783b */ /* 0x000ea60000004200 */
[--C-:B-1----:R-:W-:Y:S01]  /*14d30*/  FFMA.FTZ R138, R250, c[0x0][0x2d0], -R142.reuse ;  /* 0x0000b400fa8a7a23 */ /* 0x102fe2000001088e */
[----:B------:R-:W-:Y:S01]  /*14d40*/  MOV R250, R170 ;  /* 0x000000aa00fa7202 */ /* 0x000fe20000000f00 */
[----:B------:R-:W-:Y:S01]  /*14d50*/  FFMA.FTZ R142, R252, c[0x0][0x2d0], -R142 ;  /* 0x0000b400fc8e7a23 */ /* 0x000fe2000001088e */
[----:B------:R-:W-:Y:S01]  /*14d60*/  MOV R252, R169 ;  /* 0x000000a900fc7202 */ /* 0x000fe20000000f00 */
[-C--:B---3--:R-:W-:Y:S01]  /*14d70*/  HMMA.16816.F32 R84, R144, R156.reuse, R84 ;  /* 0x0000009c9054723c */ /* 0x088fe20000001854 */
[----:B------:R1:W-:Y:S03]  /*14d80*/  MUFU.EX2 R210, R138 ;  /* 0x0000008a00d27308 */ /* 0x0003e60000000800 */
[----:B-----5:R-:W-:Y:S04]  /*14d90*/  F2FP.PACK_AB R141, R220, R221 ;  /* 0x000000dddc8d723e */ /* 0x020fe800000000ff */
[C---:B------:R-:W-:Y:S03]  /*14da0*/  HMMA.16816.F32 R88, R152.reuse, R156, R88 ;  /* 0x0000009c9858723c */ /* 0x040fe60000001858 */
[----:B------:R2:W-:Y:S05]  /*14db0*/  MUFU.EX2 R209, R142 ;  /* 0x0000008e00d17308 */ /* 0x0005ea0000000800 */
[-C--:B------:R-:W-:Y:S08]  /*14dc0*/  HMMA.16816.F32 R92, R152, R158.reuse, R92 ;  /* 0x0000009e985c723c */ /* 0x080ff0000000185c */
[C---:B------:R-:W-:Y:S01]  /*14dd0*/  HMMA.16816.F32 R96, R144.reuse, R158, R96 ;  /* 0x0000009e9060723c */ /* 0x040fe20000001860 */
[----:B------:R-:W3:Y:S03]  /*14de0*/  LDSM.16.MT88.4 R156, [R225+0x3080] ;  /* 0x00308000e19c783b */ /* 0x000ee60000004200 */
[--C-:B-1----:R-:W-:Y:S01]  /*14df0*/  FFMA.FTZ R138, R246, c[0x0][0x2d0], -R143.reuse ;  /* 0x0000b400f68a7a23 */ /* 0x102fe2000001088f */
[----:B------:R-:W-:Y:S03]  /*14e00*/  MOV R246, R168 ;  /* 0x000000a800f67202 */ /* 0x000fe60000000f00 */
[-C--:B----4-:R-:W-:Y:S01]  /*14e10*/  HMMA.16816.F32 R100, R144, R160.reuse, R100 ;  /* 0x000000a09064723c */ /* 0x090fe20000001864 */
[----:B------:R1:W-:Y:S03]  /*14e20*/  MUFU.EX2 R208, R138 ;  /* 0x0000008a00d07308 */ /* 0x0003e60000000800 */
[----:B--2---:R-:W-:Y:S04]  /*14e30*/  F2FP.PACK_AB R142, R211, R218 ;  /* 0x000000dad38e723e */ /* 0x004fe800000000ff */
[C---:B------:R-:W-:Y:S08]  /*14e40*/  HMMA.16816.F32 R104, R152.reuse, R160, R104 ;  /* 0x000000a09868723c */ /* 0x040ff00000001868 */
[-C--:B------:R-:W-:Y:S08]  /*14e50*/  HMMA.16816.F32 R108, R152, R162.reuse, R108 ;  /* 0x000000a2986c723c */ /* 0x080ff0000000186c */
[C---:B------:R-:W-:Y:S04]  /*14e60*/  HMMA.16816.F32 R112, R144.reuse, R162, R112 ;  /* 0x000000a29070723c */ /* 0x040fe80000001870 */
[--C-:B-1----:R-:W-:Y:S01]  /*14e70*/  FFMA.FTZ R138, R248, c[0x0][0x2d0], -R143.reuse ;  /* 0x0000b400f88a7a23 */ /* 0x102fe2000001088f */
[----:B------:R-:W-:Y:S03]  /*14e80*/  MOV R248, R190 ;  /* 0x000000be00f87202 */ /* 0x000fe60000000f00 */
[-C--:B------:R-:W-:Y:S01]  /*14e90*/  HMMA.16816.F32 R116, R144, R148.reuse, R116 ;  /* 0x000000949074723c */ /* 0x080fe20000001874 */
[----:B------:R1:W2:Y:S07]  /*14ea0*/  MUFU.EX2 R207, R138 ;  /* 0x0000008a00cf7308 */ /* 0x0002ae0000000800 */
[C---:B------:R-:W-:Y:S08]  /*14eb0*/  HMMA.16816.F32 R120, R152.reuse, R148, R120 ;  /* 0x000000949878723c */ /* 0x040ff00000001878 */
[-C--:B------:R-:W-:Y:S08]  /*14ec0*/  HMMA.16816.F32 R124, R152, R150.reuse, R124 ;  /* 0x00000096987c723c */ /* 0x080ff0000000187c */
[----:B------:R-:W-:Y:S04]  /*14ed0*/  HMMA.16816.F32 R128, R144, R150, R128 ;  /* 0x000000969080723c */ /* 0x000fe80000001880 */
[--C-:B-1----:R-:W-:Y:S01]  /*14ee0*/  FFMA.FTZ R138, R249, c[0x0][0x2d0], -R143.reuse ;  /* 0x0000b400f98a7a23 */ /* 0x102fe2000001088f */
[----:B--2---:R-:W-:Y:S01]  /*14ef0*/  F2FP.PACK_AB R192, R207, R208 ;  /* 0x000000d0cfc0723e */ /* 0x004fe200000000ff */
[----:B------:R-:W-:Y:S01]  /*14f00*/  FFMA.FTZ R143, R251, c[0x0][0x2d0], -R143 ;  /* 0x0000b400fb8f7a23 */ /* 0x000fe2000001088f */
[----:B------:R-:W-:Y:S01]  /*14f10*/  MOV R249, R189 ;  /* 0x000000bd00f97202 */ /* 0x000fe20000000f00 */
[----:B------:R1:W-:Y:S01]  /*14f20*/  MUFU.EX2 R206, R138 ;  /* 0x0000008a00ce7308 */ /* 0x0003e20000000800 */
[----:B------:R-:W-:Y:S02]  /*14f30*/  MOV R251, R188 ;  /* 0x000000bc00fb7202 */ /* 0x000fe40000000f00 */
[----:B------:R-:W-:Y:S07]  /*14f40*/  LDSM.16.MT88.4 R188, [R228+0x3080] ;  /* 0x00308000e4bc783b */ /* 0x000fee0000004200 */
[----:B------:R2:W4:Y:S01]  /*14f50*/  MUFU.EX2 R205, R143 ;  /* 0x0000008f00cd7308 */ /* 0x0005220000000800 */
[--C-:B-1----:R-:W-:Y:S01]  /*14f60*/  FFMA.FTZ R138, R212, c[0x0][0x2d0], -R134.reuse ;  /* 0x0000b400d48a7a23 */ /* 0x102fe20000010886 */
[----:B------:R-:W-:Y:S08]  /*14f70*/  MOV R212, R139 ;  /* 0x0000008b00d47202 */ /* 0x000ff00000000f00 */
[----:B------:R1:W-:Y:S01]  /*14f80*/  MUFU.EX2 R139, R138 ;  /* 0x0000008a008b7308 */ /* 0x0003e20000000800 */
[----:B--2---:R-:W-:Y:S02]  /*14f90*/  F2FP.PACK_AB R143, R209, R210 ;  /* 0x000000d2d18f723e */ /* 0x004fe400000000ff */
[----:B----4-:R-:W-:Y:S01]  /*14fa0*/  F2FP.PACK_AB R194, R205, R206 ;  /* 0x000000cecdc2723e */ /* 0x010fe200000000ff */
[--C-:B-1----:R-:W-:Y:S01]  /*14fb0*/  FFMA.FTZ R138, R214, c[0x0][0x2d0], -R134.reuse ;  /* 0x0000b400d68a7a23 */ /* 0x102fe20000010886 */
[----:B------:R-:W-:Y:S02]  /*14fc0*/  MOV R214, R187 ;  /* 0x000000bb00d67202 */ /* 0x000fe40000000f00 */
[----:B------:R-:W-:Y:S03]  /*14fd0*/  MOV R187, R172 ;  /* 0x000000ac00bb7202 */ /* 0x000fe60000000f00 */
[----:B------:R1:W2:Y:S02]  /*14fe0*/  MUFU.EX2 R200, R138 ;  /* 0x0000008a00c87308 */ /* 0x0002a40000000800 */
[--C-:B-1----:R-:W-:Y:S01]  /*14ff0*/  FFMA.FTZ R138, R213, c[0x0][0x2d0], -R134.reuse ;  /* 0x0000b400d58a7a23 */ /* 0x102fe20000010886 */
[----:B------:R-:W-:Y:S01]  /*15000*/  MOV R213, R186 ;  /* 0x000000ba00d57202 */ /* 0x000fe20000000f00 */
[----:B------:R-:W-:Y:S01]  /*15010*/  FFMA.FTZ R134, R140, c[0x0][0x2d0], -R134 ;  /* 0x0000b4008c867a23 */ /* 0x000fe20000010886 */
[----:B------:R-:W-:Y:S02]  /*15020*/  MOV R186, R175 ;  /* 0x000000af00ba7202 */ /* 0x000fe40000000f00 */
[----:B------:R-:W1:Y:S03]  /*15030*/  LDSM.16.MT88.4 R172, [R226+0x3080] ;  /* 0x00308000e2ac783b */ /* 0x000e660000004200 */
[----:B------:R-:W-:Y:S01]  /*15040*/  MUFU.EX2 R138, R138 ;  /* 0x0000008a008a7308 */ /* 0x000fe20000000800 */
[----:B------:R-:W-:Y:S02]  /*15050*/  F2FP.PACK_AB R140, R244, R223 ;  /* 0x000000dff48c723e */ /* 0x000fe400000000ff */
[----:B--2---:R-:W-:Y:S05]  /*15060*/  F2FP.PACK_AB R193, R200, R139 ;  /* 0x0000008bc8c1723e */ /* 0x004fea00000000ff */
[-C--:B---3--:R-:W-:Y:S01]  /*15070*/  HMMA.16816.F32 R144, R140, R156.reuse, R4 ;  /* 0x0000009c8c90723c */ /* 0x088fe20000001804 */
[----:B------:R-:W2:Y:S01]  /*15080*/  LDSM.16.MT88.4 R4, [R225+0x4880] ;  /* 0x00488000e104783b */ /* 0x000ea20000004200 */
[----:B------:R-:W3:Y:S03]  /*15090*/  MUFU.EX2 R134, R134 ;  /* 0x0000008600867308 */ /* 0x000ee60000000800 */
[----:B---3--:R-:W-:Y:S07]  /*150a0*/  F2FP.PACK_AB R195, R134, R138 ;  /* 0x0000008a86c3723e */ /* 0x008fee00000000ff */
[C---:B------:R-:W-:Y:S01]  /*150b0*/  HMMA.16816.F32 R148, R192.reuse, R156, R8 ;  /* 0x0000009cc094723c */ /* 0x040fe20000001808 */
[----:B------:R-:W3:Y:S07]  /*150c0*/  LDSM.16.MT88.4 R8, [R226+0x4880] ;  /* 0x00488000e208783b */ /* 0x000eee0000004200 */
[-C--:B------:R-:W-:Y:S01]  /*150d0*/  HMMA.16816.F32 R152, R192, R158.reuse, R12 ;  /* 0x0000009ec098723c */ /* 0x080fe2000000180c */
[----:B------:R-:W4:Y:S07]  /*150e0*/  LDSM.16.MT88.4 R12, [R228+0x4880] ;  /* 0x00488000e40c783b */ /* 0x000f2e0000004200 */
[C---:B------:R-:W-:Y:S01]  /*150f0*/  HMMA.16816.F32 R156, R140.reuse, R158, R16 ;  /* 0x0000009e8c9c723c */ /* 0x040fe20000001810 */
[----:B------:R-:W2:Y:S07]  /*15100*/  LDSM.16.MT88.4 R16, [R227+0x4880] ;  /* 0x00488000e310783b */ /* 0x000eae0000004200 */
[-C--:B-1----:R-:W-:Y:S07]  /*15110*/  HMMA.16816.F32 R160, R140, R172.reuse, R20 ;  /* 0x000000ac8ca0723c */ /* 0x082fee0000001814 */
[----:B------:R-:W-:Y:S02]  /*15120*/  MOV R23, R165 ;  /* 0x000000a500177202 */ /* 0x000fe40000000f00 */
[C---:B------:R-:W-:Y:S01]  /*15130*/  HMMA.16816.F32 R164, R192.reuse, R172, R24 ;  /* 0x000000acc0a4723c */ /* 0x040fe20000001818 */
[----:B------:R-:W5:Y:S03]  /*15140*/  LDL.LU R27, [R1+0x2c] ;  /* 0x00002c00011b7983 */ /* 0x000f660000300800 */
[----:B------:R-:W-:Y:S02]  /*15150*/  MOV R22, R245 ;  /* 0x000000f500167202 */ /* 0x000fe40000000f00 */
[----:B------:R-:W-:Y:S02]  /*15160*/  MOV R245, R182 ;  /* 0x000000b600f57202 */ /* 0x000fe40000000f00 */
[-C--:B------:R-:W-:Y:S01]  /*15170*/  HMMA.16816.F32 R168, R192, R174.reuse, R28 ;  /* 0x000000aec0a8723c */ /* 0x080fe2000000181c */
[----:B------:R-:W5:Y:S03]  /*15180*/  LDL.LU R28, [R1+0x28] ;  /* 0x00002800011c7983 */ /* 0x000f660000300800 */
[----:B------:R-:W-:Y:S02]  /*15190*/  MOV R21, R187 ;  /* 0x000000bb00157202 */ /* 0x000fe40000000f00 */
[----:B------:R-:W-:Y:S02]  /*151a0*/  MOV R20, R186 ;  /* 0x000000ba00147202 */ /* 0x000fe40000000f00 */
[C---:B------:R-:W-:Y:S01]  /*151b0*/  HMMA.16816.F32 R172, R140.reuse, R174, R32 ;  /* 0x000000ae8cac723c */ /* 0x040fe20000001820 */
[----:B------:R-:W5:Y:S03]  /*151c0*/  LDL.LU R33, [R1+0x20] ;  /* 0x0000200001217983 */ /* 0x000f660000300800 */
[----:B------:R-:W-:Y:S01]  /*151d0*/  MOV R31, R178 ;  /* 0x000000b2001f7202 */ /* 0x000fe20000000f00 */
[----:B------:R-:W5:Y:S01]  /*151e0*/  LDL.LU R32, [R1+0x24] ;  /* 0x0000240001207983 */ /* 0x000f620000300800 */
[----:B------:R-:W-:Y:S02]  /*151f0*/  MOV R30, R179 ;  /* 0x000000b3001e7202 */ /* 0x000fe40000000f00 */
[----:B------:R-:W-:Y:S04]  /*15200*/  MOV R35, R176 ;  /* 0x000000b000237202 */ /* 0x000fe80000000f00 */
[----:B------:R-:W-:Y:S02]  /*15210*/  MOV R34, R177 ;  /* 0x000000b100227202 */ /* 0x000fe40000000f00 */
[-C--:B------:R-:W-:Y:S03]  /*15220*/  HMMA.16816.F32 R176, R140, R188.reuse, R36 ;  /* 0x000000bc8cb0723c */ /* 0x080fe60000001824 */
[----:B------:R-:W-:Y:S02]  /*15230*/  MOV R24, R183 ;  /* 0x000000b700187202 */ /* 0x000fe40000000f00 */
[----:B------:R-:W-:Y:S02]  /*15240*/  MOV R29, R181 ;  /* 0x000000b5001d7202 */ /* 0x000fe40000000f00 */
[----:B------:R-:W-:Y:S02]  /*15250*/  MOV R39, R180 ;  /* 0x000000b400277202 */ /* 0x000fe40000000f00 */
[C---:B------:R-:W-:Y:S04]  /*15260*/  HMMA.16816.F32 R180, R192.reuse, R188, R40 ;  /* 0x000000bcc0b4723c */ /* 0x040fe80000001828 */
[----:B------:R-:W-:Y:S02]  /*15270*/  MOV R26, R185 ;  /* 0x000000b9001a7202 */ /* 0x000fe40000000f00 */
[----:B------:R-:W-:Y:S02]  /*15280*/  MOV R25, R184 ;  /* 0x000000b800197202 */ /* 0x000fe40000000f00 */
        /* <DEDUP_REMOVED lines=21> */
[----:B------:R-:W-:Y:S04]  /*153e0*/  HMMA.16816.F32 R128, R140, R18, R128 ;  /* 0x000000128c80723c */ /* 0x000fe80000001880 */
[----:B-----5:R-:W-:Y:S04]  /*153f0*/  FFMA.FTZ R4, R2, R28, R35 ;  /* 0x0000001c02047223 */ /* 0x020fe80000010023 */
[----:B------:R-:W-:Y:S04]  /*15400*/  FADD.FTZ R4, R31, R4 ;  /* 0x000000041f047221 */ /* 0x000fe80000010000 */
[----:B------:R-:W-:Y:S02]  /*15410*/  FFMA.FTZ R133, R133, R33, R39 ;  /* 0x0000002185857223 */ /* 0x000fe40000010027 */
[----:B------:R-:W-:Y:S02]  /*15420*/  FADD.FTZ R5, R26, R4 ;  /* 0x000000041a057221 */ /* 0x000fe40000010000 */
[----:B------:R-:W-:Y:S02]  /*15430*/  FFMA.FTZ R132, R132, R32, R34 ;  /* 0x0000002084847223 */ /* 0x000fe40000010022 */
[----:B------:R-:W-:Y:S02]  /*15440*/  FADD.FTZ R2, R29, R133 ;  /* 0x000000851d027221 */ /* 0x000fe40000010000 */
[----:B------:R-:W-:Y:S02]  /*15450*/  FADD.FTZ R132, R30, R132 ;  /* 0x000000841e847221 */ /* 0x000fe40000010000 */
[----:B------:R-:W-:Y:S02]  /*15460*/  FADD.FTZ R2, R24, R2 ;  /* 0x0000000218027221 */ /* 0x000fe40000010000 */
[----:B------:R-:W-:Y:S02]  /*15470*/  FFMA.FTZ R4, R0, R27, R215 ;  /* 0x0000001b00047223 */ /* 0x000fe400000100d7 */
        /* <DEDUP_REMOVED lines=48> */
.L_x_997:
[----:B-12---:R-:W2:Y:S04]  /*15780*/  LDL.LU R0, [R1+0x20] ;  /* 0x0000200001007983 */ /* 0x006ea80000300800 */
        /* <DEDUP_REMOVED lines=26> */
[----:B------:R-:W-:Y:S01]  /*15930*/  FSETP.NE.FTZ.AND P2, PT, R9, RZ, PT ;  /* 0x000000ff0900720b */ /* 0x000fe20003f55000 */
[----:B----4-:R-:W-:-:S03]  /*15940*/  FADD.FTZ R8, R2, R8 ;  /* 0x0000000802087221 */ /* 0x010fc60000010000 */
[----:B------:R-:W-:Y:S02]  /*15950*/  FSETP.NE.FTZ.AND P1, PT, R6, RZ, PT ;  /* 0x000000ff0600720b */ /* 0x000fe40003f35000 */
[----:B------:R-:W-:-:S03]  /*15960*/  MOV R2, RZ ;  /* 0x000000ff00027202 */ /* 0x000fc60000000f00 */
[----:B------:R-:W1:Y:S01]  /*15970*/  @P3 MUFU.RCP R0, R5 ;  /* 0x0000000500003308 */ /* 0x000e620000001000 */
[----:B------:R-:W-:-:S07]  /*15980*/  FSETP.NE.FTZ.AND P0, PT, R8, RZ, PT ;  /* 0x000000ff0800720b */ /* 0x000fce0003f15000 */
[----:B------:R-:W-:Y:S01]  /*15990*/  @P2 MUFU.RCP R4, R9 ;  /* 0x0000000900042308 */ /* 0x000fe20000001000 */
[----:B-1----:R-:W-:-:S07]  /*159a0*/  FMUL.FTZ R144, R0, R144 ;  /* 0x0000009000907220 */ /* 0x002fce0000410000 */
        /* <DEDUP_REMOVED lines=19> */
[C---:B------:R-:W-:Y:S01]  /*15ae0*/  FMUL.FTZ R68, R0.reuse, R68 ;  /* 0x0000004400447220 */ /* 0x040fe20000410000 */
[----:B------:R-:W-:Y:S01]  /*15af0*/  @P0 MUFU.LG2 R6, R8 ;  /* 0x0000000800060308 */ /* 0x000fe20000000c00 */
        /* <DEDUP_REMOVED lines=16> */
[----:B-1----:R-:W-:-:S02]  /*15c00*/  FMUL.FTZ R148, R2, R148 ;  /* 0x0000009402947220 */ /* 0x002fc40000410000 */
[C---:B------:R-:W-:Y:S02]  /*15c10*/  FMUL.FTZ R149, R2.reuse, R149 ;  /* 0x0000009502957220 */ /* 0x040fe40000410000 */
[C---:B------:R-:W-:Y:S01]  /*15c20*/  FMUL.FTZ R152, R2.reuse, R152 ;  /* 0x0000009802987220 */ /* 0x040fe20000410000 */
[----:B------:R1:W2:Y:S01]  /*15c30*/  @P0 MUFU.RCP R0, R8 ;  /* 0x0000000800000308 */ /* 0x0002a20000001000 */
[C---:B------:R-:W-:Y:S02]  /*15c40*/  FMUL.FTZ R153, R2.reuse, R153 ;  /* 0x0000009902997220 */ /* 0x040fe40000410000 */
[C---:B------:R-:W-:Y:S02]  /*15c50*/  FMUL.FTZ R164, R2.reuse, R164 ;  /* 0x000000a402a47220 */ /* 0x040fe40000410000 */
[C---:B------:R-:W-:Y:S02]  /*15c60*/  FMUL.FTZ R165, R2.reuse, R165 ;  /* 0x000000a502a57220 */ /* 0x040fe40000410000 */
[----:B------:R-:W-:-:S02]  /*15c70*/  FMUL.FTZ R168, R2, R168 ;  /* 0x000000a802a87220 */ /* 0x000fc40000410000 */
[C---:B------:R-:W-:Y:S02]  /*15c80*/  FMUL.FTZ R169, R2.reuse, R169 ;  /* 0x000000a902a97220 */ /* 0x040fe40000410000 */
[C---:B------:R-:W-:Y:S02]  /*15c90*/  FMUL.FTZ R180, R2.reuse, R180 ;  /* 0x000000b402b47220 */ /* 0x040fe40000410000 */
[C---:B------:R-:W-:Y:S02]  /*15ca0*/  FMUL.FTZ R181, R2.reuse, R181 ;  /* 0x000000b502b57220 */ /* 0x040fe40000410000 */
[C---:B------:R-:W-:Y:S01]  /*15cb0*/  FMUL.FTZ R184, R2.reuse, R184 ;  /* 0x000000b802b87220 */ /* 0x040fe20000410000 */
[----:B-1----:R-:W-:Y:S01]  /*15cc0*/  @P0 MOV R8, 0x3f317218 ;  /* 0x3f31721800080802 */ /* 0x002fe20000000f00 */
        /* <DEDUP_REMOVED lines=55> */
[C---:B--2---:R-:W-:Y:S02]  /*16040*/  FMUL.FTZ R150, R0.reuse, R150 ;  /* 0x0000009600967220 */ /* 0x044fe40000410000 */
        /* <DEDUP_REMOVED lines=30> */
[----:B------:R-:W-:Y:S01]  /*16230*/  FMUL.FTZ R127, R0, R127 ;  /* 0x0000007f007f7220 */ /* 0x000fe20000410000 */
[----:B------:R-:W-:Y:S01]  /*16240*/  @P1 MOV R0, 0x3f317218 ;  /* 0x3f31721800001802 */ /* 0x000fe20000000f00 */
[----:B------:R-:W-:-:S02]  /*16250*/  @P2 FMUL.FTZ R5, R2, c[0x0][0x2d0] ;  /* 0x0000b40002052a20 */ /* 0x000fc40000410000 */
[----:B------:R-:W-:Y:S02]  /*16260*/  @P3 FMUL.FTZ R10, R4, c[0x0][0x2d0] ;  /* 0x0000b400040a3a20 */ /* 0x000fe40000410000 */
[----:B------:R-:W-:Y:S02]  /*16270*/  @P1 FMUL.FTZ R2, R0, c[0x0][0x2d0] ;  /* 0x0000b40000021a20 */ /* 0x000fe40000410000 */
[----:B------:R-:W-:Y:S02]  /*16280*/  @P3 FMUL.FTZ R11, R11, 0.69314718246459960938 ;  /* 0x3f3172180b0b3820 */ /* 0x000fe40000410000 */
[----:B------:R-:W-:Y:S02]  /*16290*/  @P2 FMUL.FTZ R9, R9, 0.69314718246459960938 ;  /* 0x3f31721809092820 */ /* 0x000fe40000410000 */
[----:B------:R-:W-:Y:S02]  /*162a0*/  @P1 FMUL.FTZ R7, R7, 0.69314718246459960938 ;  /* 0x3f31721807071820 */ /* 0x000fe40000410000 */
[----:B------:R-:W-:-:S02]  /*162b0*/  @P0 FMUL.FTZ R4, R6, 0.69314718246459960938 ;  /* 0x3f31721806040820 */ /* 0x000fc40000410000 */
[----:B------:R-:W-:Y:S02]  /*162c0*/  @P0 FMUL.FTZ R0, R8, c[0x0][0x2d0] ;  /* 0x0000b40008000a20 */ /* 0x000fe40000410000 */
[----:B------:R-:W-:Y:S02]  /*162d0*/  @P3 FFMA.FTZ R37, R10, R137, R11 ;  /* 0x000000890a253223 */ /* 0x000fe4000001000b */
[----:B------:R-:W-:Y:S02]  /*162e0*/  @P2 FFMA.FTZ R38, R5, R136, R9 ;  /* 0x0000008805262223 */ /* 0x000fe40000010009 */
[----:B------:R-:W-:Y:S02]  /*162f0*/  @P1 FFMA.FTZ R39, R2, R135, R7 ;  /* 0x0000008702271223 */ /* 0x000fe40000010007 */
[----:B------:R-:W-:Y:S02]  /*16300*/  @P0 FFMA.FTZ R40, R0, R3, R4 ;  /* 0x0000000300280223 */ /* 0x000fe40000010004 */
.L_x_949:
[----:B------:R-:W-:Y:S01]  /*16310*/  USHF.R.S32.HI UR6, URZ, 0x1f, UR10 ;  /* 0x0000001f3f067899 */ /* 0x000fe2000801140a */
[----:B------:R-:W-:Y:S05]  /*16320*/  @P4 BRA `(.L_x_1016) ;  /* 0x00001b4000004947 */ /* 0x000fea0003800000 */
[----:B------:R-:W3:Y:S01]  /*16330*/  S2R R12, SR_TID.X ;  /* 0x00000000000c7919 */ /* 0x000ee20000002100 */
[----:B------:R-:W-:Y:S01]  /*16340*/  ULDC.64 UR4, c[0x0][0x490] ;  /* 0x0001240000047ab9 */ /* 0x000fe20000000a00 */
[----:B------:R-:W-:Y:S01]  /*16350*/  F2FP.PACK_AB R42, R42, R52 ;  /* 0x000000342a2a723e */ /* 0x000fe200000000ff */
[----:B------:R-:W-:Y:S01]  /*16360*/  UIMAD UR7, UR6, UR4, URZ ;  /* 0x00000004060772a4 */ /* 0x000fe2000f8e023f */
[----:B------:R-:W4:Y:S01]  /*16370*/  S2R R14, SR_CTAID.Z ;  /* 0x00000000000e7919 */ /* 0x000f220000002700 */
[----:B------:R-:W-:Y:S01]  /*16380*/  UIMAD.WIDE.U32 UR8, UR10, UR4, URZ ;  /* 0x000000040a0872a5 */ /* 0x000fe2000f8e003f */
[----:B------:R-:W-:Y:S01]  /*16390*/  F2FP.PACK_AB R35, R35, R80 ;  /* 0x000000502323723e */ /* 0x000fe200000000ff */
[----:B------:R-:W-:Y:S01]  /*163a0*/  UIMAD UR7, UR10, UR5, UR7 ;  /* 0x000000050a0772a4 */ /* 0x000fe2000f8e0207 */
[----:B------:R-:W1:Y:S01]  /*163b0*/  S2R R80, SR_CTAID.X ;  /* 0x0000000000507919 */ /* 0x000e620000002500 */
[----:B------:R-:W-:Y:S01]  /*163c0*/  F2FP.PACK_AB R54, R55, R54 ;  /* 0x000000363736723e */ /* 0x000fe200000000ff */
[----:B------:R-:W-:Y:S01]  /*163d0*/  ULDC.64 UR4, c[0x0][0x3e8] ;  /* 0x0000fa0000047ab9 */ /* 0x000fe20000000a00 */
[----:B------:R-:W-:Y:S01]  /*163e0*/  IMAD.U32 R3, RZ, RZ, UR9 ;  /* 0x00000009ff037e24 */ /* 0x000fe2000f8e00ff */
[----:B------:R-:W-:Y:S01]  /*163f0*/  UIMAD.WIDE.U32 UR12, UR10, UR4, URZ ;  /* 0x000000040a0c72a5 */ /* 0x000fe2000f8e003f */
[----:B-1----:R-:W-:Y:S01]  /*16400*/  IMAD.U32 R2, RZ, RZ, UR8 ;  /* 0x00000008ff027e24 */ /* 0x002fe2000f8e00ff */
[----:B------:R-:W-:Y:S01]  /*16410*/  UIMAD UR6, UR6, UR4, URZ ;  /* 0x00000004060672a4 */ /* 0x000fe2000f8e023f */
[----:B------:R-:W-:Y:S01]  /*16420*/  IMAD.MOV.U32 R55, RZ, RZ, c[0x0][0x4e8] ;  /* 0x00013a00ff377624 */ /* 0x000fe200078e00ff */
[----:B------:R-:W-:Y:S01]  /*16430*/  UIADD3 UR7, UR9, UR7, URZ ;  /* 0x0000000709077290 */ /* 0x000fe2000fffe03f */
[----:B------:R-:W-:Y:S01]  /*16440*/  F2FP.PACK_AB R46, R46, R144 ;  /* 0x000000902e2e723e */ /* 0x000fe200000000ff */
[----:B------:R-:W-:Y:S01]  /*16450*/  IMAD.U32 R7, RZ, RZ, UR13 ;  /* 0x0000000dff077e24 */ /* 0x000fe2000f8e00ff */
[----:B------:R-:W-:Y:S01]  /*16460*/  UIMAD UR5, UR10, UR5, UR6 ;  /* 0x000000050a0572a4 */ /* 0x000fe2000f8e0206 */
[----:B------:R-:W-:Y:S01]  /*16470*/  IMAD.U32 R6, RZ, RZ, UR12 ;  /* 0x0000000cff067e24 */ /* 0x000fe2000f8e00ff */
[C---:B------:R-:W-:Y:S01]  /*16480*/  ISETP.NE.AND P0, PT, R55.reuse, 0x1, PT ;  /* 0x000000013700780c */ /* 0x040fe20003f05270 */
[----:B------:R-:W-:Y:S01]  /*16490*/  IMAD.U32 R5, RZ, RZ, UR7 ;  /* 0x00000007ff057e24 */ /* 0x000fe2000f8e00ff */
[----:B------:R-:W-:Y:S01]  /*164a0*/  UIADD3 UR5, UR13, UR5, URZ ;  /* 0x000000050d057290 */ /* 0x000fe2000fffe03f */
[----:B---3--:R-:W-:Y:S01]  /*164b0*/  SHF.R.S32.HI R18, RZ, 0x1f, R12 ;  /* 0x0000001fff127819 */ /* 0x008fe2000001140c */
[----:B------:R-:W-:Y:S01]  /*164c0*/  IMAD R55, R55, c[0x0][0x388], RZ ;  /* 0x0000e20037377a24 */ /* 0x000fe200078e02ff */
[----:B------:R-:W-:Y:S01]  /*164d0*/  F2FP.PACK_AB R146, R147, R146 ;  /* 0x000000929392723e */ /* 0x000fe200000000ff */
[----:B------:R-:W-:Y:S01]  /*164e0*/  BSSY B0, `(.L_x_1017) ;  /* 0x0000121000007945 */ /* 0x000fe20003800000 */
[----:B------:R-:W-:-:S02]  /*164f0*/  LEA.HI R4, R18, R12, RZ, 0x2 ;  /* 0x0000000c12047211 */ /* 0x000fc400078f10ff */
[-C--:B------:R-:W-:Y:S02]  /*16500*/  LEA.HI R8, R18, R12.reuse, RZ, 0x5 ;  /* 0x0000000c12087211 */ /* 0x080fe400078f28ff */
[--C-:B------:R-:W-:Y:S02]  /*16510*/  SHF.R.S32.HI R7, RZ, 0x2, R4.reuse ;  /* 0x00000002ff077819 */ /* 0x100fe40000011404 */
[----:B------:R-:W-:Y:S02]  /*16520*/  SHF.R.S32.HI R0, RZ, 0x1f, R4 ;  /* 0x0000001fff007819 */ /* 0x000fe40000011404 */
[----:B------:R-:W-:Y:S02]  /*16530*/  LOP3.LUT R3, R4, 0xfffffffc, RZ, 0xc0, !PT ;  /* 0xfffffffc04037812 */ /* 0x000fe400078ec0ff */
[----:B------:R-:W-:Y:S02]  /*16540*/  LOP3.LUT R4, R8, 0xffffffe0, RZ, 0xc0, !PT ;  /* 0xffffffe008047812 */ /* 0x000fe400078ec0ff */
[-C--:B------:R-:W-:Y:S01]  /*16550*/  LEA.HI R11, R18, R12.reuse, RZ, 0x3 ;  /* 0x0000000c120b7211 */ /* 0x080fe200078f18ff */
[----:B------:R-:W-:Y:S01]  /*16560*/  IMAD.IADD R10, R12, 0x1, -R3 ;  /* 0x000000010c0a7824 */ /* 0x000fe200078e0a03 */
[----:B------:R-:W-:Y:S01]  /*16570*/  LEA.HI R9, R0, R7, RZ, 0x3 ;  /* 0x0000000700097211 */ /* 0x000fe200078f18ff */
[----:B------:R-:W-:Y:S01]  /*16580*/  IMAD.IADD R0, R12, 0x1, -R4 ;  /* 0x000000010c007824 */ /* 0x000fe200078e0a04 */
[----:B------:R-:W-:Y:S01]  /*16590*/  LOP3.LUT R13, R11, 0xfffffff8, RZ, 0xc0, !PT ;  /* 0xfffffff80b0d7812 */ /* 0x000fe200078ec0ff */
[----:B------:R-:W-:Y:S01]  /*165a0*/  IMAD.MOV.U32 R4, RZ, RZ, R2 ;  /* 0x000000ffff047224 */ /* 0x000fe200078e0002 */
[----:B------:R-:W-:Y:S01]  /*165b0*/  LEA.HI R18, R18, R12, RZ, 0x6 ;  /* 0x0000000c12127211 */ /* 0x000fe200078f30ff */
[----:B------:R-:W-:Y:S01]  /*165c0*/  IMAD.MOV.U32 R2, RZ, RZ, R6 ;  /* 0x000000ffff027224 */ /* 0x000fe200078e0006 */
[----:B------:R-:W-:Y:S01]  /*165d0*/  SHF.R.S32.HI R6, RZ, 0x1f, R0 ;  /* 0x0000001fff067819 */ /* 0x000fe20000011400 */
[----:B------:R-:W-:Y:S01]  /*165e0*/  IMAD.IADD R13, R12, 0x1, -R13 ;  /* 0x000000010c0d7824 */ /* 0x000fe200078e0a0d */
[----:B----4-:R-:W-:Y:S01]  /*165f0*/  SHF.R.S32.HI R12, RZ, 0x1f, R14 ;  /* 0x0000001fff0c7819 */ /* 0x010fe2000001140e */
[----:B------:R-:W-:Y:S01]  /*16600*/  IMAD.U32 R3, RZ, RZ, UR5 ;  /* 0x00000005ff037e24 */ /* 0x000fe2000f8e00ff */
[----:B------:R-:W-:Y:S01]  /*16610*/  LOP3.LUT P3, RZ, R0, 0x3, RZ, 0xc0, !PT ;  /* 0x0000000300ff7812 */ /* 0x000fe2000786c0ff */
[----:B------:R-:W-:Y:S01]  /*16620*/  IMAD.WIDE.U32 R20, R14, c[0x0][0x498], R4 ;  /* 0x000126000e147a25 */ /* 0x000fe200078e0004 */
[----:B------:R-:W-:-:S02]  /*16630*/  LEA.HI R16, R6, R0, RZ, 0x2 ;  /* 0x0000000006107211 */ /* 0x000fc400078f10ff */
[--C-:B------:R-:W-:Y:S01]  /*16640*/  SHF.R.S32.HI R6, RZ, 0x5, R8.reuse ;  /* 0x00000005ff067819 */ /* 0x100fe20000011408 */
[C---:B------:R-:W-:Y:S01]  /*16650*/  IMAD R19, R12.reuse, c[0x0][0x498], RZ ;  /* 0x000126000c137a24 */ /* 0x040fe200078e02ff */
[----:B------:R-:W-:Y:S01]  /*16660*/  SHF.R.S32.HI R0, RZ, 0x1f, R8 ;  /* 0x0000001fff007819 */ /* 0x000fe20000011408 */
[----:B------:R-:W-:Y:S01]  /*16670*/  IMAD R12, R12, c[0x0][0x3f0], RZ ;  /* 0x0000fc000c0c7a24 */ /* 0x000fe200078e02ff */
[----:B------:R-:W-:Y:S01]  /*16680*/  SHF.R.S32.HI R52, RZ, 0x3, R11 ;  /* 0x00000003ff347819 */ /* 0x000fe2000001140b */
[----:B------:R-:W-:Y:S01]  /*16690*/  IMAD R19, R14, c[0x0][0x49c], R19 ;  /* 0x000127000e137a24 */ /* 0x000fe200078e0213 */
[----:B------:R-:W-:Y:S01]  /*166a0*/  LEA.HI R0, R0, R6, RZ, 0x2 ;  /* 0x0000000600007211 */ /* 0x000fe200078f10ff */
[----:B------:R-:W-:Y:S01]  /*166b0*/  IMAD R8, R14, c[0x0][0x3f4], R12 ;  /* 0x0000fd000e087a24 */ /* 0x000fe200078e020c */
[----:B------:R-:W-:Y:S01]  /*166c0*/  LOP3.LUT R9, R9, 0xfffffff8, RZ, 0xc0, !PT ;  /* 0xfffffff809097812 */ /* 0x000fe200078ec0ff */
[----:B------:R-:W-:Y:S01]  /*166d0*/  IMAD.SHL.U32 R4, R52, 0x40, RZ ;  /* 0x0000004034047824 */ /* 0x000fe200078e00ff */
[----:B------:R-:W-:Y:S01]  /*166e0*/  F2FP.PACK_AB R44, R44, R156 ;  /* 0x0000009c2c2c723e */ /* 0x000fe200000000ff */
[----:B------:R-:W-:Y:S01]  /*166f0*/  IMAD.WIDE.U32 R14, R14, c[0x0][0x3f0], R2 ;  /* 0x0000fc000e0e7a25 */ /* 0x000fe200078e0002 */
[----:B------:R-:W-:-:S02]  /*16700*/  LOP3.LUT R3, R0, 0xffffffc, RZ, 0xc0, !PT ;  /* 0x0ffffffc00037812 */ /* 0x000fc400078ec0ff */
[----:B------:R-:W-:Y:S01]  /*16710*/  LEA.HI R2, R10, R10, RZ, 0x1 ;  /* 0x0000000a0a027211 */ /* 0x000fe200078f08ff */
[----:B------:R-:W-:Y:S01]  /*16720*/  IMAD.SHL.U32 R12, R13, 0x8, RZ ;  /* 0x000000080d0c7824 */ /* 0x000fe200078e00ff */
[----:B------:R-:W-:Y:S01]  /*16730*/  LOP3.LUT R0, R4, 0x1c0, RZ, 0xc0, !PT ;  /* 0x000001c004007812 */ /* 0x000fe200078ec0ff */
[----:B------:R-:W-:Y:S01]  /*16740*/  IMAD.IADD R9, R7, 0x1, -R9 ;  /* 0x0000000107097824 */ /* 0x000fe200078e0a09 */
[----:B------:R-:W-:Y:S01]  /*16750*/  LOP3.LUT R4, R2, 0x1ffffffe, RZ, 0xc0, !PT ;  /* 0x1ffffffe02047812 */ /* 0x000fe200078ec0ff */
[C---:B------:R-:W-:Y:S01]  /*16760*/  IMAD.IADD R7, R6.reuse, 0x1, -R3 ;  /* 0x0000000106077824 */ /* 0x040fe200078e0a03 */
[----:B------:R-:W-:Y:S01]  /*16770*/  SHF.R.U32.HI R5, RZ, 0x3, R0 ;  /* 0x00000003ff057819 */ /* 0x000fe20000011600 */
[----:B------:R-:W-:Y:S01]  /*16780*/  IMAD R17, R6, 0x200, R10 ;  /* 0x0000020006117824 */ /* 0x000fe200078e020a */
[----:B------:R-:W-:Y:S01]  /*16790*/  LOP3.LUT R3, R0, 0x38, R12, 0xf8, !PT ;  /* 0x0000003800037812 */ /* 0x000fe200078ef80c */
[----:B------:R-:W-:Y:S01]  /*167a0*/  IMAD.SHL.U32 R0, R2, 0x20, RZ ;  /* 0x0000002002007824 */ /* 0x000fe200078e00ff */
[----:B------:R-:W-:Y:S01]  /*167b0*/  F2FP.PACK_AB R158, R159, R158 ;  /* 0x0000009e9f9e723e */ /* 0x000fe200000000ff */
[----:B------:R-:W-:Y:S01]  /*167c0*/  IMAD.IADD R6, R10, 0x1, -R4 ;  /* 0x000000010a067824 */ /* 0x000fe200078e0a04 */
[----:B------:R-:W-:-:S02]  /*167d0*/  LOP3.LUT R4, R9, 0x1, RZ, 0xc0, !PT ;  /* 0x0000000109047812 */ /* 0x000fc400078ec0ff */
[----:B------:R-:W-:Y:S01]  /*167e0*/  LOP3.LUT R2, R0, 0xffffffc0, RZ, 0xc0, !PT ;  /* 0xffffffc000027812 */ /* 0x000fe200078ec0ff */
[----:B------:R-:W-:Y:S01]  /*167f0*/  IMAD R0, R13, 0x10, R52 ;  /* 0x000000100d007824 */ /* 0x000fe200078e0234 */
[----:B------:R-:W-:Y:S02]  /*16800*/  LOP3.LUT R11, R3, R5, RZ, 0x3c, !PT ;  /* 0x00000005030b7212 */ /* 0x000fe400078e3cff */
[----:B------:R-:W-:Y:S01]  /*16810*/  SHF.R.S32.HI R3, RZ, 0x2, R16 ;  /* 0x00000002ff037819 */ /* 0x000fe20000011410 */
[----:B------:R-:W-:Y:S01]  /*16820*/  IMAD R10, R6, 0x8, R2 ;  /* 0x00000008060a7824 */ /* 0x000fe200078e0202 */
[----:B------:R-:W-:Y:S01]  /*16830*/  ISETP.NE.U32.AND P4, PT, R4, 0x1, PT ;  /* 0x000000010400780c */ /* 0x000fe20003f85070 */
[----:B------:R-:W-:Y:S01]  /*16840*/  IMAD R4, R80, 0x80, R0 ;  /* 0x0000008050047824 */ /* 0x000fe200078e0200 */
[----:B------:R-:W-:Y:S01]  /*16850*/  F2FP.PACK_AB R148, R149, R148 ;  /* 0x000000949594723e */ /* 0x000fe200000000ff */
[----:B------:R-:W-:Y:S01]  /*16860*/  IMAD R5, R7, 0x10, R3 ;  /* 0x0000001007057824 */ /* 0x000fe200078e0203 */
[----:B------:R-:W-:Y:S01]  /*16870*/  R2P PR, R9, 0x6 ;  /* 0x0000000609007804 */ /* 0x000fe20000000000 */
[----:B------:R-:W-:Y:S01]  /*16880*/  IMAD.IADD R3, R15, 0x1, R8 ;  /* 0x000000010f037824 */ /* 0x000fe200078e0208 */
[----:B------:R-:W-:Y:S01]  /*16890*/  F2FP.PACK_AB R150, R151, R150 ;  /* 0x000000969796723e */ /* 0x000fe200000000ff */
[----:B------:R-:W-:Y:S01]  /*168a0*/  @P0 IMAD.HI.U32 R8, R4, c[0x0][0x4ec], RZ ;  /* 0x00013b0004080a27 */ /* 0x000fe200078e00ff */
[----:B------:R-:W-:-:S02]  /*168b0*/  F2FP.PACK_AB R152, R153, R152 ;  /* 0x000000989998723e */ /* 0x000fc400000000ff */
[----:B------:R-:W-:Y:S01]  /*168c0*/  F2FP.PACK_AB R154, R155, R154 ;  /* 0x0000009a9b9a723e */ /* 0x000fe200000000ff */
[----:B------:R-:W-:Y:S01]  /*168d0*/  IMAD.SHL.U32 R6, R9, 0x40, RZ ;  /* 0x0000004009067824 */ /* 0x000fe200078e00ff */
[----:B------:R-:W-:Y:S01]  /*168e0*/  F2FP.PACK_AB R48, R48, R160 ;  /* 0x000000a03030723e */ /* 0x000fe200000000ff */
[----:B------:R-:W-:Y:S01]  /*168f0*/  IMAD.SHL.U32 R7, R18, 0x8, RZ ;  /* 0x0000000812077824 */ /* 0x000fe200078e00ff */
[----:B------:R-:W-:Y:S01]  /*16900*/  F2FP.PACK_AB R162, R163, R162 ;  /* 0x000000a2a3a2723e */ /* 0x000fe200000000ff */
[----:B------:R-:W-:Y:S01]  /*16910*/  IMAD.MOV.U32 R0, RZ, RZ, R4 ;  /* 0x000000ffff007224 */ /* 0x000fe200078e0004 */
[----:B------:R-:W-:Y:S01]  /*16920*/  @P0 SHF.R.U32.HI R0, RZ, c[0x0][0x4f0], R8 ;  /* 0x00013c00ff000a19 */ /* 0x000fe20000011608 */
[----:B------:R-:W-:Y:S01]  /*16930*/  IMAD.MOV.U32 R2, RZ, RZ, R14 ;  /* 0x000000ffff027224 */ /* 0x000fe200078e000e */
[----:B------:R-:W-:Y:S02]  /*16940*/  LOP3.LUT R6, R6, 0x1c0, RZ, 0xc0, !PT ;  /* 0x000001c006067812 */ /* 0x000fe400078ec0ff */
[----:B------:R-:W-:Y:S01]  /*16950*/  LOP3.LUT R13, R11, 0x7ffffe00, R7, 0xf8, !PT ;  /* 0x7ffffe000b0d7812 */ /* 0x000fe200078ef807 */
[----:B------:R-:W-:Y:S01]  /*16960*/  IMAD.IADD R11, R5, 0x1, R10 ;  /* 0x00000001050b7824 */ /* 0x000fe200078e020a */
[--C-:B------:R-:W-:Y:S01]  /*16970*/  SHF.R.S32.HI R7, RZ, 0x1f, R0.reuse ;  /* 0x0000001fff077819 */ /* 0x100fe20000011400 */
[----:B------:R-:W-:Y:S01]  /*16980*/  IMAD R5, R80, 0x80, R5 ;  /* 0x0000008050057824 */ /* 0x000fe200078e0205 */
[----:B------:R-:W-:Y:S01]  /*16990*/  LEA.HI R9, R6, R6, RZ, 0x1d ;  /* 0x0000000606097211 */ /* 0x000fe200078fe8ff */
[----:B------:R-:W-:Y:S01]  /*169a0*/  IMAD.MOV R6, RZ, RZ, -R0 ;  /* 0x000000ffff067224 */ /* 0x000fe200078e0a00 */
[----:B------:R-:W-:Y:S01]  /*169b0*/  F2FP.PACK_AB R47, R47, R172 ;  /* 0x000000ac2f2f723e */ /* 0x000fe200000000ff */
[----:B------:R-:W-:Y:S01]  /*169c0*/  IMAD R7, R7, c[0x0][0x3e0], RZ ;  /* 0x0000f80007077a24 */ /* 0x000fe200078e02ff */
[----:B------:R-:W-:Y:S01]  /*169d0*/  IADD3 R8, R5, 0x8, RZ ;  /* 0x0000000805087810 */ /* 0x000fe20007ffe0ff */
[----:B------:R-:W-:Y:S01]  /*169e0*/  IMAD.U32 R10, R17, 0x2, R9 ;  /* 0x00000002110a7824 */ /* 0x000fe200078e0009 */
[-C--:B------:R-:W-:Y:S01]  /*169f0*/  ISETP.GE.OR P6, PT, R5, R55.reuse, P3 ;  /* 0x000000370500720c */ /* 0x080fe20001fc6670 */
[----:B------:R-:W-:Y:S01]  /*16a00*/  IMAD R7, R0, c[0x0][0x3e4], R7 ;  /* 0x0000f90000077a24 */ /* 0x000fe200078e0207 */
[----:B------:R-:W-:Y:S01]  /*16a10*/  ISETP.GE.OR P5, PT, R8, R55, P3 ;  /* 0x000000370800720c */ /* 0x000fe20001fa6670 */
[----:B------:R-:W-:Y:S01]  /*16a20*/  IMAD.WIDE.U32 R8, R0, c[0x0][0x3e0], R2 ;  /* 0x0000f80000087a25 */ /* 0x000fe200078e0002 */
[----:B------:R-:W-:-:S02]  /*16a30*/  F2FP.PACK_AB R174, R175, R174 ;  /* 0x000000aeafae723e */ /* 0x000fc400000000ff */
[----:B------:R-:W-:Y:S01]  /*16a40*/  F2FP.PACK_AB R164, R165, R164 ;  /* 0x000000a4a5a4723e */ /* 0x000fe200000000ff */
[----:B------:R-:W-:Y:S01]  /*16a50*/  IMAD R18, R6, c[0x0][0x4e8], R4 ;  /* 0x00013a0006127a24 */ /* 0x000fe200078e0204 */
[----:B------:R-:W-:Y:S01]  /*16a60*/  F2FP.PACK_AB R166, R167, R166 ;  /* 0x000000a6a7a6723e */ /* 0x000fe200000000ff */
[----:B------:R-:W-:Y:S01]  /*16a70*/  IMAD.SHL.U32 R0, R10, 0x2, RZ ;  /* 0x000000020a007824 */ /* 0x000fe200078e00ff */
[C---:B------:R-:W-:Y:S01]  /*16a80*/  IADD3 R10, R5.reuse, 0x40, RZ ;  /* 0x00000040050a7810 */ /* 0x040fe20007ffe0ff */
[----:B------:R-:W-:Y:S01]  /*16a90*/  IMAD R6, R80, 0x80, R11 ;  /* 0x0000008050067824 */ /* 0x000fe200078e020b */
[----:B------:R-:W-:Y:S01]  /*16aa0*/  IADD3 R5, R5, 0x48, RZ ;  /* 0x0000004805057810 */ /* 0x000fe20007ffe0ff */
[----:B------:R-:W-:Y:S01]  /*16ab0*/  BAR.SYNC.DEFER_BLOCKING 0x1, 0x80 ;  /* 0x0042000000007b1d */ /* 0x000fe20000010000 */
[----:B------:R-:W-:Y:S01]  /*16ac0*/  IADD3 R11, R0, 0x80, RZ ;  /* 0x00000080000b7810 */ /* 0x000fe20007ffe0ff */
[----:B------:R-:W-:Y:S01]  /*16ad0*/  @P0 IMAD.HI.U32 R4, R6, c[0x0][0x4ec], RZ ;  /* 0x00013b0006040a27 */ /* 0x000fe200078e00ff */
[----:B------:R-:W-:-:S02]  /*16ae0*/  IADD3 R2, R0, 0x70, RZ ;  /* 0x0000007000027810 */ /* 0x000fc40007ffe0ff */
[----:B------:R-:W-:Y:S01]  /*16af0*/  @P4 IADD3 R2, R11, 0x10, RZ ;  /* 0x000000100b024810 */ /* 0x000fe20007ffe0ff */
[----:B------:R-:W-:Y:S01]  /*16b00*/  IMAD.MOV.U32 R3, RZ, RZ, R6 ;  /* 0x000000ffff037224 */ /* 0x000fe200078e0006 */
[-C--:B------:R-:W-:Y:S02]  /*16b10*/  ISETP.GE.OR P4, PT, R10, R55.reuse, P3 ;  /* 0x000000370a00720c */ /* 0x080fe40001f86670 */
[----:B------:R-:W-:Y:S01]  /*16b20*/  @P0 SHF.R.U32.HI R3, RZ, c[0x0][0x4f0], R4 ;  /* 0x00013c00ff030a19 */ /* 0x000fe20000011604 */
[----:B------:R-:W-:Y:S01]  /*16b30*/  IMAD.MOV.U32 R4, RZ, RZ, R8 ;  /* 0x000000ffff047224 */ /* 0x000fe200078e0008 */
[----:B------:R-:W-:Y:S01]  /*16b40*/  ISETP.GE.OR P3, PT, R5, R55, P3 ;  /* 0x000000370500720c */ /* 0x000fe20001f66670 */
[----:B------:R-:W-:Y:S01]  /*16b50*/  IMAD.IADD R5, R9, 0x1, R7 ;  /* 0x0000000109057824 */ /* 0x000fe200078e0207 */
[----:B------:R-:W-:Y:S01]  /*16b60*/  SHF.R.S32.HI R7, RZ, 0x1f, R18 ;  /* 0x0000001fff077819 */ /* 0x000fe20000011412 */
[--C-:B------:R-:W-:Y:S01]  /*16b70*/  IMAD.MOV R8, RZ, RZ, -R3.reuse ;  /* 0x000000ffff087224 */ /* 0x100fe200078e0a03 */
[----:B------:R-:W-:-:S02]  /*16b80*/  SHF.R.S32.HI R9, RZ, 0x1f, R3 ;  /* 0x0000001fff097819 */ /* 0x000fc40000011403 */
[----:B------:R-:W-:Y:S01]  /*16b90*/  IADD3 R10, P0, R3, R20, RZ ;  /* 0x00000014030a7210 */ /* 0x000fe20007f1e0ff */
[----:B------:R-:W-:Y:S01]  /*16ba0*/  IMAD R7, R7, c[0x0][0x3d8], RZ ;  /* 0x0000f60007077a24 */ /* 0x000fe200078e02ff */
[----:B------:R-:W-:Y:S01]  /*16bb0*/  F2FP.PACK_AB R168, R169, R168 ;  /* 0x000000a8a9a8723e */ /* 0x000fe200000000ff */
[----:B------:R-:W-:Y:S01]  /*16bc0*/  IMAD R8, R8, c[0x0][0x4e8], R6 ;  /* 0x00013a0008087a24 */ /* 0x000fe200078e0206 */
[----:B------:R-:W-:Y:S01]  /*16bd0*/  IADD3.X R11, R9, R21, R19, P0, !PT ;  /* 0x00000015090b7210 */ /* 0x000fe200007fe413 */
[C---:B------:R-:W-:Y:S01]  /*16be0*/  IMAD R53, R18.reuse, c[0x0][0x3dc], R7 ;  /* 0x0000f70012357a24 */ /* 0x040fe200078e0207 */
[----:B------:R-:W-:Y:S01]  /*16bf0*/  F2FP.PACK_AB R170, R171, R170 ;  /* 0x000000aaabaa723e */ /* 0x000fe200000000ff */
[----:B------:R-:W-:Y:S01]  /*16c00*/  IMAD.WIDE.U32 R18, R18, c[0x0][0x3d8], R4 ;  /* 0x0000f60012127a25 */ /* 0x000fe200078e0004 */
[----:B------:R-:W-:Y:S01]  /*16c10*/  SHF.R.S32.HI R4, RZ, 0x1f, R8 ;  /* 0x0000001fff047819 */ /* 0x000fe20000011408 */
[----:B------:R-:W-:Y:S01]  /*16c20*/  STS [R0+0x80], R46 ;  /* 0x0000802e00007388 */ /* 0x000fe20000000800 */
[----:B------:R-:W-:Y:S01]  /*16c30*/  F2FP.PACK_AB R45, R45, R176 ;  /* 0x000000b02d2d723e */ /* 0x000fe200000000ff */
[----:B------:R-:W-:Y:S01]  /*16c40*/  IMAD.MOV.U32 R9, RZ, RZ, 0x20 ;  /* 0x00000020ff097424 */ /* 0x000fe200078e00ff */
[----:B------:R-:W-:Y:S01]  /*16c50*/  F2FP.PACK_AB R178, R179, R178 ;  /* 0x000000b2b3b2723e */ /* 0x000fe200000000ff */
[----:B------:R-:W-:Y:S01]  /*16c60*/  IMAD R4, R4, c[0x0][0x488], RZ ;  /* 0x0001220004047a24 */ /* 0x000fe200078e02ff */
[----:B------:R-:W-:Y:S01]  /*16c70*/  STS [R0+0x480], R146 ;  /* 0x0004809200007388 */ /* 0x000fe20000000800 */
[----:B------:R-:W-:Y:S01]  /*16c80*/  IMAD.WIDE.U32 R6, R8, c[0x0][0x488], R10 ;  /* 0x0001220008067a25 */ /* 0x000fe200078e000a */
[----:B------:R-:W-:-:S02]  /*16c90*/  SEL R9, R9, 0xffffffe0, !P1 ;  /* 0xffffffe009097807 */ /* 0x000fc40004800000 */
[----:B------:R-:W-:Y:S01]  /*16ca0*/  STS [R2], R44 ;  /* 0x0000002c02007388 */ /* 0x000fe20000000800 */
[----:B------:R-:W-:Y:S01]  /*16cb0*/  IMAD R8, R8, c[0x0][0x48c], R4 ;  /* 0x0001230008087a24 */ /* 0x000fe200078e0204 */
[----:B------:R-:W-:Y:S01]  /*16cc0*/  LEA R10, P0, R6, c[0x0][0x450], 0x2 ;  /* 0x00011400060a7a11 */ /* 0x000fe200078010ff */
[----:B------:R-:W-:Y:S01]  /*16cd0*/  IMAD.MOV.U32 R5, RZ, RZ, 0x40 ;  /* 0x00000040ff057424 */ /* 0x000fe200078e00ff */
[----:B------:R-:W-:Y:S01]  /*16ce0*/  STS [R2+0x400], R158 ;  /* 0x0004009e02007388 */ /* 0x000fe20000000800 */
[----:B------:R-:W-:Y:S01]  /*16cf0*/  IMAD.IADD R8, R7, 0x1, R8 ;  /* 0x0000000107087824 */ /* 0x000fe200078e0208 */
[----:B------:R-:W-:Y:S01]  /*16d00*/  F2FP.PACK_AB R43, R43, R188 ;  /* 0x000000bc2b2b723e */ /* 0x000fe200000000ff */
[----:B------:R-:W-:Y:S01]  /*16d10*/  IMAD.IADD R3, R0, 0x1, R9 ;  /* 0x0000000100037824 */ /* 0x000fe200078e0209 */
[----:B------:R-:W-:Y:S01]  /*16d20*/  SEL R7, R5, 0xffffffc0, !P2 ;  /* 0xffffffc005077807 */ /* 0x000fe20005000000 */
[----:B------:R-:W-:Y:S01]  /*16d30*/  IMAD.IADD R4, R9, 0x1, R2 ;  /* 0x0000000109047824 */ /* 0x000fe200078e0202 */
[----:B------:R-:W-:Y:S01]  /*16d40*/  STS [R0+0x2080], R148 ;  /* 0x0020809400007388 */ /* 0x000fe20000000800 */
[----:B------:R-:W-:-:S02]  /*16d50*/  LEA.HI.X R9, R6, c[0x0][0x454], R8, 0x2, P0 ;  /* 0x0001150006097a11 */ /* 0x000fc400000f1408 */
[----:B------:R-:W-:Y:S01]  /*16d60*/  IMAD.IADD R6, R0, 0x1, R7 ;  /* 0x0000000100067824 */ /* 0x000fe200078e0207 */
[----:B------:R-:W-:Y:S01]  /*16d70*/  STS [R0+0x2480], R150 ;  /* 0x0024809600007388 */ /* 0x000fe20000000800 */
[----:B------:R-:W-:Y:S01]  /*16d80*/  F2FP.PACK_AB R190, R191, R190 ;  /* 0x000000bebfbe723e */ /* 0x000fe200000000ff */
[----:B------:R-:W-:Y:S01]  /*16d90*/  IMAD.IADD R8, R7, 0x1, R2 ;  /* 0x0000000107087824 */ /* 0x000fe200078e0202 */
[----:B------:R-:W-:Y:S01]  /*16da0*/  F2FP.PACK_AB R180, R181, R180 ;  /* 0x000000b4b5b4723e */ /* 0x000fe200000000ff */
        /* <DEDUP_REMOVED lines=79> */
[----:B------:R-:W-:Y:S01]  /*172a0*/  STS [R4+0x4400], R29 ;  /* 0x0044001d04007388 */ /* 0x000fe20000000800 */
[----:B-1----:R-:W-:Y:S01]  /*172b0*/  IMAD.SHL.U32 R0, R13, 0x2, RZ ;  /* 0x000000020d007824 */ /* 0x002fe200078e00ff */
[----:B------:R-:W-:-:S02]  /*172c0*/  LEA R13, P0, R18, c[0x0][0x380], 0x1 ;  /* 0x0000e000120d7a11 */ /* 0x000fc400078008ff */
        /* <DEDUP_REMOVED lines=16> */
[----:B-1----:R-:W-:-:S03]  /*173d0*/  IMAD R6, R80, 0x80, R52 ;  /* 0x0000008050067824 */ /* 0x002fc600078e0234 */
[----:B------:R-:W-:Y:S04]  /*173e0*/  STS [R5+0x6080], R120 ;  /* 0x0060807805007388 */ /* 0x000fe80000000800 */
[----:B------:R-:W-:Y:S04]  /*173f0*/  STS [R5+0x6480], R122 ;  /* 0x0064807a05007388 */ /* 0x000fe80000000800 */
[----:B------:R-:W-:Y:S04]  /*17400*/  STS [R7+0x6000], R124 ;  /* 0x0060007c07007388 */ /* 0x000fe80000000800 */
[----:B------:R-:W-:Y:S04]  /*17410*/  STS [R7+0x6400], R126 ;  /* 0x0064007e07007388 */ /* 0x000fe80000000800 */
[----:B------:R-:W-:Y:S04]  /*17420*/  SHFL.IDX PT, R16, R10, RZ, 0x1c1f ;  /* 0x001c1fff0a107589 */ /* 0x000fe800000e0000 */
[----:B------:R-:W1:Y:S04]  /*17430*/  SHFL.IDX PT, R17, R9, RZ, 0x1c1f ;  /* 0x001c1fff09117589 */ /* 0x000e6800000e0000 */
[----:B------:R-:W-:Y:S06]  /*17440*/  BAR.SYNC.DEFER_BLOCKING 0x1, 0x80 ;  /* 0x0042000000007b1d */ /* 0x000fec0000010000 */
[----:B------:R-:W-:Y:S04]  /*17450*/  SHFL.IDX PT, R2, R10, 0x1, 0x1c1f ;  /* 0x003c1f000a027f89 */ /* 0x000fe800000e0000 */
[----:B------:R-:W3:Y:S04]  /*17460*/  SHFL.IDX PT, R3, R9, 0x1, 0x1c1f ;  /* 0x003c1f0009037f89 */ /* 0x000ee800000e0000 */
[----:B------:R-:W-:Y:S04]  /*17470*/  SHFL.IDX PT, R14, R10, 0x2, 0x1c1f ;  /* 0x005c1f000a0e7f89 */ /* 0x000fe800000e0000 */
[----:B------:R-:W4:Y:S04]  /*17480*/  SHFL.IDX PT, R15, R9, 0x2, 0x1c1f ;  /* 0x005c1f00090f7f89 */ /* 0x000f2800000e0000 */
[----:B------:R-:W-:Y:S04]  /*17490*/  SHFL.IDX PT, R10, R10, 0x3, 0x1c1f ;  /* 0x007c1f000a0a7f89 */ /* 0x000fe800000e0000 */
[----:B------:R-:W2:Y:S04]  /*174a0*/  SHFL.IDX PT, R11, R9, 0x3, 0x1c1f ;  /* 0x007c1f00090b7f89 */ /* 0x000ea800000e0000 */
[----:B-1----:R-:W-:Y:S04]  /*174b0*/  @!P6 ST.E [R16.64], R37 ;  /* 0x000000251000e985 */ /* 0x002fe8000c101914 */
[----:B---3--:R1:W-:Y:S04]  /*174c0*/  @!P5 ST.E [R2.64], R38 ;  /* 0x000000260200d985 */ /* 0x0083e8000c101914 */
[----:B----4-:R3:W-:Y:S04]  /*174d0*/  @!P4 ST.E [R14.64], R39 ;  /* 0x000000270e00c985 */ /* 0x0107e8000c101914 */
[----:B--2---:R3:W-:Y:S04]  /*174e0*/  @!P3 ST.E [R10.64], R40 ;  /* 0x000000280a00b985 */ /* 0x0047e8000c101914 */
[----:B------:R3:W2:Y:S04]  /*174f0*/  LDS.128 R24, [R0+0x880] ;  /* 0x0008800000187984 */ /* 0x0006a80000000c00 */
[----:B------:R3:W4:Y:S01]  /*17500*/  LDS.128 R32, [R0+0x1080] ;  /* 0x0010800000207984 */ /* 0x0007220000000c00 */
[----:B-1----:R-:W-:-:S03]  /*17510*/  IMAD.IADD R2, R19, 0x1, R53 ;  /* 0x0000000113027824 */ /* 0x002fc600078e0235 */
[----:B------:R3:W1:Y:S04]  /*17520*/  LDS.128 R40, [R0+0x1880] ;  /* 0x0018800000287984 */ /* 0x0006680000000c00 */
[----:B------:R3:W1:Y:S01]  /*17530*/  LDS.128 R48, [R0+0x2080] ;  /* 0x0020800000307984 */ /* 0x0006620000000c00 */
[----:B------:R-:W-:Y:S02]  /*17540*/  LEA.HI.X R7, R18, c[0x0][0x384], R2, 0x1, P0 ;  /* 0x0000e10012077a11 */ /* 0x000fe400000f0c02 */
[----:B------:R-:W-:Y:S01]  /*17550*/  ISETP.GE.AND P0, PT, R6, R55, PT ;  /* 0x000000370600720c */ /* 0x000fe20003f06270 */
        /* <DEDUP_REMOVED lines=13> */
[----:B--2-4-:R-:W2:Y:S01]  /*17630*/  LDS.128 R16, [R0+0x80] ;  /* 0x0000800000107984 */ /* 0x014ea20000000c00 */
[----:B------:R-:W-:-:S02]  /*17640*/  IADD3 R4, R12, 0x40, RZ ;  /* 0x000000400c047810 */ /* 0x000fc40007ffe0ff */
[----:B------:R-:W-:Y:S01]  /*17650*/  ISETP.GE.AND P1, PT, R12, c[0x0][0x3c8], PT ;  /* 0x0000f2000c007a0c */ /* 0x000fe20003f26270 */
[----:B---3--:R3:W4:Y:S01]  /*17660*/  LDS.128 R8, [R0+0x4080] ;  /* 0x0040800000087984 */ /* 0x0087220000000c00 */
[----:B------:R-:W-:-:S13]  /*17670*/  ISETP.GE.AND P0, PT, R4, c[0x0][0x3c8], PT ;  /* 0x0000f20004007a0c */ /* 0x000fda0003f06270 */
[----:B---3--:R-:W-:-:S04]  /*17680*/  @!P0 SHF.R.S32.HI R0, RZ, 0x1f, R4 ;  /* 0x0000001fff008819 */ /* 0x008fc80000011404 */
[----:B------:R-:W-:Y:S01]  /*17690*/  @!P0 LEA.HI R0, R0, R4, RZ, 0x3 ;  /* 0x0000000400008211 */ /* 0x000fe200078f18ff */
[----:B-1----:R-:W-:-:S03]  /*176a0*/  @!P1 IMAD.WIDE R4, R12, 0x2, R2 ;  /* 0x000000020c049825 */ /* 0x002fc600078e0202 */
[----:B------:R-:W-:-:S05]  /*176b0*/  @!P0 LOP3.LUT R0, R0, 0xfffffff8, RZ, 0xc0, !PT ;  /* 0xfffffff800008812 */ /* 0x000fca00078ec0ff */
[----:B------:R-:W-:Y:S01]  /*176c0*/  @!P0 IMAD.WIDE R2, R0, 0x2, R2 ;  /* 0x0000000200028825 */ /* 0x000fe200078e0202 */
[----:B--2---:R1:W-:Y:S04]  /*176d0*/  @!P1 ST.E.128 [R4.64], R16 ;  /* 0x0000001004009985 */ /* 0x0043e8000c101d14 */
[----:B----4-:R1:W-:Y:S02]  /*176e0*/  @!P0 ST.E.128 [R2.64], R8 ;  /* 0x0000000802008985 */ /* 0x0103e4000c101d14 */
.L_x_1018:
[----:B--2-4-:R-:W-:Y:S05]  /*176f0*/  BSYNC B0 ;  /* 0x0000000000007941 */ /* 0x014fea0003800000 */
.L_x_1017:
[----:B---3--:R-:W-:Y:S01]  /*17700*/  IADD3 R0, R6, 0x10, RZ ;  /* 0x0000001006007810 */ /* 0x008fe20007ffe0ff */
[----:B-1----:R1:W2:Y:S01]  /*17710*/  SHFL.IDX PT, R3, R7, 0x1, 0x181f ;  /* 0x00381f0007037f89 */ /* 0x0022a200000e0000 */
        /* <DEDUP_REMOVED lines=14> */
.L_x_1020:
[----:B------:R-:W-:Y:S05]  /*17800*/  BSYNC B0 ;  /* 0x0000000000007941 */ /* 0x000fea0003800000 */
.L_x_1019:
        /* <DEDUP_REMOVED lines=16> */
.L_x_1022:
[----:B------:R-:W-:Y:S05]  /*17910*/  BSYNC B0 ;  /* 0x0000000000007941 */ /* 0x000fea0003800000 */
.L_x_1021:
        /* <DEDUP_REMOVED lines=16> */
.L_x_1024:
[----:B------:R-:W-:Y:S05]  /*17a20*/  BSYNC B0 ;  /* 0x0000000000007941 */ /* 0x000fea0003800000 */
.L_x_1023:
        /* <DEDUP_REMOVED lines=16> */
.L_x_1026:
[----:B------:R-:W-:Y:S05]  /*17b30*/  BSYNC B0 ;  /* 0x0000000000007941 */ /* 0x000fea0003800000 */
.L_x_1025:
        /* <DEDUP_REMOVED lines=16> */
.L_x_1028:
[----:B------:R-:W-:Y:S05]  /*17c40*/  BSYNC B0 ;  /* 0x0000000000007941 */ /* 0x000fea0003800000 */
.L_x_1027:
        /* <DEDUP_REMOVED lines=16> */
.L_x_1030:
[----:B------:R-:W-:Y:S05]  /*17d50*/  BSYNC B0 ;  /* 0x0000000000007941 */ /* 0x000fea0003800000 */
.L_x_1029:
        /* <DEDUP_REMOVED lines=17> */
.L_x_1016:
[----:B------:R-:W3:Y:S01]  /*17e70*/  S2R R11, SR_TID.X ;  /* 0x00000000000b7919 */ /* 0x000ee20000002100 */
[----:B------:R-:W-:Y:S03]  /*17e80*/  BSSY B0, `(.L_x_1031) ;  /* 0x0000028000007945 */ /* 0x000fe60003800000 */
[----:B------:R-:W4:Y:S01]  /*17e90*/  S2R R9, SR_CTAID.Z ;  /* 0x0000000000097919 */ /* 0x000f220000002700 */
[----:B---3--:R-:W-:Y:S02]  /*17ea0*/  ISETP.GT.AND P0, PT, R11, 0x7f, PT ;  /* 0x0000007f0b00780c */ /* 0x008fe40003f04270 */
[----:B----4-:R-:W-:-:S11]  /*17eb0*/  SHF.R.S32.HI R10, RZ, 0x1f, R9 ;  /* 0x0000001fff0a7819 */ /* 0x010fd60000011409 */
[----:B------:R-:W-:Y:S05]  /*17ec0*/  @P0 BRA `(.L_x_1032) ;  /* 0x0000023000000947 */ /* 0x000fea0003800000 */
[----:B------:R-:W3:Y:S01]  /*17ed0*/  S2R R5, SR_CTAID.X ;  /* 0x0000000000057919 */ /* 0x000ee20000002500 */
[----:B-1----:R-:W-:-:S05]  /*17ee0*/  MOV R2, c[0x0][0x4e8] ;  /* 0x00013a0000027a02 */ /* 0x002fca0000000f00 */
[----:B------:R-:W-:Y:S01]  /*17ef0*/  IMAD R0, R2, c[0x0][0x388], RZ ;  /* 0x0000e20002007a24 */ /* 0x000fe200078e02ff */
[----:B---3--:R-:W-:-:S04]  /*17f00*/  LEA R5, R5, R11, 0x7 ;  /* 0x0000000b05057211 */ /* 0x008fc800078e38ff */
[----:B------:R-:W-:-:S13]  /*17f10*/  ISETP.GE.AND P0, PT, R5, R0, PT ;  /* 0x000000000500720c */ /* 0x000fda0003f06270 */
[----:B------:R-:W-:Y:S05]  /*17f20*/  @P0 BRA `(.L_x_1032) ;  /* 0x000001d000000947 */ /* 0x000fea0003800000 */
[----:B------:R-:W-:Y:S01]  /*17f30*/  ISETP.NE.AND P0, PT, R2, 0x1, PT ;  /* 0x000000010200780c */ /* 0x000fe20003f05270 */
[----:B------:R-:W-:Y:S01]  /*17f40*/  ULDC.64 UR4, c[0x0][0x490] ;  /* 0x0001240000047ab9 */ /* 0x000fe20000000a00 */
[----:B------:R-:W-:Y:S01]  /*17f50*/  MOV R0, R5 ;  /* 0x0000000500007202 */ /* 0x000fe20000000f00 */
[----:B------:R-:W-:Y:S01]  /*17f60*/  UIMAD UR7, UR6, UR4, URZ ;  /* 0x00000004060772a4 */ /* 0x000fe2000f8e023f */
[----:B------:R-:W-:Y:S01]  /*17f70*/  IMAD R6, R10, c[0x0][0x498], RZ ;  /* 0x000126000a067a24 */ /* 0x000fe200078e02ff */
[----:B------:R-:W-:Y:S02]  /*17f80*/  UIMAD.WIDE.U32 UR8, UR10, UR4, URZ ;  /* 0x000000040a0872a5 */ /* 0x000fe4000f8e003f */
[----:B------:R-:W-:Y:S01]  /*17f90*/  UIMAD UR4, UR10, UR5, UR7 ;  /* 0x000000050a0472a4 */ /* 0x000fe2000f8e0207 */
[----:B------:R-:W-:-:S03]  /*17fa0*/  IMAD R6, R9, c[0x0][0x49c], R6 ;  /* 0x0001270009067a24 */ /* 0x000fc600078e0206 */
[----:B------:R-:W-:Y:S01]  /*17fb0*/  UIADD3 UR4, UR9, UR4, URZ ;  /* 0x0000000409047290 */ /* 0x000fe2000fffe03f */
[----:B------:R-:W-:Y:S01]  /*17fc0*/  MOV R3, UR9 ;  /* 0x0000000900037c02 */ /* 0x000fe20008000f00 */
[----:B------:R-:W-:-:S04]  /*17fd0*/  @P0 IMAD.HI.U32 R2, R5, c[0x0][0x4ec], RZ ;  /* 0x00013b0005020a27 */ /* 0x000fc800078e00ff */
[----:B------:R-:W-:Y:S01]  /*17fe0*/  IMAD.U32 R3, RZ, RZ, UR4 ;  /* 0x00000004ff037e24 */ /* 0x000fe2000f8e00ff */
[----:B------:R-:W-:Y:S01]  /*17ff0*/  @P0 SHF.R.U32.HI R0, RZ, c[0x0][0x4f0], R2 ;  /* 0x00013c00ff000a19 */ /* 0x000fe20000011602 */
[----:B------:R-:W-:-:S03]  /*18000*/  IMAD.U32 R2, RZ, RZ, UR8 ;  /* 0x00000008ff027e24 */ /* 0x000fc6000f8e00ff */
[----:B------:R-:W-:Y:S01]  /*18010*/  IADD3 R4, -R0, RZ, RZ ;  /* 0x000000ff00047210 */ /* 0x000fe20007ffe1ff */
[----:B------:R-:W-:Y:S01]  /*18020*/  IMAD.WIDE.U32 R2, R9, c[0x0][0x498], R2 ;  /* 0x0001260009027a25 */ /* 0x000fe200078e0002 */
[----:B------:R-:W-:-:S03]  /*18030*/  SHF.R.S32.HI R7, RZ, 0x1f, R0 ;  /* 0x0000001fff077819 */ /* 0x000fc60000011400 */
[----:B------:R-:W-:Y:S01]  /*18040*/  IMAD R4, R4, c[0x0][0x4e8], R5 ;  /* 0x00013a0004047a24 */ /* 0x000fe200078e0205 */
[----:B------:R-:W-:-:S04]  /*18050*/  IADD3 R2, P0, R0, R2, RZ ;  /* 0x0000000200027210 */ /* 0x000fc80007f1e0ff */
[----:B------:R-:W-:Y:S02]  /*18060*/  SHF.R.S32.HI R5, RZ, 0x1f, R4 ;  /* 0x0000001fff057819 */ /* 0x000fe40000011404 */
[----:B------:R-:W-:-:S03]  /*18070*/  IADD3.X R3, R7, R3, R6, P0, !PT ;  /* 0x0000000307037210 */ /* 0x000fc600007fe406 */
        /* <DEDUP_REMOVED lines=8> */
.L_x_1032:
[----:B------:R-:W-:Y:S05]  /*18100*/  BSYNC B0 ;  /* 0x0000000000007941 */ /* 0x000fea0003800000 */
.L_x_1031:
[----:B------:R-:W3:Y:S01]  /*18110*/  S2R R13, SR_CTAID.X ;  /* 0x00000000000d7919 */ /* 0x000ee20000002500 */
[----:B-1----:R-:W-:Y:S01]  /*18120*/  SHF.R.S32.HI R0, RZ, 0x1f, R11 ;  /* 0x0000001fff007819 */ /* 0x002fe2000001140b */
[----:B------:R-:W-:Y:S01]  /*18130*/  IMAD.MOV.U32 R12, RZ, RZ, c[0x0][0x4e8] ;  /* 0x00013a00ff0c7624 */ /* 0x000fe200078e00ff */
[----:B------:R-:W-:Y:S01]  /*18140*/  ULDC.64 UR4, c[0x0][0x3e8] ;  /* 0x0000fa0000047ab9 */ /* 0x000fe20000000a00 */
[----:B------:R-:W-:Y:S01]  /*18150*/  IMAD R7, R10, c[0x0][0x3f0], RZ ;  /* 0x0000fc000a077a24 */ /* 0x000fe200078e02ff */
[----:B------:R-:W-:Y:S01]  /*18160*/  LEA.HI R0, R0, R11, RZ, 0x3 ;  /* 0x0000000b00007211 */ /* 0x000fe200078f18ff */
[----:B------:R-:W-:Y:S01]  /*18170*/  UIMAD UR6, UR6, UR4, URZ ;  /* 0x00000004060672a4 */ /* 0x000fe2000f8e023f */
[----:B------:R-:W-:Y:S01]  /*18180*/  ISETP.NE.AND P0, PT, R12, 0x1, PT ;  /* 0x000000010c00780c */ /* 0x000fe20003f05270 */
[----:B------:R-:W-:Y:S01]  /*18190*/  UIMAD.WIDE.U32 UR8, UR10, UR4, URZ ;  /* 0x000000040a0872a5 */ /* 0x000fe2000f8e003f */
[----:B------:R-:W-:Y:S01]  /*181a0*/  LOP3.LUT R2, R0, 0xfffffff8, RZ, 0xc0, !PT ;  /* 0xfffffff800027812 */ /* 0x000fe200078ec0ff */
[----:B------:R-:W-:Y:S01]  /*181b0*/  UIMAD UR4, UR10, UR5, UR6 ;  /* 0x000000050a0472a4 */ /* 0x000fe2000f8e0206 */
[----:B------:R-:W-:Y:S01]  /*181c0*/  SHF.R.S32.HI R8, RZ, 0x3, R0 ;  /* 0x00000003ff087819 */ /* 0x000fe20000011400 */
[----:B------:R-:W-:Y:S01]  /*181d0*/  IMAD R7, R9, c[0x0][0x3f4], R7 ;  /* 0x0000fd0009077a24 */ /* 0x000fe200078e0207 */
[----:B------:R-:W-:Y:S01]  /*181e0*/  BSSY B0, `(.L_x_1033) ;  /* 0x000002c000007945 */ /* 0x000fe20003800000 */
[----:B------:R-:W-:Y:S01]  /*181f0*/  IMAD.IADD R11, R11, 0x1, -R2 ;  /* 0x000000010b0b7824 */ /* 0x000fe200078e0a02 */
[----:B------:R-:W-:Y:S01]  /*18200*/  UIADD3 UR4, UR9, UR4, URZ ;  /* 0x0000000409047290 */ /* 0x000fe2000fffe03f */
[----:B------:R-:W-:Y:S01]  /*18210*/  IMAD.U32 R3, RZ, RZ, UR9 ;  /* 0x00000009ff037e24 */ /* 0x000fe2000f8e00ff */
[----:B------:R-:W-:Y:S01]  /*18220*/  MOV R2, UR8 ;  /* 0x0000000800027c02 */ /* 0x000fe20008000f00 */
[----:B------:R-:W-:Y:S01]  /*18230*/  IMAD R12, R12, c[0x0][0x388], RZ ;  /* 0x0000e2000c0c7a24 */ /* 0x000fe200078e02ff */
[----:B------:R-:W-:-:S02]  /*18240*/  LEA R0, R11, R8, 0x4 ;  /* 0x000000080b007211 */ /* 0x000fc400078e20ff */
[----:B------:R-:W-:-:S03]  /*18250*/  MOV R3, UR4 ;  /* 0x0000000400037c02 */ /* 0x000fc60008000f00 */
[C---:B---3--:R-:W-:Y:S01]  /*18260*/  IMAD R4, R13.reuse, 0x80, R0 ;  /* 0x000000800d047824 */ /* 0x048fe200078e0200 */
        /* <DEDUP_REMOVED lines=10> */
[----:B------:R-:W-:Y:S02]  /*18310*/  IMAD R5, R5, c[0x0][0x4e8], R4 ;  /* 0x00013a0005057a24 */ /* 0x000fe400078e0204 */
[----:B------:R-:W-:Y:S01]  /*18320*/  IMAD R0, R0, c[0x0][0x3e4], R6 ;  /* 0x0000f90000007a24 */ /* 0x000fe200078e0206 */
[----:B------:R-:W-:Y:S02]  /*18330*/  SHF.L.U32 R6, R11, 0x3, RZ ;  /* 0x000000030b067819 */ /* 0x000fe400000006ff */
[----:B------:R-:W-:Y:S02]  /*18340*/  SHF.R.S32.HI R4, RZ, 0x1f, R5 ;  /* 0x0000001fff047819 */ /* 0x000fe40000011405 */
[----:B------:R-:W-:Y:S02]  /*18350*/  IADD3 R3, R3, R0, RZ ;  /* 0x0000000003037210 */ /* 0x000fe40007ffe0ff */
[----:B------:R-:W-:Y:S01]  /*18360*/  IADD3 R7, R6, 0x40, RZ ;  /* 0x0000004006077810 */ /* 0x000fe20007ffe0ff */
[----:B------:R-:W-:-:S02]  /*18370*/  IMAD R0, R4, c[0x0][0x3d8], RZ ;  /* 0x0000f60004007a24 */ /* 0x000fc400078e02ff */
[----:B------:R-:W-:-:S04]  /*18380*/  IMAD.WIDE.U32 R2, R5, c[0x0][0x3d8], R2 ;  /* 0x0000f60005027a25 */ /* 0x000fc800078e0002 */
[----:B------:R-:W-:Y:S01]  /*18390*/  IMAD R0, R5, c[0x0][0x3dc], R0 ;  /* 0x0000f70005007a24 */ /* 0x000fe200078e0200 */
[----:B------:R-:W-:-:S03]  /*183a0*/  LEA R10, P0, R2, c[0x0][0x380], 0x1 ;  /* 0x0000e000020a7a11 */ /* 0x000fc600078008ff */
[----:B------:R-:W-:-:S05]  /*183b0*/  IMAD.IADD R0, R3, 0x1, R0 ;  /* 0x0000000103007824 */ /* 0x000fca00078e0200 */
[----:B------:R-:W-:Y:S02]  /*183c0*/  LEA.HI.X R9, R2, c[0x0][0x384], R0, 0x1, P0 ;  /* 0x0000e10002097a11 */ /* 0x000fe400000f0c00 */
[----:B------:R-:W-:Y:S01]  /*183d0*/  ISETP.GE.AND P0, PT, R8, R12, PT ;  /* 0x0000000c0800720c */ /* 0x000fe20003f06270 */
[----:B------:R1:W3:Y:S04]  /*183e0*/  SHFL.IDX PT, R2, R10, RZ, 0x181f ;  /* 0x00181fff0a027589 */ /* 0x0002e800000e0000 */
[----:B------:R1:W4:Y:S08]  /*183f0*/  SHFL.IDX PT, R3, R9, RZ, 0x181f ;  /* 0x00181fff09037589 */ /* 0x00033000000e0000 */
        /* <DEDUP_REMOVED lines=10> */
.L_x_1034:
[----:B------:R-:W-:Y:S05]  /*184a0*/  BSYNC B0 ;  /* 0x0000000000007941 */ /* 0x000fea0003800000 */
.L_x_1033:
[----:B------:R-:W-:Y:S01]  /*184b0*/  IADD3 R0, R8, 0x10, RZ ;  /* 0x0000001008007810 */ /* 0x000fe20007ffe0ff */
[----:B---34-:R3:W4:Y:S01]  /*184c0*/  SHFL.IDX PT, R3, R9, 0x1, 0x181f ;  /* 0x00381f0009037f89 */ /* 0x01872200000e0000 */
        /* <DEDUP_REMOVED lines=13> */
.L_x_1036:
[----:B------:R-:W-:Y:S05]  /*185a0*/  BSYNC B0 ;  /* 0x0000000000007941 */ /* 0x000fea0003800000 */
.L_x_1035:
[----:B------:R-:W-:Y:S01]  /*185b0*/  IADD3 R0, R8, 0x20, RZ ;  /* 0x0000002008007810 */ /* 0x000fe20007ffe0ff */
[----:B-1--4-:R1:W4:Y:S01]  /*185c0*/  SHFL.IDX PT, R3, R9, 0x2, 0x181f ;  /* 0x00581f0009037f89 */ /* 0x01232200000e0000 */
        /* <DEDUP_REMOVED lines=13> */
.L_x_1038:
[----:B------:R-:W-:Y:S05]  /*186a0*/  BSYNC B0 ;  /* 0x0000000000007941 */ /* 0x000fea0003800000 */
.L_x_1037:
        /* <DEDUP_REMOVED lines=15> */
.L_x_1040:
[----:B------:R-:W-:Y:S05]  /*187a0*/  BSYNC B0 ;  /* 0x0000000000007941 */ /* 0x000fea0003800000 */
.L_x_1039:
        /* <DEDUP_REMOVED lines=15> */
.L_x_1042:
[----:B------:R-:W-:Y:S05]  /*188a0*/  BSYNC B0 ;  /* 0x0000000000007941 */ /* 0x000fea0003800000 */
.L_x_1041:
        /* <DEDUP_REMOVED lines=15> */
.L_x_1044:
[----:B------:R-:W-:Y:S05]  /*189a0*/  BSYNC B0 ;  /* 0x0000000000007941 */ /* 0x000fea0003800000 */
.L_x_1043:
        /* <DEDUP_REMOVED lines=15> */
.L_x_1046:
[----:B------:R-:W-:Y:S05]  /*18aa0*/  BSYNC B0 ;  /* 0x0000000000007941 */ /* 0x000fea0003800000 */
.L_x_1045:
[----:B------:R-:W-:Y:S01]  /*18ab0*/  IADD3 R0, R8, 0x70, RZ ;  /* 0x0000007008007810 */ /* 0x000fe20007ffe0ff */
[----:B---34-:R3:W4:Y:S03]  /*18ac0*/  SHFL.IDX PT, R3, R9, 0x7, 0x181f ;  /* 0x00f81f0009037f89 */ /* 0x01872600000e0000 */
[----:B------:R-:W-:Y:S01]  /*18ad0*/  ISETP.GE.AND P0, PT, R0, R12, PT ;  /* 0x0000000c0000720c */ /* 0x000fe20003f06270 */
[----:B------:R3:W1:-:S12]  /*18ae0*/  SHFL.IDX PT, R2, R10, 0x7, 0x181f ;  /* 0x00f81f000a027f89 */ /* 0x00065800000e0000 */
[----:B------:R-:W-:Y:S05]  /*18af0*/  @P0 EXIT ;  /* 0x000000000000094d */ /* 0x000fea0003800000 */
[----:B------:R-:W-:-:S13]  /*18b00*/  ISETP.GE.AND P0, PT, R6, c[0x0][0x3c8], PT ;  /* 0x0000f20006007a0c */ /* 0x000fda0003f06270 */
[----:B-1--4-:R-:W-:-:S05]  /*18b10*/  @!P0 IMAD.WIDE R4, R6, 0x2, R2 ;  /* 0x0000000206048825 */ /* 0x012fca00078e0202 */
        /* <DEDUP_REMOVED lines=9> */
.L_x_1047:
        /* <DEDUP_REMOVED lines=13> */
.L_x_2179:


//--------------------- .text._ZN7cutlass13device_kernelIN5flash19enable_sm80_to_sm89INS1_16FlashAttnFwdSm80INS1_25CollectiveMainloopFwdSm80ILi4ELi1ELb0EN4cute5tupleIJNS5_1CILi128EEENS7_ILi48EEES8_EEELi128ENS_6half_tEfNS_4arch4Sm80ELb0ELb1ELb1ELb1ELb1ELb0ELb1ELb0EEENS1_21CollectiveEpilogueFwdINS6_IJS8_S8_S9_EEENS6_IJNS7_ILi1EEESH_SH_EEESB_SD_Li128ELb1ELb1ELb0ELb0EEENS1_19SingleTileSchedulerILb1ELb0ELb1ELi128EEEEEEEEEvNT_6ParamsE --------------------------
	.section	.text._ZN7cutlass13device_kernelIN5flash19enable_sm80_to_sm89INS1_16FlashAttnFwdSm80INS1_25CollectiveMainloopFwdSm80ILi4ELi1ELb0EN4cute5tupleIJNS5_1CILi128EEENS7_ILi48EEES8_EEELi128ENS_6half_tEfNS_4arch4Sm80ELb0ELb1ELb1ELb1ELb1ELb0ELb1ELb0EEENS1_21CollectiveEpilogueFwdINS6_IJS8_S8_S9_EEENS6_IJNS7_ILi1EEESH_SH_EEESB_SD_Li128ELb1ELb1ELb0ELb0EEENS1_19SingleTileSchedulerILb1ELb0ELb1ELi128EEEEEEEEEvNT_6ParamsE,"ax",@progbits
	.sectioninfo	@"SHI_REGISTERS=255"
	.align	128
.text._ZN7cutlass13device_kernelIN5flash19enable_sm80_to_sm89INS1_16FlashAttnFwdSm80INS1_25CollectiveMainloopFwdSm80ILi4ELi1ELb0EN4cute5tupleIJNS5_1CILi128EEENS7_ILi48EEES8_EEELi128ENS_6half_tEfNS_4arch4Sm80ELb0ELb1ELb1ELb1ELb1ELb0ELb1ELb0EEENS1_21CollectiveEpilogueFwdINS6_IJS8_S8_S9_EEENS6_IJNS7_ILi1EEESH_SH_EEESB_SD_Li128ELb1ELb1ELb0ELb0EEENS1_19SingleTileSchedulerILb1ELb0ELb1ELi128EEEEEEEEEvNT_6ParamsE:
        .type           _ZN7cutlass13device_kernelIN5flash19enable_sm80_to_sm89INS1_16FlashAttnFwdSm80INS1_25CollectiveMainloopFwdSm80ILi4ELi1ELb0EN4cute5tupleIJNS5_1CILi128EEENS7_ILi48EEES8_EEELi128ENS_6half_tEfNS_4arch4Sm80ELb0ELb1ELb1ELb1ELb1ELb0ELb1ELb0EEENS1_21CollectiveEpilogueFwdINS6_IJS8_S8_S9_EEENS6_IJNS7_ILi1EEESH_SH_EEESB_SD_Li128ELb1ELb1ELb0ELb0EEENS1_19SingleTileSchedulerILb1ELb0ELb1ELi128EEEEEEEEEvNT_6ParamsE,@function
        .size           _ZN7cutlass13device_kernelIN5flash19enable_sm80_to_sm89INS1_16FlashAttnFwdSm80INS1_25CollectiveMainloopFwdSm80ILi4ELi1ELb0EN4cute5tupleIJNS5_1CILi128EEENS7_ILi48EEES8_EEELi128ENS_6half_tEfNS_4arch4Sm80ELb0ELb1ELb1ELb1ELb1ELb0ELb1ELb0EEENS1_21CollectiveEpilogueFwdINS6_IJS8_S8_S9_EEENS6_IJNS7_ILi1EEESH_SH_EEESB_SD_Li128ELb1ELb1ELb0ELb0EEENS1_19SingleTileSchedulerILb1ELb0ELb1ELi128EEEEEEEEEvNT_6ParamsE,(.L_x_2180 - _ZN7cutlass13device_kernelIN5flash19enable_sm80_to_sm89INS1_16FlashAttnFwdSm80INS1_25CollectiveMainloopFwdSm80ILi4ELi1ELb0EN4cute5tupleIJNS5_1CILi128EEENS7_ILi48EEES8_EEELi128ENS_6half_tEfNS_4arch4Sm80ELb0ELb1ELb1ELb1ELb1ELb0ELb1ELb0EEENS1_21CollectiveEpilogueFwdINS6_IJS8_S8_S9_EEENS6_IJNS7_ILi1EEESH_SH_EEESB_SD_Li128ELb1ELb1ELb0ELb0EEENS1_19SingleTileSchedulerILb1ELb0ELb1ELi128EEEEEEEEEvNT_6ParamsE)
        .other          _ZN7cutlass13device_kernelIN5flash19enable_sm80_to_sm89INS1_16FlashAttnFwdSm80INS1_25CollectiveMainloopFwdSm80ILi4ELi1ELb0EN4cute5tupleIJNS5_1CILi128EEENS7_ILi48EEES8_EEELi128ENS_6half_tEfNS_4arch4Sm80ELb0ELb1ELb1ELb1ELb1ELb0ELb1ELb0EEENS1_21CollectiveEpilogueFwdINS6_IJS8_S8_S9_EEENS6_IJNS7_ILi1EEESH_SH_EEESB_SD_Li128ELb1ELb1ELb0ELb0EEENS1_19SingleTileSchedulerILb1ELb0ELb1ELi128EEEEEEEEEvNT_6ParamsE,@"STO_CUDA_ENTRY STV_DEFAULT"
_ZN7cutlass13device_kernelIN5flash19enable_sm80_to_sm89INS1_16FlashAttnFwdSm80INS1_25CollectiveMainloopFwdSm80ILi4ELi1ELb0EN4cute5tupleIJNS5_1CILi128EEENS7_ILi48EEES8_EEELi128ENS_6half_tEfNS_4arch4Sm80ELb0ELb1ELb1ELb1ELb1ELb0ELb1ELb0EEENS1_21CollectiveEpilogueFwdINS6_IJS8_S8_S9_EEENS6_IJNS7_ILi1EEESH_SH_EEESB_SD_Li128ELb1ELb1ELb0ELb0EEENS1_19SingleTileSchedulerILb1ELb0ELb1ELi128EEEEEEEEEvNT_6ParamsE:
        /* <DEDUP_REMOVED lines=21> */
.L_x_1049:
        /* <DEDUP_REMOVED lines=13> */
.L_x_1051:
[----:B------:R-:W-:Y:S02]  /*0220*/  ULDC UR5, c[0x0][0x54c] ;  /* 0x0001530000057ab9 */ /* 0x000fe40000000800 */
.L_x_1050:
[----:B------:R-:W-:Y:S02]  /*0230*/  ULDC UR4, c[0x0][0x548] ;  /* 0x0001520000047ab9 */ /* 0x000fe40000000800 */
[----:B------:R-:W-:-:S02]  /*0240*/  USHF.L.U32 UR28, UR28, 0x7, URZ ;  /* 0x000000071c1c7899 */ /* 0x000fc4000800063f */
[----:B------:R-:W-:-:S04]  /*0250*/  UIMAD UR4, UR5, UR4, URZ ;  /* 0x00000004050472a4 */ /* 0x000fc8000f8e023f */
[----:B------:R-:W-:-:S04]  /*0260*/  UISETP.GE.AND UP0, UPT, UR28, UR4, UPT ;  /* 0x000000041c00728c */ /* 0x000fc8000bf06270 */
[----:B------:R-:W-:Y:S01]  /*0270*/  USEL UR13, UR13, 0xffffffff, !UP0 ;  /* 0xffffffff0d0d7887 */ /* 0x000fe2000c000000 */
[----:B------:R-:W-:Y:S05]  /*0280*/  BRA `(.L_x_1052) ;  /* 0x000001b000007947 */ /* 0x000fea0003800000 */
.L_x_1048:
        /* <DEDUP_REMOVED lines=8> */
.L_x_1053:
        /* <DEDUP_REMOVED lines=13> */
.L_x_1055:
[----:B------:R-:W-:Y:S02]  /*03e0*/  ULDC UR5, c[0x0][0x54c] ;  /* 0x0001530000057ab9 */ /* 0x000fe40000000800 */
.L_x_1054:
[----:B------:R-:W-:Y:S02]  /*03f0*/  ULDC UR4, c[0x0][0x548] ;  /* 0x0001520000047ab9 */ /* 0x000fe40000000800 */
[----:B------:R-:W-:-:S02]  /*0400*/  USHF.L.U32 UR28, UR28, 0x7, URZ ;  /* 0x000000071c1c7899 */ /* 0x000fc4000800063f */
[----:B------:R-:W-:-:S04]  /*0410*/  UIMAD UR4, UR5, UR4, URZ ;  /* 0x00000004050472a4 */ /* 0x000fc8000f8e023f */
[----:B------:R-:W-:-:S04]  /*0420*/  UISETP.GE.AND UP0, UPT, UR28, UR4, UPT ;  /* 0x000000041c00728c */ /* 0x000fc8000bf06270 */
[----:B------:R-:W-:-:S06]  /*0430*/  USEL UR13, UR13, 0xffffffff, !UP0 ;  /* 0xffffffff0d0d7887 */ /* 0x000fcc000c000000 */
.L_x_1052:
[----:B------:R-:W-:-:S13]  /*0440*/  ISETP.LE.AND P0, PT, RZ, UR13, PT ;  /* 0x0000000dff007c0c */ /* 0x000fda000bf03270 */
[----:B------:R-:W-:Y:S05]  /*0450*/  @!P0 EXIT ;  /* 0x000000000000894d */ /* 0x000fea0003800000 */
[----:B------:R-:W-:Y:S02]  /*0460*/  ULDC.64 UR8, c[0x0][0x370] ;  /* 0x0000dc0000087ab9 */ /* 0x000fe40000000a00 */
[----:B------:R-:W-:Y:S02]  /*0470*/  UISETP.NE.U32.AND UP2, UPT, URZ, UR8, UPT ;  /* 0x000000083f00728c */ /* 0x000fe4000bf45070 */
[----:B------:R-:W-:Y:S02]  /*0480*/  ULDC.64 UR4, c[0x0][0x360] ;  /* 0x0000d80000047ab9 */ /* 0x000fe40000000a00 */
[----:B------:R-:W-:Y:S02]  /*0490*/  UISETP.NE.U32.AND UP0, UPT, URZ, UR4, UPT ;  /* 0x000000043f00728c */ /* 0x000fe4000bf05070 */
[----:B------:R-:W-:Y:S02]  /*04a0*/  ULDC.64 UR6, c[0x0][0x348] ;  /* 0x0000d20000067ab9 */ /* 0x000fe40000000a00 */
[----:B------:R-:W-:-:S02]  /*04b0*/  UISETP.NE.AND.EX UP2, UPT, URZ, UR9, UPT, UP2 ;  /* 0x000000093f00728c */ /* 0x000fc4000bf45320 */
[----:B------:R-:W-:Y:S02]  /*04c0*/  UISETP.NE.U32.AND UP1, UPT, URZ, UR6, UPT ;  /* 0x000000063f00728c */ /* 0x000fe4000bf25070 */
[----:B------:R-:W-:Y:S02]  /*04d0*/  UISETP.NE.AND.EX UP0, UPT, URZ, UR5, UPT, UP0 ;  /* 0x000000053f00728c */ /* 0x000fe4000bf05300 */
[----:B------:R-:W-:Y:S01]  /*04e0*/  UISETP.NE.AND.EX UP1, UPT, URZ, UR7, UPT, UP1 ;  /* 0x000000073f00728c */ /* 0x000fe2000bf25310 */
[----:B------:R-:W-:Y:S01]  /*04f0*/  PLOP3.LUT P2, PT, PT, PT, UP2, 0x80, 0x0 ;  /* 0x000000000000781c */ /* 0x000fe20003f4f028 */
[----:B------:R-:W-:Y:S02]  /*0500*/  ULDC.64 UR8, c[0x0][0x370] ;  /* 0x0000dc0000087ab9 */ /* 0x000fe40000000a00 */
        /* <DEDUP_REMOVED lines=13> */
[----:B------:R1:W2:Y:S04]  /*05e0*/  @P2 LDG.E R3, [R2.64] ;  /* 0x0000001602032981 */ /* 0x0002a8000c1e1900 */
[----:B------:R-:W3:Y:S04]  /*05f0*/  @P0 LDG.E R0, [R4.64] ;  /* 0x0000001604000981 */ /* 0x000ee8000c1e1900 */
[----:B-1----:R-:W4:Y:S01]  /*0600*/  @P1 LDG.E R2, [R6.64] ;  /* 0x0000001606021981 */ /* 0x002f22000c1e1900 */
        /* <DEDUP_REMOVED lines=11> */
[----:B-1--4-:R-:W-:Y:S05]  /*06c0*/  @P0 BRA `(.L_x_1056) ;  /* 0x0000006000000947 */ /* 0x012fea0003800000 */
[----:B--2---:R-:W-:Y:S05]  /*06d0*/  @!P1 BRA `(.L_x_1056) ;  /* 0x0000005000009947 */ /* 0x004fea0003800000 */
[----:B------:R-:W2:Y:S04]  /*06e0*/  LDG.E R2, [R6.64] ;  /* 0x0000001606027981 */ /* 0x000ea8000c1e1900 */
[----:B------:R-:W4:Y:S01]  /*06f0*/  LDG.E R0, [R6.64+0x4] ;  /* 0x0000041606007981 */ /* 0x000f22000c1e1900 */
[----:B--23--:R-:W1:Y:S08]  /*0700*/  R2UR UR12, R2 ;  /* 0x00000000020c73c2 */ /* 0x00ce7000000e0000 */
[----:B----4-:R-:W1:Y:S02]  /*0710*/  R2UR UR4, R0 ;  /* 0x00000000000473c2 */ /* 0x010e6400000e0000 */
[----:B-1----:R-:W-:-:S06]  /*0720*/  UIADD3 UR12, -UR12, UR4, URZ ;  /* 0x000000040c0c7290 */ /* 0x002fcc000fffe13f */
.L_x_1056:
[----:B--2---:R-:W-:-:S04]  /*0730*/  ISETP.NE.U32.AND P0, PT, RZ, c[0x0][0x368], PT ;  /* 0x0000da00ff007a0c */ /* 0x004fc80003f05070 */
        /* <DEDUP_REMOVED lines=9> */
.L_x_1057:
        /* <DEDUP_REMOVED lines=8> */
[----:B------:R-:W4:Y:S01]  /*0850*/  LDG.E R0, [R2.64+0x4] ;  /* 0x0000041602007981 */ /* 0x000f22000c1e1900 */
[----:B--2---:R-:W1:Y:S08]  /*0860*/  R2UR UR4, R4 ;  /* 0x00000000040473c2 */ /* 0x004e7000000e0000 */
[----:B----4-:R-:W1:Y:S02]  /*0870*/  R2UR UR8, R0 ;  /* 0x00000000000873c2 */ /* 0x010e6400000e0000 */
[----:B-1----:R-:W-:-:S06]  /*0880*/  UIADD3 UR8, -UR4, UR8, URZ ;  /* 0x0000000804087290 */ /* 0x002fcc000fffe13f */
.L_x_1058:
[----:B------:R-:W-:Y:S02]  /*0890*/  ULDC UR4, c[0x0][0x2c4] ;  /* 0x0000b10000047ab9 */ /* 0x000fe40000000800 */
[----:B------:R-:W-:-:S02]  /*08a0*/  UISETP.NE.AND UP0, UPT, UR4, 0x1, UPT ;  /* 0x000000010400788c */ /* 0x000fc4000bf05270 */
[----:B------:R-:W-:Y:S02]  /*08b0*/  ULDC.64 UR6, c[0x0][0x2c8] ;  /* 0x0000b20000067ab9 */ /* 0x000fe40000000a00 */
[----:B------:R-:W-:Y:S02]  /*08c0*/  UIADD3 UR14, UR28, 0x7f, URZ ;  /* 0x0000007f1c0e7890 */ /* 0x000fe4000fffe03f */
[----:B------:R-:W-:Y:S02]  /*08d0*/  ULDC.64 UR4, c[0x0][0x328] ;  /* 0x0000ca0000047ab9 */ /* 0x000fe40000000a00 */
[----:B------:R-:W-:Y:S02]  /*08e0*/  UP2UR UR15, UPR, URZ, 0x1 ;  /* 0x000000013f0f7883 */ /* 0x000fe40008000000 */
[----:B------:R-:W-:Y:S02]  /*08f0*/  UIADD3 UR8, -UR11, UR8, URZ ;  /* 0x000000080b087290 */ /* 0x000fe4000fffe13f */
[----:B------:R-:W-:-:S04]  /*0900*/  @UP0 UIADD3 UR18, UR28, 0x7f, URZ ;  /* 0x0000007f1c120890 */ /* 0x000fc8000fffe03f */
[----:B------:R-:W-:Y:S02]  /*0910*/  UIMAD.WIDE.U32 UR18, UR18, UR6, URZ ;  /* 0x00000006121272a5 */ /* 0x000fe4000f8e003f */
[----:B---3--:R-:W-:Y:S02]  /*0920*/  UIADD3 UR6, UR8, 0x1, -UR12 ;  /* 0x0000000108067890 */ /* 0x008fe4000fffe80c */
[----:B------:R-:W-:Y:S02]  /*0930*/  @UP0 USHF.R.U32.HI UR14, URZ, UR7, UR19 ;  /* 0x000000073f0e0299 */ /* 0x000fe40008011613 */
[----:B------:R-:W-:Y:S02]  /*0940*/  UISETP.GE.AND UP0, UPT, UR5, 0x1, UPT ;  /* 0x000000010500788c */ /* 0x000fe4000bf06270 */
[----:B------:R-:W-:Y:S02]  /*0950*/  UIADD3 UR6, UR6, UR14, URZ ;  /* 0x0000000e06067290 */ /* 0x000fe4000fffe03f */
[----:B------:R-:W-:-:S02]  /*0960*/  UP2UR UR14, UPR, URZ, 0x1 ;  /* 0x000000013f0e7883 */ /* 0x000fc40008000000 */
[----:B------:R-:W-:Y:S01]  /*0970*/  PLOP3.LUT P0, PT, PT, PT, UP0, 0x40, 0x0 ;  /* 0x000000000000781c */ /* 0x000fe20003f0e808 */
[----:B------:R-:W-:-:S12]  /*0980*/  UIADD3 UR4, UR6, UR4, URZ ;  /* 0x0000000406047290 */ /* 0x000fd8000fffe03f */
[----:B------:R-:W-:Y:S05]  /*0990*/  @P0 BRA `(.L_x_1059) ;  /* 0x0000012000000947 */ /* 0x000fea0003800000 */
[----:B------:R-:W-:Y:S01]  /*09a0*/  ISETP.LT.AND P0, PT, RZ, UR6, PT ;  /* 0x00000006ff007c0c */ /* 0x000fe2000bf01270 */
[----:B------:R-:W-:-:S12]  /*09b0*/  UIADD3 UR17, UR6, -0x1, URZ ;  /* 0xffffffff06117890 */ /* 0x000fd8000fffe03f */
[----:B------:R-:W-:Y:S05]  /*09c0*/  @P0 BRA `(.L_x_1060) ;  /* 0x0000007000000947 */ /* 0x000fea0003800000 */
[----:B------:R-:W-:Y:S02]  /*09d0*/  UISETP.NE.AND UP0, UPT, UR5, 0x1, UPT ;  /* 0x000000010500788c */ /* 0x000fe4000bf05270 */
[----:B------:R-:W-:-:S03]  /*09e0*/  UIADD3 UR17, -UR6, URZ, URZ ;  /* 0x0000003f06117290 */ /* 0x000fc6000fffe13f */
[----:B------:R-:W-:Y:S02]  /*09f0*/  ULDC.64 UR6, c[0x0][0x330] ;  /* 0x0000cc0000067ab9 */ /* 0x000fe40000000a00 */
[----:B------:R-:W-:-:S04]  /*0a00*/  UIMAD.WIDE.U32 UR18, UR17, UR6, URZ ;  /* 0x00000006111272a5 */ /* 0x000fc8000f8e003f */
[----:B------:R-:W-:-:S04]  /*0a10*/  @UP0 USHF.R.U32.HI UR17, URZ, UR7, UR19 ;  /* 0x000000073f110299 */ /* 0x000fc80008011613 */
[----:B------:R-:W-:Y:S01]  /*0a20*/  ULOP3.LUT UR17, URZ, UR17, URZ, 0x33, !UPT ;  /* 0x000000113f117292 */ /* 0x000fe2000f8e333f */
[----:B------:R-:W-:Y:S05]  /*0a30*/  BRA `(.L_x_1061) ;  /* 0x0000004000007947 */ /* 0x000fea0003800000 */
.L_x_1060:
[----:B------:R-:W-:Y:S02]  /*0a40*/  UISETP.NE.AND UP0, UPT, UR5, 0x1, UPT ;  /* 0x000000010500788c */ /* 0x000fe4000bf05270 */
[----:B------:R-:W-:Y:S02]  /*0a50*/  ULDC.64 UR6, c[0x0][0x330] ;  /* 0x0000cc0000067ab9 */ /* 0x000fe40000000a00 */
[----:B------:R-:W-:-:S07]  /*0a60*/  UIMAD.WIDE.U32 UR18, UR17, UR6, URZ ;  /* 0x00000006111272a5 */ /* 0x000fce000f8e003f */
[----:B------:R-:W-:Y:S02]  /*0a70*/  @UP0 USHF.R.U32.HI UR17, URZ, UR7, UR19 ;  /* 0x000000073f110299 */ /* 0x000fe40008011613 */
.L_x_1061:
[----:B------:R-:W-:Y:S02]  /*0a80*/  ULDC UR6, c[0x0][0x32c] ;  /* 0x0000cb0000067ab9 */ /* 0x000fe40000000800 */
[----:B------:R-:W-:-:S04]  /*0a90*/  UIMAD UR6, UR17, UR5, UR6 ;  /* 0x00000005110672a4 */ /* 0x000fc8000f8e0206 */
[----:B------:R-:W-:-:S04]  /*0aa0*/  UISETP.LT.AND UP0, UPT, UR4, UR6, UPT ;  /* 0x000000060400728c */ /* 0x000fc8000bf01270 */
[----:B------:R-:W-:Y:S02]  /*0ab0*/  USEL UR4, UR4, UR6, UP0 ;  /* 0x0000000604047287 */ /* 0x000fe40008000000 */
.L_x_1059:
[----:B------:R-:W-:Y:S02]  /*0ac0*/  UISETP.NE.AND UP0, UPT, UR15, URZ, UPT ;  /* 0x0000003f0f00728c */ /* 0x000fe4000bf05270 */
[----:B------:R-:W-:Y:S02]  /*0ad0*/  ULDC.64 UR6, c[0x0][0x2c8] ;  /* 0x0000b20000067ab9 */ /* 0x000fe40000000a00 */
[----:B------:R-:W-:Y:S02]  /*0ae0*/  UIADD3 UR24, UR4, 0x2f, URZ ;  /* 0x0000002f04187890 */ /* 0x000fe4000fffe03f */
[----:B------:R-:W-:Y:S02]  /*0af0*/  UIMAD.WIDE.U32 UR26, UR28, UR6, URZ ;  /* 0x000000061c1a72a5 */ /* 0x000fe4000f8e003f */
[----:B------:R-:W-:Y:S02]  /*0b00*/  UIMAD.WIDE UR24, UR24, 0x2aaaaaab, URZ ;  /* 0x2aaaaaab181878a5 */ /* 0x000fe4000f8e023f */
[----:B------:R-:W-:-:S02]  /*0b10*/  UIADD3 UR18, UR8, 0x2f, URZ ;  /* 0x0000002f08127890 */ /* 0x000fc4000fffe03f */
[----:B------:R-:W-:Y:S02]  /*0b20*/  UISETP.GE.AND UP2, UPT, UR5, 0x1, UPT ;  /* 0x000000010500788c */ /* 0x000fe4000bf46270 */
[----:B------:R-:W-:Y:S02]  /*0b30*/  @UP0 UMOV UR17, UR27 ;  /* 0x0000001b00110c82 */ /* 0x000fe40008000000 */
[----:B------:R-:W-:Y:S02]  /*0b40*/  UMOV UR4, UR28 ;  /* 0x0000001c00047c82 */ /* 0x000fe40008000000 */
[----:B------:R-:W-:Y:S01]  /*0b50*/  UIMAD.WIDE UR18, UR18, 0x2aaaaaab, URZ ;  /* 0x2aaaaaab121278a5 */ /* 0x000fe2000f8e023f */
[----:B------:R-:W-:Y:S01]  /*0b60*/  PLOP3.LUT P0, PT, PT, PT, UP2, 0x40, 0x0 ;  /* 0x000000000000781c */ /* 0x000fe20003f0e828 */
[----:B------:R-:W-:Y:S02]  /*0b70*/  @UP0 USHF.R.U32.HI UR4, URZ, UR7, UR17 ;  /* 0x000000073f040299 */ /* 0x000fe40008011611 */
[----:B------:R-:W-:-:S02]  /*0b80*/  USHF.R.U32.HI UR7, URZ, 0x1f, UR19 ;  /* 0x0000001f3f077899 */ /* 0x000fc40008011613 */
[----:B------:R-:W-:Y:S02]  /*0b90*/  UMOV UR17, UR25 ;  /* 0x0000001900117c82 */ /* 0x000fe40008000000 */
[----:B------:R-:W-:Y:S02]  /*0ba0*/  USHF.R.U32.HI UR26, URZ, 0x1f, UR17 ;  /* 0x0000001f3f1a7899 */ /* 0x000fe40008011611 */
[----:B------:R-:W-:Y:S02]  /*0bb0*/  UIADD3 UR27, UR8, -UR12, URZ ;  /* 0x8000000c081b7290 */ /* 0x000fe4000fffe03f */
[----:B------:R-:W-:Y:S02]  /*0bc0*/  ULEA.HI.SX32 UR7, UR19, UR7, 0x1d ;  /* 0x0000000713077291 */ /* 0x000fe4000f8fea3f */
[----:B------:R-:W-:Y:S02]  /*0bd0*/  ULEA.HI.SX32 UR26, UR17, UR26, 0x1d ;  /* 0x0000001a111a7291 */ /* 0x000fe4000f8fea3f */
[----:B------:R-:W-:-:S02]  /*0be0*/  UIADD3 UR4, UR27, UR4, URZ ;  /* 0x000000041b047290 */ /* 0x000fc4000fffe03f */
        /* <DEDUP_REMOVED lines=17> */
.L_x_1063:
[----:B------:R-:W-:-:S03]  /*0d00*/  UISETP.NE.AND UP0, UPT, UR5, 0x1, UPT ;  /* 0x000000010500788c */ /* 0x000fc6000bf05270 */
[----:B------:R-:W-:Y:S02]  /*0d10*/  ULDC.64 UR4, c[0x0][0x330] ;  /* 0x0000cc0000047ab9 */ /* 0x000fe40000000a00 */
[----:B------:R-:W-:-:S07]  /*0d20*/  UIMAD.WIDE.U32 UR18, UR7, UR4, URZ ;  /* 0x00000004071272a5 */ /* 0x000fce000f8e003f */
[----:B------:R-:W-:Y:S02]  /*0d30*/  @UP0 UMOV UR17, UR19 ;  /* 0x0000001300110c82 */ /* 0x000fe40008000000 */
[----:B------:R-:W-:Y:S02]  /*0d40*/  @UP0 USHF.R.U32.HI UR7, URZ, UR5, UR17 ;  /* 0x000000053f070299 */ /* 0x000fe40008011611 */
.L_x_1064:
[----:B------:R-:W-:Y:S02]  /*0d50*/  ULDC UR4, c[0x0][0x32c] ;  /* 0x0000cb0000047ab9 */ /* 0x000fe40000000800 */
[----:B------:R-:W-:-:S04]  /*0d60*/  UIMAD UR4, UR7, UR4, URZ ;  /* 0x00000004070472a4 */ /* 0x000fc8000f8e023f */
[----:B------:R-:W-:-:S04]  /*0d70*/  UISETP.LT.AND UP0, UPT, UR6, UR4, UPT ;  /* 0x000000040600728c */ /* 0x000fc8000bf01270 */
[----:B------:R-:W-:-:S04]  /*0d80*/  USEL UR6, UR6, UR4, !UP0 ;  /* 0x0000000406067287 */ /* 0x000fc8000c000000 */
.L_x_1062:
[----:B------:R-:W-:Y:S01]  /*0d90*/  UIMAD.WIDE UR4, UR6, 0x2aaaaaab, URZ ;  /* 0x2aaaaaab060478a5 */ /* 0x000fe2000f8e023f */
[----:B------:R-:W-:Y:S01]  /*0da0*/  PLOP3.LUT P4, PT, PT, PT, PT, 0x80, 0x0 ;  /* 0x000000000000781c */ /* 0x000fe20003f8f070 */
[----:B------:R-:W-:Y:S01]  /*0db0*/  CS2R R14, SRZ ;  /* 0x00000000000e7805 */ /* 0x000fe2000001ff00 */
[----:B------:R-:W-:Y:S01]  /*0dc0*/  IMAD.MOV.U32 R126, RZ, RZ, RZ ;  /* 0x000000ffff7e7224 */ /* 0x000fe200078e00ff */
[----:B------:R-:W-:Y:S01]  /*0dd0*/  USHF.R.U32.HI UR4, URZ, 0x1f, UR5 ;  /* 0x0000001f3f047899 */ /* 0x000fe20008011605 */
[----:B------:R-:W-:Y:S01]  /*0de0*/  CS2R R124, SRZ ;  /* 0x00000000007c7805 */ /* 0x000fe2000001ff00 */
[----:B------:R-:W-:Y:S01]  /*0df0*/  CS2R R130, SRZ ;  /* 0x0000000000827805 */ /* 0x000fe2000001ff00 */
[----:B------:R-:W-:Y:S01]  /*0e00*/  CS2R R128, SRZ ;  /* 0x0000000000807805 */ /* 0x000fe2000001ff00 */
[----:B------:R-:W-:Y:S01]  /*0e10*/  ULEA.HI.SX32 UR4, UR5, UR4, 0x1d ;  /* 0x0000000405047291 */ /* 0x000fe2000f8fea3f */
[----:B------:R-:W-:Y:S01]  /*0e20*/  CS2R R16, SRZ ;  /* 0x0000000000107805 */ /* 0x000fe2000001ff00 */
[----:B------:R-:W-:Y:S01]  /*0e30*/  IMAD.MOV.U32 R122, RZ, RZ, RZ ;  /* 0x000000ffff7a7224 */ /* 0x000fe200078e00ff */
[----:B------:R-:W-:Y:S01]  /*0e40*/  CS2R R120, SRZ ;  /* 0x0000000000787805 */ /* 0x000fe2000001ff00 */
[----:B------:R-:W-:Y:S01]  /*0e50*/  UISETP.LT.AND UP0, UPT, URZ, UR4, UPT ;  /* 0x000000043f00728c */ /* 0x000fe2000bf01270 */
[----:B------:R-:W-:Y:S01]  /*0e60*/  CS2R R118, SRZ ;  /* 0x0000000000767805 */ /* 0x000fe2000001ff00 */
[----:B------:R-:W-:Y:S01]  /*0e70*/  CS2R R116, SRZ ;  /* 0x0000000000747805 */ /* 0x000fe2000001ff00 */
[----:B------:R-:W-:Y:S01]  /*0e80*/  MOV R110, RZ ;  /* 0x000000ff006e7202 */ /* 0x000fe20000000f00 */
[----:B------:R-:W-:Y:S01]  /*0e90*/  USEL UR7, URZ, UR4, !UP0 ;  /* 0x000000043f077287 */ /* 0x000fe2000c000000 */
[----:B------:R-:W-:Y:S01]  /*0ea0*/  CS2R R18, SRZ ;  /* 0x0000000000127805 */ /* 0x000fe2000001ff00 */
[----:B------:R-:W-:Y:S01]  /*0eb0*/  IMAD.MOV.U32 R108, RZ, RZ, RZ ;  /* 0x000000ffff6c7224 */ /* 0x000fe200078e00ff */
[----:B------:R-:W-:Y:S01]  /*0ec0*/  CS2R R114, SRZ ;  /* 0x0000000000727805 */ /* 0x000fe2000001ff00 */
[----:B------:R-:W-:Y:S01]  /*0ed0*/  UISETP.GT.AND UP0, UPT, UR26, UR7, UPT ;  /* 0x000000071a00728c */ /* 0x000fe2000bf04270 */
[----:B------:R-:W-:Y:S01]  /*0ee0*/  CS2R R112, SRZ ;  /* 0x0000000000707805 */ /* 0x000fe2000001ff00 */
[----:B------:R-:W-:Y:S01]  /*0ef0*/  CS2R R20, SRZ ;  /* 0x0000000000147805 */ /* 0x000fe2000001ff00 */
[----:B------:R-:W-:Y:S01]  /*0f00*/  MOV R106, RZ ;  /* 0x000000ff006a7202 */ /* 0x000fe20000000f00 */
[----:B------:R-:W-:Y:S01]  /*0f10*/  CS2R R22, SRZ ;  /* 0x0000000000167805 */ /* 0x000fe2000001ff00 */
[----:B------:R-:W-:Y:S01]  /*0f20*/  IMAD.MOV.U32 R104, RZ, RZ, RZ ;  /* 0x000000ffff687224 */ /* 0x000fe200078e00ff */
[----:B------:R-:W-:Y:S01]  /*0f30*/  PLOP3.LUT P0, PT, PT, PT, UP0, 0x80, 0x0 ;  /* 0x000000000000781c */ /* 0x000fe20003f0f008 */
[----:B------:R-:W-:Y:S01]  /*0f40*/  CS2R R100, SRZ ;  /* 0x0000000000647805 */ /* 0x000fe2000001ff00 */
[----:B------:R-:W-:Y:S01]  /*0f50*/  MOV R102, RZ ;  /* 0x000000ff00667202 */ /* 0x000fe20000000f00 */
[----:B------:R-:W-:Y:S01]  /*0f60*/  CS2R R24, SRZ ;  /* 0x0000000000187805 */ /* 0x000fe2000001ff00 */
        /* <DEDUP_REMOVED lines=62> */
[----:B------:R-:W-:-:S02]  /*1350*/  UISETP.NE.U32.AND UP0, UPT, URZ, UR4, UPT ;  /* 0x000000043f00728c */ /* 0x000fc4000bf05070 */
[----:B------:R-:W-:Y:S02]  /*1360*/  UISETP.NE.AND UP2, UPT, UR15, URZ, UPT ;  /* 0x0000003f0f00728c */ /* 0x000fe4000bf45270 */
[----:B------:R-:W-:-:S03]  /*1370*/  UISETP.NE.AND.EX UP0, UPT, URZ, UR5, UPT, UP0 ;  /* 0x000000053f00728c */ /* 0x000fc6000bf05300 */
[----:B------:R-:W-:-:S03]  /*1380*/  ULDC.64 UR4, c[0x0][0x340] ;  /* 0x0000d00000047ab9 */ /* 0x000fc60000000a00 */
[----:B------:R-:W-:-:S05]  /*1390*/  PLOP3.LUT P2, PT, PT, PT, UP0, 0x80, 0x0 ;  /* 0x000000000000781c */ /* 0x000fca0003f4f008 */
[----:B------:R-:W-:-:S06]  /*13a0*/  @UP0 UIMAD.WIDE UR4, UR13, UR16, UR4 ;  /* 0x000000100d0402a5 */ /* 0x000fcc000f8e0204 */
[----:B------:R-:W-:Y:S02]  /*13b0*/  IMAD.U32 R2, RZ, RZ, UR4 ;  /* 0x00000004ff027e24 */ /* 0x000fe4000f8e00ff */
[----:B------:R-:W-:Y:S01]  /*13c0*/  IMAD.U32 R3, RZ, RZ, UR5 ;  /* 0x00000005ff037e24 */ /* 0x000fe2000f8e00ff */
[----:B------:R-:W-:Y:S01]  /*13d0*/  SHF.R.S32.HI R124, RZ, 0x1f, R127 ;  /* 0x0000001fff7c7819 */ /* 0x000fe2000001147f */
[----:B------:R-:W-:Y:S02]  /*13e0*/  USHF.R.S32.HI UR6, URZ, 0x1f, UR9 ;  /* 0x0000001f3f067899 */ /* 0x000fe40008011409 */
[----:B------:R-:W-:Y:S01]  /*13f0*/  ULDC.64 UR4, c[0x0][0x178] ;  /* 0x00005e0000047ab9 */ /* 0x000fe20000000a00 */
[----:B------:R1:W2:Y:S01]  /*1400*/  @P2 LDG.E R7, [R2.64] ;  /* 0x0000001602072981 */ /* 0x0002a2000c1e1900 */
[----:B------:R-:W-:Y:S01]  /*1410*/  UIMAD UR6, UR6, UR4, URZ ;  /* 0x00000004060672a4 */ /* 0x000fe2000f8e023f */
[----:B------:R-:W-:Y:S01]  /*1420*/  PLOP3.LUT P1, PT, PT, PT, UP2, 0x80, 0x0 ;  /* 0x000000000000781c */ /* 0x000fe20003f2f028 */
[----:B------:R-:W-:Y:S01]  /*1430*/  UIMAD.WIDE.U32 UR16, UR9, UR4, URZ ;  /* 0x00000004091072a5 */ /* 0x000fe2000f8e003f */
[----:B------:R-:W-:Y:S01]  /*1440*/  PLOP3.LUT P0, PT, PT, PT, UP2, 0x80, 0x0 ;  /* 0x000000000000781c */ /* 0x000fe20003f0f028 */
[----:B------:R-:W-:Y:S01]  /*1450*/  UIMAD UR6, UR9, UR5, UR6 ;  /* 0x00000005090672a4 */ /* 0x000fe2000f8e0206 */
[----:B------:R-:W-:Y:S01]  /*1460*/  LEA.HI R13, R124, R127, RZ, 0x4 ;  /* 0x0000007f7c0d7211 */ /* 0x000fe200078f20ff */
[----:B------:R-:W-:Y:S01]  /*1470*/  USHF.R.S32.HI UR9, URZ, 0x1f, UR13 ;  /* 0x0000001f3f097899 */ /* 0x000fe2000801140d */
[----:B------:R-:W-:Y:S01]  /*1480*/  BSSY B0, `(.L_x_1066) ;  /* 0x0000053000007945 */ /* 0x000fe20003800000 */
[----:B------:R-:W-:-:S02]  /*1490*/  ULDC.64 UR4, c[0x0][0x1b8] ;  /* 0x00006e0000047ab9 */ /* 0x000fc40000000a00 */
[----:B------:R-:W-:Y:S02]  /*14a0*/  UIADD3 UR17, UR17, UR6, URZ ;  /* 0x0000000611117290 */ /* 0x000fe4000fffe03f */
[----:B------:R-:W-:Y:S02]  /*14b0*/  UIMAD UR6, UR20, UR4, URZ ;  /* 0x00000004140672a4 */ /* 0x000fe4000f8e023f */
[----:B------:R-:W-:Y:S02]  /*14c0*/  USEL UR9, UR9, URZ, !UP1 ;  /* 0x0000003f09097287 */ /* 0x000fe4000c800000 */
[----:B------:R-:W-:Y:S02]  /*14d0*/  UIMAD UR6, UR10, UR5, UR6 ;  /* 0x000000050a0672a4 */ /* 0x000fe4000f8e0206 */
[----:B------:R-:W-:Y:S02]  /*14e0*/  UIMAD.WIDE.U32 UR18, UR10, UR4, UR16 ;  /* 0x000000040a1272a5 */ /* 0x000fe4000f8e0010 */
[----:B------:R-:W-:-:S02]  /*14f0*/  USEL UR16, UR13, URZ, !UP1 ;  /* 0x0000003f0d107287 */ /* 0x000fc4000c800000 */
[----:B------:R-:W-:Y:S01]  /*1500*/  ULDC.64 UR4, c[0x0][0x1c0] ;  /* 0x0000700000047ab9 */ /* 0x000fe20000000a00 */
[----:B-1----:R-:W-:Y:S01]  /*1510*/  LEA.HI R2, R124, R127, RZ, 0x3 ;  /* 0x0000007f7c027211 */ /* 0x002fe200078f18ff */
[----:B------:R-:W-:Y:S02]  /*1520*/  UIMAD UR9, UR9, UR4, URZ ;  /* 0x00000004090972a4 */ /* 0x000fe4000f8e023f */
[----:B------:R-:W-:Y:S01]  /*1530*/  UIADD3 UR19, UR19, UR6, URZ ;  /* 0x0000000613137290 */ /* 0x000fe2000fffe03f */
[----:B------:R-:W-:Y:S01]  /*1540*/  LOP3.LUT R0, R2, 0xfffffff8, RZ, 0xc0, !PT ;  /* 0xfffffff802007812 */ /* 0x000fe200078ec0ff */
[----:B------:R-:W-:Y:S01]  /*1550*/  UIMAD UR5, UR16, UR5, UR9 ;  /* 0x00000005100572a4 */ /* 0x000fe2000f8e0209 */
[----:B------:R-:W-:Y:S01]  /*1560*/  SHF.R.S32.HI R15, RZ, 0x3, R2 ;  /* 0x00000003ff0f7819 */ /* 0x000fe20000011402 */
[----:B------:R-:W-:Y:S02]  /*1570*/  UIMAD.WIDE.U32 UR16, UR16, UR4, UR18 ;  /* 0x00000004101072a5 */ /* 0x000fe4000f8e0012 */
[----:B------:R-:W-:Y:S01]  /*1580*/  IMAD.IADD R36, R127, 0x1, -R0 ;  /* 0x000000017f247824 */ /* 0x000fe200078e0a00 */
[----:B------:R-:W-:Y:S01]  /*1590*/  ULDC UR6, c[0x0][0x2c4] ;  /* 0x0000b10000067ab9 */ /* 0x000fe20000000800 */
[----:B------:R-:W-:Y:S01]  /*15a0*/  IADD3 R9, R15, UR28, RZ ;  /* 0x0000001c0f097c10 */ /* 0x000fe2000fffe0ff */
[----:B------:R-:W-:Y:S01]  /*15b0*/  UIADD3 UR5, UR17, UR5, URZ ;  /* 0x0000000511057290 */ /* 0x000fe2000fffe03f */
[----:B------:R-:W-:Y:S01]  /*15c0*/  IMAD R131, R36, 0x10, R15 ;  /* 0x0000001024837824 */ /* 0x000fe200078e020f */
[----:B------:R-:W-:Y:S01]  /*15d0*/  UIMAD UR6, UR12, UR6, URZ ;  /* 0x000000060c0672a4 */ /* 0x000fe2000f8e023f */
[----:B------:R-:W-:-:S02]  /*15e0*/  IMAD.U32 R3, RZ, RZ, UR17 ;  /* 0x00000011ff037e24 */ /* 0x000fc4000f8e00ff */
[----:B------:R-:W-:Y:S01]  /*15f0*/  IMAD.SHL.U32 R129, R36, 0x8, RZ ;  /* 0x0000000824817824 */ /* 0x000fe200078e00ff */
[----:B------:R-:W-:Y:S01]  /*1600*/  IADD3 R4, R131, UR28, RZ ;  /* 0x0000001c83047c10 */ /* 0x000fe2000fffe0ff */
[----:B------:R-:W-:Y:S01]  /*1610*/  IMAD.U32 R3, RZ, RZ, UR5 ;  /* 0x00000005ff037e24 */ /* 0x000fe2000f8e00ff */
[----:B------:R1:W-:Y:S01]  /*1620*/  STL [R1+0x1c], R131 ;  /* 0x00001c8301007387 */ /* 0x0003e20000100800 */
[----:B------:R-:W-:Y:S02]  /*1630*/  ISETP.GE.AND P4, PT, R9, UR6, PT ;  /* 0x0000000609007c0c */ /* 0x000fe4000bf86270 */
[----:B------:R-:W-:Y:S01]  /*1640*/  @P1 IMAD.HI.U32 R2, R4, c[0x0][0x2c8], RZ ;  /* 0x0000b20004021a27 */ /* 0x000fe200078e00ff */
[----:B------:R1:W-:Y:S01]  /*1650*/  STL [R1+0x14], R129 ;  /* 0x0000148101007387 */ /* 0x0003e20000100800 */
[C---:B------:R-:W-:Y:S02]  /*1660*/  IADD3 R23, R129.reuse, 0x40, RZ ;  /* 0x0000004081177810 */ /* 0x040fe40007ffe0ff */
[----:B------:R-:W-:Y:S01]  /*1670*/  IMAD.MOV.U32 R0, RZ, RZ, R4 ;  /* 0x000000ffff007224 */ /* 0x000fe200078e0004 */
[----:B------:R-:W-:Y:S01]  /*1680*/  @P0 SHF.R.U32.HI R0, RZ, c[0x0][0x2cc], R2 ;  /* 0x0000b300ff000a19 */ /* 0x000fe20000011602 */
[----:B------:R-:W-:Y:S01]  /*1690*/  IMAD.U32 R2, RZ, RZ, UR16 ;  /* 0x00000010ff027e24 */ /* 0x000fe2000f8e00ff */
[----:B------:R-:W-:-:S02]  /*16a0*/  ISETP.GE.AND P3, PT, R129, c[0x0][0x198], PT ;  /* 0x0000660081007a0c */ /* 0x000fc40003f66270 */
[--C-:B------:R-:W-:Y:S01]  /*16b0*/  SHF.R.S32.HI R6, RZ, 0x1f, R0.reuse ;  /* 0x0000001fff067819 */ /* 0x100fe20000011400 */
[----:B------:R-:W-:Y:S02]  /*16c0*/  IMAD.MOV R5, RZ, RZ, -R0 ;  /* 0x000000ffff057224 */ /* 0x000fe400078e0a00 */
[----:B------:R-:W-:-:S04]  /*16d0*/  IMAD.WIDE.U32 R2, R0, c[0x0][0x1b0], R2 ;  /* 0x00006c0000027a25 */ /* 0x000fc800078e0002 */
[----:B------:R-:W-:Y:S02]  /*16e0*/  IMAD R4, R5, c[0x0][0x2c4], R4 ;  /* 0x0000b10005047a24 */ /* 0x000fe400078e0204 */
[----:B------:R-:W-:-:S04]  /*16f0*/  IMAD R5, R6, c[0x0][0x1b0], RZ ;  /* 0x00006c0006057a24 */ /* 0x000fc800078e02ff */
[----:B------:R-:W-:Y:S01]  /*1700*/  IMAD R6, R0, c[0x0][0x1b4], R5 ;  /* 0x00006d0000067a24 */ /* 0x000fe200078e0205 */
[----:B------:R-:W-:-:S03]  /*1710*/  SHF.R.S32.HI R5, RZ, 0x1f, R4 ;  /* 0x0000001fff057819 */ /* 0x000fc60000011404 */
[----:B------:R-:W-:Y:S02]  /*1720*/  IMAD.IADD R3, R3, 0x1, R6 ;  /* 0x0000000103037824 */ /* 0x000fe400078e0206 */
[----:B------:R-:W-:Y:S02]  /*1730*/  IMAD R0, R5, c[0x0][0x1a8], RZ ;  /* 0x00006a0005007a24 */ /* 0x000fe400078e02ff */
[----:B------:R-:W-:-:S04]  /*1740*/  IMAD.WIDE.U32 R2, R4, c[0x0][0x1a8], R2 ;  /* 0x00006a0004027a25 */ /* 0x000fc800078e0002 */
[----:B------:R-:W-:Y:S01]  /*1750*/  IMAD R0, R4, c[0x0][0x1ac], R0 ;  /* 0x00006b0004007a24 */ /* 0x000fe200078e0200 */
[----:B------:R-:W-:Y:S01]  /*1760*/  LEA R12, P0, R2, c[0x0][0x160], 0x1 ;  /* 0x00005800020c7a11 */ /* 0x000fe200078008ff */
[----:B------:R-:W-:Y:S02]  /*1770*/  IMAD.SHL.U32 R4, R15, 0x40, RZ ;  /* 0x000000400f047824 */ /* 0x000fe400078e00ff */
[----:B------:R-:W-:Y:S01]  /*1780*/  IMAD.IADD R0, R3, 0x1, R0 ;  /* 0x0000000103007824 */ /* 0x000fe200078e0200 */
[----:B------:R-:W-:-:S04]  /*1790*/  LOP3.LUT R3, R13, 0xfffffff0, RZ, 0xc0, !PT ;  /* 0xfffffff00d037812 */ /* 0x000fc800078ec0ff */
[----:B------:R-:W-:Y:S01]  /*17a0*/  LEA.HI.X R11, R2, c[0x0][0x164], R0, 0x1, P0 ;  /* 0x00005900020b7a11 */ /* 0x000fe200000f0c00 */
[----:B------:R-:W-:Y:S01]  /*17b0*/  IMAD.IADD R0, R127, 0x1, -R3 ;  /* 0x000000017f007824 */ /* 0x000fe200078e0a03 */
[----:B------:R-:W-:Y:S02]  /*17c0*/  LOP3.LUT R2, R4, 0x1c0, RZ, 0xc0, !PT ;  /* 0x000001c004027812 */ /* 0x000fe400078ec0ff */
[----:B------:R-:W-:Y:S01]  /*17d0*/  ISETP.GE.AND P0, PT, R23, c[0x0][0x198], PT ;  /* 0x0000660017007a0c */ /* 0x000fe20003f06270 */
[----:B------:R1:W3:Y:S01]  /*17e0*/  SHFL.IDX PT, R4, R12, RZ, 0x181f ;  /* 0x00181fff0c047589 */ /* 0x0002e200000e0000 */
[----:B------:R-:W-:Y:S02]  /*17f0*/  SHF.R.S32.HI R6, RZ, 0x1f, R0 ;  /* 0x0000001fff067819 */ /* 0x000fe40000011400 */
[----:B------:R-:W-:Y:S01]  /*1800*/  SHF.R.U32.HI R3, RZ, 0x3, R2 ;  /* 0x00000003ff037819 */ /* 0x000fe20000011602 */
[----:B------:R1:W4:Y:S01]  /*1810*/  SHFL.IDX PT, R5, R11, RZ, 0x181f ;  /* 0x00181fff0b057589 */ /* 0x00032200000e0000 */
[----:B------:R-:W-:-:S02]  /*1820*/  LOP3.LUT R2, R2, 0x38, R129, 0xf8, !PT ;  /* 0x0000003802027812 */ /* 0x000fc400078ef881 */
[----:B------:R-:W-:Y:S02]  /*1830*/  LEA.HI R19, R6, R0, RZ, 0x3 ;  /* 0x0000000006137211 */ /* 0x000fe400078f18ff */
[----:B------:R-:W-:Y:S02]  /*1840*/  LOP3.LUT R3, R2, R3, RZ, 0x3c, !PT ;  /* 0x0000000302037212 */ /* 0x000fe400078e3cff */
[----:B------:R-:W-:Y:S02]  /*1850*/  LOP3.LUT R2, R19, 0xfffffff8, RZ, 0xc0, !PT ;  /* 0xfffffff813027812 */ /* 0x000fe400078ec0ff */
[----:B------:R-:W-:-:S03]  /*1860*/  LEA.HI R6, R124, R127, RZ, 0x6 ;  /* 0x0000007f7c067211 */ /* 0x000fc600078f30ff */
[----:B------:R-:W-:Y:S02]  /*1870*/  IMAD.IADD R18, R0, 0x1, -R2 ;  /* 0x0000000100127824 */ /* 0x000fe400078e0a02 */
[----:B------:R-:W-:Y:S02]  /*1880*/  IMAD.SHL.U32 R0, R6, 0x8, RZ ;  /* 0x0000000806007824 */ /* 0x000fe400078e00ff */
[----:B------:R-:W-:Y:S02]  /*1890*/  IMAD.MOV.U32 R2, RZ, RZ, 0x10 ;  /* 0x00000010ff027424 */ /* 0x000fe400078e00ff */
[----:B------:R-:W-:Y:S01]  /*18a0*/  IMAD.MOV.U32 R6, RZ, RZ, 0x20 ;  /* 0x00000020ff067424 */ /* 0x000fe200078e00ff */
[----:B------:R-:W-:Y:S01]  /*18b0*/  LOP3.LUT R10, R3, 0xfffffe00, R0, 0xf8, !PT ;  /* 0xfffffe00030a7812 */ /* 0x000fe200078ef800 */
[----:B--2---:R1:W2:Y:S01]  /*18c0*/  @P2 R2UR UR18, R7 ;  /* 0x00000000071223c2 */ /* 0x0042a200000e0000 */
[----:B------:R-:W-:Y:S01]  /*18d0*/  R2P PR, R18, 0x6 ;  /* 0x0000000612007804 */ /* 0x000fe20000000000 */
[----:B--2---:R-:W-:-:S04]  /*18e0*/  @!UP0 UMOV UR18, UR13 ;  /* 0x0000000d00128c82 */ /* 0x004fc80008000000 */
[----:B------:R-:W-:Y:S02]  /*18f0*/  SEL R3, R2, 0xfffffff0, !P1 ;  /* 0xfffffff002037807 */ /* 0x000fe40004800000 */
[----:B------:R-:W-:Y:S01]  /*1900*/  SEL R2, R6, 0xffffffe0, !P2 ;  /* 0xffffffe006027807 */ /* 0x000fe20005000000 */
[----:B------:R-:W-:Y:S05]  /*1910*/  @P4 BRA `(.L_x_1067) ;  /* 0x0000009000004947 */ /* 0x000fea0003800000 */
[----:B---34-:R-:W-:Y:S01]  /*1920*/  SHF.R.S32.HI R0, RZ, 0x1f, R23 ;  /* 0x0000001fff007819 */ /* 0x018fe20000011417 */
        /* <DEDUP_REMOVED lines=8> */
.L_x_1067:
[----:B---34-:R-:W-:Y:S05]  /*19b0*/  BSYNC B0 ;  /* 0x0000000000007941 */ /* 0x018fea0003800000 */
.L_x_1066:
[----:B-1----:R-:W-:Y:S01]  /*19c0*/  IADD3 R0, R9, 0x10, RZ ;  /* 0x0000001009007810 */ /* 0x002fe20007ffe0ff */
[----:B------:R1:W2:Y:S01]  /*19d0*/  SHFL.IDX PT, R5, R11, 0x1, 0x181f ;  /* 0x00381f000b057f89 */ /* 0x0002a200000e0000 */
[----:B------:R-:W-:Y:S02]  /*19e0*/  BSSY B0, `(.L_x_1068) ;  /* 0x000000d000007945 */ /* 0x000fe40003800000 */
[----:B------:R-:W-:Y:S01]  /*19f0*/  ISETP.GE.AND P1, PT, R0, UR6, PT ;  /* 0x0000000600007c0c */ /* 0x000fe2000bf26270 */
        /* <DEDUP_REMOVED lines=11> */
.L_x_1069:
[----:B------:R-:W-:Y:S05]  /*1ab0*/  BSYNC B0 ;  /* 0x0000000000007941 */ /* 0x000fea0003800000 */
.L_x_1068:
[----:B--2---:R-:W-:Y:S01]  /*1ac0*/  IADD3 R0, R9, 0x20, RZ ;  /* 0x0000002009007810 */ /* 0x004fe20007ffe0ff */
[----:B------:R2:W4:Y:S01]  /*1ad0*/  SHFL.IDX PT, R5, R11, 0x2, 0x181f ;  /* 0x00581f000b057f89 */ /* 0x00052200000e0000 */
[----:B------:R-:W-:Y:S02]  /*1ae0*/  BSSY B0, `(.L_x_1070) ;  /* 0x000000d000007945 */ /* 0x000fe40003800000 */
[----:B------:R-:W-:Y:S01]  /*1af0*/  ISETP.GE.AND P1, PT, R0, UR6, PT ;  /* 0x0000000600007c0c */ /* 0x000fe2000bf26270 */
        /* <DEDUP_REMOVED lines=11> */
.L_x_1071:
[----:B------:R-:W-:Y:S05]  /*1bb0*/  BSYNC B0 ;  /* 0x0000000000007941 */ /* 0x000fea0003800000 */
.L_x_1070:
[----:B---3--:R-:W-:Y:S01]  /*1bc0*/  IADD3 R0, R9, 0x30, RZ ;  /* 0x0000003009007810 */ /* 0x008fe20007ffe0ff */
[----:B----4-:R3:W4:Y:S01]  /*1bd0*/  SHFL.IDX PT, R5, R11, 0x3, 0x181f ;  /* 0x00781f000b057f89 */ /* 0x01072200000e0000 */
[----:B------:R-:W-:Y:S02]  /*1be0*/  BSSY B0, `(.L_x_1072) ;  /* 0x000000d000007945 */ /* 0x000fe40003800000 */
[----:B------:R-:W-:Y:S01]  /*1bf0*/  ISETP.GE.AND P1, PT, R0, UR6, PT ;  /* 0x0000000600007c0c */ /* 0x000fe2000bf26270 */
        /* <DEDUP_REMOVED lines=11> */
.L_x_1073:
[----:B------:R-:W-:Y:S05]  /*1cb0*/  BSYNC B0 ;  /* 0x0000000000007941 */ /* 0x000fea0003800000 */
.L_x_1072:
[----:B-1----:R-:W-:Y:S01]  /*1cc0*/  IADD3 R0, R9, 0x40, RZ ;  /* 0x0000004009007810 */ /* 0x002fe20007ffe0ff */
[----:B----4-:R1:W4:Y:S01]  /*1cd0*/  SHFL.IDX PT, R5, R11, 0x4, 0x181f ;  /* 0x00981f000b057f89 */ /* 0x01032200000e0000 */
[----:B------:R-:W-:Y:S02]  /*1ce0*/  BSSY B0, `(.L_x_1074) ;  /* 0x000000d000007945 */ /* 0x000fe40003800000 */
[----:B------:R-:W-:Y:S01]  /*1cf0*/  ISETP.GE.AND P1, PT, R0, UR6, PT ;  /* 0x0000000600007c0c */ /* 0x000fe2000bf26270 */
        /* <DEDUP_REMOVED lines=11> */
.L_x_1075:
[----:B------:R-:W-:Y:S05]  /*1db0*/  BSYNC B0 ;  /* 0x0000000000007941 */ /* 0x000fea0003800000 */
.L_x_1074:
[----:B--2---:R-:W-:Y:S01]  /*1dc0*/  IADD3 R0, R9, 0x50, RZ ;  /* 0x0000005009007810 */ /* 0x004fe20007ffe0ff */
        /* <DEDUP_REMOVED lines=14> */
.L_x_1077:
[----:B------:R-:W-:Y:S05]  /*1eb0*/  BSYNC B0 ;  /* 0x0000000000007941 */ /* 0x000fea0003800000 */
.L_x_1076:
        /* <DEDUP_REMOVED lines=15> */
.L_x_1079:
[----:B------:R-:W-:Y:S05]  /*1fb0*/  BSYNC B0 ;  /* 0x0000000000007941 */ /* 0x000fea0003800000 */
.L_x_1078:
[----:B--2---:R-:W-:Y:S01]  /*1fc0*/  IMAD.MOV.U32 R0, RZ, RZ, c[0x0][0x2b8] ;  /* 0x0000ae00ff007624 */ /* 0x004fe200078e00ff */
[----:B------:R-:W-:Y:S01]  /*1fd0*/  UMOV UR32, 0x30 ;  /* 0x0000003000207882 */ /* 0x000fe20000000000 */
[----:B------:R-:W-:Y:S01]  /*1fe0*/  SHFL.IDX PT, R4, R12, 0x7, 0x181f ;  /* 0x00f81f000c047f89 */ /* 0x000fe200000e0000 */
[----:B------:R-:W-:Y:S01]  /*1ff0*/  UIMAD UR21, UR26, UR32, -0x30 ;  /* 0xffffffd01a1574a4 */ /* 0x000fe2000f8e0220 */
[----:B------:R-:W-:Y:S01]  /*2000*/  IADD3 R6, R9, 0x70, RZ ;  /* 0x0000007009067810 */ /* 0x000fe20007ffe0ff */
[----:B------:R-:W-:Y:S01]  /*2010*/  IMAD.SHL.U32 R125, R10, 0x2, RZ ;  /* 0x000000020a7d7824 */ /* 0x000fe200078e00ff */
[----:B------:R-:W-:Y:S01]  /*2020*/  ISETP.NE.AND P4, PT, R0, 0x1, PT ;  /* 0x000000010000780c */ /* 0x000fe20003f85270 */
[----:B----4-:R-:W2:Y:S01]  /*2030*/  SHFL.IDX PT, R5, R11, 0x7, 0x181f ;  /* 0x00f81f000b057f89 */ /* 0x010ea200000e0000 */
[----:B------:R-:W-:Y:S01]  /*2040*/  ISETP.GE.AND P2, PT, R6, UR6, PT ;  /* 0x0000000606007c0c */ /* 0x000fe2000bf46270 */
[----:B------:R-:W-:Y:S01]  /*2050*/  USHF.R.S32.HI UR9, URZ, 0x1f, UR18 ;  /* 0x0000001f3f097899 */ /* 0x000fe20008011412 */
[C---:B------:R-:W-:Y:S01]  /*2060*/  IADD3 R0, R131.reuse, UR21, RZ ;  /* 0x0000001583007c10 */ /* 0x040fe2000fffe0ff */
[----:B------:R-:W-:Y:S01]  /*2070*/  ULDC.64 UR4, c[0x0][0x2b0] ;  /* 0x0000ac0000047ab9 */ /* 0x000fe20000000a00 */
[----:B------:R-:W-:Y:S01]  /*2080*/  SHF.R.S32.HI R7, RZ, 0x1f, R23 ;  /* 0x0000001fff077819 */ /* 0x000fe20000011417 */
[----:B------:R-:W-:Y:S01]  /*2090*/  UIMAD UR9, UR9, UR4, URZ ;  /* 0x00000004090972a4 */ /* 0x000fe2000f8e023f */
[C---:B------:R-:W-:Y:S01]  /*20a0*/  IADD3 R8, R0.reuse, UR11, RZ ;  /* 0x0000000b00087c10 */ /* 0x040fe2000fffe0ff */
[----:B------:R-:W-:Y:S01]  /*20b0*/  UIMAD.WIDE.U32 UR16, UR18, UR4, URZ ;  /* 0x00000004121072a5 */ /* 0x000fe2000f8e003f */
[----:B------:R-:W-:Y:S01]  /*20c0*/  ISETP.GE.AND P5, PT, R0, UR8, PT ;  /* 0x0000000800007c0c */ /* 0x000fe2000bfa6270 */
[----:B------:R-:W-:Y:S01]  /*20d0*/  UIMAD UR5, UR18, UR5, UR9 ;  /* 0x00000005120572a4 */ /* 0x000fe2000f8e0209 */
[----:B------:R-:W-:Y:S01]  /*20e0*/  IMAD.MOV.U32 R242, RZ, RZ, RZ ;  /* 0x000000fffff27224 */ /* 0x000fe200078e00ff */
[----:B------:R-:W-:Y:S01]  /*20f0*/  UIMAD UR32, UR26, -0x30, UR32 ;  /* 0xffffffd01a2078a4 */ /* 0x000fe2000f8e0220 */
[----:B------:R-:W-:Y:S01]  /*2100*/  @P4 IMAD.HI.U32 R6, R8, c[0x0][0x2bc], RZ ;  /* 0x0000af0008064a27 */ /* 0x000fe200078e00ff */
[----:B------:R-:W-:Y:S01]  /*2110*/  ISETP.GT.OR P5, PT, R131, 0x2f, P5 ;  /* 0x0000002f8300780c */ /* 0x000fe20002fa4670 */
[----:B------:R-:W-:Y:S01]  /*2120*/  UIADD3 UR6, UR17, UR5, URZ ;  /* 0x0000000511067290 */ /* 0x000fe2000fffe03f */
[----:B------:R-:W-:Y:S01]  /*2130*/  ISETP.GE.AND P6, PT, R129, c[0x0][0x1d4], PT ;  /* 0x0000750081007a0c */ /* 0x000fe20003fc6270 */
[----:B------:R-:W-:Y:S01]  /*2140*/  IMAD.MOV.U32 R0, RZ, RZ, R8 ;  /* 0x000000ffff007224 */ /* 0x000fe200078e0008 */
[----:B------:R-:W-:Y:S01]  /*2150*/  @P4 SHF.R.U32.HI R0, RZ, c[0x0][0x2c0], R6 ;  /* 0x0000b000ff004a19 */ /* 0x000fe20000011606 */
[----:B------:R-:W-:Y:S01]  /*2160*/  ULDC.64 UR4, c[0x0][0x1e8] ;  /* 0x00007a0000047ab9 */ /* 0x000fe20000000a00 */
[----:B------:R-:W-:Y:S01]  /*2170*/  LEA.HI R6, R7, R23, RZ, 0x3 ;  /* 0x0000001707067211 */ /* 0x000fe200078f18ff */
[----:B------:R-:W-:Y:S03]  /*2180*/  STL [R1], R125 ;  /* 0x0000007d01007387 */ /* 0x000fe60000100800 */
[----:B------:R-:W-:Y:S01]  /*2190*/  LOP3.LUT R128, R6, 0xfffffff8, RZ, 0xc0, !PT ;  /* 0xfffffff806807812 */ /* 0x000fe200078ec0ff */
[----:B-123--:R-:W-:-:S02]  /*21a0*/  @!P2 IMAD.WIDE R10, R129, 0x2, R4 ;  /* 0x00000002810aa825 */ /* 0x00efc400078e0204 */
[----:B------:R-:W-:Y:S02]  /*21b0*/  @!P5 IADD3 R7, P1, R0, UR16, RZ ;  /* 0x000000100007dc10 */ /* 0x000fe4000ff3e0ff */
[----:B------:R-:W-:Y:S01]  /*21c0*/  @!P2 IMAD.WIDE R4, R128, 0x2, R4 ;  /* 0x000000028004a825 */ /* 0x000fe200078e0204 */
[----:B------:R-:W-:Y:S01]  /*21d0*/  @!PT LDS RZ, [RZ] ;  /* 0x00000000fffff984 */ /* 0x000fe20000000800 */
[----:B------:R1:W-:Y:S01]  /*21e0*/  @!P2 LDGSTS.E.BYPASS.LTC128B.128 [R125+0xb880], [R10.64], !P3 ;  /* 0x0b8800000a7dafae */ /* 0x0003e2000d901d56 */
[----:B------:R-:W-:Y:S02]  /*21f0*/  @!P5 LEA.HI.X.SX32 R9, R0, UR6, 0x1, P1 ;  /* 0x000000060009dc11 */ /* 0x000fe400088f0eff */
[C---:B------:R-:W-:Y:S01]  /*2200*/  @!P5 LEA R6, P1, R7.reuse, c[0x0][0x2a0], 0x2 ;  /* 0x0000a8000706da11 */ /* 0x040fe200078210ff */
[----:B------:R2:W-:Y:S03]  /*2210*/  @!P2 LDGSTS.E.BYPASS.LTC128B.128 [R125+0xf880], [R4.64], !P0 ;  /* 0x0f880000047dafae */ /* 0x0005e6000c101d56 */
[----:B------:R-:W-:Y:S01]  /*2220*/  @!P5 LEA.HI.X R7, R7, c[0x0][0x2a4], R9, 0x2, P1 ;  /* 0x0000a9000707da11 */ /* 0x000fe200008f1409 */
[----:B------:R-:W0:Y:S04]  /*2230*/  LDGDEPBAR ;  /* 0x00000000000079af */ /* 0x000e280000000000 */
[----:B------:R-:W-:Y:S01]  /*2240*/  BAR.SYNC.DEFER_BLOCKING 0x0 ;  /* 0x0000000000007b1d */ /* 0x000fe20000010000 */
[----:B------:R-:W-:-:S04]  /*2250*/  UIMAD UR9, UR20, UR4, URZ ;  /* 0x00000004140972a4 */ /* 0x000fc8000f8e023f */
[----:B------:R-:W-:Y:S01]  /*2260*/  UIMAD UR9, UR10, UR5, UR9 ;  /* 0x000000050a0972a4 */ /* 0x000fe2000f8e0209 */
[----:B------:R-:W-:Y:S01]  /*2270*/  SHF.R.S32.HI R12, RZ, 0x4, R13 ;  /* 0x00000004ff0c7819 */ /* 0x000fe2000001140d */
[----:B------:R-:W-:Y:S01]  /*2280*/  UIMAD.WIDE.U32 UR18, UR10, UR4, URZ ;  /* 0x000000040a1272a5 */ /* 0x000fe2000f8e003f */
[----:B------:R-:W-:Y:S01]  /*2290*/  LEA.HI R123, R124, R127, RZ, 0x5 ;  /* 0x0000007f7c7b7211 */ /* 0x000fe200078f28ff */
[----:B------:R-:W-:Y:S01]  /*22a0*/  UIADD3 UR29, UR8, UR32, URZ ;  /* 0x00000020081d7290 */ /* 0x000fe2000fffe03f */
[----:B------:R-:W-:Y:S01]  /*22b0*/  SHF.R.S32.HI R130, RZ, 0x1f, R129 ;  /* 0x0000001fff827819 */ /* 0x000fe20000011481 */
[----:B------:R-:W-:Y:S01]  /*22c0*/  UIADD3 UR9, UR19, UR9, URZ ;  /* 0x0000000913097290 */ /* 0x000fe2000fffe03f */
[----:B------:R-:W-:Y:S01]  /*22d0*/  STL [R1+0x3c], R128 ;  /* 0x00003c8001007387 */ /* 0x000fe20000100800 */
[----:B------:R-:W-:Y:S02]  /*22e0*/  ULDC.64 UR4, c[0x0][0x210] ;  /* 0x0000840000047ab9 */ /* 0x000fe40000000a00 */
[----:B------:R-:W-:-:S04]  /*22f0*/  IADD3 R37, -R15, UR29, RZ ;  /* 0x0000001d0f257c10 */ /* 0x000fc8000fffe1ff */
[C---:B------:R-:W-:Y:S02]  /*2300*/  ISETP.GE.AND P2, PT, R37.reuse, 0x1, PT ;  /* 0x000000012500780c */ /* 0x040fe40003f46270 */
[----:B------:R-:W-:Y:S02]  /*2310*/  ISETP.GE.AND P1, PT, R37, 0x11, PT ;  /* 0x000000112500780c */ /* 0x000fe40003f26270 */
[----:B------:R-:W-:Y:S01]  /*2320*/  SHF.R.S32.HI R122, RZ, 0x5, R123 ;  /* 0x00000005ff7a7819 */ /* 0x000fe2000001147b */
[----:B------:R-:W-:Y:S01]  /*2330*/  UIMAD UR20, UR20, UR4, URZ ;  /* 0x00000004141472a4 */ /* 0x000fe2000f8e023f */
[----:B------:R3:W4:Y:S01]  /*2340*/  @!P5 LDG.E R242, [R6.64] ;  /* 0x0000001606f2d981 */ /* 0x000722000c1e1900 */
[----:B------:R-:W-:Y:S01]  /*2350*/  IMAD.MOV R0, RZ, RZ, -R0 ;  /* 0x000000ffff007224 */ /* 0x000fe200078e0a00 */
[----:B------:R-:W-:Y:S01]  /*2360*/  ISETP.GE.AND P5, PT, R23, c[0x0][0x1d4], PT ;  /* 0x0000750017007a0c */ /* 0x000fe20003fa6270 */
[----:B------:R-:W-:Y:S01]  /*2370*/  UIMAD.WIDE.U32 UR24, UR10, UR4, URZ ;  /* 0x000000040a1872a5 */ /* 0x000fe2000f8e003f */
[----:B------:R-:W-:Y:S01]  /*2380*/  STL [R1+0x48], R130 ;  /* 0x0000488201007387 */ /* 0x000fe20000100800 */
[----:B------:R-:W-:Y:S01]  /*2390*/  IMAD R243, R0, c[0x0][0x2b8], R8 ;  /* 0x0000ae0000f37a24 */ /* 0x000fe200078e0208 */
[----:B------:R-:W-:Y:S01]  /*23a0*/  UIMAD UR20, UR10, UR5, UR20 ;  /* 0x000000050a1472a4 */ /* 0x000fe2000f8e0214 */
[----:B------:R-:W-:Y:S01]  /*23b0*/  SEL R126, RZ, 0x10, P5 ;  /* 0x00000010ff7e7807 */ /* 0x000fe20002800000 */
[----:B------:R-:W-:Y:S01]  /*23c0*/  UIADD3 UR4, UR26, -0x1, URZ ;  /* 0xffffffff1a047890 */ /* 0x000fe2000fffe03f */
[----:B--2---:R-:W-:Y:S01]  /*23d0*/  IMAD.WIDE.U32 R4, R243, c[0x0][0x1e0], RZ ;  /* 0x00007800f3047a25 */ /* 0x004fe200078e00ff */
[----:B------:R-:W-:Y:S01]  /*23e0*/  SHF.R.S32.HI R16, RZ, 0x1f, R243 ;  /* 0x0000001fff107819 */ /* 0x000fe200000114f3 */
[----:B------:R-:W-:-:S02]  /*23f0*/  UIADD3 UR20, UR25, UR20, URZ ;  /* 0x0000001419147290 */ /* 0x000fc4000fffe03f */
[----:B------:R-:W-:Y:S02]  /*2400*/  UISETP.GT.AND UP0, UPT, UR4, UR7, UPT ;  /* 0x000000070400728c */ /* 0x000fe4000bf04270 */
[----:B------:R-:W-:-:S04]  /*2410*/  IMAD R0, R16, c[0x0][0x1e0], RZ ;  /* 0x0000780010007a24 */ /* 0x000fc800078e02ff */
[----:B------:R-:W-:-:S04]  /*2420*/  IMAD R0, R243, c[0x0][0x1e4], R0 ;  /* 0x00007900f3007a24 */ /* 0x000fc800078e0200 */
[----:B------:R-:W-:Y:S02]  /*2430*/  IMAD.IADD R5, R5, 0x1, R0 ;  /* 0x0000000105057824 */ /* 0x000fe400078e0200 */
[----:B---3--:R-:W-:Y:S01]  /*2440*/  IMAD R7, R243, c[0x0][0x1e0], RZ ;  /* 0x00007800f3077a24 */ /* 0x008fe200078e02ff */
[----:B----4-:R-:W-:Y:S01]  /*2450*/  SHF.R.S32.HI R17, RZ, 0x1f, R242 ;  /* 0x0000001fff117819 */ /* 0x010fe200000114f2 */
[----:B------:R-:W-:-:S04]  /*2460*/  IMAD.WIDE.U32 R4, R242, c[0x0][0x1f0], R4 ;  /* 0x00007c00f2047a25 */ /* 0x000fc800078e0004 */
[----:B------:R-:W-:Y:S01]  /*2470*/  IMAD R6, R17, c[0x0][0x1f0], RZ ;  /* 0x00007c0011067a24 */ /* 0x000fe200078e02ff */
[----:B------:R-:W-:-:S03]  /*2480*/  IADD3 R0, P0, R4, UR18, RZ ;  /* 0x0000001204007c10 */ /* 0x000fc6000ff1e0ff */
[----:B------:R-:W-:-:S05]  /*2490*/  IMAD R6, R242, c[0x0][0x1f4], R6 ;  /* 0x00007d00f2067a24 */ /* 0x000fca00078e0206 */
[----:B------:R-:W-:Y:S01]  /*24a0*/  IADD3.X R4, R5, UR9, R6, P0, !PT ;  /* 0x0000000905047c10 */ /* 0x000fe200087fe406 */
[----:B------:R-:W-:Y:S01]  /*24b0*/  IMAD.U32 R6, RZ, RZ, UR10 ;  /* 0x0000000aff067e24 */ /* 0x000fe2000f8e00ff */
[----:B------:R-:W-:Y:S01]  /*24c0*/  LEA R8, P0, R0, c[0x0][0x1c8], 0x1 ;  /* 0x0000720000087a11 */ /* 0x000fe200078008ff */
[----:B------:R-:W-:-:S03]  /*24d0*/  IMAD R5, R242, c[0x0][0x1f0], R7 ;  /* 0x00007c00f2057a24 */ /* 0x000fc600078e0207 */
[----:B------:R-:W-:Y:S01]  /*24e0*/  LEA.HI.X R0, R0, c[0x0][0x1cc], R4, 0x1, P0 ;  /* 0x0000730000007a11 */ /* 0x000fe200000f0c04 */
[----:B------:R-:W-:Y:S01]  /*24f0*/  IMAD R6, R6, c[0x0][0x1e8], R5 ;  /* 0x00007a0006067a24 */ /* 0x000fe200078e0205 */
[----:B------:R-:W-:Y:S01]  /*2500*/  SHFL.IDX PT, R4, R8, RZ, 0x181f ;  /* 0x00181fff08047589 */ /* 0x000fe200000e0000 */
[----:B------:R-:W-:-:S03]  /*2510*/  ISETP.GT.AND P0, PT, R37, 0x20, PT ;  /* 0x000000202500780c */ /* 0x000fc60003f04270 */
[----:B------:R-:W1:Y:S01]  /*2520*/  SHFL.IDX PT, R5, R0, RZ, 0x181f ;  /* 0x00181fff00057589 */ /* 0x000e6200000e0000 */
[----:B------:R-:W-:-:S03]  /*2530*/  LEA R6, R6, c[0x0][0x1c8], 0x1 ;  /* 0x0000720006067a11 */ /* 0x000fc600078e08ff */
[----:B------:R-:W-:Y:S04]  /*2540*/  SHFL.IDX PT, R8, R8, 0x1, 0x181f ;  /* 0x00381f0008087f89 */ /* 0x000fe800000e0000 */
[----:B------:R-:W2:Y:S04]  /*2550*/  SHFL.IDX PT, R9, R0, 0x1, 0x181f ;  /* 0x00381f0000097f89 */ /* 0x000ea800000e0000 */
[----:B------:R-:W-:Y:S04]  /*2560*/  SHFL.IDX PT, R6, R6, 0x2, 0x181f ;  /* 0x00581f0006067f89 */ /* 0x000fe800000e0000 */
[----:B------:R3:W4:Y:S01]  /*2570*/  SHFL.IDX PT, R7, R0, 0x2, 0x181f ;  /* 0x00581f0000077f89 */ /* 0x00072200000e0000 */
[----:B-1----:R-:W-:-:S05]  /*2580*/  @P2 IMAD.WIDE R10, R129, 0x2, R4 ;  /* 0x00000002810a2825 */ /* 0x002fca00078e0204 */
[----:B------:R1:W-:Y:S01]  /*2590*/  @P2 LDGSTS.E.BYPASS.LTC128B.128 [R125+0x5080], [R10.64], !P6 ;  /* 0x050800000a7d2fae */ /* 0x0003e2000f101d56 */
[----:B---3--:R-:W-:-:S04]  /*25a0*/  LEA.HI R0, R13, R12, RZ, 0x1 ;  /* 0x0000000c0d007211 */ /* 0x008fc800078f08ff */
[----:B------:R-:W-:-:S05]  /*25b0*/  LOP3.LUT R0, R0, 0xfffffffe, RZ, 0xc0, !PT ;  /* 0xfffffffe00007812 */ /* 0x000fca00078ec0ff */
[----:B------:R-:W-:Y:S02]  /*25c0*/  IMAD.IADD R14, R12, 0x1, -R0 ;  /* 0x000000010c0e7824 */ /* 0x000fe400078e0a00 */
[----:B--2---:R-:W-:-:S04]  /*25d0*/  @P1 IMAD.WIDE R12, R129, 0x2, R8 ;  /* 0x00000002810c1825 */ /* 0x004fc800078e0208 */
[----:B------:R-:W-:-:S04]  /*25e0*/  @P1 IMAD.WIDE R8, R128, 0x2, R8 ;  /* 0x0000000280081825 */ /* 0x000fc800078e0208 */
[----:B-1----:R-:W-:-:S04]  /*25f0*/  @P2 IMAD.WIDE R10, R128, 0x2, R4 ;  /* 0x00000002800a2825 */ /* 0x002fc800078e0204 */
[--C-:B----4-:R-:W-:Y:S01]  /*2600*/  @P0 IMAD.WIDE R4, R129, 0x2, R6.reuse ;  /* 0x0000000281040825 */ /* 0x110fe200078e0206 */
[----:B------:R1:W-:Y:S01]  /*2610*/  @P2 LDGSTS.E.BYPASS.LTC128B.128 [R125+0x6880], [R10.64], !P5 ;  /* 0x068800000a7d2fae */ /* 0x0003e2000e901d56 */
[----:B------:R-:W-:Y:S02]  /*2620*/  ISETP.GE.AND P2, PT, R23, c[0x0][0x1d4], PT ;  /* 0x0000750017007a0c */ /* 0x000fe40003f46270 */
[----:B------:R-:W-:Y:S01]  /*2630*/  @P0 IMAD.WIDE R6, R128, 0x2, R6 ;  /* 0x0000000280060825 */ /* 0x000fe200078e0206 */
[----:B------:R2:W-:Y:S03]  /*2640*/  @P1 LDGSTS.E.BYPASS.LTC128B.128 [R125+0x5880], [R12.64], !P6 ;  /* 0x058800000c7d1fae */ /* 0x0005e6000f101d56 */
[C---:B------:R-:W-:Y:S01]  /*2650*/  IMAD.SHL.U32 R0, R36.reuse, 0x40, RZ ;  /* 0x0000004024007824 */ /* 0x040fe200078e00ff */
[----:B------:R1:W-:Y:S01]  /*2660*/  @P1 LDGSTS.E.BYPASS.LTC128B.128 [R125+0x7080], [R8.64], !P5 ;  /* 0x07080000087d1fae */ /* 0x0003e2000e901d56 */
[----:B------:R-:W-:-:S03]  /*2670*/  LOP3.LUT P1, RZ, R36, 0x2, RZ, 0xc0, !PT ;  /* 0x0000000224ff7812 */ /* 0x000fc6000782c0ff */
[----:B------:R3:W-:Y:S01]  /*2680*/  @P0 LDGSTS.E.BYPASS.LTC128B.128 [R125+0x6080], [R4.64], !P6 ;  /* 0x06080000047d0fae */ /* 0x0007e2000f101d56 */
[----:B------:R-:W-:-:S03]  /*2690*/  LOP3.LUT R0, R0, 0x1c0, RZ, 0xc0, !PT ;  /* 0x000001c000007812 */ /* 0x000fc600078ec0ff */
[----:B------:R4:W-:Y:S04]  /*26a0*/  @P0 LDGSTS.E.BYPASS.LTC128B.128 [R125+0x7880], [R6.64], !P5 ;  /* 0x07880000067d0fae */ /* 0x0009e8000e901d56 */
[----:B------:R-:W0:Y:S01]  /*26b0*/  LDGDEPBAR ;  /* 0x00000000000079af */ /* 0x000e220000000000 */
[----:B---3--:R-:W-:Y:S02]  /*26c0*/  IMAD.SHL.U32 R4, R18, 0x40, RZ ;  /* 0x0000004012047824 */ /* 0x008fe400078e00ff */
[----:B------:R-:W-:Y:S02]  /*26d0*/  IMAD.SHL.U32 R5, R19, 0x40, RZ ;  /* 0x0000004013057824 */ /* 0x000fe400078e00ff */
[----:B----4-:R-:W-:Y:S01]  /*26e0*/  IMAD.SHL.U32 R7, R15, 0x8, RZ ;  /* 0x000000080f077824 */ /* 0x010fe200078e00ff */
[----:B------:R-:W-:-:S04]  /*26f0*/  DEPBAR.LE SB0, 0x1 ;  /* 0x000080400000791a */ /* 0x000fc80000000000 */
[----:B------:R-:W-:-:S04]  /*2700*/  DEPBAR.LE SB0, 0x0 ;  /* 0x000080000000791a */ /* 0x000fc80000000000 */
[----:B------:R-:W-:Y:S01]  /*2710*/  IMAD.SHL.U32 R6, R14, 0x8, RZ ;  /* 0x000000080e067824 */ /* 0x000fe200078e00ff */
[----:B------:R-:W-:Y:S02]  /*2720*/  LOP3.LUT R4, R4, 0x1c0, RZ, 0xc0, !PT ;  /* 0x000001c004047812 */ /* 0x000fe400078ec0ff */
[----:B------:R-:W-:Y:S02]  /*2730*/  LOP3.LUT R121, R5, 0xfffffe00, RZ, 0xc0, !PT ;  /* 0xfffffe0005797812 */ /* 0x000fe400078ec0ff */
[----:B------:R-:W-:Y:S02]  /*2740*/  LOP3.LUT R7, R0, 0x8, R7, 0xf8, !PT ;  /* 0x0000000800077812 */ /* 0x000fe400078ef807 */
[----:B------:R-:W-:Y:S02]  /*2750*/  LOP3.LUT R5, R4, 0x8, R6, 0xf8, !PT ;  /* 0x0000000804057812 */ /* 0x000fe400078ef806 */
[----:B------:R-:W-:Y:S02]  /*2760*/  SHF.R.U32.HI R0, RZ, 0x3, R0 ;  /* 0x00000003ff007819 */ /* 0x000fe40000011600 */
[----:B------:R-:W-:-:S02]  /*2770*/  SHF.R.U32.HI R4, RZ, 0x3, R4 ;  /* 0x00000003ff047819 */ /* 0x000fc40000011604 */
[----:B------:R-:W-:Y:S02]  /*2780*/  LOP3.LUT R0, R7, R0, RZ, 0x3c, !PT ;  /* 0x0000000007007212 */ /* 0x000fe400078e3cff */
[----:B------:R-:W-:Y:S01]  /*2790*/  LOP3.LUT R120, R5, R4, RZ, 0x3c, !PT ;  /* 0x0000000405787212 */ /* 0x000fe200078e3cff */
[----:B------:R-:W-:Y:S02]  /*27a0*/  IMAD R4, R122, 0x400, R121 ;  /* 0x000004007a047824 */ /* 0x000fe400078e0279 */
[----:B------:R-:W-:Y:S02]  /*27b0*/  IMAD R0, R14, 0x200, R0 ;  /* 0x000002000e007824 */ /* 0x000fe400078e0200 */
[----:B------:R-:W-:Y:S02]  /*27c0*/  IMAD.IADD R4, R120, 0x1, R4 ;  /* 0x0000000178047824 */ /* 0x000fe400078e0204 */
[----:B------:R-:W-:Y:S01]  /*27d0*/  IMAD.SHL.U32 R224, R0, 0x2, RZ ;  /* 0x0000000200e07824 */ /* 0x000fe200078e00ff */
[----:B------:R-:W-:Y:S01]  /*27e0*/  BAR.SYNC.DEFER_BLOCKING 0x0 ;  /* 0x0000000000007b1d */ /* 0x000fe20000010000 */
[----:B------:R-:W-:-:S02]  /*27f0*/  IMAD.SHL.U32 R231, R4, 0x2, RZ ;  /* 0x0000000204e77824 */ /* 0x000fc400078e00ff */
[----:B------:R-:W-:Y:S01]  /*2800*/  IMAD R0, R16, c[0x0][0x208], RZ ;  /* 0x0000820010007a24 */ /* 0x000fe200078e02ff */
[----:B------:R-:W-:Y:S01]  /*2810*/  IADD3 R235, R224, 0x50a0, RZ ;  /* 0x000050a0e0eb7810 */ /* 0x000fe20007ffe0ff */
[--C-:B------:R-:W-:Y:S02]  /*2820*/  IMAD R233, R3, 0x2, R231.reuse ;  /* 0x0000000203e97824 */ /* 0x100fe400078e02e7 */
[----:B------:R-:W-:Y:S02]  /*2830*/  IMAD R0, R243, c[0x0][0x20c], R0 ;  /* 0x00008300f3007a24 */ /* 0x000fe400078e0200 */
[C---:B------:R-:W-:Y:S02]  /*2840*/  IMAD R232, R2.reuse, 0x2, R231 ;  /* 0x0000000202e87824 */ /* 0x040fe400078e02e7 */
[----:B------:R-:W-:Y:S02]  /*2850*/  IMAD R234, R2, 0x2, R233 ;  /* 0x0000000202ea7824 */ /* 0x000fe400078e02e9 */
[----:B------:R-:W-:Y:S01]  /*2860*/  IMAD R236, R3, 0x2, R232 ;  /* 0x0000000203ec7824 */ /* 0x000fe200078e02e8 */
[----:B------:R-:W-:Y:S04]  /*2870*/  LDSM.16.M88.4 R4, [R224+0x5080] ;  /* 0x00508000e004783b */ /* 0x000fe80000000200 */
[----:B--2---:R-:W2:Y:S04]  /*2880*/  LDSM.16.M88.4 R12, [R231+0x8080] ;  /* 0x00808000e70c783b */ /* 0x004ea80000000200 */
[----:B-1----:R-:W1:Y:S04]  /*2890*/  LDSM.16.M88.4 R8, [R231+0xa080] ;  /* 0x00a08000e708783b */ /* 0x002e680000000200 */
[----:B------:R-:W3:Y:S04]  /*28a0*/  LDSM.16.M88.4 R24, [R224+0x5880] ;  /* 0x00588000e018783b */ /* 0x000ee80000000200 */
[----:B------:R-:W4:Y:S01]  /*28b0*/  LDSM.16.M88.4 R32, [R224+0x6080] ;  /* 0x00608000e020783b */ /* 0x000f220000000200 */
[-C--:B--2---:R-:W-:Y:S08]  /*28c0*/  HMMA.16816.F32 R112, R12, R4.reuse, RZ ;  /* 0x000000040c70723c */ /* 0x084ff000000018ff */
[C---:B-1----:R-:W-:Y:S07]  /*28d0*/  HMMA.16816.F32 R68, R8.reuse, R4, RZ ;  /* 0x000000040844723c */ /* 0x042fee00000018ff */
[----:B------:R-:W-:Y:S01]  /*28e0*/  IMAD.WIDE.U32 R4, R243, c[0x0][0x208], RZ ;  /* 0x00008200f3047a25 */ /* 0x000fe200078e00ff */
[----:B------:R-:W-:Y:S03]  /*28f0*/  HMMA.16816.F32 R72, R8, R6, RZ ;  /* 0x000000060848723c */ /* 0x000fe600000018ff */
[----:B------:R-:W-:-:S02]  /*2900*/  IMAD.IADD R5, R5, 0x1, R0 ;  /* 0x0000000105057824 */ /* 0x000fc400078e0200 */
[----:B------:R-:W-:Y:S02]  /*2910*/  IMAD R0, R17, c[0x0][0x218], RZ ;  /* 0x0000860011007a24 */ /* 0x000fe400078e02ff */
[C---:B------:R-:W-:Y:S01]  /*2920*/  IMAD.WIDE.U32 R4, R242.reuse, c[0x0][0x218], R4 ;  /* 0x00008600f2047a25 */ /* 0x040fe200078e0004 */
[C---:B------:R-:W-:Y:S01]  /*2930*/  HMMA.16816.F32 R116, R12.reuse, R6, RZ ;  /* 0x000000060c74723c */ /* 0x040fe200000018ff */
[----:B------:R-:W-:Y:S06]  /*2940*/  LDSM.16.M88.4 R16, [R233+0xa080] ;  /* 0x00a08000e910783b */ /* 0x000fec0000000200 */
[----:B------:R-:W-:Y:S01]  /*2950*/  IMAD R6, R242, c[0x0][0x21c], R0 ;  /* 0x00008700f2067a24 */ /* 0x000fe200078e0200 */
[----:B------:R-:W-:Y:S01]  /*2960*/  IADD3 R0, P0, R4, UR24, RZ ;  /* 0x0000001804007c10 */ /* 0x000fe2000ff1e0ff */
[----:B---3--:R-:W-:Y:S01]  /*2970*/  HMMA.16816.F32 R92, R12, R24, RZ ;  /* 0x000000180c5c723c */ /* 0x008fe200000018ff */
[----:B------:R-:W-:-:S02]  /*2980*/  IADD3 R7, R224, 0x5080, RZ ;  /* 0x00005080e0077810 */ /* 0x000fc40007ffe0ff */
[----:B------:R-:W-:Y:S02]  /*2990*/  IADD3.X R5, R5, UR20, R6, P0, !PT ;  /* 0x0000001405057c10 */ /* 0x000fe400087fe406 */
[C---:B------:R-:W-:Y:S02]  /*29a0*/  LEA R4, P0, R0.reuse, c[0x0][0x1f8], 0x1 ;  /* 0x00007e0000047a11 */ /* 0x040fe400078008ff */
[----:B------:R-:W-:Y:S01]  /*29b0*/  @P1 IADD3 R235, R7, -0x20, RZ ;  /* 0xffffffe007eb1810 */ /* 0x000fe20007ffe0ff */
[C---:B------:R-:W-:Y:S01]  /*29c0*/  HMMA.16816.F32 R60, R8.reuse, R24, RZ ;  /* 0x00000018083c723c */ /* 0x040fe200000018ff */
[----:B------:R-:W-:Y:S01]  /*29d0*/  LEA.HI.X R0, R0, c[0x0][0x1fc], R5, 0x1, P0 ;  /* 0x00007f0000007a11 */ /* 0x000fe200000f0c05 */
[----:B------:R-:W1:Y:S01]  /*29e0*/  SHFL.IDX PT, R20, R4, 0x2, 0x181f ;  /* 0x00581f0004147f89 */ /* 0x000e6200000e0000 */
[C---:B------:R-:W-:Y:S02]  /*29f0*/  IADD3 R241, R235.reuse, 0x800, RZ ;  /* 0x00000800ebf17810 */ /* 0x040fe40007ffe0ff */
[----:B------:R-:W-:Y:S01]  /*2a00*/  IADD3 R240, R235, 0x1000, RZ ;  /* 0x00001000ebf07810 */ /* 0x000fe20007ffe0ff */
[----:B------:R-:W2:Y:S01]  /*2a10*/  SHFL.IDX PT, R7, R4, 0x1, 0x181f ;  /* 0x00381f0004077f89 */ /* 0x000ea200000e0000 */
[----:B------:R-:W-:Y:S01]  /*2a20*/  IMAD.WIDE R24, R129, 0x2, RZ ;  /* 0x0000000281187825 */ /* 0x000fe200078e02ff */
[----:B------:R-:W-:Y:S01]  /*2a30*/  HMMA.16816.F32 R56, R8, R26, RZ ;  /* 0x0000001a0838723c */ /* 0x000fe200000018ff */
[C---:B------:R-:W-:Y:S01]  /*2a40*/  IADD3 R239, R235.reuse, 0x1800, RZ ;  /* 0x00001800ebef7810 */ /* 0x040fe20007ffe0ff */
[----:B------:R3:W5:Y:S01]  /*2a50*/  SHFL.IDX PT, R6, R4, RZ, 0x181f ;  /* 0x00181fff04067589 */ /* 0x00076200000e0000 */
[----:B------:R-:W-:-:S02]  /*2a60*/  IADD3 R238, R235, 0x2000, RZ ;  /* 0x00002000ebee7810 */ /* 0x000fc40007ffe0ff */
[----:B------:R-:W-:Y:S01]  /*2a70*/  IADD3 R237, R235, 0x2800, RZ ;  /* 0x00002800ebed7810 */ /* 0x000fe20007ffe0ff */
[----:B------:R-:W5:Y:S02]  /*2a80*/  SHFL.IDX PT, R21, R0, RZ, 0x181f ;  /* 0x00181fff00157589 */ /* 0x000f6400000e0000 */
[----:B------:R-:W-:Y:S02]  /*2a90*/  HMMA.16816.F32 R104, R12, R26, RZ ;  /* 0x0000001a0c68723c */ /* 0x000fe400000018ff */
[----:B------:R-:W5:Y:S04]  /*2aa0*/  SHFL.IDX PT, R22, R0, 0x1, 0x181f ;  /* 0x00381f0000167f89 */ /* 0x000f6800000e0000 */
[----:B------:R-:W5:Y:S02]  /*2ab0*/  SHFL.IDX PT, R0, R0, 0x2, 0x181f ;  /* 0x00581f0000007f89 */ /* 0x000f6400000e0000 */
[----:B----4-:R-:W-:Y:S01]  /*2ac0*/  HMMA.16816.F32 R48, R8, R32, RZ ;  /* 0x000000200830723c */ /* 0x010fe200000018ff */
[C---:B-1----:R-:W-:Y:S01]  /*2ad0*/  IADD3 R30, P0, R24.reuse, R20, RZ ;  /* 0x00000014181e7210 */ /* 0x042fe20007f1e0ff */
[----:B------:R-:W1:Y:S01]  /*2ae0*/  LDSM.16.M88.4 R44, [R235] ;  /* 0x00000000eb2c783b */ /* 0x000e620000000200 */
[----:B--2---:R-:W-:-:S03]  /*2af0*/  IADD3 R26, P1, R24, R7, RZ ;  /* 0x00000007181a7210 */ /* 0x004fc60007f3e0ff */
[----:B------:R-:W2:Y:S02]  /*2b00*/  LDSM.16.M88.4 R40, [R235+0x800] ;  /* 0x00080000eb28783b */ /* 0x000ea40000000200 */
[----:B------:R-:W-:Y:S01]  /*2b10*/  HMMA.16816.F32 R64, R8, R34, RZ ;  /* 0x000000220840723c */ /* 0x000fe200000018ff */
[----:B---3--:R-:W-:Y:S01]  /*2b20*/  IMAD.WIDE R4, R128, 0x2, RZ ;  /* 0x0000000280047825 */ /* 0x008fe200078e02ff */
[----:B-----5:R-:W-:Y:S01]  /*2b30*/  IADD3 R28, P3, R6, R24, RZ ;  /* 0x00000018061c7210 */ /* 0x020fe20007f7e0ff */
[----:B------:R-:W3:Y:S04]  /*2b40*/  LDSM.16.M88.4 R52, [R235+0x1000] ;  /* 0x00100000eb34783b */ /* 0x000ee80000000200 */
[----:B------:R-:W-:Y:S01]  /*2b50*/  IMAD.X R29, R21, 0x1, R25, P3 ;  /* 0x00000001151d7824 */ /* 0x000fe200018e0619 */
[----:B------:R-:W-:Y:S01]  /*2b60*/  ISETP.GE.AND P3, PT, R129, c[0x0][0x1d4], PT ;  /* 0x0000750081007a0c */ /* 0x000fe20003f66270 */
[----:B------:R-:W-:Y:S01]  /*2b70*/  HMMA.16816.F32 R84, R12, R32, RZ ;  /* 0x000000200c54723c */ /* 0x000fe200000018ff */
[----:B------:R-:W-:-:S02]  /*2b80*/  IMAD.X R27, R25, 0x1, R22, P1 ;  /* 0x00000001191b7824 */ /* 0x000fc400008e0616 */
[----:B------:R-:W-:Y:S01]  /*2b90*/  IMAD.X R31, R25, 0x1, R0, P0 ;  /* 0x00000001191f7824 */ /* 0x000fe200000e0600 */
[----:B------:R-:W-:Y:S02]  /*2ba0*/  IADD3 R24, P0, R6, R4, RZ ;  /* 0x0000000406187210 */ /* 0x000fe40007f1e0ff */
[C---:B------:R-:W-:Y:S02]  /*2bb0*/  IADD3 R6, P1, R4.reuse, R7, RZ ;  /* 0x0000000704067210 */ /* 0x040fe40007f3e0ff */
[----:B------:R-:W-:Y:S01]  /*2bc0*/  HMMA.16816.F32 R100, R12, R34, RZ ;  /* 0x000000220c64723c */ /* 0x000fe200000018ff */
[----:B------:R-:W-:Y:S01]  /*2bd0*/  IMAD.X R25, R21, 0x1, R5, P0 ;  /* 0x0000000115197824 */ /* 0x000fe200000e0605 */
[----:B------:R-:W-:Y:S01]  /*2be0*/  IADD3 R4, P0, R4, R20, RZ ;  /* 0x0000001404047210 */ /* 0x000fe20007f1e0ff */
[----:B------:R-:W-:Y:S01]  /*2bf0*/  IMAD.X R7, R5, 0x1, R22, P1 ;  /* 0x0000000105077824 */ /* 0x000fe200008e0616 */
[----:B------:R-:W-:Y:S01]  /*2c00*/  ISETP.LT.OR P1, PT, R37, 0x1, P3 ;  /* 0x000000012500780c */ /* 0x000fe20001f21670 */
[----:B------:R-:W4:Y:S02]  /*2c10*/  LDSM.16.M88.4 R20, [R233+0x8080] ;  /* 0x00808000e914783b */ /* 0x000f240000000200 */
[----:B------:R-:W-:Y:S01]  /*2c20*/  IMAD.X R5, R5, 0x1, R0, P0 ;  /* 0x0000000105057824 */ /* 0x000fe200000e0600 */
[C---:B------:R-:W-:Y:S01]  /*2c30*/  ISETP.LT.OR P0, PT, R37.reuse, 0x1, P2 ;  /* 0x000000012500780c */ /* 0x040fe20001701670 */
[----:B------:R-:W-:Y:S01]  /*2c40*/  IMAD.MOV.U32 R0, RZ, RZ, 0x40 ;  /* 0x00000040ff007424 */ /* 0x000fe200078e00ff */
[----:B-1----:R-:W-:Y:S07]  /*2c50*/  HMMA.16816.F32 R80, R16, R46, R72 ;  /* 0x0000002e1050723c */ /* 0x002fee0000001848 */
[----:B------:R-:W-:Y:S01]  /*2c60*/  @!PT LDS RZ, [RZ] ;  /* 0x00000000fffff984 */ /* 0x000fe20000000800 */
[----:B------:R-:W-:Y:S01]  /*2c70*/  @!PT LDS RZ, [RZ] ;  /* 0x00000000fffff984 */ /* 0x000fe20000000800 */
[----:B------:R-:W-:Y:S01]  /*2c80*/  @!PT LDS RZ, [RZ] ;  /* 0x00000000fffff984 */ /* 0x000fe20000000800 */
[----:B------:R1:W-:Y:S01]  /*2c90*/  LDGSTS.E.BYPASS.LTC128B.128 [R125+0x2080], [R28.64], !P1 ;  /* 0x020800001c7d7fae */ /* 0x0003e2000c901d56 */
[----:B------:R-:W-:-:S02]  /*2ca0*/  ISETP.LT.OR P1, PT, R37, 0x11, P3 ;  /* 0x000000112500780c */ /* 0x000fc40001f21670 */
[C---:B------:R-:W-:Y:S01]  /*2cb0*/  ISETP.LT.OR P3, PT, R37.reuse, 0x21, P3 ;  /* 0x000000212500780c */ /* 0x040fe20001f61670 */
[----:B------:R5:W-:Y:S01]  /*2cc0*/  LDGSTS.E.BYPASS.LTC128B.128 [R125+0x3880], [R24.64], !P0 ;  /* 0x03880000187d7fae */ /* 0x000be2000c101d56 */
[C---:B------:R-:W-:Y:S02]  /*2cd0*/  ISETP.LT.OR P0, PT, R37.reuse, 0x11, P2 ;  /* 0x000000112500780c */ /* 0x040fe40001701670 */
[----:B------:R-:W-:Y:S01]  /*2ce0*/  ISETP.LT.OR P2, PT, R37, 0x21, P2 ;  /* 0x000000212500780c */ /* 0x000fe20001741670 */
[C---:B--2---:R-:W-:Y:S06]  /*2cf0*/  HMMA.16816.F32 R76, R16.reuse, R42, R56 ;  /* 0x0000002a104c723c */ /* 0x044fec0000001838 */
[----:B------:R5:W-:Y:S01]  /*2d00*/  LDGSTS.E.BYPASS.LTC128B.128 [R125+0x2880], [R26.64], !P1 ;  /* 0x028800001a7d7fae */ /* 0x000be2000c901d56 */
[----:B------:R-:W-:Y:S01]  /*2d10*/  LOP3.LUT P1, RZ, R36, 0x4, RZ, 0xc0, !PT ;  /* 0x0000000424ff7812 */ /* 0x000fe2000782c0ff */
[----:B------:R-:W-:Y:S02]  /*2d20*/  HMMA.16816.F32 R108, R16, R44, R68 ;  /* 0x0000002c106c723c */ /* 0x000fe40000001844 */
[----:B------:R2:W-:Y:S01]  /*2d30*/  LDGSTS.E.BYPASS.LTC128B.128 [R125+0x4080], [R6.64], !P0 ;  /* 0x04080000067d7fae */ /* 0x0005e2000c101d56 */
[----:B------:R-:W-:-:S02]  /*2d40*/  SEL R0, R0, 0xffffffc0, !P1 ;  /* 0xffffffc000007807 */ /* 0x000fc40004800000 */
[----:B------:R-:W-:Y:S01]  /*2d50*/  PLOP3.LUT P0, PT, PT, PT, UP0, 0x80, 0x0 ;  /* 0x000000000000781c */ /* 0x000fe20003f0f008 */
[----:B------:R1:W-:Y:S01]  /*2d60*/  LDGSTS.E.BYPASS.LTC128B.128 [R125+0x3080], [R30.64], !P3 ;  /* 0x030800001e7d7fae */ /* 0x0003e2000d901d56 */
[----:B------:R-:W-:Y:S01]  /*2d70*/  ISETP.GT.AND P3, PT, R131, 0x2f, PT ;  /* 0x0000002f8300780c */ /* 0x000fe20003f64270 */
[----:B------:R-:W-:Y:S01]  /*2d80*/  IMAD.IADD R230, R224, 0x1, R0 ;  /* 0x00000001e0e67824 */ /* 0x000fe200078e0200 */
[C---:B------:R-:W-:Y:S01]  /*2d90*/  HMMA.16816.F32 R96, R16.reuse, R40, R60 ;  /* 0x000000281060723c */ /* 0x040fe2000000183c */
[----:B------:R2:W-:Y:S01]  /*2da0*/  LDGSTS.E.BYPASS.LTC128B.128 [R125+0x4880], [R4.64], !P2 ;  /* 0x04880000047d7fae */ /* 0x0005e2000d101d56 */
[----:B------:R-:W-:Y:S01]  /*2db0*/  IMAD.IADD R229, R0, 0x1, R235 ;  /* 0x0000000100e57824 */ /* 0x000fe200078e02eb */
[----:B------:R-:W-:Y:S02]  /*2dc0*/  LOP3.LUT R0, R120, R121, RZ, 0xfc, !PT ;  /* 0x0000007978007212 */ /* 0x000fe400078efcff */
[----:B------:R-:W-:Y:S03]  /*2dd0*/  LDSM.16.M88.4 R8, [R232+0xa080] ;  /* 0x00a08000e808783b */ /* 0x000fe60000000200 */
[C---:B---3--:R-:W-:Y:S01]  /*2de0*/  HMMA.16816.F32 R88, R16.reuse, R52, R48 ;  /* 0x000000341058723c */ /* 0x048fe20000001830 */
[----:B------:R-:W-:Y:S04]  /*2df0*/  LDSM.16.M88.4 R32, [R230+0x6080] ;  /* 0x00608000e620783b */ /* 0x000fe80000000200 */
[----:B------:R-:W-:Y:S03]  /*2e00*/  LDSM.16.M88.4 R12, [R232+0x8080] ;  /* 0x00808000e80c783b */ /* 0x000fe60000000200 */
[----:B------:R-:W-:Y:S01]  /*2e10*/  HMMA.16816.F32 R72, R16, R54, R64 ;  /* 0x000000361048723c */ /* 0x000fe20000001840 */
[----:B-----5:R-:W3:Y:S04]  /*2e20*/  LDSM.16.M88.4 R24, [R230+0x5880] ;  /* 0x00588000e618783b */ /* 0x020ee80000000200 */
[----:B------:R-:W-:Y:S03]  /*2e30*/  LDSM.16.M88.4 R36, [R229] ;  /* 0x00000000e524783b */ /* 0x000fe60000000200 */
[C---:B----4-:R-:W-:Y:S01]  /*2e40*/  HMMA.16816.F32 R68, R20.reuse, R44, R112 ;  /* 0x0000002c1444723c */ /* 0x050fe20000001870 */
[----:B-1----:R-:W1:Y:S04]  /*2e50*/  LDSM.16.M88.4 R28, [R230+0x5080] ;  /* 0x00508000e61c783b */ /* 0x002e680000000200 */
[----:B--2---:R-:W2:Y:S03]  /*2e60*/  LDSM.16.M88.4 R4, [R234+0xa080] ;  /* 0x00a08000ea04783b */ /* 0x004ea60000000200 */
[C---:B------:R-:W-:Y:S01]  /*2e70*/  HMMA.16816.F32 R56, R20.reuse, R40, R92 ;  /* 0x000000281438723c */ /* 0x040fe2000000185c */
[----:B------:R-:W4:Y:S04]  /*2e80*/  LDSM.16.M88.4 R60, [R229+0x800] ;  /* 0x00080000e53c783b */ /* 0x000f280000000200 */
[----:B------:R-:W5:Y:S03]  /*2e90*/  LDSM.16.M88.4 R64, [R229+0x1000] ;  /* 0x00100000e540783b */ /* 0x000f660000000200 */
[C---:B------:R-:W-:Y:S01]  /*2ea0*/  HMMA.16816.F32 R48, R20.reuse, R52, R84 ;  /* 0x000000341430723c */ /* 0x040fe20000001854 */
[----:B------:R-:W0:Y:S07]  /*2eb0*/  LDGDEPBAR ;  /* 0x00000000000079af */ /* 0x000e2e0000000000 */
[C---:B------:R-:W-:Y:S08]  /*2ec0*/  HMMA.16816.F32 R44, R20.reuse, R46, R116 ;  /* 0x0000002e142c723c */ /* 0x040ff00000001874 */
[C---:B------:R-:W-:Y:S08]  /*2ed0*/  HMMA.16816.F32 R16, R20.reuse, R42, R104 ;  /* 0x0000002a1410723c */ /* 0x040ff00000001868 */
[----:B------:R-:W-:Y:S01]  /*2ee0*/  HMMA.16816.F32 R52, R20, R54, R100 ;  /* 0x000000361434723c */ /* 0x000fe20000001864 */
[----:B------:R-:W2:Y:S07]  /*2ef0*/  LDSM.16.M88.4 R20, [R234+0x8080] ;  /* 0x00808000ea14783b */ /* 0x000eae0000000200 */
[C---:B---3--:R-:W-:Y:S08]  /*2f00*/  HMMA.16816.F32 R84, R8.reuse, R26, R76 ;  /* 0x0000001a0854723c */ /* 0x048ff0000000184c */
[C---:B-1----:R-:W-:Y:S08]  /*2f10*/  HMMA.16816.F32 R40, R8.reuse, R28, R108 ;  /* 0x0000001c0828723c */ /* 0x042ff0000000186c */
[C---:B------:R-:W-:Y:S08]  /*2f20*/  HMMA.16816.F32 R92, R8.reuse, R24, R96 ;  /* 0x00000018085c723c */ /* 0x040ff00000001860 */
[C---:B------:R-:W-:Y:S08]  /*2f30*/  HMMA.16816.F32 R88, R8.reuse, R32, R88 ;  /* 0x000000200858723c */ /* 0x040ff00000001858 */
[C---:B------:R-:W-:Y:S08]  /*2f40*/  HMMA.16816.F32 R80, R8.reuse, R30, R80 ;  /* 0x0000001e0850723c */ /* 0x040ff00000001850 */
[----:B------:R-:W-:Y:S08]  /*2f50*/  HMMA.16816.F32 R76, R8, R34, R72 ;  /* 0x00000022084c723c */ /* 0x000ff00000001848 */
[C---:B------:R-:W-:Y:S08]  /*2f60*/  HMMA.16816.F32 R8, R12.reuse, R28, R68 ;  /* 0x0000001c0c08723c */ /* 0x040ff00000001844 */
[C---:B------:R-:W-:Y:S01]  /*2f70*/  HMMA.16816.F32 R44, R12.reuse, R30, R44 ;  /* 0x0000001e0c2c723c */ /* 0x040fe2000000182c */
[----:B------:R-:W-:Y:S07]  /*2f80*/  LDSM.16.M88.4 R28, [R224+0x6880] ;  /* 0x00688000e01c783b */ /* 0x000fee0000000200 */
[C---:B------:R-:W-:Y:S08]  /*2f90*/  HMMA.16816.F32 R56, R12.reuse, R24, R56 ;  /* 0x000000180c38723c */ /* 0x040ff00000001838 */
[C---:B------:R-:W-:Y:S01]  /*2fa0*/  HMMA.16816.F32 R104, R12.reuse, R26, R16 ;  /* 0x0000001a0c68723c */ /* 0x040fe20000001810 */
[----:B------:R-:W1:Y:S04]  /*2fb0*/  LDSM.16.M88.4 R16, [R231+0xe080] ;  /* 0x00e08000e710783b */ /* 0x000e680000000200 */
[----:B------:R-:W3:Y:S03]  /*2fc0*/  LDSM.16.M88.4 R24, [R224+0x7080] ;  /* 0x00708000e018783b */ /* 0x000ee60000000200 */
[C---:B------:R-:W-:Y:S01]  /*2fd0*/  HMMA.16816.F32 R108, R12.reuse, R32, R48 ;  /* 0x000000200c6c723c */ /* 0x040fe20000001830 */
[----:B------:R-:W-:Y:S07]  /*2fe0*/  LDSM.16.M88.4 R48, [R235+0x1800] ;  /* 0x00180000eb30783b */ /* 0x000fee0000000200 */
[----:B------:R-:W-:Y:S01]  /*2ff0*/  HMMA.16816.F32 R52, R12, R34, R52 ;  /* 0x000000220c34723c */ /* 0x000fe20000001834 */
[----:B------:R-:W1:Y:S07]  /*3000*/  LDSM.16.M88.4 R12, [R224+0x7880] ;  /* 0x00788000e00c783b */ /* 0x000e6e0000000200 */
[C---:B--2---:R-:W-:Y:S08]  /*3010*/  HMMA.16816.F32 R40, R4.reuse, R36, R40 ;  /* 0x000000240428723c */ /* 0x044ff00000001828 */
[C---:B------:R-:W-:Y:S08]  /*3020*/  HMMA.16816.F32 R32, R4.reuse, R38, R80 ;  /* 0x000000260420723c */ /* 0x040ff00000001850 */
[C---:B----4-:R-:W-:Y:S08]  /*3030*/  HMMA.16816.F32 R68, R4.reuse, R60, R92 ;  /* 0x0000003c0444723c */ /* 0x050ff0000000185c */
[C---:B------:R-:W-:Y:S08]  /*3040*/  HMMA.16816.F32 R72, R4.reuse, R62, R84 ;  /* 0x0000003e0448723c */ /* 0x040ff00000001854 */
[----:B-----5:R-:W-:Y:S08]  /*3050*/  HMMA.16816.F32 R100, R4, R64, R88 ;  /* 0x000000400464723c */ /* 0x020ff00000001858 */
[----:B------:R-:W-:Y:S01]  /*3060*/  HMMA.16816.F32 R92, R20, R36, R8 ;  /* 0x00000024145c723c */ /* 0x000fe20000001808 */
[----:B------:R-:W2:Y:S07]  /*3070*/  LDSM.16.M88.4 R8, [R231+0xc080] ;  /* 0x00c08000e708783b */ /* 0x000eae0000000200 */
[----:B------:R-:W-:Y:S01]  /*3080*/  HMMA.16816.F32 R96, R4, R66, R76 ;  /* 0x000000420460723c */ /* 0x000fe2000000184c */
[----:B------:R-:W-:Y:S07]  /*3090*/  LDSM.16.M88.4 R4, [R233+0xe080] ;  /* 0x00e08000e904783b */ /* 0x000fee0000000200 */
[C---:B------:R-:W-:Y:S01]  /*30a0*/  HMMA.16816.F32 R84, R20.reuse, R38, R44 ;  /* 0x000000261454723c */ /* 0x040fe2000000182c */
[----:B------:R-:W4:Y:S07]  /*30b0*/  LDSM.16.M88.4 R44, [R235+0x2000] ;  /* 0x00200000eb2c783b */ /* 0x000f2e0000000200 */
[C---:B------:R-:W-:Y:S01]  /*30c0*/  HMMA.16816.F32 R88, R20.reuse, R60, R56 ;  /* 0x0000003c1458723c */ /* 0x040fe20000001838 */
[----:B------:R-:W5:Y:S07]  /*30d0*/  LDSM.16.M88.4 R56, [R235+0x2800] ;  /* 0x00280000eb38783b */ /* 0x000f6e0000000200 */
[C---:B------:R-:W-:Y:S08]  /*30e0*/  HMMA.16816.F32 R104, R20.reuse, R62, R104 ;  /* 0x0000003e1468723c */ /* 0x040ff00000001868 */
[C---:B------:R-:W-:Y:S08]  /*30f0*/  HMMA.16816.F32 R108, R20.reuse, R64, R108 ;  /* 0x00000040146c723c */ /* 0x040ff0000000186c */
[----:B------:R-:W-:Y:S01]  /*3100*/  HMMA.16816.F32 R80, R20, R66, R52 ;  /* 0x000000421450723c */ /* 0x000fe20000001834 */
[----:B------:R-:W2:Y:S07]  /*3110*/  LDSM.16.M88.4 R20, [R233+0xc080] ;  /* 0x00c08000e914783b */ /* 0x000eae0000000200 */
[C---:B-1----:R-:W-:Y:S08]  /*3120*/  HMMA.16816.F32 R76, R16.reuse, R28, R40 ;  /* 0x0000001c104c723c */ /* 0x042ff00000001828 */
[C---:B------:R-:W-:Y:S08]  /*3130*/  HMMA.16816.F32 R52, R16.reuse, R30, R32 ;  /* 0x0000001e1034723c */ /* 0x040ff00000001820 */
[C---:B---3--:R-:W-:Y:S08]  /*3140*/  HMMA.16816.F32 R36, R16.reuse, R26, R72 ;  /* 0x0000001a1024723c */ /* 0x048ff00000001848 */
[C---:B------:R-:W-:Y:S08]  /*3150*/  HMMA.16816.F32 R40, R16.reuse, R24, R68 ;  /* 0x000000181028723c */ /* 0x040ff00000001844 */
[C---:B------:R-:W-:Y:S08]  /*3160*/  HMMA.16816.F32 R32, R16.reuse, R12, R100 ;  /* 0x0000000c1020723c */ /* 0x040ff00000001864 */
[----:B------:R-:W-:Y:S01]  /*3170*/  HMMA.16816.F32 R64, R16, R14, R96 ;  /* 0x0000000e1040723c */ /* 0x000fe20000001860 */
[----:B------:R-:W-:Y:S07]  /*3180*/  LDSM.16.M88.4 R16, [R232+0xe080] ;  /* 0x00e08000e810783b */ /* 0x000fee0000000200 */
[C---:B--2---:R-:W-:Y:S08]  /*3190*/  HMMA.16816.F32 R72, R8.reuse, R28, R92 ;  /* 0x0000001c0848723c */ /* 0x044ff0000000185c */
[C---:B------:R-:W-:Y:S08]  /*31a0*/  HMMA.16816.F32 R68, R8.reuse, R30, R84 ;  /* 0x0000001e0844723c */ /* 0x040ff00000001854 */
[C---:B------:R-:W-:Y:S08]  /*31b0*/  HMMA.16816.F32 R60, R8.reuse, R24, R88 ;  /* 0x00000018083c723c */ /* 0x040ff00000001858 */
[C---:B------:R-:W-:Y:S08]  /*31c0*/  HMMA.16816.F32 R28, R8.reuse, R26, R104 ;  /* 0x0000001a081c723c */ /* 0x040ff00000001868 */
[C---:B------:R-:W-:Y:S08]  /*31d0*/  HMMA.16816.F32 R24, R8.reuse, R12, R108 ;  /* 0x0000000c0818723c */ /* 0x040ff0000000186c */
[----:B------:R-:W-:Y:S01]  /*31e0*/  HMMA.16816.F32 R80, R8, R14, R80 ;  /* 0x0000000e0850723c */ /* 0x000fe20000001850 */
[----:B------:R-:W-:Y:S04]  /*31f0*/  LDSM.16.M88.4 R12, [R232+0xc080] ;  /* 0x00c08000e80c783b */ /* 0x000fe80000000200 */
[----:B------:R-:W-:Y:S03]  /*3200*/  LDSM.16.M88.4 R8, [R234+0xc080] ;  /* 0x00c08000ea08783b */ /* 0x000fe60000000200 */
[C---:B----4-:R-:W-:Y:S01]  /*3210*/  HMMA.16816.F32 R104, R4.reuse, R46, R36 ;  /* 0x0000002e0468723c */ /* 0x050fe20000001824 */
[----:B------:R-:W1:Y:S07]  /*3220*/  LDSM.16.M88.4 R36, [R230+0x7080] ;  /* 0x00708000e624783b */ /* 0x000e6e0000000200 */
[C---:B------:R-:W-:Y:S01]  /*3230*/  HMMA.16816.F32 R108, R4.reuse, R44, R40 ;  /* 0x0000002c046c723c */ /* 0x040fe20000001828 */
[----:B------:R-:W2:Y:S07]  /*3240*/  LDSM.16.M88.4 R40, [R230+0x6880] ;  /* 0x00688000e628783b */ /* 0x000eae0000000200 */
[C---:B-----5:R-:W-:Y:S01]  /*3250*/  HMMA.16816.F32 R100, R4.reuse, R56, R32 ;  /* 0x000000380464723c */ /* 0x060fe20000001820 */
[----:B------:R-:W3:Y:S07]  /*3260*/  LDSM.16.M88.4 R32, [R230+0x7880] ;  /* 0x00788000e620783b */ /* 0x000eee0000000200 */
[C---:B------:R-:W-:Y:S08]  /*3270*/  HMMA.16816.F32 R112, R4.reuse, R48, R76 ;  /* 0x000000300470723c */ /* 0x040ff0000000184c */
[C---:B------:R-:W-:Y:S08]  /*3280*/  HMMA.16816.F32 R76, R4.reuse, R50, R52 ;  /* 0x00000032044c723c */ /* 0x040ff00000001834 */
[----:B------:R-:W-:Y:S01]  /*3290*/  HMMA.16816.F32 R52, R4, R58, R64 ;  /* 0x0000003a0434723c */ /* 0x000fe20000001840 */
[----:B------:R-:W-:Y:S07]  /*32a0*/  LDSM.16.M88.4 R4, [R236+0xe080] ;  /* 0x00e08000ec04783b */ /* 0x000fee0000000200 */
[C---:B------:R-:W-:Y:S08]  /*32b0*/  HMMA.16816.F32 R96, R20.reuse, R48, R72 ;  /* 0x000000301460723c */ /* 0x040ff00000001848 */
[C---:B------:R-:W-:Y:S08]  /*32c0*/  HMMA.16816.F32 R92, R20.reuse, R50, R68 ;  /* 0x00000032145c723c */ /* 0x040ff00000001844 */
[C---:B------:R-:W-:Y:S08]  /*32d0*/  HMMA.16816.F32 R88, R20.reuse, R44, R60 ;  /* 0x0000002c1458723c */ /* 0x040ff0000000183c */
[C---:B------:R-:W-:Y:S01]  /*32e0*/  HMMA.16816.F32 R84, R20.reuse, R46, R28 ;  /* 0x0000002e1454723c */ /* 0x040fe2000000181c */
[----:B------:R-:W-:Y:S07]  /*32f0*/  LDSM.16.M88.4 R28, [R229+0x1800] ;  /* 0x00180000e51c783b */ /* 0x000fee0000000200 */
[C---:B------:R-:W-:Y:S01]  /*3300*/  HMMA.16816.F32 R60, R20.reuse, R56, R24 ;  /* 0x00000038143c723c */ /* 0x040fe20000001818 */
[----:B------:R-:W4:Y:S07]  /*3310*/  LDSM.16.M88.4 R24, [R229+0x2000] ;  /* 0x00200000e518783b */ /* 0x000f2e0000000200 */
[----:B------:R-:W-:Y:S01]  /*3320*/  HMMA.16816.F32 R56, R20, R58, R80 ;  /* 0x0000003a1438723c */ /* 0x000fe20000001850 */
[----:B------:R-:W5:Y:S01]  /*3330*/  LDSM.16.M88.4 R20, [R229+0x2800] ;  /* 0x00280000e514783b */ /* 0x000f620000000200 */
[----:B------:R-:W-:-:S06]  /*3340*/  DEPBAR.LE SB0, 0x0 ;  /* 0x000080000000791a */ /* 0x000fcc0000000000 */
[C---:B-1----:R-:W-:Y:S08]  /*3350*/  HMMA.16816.F32 R72, R16.reuse, R36, R108 ;  /* 0x000000241048723c */ /* 0x042ff0000000186c */
[C---:B--2---:R-:W-:Y:S08]  /*3360*/  HMMA.16816.F32 R80, R16.reuse, R40, R112 ;  /* 0x000000281050723c */ /* 0x044ff00000001870 */
[C---:B------:R-:W-:Y:S08]  /*3370*/  HMMA.16816.F32 R76, R16.reuse, R42, R76 ;  /* 0x0000002a104c723c */ /* 0x040ff0000000184c */
[----:B---3--:R-:W-:Y:S08]  /*3380*/  HMMA.16816.F32 R52, R16, R34, R52 ;  /* 0x000000221034723c */ /* 0x008ff00000001834 */
[C---:B------:R-:W-:Y:S08]  /*3390*/  HMMA.16816.F32 R48, R12.reuse, R40, R96 ;  /* 0x000000280c30723c */ /* 0x040ff00000001860 */
[----:B------:R-:W-:Y:S08]  /*33a0*/  HMMA.16816.F32 R44, R12, R42, R92 ;  /* 0x0000002a0c2c723c */ /* 0x000ff0000000185c */
[C---:B------:R-:W-:Y:S08]  /*33b0*/  HMMA.16816.F32 R68, R16.reuse, R38, R104 ;  /* 0x000000261044723c */ /* 0x040ff00000001868 */
[----:B------:R-:W-:Y:S08]  /*33c0*/  HMMA.16816.F32 R64, R16, R32, R100 ;  /* 0x000000201040723c */ /* 0x000ff00000001864 */
[C---:B------:R-:W-:Y:S08]  /*33d0*/  HMMA.16816.F32 R40, R12.reuse, R36, R88 ;  /* 0x000000240c28723c */ /* 0x040ff00000001858 */
[C---:B------:R-:W-:Y:S08]  /*33e0*/  HMMA.16816.F32 R36, R12.reuse, R38, R84 ;  /* 0x000000260c24723c */ /* 0x040ff00000001854 */
[C---:B------:R-:W-:Y:S08]  /*33f0*/  HMMA.16816.F32 R16, R12.reuse, R32, R60 ;  /* 0x000000200c10723c */ /* 0x040ff0000000183c */
[----:B------:R-:W-:Y:S08]  /*3400*/  HMMA.16816.F32 R12, R12, R34, R56 ;  /* 0x000000220c0c723c */ /* 0x000ff00000001838 */
[C---:B----4-:R-:W-:Y:S08]  /*3410*/  HMMA.16816.F32 R92, R4.reuse, R24, R72 ;  /* 0x00000018045c723c */ /* 0x050ff00000001848 */
[C---:B-----5:R-:W-:Y:S08]  /*3420*/  HMMA.16816.F32 R72, R4.reuse, R22, R52 ;  /* 0x000000160448723c */ /* 0x060ff00000001834 */
[C---:B------:R-:W-:Y:S08]  /*3430*/  HMMA.16816.F32 R84, R4.reuse, R28, R80 ;  /* 0x0000001c0454723c */ /* 0x040ff00000001850 */
[-C--:B------:R-:W-:Y:S08]  /*3440*/  HMMA.16816.F32 R88, R4, R30.reuse, R76 ;  /* 0x0000001e0458723c */ /* 0x080ff0000000184c */
[----:B------:R-:W-:Y:S08]  /*3450*/  HMMA.16816.F32 R52, R8, R30, R44 ;  /* 0x0000001e0834723c */ /* 0x000ff0000000182c */
[C---:B------:R-:W-:Y:S08]  /*3460*/  HMMA.16816.F32 R80, R4.reuse, R26, R68 ;  /* 0x0000001a0450723c */ /* 0x040ff00000001844 */
[----:B------:R-:W-:Y:S07]  /*3470*/  HMMA.16816.F32 R76, R4, R20, R64 ;  /* 0x00000014044c723c */ /* 0x000fee0000001840 */
[----:B------:R-:W-:Y:S01]  /*3480*/  IADD3 R4, R125, 0x2080, RZ ;  /* 0x000020807d047810 */ /* 0x000fe20007ffe0ff */
[C---:B------:R-:W-:Y:S04]  /*3490*/  HMMA.16816.F32 R44, R8.reuse, R24, R40 ;  /* 0x00000018082c723c */ /* 0x040fe80000001828 */
[----:B------:R1:W-:Y:S04]  /*34a0*/  STL [R1+0x8], R4 ;  /* 0x0000080401007387 */ /* 0x0003e80000100800 */
[C---:B------:R-:W-:Y:S07]  /*34b0*/  HMMA.16816.F32 R40, R8.reuse, R22, R12 ;  /* 0x000000160828723c */ /* 0x040fee000000180c */
[----:B------:R-:W-:Y:S01]  /*34c0*/  SHF.R.S32.HI R12, RZ, 0x1f, R128 ;  /* 0x0000001fff0c7819 */ /* 0x000fe20000011480 */
[C---:B------:R-:W-:Y:S04]  /*34d0*/  HMMA.16816.F32 R56, R8.reuse, R28, R48 ;  /* 0x0000001c0838723c */ /* 0x040fe80000001830 */
[----:B------:R1:W-:Y:S04]  /*34e0*/  STL [R1+0x44], R12 ;  /* 0x0000440c01007387 */ /* 0x0003e80000100800 */
[C---:B------:R-:W-:Y:S08]  /*34f0*/  HMMA.16816.F32 R48, R8.reuse, R26, R36 ;  /* 0x0000001a0830723c */ /* 0x040ff00000001824 */
[----:B------:R-:W-:Y:S01]  /*3500*/  HMMA.16816.F32 R32, R8, R20, R16 ;  /* 0x000000140820723c */ /* 0x000fe20000001810 */
[----:B------:R-:W-:Y:S06]  /*3510*/  BAR.SYNC.DEFER_BLOCKING 0x0 ;  /* 0x0000000000007b1d */ /* 0x000fec0000010000 */
[----:B------:R-:W-:Y:S05]  /*3520*/  @!P0 BRA `(.L_x_1080) ;  /* 0x000003e000008947 */ /* 0x000fea0003800000 */
[----:B-1----:R-:W-:Y:S02]  /*3530*/  IMAD.U32 R4, RZ, RZ, UR21 ;  /* 0x00000015ff047e24 */ /* 0x002fe4000f8e00ff */
        /* <DEDUP_REMOVED lines=30> */
[----:B------:R-:W-:-:S03]  /*3720*/  SHF.L.U64.HI R6, R129, 0x1, R130 ;  /* 0x0000000181067819 */ /* 0x000fc60000010282 */
[----:B------:R-:W-:Y:S04]  /*3730*/  SHFL.IDX PT, R9, R4, 0x2, 0x181f ;  /* 0x00581f0004097f89 */ /* 0x000fe800000e0000 */
[----:B------:R-:W1:Y:S04]  /*3740*/  SHFL.IDX PT, R10, R5, RZ, 0x181f ;  /* 0x00181fff050a7589 */ /* 0x000e6800000e0000 */
[----:B------:R2:W3:Y:S04]  /*3750*/  SHFL.IDX PT, R11, R5, 0x1, 0x181f ;  /* 0x00381f00050b7f89 */ /* 0x0004e800000e0000 */
[----:B------:R-:W4:Y:S04]  /*3760*/  SHFL.IDX PT, R13, R4, RZ, 0x181f ;  /* 0x00181fff040d7589 */ /* 0x000f2800000e0000 */
[----:B------:R5:W3:Y:S01]  /*3770*/  SHFL.IDX PT, R18, R4, 0x1, 0x181f ;  /* 0x00381f0004127f89 */ /* 0x000ae200000e0000 */
[----:B-1----:R-:W-:-:S02]  /*3780*/  IADD3 R14, P2, R10, R15, RZ ;  /* 0x0000000f0a0e7210 */ /* 0x002fc40007f5e0ff */
[----:B--2---:R-:W-:-:S04]  /*3790*/  IADD3 R5, -R19, 0x10, RZ ;  /* 0x0000001013057810 */ /* 0x004fc80007ffe1ff */
[----:B------:R-:W-:Y:S01]  /*37a0*/  LOP3.LUT R5, R5, 0xf, RZ, 0xc0, !PT ;  /* 0x0000000f05057812 */ /* 0x000fe200078ec0ff */
[----:B-----5:R-:W-:-:S03]  /*37b0*/  IMAD.SHL.U32 R4, R128, 0x2, RZ ;  /* 0x0000000280047824 */ /* 0x020fc600078e00ff */
[----:B------:R-:W-:Y:S02]  /*37c0*/  IADD3 R16, P1, P0, R5, R7, R15 ;  /* 0x0000000705107210 */ /* 0x000fe4000783e00f */
[----:B------:R-:W-:Y:S02]  /*37d0*/  LOP3.LUT R5, R8, 0xf, RZ, 0xc0, !PT ;  /* 0x0000000f08057812 */ /* 0x000fe400078ec0ff */
[----:B------:R-:W-:Y:S02]  /*37e0*/  IADD3.X R17, RZ, R9, R6, P1, P0 ;  /* 0x00000009ff117210 */ /* 0x000fe40000fe0406 */
[----:B------:R-:W-:Y:S02]  /*37f0*/  IADD3 R8, P1, P0, R5, R7, R4 ;  /* 0x0000000705087210 */ /* 0x000fe4000783e004 */
        /* <DEDUP_REMOVED lines=8> */
[----:B------:R-:W-:Y:S01]  /*3880*/  IMAD.X R11, R18, 0x1, R6, P0 ;  /* 0x00000001120b7824 */ /* 0x000fe200000e0606 */
        /* <DEDUP_REMOVED lines=8> */
.L_x_1080:
[----:B-1----:R-:W-:Y:S01]  /*3910*/  FMUL.FTZ R4, R52, c[0x0][0x320] ;  /* 0x0000c80034047a20 */ /* 0x002fe20000410000 */
[----:B------:R-:W-:Y:S01]  /*3920*/  SHF.R.S32.HI R7, RZ, 0x1f, R122 ;  /* 0x0000001fff077819 */ /* 0x000fe2000001147a */
        /* <DEDUP_REMOVED lines=13> */
[----:B------:R-:W-:Y:S01]  /*3a00*/  ULOP3.LUT UR21, URZ, UR21, URZ, 0x33, !UPT ;  /* 0x000000153f157292 */ /* 0x000fe2000f8e333f */
[----:B------:R-:W-:Y:S01]  /*3a10*/  PLOP3.LUT P0, PT, PT, PT, UP1, 0x80, 0x0 ;  /* 0x000000000000781c */ /* 0x000fe20003f0f018 */
[----:B-1----:R-:W-:-:S03]  /*3a20*/  FMUL.FTZ R4, R53, c[0x0][0x320] ;  /* 0x0000c80035047a20 */ /* 0x002fc60000410000 */
        /* <DEDUP_REMOVED lines=18> */
[C---:B------:R-:W-:Y:S02]  /*3b50*/  SHF.L.U32 R8, R5.reuse, 0x5, RZ ;  /* 0x0000000505087819 */ /* 0x040fe400000006ff */
[----:B------:R-:W-:Y:S02]  /*3b60*/  LOP3.LUT R9, R5, 0x1ffffffe, RZ, 0xc0, !PT ;  /* 0x1ffffffe05097812 */ /* 0x000fe400078ec0ff */
[----:B------:R-:W-:Y:S02]  /*3b70*/  LOP3.LUT R5, R8, 0xffffffc0, RZ, 0xc0, !PT ;  /* 0xffffffc008057812 */ /* 0x000fe400078ec0ff */
[----:B------:R-:W-:Y:S01]  /*3b80*/  IADD3 R7, R4, -R7, RZ ;  /* 0x8000000704077210 */ /* 0x000fe20007ffe0ff */
[----:B------:R-:W-:Y:S02]  /*3b90*/  IMAD.IADD R6, R6, 0x1, -R9 ;  /* 0x0000000106067824 */ /* 0x000fe400078e0a09 */
[----:B------:R-:W-:-:S02]  /*3ba0*/  IMAD.IADD R5, R5, 0x1, R11 ;  /* 0x0000000105057824 */ /* 0x000fc400078e020b */
[----:B------:R-:W-:Y:S02]  /*3bb0*/  IMAD.SHL.U32 R8, R7, 0x2, RZ ;  /* 0x0000000207087824 */ /* 0x000fe400078e00ff */
[----:B------:R-:W-:Y:S02]  /*3bc0*/  IMAD R12, R6, 0x8, R5 ;  /* 0x00000008060c7824 */ /* 0x000fe400078e0205 */
[----:B------:R-:W-:Y:S01]  /*3bd0*/  FMUL.FTZ R5, R33, c[0x0][0x320] ;  /* 0x0000c80021057a20 */ /* 0x000fe20000410000 */
[----:B------:R-:W-:Y:S01]  /*3be0*/  IADD3 R16, -R8, UR32, RZ ;  /* 0x0000002008107c10 */ /* 0x000fe2000fffe1ff */
[----:B------:R-:W-:Y:S01]  /*3bf0*/  @P1 IMAD.HI.U32 R6, R12, c[0x0][0x2c8], RZ ;  /* 0x0000b2000c061a27 */ /* 0x000fe200078e00ff */
[----:B------:R3:W-:Y:S01]  /*3c00*/  STL [R1+0x38], R12 ;  /* 0x0000380c01007387 */ /* 0x0007e20000100800 */
[----:B------:R5:W1:Y:S02]  /*3c10*/  MUFU.TANH R24, R5 ;  /* 0x0000000500187308 */ /* 0x000a640000002400 */
[----:B------:R-:W-:Y:S01]  /*3c20*/  IMAD.U32 R4, RZ, RZ, UR29 ;  /* 0x0000001dff047e24 */ /* 0x000fe2000f8e00ff */
[----:B------:R-:W-:Y:S01]  /*3c30*/  STL [R1+0x24], R8 ;  /* 0x0000240801007387 */ /* 0x000fe20000100800 */
[----:B------:R-:W-:-:S03]  /*3c40*/  FMUL.FTZ R7, R57, c[0x0][0x320] ;  /* 0x0000c80039077a20 */ /* 0x000fc60000410000 */
[----:B------:R-:W-:Y:S01]  /*3c50*/  IADD3 R4, -R8, 0x1, R4 ;  /* 0x0000000108047810 */ /* 0x000fe20007ffe104 */
[----:B------:R-:W1:Y:S03]  /*3c60*/  MUFU.TANH R17, R7 ;  /* 0x0000000700117308 */ /* 0x000e660000002400 */
[----:B------:R-:W-:-:S04]  /*3c70*/  IADD3 R4, R4, -UR12, RZ ;  /* 0x8000000c04047c10 */ /* 0x000fc8000fffe0ff */
[----:B------:R-:W-:Y:S01]  /*3c80*/  IADD3 R13, R4, c[0x0][0x328], RZ ;  /* 0x0000ca00040d7a10 */ /* 0x000fe20007ffe0ff */
[----:B-----5:R-:W-:Y:S01]  /*3c90*/  FMUL.FTZ R5, R40, c[0x0][0x320] ;  /* 0x0000c80028057a20 */ /* 0x020fe20000410000 */
[----:B------:R-:W-:-:S03]  /*3ca0*/  IADD3 R15, R4, UR21, RZ ;  /* 0x00000015040f7c10 */ /* 0x000fc6000fffe0ff */
        /* <DEDUP_REMOVED lines=9> */
[----:B---3--:R-:W-:-:S05]  /*3d40*/  IMAD.U32 R5, RZ, RZ, UR32 ;  /* 0x00000020ff057e24 */ /* 0x008fca000f8e00ff */
[----:B------:R-:W-:Y:S02]  /*3d50*/  IADD3 R14, -R8, UR8, R5 ;  /* 0x00000008080e7c10 */ /* 0x000fe4000fffe105 */
[----:B------:R-:W-:-:S04]  /*3d60*/  IADD3 R5, R13, R6, RZ ;  /* 0x000000060d057210 */ /* 0x000fc80007ffe0ff */
[----:B------:R-:W-:Y:S01]  /*3d70*/  IMNMX R5, R5, R14, PT ;  /* 0x0000000e05057217 */ /* 0x000fe20003800200 */
[----:B------:R-:W-:Y:S05]  /*3d80*/  @P0 BRA `(.L_x_1081) ;  /* 0x0000015000000947 */ /* 0x000fea0003800000 */
[----:B-12-4-:R-:W-:Y:S01]  /*3d90*/  IMAD.U32 R7, RZ, RZ, UR12 ;  /* 0x0000000cff077e24 */ /* 0x016fe2000f8e00ff */
[----:B------:R-:W-:Y:S04]  /*3da0*/  BSSY B0, `(.L_x_1082) ;  /* 0x000000f000007945 */ /* 0x000fe80003800000 */
[----:B------:R-:W-:-:S04]  /*3db0*/  IADD3 R6, -R7, UR8, R6 ;  /* 0x0000000807067c10 */ /* 0x000fc8000fffe106 */
        /* <DEDUP_REMOVED lines=9> */
.L_x_1083:
[----:B------:R-:W-:-:S04]  /*3e50*/  MOV R7, c[0x0][0x32c] ;  /* 0x0000cb0000077a02 */ /* 0x000fc80000000f00 */
[----:B------:R-:W-:-:S13]  /*3e60*/  ISETP.NE.AND P0, PT, R7, 0x1, PT ;  /* 0x000000010700780c */ /* 0x000fda0003f05270 */
[----:B------:R-:W-:-:S05]  /*3e70*/  @P0 IMAD.HI.U32 R7, R6, c[0x0][0x330], RZ ;  /* 0x0000cc0006070a27 */ /* 0x000fca00078e00ff */
[----:B------:R-:W-:Y:S02]  /*3e80*/  @P0 SHF.R.U32.HI R6, RZ, c[0x0][0x334], R7 ;  /* 0x0000cd00ff060a19 */ /* 0x000fe40000011607 */
.L_x_1084:
[----:B------:R-:W-:Y:S05]  /*3e90*/  BSYNC B0 ;  /* 0x0000000000007941 */ /* 0x000fea0003800000 */
.L_x_1082:
[----:B------:R-:W-:-:S05]  /*3ea0*/  IMAD R6, R6, c[0x0][0x32c], R16 ;  /* 0x0000cb0006067a24 */ /* 0x000fca00078e0210 */
[----:B------:R-:W-:Y:S02]  /*3eb0*/  IADD3 R7, R6, c[0x0][0x32c], RZ ;  /* 0x0000cb0006077a10 */ /* 0x000fe40007ffe0ff */
[----:B------:R-:W-:Y:S02]  /*3ec0*/  IMNMX R4, R4, R6, !PT ;  /* 0x0000000604047217 */ /* 0x000fe40007800200 */
[----:B------:R-:W-:Y:S02]  /*3ed0*/  IMNMX R5, R5, R7, PT ;  /* 0x0000000705057217 */ /* 0x000fe40003800200 */
.L_x_1081:
        /* <DEDUP_REMOVED lines=10> */
[----:B------:R-:W-:Y:S01]  /*3f80*/  ISETP.GT.AND P0, PT, R4, RZ, P0 ;  /* 0x000000ff0400720c */ /* 0x000fe20000704270 */
[----:B------:R-:W-:Y:S01]  /*3f90*/  UISETP.GE.AND UP5, UPT, UR32, 0x19, UPT ;  /* 0x000000192000788c */ /* 0x000fe2000bfa6270 */
[----:B------:R-:W-:Y:S01]  /*3fa0*/  PLOP3.LUT P2, PT, PT, PT, UP3, 0x40, 0x0 ;  /* 0x000000000000781c */ /* 0x000fe20003f4e838 */
[----:B------:R-:W-:Y:S01]  /*3fb0*/  UISETP.GE.AND UP0, UPT, UR32, 0x11, UPT ;  /* 0x000000112000788c */ /* 0x000fe2000bf06270 */
[C---:B------:R-:W-:Y:S01]  /*3fc0*/  ISETP.LT.OR P0, PT, R5.reuse, 0x1, P0 ;  /* 0x000000010500780c */ /* 0x040fe20000701670 */
        /* <DEDUP_REMOVED lines=24> */
[----:B------:R-:W-:Y:S01]  /*4150*/  FMUL.FTZ R8, R46, c[0x0][0x320] ;  /* 0x0000c8002e087a20 */ /* 0x000fe20000410000 */
[----:B------:R-:W-:Y:S01]  /*4160*/  PLOP3.LUT P2, PT, PT, PT, UP0, 0x40, 0x0 ;  /* 0x000000000000781c */ /* 0x000fe20003f4e808 */
[----:B-1----:R-:W-:Y:S01]  /*4170*/  FMUL.FTZ R6, R35, c[0x0][0x320] ;  /* 0x0000c80023067a20 */ /* 0x002fe20000410000 */
[C---:B------:R-:W-:Y:S01]  /*4180*/  ISETP.GT.AND P0, PT, R4.reuse, 0x18, P0 ;  /* 0x000000180400780c */ /* 0x040fe20000704270 */
[----:B------:R-:W-:Y:S01]  /*4190*/  UISETP.GE.AND UP0, UPT, UR32, 0x2a, UPT ;  /* 0x0000002a2000788c */ /* 0x000fe2000bf06270 */
[----:B------:R-:W-:Y:S01]  /*41a0*/  ISETP.GT.AND P2, PT, R4, 0x10, P2 ;  /* 0x000000100400780c */ /* 0x000fe20001744270 */
[----:B------:R1:W4:Y:S01]  /*41b0*/  MUFU.TANH R35, R6 ;  /* 0x0000000600237308 */ /* 0x0003220000002400 */
[----:B------:R-:W-:Y:S01]  /*41c0*/  ISETP.LT.OR P0, PT, R5, 0x19, P0 ;  /* 0x000000190500780c */ /* 0x000fe20000701670 */
[----:B------:R-:W-:Y:S01]  /*41d0*/  FMUL.FTZ R7, R59, c[0x0][0x320] ;  /* 0x0000c8003b077a20 */ /* 0x000fe20000410000 */
[----:B------:R-:W-:Y:S01]  /*41e0*/  ISETP.LT.OR P2, PT, R5, 0x11, P2 ;  /* 0x000000110500780c */ /* 0x000fe20001741670 */
[----:B------:R-:W-:Y:S01]  /*41f0*/  FMUL.FTZ R11, R50, c[0x0][0x320] ;  /* 0x0000c800320b7a20 */ /* 0x000fe20000410000 */
[----:B------:R-:W-:-:S02]  /*4200*/  FSEL R69, R28, -INF , !P0 ;  /* 0xff8000001c457808 */ /* 0x000fc40004000000 */
[----:B------:R-:W-:Y:S01]  /*4210*/  FSEL R64, R30, -INF , !P2 ;  /* 0xff8000001e407808 */ /* 0x000fe20005000000 */
[----:B------:R-:W2:Y:S01]  /*4220*/  MUFU.TANH R33, R10 ;  /* 0x0000000a00217308 */ /* 0x000ea20000002400 */
[----:B------:R-:W-:Y:S02]  /*4230*/  PLOP3.LUT P0, PT, PT, PT, UP2, 0x40, 0x0 ;  /* 0x000000000000781c */ /* 0x000fe40003f0e828 */
[----:B------:R-:W-:Y:S02]  /*4240*/  PLOP3.LUT P2, PT, PT, PT, UP4, 0x40, 0x0 ;  /* 0x000000000000781c */ /* 0x000fe40003f4e848 */
[C---:B------:R-:W-:Y:S02]  /*4250*/  ISETP.GT.AND P0, PT, R4.reuse, 0x21, P0 ;  /* 0x000000210400780c */ /* 0x040fe40000704270 */
[----:B------:R-:W-:Y:S01]  /*4260*/  ISETP.GT.AND P2, PT, R4, 0x19, P2 ;  /* 0x000000190400780c */ /* 0x000fe20001744270 */
[----:B-1----:R-:W-:Y:S01]  /*4270*/  FMUL.FTZ R6, R54, c[0x0][0x320] ;  /* 0x0000c80036067a20 */ /* 0x002fe20000410000 */
[C---:B------:R-:W-:Y:S01]  /*4280*/  ISETP.LT.OR P0, PT, R5.reuse, 0x22, P0 ;  /* 0x000000220500780c */ /* 0x040fe20000701670 */
[----:B------:R-:W1:Y:S01]  /*4290*/  MUFU.TANH R18, R8 ;  /* 0x0000000800127308 */ /* 0x000e620000002400 */
[----:B------:R-:W-:-:S02]  /*42a0*/  ISETP.LT.OR P2, PT, R5, 0x1a, P2 ;  /* 0x0000001a0500780c */ /* 0x000fc40001741670 */
[----:B------:R-:W-:Y:S02]  /*42b0*/  FSEL R252, R24, -INF , !P0 ;  /* 0xff80000018fc7808 */ /* 0x000fe40004000000 */
[----:B------:R-:W-:Y:S02]  /*42c0*/  FSEL R71, R27, -INF , !P2 ;  /* 0xff8000001b477808 */ /* 0x000fe40005000000 */
[----:B------:R-:W-:Y:S01]  /*42d0*/  PLOP3.LUT P2, PT, PT, PT, UP1, 0x40, 0x0 ;  /* 0x000000000000781c */ /* 0x000fe20003f4e818 */
[----:B------:R5:W1:Y:S03]  /*42e0*/  MUFU.TANH R22, R6 ;  /* 0x0000000600167308 */ /* 0x000a660000002400 */
[----:B------:R-:W-:-:S04]  /*42f0*/  ISETP.GT.AND P2, PT, R4, 0x28, P2 ;  /* 0x000000280400780c */ /* 0x000fc80001744270 */
[----:B------:R-:W-:Y:S01]  /*4300*/  ISETP.LT.OR P2, PT, R5, 0x29, P2 ;  /* 0x000000290500780c */ /* 0x000fe20001741670 */
[----:B------:R-:W1:Y:S03]  /*4310*/  MUFU.TANH R17, R7 ;  /* 0x0000000700117308 */ /* 0x000e660000002400 */
[----:B------:R-:W-:Y:S01]  /*4320*/  FSEL R207, R26, -INF , !P2 ;  /* 0xff8000001acf7808 */ /* 0x000fe20005000000 */
[----:B-----5:R-:W-:-:S04]  /*4330*/  FMUL.FTZ R6, R55, c[0x0][0x320] ;  /* 0x0000c80037067a20 */ /* 0x020fc80000410000 */
[----:B------:R-:W1:Y:S08]  /*4340*/  MUFU.TANH R23, R11 ;  /* 0x0000000b00177308 */ /* 0x000e700000002400 */
[----:B------:R5:W1:Y:S02]  /*4350*/  MUFU.TANH R19, R6 ;  /* 0x0000000600137308 */ /* 0x000a640000002400 */
[----:B-----5:R-:W-:Y:S01]  /*4360*/  FMUL.FTZ R6, R42, c[0x0][0x320] ;  /* 0x0000c8002a067a20 */ /* 0x020fe20000410000 */
[----:B------:R-:W-:-:S02]  /*4370*/  FSEL R42, R20, -INF , !P1 ;  /* 0xff800000142a7808 */ /* 0x000fc40004800000 */
[----:B------:R-:W-:-:S03]  /*4380*/  PLOP3.LUT P1, PT, PT, PT, UP6, 0x40, 0x0 ;  /* 0x000000000000781c */ /* 0x000fc60003f2e868 */
[----:B------:R5:W1:Y:S01]  /*4390*/  MUFU.TANH R34, R6 ;  /* 0x0000000600227308 */ /* 0x000a620000002400 */
[----:B------:R-:W-:Y:S01]  /*43a0*/  UISETP.NE.AND UP6, UPT, UR14, URZ, UPT ;  /* 0x0000003f0e00728c */ /* 0x000fe2000bfc5270 */
[----:B------:R-:W-:-:S04]  /*43b0*/  ISETP.GT.AND P1, PT, R4, 0x11, P1 ;  /* 0x000000110400780c */ /* 0x000fc80000f24270 */
[----:B------:R-:W-:Y:S02]  /*43c0*/  ISETP.LT.OR P1, PT, R5, 0x12, P1 ;  /* 0x000000120500780c */ /* 0x000fe40000f21670 */
[----:B------:R-:W1:Y:S01]  /*43d0*/  MUFU.TANH R20, R9 ;  /* 0x0000000900147308 */ /* 0x000e620000002400 */
[----:B------:R-:W-:Y:S01]  /*43e0*/  PLOP3.LUT P0, PT, PT, PT, UP6, 0x40, 0x0 ;  /* 0x000000000000781c */ /* 0x000fe20003f0e868 */
[----:B------:R-:W-:Y:S01]  /*43f0*/  UISETP.NE.AND UP6, UPT, UR33, URZ, UPT ;  /* 0x0000003f2100728c */ /* 0x000fe2000bfc5270 */
[----:B------:R-:W-:Y:S02]  /*4400*/  FSEL R70, R29, -INF , !P1 ;  /* 0xff8000001d467808 */ /* 0x000fe40004800000 */
[----:B------:R-:W-:Y:S01]  /*4410*/  PLOP3.LUT P1, PT, PT, PT, UP3, 0x40, 0x0 ;  /* 0x000000000000781c */ /* 0x000fe20003f2e838 */
[----:B-----5:R-:W5:Y:S03]  /*4420*/  SHFL.IDX PT, R6, R12, 0x1, 0x1c1f ;  /* 0x003c1f000c067f89 */ /* 0x020f6600000e0000 */
[----:B------:R-:W-:-:S04]  /*4430*/  ISETP.GT.AND P1, PT, R4, 0x20, P1 ;  /* 0x000000200400780c */ /* 0x000fc80000f24270 */
[----:B------:R-:W-:-:S04]  /*4440*/  ISETP.LT.OR P1, PT, R5, 0x21, P1 ;  /* 0x000000210500780c */ /* 0x000fc80000f21670 */
[----:B------:R-:W-:Y:S02]  /*4450*/  FSEL R192, R25, -INF , !P1 ;  /* 0xff80000019c07808 */ /* 0x000fe40004800000 */
[----:B------:R-:W-:-:S04]  /*4460*/  PLOP3.LUT P1, PT, PT, PT, UP0, 0x40, 0x0 ;  /* 0x000000000000781c */ /* 0x000fc80003f2e808 */
[----:B------:R-:W-:Y:S01]  /*4470*/  ISETP.GT.AND P1, PT, R4, 0x29, P1 ;  /* 0x000000290400780c */ /* 0x000fe20000f24270 */
[----:B------:R-:W-:-:S03]  /*4480*/  FMUL.FTZ R4, R58, c[0x0][0x320] ;  /* 0x0000c8003a047a20 */ /* 0x000fc60000410000 */
[----:B------:R-:W-:Y:S01]  /*4490*/  ISETP.LT.OR P1, PT, R5, 0x2a, P1 ;  /* 0x0000002a0500780c */ /* 0x000fe20000f21670 */
[----:B------:R1:W1:Y:S03]  /*44a0*/  MUFU.TANH R11, R4 ;  /* 0x00000004000b7308 */ /* 0x0002660000002400 */
[----:B------:R-:W-:Y:S01]  /*44b0*/  FSEL R191, R21, -INF , !P1 ;  /* 0xff80000015bf7808 */ /* 0x000fe20004800000 */
[----:B-----5:R-:W-:-:S05]  /*44c0*/  IMAD.IADD R5, R13, 0x1, R6 ;  /* 0x000000010d057824 */ /* 0x020fca00078e0206 */
[----:B------:R-:W-:Y:S01]  /*44d0*/  IMNMX R5, R5, R14, PT ;  /* 0x0000000e05057217 */ /* 0x000fe20003800200 */
[----:B-1----:R-:W-:Y:S01]  /*44e0*/  IMAD.IADD R4, R15, 0x1, R6 ;  /* 0x000000010f047824 */ /* 0x002fe200078e0206 */
[----:B------:R-:W-:Y:S05]  /*44f0*/  @P0 BRA `(.L_x_1085) ;  /* 0x0000015000000947 */ /* 0x000fea0003800000 */
[----:B--234-:R-:W-:Y:S01]  /*4500*/  IMAD.U32 R7, RZ, RZ, UR12 ;  /* 0x0000000cff077e24 */ /* 0x01cfe2000f8e00ff */
        /* <DEDUP_REMOVED lines=11> */
.L_x_1087:
[----:B------:R-:W-:-:S04]  /*45c0*/  MOV R7, c[0x0][0x32c] ;  /* 0x0000cb0000077a02 */ /* 0x000fc80000000f00 */
[----:B------:R-:W-:-:S13]  /*45d0*/  ISETP.NE.AND P0, PT, R7, 0x1, PT ;  /* 0x000000010700780c */ /* 0x000fda0003f05270 */
[----:B------:R-:W-:-:S05]  /*45e0*/  @P0 IMAD.HI.U32 R7, R6, c[0x0][0x330], RZ ;  /* 0x0000cc0006070a27 */ /* 0x000fca00078e00ff */
[----:B------:R-:W-:Y:S02]  /*45f0*/  @P0 SHF.R.U32.HI R6, RZ, c[0x0][0x334], R7 ;  /* 0x0000cd00ff060a19 */ /* 0x000fe40000011607 */
.L_x_1088:
[----:B------:R-:W-:Y:S05]  /*4600*/  BSYNC B0 ;  /* 0x0000000000007941 */ /* 0x000fea0003800000 */
.L_x_1086:
[----:B------:R-:W-:-:S05]  /*4610*/  IMAD R6, R6, c[0x0][0x32c], R16 ;  /* 0x0000cb0006067a24 */ /* 0x000fca00078e0210 */
[----:B------:R-:W-:Y:S02]  /*4620*/  IADD3 R7, R6, c[0x0][0x32c], RZ ;  /* 0x0000cb0006077a10 */ /* 0x000fe40007ffe0ff */
[----:B------:R-:W-:Y:S02]  /*4630*/  IMNMX R4, R4, R6, !PT ;  /* 0x0000000604047217 */ /* 0x000fe40007800200 */
[----:B------:R-:W-:Y:S02]  /*4640*/  IMNMX R5, R5, R7, PT ;  /* 0x0000000705057217 */ /* 0x000fe40003800200 */
.L_x_1085:
[----:B--234-:R-:W-:Y:S01]  /*4650*/  UP2UR UR32, UPR, URZ, 0x1 ;  /* 0x000000013f207883 */ /* 0x01cfe20008000000 */
        /* <DEDUP_REMOVED lines=34> */
[----:B------:R-:W-:Y:S01]  /*4880*/  ISETP.LT.OR P1, PT, R5, 0x9, P1 ;  /* 0x000000090500780c */ /* 0x000fe20000f21670 */
[----:B------:R-:W3:Y:S01]  /*4890*/  MUFU.TANH R24, R7 ;  /* 0x0000000700187308 */ /* 0x000ee20000002400 */
[----:B------:R-:W-:-:S02]  /*48a0*/  FSEL R41, R19, -INF , !P0 ;  /* 0xff80000013297808 */ /* 0x000fc40004000000 */
        /* <DEDUP_REMOVED lines=8> */
[C---:B------:R-:W-:Y:S01]  /*4930*/  ISETP.GT.AND P0, PT, R4.reuse, 0x18, P0 ;  /* 0x000000180400780c */ /* 0x040fe20000704270 */
[----:B------:R-:W-:Y:S01]  /*4940*/  UP2UR UR32, UPR, URZ, 0x40 ;  /* 0x000000403f207883 */ /* 0x000fe20008000000 */
[C---:B------:R-:W-:Y:S01]  /*4950*/  ISETP.GT.AND P2, PT, R4.reuse, 0x10, P2 ;  /* 0x000000100400780c */ /* 0x040fe20001744270 */
[----:B------:R-:W-:Y:S01]  /*4960*/  UISETP.NE.AND UP6, UPT, UR14, URZ, UPT ;  /* 0x0000003f0e00728c */ /* 0x000fe2000bfc5270 */
[----:B------:R-:W-:-:S02]  /*4970*/  ISETP.GT.AND P1, PT, R4, 0x11, P1 ;  /* 0x000000110400780c */ /* 0x000fc40000f24270 */
[C---:B------:R-:W-:Y:S01]  /*4980*/  ISETP.LT.OR P0, PT, R5.reuse, 0x19, P0 ;  /* 0x000000190500780c */ /* 0x040fe20000701670 */
[----:B------:R-:W1:Y:S01]  /*4990*/  MUFU.TANH R19, R9 ;  /* 0x0000000900137308 */ /* 0x000e620000002400 */
[C---:B------:R-:W-:Y:S02]  /*49a0*/  ISETP.LT.OR P2, PT, R5.reuse, 0x11, P2 ;  /* 0x000000110500780c */ /* 0x040fe40001741670 */
[----:B------:R-:W-:Y:S02]  /*49b0*/  ISETP.LT.OR P1, PT, R5, 0x12, P1 ;  /* 0x000000120500780c */ /* 0x000fe40000f21670 */
[----:B------:R-:W-:Y:S02]  /*49c0*/  FSEL R62, R23, -INF , !P0 ;  /* 0xff800000173e7808 */ /* 0x000fe40004000000 */
[----:B------:R-:W-:Y:S01]  /*49d0*/  FSEL R61, R18, -INF , !P2 ;  /* 0xff800000123d7808 */ /* 0x000fe20005000000 */
[----:B-----5:R-:W-:Y:S01]  /*49e0*/  FMUL.FTZ R6, R76, c[0x0][0x320] ;  /* 0x0000c8004c067a20 */ /* 0x020fe20000410000 */
[----:B------:R-:W-:Y:S01]  /*49f0*/  FSEL R63, R31, -INF , !P1 ;  /* 0xff8000001f3f7808 */ /* 0x000fe20004800000 */
[----:B------:R-:W1:Y:S01]  /*4a00*/  MUFU.TANH R18, R8 ;  /* 0x0000000800127308 */ /* 0x000e620000002400 */
[----:B------:R-:W-:-:S02]  /*4a10*/  PLOP3.LUT P0, PT, PT, PT, UP2, 0x40, 0x0 ;  /* 0x000000000000781c */ /* 0x000fc40003f0e828 */
[----:B------:R-:W-:Y:S02]  /*4a20*/  PLOP3.LUT P2, PT, PT, PT, UP4, 0x40, 0x0 ;  /* 0x000000000000781c */ /* 0x000fe40003f4e848 */
[----:B------:R-:W-:Y:S02]  /*4a30*/  PLOP3.LUT P1, PT, PT, PT, UP3, 0x40, 0x0 ;  /* 0x000000000000781c */ /* 0x000fe40003f2e838 */
[C---:B------:R-:W-:Y:S01]  /*4a40*/  ISETP.GT.AND P0, PT, R4.reuse, 0x21, P0 ;  /* 0x000000210400780c */ /* 0x040fe20000704270 */
[----:B------:R5:W1:Y:S01]  /*4a50*/  MUFU.TANH R26, R6 ;  /* 0x00000006001a7308 */ /* 0x000a620000002400 */
[C---:B------:R-:W-:Y:S02]  /*4a60*/  ISETP.GT.AND P2, PT, R4.reuse, 0x19, P2 ;  /* 0x000000190400780c */ /* 0x040fe40001744270 */
[----:B------:R-:W-:Y:S02]  /*4a70*/  ISETP.GT.AND P1, PT, R4, 0x20, P1 ;  /* 0x000000200400780c */ /* 0x000fe40000f24270 */
[----:B------:R-:W-:-:S02]  /*4a80*/  ISETP.LT.OR P0, PT, R5, 0x22, P0 ;  /* 0x000000220500780c */ /* 0x000fc40000701670 */
[C---:B------:R-:W-:Y:S02]  /*4a90*/  ISETP.LT.OR P2, PT, R5.reuse, 0x1a, P2 ;  /* 0x0000001a0500780c */ /* 0x040fe40001741670 */
[----:B------:R-:W-:Y:S02]  /*4aa0*/  ISETP.LT.OR P1, PT, R5, 0x21, P1 ;  /* 0x000000210500780c */ /* 0x000fe40000f21670 */
[----:B------:R-:W-:Y:S02]  /*4ab0*/  FSEL R189, R35, -INF , !P0 ;  /* 0xff80000023bd7808 */ /* 0x000fe40004000000 */
[----:B------:R-:W-:Y:S02]  /*4ac0*/  FSEL R68, R20, -INF , !P2 ;  /* 0xff80000014447808 */ /* 0x000fe40005000000 */
[----:B------:R-:W-:Y:S01]  /*4ad0*/  FSEL R190, R32, -INF , !P1 ;  /* 0xff80000020be7808 */ /* 0x000fe20004800000 */
[----:B-----5:R-:W-:Y:S01]  /*4ae0*/  FMUL.FTZ R6, R77, c[0x0][0x320] ;  /* 0x0000c8004d067a20 */ /* 0x020fe20000410000 */
[----:B------:R-:W-:Y:S01]  /*4af0*/  PLOP3.LUT P0, PT, PT, PT, UP6, 0x40, 0x0 ;  /* 0x000000000000781c */ /* 0x000fe20003f0e868 */
[----:B------:R-:W-:Y:S01]  /*4b00*/  UISETP.NE.AND UP6, UPT, UR32, URZ, UPT ;  /* 0x0000003f2000728c */ /* 0x000fe2000bfc5270 */
[----:B------:R-:W-:Y:S01]  /*4b10*/  PLOP3.LUT P2, PT, PT, PT, UP1, 0x40, 0x0 ;  /* 0x000000000000781c */ /* 0x000fe20003f4e818 */
[----:B------:R5:W1:Y:S01]  /*4b20*/  MUFU.TANH R29, R6 ;  /* 0x00000006001d7308 */ /* 0x000a620000002400 */
[----:B------:R-:W-:-:S02]  /*4b30*/  PLOP3.LUT P1, PT, PT, PT, UP0, 0x40, 0x0 ;  /* 0x000000000000781c */ /* 0x000fc40003f2e808 */
[C---:B------:R-:W-:Y:S02]  /*4b40*/  ISETP.GT.AND P2, PT, R4.reuse, 0x28, P2 ;  /* 0x000000280400780c */ /* 0x040fe40001744270 */
        /* <DEDUP_REMOVED lines=26> */
.L_x_1091:
[----:B------:R-:W-:-:S04]  /*4cf0*/  MOV R7, c[0x0][0x32c] ;  /* 0x0000cb0000077a02 */ /* 0x000fc80000000f00 */
[----:B------:R-:W-:-:S13]  /*4d00*/  ISETP.NE.AND P0, PT, R7, 0x1, PT ;  /* 0x000000010700780c */ /* 0x000fda0003f05270 */
[----:B------:R-:W-:-:S05]  /*4d10*/  @P0 IMAD.HI.U32 R7, R6, c[0x0][0x330], RZ ;  /* 0x0000cc0006070a27 */ /* 0x000fca00078e00ff */
[----:B------:R-:W-:Y:S02]  /*4d20*/  @P0 SHF.R.U32.HI R6, RZ, c[0x0][0x334], R7 ;  /* 0x0000cd00ff060a19 */ /* 0x000fe40000011607 */
.L_x_1092:
[----:B------:R-:W-:Y:S05]  /*4d30*/  BSYNC B0 ;  /* 0x0000000000007941 */ /* 0x000fea0003800000 */
.L_x_1090:
[----:B------:R-:W-:-:S05]  /*4d40*/  IMAD R6, R6, c[0x0][0x32c], R16 ;  /* 0x0000cb0006067a24 */ /* 0x000fca00078e0210 */
[----:B------:R-:W-:Y:S02]  /*4d50*/  IADD3 R7, R6, c[0x0][0x32c], RZ ;  /* 0x0000cb0006077a10 */ /* 0x000fe40007ffe0ff */
[----:B------:R-:W-:Y:S02]  /*4d60*/  IMNMX R4, R4, R6, !PT ;  /* 0x0000000604047217 */ /* 0x000fe40007800200 */
[----:B------:R-:W-:Y:S02]  /*4d70*/  IMNMX R5, R5, R7, PT ;  /* 0x0000000705057217 */ /* 0x000fe40003800200 */
.L_x_1089:
        /* <DEDUP_REMOVED lines=21> */
[----:B------:R-:W-:Y:S01]  /*4ed0*/  FSEL R55, R28, -INF , !P0 ;  /* 0xff8000001c377808 */ /* 0x000fe20004000000 */
[----:B-1----:R-:W-:Y:S01]  /*4ee0*/  FMUL.FTZ R6, R83, c[0x0][0x320] ;  /* 0x0000c80053067a20 */ /* 0x002fe20000410000 */
[----:B------:R-:W-:Y:S01]  /*4ef0*/  PLOP3.LUT P0, PT, PT, PT, UP1, 0x40, 0x0 ;  /* 0x000000000000781c */ /* 0x000fe20003f0e818 */
[----:B------:R-:W-:Y:S01]  /*4f00*/  UISETP.NE.AND UP1, UPT, UR33, URZ, UPT ;  /* 0x0000003f2100728c */ /* 0x000fe2000bf25270 */
[----:B------:R-:W-:Y:S01]  /*4f10*/  PLOP3.LUT P1, PT, PT, PT, UP2, 0x40, 0x0 ;  /* 0x000000000000781c */ /* 0x000fe20003f2e828 */
[----:B------:R1:W1:Y:S01]  /*4f20*/  MUFU.TANH R53, R6 ;  /* 0x0000000600357308 */ /* 0x0002620000002400 */
[C---:B------:R-:W-:Y:S01]  /*4f30*/  ISETP.GT.AND P0, PT, R4.reuse, 0x9, P0 ;  /* 0x000000090400780c */ /* 0x040fe20000704270 */
[----:B------:R-:W-:Y:S01]  /*4f40*/  UISETP.NE.AND UP2, UPT, UR34, URZ, UPT ;  /* 0x0000003f2200728c */ /* 0x000fe2000bf45270 */
[----:B------:R-:W-:Y:S01]  /*4f50*/  ISETP.GT.AND P2, PT, R4, 0x1, P2 ;  /* 0x000000010400780c */ /* 0x000fe20001744270 */
[----:B---3--:R-:W-:Y:S01]  /*4f60*/  FMUL.FTZ R7, R82, c[0x0][0x320] ;  /* 0x0000c80052077a20 */ /* 0x008fe20000410000 */
[----:B------:R-:W-:Y:S01]  /*4f70*/  ISETP.GT.AND P1, PT, R4, 0x8, P1 ;  /* 0x000000080400780c */ /* 0x000fe20000f24270 */
[----:B------:R-:W-:Y:S01]  /*4f80*/  FMUL.FTZ R9, R75, c[0x0][0x320] ;  /* 0x0000c8004b097a20 */ /* 0x000fe20000410000 */
[C---:B------:R-:W-:Y:S01]  /*4f90*/  ISETP.LT.OR P0, PT, R5.reuse, 0xa, P0 ;  /* 0x0000000a0500780c */ /* 0x040fe20000701670 */
[----:B------:R-:W3:Y:S01]  /*4fa0*/  MUFU.TANH R28, R11 ;  /* 0x0000000b001c7308 */ /* 0x000ee20000002400 */
[----:B------:R-:W-:-:S02]  /*4fb0*/  ISETP.LT.OR P2, PT, R5, 0x2, P2 ;  /* 0x000000020500780c */ /* 0x000fc40001741670 */
[----:B------:R-:W-:Y:S02]  /*4fc0*/  ISETP.LT.OR P1, PT, R5, 0x9, P1 ;  /* 0x000000090500780c */ /* 0x000fe40000f21670 */
[----:B------:R-:W-:Y:S02]  /*4fd0*/  FSEL R56, R19, -INF , !P0 ;  /* 0xff80000013387808 */ /* 0x000fe40004000000 */
[----:B------:R-:W-:Y:S01]  /*4fe0*/  FSEL R54, R27, -INF , !P2 ;  /* 0xff8000001b367808 */ /* 0x000fe20005000000 */
[----:B-1----:R-:W-:Y:S01]  /*4ff0*/  FMUL.FTZ R6, R86, c[0x0][0x320] ;  /* 0x0000c80056067a20 */ /* 0x002fe20000410000 */
[----:B------:R-:W-:Y:S01]  /*5000*/  FSEL R57, R21, -INF , !P1 ;  /* 0xff80000015397808 */ /* 0x000fe20004800000 */
[----:B------:R-:W1:Y:S01]  /*5010*/  MUFU.TANH R48, R8 ;  /* 0x0000000800307308 */ /* 0x000e620000002400 */
[----:B------:R-:W-:Y:S02]  /*5020*/  PLOP3.LUT P0, PT, PT, PT, UP5, 0x40, 0x0 ;  /* 0x000000000000781c */ /* 0x000fe40003f0e858 */
        /* <DEDUP_REMOVED lines=63> */
.L_x_1095:
[----:B------:R-:W-:-:S04]  /*5420*/  MOV R7, c[0x0][0x32c] ;  /* 0x0000cb0000077a02 */ /* 0x000fc80000000f00 */
[----:B------:R-:W-:-:S13]  /*5430*/  ISETP.NE.AND P0, PT, R7, 0x1, PT ;  /* 0x000000010700780c */ /* 0x000fda0003f05270 */
[----:B------:R-:W-:-:S05]  /*5440*/  @P0 IMAD.HI.U32 R7, R6, c[0x0][0x330], RZ ;  /* 0x0000cc0006070a27 */ /* 0x000fca00078e00ff */
[----:B------:R-:W-:Y:S02]  /*5450*/  @P0 SHF.R.U32.HI R6, RZ, c[0x0][0x334], R7 ;  /* 0x0000cd00ff060a19 */ /* 0x000fe40000011607 */
.L_x_1096:
[----:B------:R-:W-:Y:S05]  /*5460*/  BSYNC B0 ;  /* 0x0000000000007941 */ /* 0x000fea0003800000 */
.L_x_1094:
[----:B------:R-:W-:-:S05]  /*5470*/  IMAD R6, R6, c[0x0][0x32c], R16 ;  /* 0x0000cb0006067a24 */ /* 0x000fca00078e0210 */
[----:B------:R-:W-:Y:S02]  /*5480*/  IADD3 R7, R6, c[0x0][0x32c], RZ ;  /* 0x0000cb0006077a10 */ /* 0x000fe40007ffe0ff */
[----:B------:R-:W-:Y:S02]  /*5490*/  IMNMX R4, R4, R6, !PT ;  /* 0x0000000604047217 */ /* 0x000fe40007800200 */
[----:B------:R-:W-:Y:S02]  /*54a0*/  IMNMX R5, R5, R7, PT ;  /* 0x0000000705057217 */ /* 0x000fe40003800200 */
.L_x_1093:
        /* <DEDUP_REMOVED lines=61> */
[C---:B------:R-:W-:Y:S01]  /*5880*/  ISETP.LT.OR P2, PT, R5.reuse, 0xa, P2 ;  /* 0x0000000a0500780c */ /* 0x040fe20001741670 */
[----:B------:R-:W-:Y:S01]  /*5890*/  STL [R1+0x50], R229 ;  /* 0x000050e501007387 */ /* 0x000fe20000100800 */
[----:B------:R-:W-:-:S02]  /*58a0*/  ISETP.LT.OR P1, PT, R5, 0x11, P1 ;  /* 0x000000110500780c */ /* 0x000fc40000f21670 */
[----:B-1----:R-:W-:Y:S01]  /*58b0*/  FMNMX.FTZ R137, R137, R7, !PT ;  /* 0x0000000789897209 */ /* 0x002fe20007810000 */
[----:B------:R-:W-:Y:S01]  /*58c0*/  STL [R1+0x4c], R224 ;  /* 0x00004ce001007387 */ /* 0x000fe20000100800 */
[----:B------:R-:W-:Y:S02]  /*58d0*/  FSEL R49, R49, -INF , !P2 ;  /* 0xff80000031317808 */ /* 0x000fe40005000000 */
[----:B--2---:R-:W-:Y:S01]  /*58e0*/  FMNMX.FTZ R6, R6, R8, !PT ;  /* 0x0000000806067209 */ /* 0x004fe20007810000 */
[----:B------:R-:W1:Y:S01]  /*58f0*/  SHFL.BFLY PT, R7, R137, 0x1, 0x1f ;  /* 0x0c201f0089077f89 */ /* 0x000e6200000e0000 */
[----:B------:R-:W-:Y:S02]  /*5900*/  FMNMX.FTZ R8, R14, R15, !PT ;  /* 0x0000000f0e087209 */ /* 0x000fe40007810000 */
        /* <DEDUP_REMOVED lines=14> */
[----:B------:R-:W-:Y:S01]  /*59f0*/  ISETP.GT.AND P1, PT, R4, 0x28, P1 ;  /* 0x000000280400780c */ /* 0x000fe20000f24270 */
        /* <DEDUP_REMOVED lines=29> */
[----:B------:R1:W2:Y:S01]  /*5bd0*/  MUFU.EX2 R223, R7 ;  /* 0x0000000700df7308 */ /* 0x0002a20000000800 */
[----:B------:R-:W-:Y:S02]  /*5be0*/  FMNMX.FTZ R8, R48, R8, !PT ;  /* 0x0000000830087209 */ /* 0x000fe40007810000 */
[----:B------:R-:W-:Y:S02]  /*5bf0*/  FSEL R51, R51, -INF , !P0 ;  /* 0xff80000033337808 */ /* 0x000fe40004000000 */
[----:B------:R-:W-:Y:S02]  /*5c00*/  PLOP3.LUT P0, PT, PT, PT, UP3, 0x40, 0x0 ;  /* 0x000000000000781c */ /* 0x000fe40003f0e838 */
[----:B------:R-:W-:Y:S02]  /*5c10*/  FMNMX.FTZ R6, R134, R6, !PT ;  /* 0x0000000686067209 */ /* 0x000fe40007810000 */
[----:B------:R-:W-:-:S02]  /*5c20*/  ISETP.GT.AND P0, PT, R4, 0x20, P0 ;  /* 0x000000200400780c */ /* 0x000fc40000704270 */
[----:B------:R-:W-:Y:S02]  /*5c30*/  FMNMX.FTZ R8, R49, R8, !PT ;  /* 0x0000000831087209 */ /* 0x000fe40007810000 */
[----:B------:R-:W-:Y:S02]  /*5c40*/  FMNMX.FTZ R6, R132, R6, !PT ;  /* 0x0000000684067209 */ /* 0x000fe40007810000 */
[----:B------:R-:W-:Y:S01]  /*5c50*/  ISETP.LT.OR P0, PT, R5, 0x21, P0 ;  /* 0x000000210500780c */ /* 0x000fe20000701670 */
[----:B-1----:R-:W-:Y:S01]  /*5c60*/  FFMA.FTZ R7, R42, c[0x0][0x2d0], -R13 ;  /* 0x0000b4002a077a23 */ /* 0x002fe2000001080d */
[----:B------:R-:W-:Y:S02]  /*5c70*/  FMNMX.FTZ R8, R52, R8, !PT ;  /* 0x0000000834087209 */ /* 0x000fe40007810000 */
[----:B------:R-:W-:Y:S01]  /*5c80*/  FMNMX.FTZ R6, R133, R6, !PT ;  /* 0x0000000685067209 */ /* 0x000fe20007810000 */
[----:B------:R1:W-:Y:S01]  /*5c90*/  MUFU.EX2 R222, R7 ;  /* 0x0000000700de7308 */ /* 0x0003e20000000800 */
[----:B------:R-:W-:-:S02]  /*5ca0*/  FSEL R87, R23, -INF , !P0 ;  /* 0xff80000017577808 */ /* 0x000fc40004000000 */
[----:B------:R-:W-:Y:S01]  /*5cb0*/  PLOP3.LUT P2, PT, PT, PT, UP2, 0x40, 0x0 ;  /* 0x000000000000781c */ /* 0x000fe20003f4e828 */
[----:B------:R-:W-:Y:S01]  /*5cc0*/  LDSM.16.MT88.4 R20, [R227+0x2080] ;  /* 0x00208000e314783b */ /* 0x000fe20000004200 */
[----:B------:R-:W-:Y:S02]  /*5cd0*/  PLOP3.LUT P0, PT, PT, PT, UP0, 0x40, 0x0 ;  /* 0x000000000000781c */ /* 0x000fe40003f0e808 */
[----:B------:R-:W-:Y:S02]  /*5ce0*/  FMNMX.FTZ R8, R51, R8, !PT ;  /* 0x0000000833087209 */ /* 0x000fe40007810000 */
[----:B------:R-:W-:Y:S02]  /*5cf0*/  FMNMX.FTZ R6, R138, R6, !PT ;  /* 0x000000068a067209 */ /* 0x000fe40007810000 */
        /* <DEDUP_REMOVED lines=9> */
[----:B------:R-:W3:Y:S01]  /*5d90*/  MUFU.EX2 R220, R7 ;  /* 0x0000000700dc7308 */ /* 0x000ee20000000800 */
[----:B------:R-:W-:Y:S02]  /*5da0*/  FSEL R86, R28, -INF , !P2 ;  /* 0xff8000001c567808 */ /* 0x000fe40005000000 */
[----:B------:R-:W-:-:S02]  /*5db0*/  FMNMX.FTZ R4, R87, R4, !PT ;  /* 0x0000000457047209 */ /* 0x000fc40007810000 */
[----:B------:R-:W-:Y:S01]  /*5dc0*/  ISETP.LT.OR P0, PT, R5, 0x2a, P0 ;  /* 0x0000002a0500780c */ /* 0x000fe20000701670 */
[--C-:B------:R-:W-:Y:S01]  /*5dd0*/  FFMA.FTZ R5, R36, c[0x0][0x2d0], -R12.reuse ;  /* 0x0000b40024057a23 */ /* 0x100fe2000001080c */
[----:B------:R-:W-:Y:S02]  /*5de0*/  FSEL R85, R31, -INF , !P1 ;  /* 0xff8000001f557808 */ /* 0x000fe40004800000 */
[----:B------:R-:W-:Y:S01]  /*5df0*/  FMNMX.FTZ R4, R86, R4, !PT ;  /* 0x0000000456047209 */ /* 0x000fe20007810000 */
[----:B------:R4:W-:Y:S01]  /*5e00*/  MUFU.EX2 R216, R5 ;  /* 0x0000000500d87308 */ /* 0x0009e20000000800 */
[----:B------:R-:W-:Y:S01]  /*5e10*/  FSEL R84, R32, -INF , !P0 ;  /* 0xff80000020547808 */ /* 0x000fe20004000000 */
[----:B------:R-:W-:Y:S01]  /*5e20*/  LDSM.16.MT88.4 R28, [R226+0x2080] ;  /* 0x00208000e21c783b */ /* 0x000fe20000004200 */
[----:B------:R-:W-:Y:S01]  /*5e30*/  FMNMX.FTZ R0, R85, R4, !PT ;  /* 0x0000000455007209 */ /* 0x000fe20007810000 */
[----:B------:R-:W-:Y:S02]  /*5e40*/  FFMA.FTZ R4, R37, c[0x0][0x2d0], -R12 ;  /* 0x0000b40025047a23 */ /* 0x000fe4000001080c */
[----:B------:R-:W-:Y:S01]  /*5e50*/  LDSM.16.MT88.4 R32, [R225+0x2080] ;  /* 0x00208000e120783b */ /* 0x000fe20000004200 */
[----:B------:R-:W-:Y:S01]  /*5e60*/  FMNMX.FTZ R0, R84, R0, !PT ;  /* 0x0000000054007209 */ /* 0x000fe20007810000 */
[----:B------:R4:W4:Y:S01]  /*5e70*/  MUFU.EX2 R219, R4 ;  /* 0x0000000400db7308 */ /* 0x0009220000000800 */
[----:B-1----:R-:W-:-:S02]  /*5e80*/  FMNMX.FTZ R3, R6, R8, !PT ;  /* 0x0000000806037209 */ /* 0x002fc40007810000 */
[----:B--2---:R-:W-:Y:S02]  /*5e90*/  F2FP.PACK_AB R8, R223, R221 ;  /* 0x000000dddf08723e */ /* 0x004fe400000000ff */
[----:B---3--:R-:W-:Y:S01]  /*5ea0*/  F2FP.PACK_AB R10, R220, R222 ;  /* 0x000000dedc0a723e */ /* 0x008fe200000000ff */
[----:B------:R-:W1:Y:S04]  /*5eb0*/  SHFL.BFLY PT, R135, R3, 0x1, 0x1f ;  /* 0x0c201f0003877f89 */ /* 0x000e6800000e0000 */
[----:B----4-:R-:W2:Y:S01]  /*5ec0*/  SHFL.BFLY PT, R5, R0, 0x2, 0x1f ;  /* 0x0c401f0000057f89 */ /* 0x010ea200000e0000 */
[----:B------:R-:W-:Y:S01]  /*5ed0*/  FFMA.FTZ R4, R39, c[0x0][0x2d0], -R12 ;  /* 0x0000b40027047a23 */ /* 0x000fe2000001080c */
[----:B------:R-:W-:Y:S02]  /*5ee0*/  F2FP.PACK_AB R9, R219, R216 ;  /* 0x000000d8db09723e */ /* 0x000fe400000000ff */
[----:B------:R-:W-:Y:S01]  /*5ef0*/  LDSM.16.MT88.4 R36, [R226+0x3880] ;  /* 0x00388000e224783b */ /* 0x000fe20000004200 */
[----:B------:R-:W3:Y:S01]  /*5f00*/  MUFU.EX2 R210, R4 ;  /* 0x0000000400d27308 */ /* 0x000ee20000000800 */
[----:B-1----:R-:W-:-:S02]  /*5f10*/  FMNMX.FTZ R135, R3, R135, !PT ;  /* 0x0000008703877209 */ /* 0x002fc40007810000 */
[----:B--2---:R-:W-:-:S03]  /*5f20*/  FMNMX.FTZ R0, R0, R5, !PT ;  /* 0x0000000500007209 */ /* 0x004fc60007810000 */
[C---:B------:R-:W-:Y:S01]  /*5f30*/  FMUL.FTZ R2, R135.reuse, c[0x0][0x2d0] ;  /* 0x0000b40087027a20 */ /* 0x040fe20000410000 */
[----:B------:R-:W-:Y:S02]  /*5f40*/  FSETP.NEU.FTZ.AND P0, PT, R135, -INF , PT ;  /* 0xff8000008700780b */ /* 0x000fe40003f1d000 */
[----:B---3--:R-:W-:Y:S01]  /*5f50*/  F2FP.PACK_AB R11, R238, R210 ;  /* 0x000000d2ee0b723e */ /* 0x008fe200000000ff */
        /* <DEDUP_REMOVED lines=11> */
[----:B-1----:R-:W-:-:S07]  /*6010*/  FMNMX.FTZ R3, R4, R0, !PT ;  /* 0x0000000004037209 */ /* 0x002fce0007810000 */
[C---:B------:R-:W-:Y:S01]  /*6020*/  HMMA.16816.F32 R168, R8.reuse, R36, RZ ;  /* 0x0000002408a8723c */ /* 0x040fe200000018ff */
[--C-:B------:R-:W-:Y:S01]  /*6030*/  FFMA.FTZ R0, R57, c[0x0][0x2d0], -R2.reuse ;  /* 0x0000b40039007a23 */ /* 0x100fe20000010802 */
[C---:B------:R-:W-:Y:S01]  /*6040*/  FSETP.NEU.FTZ.AND P0, PT, R3.reuse, -INF , PT ;  /* 0xff8000000300780b */ /* 0x040fe20003f1d000 */
[----:B------:R-:W-:Y:S02]  /*6050*/  FFMA.FTZ R4, R56, c[0x0][0x2d0], -R2 ;  /* 0x0000b40038047a23 */ /* 0x000fe40000010802 */
[----:B------:R1:W-:Y:S03]  /*6060*/  MUFU.EX2 R196, R0 ;  /* 0x0000000000c47308 */ /* 0x0003e60000000800 */
[C---:B------:R-:W-:Y:S05]  /*6070*/  HMMA.16816.F32 R164, R8.reuse, R40, RZ ;  /* 0x0000002808a4723c */ /* 0x040fea00000018ff */
[----:B------:R-:W2:Y:S03]  /*6080*/  MUFU.EX2 R237, R4 ;  /* 0x0000000400ed7308 */ /* 0x000ea60000000800 */
[----:B------:R-:W-:Y:S01]  /*6090*/  HMMA.16816.F32 R160, R8, R44, RZ ;  /* 0x0000002c08a0723c */ /* 0x000fe200000018ff */
[----:B-1----:R-:W-:-:S07]  /*60a0*/  FMUL.FTZ R0, R3, c[0x0][0x2d0] ;  /* 0x0000b40003007a20 */ /* 0x002fce0000410000 */
[----:B------:R-:W-:Y:S01]  /*60b0*/  HMMA.16816.F32 R156, R8, R34, RZ ;  /* 0x00000022089c723c */ /* 0x000fe200000018ff */
[----:B------:R-:W-:Y:S02]  /*60c0*/  FSEL R0, R0, RZ, P0 ;  /* 0x000000ff00007208 */ /* 0x000fe40000000000 */
[----:B--2---:R-:W-:-:S03]  /*60d0*/  F2FP.PACK_AB R6, R237, R196 ;  /* 0x000000c4ed06723e */ /* 0x004fc600000000ff */
[--C-:B------:R-:W-:Y:S02]  /*60e0*/  FFMA.FTZ R4, R14, c[0x0][0x2d0], -R0.reuse ;  /* 0x0000b4000e047a23 */ /* 0x100fe40000010800 */
[C---:B------:R-:W-:Y:S01]  /*60f0*/  HMMA.16816.F32 R152, R8.reuse, R30, RZ ;  /* 0x0000001e0898723c */ /* 0x040fe200000018ff */
[----:B------:R-:W-:Y:S01]  /*6100*/  IMAD.MOV.U32 R14, RZ, RZ, R65 ;  /* 0x000000ffff0e7224 */ /* 0x000fe200078e0041 */
[----:B------:R1:W-:Y:S06]  /*6110*/  MUFU.EX2 R234, R4 ;  /* 0x0000000400ea7308 */ /* 0x0003ec0000000800 */
[C---:B------:R-:W-:Y:S08]  /*6120*/  HMMA.16816.F32 R148, R8.reuse, R26, RZ ;  /* 0x0000001a0894723c */ /* 0x040ff000000018ff */
[----:B------:R-:W-:Y:S01]  /*6130*/  HMMA.16816.F32 R140, R8, R22, RZ ;  /* 0x00000016088c723c */ /* 0x000fe200000018ff */
[----:B-1----:R-:W-:-:S04]  /*6140*/  FFMA.FTZ R4, R15, c[0x0][0x2d0], -R0 ;  /* 0x0000b4000f047a23 */ /* 0x002fc80000010800 */
[----:B------:R1:W2:Y:S03]  /*6150*/  MUFU.EX2 R231, R4 ;  /* 0x0000000400e77308 */ /* 0x0002a60000000800 */
[C---:B------:R-:W-:Y:S08]  /*6160*/  HMMA.16816.F32 R128, R8.reuse, R18, RZ ;  /* 0x000000120880723c */ /* 0x040ff000000018ff */
[----:B------:R-:W-:Y:S01]  /*6170*/  HMMA.16816.F32 R124, R8, R38, RZ ;  /* 0x00000026087c723c */ /* 0x000fe200000018ff */
[----:B-1----:R-:W-:-:S07]  /*6180*/  FFMA.FTZ R4, R48, c[0x0][0x2d0], -R0 ;  /* 0x0000b40030047a23 */ /* 0x002fce0000010800 */
[C---:B------:R-:W-:Y:S01]  /*6190*/  HMMA.16816.F32 R120, R8.reuse, R42, RZ ;  /* 0x0000002a0878723c */ /* 0x040fe200000018ff */
[----:B--2---:R-:W-:Y:S01]  /*61a0*/  F2FP.PACK_AB R5, R231, R234 ;  /* 0x000000eae705723e */ /* 0x004fe200000000ff */
[----:B------:R1:W-:Y:S06]  /*61b0*/  MUFU.EX2 R218, R4 ;  /* 0x0000000400da7308 */ /* 0x0003ec0000000800 */
[----:B------:R-:W-:Y:S07]  /*61c0*/  HMMA.16816.F32 R112, R8, R46, RZ ;  /* 0x0000002e0870723c */ /* 0x000fee00000018ff */
[----:B------:R-:W-:-:S04]  /*61d0*/  FFMA.FTZ R8, R64, c[0x0][0x2d0], -R13 ;  /* 0x0000b40040087a23 */ /* 0x000fc8000001080d */
[----:B------:R2:W-:Y:S01]  /*61e0*/  MUFU.EX2 R236, R8 ;  /* 0x0000000800ec7308 */ /* 0x0005e20000000800 */
[----:B-1----:R-:W-:-:S07]  /*61f0*/  FFMA.FTZ R4, R49, c[0x0][0x2d0], -R0 ;  /* 0x0000b40031047a23 */ /* 0x002fce0000010800 */
[----:B------:R1:W3:Y:S01]  /*6200*/  MUFU.EX2 R198, R4 ;  /* 0x0000000400c67308 */ /* 0x0002e20000000800 */
[----:B--2---:R-:W-:-:S07]  /*6210*/  FFMA.FTZ R8, R70, c[0x0][0x2d0], -R13 ;  /* 0x0000b40046087a23 */ /* 0x004fce000001080d */
[----:B------:R2:W-:Y:S01]  /*6220*/  MUFU.EX2 R232, R8 ;  /* 0x0000000800e87308 */ /* 0x0005e20000000800 */
[----:B-1----:R-:W-:Y:S02]  /*6230*/  F2FP.PACK_AB R4, R14, R217 ;  /* 0x000000d90e04723e */ /* 0x002fe400000000ff */
[----:B---3--:R-:W-:-:S07]  /*6240*/  F2FP.PACK_AB R7, R198, R218 ;  /* 0x000000dac607723e */ /* 0x008fce00000000ff */
[----:B------:R-:W-:Y:S01]  /*6250*/  HMMA.16816.F32 R64, R4, R32, RZ ;  /* 0x000000200440723c */ /* 0x000fe200000018ff */
[----:B--2---:R-:W-:-:S04]  /*6260*/  FFMA.FTZ R8, R69, c[0x0][0x2d0], -R13 ;  /* 0x0000b40045087a23 */ /* 0x004fc8000001080d */
[----:B------:R1:W-:Y:S03]  /*6270*/  MUFU.EX2 R224, R8 ;  /* 0x0000000800e07308 */ /* 0x0003e60000000800 */
[C---:B------:R-:W-:Y:S01]  /*6280*/  HMMA.16816.F32 R116, R4.reuse, R34, RZ ;  /* 0x000000220474723c */ /* 0x040fe200000018ff */
[----:B------:R-:W2:Y:S07]  /*6290*/  LDSM.16.MT88.4 R32, [R225+0x2880] ;  /* 0x00288000e120783b */ /* 0x000eae0000004200 */
[----:B------:R-:W-:Y:S01]  /*62a0*/  HMMA.16816.F32 R92, R4, R24, RZ ;  /* 0x00000018045c723c */ /* 0x000fe200000018ff */
[----:B-1----:R-:W-:-:S07]  /*62b0*/  FFMA.FTZ R8, R71, c[0x0][0x2d0], -R13 ;  /* 0x0000b40047087a23 */ /* 0x002fce000001080d */
[C---:B------:R-:W-:Y:S01]  /*62c0*/  HMMA.16816.F32 R100, R4.reuse, R26, RZ ;  /* 0x0000001a0464723c */ /* 0x040fe200000018ff */
[----:B------:R-:W-:Y:S01]  /*62d0*/  LDSM.16.MT88.4 R24, [R226+0x2880] ;  /* 0x00288000e218783b */ /* 0x000fe20000004200 */
[----:B------:R1:W3:Y:S06]  /*62e0*/  MUFU.EX2 R197, R8 ;  /* 0x0000000800c57308 */ /* 0x0002ec0000000800 */
[C---:B------:R-:W-:Y:S08]  /*62f0*/  HMMA.16816.F32 R88, R4.reuse, R18, RZ ;  /* 0x000000120458723c */ /* 0x040ff000000018ff */
[----:B------:R-:W-:Y:S01]  /*6300*/  HMMA.16816.F32 R80, R4, R20, RZ ;  /* 0x000000140450723c */ /* 0x000fe200000018ff */
[----:B-1----:R-:W-:Y:S01]  /*6310*/  FFMA.FTZ R8, R61, c[0x0][0x2d0], -R12 ;  /* 0x0000b4003d087a23 */ /* 0x002fe2000001080c */
[----:B---3--:R-:W-:-:S03]  /*6320*/  F2FP.PACK_AB R10, R197, R224 ;  /* 0x000000e0c50a723e */ /* 0x008fc600000000ff */
[----:B------:R1:W-:Y:S03]  /*6330*/  MUFU.EX2 R235, R8 ;  /* 0x0000000800eb7308 */ /* 0x0003e60000000800 */
[C---:B------:R-:W-:Y:S08]  /*6340*/  HMMA.16816.F32 R104, R4.reuse, R28, RZ ;  /* 0x0000001c0468723c */ /* 0x040ff000000018ff */
[----:B------:R-:W-:Y:S01]  /*6350*/  HMMA.16816.F32 R108, R4, R30, RZ ;  /* 0x0000001e046c723c */ /* 0x000fe200000018ff */
[----:B------:R-:W-:Y:S01]  /*6360*/  LDSM.16.MT88.4 R28, [R225+0x4080] ;  /* 0x00408000e11c783b */ /* 0x000fe20000004200 */
[----:B-1----:R-:W-:-:S06]  /*6370*/  FFMA.FTZ R8, R63, c[0x0][0x2d0], -R12 ;  /* 0x0000b4003f087a23 */ /* 0x002fcc000001080c */
[C---:B------:R-:W-:Y:S01]  /*6380*/  HMMA.16816.F32 R76, R4.reuse, R38, RZ ;  /* 0x00000026044c723c */ /* 0x040fe200000018ff */
[----:B------:R1:W3:Y:S07]  /*6390*/  MUFU.EX2 R230, R8 ;  /* 0x0000000800e67308 */ /* 0x0002ee0000000800 */
[----:B------:R-:W-:Y:S01]  /*63a0*/  HMMA.16816.F32 R96, R4, R22, RZ ;  /* 0x000000160460723c */ /* 0x000fe200000018ff */
[----:B------:R-:W-:Y:S01]  /*63b0*/  LDSM.16.MT88.4 R20, [R228+0x2880] ;  /* 0x00288000e414783b */ /* 0x000fe20000004200 */
[----:B-1----:R-:W-:Y:S01]  /*63c0*/  FFMA.FTZ R8, R62, c[0x0][0x2d0], -R12 ;  /* 0x0000b4003e087a23 */ /* 0x002fe2000001080c */
[----:B---3--:R-:W-:-:S03]  /*63d0*/  F2FP.PACK_AB R9, R230, R235 ;  /* 0x000000ebe609723e */ /* 0x008fc600000000ff */
[----:B------:R1:W-:Y:S02]  /*63e0*/  MUFU.EX2 R208, R8 ;  /* 0x0000000800d07308 */ /* 0x0003e40000000800 */
[----:B-1----:R-:W-:Y:S02]  /*63f0*/  FFMA.FTZ R8, R68, c[0x0][0x2d0], -R12 ;  /* 0x0000b40044087a23 */ /* 0x002fe4000001080c */
[----:B------:R-:W-:Y:S01]  /*6400*/  HMMA.16816.F32 R68, R4, R16, RZ ;  /* 0x000000100444723c */ /* 0x000fe200000018ff */
[----:B------:R-:W1:Y:S03]  /*6410*/  LDSM.16.MT88.4 R16, [R227+0x2880] ;  /* 0x00288000e310783b */ /* 0x000e660000004200 */
[----:B------:R3:W4:Y:S02]  /*6420*/  MUFU.EX2 R209, R8 ;  /* 0x0000000800d17308 */ /* 0x0007240000000800 */
[----:B---3--:R-:W-:Y:S01]  /*6430*/  FFMA.FTZ R8, R58, c[0x0][0x2d0], -R2 ;  /* 0x0000b4003a087a23 */ /* 0x008fe20000010802 */
[----:B----4-:R-:W-:-:S05]  /*6440*/  F2FP.PACK_AB R11, R209, R208 ;  /* 0x000000d0d10b723e */ /* 0x010fca00000000ff */
[----:B------:R3:W-:Y:S02]  /*6450*/  MUFU.EX2 R233, R8 ;  /* 0x0000000800e97308 */ /* 0x0007e40000000800 */
[--C-:B---3--:R-:W-:Y:S02]  /*6460*/  FFMA.FTZ R8, R60, c[0x0][0x2d0], -R2.reuse ;  /* 0x0000b4003c087a23 */ /* 0x108fe40000010802 */
[----:B------:R-:W-:Y:S01]  /*6470*/  HMMA.16816.F32 R60, R4, R36, RZ ;  /* 0x00000024043c723c */ /* 0x000fe200000018ff */
[----:B------:R-:W3:Y:S03]  /*6480*/  LDSM.16.MT88.4 R36, [R226+0x4080] ;  /* 0x00408000e224783b */ /* 0x000ee60000004200 */
[----:B------:R4:W1:Y:S02]  /*6490*/  MUFU.EX2 R229, R8 ;  /* 0x0000000800e57308 */ /* 0x0008640000000800 */
[----:B----4-:R-:W-:-:S02]  /*64a0*/  FFMA.FTZ R8, R59, c[0x0][0x2d0], -R2 ;  /* 0x0000b4003b087a23 */ /* 0x010fc40000010802 */
[C---:B------:R-:W-:Y:S04]  /*64b0*/  HMMA.16816.F32 R56, R4.reuse, R40, RZ ;  /* 0x000000280438723c */ /* 0x040fe800000018ff */
[----:B------:R4:W-:Y:S02]  /*64c0*/  MUFU.EX2 R199, R8 ;  /* 0x0000000800c77308 */ /* 0x0009e40000000800 */
[----:B----4-:R-:W-:Y:S02]  /*64d0*/  FFMA.FTZ R8, R72, c[0x0][0x2d0], -R2 ;  /* 0x0000b40048087a23 */ /* 0x010fe40000010802 */
[----:B------:R-:W-:Y:S01]  /*64e0*/  HMMA.16816.F32 R72, R4, R42, RZ ;  /* 0x0000002a0448723c */ /* 0x000fe200000018ff */
[----:B------:R-:W4:Y:S03]  /*64f0*/  LDSM.16.MT88.4 R40, [R228+0x4080] ;  /* 0x00408000e428783b */ /* 0x000f260000004200 */
        /* <DEDUP_REMOVED lines=12> */
[----:B------:R-:W-:Y:S02]  /*65c0*/  F2FP.PACK_AB R4, R229, R233 ;  /* 0x000000e9e504723e */ /* 0x000fe400000000ff */
[----:B------:R-:W-:Y:S02]  /*65d0*/  F2FP.PACK_AB R6, R211, R199 ;  /* 0x000000c7d306723e */ /* 0x000fe400000000ff */
[----:B------:R-:W-:-:S02]  /*65e0*/  F2FP.PACK_AB R5, R206, R15 ;  /* 0x0000000fce05723e */ /* 0x000fc400000000ff */
[----:B--2---:R-:W-:Y:S02]  /*65f0*/  F2FP.PACK_AB R8, R232, R236 ;  /* 0x000000ece808723e */ /* 0x004fe400000000ff */
[----:B------:R-:W-:-:S05]  /*6600*/  F2FP.PACK_AB R7, R204, R205 ;  /* 0x000000cdcc07723e */ /* 0x000fca00000000ff */
[-C--:B------:R-:W-:Y:S08]  /*6610*/  HMMA.16816.F32 R144, R8, R32.reuse, R144 ;  /* 0x000000200890723c */ /* 0x080ff00000001890 */
[C---:B------:R-:W-:Y:S07]  /*6620*/  HMMA.16816.F32 R64, R4.reuse, R32, R64 ;  /* 0x000000200440723c */ /* 0x040fee0000001840 */
[----:B------:R-:W-:Y:S01]  /*6630*/  MOV R33, R192 ;  /* 0x000000c000217202 */ /* 0x000fe20000000f00 */
[----:B------:R-:W-:Y:S01]  /*6640*/  HMMA.16816.F32 R80, R4, R16, R80 ;  /* 0x000000100450723c */ /* 0x000fe20000001850 */
[----:B------:R-:W-:-:S07]  /*6650*/  IMAD.MOV.U32 R32, RZ, RZ, R219 ;  /* 0x000000ffff207224 */ /* 0x000fce00078e00db */
[C---:B------:R-:W-:Y:S08]  /*6660*/  HMMA.16816.F32 R192, R8.reuse, R24, R184 ;  /* 0x0000001808c0723c */ /* 0x040ff000000018b8 */
[C---:B------:R-:W-:Y:S07]  /*6670*/  HMMA.16816.F32 R212, R8.reuse, R16, R176 ;  /* 0x0000001008d4723c */ /* 0x040fee00000018b0 */
[----:B------:R-:W-:Y:S01]  /*6680*/  IMAD.MOV.U32 R179, RZ, RZ, R211 ;  /* 0x000000ffffb37224 */ /* 0x000fe200078e00d3 */
[----:B------:R-:W-:Y:S01]  /*6690*/  HMMA.16816.F32 R200, R8, R28, R172 ;  /* 0x0000001c08c8723c */ /* 0x000fe200000018ac */
[----:B------:R-:W-:Y:S01]  /*66a0*/  IMAD.MOV.U32 R176, RZ, RZ, R218 ;  /* 0x000000ffffb07224 */ /* 0x000fe200078e00da */
[----:B------:R-:W-:Y:S01]  /*66b0*/  MOV R177, R217 ;  /* 0x000000d900b17202 */ /* 0x000fe20000000f00 */
[----:B------:R-:W-:-:S05]  /*66c0*/  IMAD.MOV.U32 R178, RZ, RZ, R216 ;  /* 0x000000ffffb27224 */ /* 0x000fca00078e00d8 */
[----:B------:R-:W-:Y:S01]  /*66d0*/  IMAD.MOV.U32 R187, RZ, RZ, R192 ;  /* 0x000000ffffbb7224 */ /* 0x000fe200078e00c0 */
[----:B------:R-:W-:Y:S01]  /*66e0*/  MOV R185, R194 ;  /* 0x000000c200b97202 */ /* 0x000fe20000000f00 */
[----:B------:R-:W-:Y:S01]  /*66f0*/  IMAD.MOV.U32 R186, RZ, RZ, R193 ;  /* 0x000000ffffba7224 */ /* 0x000fe200078e00c1 */
[----:B------:R-:W-:Y:S01]  /*6700*/  HMMA.16816.F32 R248, R8, R26, R152 ;  /* 0x0000001a08f8723c */ /* 0x000fe20000001898 */
[----:B------:R-:W-:-:S06]  /*6710*/  IMAD.MOV.U32 R184, RZ, RZ, R195 ;  /* 0x000000ffffb87224 */ /* 0x000fcc00078e00c3 */
[----:B------:R-:W-:Y:S01]  /*6720*/  IMAD.MOV.U32 R154, RZ, RZ, R209 ;  /* 0x000000ffff9a7224 */ /* 0x000fe200078e00d1 */
[C---:B---3--:R-:W-:Y:S01]  /*6730*/  HMMA.16816.F32 R192, R8.reuse, R36, R168 ;  /* 0x0000002408c0723c */ /* 0x048fe200000018a8 */
[----:B------:R-:W-:Y:S02]  /*6740*/  IMAD.MOV.U32 R155, RZ, RZ, R208 ;  /* 0x000000ffff9b7224 */ /* 0x000fe400078e00d0 */
[----:B------:R-:W-:Y:S01]  /*6750*/  IMAD.MOV.U32 R153, RZ, RZ, R33 ;  /* 0x000000ffff997224 */ /* 0x000fe200078e0021 */
[----:B------:R-:W-:Y:S02]  /*6760*/  MOV R33, R220 ;  /* 0x000000dc00217202 */ /* 0x000fe40000000f00 */
[----:B------:R-:W-:Y:S01]  /*6770*/  MOV R152, R155 ;  /* 0x0000009b00987202 */ /* 0x000fe20000000f00 */
[----:B------:R-:W-:Y:S01]  /*6780*/  IMAD.MOV.U32 R169, RZ, RZ, R222 ;  /* 0x000000ffffa97224 */ /* 0x000fe200078e00de */
[----:B----4-:R-:W-:Y:S01]  /*6790*/  HMMA.16816.F32 R172, R8, R40, R164 ;  /* 0x0000002808ac723c */ /* 0x010fe200000018a4 */
[----:B------:R-:W-:Y:S01]  /*67a0*/  MOV R171, R210 ;  /* 0x000000d200ab7202 */ /* 0x000fe20000000f00 */
[----:B------:R-:W-:Y:S01]  /*67b0*/  IMAD.MOV.U32 R168, RZ, RZ, R221 ;  /* 0x000000ffffa87224 */ /* 0x000fe200078e00dd */
[----:B------:R-:W-:-:S05]  /*67c0*/  MOV R170, R223 ;  /* 0x000000df00aa7202 */ /* 0x000fca0000000f00 */
[C---:B-1----:R-:W-:Y:S07]  /*67d0*/  HMMA.16816.F32 R164, R8.reuse, R44, R160 ;  /* 0x0000002c08a4723c */ /* 0x042fee00000018a0 */
[----:B------:R-:W-:Y:S01]  /*67e0*/  MOV R160, R199 ;  /* 0x000000c700a07202 */ /* 0x000fe20000000f00 */
[----:B------:R-:W-:Y:S01]  /*67f0*/  HMMA.16816.F32 R208, R8, R18, R140 ;  /* 0x0000001208d0723c */ /* 0x000fe2000000188c */
[----:B------:R-:W-:Y:S01]  /*6800*/  IMAD.MOV.U32 R161, RZ, RZ, R198 ;  /* 0x000000ffffa17224 */ /* 0x000fe200078e00c6 */
[----:B------:R-:W-:Y:S01]  /*6810*/  MOV R163, R196 ;  /* 0x000000c400a37202 */ /* 0x000fe20000000f00 */
[----:B------:R-:W-:-:S05]  /*6820*/  IMAD.MOV.U32 R162, RZ, RZ, R197 ;  /* 0x000000ffffa27224 */ /* 0x000fca00078e00c5 */
[----:B------:R-:W-:Y:S01]  /*6830*/  HMMA.16816.F32 R244, R8, R20, R180 ;  /* 0x0000001408f4723c */ /* 0x000fe200000018b4 */
[----:B------:R-:W-:Y:S02]  /*6840*/  MOV R155, R162 ;  /* 0x000000a2009b7202 */ /* 0x000fe40000000f00 */
[----:B------:R-:W-:Y:S02]  /*6850*/  MOV R162, R169 ;  /* 0x000000a900a27202 */ /* 0x000fe40000000f00 */
[----:B------:R-:W-:-:S03]  /*6860*/  MOV R169, R33 ;  /* 0x0000002100a97202 */ /* 0x000fc60000000f00 */
[C---:B------:R-:W-:Y:S08]  /*6870*/  HMMA.16816.F32 R140, R8.reuse, R42, R120 ;  /* 0x0000002a088c723c */ /* 0x040ff00000001878 */
[C---:B------:R-:W-:Y:S08]  /*6880*/  HMMA.16816.F32 R156, R8.reuse, R34, R156 ;  /* 0x00000022089c723c */ /* 0x040ff0000000189c */
[C---:B------:R-:W-:Y:S07]  /*6890*/  HMMA.16816.F32 R216, R8.reuse, R22, R148 ;  /* 0x0000001608d8723c */ /* 0x040fee0000001894 */
[----:B------:R-:W-:Y:S01]  /*68a0*/  IMAD.MOV.U32 R151, RZ, RZ, R154 ;  /* 0x000000ffff977224 */ /* 0x000fe200078e009a */
[----:B------:R-:W-:Y:S01]  /*68b0*/  HMMA.16816.F32 R196, R8, R30, R128 ;  /* 0x0000001e08c4723c */ /* 0x000fe20000001880 */
[----:B------:R-:W-:-:S02]  /*68c0*/  IMAD.MOV.U32 R154, RZ, RZ, R161 ;  /* 0x000000ffff9a7224 */ /* 0x000fc400078e00a1 */
[----:B------:R-:W-:Y:S02]  /*68d0*/  IMAD.MOV.U32 R161, RZ, RZ, R168 ;  /* 0x000000ffffa17224 */ /* 0x000fe400078e00a8 */
[----:B------:R-:W-:Y:S01]  /*68e0*/  IMAD.MOV.U32 R168, RZ, RZ, R32 ;  /* 0x000000ffffa87224 */ /* 0x000fe200078e0020 */
[----:B------:R-:W-:Y:S01]  /*68f0*/  MOV R150, R154 ;  /* 0x0000009a00967202 */ /* 0x000fe20000000f00 */
[----:B------:R-:W-:Y:S01]  /*6900*/  IMAD.MOV.U32 R148, RZ, RZ, R152 ;  /* 0x000000ffff947224 */ /* 0x000fe200078e0098 */
[----:B------:R-:W-:Y:S01]  /*6910*/  HMMA.16816.F32 R180, R8, R38, R124 ;  /* 0x0000002608b4723c */ /* 0x000fe2000000187c */
[----:B------:R-:W-:Y:S01]  /*6920*/  MOV R131, R151 ;  /* 0x0000009700837202 */ /* 0x000fe20000000f00 */
[----:B------:R-:W-:-:S06]  /*6930*/  IMAD.MOV.U32 R151, RZ, RZ, R155 ;  /* 0x000000ffff977224 */ /* 0x000fcc00078e009b */
[----:B------:R-:W-:Y:S07]  /*6940*/  HMMA.16816.F32 R120, R8, R46, R112 ;  /* 0x0000002e0878723c */ /* 0x000fee0000001870 */
[----:B------:R-:W-:Y:S01]  /*6950*/  IMAD.MOV.U32 R9, RZ, RZ, R80 ;  /* 0x000000ffff097224 */ /* 0x000fe200078e0050 */
[----:B------:R-:W-:Y:S01]  /*6960*/  HMMA.16816.F32 R220, R4, R20, R92 ;  /* 0x0000001404dc723c */ /* 0x000fe2000000185c */
[----:B------:R-:W-:Y:S01]  /*6970*/  MOV R11, R82 ;  /* 0x00000052000b7202 */ /* 0x000fe20000000f00 */
[----:B------:R-:W-:Y:S01]  /*6980*/  IMAD.MOV.U32 R10, RZ, RZ, R83 ;  /* 0x000000ffff0a7224 */ /* 0x000fe200078e0053 */
[----:B------:R-:W-:Y:S01]  /*6990*/  MOV R115, R162 ;  /* 0x000000a200737202 */ /* 0x000fe20000000f00 */
[----:B------:R-:W-:-:S02]  /*69a0*/  FFMA.FTZ R8, R153, c[0x0][0x2d0], -R13 ;  /* 0x0000b40099087a23 */ /* 0x000fc4000001080d */
[----:B------:R-:W-:Y:S02]  /*69b0*/  IMAD.MOV.U32 R153, RZ, RZ, R160 ;  /* 0x000000ffff997224 */ /* 0x000fe400078e00a0 */
[----:B------:R-:W-:Y:S01]  /*69c0*/  IMAD.MOV.U32 R92, RZ, RZ, R81 ;  /* 0x000000ffff5c7224 */ /* 0x000fe200078e0051 */
[C---:B------:R-:W-:Y:S01]  /*69d0*/  HMMA.16816.F32 R60, R4.reuse, R36, R60 ;  /* 0x00000024043c723c */ /* 0x040fe2000000183c */
[----:B------:R1:W-:Y:S01]  /*69e0*/  MUFU.EX2 R16, R8 ;  /* 0x0000000800107308 */ /* 0x0003e20000000800 */
[----:B------:R-:W-:Y:S02]  /*69f0*/  IMAD.MOV.U32 R160, RZ, RZ, R163 ;  /* 0x000000ffffa07224 */ /* 0x000fe400078e00a3 */
[----:B------:R-:W-:Y:S02]  /*6a00*/  IMAD.MOV.U32 R163, RZ, RZ, R170 ;  /* 0x000000ffffa37224 */ /* 0x000fe400078e00aa */
[----:B------:R-:W-:Y:S02]  /*6a10*/  IMAD.MOV.U32 R170, RZ, RZ, R14 ;  /* 0x000000ffffaa7224 */ /* 0x000fe400078e000e */
[----:B------:R-:W-:Y:S01]  /*6a20*/  HMMA.16816.F32 R80, R4, R28, R68 ;  /* 0x0000001c0450723c */ /* 0x000fe20000001844 */
[----:B------:R-:W-:-:S02]  /*6a30*/  IMAD.MOV.U32 R162, RZ, RZ, R185 ;  /* 0x000000ffffa27224 */ /* 0x000fc400078e00b9 */
[----:B------:R-:W-:Y:S02]  /*6a40*/  IMAD.MOV.U32 R149, RZ, RZ, R153 ;  /* 0x000000ffff957224 */ /* 0x000fe400078e0099 */
[----:B------:R-:W-:Y:S01]  /*6a50*/  LDSM.16.MT88.4 R152, [R225+0x3080] ;  /* 0x00308000e198783b */ /* 0x000fe20000004200 */
[----:B------:R-:W-:Y:S01]  /*6a60*/  IMAD.MOV.U32 R114, RZ, RZ, R170 ;  /* 0x000000ffff727224 */ /* 0x000fe200078e00aa */
[----:B------:R-:W-:Y:S01]  /*6a70*/  MOV R71, R92 ;  /* 0x0000005c00477202 */ /* 0x000fe20000000f00 */
[----:B------:R-:W-:Y:S01]  /*6a80*/  HMMA.16816.F32 R56, R4, R40, R56 ;  /* 0x000000280438723c */ /* 0x000fe20000001838 */
[----:B-1----:R-:W-:Y:S01]  /*6a90*/  FFMA.FTZ R8, R252, c[0x0][0x2d0], -R13 ;  /* 0x0000b400fc087a23 */ /* 0x002fe2000001080d */
[----:B------:R-:W-:Y:S01]  /*6aa0*/  LDSM.16.MT88.4 R92, [R226+0x4880] ;  /* 0x00488000e25c783b */ /* 0x000fe20000004200 */
[----:B------:R-:W-:-:S05]  /*6ab0*/  IMAD.MOV.U32 R113, RZ, RZ, R171 ;  /* 0x000000ffff717224 */ /* 0x000fca00078e00ab */
[C---:B------:R-:W-:Y:S07]  /*6ac0*/  HMMA.16816.F32 R32, R4.reuse, R34, R116 ;  /* 0x000000220420723c */ /* 0x040fee0000001874 */
[----:B------:R-:W-:Y:S01]  /*6ad0*/  IMAD.MOV.U32 R119, RZ, RZ, R168 ;  /* 0x000000ffff777224 */ /* 0x000fe200078e00a8 */
[----:B------:R-:W-:Y:S01]  /*6ae0*/  MOV R69, R81 ;  /* 0x0000005100457202 */ /* 0x000fe20000000f00 */
[----:B------:R-:W-:Y:S01]  /*6af0*/  IMAD.MOV.U32 R70, RZ, RZ, R80 ;  /* 0x000000ffff467224 */ /* 0x000fe200078e0050 */
[----:B------:R-:W-:Y:S01]  /*6b00*/  MOV R80, R61 ;  /* 0x0000003d00507202 */ /* 0x000fe20000000f00 */
[----:B------:R-:W-:Y:S01]  /*6b10*/  IMAD.MOV.U32 R81, RZ, RZ, R60 ;  /* 0x000000ffff517224 */ /* 0x000fe200078e003c */
[----:B------:R1:W2:Y:S01]  /*6b20*/  MUFU.EX2 R61, R8 ;  /* 0x00000008003d7308 */ /* 0x0002a20000000800 */
        /* <DEDUP_REMOVED lines=14> */
[----:B-1----:R-:W-:Y:S01]  /*6c10*/  FFMA.FTZ R8, R207, c[0x0][0x2d0], -R13 ;  /* 0x0000b400cf087a23 */ /* 0x002fe2000001080d */
[C---:B------:R-:W-:Y:S01]  /*6c20*/  HMMA.16816.F32 R36, R4.reuse, R38, R76 ;  /* 0x000000260424723c */ /* 0x040fe2000000184c */
[----:B------:R-:W1:Y:S01]  /*6c30*/  LDSM.16.MT88.4 R76, [R225+0x4880] ;  /* 0x00488000e14c783b */ /* 0x000e620000004200 */
[----:B--2---:R-:W-:Y:S01]  /*6c40*/  IMAD.MOV.U32 R30, RZ, RZ, R61 ;  /* 0x000000ffff1e7224 */ /* 0x004fe200078e003d */
[----:B------:R2:W3:Y:S05]  /*6c50*/  MUFU.EX2 R60, R8 ;  /* 0x00000008003c7308 */ /* 0x0004ea0000000800 */
[C---:B------:R-:W-:Y:S01]  /*6c60*/  HMMA.16816.F32 R24, R4.reuse, R26, R108 ;  /* 0x0000001a0418723c */ /* 0x040fe2000000186c */
[----:B------:R-:W-:Y:S07]  /*6c70*/  LDSM.16.MT88.4 R108, [R228+0x4880] ;  /* 0x00488000e46c783b */ /* 0x000fee0000004200 */
[----:B------:R-:W-:Y:S01]  /*6c80*/  HMMA.16816.F32 R20, R4, R22, R100 ;  /* 0x000000160414723c */ /* 0x000fe20000001864 */
[----:B--2---:R-:W-:-:S02]  /*6c90*/  FFMA.FTZ R8, R191, c[0x0][0x2d0], -R13 ;  /* 0x0000b400bf087a23 */ /* 0x004fc4000001080d */
[----:B---3--:R-:W-:Y:S02]  /*6ca0*/  IMAD.MOV.U32 R31, RZ, RZ, R60 ;  /* 0x000000ffff1f7224 */ /* 0x008fe400078e003c */
[----:B------:R2:W-:Y:S01]  /*6cb0*/  MUFU.EX2 R17, R8 ;  /* 0x0000000800117308 */ /* 0x0005e20000000800 */
[----:B------:R-:W3:Y:S01]  /*6cc0*/  LDSM.16.MT88.4 R60, [R227+0x3080] ;  /* 0x00308000e33c783b */ /* 0x000ee20000004200 */
[----:B------:R-:W-:Y:S01]  /*6cd0*/  IMAD.MOV.U32 R191, RZ, RZ, R9 ;  /* 0x000000ffffbf7224 */ /* 0x000fe200078e0009 */
[----:B------:R-:W-:Y:S01]  /*6ce0*/  MOV R9, R169 ;  /* 0x000000a900097202 */ /* 0x000fe20000000f00 */
[----:B------:R-:W-:Y:S01]  /*6cf0*/  IMAD.MOV.U32 R13, RZ, RZ, R56 ;  /* 0x000000ffff0d7224 */ /* 0x000fe200078e0038 */
[----:B------:R-:W-:Y:S01]  /*6d00*/  LDSM.16.MT88.4 R168, [R226+0x3080] ;  /* 0x00308000e2a8783b */ /* 0x000fe20000004200 */
[----:B------:R-:W-:Y:S01]  /*6d10*/  IMAD.MOV.U32 R101, RZ, RZ, R16 ;  /* 0x000000ffff657224 */ /* 0x000fe200078e0010 */
[----:B------:R-:W-:Y:S01]  /*6d20*/  HMMA.16816.F32 R48, R4, R44, R48 ;  /* 0x0000002c0430723c */ /* 0x000fe20000001830 */
[----:B------:R-:W-:-:S02]  /*6d30*/  IMAD.MOV.U32 R118, RZ, RZ, R13 ;  /* 0x000000ffff767224 */ /* 0x000fc400078e000d */
[----:B------:R-:W-:Y:S01]  /*6d40*/  IMAD.MOV.U32 R56, RZ, RZ, R150 ;  /* 0x000000ffff387224 */ /* 0x000fe200078e0096 */
[----:B------:R-:W-:-:S03]  /*6d50*/  F2FP.PACK_AB R128, R30, R101 ;  /* 0x000000651e80723e */ /* 0x000fc600000000ff */
[----:B------:R-:W-:Y:S01]  /*6d60*/  IMAD.MOV.U32 R103, RZ, RZ, R56 ;  /* 0x000000ffff677224 */ /* 0x000fe200078e0038 */
[----:B------:R-:W-:Y:S01]  /*6d70*/  HMMA.16816.F32 R44, R4, R46, R52 ;  /* 0x0000002e042c723c */ /* 0x000fe20000001834 */
[----:B--2---:R-:W-:Y:S01]  /*6d80*/  FFMA.FTZ R8, R190, c[0x0][0x2d0], -R12 ;  /* 0x0000b400be087a23 */ /* 0x004fe2000001080c */
[----:B------:R-:W-:Y:S02]  /*6d90*/  MOV R190, R151 ;  /* 0x0000009700be7202 */ /* 0x000fe40000000f00 */
[----:B------:R-:W-:Y:S01]  /*6da0*/  MOV R56, R191 ;  /* 0x000000bf00387202 */ /* 0x000fe20000000f00 */
[----:B------:R2:W-:Y:S01]  /*6db0*/  MUFU.EX2 R207, R8 ;  /* 0x0000000800cf7308 */ /* 0x0005e20000000800 */
[----:B------:R-:W-:Y:S01]  /*6dc0*/  MOV R191, R68 ;  /* 0x0000004400bf7202 */ /* 0x000fe20000000f00 */
[----:B------:R-:W-:Y:S02]  /*6dd0*/  IMAD.MOV.U32 R102, RZ, RZ, R190 ;  /* 0x000000ffff667224 */ /* 0x000fe400078e00be */
[----:B------:R-:W-:-:S02]  /*6de0*/  IMAD.MOV.U32 R190, RZ, RZ, R69 ;  /* 0x000000ffffbe7224 */ /* 0x000fc400078e0045 */
[----:B--2---:R-:W-:Y:S02]  /*6df0*/  FFMA.FTZ R8, R189, c[0x0][0x2d0], -R12 ;  /* 0x0000b400bd087a23 */ /* 0x004fe4000001080c */
[----:B------:R-:W-:Y:S01]  /*6e00*/  IMAD.MOV.U32 R189, RZ, RZ, R160 ;  /* 0x000000ffffbd7224 */ /* 0x000fe200078e00a0 */
[----:B------:R-:W-:Y:S01]  /*6e10*/  MOV R160, R187 ;  /* 0x000000bb00a07202 */ /* 0x000fe20000000f00 */
[----:B------:R2:W4:Y:S02]  /*6e20*/  MUFU.EX2 R252, R8 ;  /* 0x0000000800fc7308 */ /* 0x0005240000000800 */
[----:B--2---:R-:W-:Y:S01]  /*6e30*/  FFMA.FTZ R8, R188, c[0x0][0x2d0], -R12 ;  /* 0x0000b400bc087a23 */ /* 0x004fe2000001080c */
[----:B----4-:R-:W-:Y:S01]  /*6e40*/  F2FP.PACK_AB R129, R252, R207 ;  /* 0x000000cffc81723e */ /* 0x010fe200000000ff */
[----:B------:R-:W-:-:S04]  /*6e50*/  IMAD.MOV.U32 R188, RZ, RZ, R161 ;  /* 0x000000ffffbc7224 */ /* 0x000fc800078e00a1 */
[----:B------:R2:W-:Y:S01]  /*6e60*/  MUFU.EX2 R14, R8 ;  /* 0x00000008000e7308 */ /* 0x0005e20000000800 */
[----:B------:R-:W-:Y:S02]  /*6e70*/  IMAD.MOV.U32 R161, RZ, RZ, R186 ;  /* 0x000000ffffa17224 */ /* 0x000fe400078e00ba */
[----:B--2---:R-:W-:Y:S02]  /*6e80*/  FFMA.FTZ R8, R139, c[0x0][0x2d0], -R12 ;  /* 0x0000b4008b087a23 */ /* 0x004fe4000001080c */
[----:B------:R-:W-:Y:S01]  /*6e90*/  IMAD.MOV.U32 R12, RZ, RZ, R163 ;  /* 0x000000ffff0c7224 */ /* 0x000fe200078e00a3 */
[----:B------:R-:W-:Y:S02]  /*6ea0*/  MOV R163, R184 ;  /* 0x000000b800a37202 */ /* 0x000fe40000000f00 */
[----:B------:R2:W-:Y:S01]  /*6eb0*/  MUFU.EX2 R139, R8 ;  /* 0x00000008008b7308 */ /* 0x0005e20000000800 */
[----:B------:R-:W4:Y:S01]  /*6ec0*/  LDSM.16.MT88.4 R184, [R228+0x3080] ;  /* 0x00308000e4b8783b */ /* 0x000f220000004200 */
[----:B------:R-:W-:Y:S01]  /*6ed0*/  IMAD.MOV.U32 R100, RZ, RZ, R12 ;  /* 0x000000ffff647224 */ /* 0x000fe200078e000c */
[----:B------:R-:W-:-:S02]  /*6ee0*/  MOV R12, R189 ;  /* 0x000000bd000c7202 */ /* 0x000fc40000000f00 */
[----:B------:R-:W-:Y:S01]  /*6ef0*/  MOV R189, R70 ;  /* 0x0000004600bd7202 */ /* 0x000fe20000000f00 */
[----:B--2---:R-:W-:-:S04]  /*6f00*/  FFMA.FTZ R8, R134, c[0x0][0x2d0], -R2 ;  /* 0x0000b40086087a23 */ /* 0x004fc80000010802 */
[----:B------:R2:W-:Y:S02]  /*6f10*/  MUFU.EX2 R134, R8 ;  /* 0x0000000800867308 */ /* 0x0005e40000000800 */
[----:B--2---:R-:W-:-:S06]  /*6f20*/  FFMA.FTZ R8, R132, c[0x0][0x2d0], -R2 ;  /* 0x0000b40084087a23 */ /* 0x004fcc0000010802 */
[----:B------:R2:W1:Y:S02]  /*6f30*/  MUFU.EX2 R132, R8 ;  /* 0x0000000800847308 */ /* 0x0004640000000800 */
[--C-:B--2---:R-:W-:Y:S01]  /*6f40*/  FFMA.FTZ R8, R133, c[0x0][0x2d0], -R2.reuse ;  /* 0x0000b40085087a23 */ /* 0x104fe20000010802 */
[----:B-1----:R-:W-:Y:S01]  /*6f50*/  F2FP.PACK_AB R124, R132, R134 ;  /* 0x00000086847c723e */ /* 0x002fe200000000ff */
[----:B------:R-:W-:Y:S01]  /*6f60*/  FFMA.FTZ R2, R138, c[0x0][0x2d0], -R2 ;  /* 0x0000b4008a027a23 */ /* 0x000fe20000010802 */
[----:B------:R-:W-:-:S03]  /*6f70*/  MOV R138, R14 ;  /* 0x0000000e008a7202 */ /* 0x000fc60000000f00 */
[----:B------:R1:W-:Y:S01]  /*6f80*/  MUFU.EX2 R29, R8 ;  /* 0x00000008001d7308 */ /* 0x0003e20000000800 */
[----:B------:R-:W-:Y:S02]  /*6f90*/  IMAD.MOV.U32 R133, RZ, RZ, R17 ;  /* 0x000000ffff857224 */ /* 0x000fe400078e0011 */
[----:B------:R-:W-:Y:S01]  /*6fa0*/  HMMA.16816.F32 R16, R4, R18, R96 ;  /* 0x000000120410723c */ /* 0x000fe20000001860 */
[----:B------:R-:W-:Y:S02]  /*6fb0*/  F2FP.PACK_AB R131, R139, R138 ;  /* 0x0000008a8b83723e */ /* 0x000fe400000000ff */
[----:B------:R-:W-:Y:S02]  /*6fc0*/  F2FP.PACK_AB R130, R133, R31 ;  /* 0x0000001f8582723e */ /* 0x000fe400000000ff */
[----:B------:R-:W2:Y:S02]  /*6fd0*/  MUFU.EX2 R28, R2 ;  /* 0x00000002001c7308 */ /* 0x000ea40000000800 */
[----:B------:R-:W-:Y:S01]  /*6fe0*/  MOV R96, R116 ;  /* 0x0000007400607202 */ /* 0x000fe20000000f00 */
[----:B------:R-:W-:Y:S01]  /*6ff0*/  IMAD.MOV.U32 R97, RZ, RZ, R117 ;  /* 0x000000ffff617224 */ /* 0x000fe200078e0075 */
[----:B------:R-:W-:Y:S01]  /*7000*/  MOV R116, R57 ;  /* 0x0000003900747202 */ /* 0x000fe20000000f00 */
[----:B------:R-:W-:Y:S01]  /*7010*/  IMAD.MOV.U32 R98, RZ, RZ, R118 ;  /* 0x000000ffff627224 */ /* 0x000fe200078e0076 */
[----:B------:R-:W-:Y:S01]  /*7020*/  MOV R99, R119 ;  /* 0x0000007700637202 */ /* 0x000fe20000000f00 */
[----:B------:R-:W-:Y:S01]  /*7030*/  IMAD.MOV.U32 R57, RZ, RZ, R71 ;  /* 0x000000ffff397224 */ /* 0x000fe200078e0047 */
[----:B------:R-:W-:Y:S01]  /*7040*/  MOV R119, R176 ;  /* 0x000000b000777202 */ /* 0x000fe20000000f00 */
[----:B-1----:R-:W-:Y:S01]  /*7050*/  IMAD.MOV.U32 R8, RZ, RZ, R40 ;  /* 0x000000ffff087224 */ /* 0x002fe200078e0028 */
[----:B------:R-:W-:Y:S01]  /*7060*/  HMMA.16816.F32 R68, R128, R76, R200 ;  /* 0x0000004c8044723c */ /* 0x000fe200000018c8 */
[----:B------:R-:W-:Y:S01]  /*7070*/  IMAD.MOV.U32 R117, RZ, RZ, R58 ;  /* 0x000000ffff757224 */ /* 0x000fe200078e003a */
[----:B------:R-:W-:Y:S01]  /*7080*/  MOV R58, R11 ;  /* 0x0000000b003a7202 */ /* 0x000fe20000000f00 */
[----:B------:R-:W-:-:S02]  /*7090*/  IMAD.MOV.U32 R118, RZ, RZ, R59 ;  /* 0x000000ffff767224 */ /* 0x000fc400078e003b */
[----:B------:R-:W-:Y:S01]  /*70a0*/  IMAD.MOV.U32 R59, RZ, RZ, R10 ;  /* 0x000000ffff3b7224 */ /* 0x000fe200078e000a */
[----:B--2---:R-:W-:Y:S01]  /*70b0*/  F2FP.PACK_AB R126, R28, R29 ;  /* 0x0000001d1c7e723e */ /* 0x004fe200000000ff */
[----:B------:R-:W-:Y:S01]  /*70c0*/  FFMA.FTZ R2, R87, c[0x0][0x2d0], -R0 ;  /* 0x0000b40057027a23 */ /* 0x000fe20000010800 */
[----:B------:R-:W-:Y:S01]  /*70d0*/  HMMA.16816.F32 R40, R4, R42, R72 ;  /* 0x0000002a0428723c */ /* 0x000fe20000001848 */
[----:B------:R-:W1:Y:S01]  /*70e0*/  LDSM.16.MT88.4 R4, [R227+0x4880] ;  /* 0x00488000e304783b */ /* 0x000e620000004200 */
[----:B------:R-:W-:Y:S01]  /*70f0*/  IMAD.MOV.U32 R87, RZ, RZ, R8 ;  /* 0x000000ffff577224 */ /* 0x000fe200078e0008 */
[----:B------:R2:W-:Y:S01]  /*7100*/  MUFU.EX2 R14, R2 ;  /* 0x00000002000e7308 */ /* 0x0005e20000000800 */
[----:B------:R-:W-:Y:S01]  /*7110*/  IMAD.MOV.U32 R8, RZ, RZ, R188 ;  /* 0x000000ffff087224 */ /* 0x000fe200078e00bc */
[----:B------:R-:W-:Y:S01]  /*7120*/  MOV R10, R178 ;  /* 0x000000b2000a7202 */ /* 0x000fe20000000f00 */
[----:B------:R-:W-:Y:S01]  /*7130*/  IMAD.MOV.U32 R188, RZ, RZ, R179 ;  /* 0x000000ffffbc7224 */ /* 0x000fe200078e00b3 */
[----:B------:R-:W-:Y:S01]  /*7140*/  MOV R73, R190 ;  /* 0x000000be00497202 */ /* 0x000fe20000000f00 */
[----:B------:R-:W-:Y:S01]  /*7150*/  IMAD.MOV.U32 R201, RZ, RZ, R87 ;  /* 0x000000ffffc97224 */ /* 0x000fe200078e0057 */
[C---:B---3--:R-:W-:Y:S01]  /*7160*/  HMMA.16816.F32 R52, R128.reuse, R60, R212 ;  /* 0x0000003c8034723c */ /* 0x048fe200000018d4 */
[----:B------:R-:W-:Y:S01]  /*7170*/  IMAD.MOV.U32 R11, RZ, RZ, R177 ;  /* 0x000000ffff0b7224 */ /* 0x000fe200078e00b1 */
[----:B------:R-:W-:Y:S01]  /*7180*/  MOV R200, R98 ;  /* 0x0000006200c87202 */ /* 0x000fe20000000f00 */
        /* <DEDUP_REMOVED lines=8> */
[----:B--2---:R-:W-:-:S02]  /*7210*/  FFMA.FTZ R2, R86, c[0x0][0x2d0], -R0 ;  /* 0x0000b40056027a23 */ /* 0x004fc40000010800 */
[----:B------:R-:W-:Y:S02]  /*7220*/  IMAD.MOV.U32 R212, RZ, RZ, R119 ;  /* 0x000000ffffd47224 */ /* 0x000fe400078e0077 */
[----:B------:R2:W3:Y:S01]  /*7230*/  MUFU.EX2 R13, R2 ;  /* 0x00000002000d7308 */ /* 0x0004e20000000800 */
[----:B------:R-:W-:Y:S01]  /*7240*/  MOV R246, R188 ;  /* 0x000000bc00f67202 */ /* 0x000fe20000000f00 */
[----:B------:R-:W-:Y:S01]  /*7250*/  IMAD.MOV.U32 R247, RZ, RZ, R101 ;  /* 0x000000fffff77224 */ /* 0x000fe200078e0065 */
[----:B------:R-:W-:Y:S01]  /*7260*/  HMMA.16816.F32 R188, R128, R186, R216 ;  /* 0x000000ba80bc723c */ /* 0x000fe200000018d8 */
[----:B------:R-:W-:Y:S01]  /*7270*/  MOV R244, R102 ;  /* 0x0000006600f47202 */ /* 0x000fe20000000f00 */
[----:B------:R-:W-:Y:S01]  /*7280*/  IMAD.MOV.U32 R213, RZ, RZ, R117 ;  /* 0x000000ffffd57224 */ /* 0x000fe200078e0075 */
[----:B------:R-:W-:-:S04]  /*7290*/  MOV R245, R118 ;  /* 0x0000007600f57202 */ /* 0x000fc80000000f00 */
[----:B------:R-:W-:Y:S01]  /*72a0*/  IMAD.MOV.U32 R219, RZ, RZ, R115 ;  /* 0x000000ffffdb7224 */ /* 0x000fe200078e0073 */
[----:B------:R-:W-:Y:S01]  /*72b0*/  MOV R216, R200 ;  /* 0x000000c800d87202 */ /* 0x000fe20000000f00 */
[----:B------:R-:W-:Y:S01]  /*72c0*/  IMAD.MOV.U32 R217, RZ, RZ, R201 ;  /* 0x000000ffffd97224 */ /* 0x000fe200078e00c9 */
[----:B------:R-:W-:Y:S01]  /*72d0*/  HMMA.16816.F32 R144, R128, R152, R144 ;  /* 0x000000988090723c */ /* 0x000fe20000001890 */
[--C-:B--2---:R-:W-:Y:S01]  /*72e0*/  FFMA.FTZ R2, R85, c[0x0][0x2d0], -R0.reuse ;  /* 0x0000b40055027a23 */ /* 0x104fe20000010800 */
[----:B---3--:R-:W-:Y:S01]  /*72f0*/  F2FP.PACK_AB R125, R13, R14 ;  /* 0x0000000e0d7d723e */ /* 0x008fe200000000ff */
[----:B------:R-:W-:Y:S01]  /*7300*/  FFMA.FTZ R0, R84, c[0x0][0x2d0], -R0 ;  /* 0x0000b40054007a23 */ /* 0x000fe20000010800 */
[----:B------:R-:W-:-:S04]  /*7310*/  MOV R218, R202 ;  /* 0x000000ca00da7202 */ /* 0x000fc80000000f00 */
[C---:B------:R-:W-:Y:S01]  /*7320*/  HMMA.16816.F32 R84, R128.reuse, R92, R192 ;  /* 0x0000005c8054723c */ /* 0x040fe200000018c0 */
[----:B------:R-:W-:Y:S06]  /*7330*/  MUFU.EX2 R2, R2 ;  /* 0x0000000200027308 */ /* 0x000fec0000000800 */
[----:B------:R-:W-:Y:S01]  /*7340*/  MOV R194, R100 ;  /* 0x0000006400c27202 */ /* 0x000fe20000000f00 */
[----:B------:R-:W-:Y:S01]  /*7350*/  IMAD.MOV.U32 R195, RZ, RZ, R99 ;  /* 0x000000ffffc37224 */ /* 0x000fe200078e0063 */
[----:B------:R-:W2:Y:S01]  /*7360*/  MUFU.EX2 R0, R0 ;  /* 0x0000000000007308 */ /* 0x000ea20000000800 */
[----:B------:R-:W-:Y:S01]  /*7370*/  HMMA.16816.F32 R100, R128, R108, R172 ;  /* 0x0000006c8064723c */ /* 0x000fe200000018ac */
[----:B------:R-:W-:Y:S01]  /*7380*/  IMAD.MOV.U32 R192, RZ, RZ, R83 ;  /* 0x000000ffffc07224 */ /* 0x000fe200078e0053 */
[----:B------:R-:W-:-:S06]  /*7390*/  MOV R193, R82 ;  /* 0x0000005200c17202 */ /* 0x000fcc0000000f00 */
[----:B------:R-:W-:Y:S01]  /*73a0*/  HMMA.16816.F32 R172, R128, R170, R248 ;  /* 0x000000aa80ac723c */ /* 0x000fe200000018f8 */
[----:B--2---:R-:W-:-:S06]  /*73b0*/  F2FP.PACK_AB R127, R0, R2 ;  /* 0x00000002007f723e */ /* 0x004fcc00000000ff */
[----:B------:R-:W-:Y:S01]  /*73c0*/  IMAD.MOV.U32 R250, RZ, RZ, R81 ;  /* 0x000000fffffa7224 */ /* 0x000fe200078e0051 */
[----:B------:R-:W-:Y:S01]  /*73d0*/  MOV R249, R114 ;  /* 0x0000007200f97202 */ /* 0x000fe20000000f00 */
[----:B------:R-:W-:Y:S01]  /*73e0*/  IMAD.MOV.U32 R248, RZ, RZ, R113 ;  /* 0x000000fffff87224 */ /* 0x000fe200078e0071 */
[----:B------:R-:W-:Y:S01]  /*73f0*/  MOV R251, R80 ;  /* 0x0000005000fb7202 */ /* 0x000fe20000000f00 */
[----:B------:R-:W-:Y:S08]  /*7400*/  HMMA.16816.F32 R160, R128, R168, R160 ;  /* 0x000000a880a0723c */ /* 0x000ff000000018a0 */
[----:B------:R-:W-:Y:S08]  /*7410*/  HMMA.16816.F32 R148, R124, R152, R64 ;  /* 0x000000987c94723c */ /* 0x000ff00000001840 */
[C---:B------:R-:W-:Y:S07]  /*7420*/  HMMA.16816.F32 R64, R128.reuse, R62, R208 ;  /* 0x0000003e8040723c */ /* 0x040fee00000018d0 */
[----:B------:R-:W-:Y:S01]  /*7430*/  MOV R208, R194 ;  /* 0x000000c200d07202 */ /* 0x000fe20000000f00 */
[----:B------:R-:W-:Y:S01]  /*7440*/  IMAD.MOV.U32 R209, RZ, RZ, R195 ;  /* 0x000000ffffd17224 */ /* 0x000fe200078e00c3 */
[----:B------:R-:W-:Y:S01]  /*7450*/  MOV R211, R219 ;  /* 0x000000db00d37202 */ /* 0x000fe20000000f00 */
[----:B------:R-:W-:Y:S01]  /*7460*/  HMMA.16816.F32 R80, R128, R78, R196 ;  /* 0x0000004e8050723c */ /* 0x000fe200000018c4 */
[----:B------:R-:W-:Y:S01]  /*7470*/  IMAD.MOV.U32 R210, RZ, RZ, R249 ;  /* 0x000000ffffd27224 */ /* 0x000fe200078e00f9 */
[----:B------:R-:W-:Y:S01]  /*7480*/  MOV R249, R12 ;  /* 0x0000000c00f97202 */ /* 0x000fe20000000f00 */
[----:B------:R-:W-:-:S02]  /*7490*/  FADD.FTZ R8, R8, R208 ;  /* 0x000000d008087221 */ /* 0x000fc40000010000 */
[----:B------:R-:W-:Y:S02]  /*74a0*/  FADD.FTZ R10, R10, R209 ;  /* 0x000000d10a0a7221 */ /* 0x000fe40000010000 */
[----:B------:R-:W-:Y:S01]  /*74b0*/  MOV R196, R250 ;  /* 0x000000fa00c47202 */ /* 0x000fe20000000f00 */
[----:B------:R-:W-:Y:S01]  /*74c0*/  IMAD.MOV.U32 R250, RZ, RZ, R9 ;  /* 0x000000fffffa7224 */ /* 0x000fe200078e0009 */
[----:B------:R-:W-:Y:S01]  /*74d0*/  MOV R198, R192 ;  /* 0x000000c000c67202 */ /* 0x000fe20000000f00 */
[----:B------:R-:W-:Y:S01]  /*74e0*/  FADD.FTZ R8, R211, R8 ;  /* 0x00000008d3087221 */ /* 0x000fe20000010000 */
[----:B------:R-:W-:Y:S01]  /*74f0*/  MOV R200, R232 ;  /* 0x000000e800c87202 */ /* 0x000fe20000000f00 */
[----:B------:R-:W-:Y:S01]  /*7500*/  IMAD.MOV.U32 R197, RZ, RZ, R251 ;  /* 0x000000ffffc57224 */ /* 0x000fe200078e00fb */
[----:B------:R-:W-:Y:S01]  /*7510*/  MOV R251, R238 ;  /* 0x000000ee00fb7202 */ /* 0x000fe20000000f00 */
[----:B------:R-:W-:Y:S01]  /*7520*/  IMAD.MOV.U32 R199, RZ, RZ, R193 ;  /* 0x000000ffffc77224 */ /* 0x000fe200078e00c1 */
[----:B------:R-:W-:Y:S01]  /*7530*/  MOV R193, R236 ;  /* 0x000000ec00c17202 */ /* 0x000fe20000000f00 */
[----:B------:R-:W-:Y:S01]  /*7540*/  FADD.FTZ R11, R11, R210 ;  /* 0x000000d20b0b7221 */ /* 0x000fe20000010000 */
[----:B-1----:R-:W-:Y:S01]  /*7550*/  HMMA.16816.F32 R116, R128, R4, R164 ;  /* 0x000000048074723c */ /* 0x002fe200000018a4 */
[----:B------:R-:W-:Y:S01]  /*7560*/  FADD.FTZ R10, R248, R10 ;  /* 0x0000000af80a7221 */ /* 0x000fe20000010000 */
[----:B------:R-:W-:Y:S01]  /*7570*/  MOV R9, R234 ;  /* 0x000000ea00097202 */ /* 0x000fe20000000f00 */
[----:B------:R-:W-:-:S02]  /*7580*/  FADD.FTZ R8, R250, R8 ;  /* 0x00000008fa087221 */ /* 0x000fc40000010000 */
[----:B------:R-:W-:Y:S02]  /*7590*/  IMAD.MOV.U32 R194, RZ, RZ, R235 ;  /* 0x000000ffffc27224 */ /* 0x000fe400078e00eb */
[----:B------:R-:W-:Y:S01]  /*75a0*/  IMAD.MOV.U32 R201, RZ, RZ, R231 ;  /* 0x000000ffffc97224 */ /* 0x000fe200078e00e7 */
[----:B------:R-:W-:Y:S01]  /*75b0*/  MOV R202, R230 ;  /* 0x000000e600ca7202 */ /* 0x000fe20000000f00 */
[----:B------:R-:W-:Y:S01]  /*75c0*/  IMAD.MOV.U32 R192, RZ, RZ, R237 ;  /* 0x000000ffffc07224 */ /* 0x000fe200078e00ed */
[----:B------:R-:W-:Y:S01]  /*75d0*/  MOV R12, R224 ;  /* 0x000000e0000c7202 */ /* 0x000fe20000000f00 */
[----:B------:R-:W-:Y:S01]  /*75e0*/  FADD.FTZ R11, R249, R11 ;  /* 0x0000000bf90b7221 */ /* 0x000fe20000010000 */
[----:B------:R-:W-:Y:S01]  /*75f0*/  HMMA.16816.F32 R156, R128, R154, R156 ;  /* 0x0000009a809c723c */ /* 0x000fe2000000189c */
[----:B------:R-:W-:Y:S01]  /*7600*/  FADD.FTZ R10, R251, R10 ;  /* 0x0000000afb0a7221 */ /* 0x000fe20000010000 */
[----:B------:R1:W5:Y:S01]  /*7610*/  LDL.LU R238, [R1+0x74] ;  /* 0x0000740001ee7983 */ /* 0x0003620000300800 */
[----:B------:R-:W-:-:S02]  /*7620*/  FADD.FTZ R8, R193, R8 ;  /* 0x00000008c1087221 */ /* 0x000fc40000010000 */
[----:B------:R-:W-:Y:S01]  /*7630*/  IMAD.MOV.U32 R195, RZ, RZ, R233 ;  /* 0x000000ffffc37224 */ /* 0x000fe200078e00e9 */
[----:B------:R1:W5:Y:S01]  /*7640*/  LDL.LU R237, [R1+0x70] ;  /* 0x0000700001ed7983 */ /* 0x0003620000300800 */
[----:B------:R-:W-:Y:S01]  /*7650*/  FADD.FTZ R11, R192, R11 ;  /* 0x0000000bc00b7221 */ /* 0x000fe20000010000 */
[C---:B------:R-:W-:Y:S01]  /*7660*/  HMMA.16816.F32 R96, R128.reuse, R94, R180 ;  /* 0x0000005e8060723c */ /* 0x040fe200000018b4 */
[----:B------:R-:W-:Y:S01]  /*7670*/  FADD.FTZ R10, R194, R10 ;  /* 0x0000000ac20a7221 */ /* 0x000fe20000010000 */
[----:B------:R1:W5:Y:S01]  /*7680*/  LDL.LU R236, [R1+0x6c] ;  /* 0x00006c0001ec7983 */ /* 0x0003620000300800 */
[----:B------:R-:W-:Y:S02]  /*7690*/  FADD.FTZ R8, R200, R8 ;  /* 0x00000008c8087221 */ /* 0x000fe40000010000 */
[----:B------:R-:W-:Y:S01]  /*76a0*/  FADD.FTZ R9, R9, R201 ;  /* 0x000000c909097221 */ /* 0x000fe20000010000 */
[----:B------:R1:W5:Y:S01]  /*76b0*/  LDL.LU R235, [R1+0x68] ;  /* 0x0000680001eb7983 */ /* 0x0003620000300800 */
[----:B------:R-:W-:Y:S01]  /*76c0*/  IMAD.MOV.U32 R219, RZ, RZ, R203 ;  /* 0x000000ffffdb7224 */ /* 0x000fe200078e00cb */
[----:B------:R-:W-:Y:S01]  /*76d0*/  HMMA.16816.F32 R112, R128, R110, R140 ;  /* 0x0000006e8070723c */ /* 0x000fe2000000188c */
[----:B------:R-:W-:Y:S01]  /*76e0*/  IMAD.MOV.U32 R203, RZ, RZ, R229 ;  /* 0x000000ffffcb7224 */ /* 0x000fe200078e00e5 */
[----:B------:R1:W5:Y:S01]  /*76f0*/  LDL.LU R234, [R1+0x64] ;  /* 0x0000640001ea7983 */ /* 0x0003620000300800 */
[----:B------:R-:W-:-:S02]  /*7700*/  FADD.FTZ R11, R195, R11 ;  /* 0x0000000bc30b7221 */ /* 0x000fc40000010000 */
[----:B------:R-:W-:Y:S01]  /*7710*/  FADD.FTZ R10, R202, R10 ;  /* 0x0000000aca0a7221 */ /* 0x000fe20000010000 */
[----:B------:R1:W5:Y:S01]  /*7720*/  LDL.LU R233, [R1+0x60] ;  /* 0x0000600001e97983 */ /* 0x0003620000300800 */
[----:B------:R-:W-:Y:S01]  /*7730*/  FADD.FTZ R12, R12, R8 ;  /* 0x000000080c0c7221 */ /* 0x000fe20000010000 */
[----:B------:R-:W-:Y:S01]  /*7740*/  HMMA.16816.F32 R128, R128, R6, R120 ;  /* 0x000000068080723c */ /* 0x000fe20000001878 */
[----:B------:R-:W-:Y:S01]  /*7750*/  FADD.FTZ R8, R212, R9 ;  /* 0x00000009d4087221 */ /* 0x000fe20000010000 */
[----:B------:R1:W5:Y:S01]  /*7760*/  LDL.LU R232, [R1+0x5c] ;  /* 0x00005c0001e87983 */ /* 0x0003620000300800 */
[----:B------:R-:W-:Y:S02]  /*7770*/  FADD.FTZ R11, R203, R11 ;  /* 0x0000000bcb0b7221 */ /* 0x000fe40000010000 */
[----:B------:R-:W-:Y:S01]  /*7780*/  FADD.FTZ R8, R215, R8 ;  /* 0x00000008d7087221 */ /* 0x000fe20000010000 */
[----:B------:R1:W5:Y:S02]  /*7790*/  LDL.LU R231, [R1+0x58] ;  /* 0x0000580001e77983 */ /* 0x0003640000300800 */
[C---:B------:R-:W-:Y:S02]  /*77a0*/  HMMA.16816.F32 R120, R124.reuse, R4, R48 ;  /* 0x000000047c78723c */ /* 0x040fe40000001830 */
[----:B------:R1:W5:Y:S04]  /*77b0*/  LDL.LU R230, [R1+0x54] ;  /* 0x0000540001e67983 */ /* 0x0003680000300800 */
[----:B------:R1:W5:Y:S01]  /*77c0*/  LDL.LU R229, [R1+0x50] ;  /* 0x0000500001e57983 */ /* 0x0003620000300800 */
[----:B------:R-:W-:Y:S01]  /*77d0*/  FADD.FTZ R5, R213, R10 ;  /* 0x0000000ad5057221 */ /* 0x000fe20000010000 */
[----:B------:R-:W-:Y:S01]  /*77e0*/  HMMA.16816.F32 R72, R124, R76, R72 ;  /* 0x0000004c7c48723c */ /* 0x000fe20000001848 */
[----:B------:R-:W-:Y:S01]  /*77f0*/  FADD.FTZ R4, R214, R11 ;  /* 0x0000000bd6047221 */ /* 0x000fe20000010000 */
[----:B------:R1:W5:Y:S01]  /*7800*/  LDL.LU R224, [R1+0x4c] ;  /* 0x00004c0001e07983 */ /* 0x0003620000300800 */
[----:B------:R-:W-:-:S02]  /*7810*/  FADD.FTZ R10, R244, R12 ;  /* 0x0000000cf40a7221 */ /* 0x000fc40000010000 */
[----:B------:R-:W-:Y:S02]  /*7820*/  FADD.FTZ R9, R245, R5 ;  /* 0x00000005f5097221 */ /* 0x000fe40000010000 */
[----:B------:R-:W-:Y:S01]  /*7830*/  FADD.FTZ R5, R15, R8 ;  /* 0x000000080f057221 */ /* 0x000fe20000010000 */
[----:B------:R-:W-:Y:S01]  /*7840*/  HMMA.16816.F32 R164, R124, R168, R104 ;  /* 0x000000a87ca4723c */ /* 0x000fe20000001868 */
[----:B------:R-:W-:Y:S02]  /*7850*/  FADD.FTZ R11, R246, R4 ;  /* 0x00000004f60b7221 */ /* 0x000fe40000010000 */
[----:B------:R-:W-:Y:S02]  /*7860*/  FADD.FTZ R4, R247, R10 ;  /* 0x0000000af7047221 */ /* 0x000fe40000010000 */
[----:B------:R-:W-:-:S03]  /*7870*/  FADD.FTZ R5, R206, R5 ;  /* 0x00000005ce057221 */ /* 0x000fc60000010000 */
        /* <DEDUP_REMOVED lines=29> */
[----:B------:R1:W-:Y:S01]  /*7a50*/  STL [R1+0x28], R7 ;  /* 0x0000280701007387 */ /* 0x0003e20000100800 */
[----:B------:R-:W-:-:S03]  /*7a60*/  UIMAD.WIDE.U32 UR30, UR28, UR4, URZ ;  /* 0x000000041c1e72a5 */ /* 0x000fc6000f8e003f */
[----:B------:R1:W-:Y:S04]  /*7a70*/  STL [R1+0x2c], R5 ;  /* 0x00002c0501007387 */ /* 0x0003e80000100800 */
[----:B------:R1:W-:Y:S04]  /*7a80*/  STL [R1+0x34], R0 ;  /* 0x0000340001007387 */ /* 0x0003e80000100800 */
[----:B------:R1:W-:Y:S01]  /*7a90*/  STL [R1+0x30], R2 ;  /* 0x0000300201007387 */ /* 0x0003e20000100800 */
[----:B------:R-:W-:Y:S01]  /*7aa0*/  PLOP3.LUT P0, PT, PT, PT, UP6, 0x40, 0x0 ;  /* 0x000000000000781c */ /* 0x000fe20003f0e868 */
[----:B------:R-:W-:-:S02]  /*7ab0*/  @UP5 UMOV UR29, UR31 ;  /* 0x0000001f001d5c82 */ /* 0x000fc40008000000 */
[----:B------:R-:W-:-:S04]  /*7ac0*/  @UP5 USHF.R.U32.HI UR28, URZ, UR5, UR29 ;  /* 0x000000053f1c5299 */ /* 0x000fc8000801161d */
[----:B------:R-:W-:-:S03]  /*7ad0*/  UIADD3 UR4, UR27, UR28, URZ ;  /* 0x0000001c1b047290 */ /* 0x000fc6000fffe03f */
[----:B------:R-:W-:Y:S02]  /*7ae0*/  ULDC UR27, c[0x0][0x328] ;  /* 0x0000ca00001b7ab9 */ /* 0x000fe40000000800 */
[----:B------:R-:W-:Y:S02]  /*7af0*/  UIADD3 UR26, UR26, -0x2, URZ ;  /* 0xfffffffe1a1a7890 */ /* 0x000fe4000fffe03f */
[----:B------:R-:W-:Y:S01]  /*7b00*/  UIADD3 UR27, UR4, UR27, URZ ;  /* 0x0000001b041b7290 */ /* 0x000fe2000fffe03f */
[----:B------:R-:W-:Y:S05]  /*7b10*/  @P0 BRA `(.L_x_1097) ;  /* 0x0000018000000947 */ /* 0x000fea0003800000 */
[----:B------:R-:W-:Y:S01]  /*7b20*/  ISETP.LT.AND P0, PT, RZ, UR4, PT ;  /* 0x00000004ff007c0c */ /* 0x000fe2000bf01270 */
[----:B------:R-:W-:-:S12]  /*7b30*/  UIADD3 UR28, UR4, -0x1, URZ ;  /* 0xffffffff041c7890 */ /* 0x000fd8000fffe03f */
[----:B------:R-:W-:Y:S05]  /*7b40*/  @P0 BRA `(.L_x_1098) ;  /* 0x000000a000000947 */ /* 0x000fea0003800000 */
[----:B------:R-:W-:Y:S02]  /*7b50*/  UMOV UR28, 0x1 ;  /* 0x00000001001c7882 */ /* 0x000fe40000000000 */
        /* <DEDUP_REMOVED lines=9> */
.L_x_1098:
[----:B------:R-:W-:Y:S02]  /*7bf0*/  UMOV UR5, 0x1 ;  /* 0x0000000100057882 */ /* 0x000fe40000000000 */
[----:B------:R-:W-:Y:S02]  /*7c00*/  ULDC UR4, c[0x0][0x32c] ;  /* 0x0000cb0000047ab9 */ /* 0x000fe40000000800 */
[----:B------:R-:W-:-:S03]  /*7c10*/  UISETP.NE.AND UP0, UPT, UR5, UR4, UPT ;  /* 0x000000040500728c */ /* 0x000fc6000bf05270 */
[----:B------:R-:W-:Y:S02]  /*7c20*/  ULDC.64 UR4, c[0x0][0x330] ;  /* 0x0000cc0000047ab9 */ /* 0x000fe40000000a00 */
[----:B------:R-:W-:-:S07]  /*7c30*/  UIMAD.WIDE.U32 UR30, UR28, UR4, URZ ;  /* 0x000000041c1e72a5 */ /* 0x000fce000f8e003f */
[----:B------:R-:W-:Y:S02]  /*7c40*/  @UP0 UMOV UR29, UR31 ;  /* 0x0000001f001d0c82 */ /* 0x000fe40008000000 */
[----:B------:R-:W-:Y:S02]  /*7c50*/  @UP0 USHF.R.U32.HI UR28, URZ, UR5, UR29 ;  /* 0x000000053f1c0299 */ /* 0x000fe4000801161d */
.L_x_1099:
[----:B------:R-:W-:Y:S02]  /*7c60*/  ULDC UR4, c[0x0][0x32c] ;  /* 0x0000cb0000047ab9 */ /* 0x000fe40000000800 */
[----:B------:R-:W-:-:S04]  /*7c70*/  UIMAD UR4, UR28, UR4, UR4 ;  /* 0x000000041c0472a4 */ /* 0x000fc8000f8e0204 */
[----:B------:R-:W-:-:S04]  /*7c80*/  UISETP.LT.AND UP0, UPT, UR27, UR4, UPT ;  /* 0x000000041b00728c */ /* 0x000fc8000bf01270 */
[----:B------:R-:W-:-:S04]  /*7c90*/  USEL UR27, UR27, UR4, UP0 ;  /* 0x000000041b1b7287 */ /* 0x000fc80008000000 */
.L_x_1097:
        /* <DEDUP_REMOVED lines=23> */
[----:B------:R1:W-:Y:S02]  /*7e10*/  STL [R1+0x4], R0 ;  /* 0x0000040001007387 */ /* 0x0003e40000100800 */
.L_x_1119:
[----:B-----5:R2:W5:Y:S01]  /*7e20*/  LDL R247, [R1+0x20] ;  /* 0x0000200001f77983 */ /* 0x0205620000100800 */
[----:B------:R-:W-:Y:S04]  /*7e30*/  DEPBAR.LE SB0, 0x0 ;  /* 0x000080000000791a */ /* 0x000fe80000000000 */
[----:B------:R-:W-:Y:S01]  /*7e40*/  BAR.SYNC.DEFER_BLOCKING 0x0 ;  /* 0x0000000000007b1d */ /* 0x000fe20000010000 */
[----:B------:R-:W-:Y:S01]  /*7e50*/  UISETP.GT.AND UP0, UPT, UR7, UR26, UPT ;  /* 0x0000001a0700728c */ /* 0x000fe2000bf04270 */
[----:B------:R-:W-:Y:S04]  /*7e60*/  SEL R244, RZ, 0x10, P5 ;  /* 0x00000010fff47807 */ /* 0x000fe80002800000 */
[----:B------:R2:W5:Y:S01]  /*7e70*/  LDL R246, [R1+0x4] ;  /* 0x0000040001f67983 */ /* 0x0005620000100800 */
        /* <DEDUP_REMOVED lines=14> */
[----:B--2---:R-:W2:Y:S01]  /*7f60*/  LDL R15, [R1+0x8] ;  /* 0x00000800010f7983 */ /* 0x004ea20000100800 */
[----:B-1----:R-:W-:Y:S01]  /*7f70*/  SHF.R.S32.HI R0, RZ, 0x1f, R243 ;  /* 0x0000001fff007819 */ /* 0x002fe200000114f3 */
[C---:B------:R-:W-:Y:S01]  /*7f80*/  IMAD.WIDE.U32 R2, R243.reuse, c[0x0][0x208], RZ ;  /* 0x00008200f3027a25 */ /* 0x040fe200078e00ff */
[----:B------:R-:W-:Y:S02]  /*7f90*/  SHF.R.S32.HI R4, RZ, 0x1f, R242 ;  /* 0x0000001fff047819 */ /* 0x000fe400000114f2 */
[----:B------:R-:W-:Y:S01]  /*7fa0*/  IADD3 R14, -R244, 0x10, RZ ;  /* 0x00000010f40e7810 */ /* 0x000fe20007ffe1ff */
[----:B------:R-:W-:Y:S02]  /*7fb0*/  IMAD R0, R0, c[0x0][0x208], RZ ;  /* 0x0000820000007a24 */ /* 0x000fe400078e02ff */
[----:B------:R-:W-:Y:S01]  /*7fc0*/  IMAD R4, R4, c[0x0][0x218], RZ ;  /* 0x0000860004047a24 */ /* 0x000fe200078e02ff */
[----:B------:R-:W-:Y:S01]  /*7fd0*/  LOP3.LUT R14, R14, 0xf, RZ, 0xc0, !PT ;  /* 0x0000000f0e0e7812 */ /* 0x000fe200078ec0ff */
[----:B------:R-:W-:Y:S02]  /*7fe0*/  IMAD R0, R243, c[0x0][0x20c], R0 ;  /* 0x00008300f3007a24 */ /* 0x000fe400078e0200 */
        /* <DEDUP_REMOVED lines=8> */
[----:B------:R-:W4:Y:S04]  /*8070*/  SHFL.IDX PT, R3, R2, RZ, 0x181f ;  /* 0x00181fff02037589 */ /* 0x000f2800000e0000 */
[----:B------:R-:W3:Y:S04]  /*8080*/  SHFL.IDX PT, R4, R0, RZ, 0x181f ;  /* 0x00181fff00047589 */ /* 0x000ee800000e0000 */
[----:B------:R-:W3:Y:S04]  /*8090*/  SHFL.IDX PT, R2, R2, 0x2, 0x181f ;  /* 0x00581f0002027f89 */ /* 0x000ee800000e0000 */
[----:B------:R-:W3:Y:S04]  /*80a0*/  SHFL.IDX PT, R5, R0, 0x1, 0x181f ;  /* 0x00381f0000057f89 */ /* 0x000ee800000e0000 */
[----:B------:R-:W3:Y:S01]  /*80b0*/  SHFL.IDX PT, R0, R0, 0x2, 0x181f ;  /* 0x00581f0000007f89 */ /* 0x000ee200000e0000 */
[-C--:B-1---5:R-:W-:Y:S02]  /*80c0*/  IADD3 R8, P1, R6, R247.reuse, RZ ;  /* 0x000000f706087210 */ /* 0x0a2fe40007f3e0ff */
[CC--:B----4-:R-:W-:Y:S02]  /*80d0*/  IADD3 R12, P0, R3.reuse, R247.reuse, RZ ;  /* 0x000000f7030c7210 */ /* 0x0d0fe40007f1e0ff */
[-C--:B------:R-:W-:Y:S03]  /*80e0*/  IADD3 R10, P2, R3, R246.reuse, RZ ;  /* 0x000000f6030a7210 */ /* 0x080fe60007f5e0ff */
[----:B---3--:R-:W-:Y:S01]  /*80f0*/  IMAD.X R13, R4, 0x1, R245, P0 ;  /* 0x00000001040d7824 */ /* 0x008fe200000e06f5 */
[----:B------:R-:W-:Y:S01]  /*8100*/  IADD3 R6, P0, R6, R246, RZ ;  /* 0x000000f606067210 */ /* 0x000fe20007f1e0ff */
[----:B------:R-:W-:Y:S01]  /*8110*/  IMAD.X R11, R4, 0x1, R223, P2 ;  /* 0x00000001040b7824 */ /* 0x000fe200010e06df */
[----:B------:R-:W-:Y:S01]  /*8120*/  IADD3 R4, P2, R2, R247, RZ ;  /* 0x000000f702047210 */ /* 0x000fe20007f5e0ff */
[C---:B------:R-:W-:Y:S02]  /*8130*/  IMAD.X R9, R5.reuse, 0x1, R245, P1 ;  /* 0x0000000105097824 */ /* 0x040fe400008e06f5 */
[----:B------:R-:W-:Y:S01]  /*8140*/  IMAD.X R7, R5, 0x1, R223, P0 ;  /* 0x0000000105077824 */ /* 0x000fe200000e06df */
[----:B------:R-:W-:Y:S01]  /*8150*/  IADD3 R2, P1, P0, R14, R2, R246 ;  /* 0x000000020e027210 */ /* 0x000fe2000783e0f6 */
[----:B------:R-:W-:Y:S01]  /*8160*/  IMAD.X R5, R0, 0x1, R245, P2 ;  /* 0x0000000100057824 */ /* 0x000fe200010e06f5 */
[----:B------:R-:W-:Y:S02]  /*8170*/  ISETP.NE.U32.AND P2, PT, R244, RZ, PT ;  /* 0x000000fff400720c */ /* 0x000fe40003f45070 */
[----:B------:R-:W-:Y:S01]  /*8180*/  IADD3.X R3, RZ, R0, R223, P1, P0 ;  /* 0x00000000ff037210 */ /* 0x000fe20000fe04df */
[----:B--2---:R1:W-:Y:S04]  /*8190*/  LDGSTS.E.BYPASS.LTC128B.128 [R15], [R12.64], !P6 ;  /* 0x000000000c0f7fae */ /* 0x0043e8000f101d56 */
[----:B------:R1:W-:Y:S04]  /*81a0*/  LDGSTS.E.BYPASS.LTC128B.128 [R15+0x1800], [R10.64], !P5 ;  /* 0x018000000a0f7fae */ /* 0x0003e8000e901d56 */
[----:B------:R1:W-:Y:S04]  /*81b0*/  LDGSTS.E.BYPASS.LTC128B.128 [R15+0x800], [R8.64], !P6 ;  /* 0x00800000080f7fae */ /* 0x0003e8000f101d56 */
[----:B------:R1:W-:Y:S04]  /*81c0*/  LDGSTS.E.BYPASS.LTC128B.128 [R15+0x2000], [R6.64], !P5 ;  /* 0x02000000060f7fae */ /* 0x0003e8000e901d56 */
[----:B------:R1:W-:Y:S04]  /*81d0*/  LDGSTS.E.BYPASS.LTC128B.128 [R15+0x1000], [R4.64], !P6 ;  /* 0x01000000040f7fae */ /* 0x0003e8000f101d56 */
[----:B------:R1:W-:Y:S02]  /*81e0*/  LDGSTS.E.BYPASS.LTC128B.128.ZFILL [R15+0x2800], [R2.64], P2 ;  /* 0x02800000020f7fae */ /* 0x0003e40009141d56 */
.L_x_1101:
        /* <DEDUP_REMOVED lines=176> */
[----:B--2---:R-:W-:Y:S02]  /*8cf0*/  FMUL.FTZ R19, R37, c[0x0][0x320] ;  /* 0x0000c80025137a20 */ /* 0x004fe40000410000 */
[----:B------:R-:W-:Y:S03]  /*8d00*/  FMUL.FTZ R42, R42, c[0x0][0x320] ;  /* 0x0000c8002a2a7a20 */ /* 0x000fe60000410000 */
[----:B------:R2:W2:Y:S01]  /*8d10*/  MUFU.TANH R137, R23 ;  /* 0x0000001700897308 */ /* 0x0004a20000002400 */
[----:B------:R-:W-:Y:S04]  /*8d20*/  FMUL.FTZ R43, R43, c[0x0][0x320] ;  /* 0x0000c8002b2b7a20 */ /* 0x000fe80000410000 */
        /* <DEDUP_REMOVED lines=13> */
[----:B-1----:R-:W-:Y:S02]  /*8e00*/  FMUL.FTZ R25, R32, c[0x0][0x320] ;  /* 0x0000c80020197a20 */ /* 0x002fe40000410000 */
[----:B------:R-:W-:Y:S07]  /*8e10*/  FMUL.FTZ R32, R34, c[0x0][0x320] ;  /* 0x0000c80022207a20 */ /* 0x000fee0000410000 */
        /* <DEDUP_REMOVED lines=36> */
[----:B------:R-:W-:Y:S01]  /*9060*/  IADD3 R14, -R244, 0x10, RZ ;  /* 0x00000010f40e7810 */ /* 0x000fe20007ffe1ff */
[----:B------:R-:W3:Y:S03]  /*9070*/  LDL R33, [R1] ;  /* 0x0000000001217983 */ /* 0x000ee60000100800 */
        /* <DEDUP_REMOVED lines=27> */
[----:B------:R-:W4:Y:S04]  /*9230*/  SHFL.IDX PT, R3, R2, RZ, 0x181f ;  /* 0x00181fff02037589 */ /* 0x000f2800000e0000 */
[----:B------:R-:W1:Y:S04]  /*9240*/  SHFL.IDX PT, R4, R0, RZ, 0x181f ;  /* 0x00181fff00047589 */ /* 0x000e6800000e0000 */
[----:B------:R-:W3:Y:S04]  /*9250*/  SHFL.IDX PT, R2, R2, 0x2, 0x181f ;  /* 0x00581f0002027f89 */ /* 0x000ee800000e0000 */
[----:B------:R-:W3:Y:S04]  /*9260*/  SHFL.IDX PT, R5, R0, 0x1, 0x181f ;  /* 0x00381f0000057f89 */ /* 0x000ee800000e0000 */
[----:B------:R-:W3:Y:S01]  /*9270*/  SHFL.IDX PT, R0, R0, 0x2, 0x181f ;  /* 0x00581f0000007f89 */ /* 0x000ee200000e0000 */
[-C--:B--2--5:R-:W-:Y:S02]  /*9280*/  IADD3 R8, P1, R6, R247.reuse, RZ ;  /* 0x000000f706087210 */ /* 0x0a4fe40007f3e0ff */
[CC--:B----4-:R-:W-:Y:S02]  /*9290*/  IADD3 R12, P0, R3.reuse, R247.reuse, RZ ;  /* 0x000000f7030c7210 */ /* 0x0d0fe40007f1e0ff */
[-C--:B------:R-:W-:Y:S03]  /*92a0*/  IADD3 R10, P2, R3, R246.reuse, RZ ;  /* 0x000000f6030a7210 */ /* 0x080fe60007f5e0ff */
[----:B-1----:R-:W-:Y:S01]  /*92b0*/  IMAD.X R13, R4, 0x1, R245, P0 ;  /* 0x00000001040d7824 */ /* 0x002fe200000e06f5 */
[----:B------:R-:W-:Y:S01]  /*92c0*/  IADD3 R6, P0, R6, R246, RZ ;  /* 0x000000f606067210 */ /* 0x000fe20007f1e0ff */
[----:B------:R-:W-:Y:S01]  /*92d0*/  IMAD.X R11, R4, 0x1, R223, P2 ;  /* 0x00000001040b7824 */ /* 0x000fe200010e06df */
[----:B---3--:R-:W-:Y:S02]  /*92e0*/  IADD3 R4, P2, R2, R247, RZ ;  /* 0x000000f702047210 */ /* 0x008fe40007f5e0ff */
        /* <DEDUP_REMOVED lines=12> */
.L_x_1102:
[----:B-1234-:R-:W2:Y:S01]  /*93b0*/  LDL R2, [R1+0x38] ;  /* 0x0000380001027983 */ /* 0x01eea20000100800 */
[----:B------:R-:W-:Y:S01]  /*93c0*/  UISETP.NE.AND UP1, UPT, UR15, URZ, UPT ;  /* 0x0000003f0f00728c */ /* 0x000fe2000bf25270 */
[----:B------:R-:W-:Y:S01]  /*93d0*/  IMAD.U32 R6, RZ, RZ, UR12 ;  /* 0x0000000cff067e24 */ /* 0x000fe2000f8e00ff */
        /* <DEDUP_REMOVED lines=10> */
[----:B------:R-:W-:Y:S03]  /*9480*/  PLOP3.LUT P0, PT, PT, PT, UP0, 0x40, 0x0 ;  /* 0x000000000000781c */ /* 0x000fe60003f0e808 */
[----:B------:R-:W1:Y:S01]  /*9490*/  SHFL.IDX PT, R3, R4, RZ, 0x1c1f ;  /* 0x001c1fff04037589 */ /* 0x000e6200000e0000 */
[----:B---3--:R-:W-:Y:S04]  /*94a0*/  IADD3 R0, -R33, 0x1, R0 ;  /* 0x0000000121007810 */ /* 0x008fe80007ffe100 */
[----:B------:R-:W-:Y:S04]  /*94b0*/  IADD3 R6, -R6, UR8, R0 ;  /* 0x0000000806067c10 */ /* 0x000fe8000fffe100 */
[C---:B------:R-:W-:Y:S02]  /*94c0*/  IADD3 R5, R6.reuse, c[0x0][0x328], RZ ;  /* 0x0000ca0006057a10 */ /* 0x040fe40007ffe0ff */
[----:B------:R-:W-:Y:S03]  /*94d0*/  IADD3 R6, R6, UR21, RZ ;  /* 0x0000001506067c10 */ /* 0x000fe6000fffe0ff */
[--C-:B-1----:R-:W-:Y:S02]  /*94e0*/  IMAD.IADD R2, R5, 0x1, R3.reuse ;  /* 0x0000000105027824 */ /* 0x102fe400078e0203 */
[----:B------:R-:W-:Y:S01]  /*94f0*/  IMAD.IADD R0, R6, 0x1, R3 ;  /* 0x0000000106007824 */ /* 0x000fe200078e0203 */
[----:B------:R-:W-:-:S05]  /*9500*/  @P0 BRA `(.L_x_1103) ;  /* 0x0000019000000947 */ /* 0x000fca0003800000 */
[----:B------:R-:W-:Y:S01]  /*9510*/  IMAD.U32 R7, RZ, RZ, UR12 ;  /* 0x0000000cff077e24 */ /* 0x000fe2000f8e00ff */
[----:B------:R-:W-:Y:S04]  /*9520*/  BSSY B0, `(.L_x_1104) ;  /* 0x0000012000007945 */ /* 0x000fe80003800000 */
[----:B------:R-:W-:Y:S04]  /*9530*/  IADD3 R3, -R7, UR8, R3 ;  /* 0x0000000807037c10 */ /* 0x000fe8000fffe103 */
        /* <DEDUP_REMOVED lines=11> */
.L_x_1105:
[----:B------:R-:W-:Y:S04]  /*95f0*/  MOV R7, c[0x0][0x32c] ;  /* 0x0000cb0000077a02 */ /* 0x000fe80000000f00 */
[----:B------:R-:W-:Y:S11]  /*9600*/  ISETP.NE.AND P0, PT, R7, 0x1, PT ;  /* 0x000000010700780c */ /* 0x000ff60003f05270 */
[----:B------:R-:W-:Y:S02]  /*9610*/  @!UPT UIADD3 URZ, URZ, URZ, URZ ;  /* 0x0000003f3f3ff290 */ /* 0x000fe4000fffe03f */
[----:B------:R-:W-:Y:S05]  /*9620*/  @P0 IMAD.HI.U32 R7, R3, c[0x0][0x330], RZ ;  /* 0x0000cc0003070a27 */ /* 0x000fea00078e00ff */
[----:B------:R-:W-:Y:S02]  /*9630*/  @P0 SHF.R.U32.HI R3, RZ, c[0x0][0x334], R7 ;  /* 0x0000cd00ff030a19 */ /* 0x000fe40000011607 */
.L_x_1106:
[----:B------:R-:W-:Y:S05]  /*9640*/  BSYNC B0 ;  /* 0x0000000000007941 */ /* 0x000fea0003800000 */
.L_x_1104:
[----:B------:R-:W-:Y:S05]  /*9650*/  IADD3 R7, -R33, UR4, RZ ;  /* 0x0000000421077c10 */ /* 0x000fea000fffe1ff */
[----:B------:R-:W-:Y:S05]  /*9660*/  IMAD R3, R3, c[0x0][0x32c], R7 ;  /* 0x0000cb0003037a24 */ /* 0x000fea00078e0207 */
[----:B------:R-:W-:Y:S02]  /*9670*/  IADD3 R7, R3, c[0x0][0x32c], RZ ;  /* 0x0000cb0003077a10 */ /* 0x000fe40007ffe0ff */
[----:B------:R-:W-:Y:S02]  /*9680*/  IMNMX R0, R0, R3, !PT ;  /* 0x0000000300007217 */ /* 0x000fe40007800200 */
[----:B------:R-:W-:Y:S02]  /*9690*/  IMNMX R2, R2, R7, PT ;  /* 0x0000000702027217 */ /* 0x000fe40003800200 */
.L_x_1103:
        /* <DEDUP_REMOVED lines=87> */
.L_x_1109:
[----:B------:R-:W-:Y:S04]  /*9c10*/  MOV R7, c[0x0][0x32c] ;  /* 0x0000cb0000077a02 */ /* 0x000fe80000000f00 */
[----:B------:R-:W-:Y:S11]  /*9c20*/  ISETP.NE.AND P0, PT, R7, 0x1, PT ;  /* 0x000000010700780c */ /* 0x000ff60003f05270 */
[----:B------:R-:W-:Y:S02]  /*9c30*/  @!UPT UIADD3 URZ, URZ, URZ, URZ ;  /* 0x0000003f3f3ff290 */ /* 0x000fe4000fffe03f */
[----:B------:R-:W-:Y:S05]  /*9c40*/  @P0 IMAD.HI.U32 R7, R3, c[0x0][0x330], RZ ;  /* 0x0000cc0003070a27 */ /* 0x000fea00078e00ff */
[----:B------:R-:W-:Y:S02]  /*9c50*/  @P0 SHF.R.U32.HI R3, RZ, c[0x0][0x334], R7 ;  /* 0x0000cd00ff030a19 */ /* 0x000fe40000011607 */
.L_x_1110:
[----:B------:R-:W-:Y:S05]  /*9c60*/  BSYNC B0 ;  /* 0x0000000000007941 */ /* 0x000fea0003800000 */
.L_x_1108:
[----:B------:R-:W-:Y:S05]  /*9c70*/  IADD3 R7, -R33, UR4, RZ ;  /* 0x0000000421077c10 */ /* 0x000fea000fffe1ff */
[----:B------:R-:W-:Y:S05]  /*9c80*/  IMAD R3, R3, c[0x0][0x32c], R7 ;  /* 0x0000cb0003037a24 */ /* 0x000fea00078e0207 */
[----:B------:R-:W-:Y:S02]  /*9c90*/  IADD3 R7, R3, c[0x0][0x32c], RZ ;  /* 0x0000cb0003077a10 */ /* 0x000fe40007ffe0ff */
[----:B------:R-:W-:Y:S02]  /*9ca0*/  IMNMX R0, R0, R3, !PT ;  /* 0x0000000300007217 */ /* 0x000fe40007800200 */
[----:B------:R-:W-:Y:S02]  /*9cb0*/  IMNMX R2, R2, R7, PT ;  /* 0x0000000702027217 */ /* 0x000fe40003800200 */
.L_x_1107:
        /* <DEDUP_REMOVED lines=85> */
.L_x_1113:
[----:B------:R-:W-:Y:S04]  /*a210*/  MOV R7, c[0x0][0x32c] ;  /* 0x0000cb0000077a02 */ /* 0x000fe80000000f00 */
[----:B------:R-:W-:Y:S11]  /*a220*/  ISETP.NE.AND P0, PT, R7, 0x1, PT ;  /* 0x000000010700780c */ /* 0x000ff60003f05270 */
[----:B------:R-:W-:Y:S02]  /*a230*/  @!UPT UIADD3 URZ, URZ, URZ, URZ ;  /* 0x0000003f3f3ff290 */ /* 0x000fe4000fffe03f */
[----:B------:R-:W-:Y:S05]  /*a240*/  @P0 IMAD.HI.U32 R7, R3, c[0x0][0x330], RZ ;  /* 0x0000cc0003070a27 */ /* 0x000fea00078e00ff */
[----:B------:R-:W-:Y:S02]  /*a250*/  @P0 SHF.R.U32.HI R3, RZ, c[0x0][0x334], R7 ;  /* 0x0000cd00ff030a19 */ /* 0x000fe40000011607 */
.L_x_1114:
[----:B------:R-:W-:Y:S05]  /*a260*/  BSYNC B0 ;  /* 0x0000000000007941 */ /* 0x000fea0003800000 */
.L_x_1112:
[----:B------:R-:W-:Y:S05]  /*a270*/  IADD3 R7, -R33, UR4, RZ ;  /* 0x0000000421077c10 */ /* 0x000fea000fffe1ff */
[----:B------:R-:W-:Y:S05]  /*a280*/  IMAD R3, R3, c[0x0][0x32c], R7 ;  /* 0x0000cb0003037a24 */ /* 0x000fea00078e0207 */
[----:B------:R-:W-:Y:S02]  /*a290*/  IADD3 R7, R3, c[0x0][0x32c], RZ ;  /* 0x0000cb0003077a10 */ /* 0x000fe40007ffe0ff */
[----:B------:R-:W-:Y:S02]  /*a2a0*/  IMNMX R0, R0, R3, !PT ;  /* 0x0000000300007217 */ /* 0x000fe40007800200 */
[----:B------:R-:W-:Y:S02]  /*a2b0*/  IMNMX R2, R2, R7, PT ;  /* 0x0000000702027217 */ /* 0x000fe40003800200 */
.L_x_1111:
        /* <DEDUP_REMOVED lines=85> */
.L_x_1117:
[----:B------:R-:W-:Y:S04]  /*a810*/  MOV R4, c[0x0][0x32c] ;  /* 0x0000cb0000047a02 */ /* 0x000fe80000000f00 */
[----:B------:R-:W-:Y:S11]  /*a820*/  ISETP.NE.AND P0, PT, R4, 0x1, PT ;  /* 0x000000010400780c */ /* 0x000ff60003f05270 */
[----:B------:R-:W-:Y:S02]  /*a830*/  @!UPT UIADD3 URZ, URZ, URZ, URZ ;  /* 0x0000003f3f3ff290 */ /* 0x000fe4000fffe03f */
[----:B------:R-:W-:Y:S05]  /*a840*/  @P0 IMAD.HI.U32 R4, R3, c[0x0][0x330], RZ ;  /* 0x0000cc0003040a27 */ /* 0x000fea00078e00ff */
[----:B------:R-:W-:Y:S02]  /*a850*/  @P0 SHF.R.U32.HI R3, RZ, c[0x0][0x334], R4 ;  /* 0x0000cd00ff030a19 */ /* 0x000fe40000011604 */
.L_x_1118:
[----:B------:R-:W-:Y:S05]  /*a860*/  BSYNC B0 ;  /* 0x0000000000007941 */ /* 0x000fea0003800000 */
.L_x_1116:
[----:B------:R-:W-:Y:S05]  /*a870*/  IADD3 R4, -R33, UR4, RZ ;  /* 0x0000000421047c10 */ /* 0x000fea000fffe1ff */
[----:B------:R-:W-:Y:S05]  /*a880*/  IMAD R3, R3, c[0x0][0x32c], R4 ;  /* 0x0000cb0003037a24 */ /* 0x000fea00078e0204 */
[----:B------:R-:W-:Y:S02]  /*a890*/  IADD3 R4, R3, c[0x0][0x32c], RZ ;  /* 0x0000cb0003047a10 */ /* 0x000fe40007ffe0ff */
[----:B------:R-:W-:Y:S02]  /*a8a0*/  IMNMX R0, R0, R3, !PT ;  /* 0x0000000300007217 */ /* 0x000fe40007800200 */
[----:B------:R-:W-:Y:S02]  /*a8b0*/  IMNMX R2, R2, R4, PT ;  /* 0x0000000402027217 */ /* 0x000fe40003800200 */
.L_x_1115:
        /* <DEDUP_REMOVED lines=37> */
[----:B------:R-:W-:Y:S01]  /*ab10*/  PLOP3.LUT P0, PT, PT, PT, UP4, 0x40, 0x0 ;  /* 0x000000000000781c */ /* 0x000fe20003f0e848 */
[----:B------:R-:W-:Y:S01]  /*ab20*/  UISETP.NE.AND UP4, UPT, UR4, URZ, UPT ;  /* 0x0000003f0400728c */ /* 0x000fe2000bf85270 */
[----:B------:R-:W-:Y:S02]  /*ab30*/  FMNMX.FTZ R4, R11, R4, !PT ;  /* 0x000000040b047209 */ /* 0x000fe40007810000 */
[----:B------:R-:W-:Y:S02]  /*ab40*/  ISETP.GT.AND P0, PT, R0, RZ, P0 ;  /* 0x000000ff0000720c */ /* 0x000fe40000704270 */
[----:B------:R-:W-:Y:S01]  /*ab50*/  FMNMX.FTZ R4, R10, R4, !PT ;  /* 0x000000040a047209 */ /* 0x000fe20007810000 */
[----:B------:R-:W2:Y:S01]  /*ab60*/  SHFL.BFLY PT, R20, R3, 0x2, 0x1f ;  /* 0x0c401f0003147f89 */ /* 0x000ea200000e0000 */
[----:B------:R-:W-:Y:S02]  /*ab70*/  ISETP.LT.OR P0, PT, R2, 0x1, P0 ;  /* 0x000000010200780c */ /* 0x000fe40000701670 */
[----:B------:R-:W-:Y:S02]  /*ab80*/  FMNMX.FTZ R4, R17, R4, !PT ;  /* 0x0000000411047209 */ /* 0x000fe40007810000 */
[----:B------:R-:W-:Y:S02]  /*ab90*/  FSEL R5, R222, -INF , !P0 ;  /* 0xff800000de057808 */ /* 0x000fe40004000000 */
[----:B------:R-:W-:Y:S02]  /*aba0*/  FMNMX.FTZ R4, R205, R4, !PT ;  /* 0x00000004cd047209 */ /* 0x000fe40007810000 */
[----:B------:R-:W-:Y:S01]  /*abb0*/  PLOP3.LUT P0, PT, PT, PT, UP1, 0x40, 0x0 ;  /* 0x000000000000781c */ /* 0x000fe20003f0e818 */
[----:B------:R-:W-:Y:S01]  /*abc0*/  UISETP.NE.AND UP1, UPT, UR29, URZ, UPT ;  /* 0x0000003f1d00728c */ /* 0x000fe2000bf25270 */
[----:B------:R-:W-:Y:S02]  /*abd0*/  FMNMX.FTZ R4, R208, R4, !PT ;  /* 0x00000004d0047209 */ /* 0x000fe40007810000 */
[----:B------:R-:W-:Y:S02]  /*abe0*/  ISETP.GT.AND P0, PT, R0, 0x9, P0 ;  /* 0x000000090000780c */ /* 0x000fe40000704270 */
[----:B------:R-:W-:Y:S01]  /*abf0*/  PLOP3.LUT P1, PT, PT, PT, UP2, 0x40, 0x0 ;  /* 0x000000000000781c */ /* 0x000fe20003f2e828 */
[----:B------:R-:W-:Y:S01]  /*ac00*/  UISETP.NE.AND UP2, UPT, UR30, URZ, UPT ;  /* 0x0000003f1e00728c */ /* 0x000fe2000bf45270 */
[----:B------:R-:W-:Y:S02]  /*ac10*/  FMNMX.FTZ R4, R210, R4, !PT ;  /* 0x00000004d2047209 */ /* 0x000fe40007810000 */
[----:B------:R-:W-:Y:S02]  /*ac20*/  ISETP.LT.OR P0, PT, R2, 0xa, P0 ;  /* 0x0000000a0200780c */ /* 0x000fe40000701670 */
[----:B------:R-:W-:Y:S02]  /*ac30*/  ISETP.GT.AND P1, PT, R0, 0x8, P1 ;  /* 0x000000080000780c */ /* 0x000fe40000f24270 */
[----:B------:R-:W-:Y:S01]  /*ac40*/  PLOP3.LUT P2, PT, PT, PT, UP3, 0x40, 0x0 ;  /* 0x000000000000781c */ /* 0x000fe20003f4e838 */
[----:B------:R-:W-:Y:S01]  /*ac50*/  UISETP.NE.AND UP3, UPT, UR31, URZ, UPT ;  /* 0x0000003f1f00728c */ /* 0x000fe2000bf65270 */
[----:B-1----:R-:W-:Y:S02]  /*ac60*/  FMNMX.FTZ R137, R137, R6, !PT ;  /* 0x0000000689897209 */ /* 0x002fe40007810000 */
[----:B--2---:R-:W-:Y:S02]  /*ac70*/  FMNMX.FTZ R3, R3, R20, !PT ;  /* 0x0000001403037209 */ /* 0x004fe40007810000 */
[----:B------:R-:W-:Y:S01]  /*ac80*/  FMNMX.FTZ R4, R211, R4, !PT ;  /* 0x00000004d3047209 */ /* 0x000fe20007810000 */
[----:B------:R-:W1:Y:S01]  /*ac90*/  SHFL.BFLY PT, R6, R137, 0x1, 0x1f ;  /* 0x0c201f0089067f89 */ /* 0x000e6200000e0000 */
[----:B------:R-:W-:Y:S02]  /*aca0*/  FSEL R25, R213, -INF , !P0 ;  /* 0xff800000d5197808 */ /* 0x000fe40004000000 */
[----:B------:R-:W-:Y:S02]  /*acb0*/  ISETP.LT.OR P1, PT, R2, 0x9, P1 ;  /* 0x000000090200780c */ /* 0x000fe40000f21670 */
[----:B------:R-:W-:Y:S02]  /*acc0*/  ISETP.GT.AND P2, PT, R0, 0x1, P2 ;  /* 0x000000010000780c */ /* 0x000fe40001744270 */
[----:B------:R-:W-:Y:S01]  /*acd0*/  PLOP3.LUT P0, PT, PT, PT, UP5, 0x40, 0x0 ;  /* 0x000000000000781c */ /* 0x000fe20003f0e858 */
[----:B------:R-:W2:Y:S01]  /*ace0*/  SHFL.BFLY PT, R136, R3, 0x1, 0x1f ;  /* 0x0c201f0003887f89 */ /* 0x000ea200000e0000 */
[----:B------:R-:W-:Y:S02]  /*acf0*/  FMNMX.FTZ R4, R245, R4, !PT ;  /* 0x00000004f5047209 */ /* 0x000fe40007810000 */
[----:B------:R-:W-:Y:S02]  /*ad00*/  FSEL R24, R214, -INF , !P1 ;  /* 0xff800000d6187808 */ /* 0x000fe40004800000 */
[----:B------:R-:W-:Y:S02]  /*ad10*/  ISETP.LT.OR P2, PT, R2, 0x2, P2 ;  /* 0x000000020200780c */ /* 0x000fe40001741670 */
[C---:B------:R-:W-:Y:S02]  /*ad20*/  ISETP.GT.AND P0, PT, R0.reuse, 0x18, P0 ;  /* 0x000000180000780c */ /* 0x040fe40000704270 */
[----:B------:R-:W-:Y:S02]  /*ad30*/  PLOP3.LUT P1, PT, PT, PT, UP6, 0x40, 0x0 ;  /* 0x000000000000781c */ /* 0x000fe40003f2e868 */
[----:B------:R-:W-:Y:S02]  /*ad40*/  FMNMX.FTZ R4, R247, R4, !PT ;  /* 0x00000004f7047209 */ /* 0x000fe40007810000 */
[----:B------:R-:W-:Y:S02]  /*ad50*/  FSEL R18, R221, -INF , !P2 ;  /* 0xff800000dd127808 */ /* 0x000fe40005000000 */
[----:B------:R-:W-:Y:S02]  /*ad60*/  ISETP.GT.AND P1, PT, R0, 0x11, P1 ;  /* 0x000000110000780c */ /* 0x000fe40000f24270 */
[----:B-1----:R-:W-:Y:S02]  /*ad70*/  FMNMX.FTZ R137, R137, R6, !PT ;  /* 0x0000000689897209 */ /* 0x002fe40007810000 */
[----:B------:R-:W-:Y:S02]  /*ad80*/  FMNMX.FTZ R6, R5, R139, !PT ;  /* 0x0000008b05067209 */ /* 0x000fe40007810000 */
[----:B------:R-:W-:Y:S01]  /*ad90*/  ISETP.LT.OR P0, PT, R2, 0x19, P0 ;  /* 0x000000190200780c */ /* 0x000fe20000701670 */
[----:B------:R-:W-:Y:S01]  /*ada0*/  FMUL.FTZ R141, R137, c[0x0][0x2d0] ;  /* 0x0000b400898d7a20 */ /* 0x000fe20000410000 */
[----:B------:R-:W-:Y:S01]  /*adb0*/  PLOP3.LUT P2, PT, PT, PT, UP0, 0x40, 0x0 ;  /* 0x000000000000781c */ /* 0x000fe20003f4e808 */
[----:B------:R-:W-:Y:S01]  /*adc0*/  UISETP.NE.AND UP0, UPT, UR28, URZ, UPT ;  /* 0x0000003f1c00728c */ /* 0x000fe2000bf05270 */
[----:B------:R-:W-:Y:S02]  /*add0*/  FMNMX.FTZ R4, R248, R4, !PT ;  /* 0x00000004f8047209 */ /* 0x000fe40007810000 */
[----:B------:R-:W-:Y:S02]  /*ade0*/  FMNMX.FTZ R6, R18, R6, !PT ;  /* 0x0000000612067209 */ /* 0x000fe40007810000 */
[----:B------:R-:W-:Y:S02]  /*adf0*/  ISETP.GT.AND P2, PT, R0, 0x10, P2 ;  /* 0x000000100000780c */ /* 0x000fe40001744270 */
[----:B------:R-:W-:Y:S02]  /*ae00*/  ISETP.LT.OR P1, PT, R2, 0x12, P1 ;  /* 0x000000120200780c */ /* 0x000fe40000f21670 */
[----:B------:R-:W-:Y:S02]  /*ae10*/  FSEL R206, R212, -INF , !P0 ;  /* 0xff800000d4ce7808 */ /* 0x000fe40004000000 */
[----:B------:R-:W-:Y:S02]  /*ae20*/  PLOP3.LUT P0, PT, PT, PT, UP3, 0x40, 0x0 ;  /* 0x000000000000781c */ /* 0x000fe40003f0e838 */
[----:B------:R-:W-:Y:S02]  /*ae30*/  FMNMX.FTZ R4, R250, R4, !PT ;  /* 0x00000004fa047209 */ /* 0x000fe40007810000 */
[----:B------:R-:W-:Y:S02]  /*ae40*/  FSEL R201, R215, -INF , !P1 ;  /* 0xff800000d7c97808 */ /* 0x000fe40004800000 */
[----:B--2---:R-:W-:Y:S01]  /*ae50*/  FMNMX.FTZ R136, R3, R136, !PT ;  /* 0x0000008803887209 */ /* 0x004fe20007810000 */
[----:B------:R-:W1:Y:S01]  /*ae60*/  SHFL.BFLY PT, R20, R4, 0x2, 0x1f ;  /* 0x0c401f0004147f89 */ /* 0x000e6200000e0000 */
[----:B------:R-:W-:Y:S02]  /*ae70*/  FMNMX.FTZ R3, R24, R6, !PT ;  /* 0x0000000618037209 */ /* 0x000fe40007810000 */
[----:B------:R-:W-:Y:S01]  /*ae80*/  ISETP.LT.OR P2, PT, R2, 0x11, P2 ;  /* 0x000000110200780c */ /* 0x000fe20001741670 */
[----:B------:R-:W-:Y:S01]  /*ae90*/  FMUL.FTZ R142, R136, c[0x0][0x2d0] ;  /* 0x0000b400888e7a20 */ /* 0x000fe20000410000 */
[----:B------:R-:W-:Y:S02]  /*aea0*/  ISETP.GT.AND P0, PT, R0, 0x20, P0 ;  /* 0x000000200000780c */ /* 0x000fe40000704270 */
[----:B------:R-:W-:Y:S02]  /*aeb0*/  PLOP3.LUT P1, PT, PT, PT, UP4, 0x40, 0x0 ;  /* 0x000000000000781c */ /* 0x000fe40003f2e848 */
[----:B------:R-:W-:Y:S02]  /*aec0*/  FMNMX.FTZ R3, R25, R3, !PT ;  /* 0x0000000319037209 */ /* 0x000fe40007810000 */
[----:B------:R-:W-:Y:S02]  /*aed0*/  FSEL R200, R220, -INF , !P2 ;  /* 0xff800000dcc87808 */ /* 0x000fe40005000000 */
[----:B------:R-:W-:Y:S02]  /*aee0*/  ISETP.GT.AND P1, PT, R0, 0x19, P1 ;  /* 0x000000190000780c */ /* 0x000fe40000f24270 */
[C---:B------:R-:W-:Y:S02]  /*aef0*/  ISETP.LT.OR P0, PT, R2.reuse, 0x21, P0 ;  /* 0x000000210200780c */ /* 0x040fe40000701670 */
[----:B------:R-:W-:Y:S02]  /*af00*/  ISETP.LT.OR P1, PT, R2, 0x1a, P1 ;  /* 0x0000001a0200780c */ /* 0x000fe40000f21670 */
[----:B------:R-:W-:Y:S02]  /*af10*/  FSEL R212, R42, -INF , !P0 ;  /* 0xff8000002ad47808 */ /* 0x000fe40004000000 */
[----:B------:R-:W-:Y:S02]  /*af20*/  PLOP3.LUT P0, PT, PT, PT, UP1, 0x40, 0x0 ;  /* 0x000000000000781c */ /* 0x000fe40003f0e818 */
[----:B------:R-:W-:Y:S02]  /*af30*/  FMNMX.FTZ R3, R200, R3, !PT ;  /* 0x00000003c8037209 */ /* 0x000fe40007810000 */
[----:B------:R-:W-:Y:S02]  /*af40*/  ISETP.GT.AND P0, PT, R0, 0x28, P0 ;  /* 0x000000280000780c */ /* 0x000fe40000704270 */
[----:B------:R-:W-:Y:S02]  /*af50*/  FMNMX.FTZ R3, R201, R3, !PT ;  /* 0x00000003c9037209 */ /* 0x000fe40007810000 */
[----:B------:R-:W-:Y:S02]  /*af60*/  FSEL R209, R209, -INF , !P1 ;  /* 0xff800000d1d17808 */ /* 0x000fe40004800000 */
[----:B------:R-:W-:Y:S02]  /*af70*/  PLOP3.LUT P1, PT, PT, PT, UP2, 0x40, 0x0 ;  /* 0x000000000000781c */ /* 0x000fe40003f2e828 */
[----:B------:R-:W-:Y:S02]  /*af80*/  ISETP.LT.OR P0, PT, R2, 0x29, P0 ;  /* 0x000000290200780c */ /* 0x000fe40000701670 */
[----:B------:R-:W-:Y:S02]  /*af90*/  ISETP.GT.AND P1, PT, R0, 0x21, P1 ;  /* 0x000000210000780c */ /* 0x000fe40000f24270 */
[----:B------:R-:W-:Y:S02]  /*afa0*/  FMNMX.FTZ R3, R206, R3, !PT ;  /* 0x00000003ce037209 */ /* 0x000fe40007810000 */
        /* <DEDUP_REMOVED lines=9> */
[----:B-1----:R-:W-:Y:S02]  /*b040*/  FMNMX.FTZ R4, R4, R20, !PT ;  /* 0x0000001404047209 */ /* 0x002fe40007810000 */
[----:B------:R-:W-:Y:S01]  /*b050*/  FMNMX.FTZ R0, R214, R0, !PT ;  /* 0x00000000d6007209 */ /* 0x000fe20007810000 */
[----:B------:R-:W-:Y:S01]  /*b060*/  LDSM.16.MT88.4 R20, [R225+0x2080] ;  /* 0x00208000e114783b */ /* 0x000fe20000004200 */
[----:B------:R-:W-:Y:S02]  /*b070*/  FSETP.NEU.FTZ.AND P1, PT, R136, -INF , PT ;  /* 0xff8000008800780b */ /* 0x000fe40003f3d000 */
[----:B------:R-:W-:Y:S02]  /*b080*/  ISETP.LT.OR P0, PT, R2, 0x2a, P0 ;  /* 0x0000002a0200780c */ /* 0x000fe40000701670 */
[----:B------:R-:W-:Y:S02]  /*b090*/  FMNMX.FTZ R0, R213, R0, !PT ;  /* 0x00000000d5007209 */ /* 0x000fe40007810000 */
[----:B------:R-:W-:Y:S01]  /*b0a0*/  FSEL R142, R142, RZ, P1 ;  /* 0x000000ff8e8e7208 */ /* 0x000fe20000800000 */
[----:B------:R-:W1:Y:S01]  /*b0b0*/  SHFL.BFLY PT, R135, R4, 0x1, 0x1f ;  /* 0x0c201f0004877f89 */ /* 0x000e6200000e0000 */
[----:B------:R-:W-:Y:S02]  /*b0c0*/  FSEL R140, R47, -INF , !P0 ;  /* 0xff8000002f8c7808 */ /* 0x000fe40004000000 */
[----:B------:R-:W-:Y:S01]  /*b0d0*/  FSETP.NEU.FTZ.AND P2, PT, R137, -INF , PT ;  /* 0xff8000008900780b */ /* 0x000fe20003f5d000 */
[--C-:B------:R-:W-:Y:S01]  /*b0e0*/  FFMA.FTZ R3, R19, c[0x0][0x2d0], -R142.reuse ;  /* 0x0000b40013037a23 */ /* 0x100fe2000001088e */
[----:B------:R-:W-:Y:S01]  /*b0f0*/  FMNMX.FTZ R0, R140, R0, !PT ;  /* 0x000000008c007209 */ /* 0x000fe20007810000 */
[--C-:B------:R-:W-:Y:S01]  /*b100*/  FFMA.FTZ R8, R8, c[0x0][0x2d0], -R142.reuse ;  /* 0x0000b40008087a23 */ /* 0x100fe2000001088e */
[----:B------:R-:W-:Y:S01]  /*b110*/  FSEL R141, R141, RZ, P2 ;  /* 0x000000ff8d8d7208 */ /* 0x000fe20001000000 */
[----:B------:R2:W-:Y:S01]  /*b120*/  MUFU.EX2 R26, R3 ;  /* 0x00000003001a7308 */ /* 0x0005e20000000800 */
[--C-:B------:R-:W-:Y:S01]  /*b130*/  FFMA.FTZ R12, R12, c[0x0][0x2d0], -R142.reuse ;  /* 0x0000b4000c0c7a23 */ /* 0x100fe2000001088e */
[----:B------:R-:W2:Y:S01]  /*b140*/  SHFL.BFLY PT, R2, R0, 0x2, 0x1f ;  /* 0x0c401f0000027f89 */ /* 0x000ea200000e0000 */
[----:B------:R-:W-:Y:S02]  /*b150*/  FFMA.FTZ R13, R13, c[0x0][0x2d0], -R142 ;  /* 0x0000b4000d0d7a23 */ /* 0x000fe4000001088e */
[--C-:B------:R-:W-:Y:S02]  /*b160*/  FFMA.FTZ R9, R9, c[0x0][0x2d0], -R141.reuse ;  /* 0x0000b40009097a23 */ /* 0x100fe4000001088d */
[--C-:B------:R-:W-:Y:S02]  /*b170*/  FFMA.FTZ R14, R14, c[0x0][0x2d0], -R141.reuse ;  /* 0x0000b4000e0e7a23 */ /* 0x100fe4000001088d */
[--C-:B------:R-:W-:Y:S01]  /*b180*/  FFMA.FTZ R15, R15, c[0x0][0x2d0], -R141.reuse ;  /* 0x0000b4000f0f7a23 */ /* 0x100fe2000001088d */
[----:B------:R-:W-:Y:S01]  /*b190*/  MUFU.EX2 R45, R9 ;  /* 0x00000009002d7308 */ /* 0x000fe20000000800 */
[----:B------:R-:W-:Y:S01]  /*b1a0*/  FFMA.FTZ R16, R16, c[0x0][0x2d0], -R141 ;  /* 0x0000b40010107a23 */ /* 0x000fe2000001088d */
[----:B-1----:R-:W-:Y:S04]  /*b1b0*/  FMNMX.FTZ R135, R4, R135, !PT ;  /* 0x0000008704877209 */ /* 0x002fe80007810000 */
[C---:B------:R-:W-:Y:S01]  /*b1c0*/  FSETP.NEU.FTZ.AND P0, PT, R135.reuse, -INF , PT ;  /* 0xff8000008700780b */ /* 0x040fe20003f1d000 */
[----:B------:R-:W-:Y:S03]  /*b1d0*/  FMUL.FTZ R143, R135, c[0x0][0x2d0] ;  /* 0x0000b400878f7a20 */ /* 0x000fe60000410000 */
[----:B------:R-:W1:Y:S01]  /*b1e0*/  MUFU.EX2 R51, R14 ;  /* 0x0000000e00337308 */ /* 0x000e620000000800 */
[----:B--2---:R-:W-:Y:S02]  /*b1f0*/  FMNMX.FTZ R3, R0, R2, !PT ;  /* 0x0000000200037209 */ /* 0x004fe40007810000 */
[----:B------:R-:W-:Y:S02]  /*b200*/  FSEL R0, R137, RZ, P2 ;  /* 0x000000ff89007208 */ /* 0x000fe40001000000 */
[----:B------:R-:W-:Y:S01]  /*b210*/  FSEL R143, R143, RZ, P0 ;  /* 0x000000ff8f8f7208 */ /* 0x000fe20000000000 */
[----:B------:R-:W2:Y:S04]  /*b220*/  SHFL.BFLY PT, R4, R3, 0x1, 0x1f ;  /* 0x0c201f0003047f89 */ /* 0x000ea800000e0000 */
[----:B------:R-:W-:Y:S01]  /*b230*/  MUFU.EX2 R35, R15 ;  /* 0x0000000f00237308 */ /* 0x000fe20000000800 */
[----:B------:R-:W-:Y:S02]  /*b240*/  FADD.FTZ R0, -R0, R132 ;  /* 0x0000008400007221 */ /* 0x000fe40000010100 */
[--C-:B------:R-:W-:Y:S02]  /*b250*/  FFMA.FTZ R2, R17, c[0x0][0x2d0], -R143.reuse ;  /* 0x0000b40011027a23 */ /* 0x100fe4000001088f */
[----:B------:R-:W-:Y:S02]  /*b260*/  FMUL.FTZ R0, R0, c[0x0][0x2d0] ;  /* 0x0000b40000007a20 */ /* 0x000fe40000410000 */
[--C-:B------:R-:W-:Y:S02]  /*b270*/  FFMA.FTZ R7, R7, c[0x0][0x2d0], -R143.reuse ;  /* 0x0000b40007077a23 */ /* 0x100fe4000001088f */
[--C-:B------:R-:W-:Y:S01]  /*b280*/  FFMA.FTZ R11, R11, c[0x0][0x2d0], -R143.reuse ;  /* 0x0000b4000b0b7a23 */ /* 0x100fe2000001088f */
[----:B------:R3:W-:Y:S01]  /*b290*/  MUFU.EX2 R41, R2 ;  /* 0x0000000200297308 */ /* 0x0007e20000000800 */
[----:B------:R-:W-:Y:S01]  /*b2a0*/  FFMA.FTZ R10, R10, c[0x0][0x2d0], -R143 ;  /* 0x0000b4000a0a7a23 */ /* 0x000fe2000001088f */
[----:B-1----:R-:W-:Y:S08]  /*b2b0*/  F2FP.PACK_AB R192, R51, R45 ;  /* 0x0000002d33c0723e */ /* 0x002ff000000000ff */
[----:B------:R1:W4:Y:S01]  /*b2c0*/  MUFU.EX2 R133, R0 ;  /* 0x0000000000857308 */ /* 0x0003220000000800 */
[----:B--2---:R-:W-:Y:S09]  /*b2d0*/  FMNMX.FTZ R3, R4, R3, !PT ;  /* 0x0000000304037209 */ /* 0x004ff20007810000 */
[----:B------:R-:W2:Y:S01]  /*b2e0*/  MUFU.EX2 R40, R16 ;  /* 0x0000001000287308 */ /* 0x000ea20000000800 */
[----:B---3--:R-:W-:Y:S05]  /*b2f0*/  FSEL R2, R136, RZ, P1 ;  /* 0x000000ff88027208 */ /* 0x008fea0000800000 */
[----:B------:R-:W-:Y:S04]  /*b300*/  FADD.FTZ R2, -R2, R134 ;  /* 0x0000008602027221 */ /* 0x000fe80000010100 */
[----:B------:R-:W-:Y:S01]  /*b310*/  MUFU.EX2 R44, R8 ;  /* 0x00000008002c7308 */ /* 0x000fe20000000800 */
[----:B------:R-:W-:Y:S02]  /*b320*/  FMUL.FTZ R134, R3, c[0x0][0x2d0] ;  /* 0x0000b40003867a20 */ /* 0x000fe40000410000 */
[----:B------:R-:W-:Y:S01]  /*b330*/  FMUL.FTZ R2, R2, c[0x0][0x2d0] ;  /* 0x0000b40002027a20 */ /* 0x000fe20000410000 */
[----:B-1----:R-:W-:Y:S01]  /*b340*/  FSEL R0, R135, RZ, P0 ;  /* 0x000000ff87007208 */ /* 0x002fe20000000000 */
[----:B----4-:R-:W-:Y:S01]  /*b350*/  FMUL.FTZ R17, R133, R157 ;  /* 0x0000009d85117220 */ /* 0x010fe20000410000 */
[----:B------:R-:W-:Y:S01]  /*b360*/  FSETP.NEU.FTZ.AND P0, PT, R3, -INF , PT ;  /* 0xff8000000300780b */ /* 0x000fe20003f1d000 */
[----:B------:R-:W-:Y:S02]  /*b370*/  FMUL.FTZ R32, R133, R172 ;  /* 0x000000ac85207220 */ /* 0x000fe40000410000 */
[----:B------:R-:W-:Y:S01]  /*b380*/  FADD.FTZ R0, -R0, R138 ;  /* 0x0000008a00007221 */ /* 0x000fe20000010100 */
[----:B------:R-:W1:Y:S01]  /*b390*/  MUFU.EX2 R132, R2 ;  /* 0x0000000200847308 */ /* 0x000e620000000800 */
[----:B------:R-:W-:Y:S01]  /*b3a0*/  FSEL R134, R134, RZ, P0 ;  /* 0x000000ff86867208 */ /* 0x000fe20000000000 */
[----:B------:R-:W-:Y:S02]  /*b3b0*/  FFMA.FTZ R138, R196, c[0x0][0x2d0], -R141 ;  /* 0x0000b400c48a7a23 */ /* 0x000fe4000001088d */
[----:B------:R-:W-:Y:S01]  /*b3c0*/  FMUL.FTZ R0, R0, c[0x0][0x2d0] ;  /* 0x0000b40000007a20 */ /* 0x000fe20000410000 */
[----:B--2---:R-:W-:Y:S01]  /*b3d0*/  F2FP.PACK_AB R194, R40, R35 ;  /* 0x0000002328c2723e */ /* 0x004fe200000000ff */
[--C-:B------:R-:W-:Y:S02]  /*b3e0*/  FFMA.FTZ R4, R25, c[0x0][0x2d0], -R134.reuse ;  /* 0x0000b40019047a23 */ /* 0x100fe40000010886 */
[--C-:B------:R-:W-:Y:S02]  /*b3f0*/  FFMA.FTZ R5, R5, c[0x0][0x2d0], -R134.reuse ;  /* 0x0000b40005057a23 */ /* 0x100fe40000010886 */
[----:B------:R2:W3:Y:S01]  /*b400*/  MUFU.EX2 R2, R0 ;  /* 0x0000000000027308 */ /* 0x0004e20000000800 */
[C---:B------:R-:W-:Y:S02]  /*b410*/  FMUL.FTZ R16, R133.reuse, R156 ;  /* 0x0000009c85107220 */ /* 0x040fe40000410000 */
[C---:B------:R-:W-:Y:S02]  /*b420*/  FMUL.FTZ R52, R133.reuse, R52 ;  /* 0x0000003485347220 */ /* 0x040fe40000410000 */
[C---:B------:R-:W-:Y:S02]  /*b430*/  FMUL.FTZ R53, R133.reuse, R53 ;  /* 0x0000003585357220 */ /* 0x040fe40000410000 */
[C---:B------:R-:W-:Y:S02]  /*b440*/  FMUL.FTZ R64, R133.reuse, R64 ;  /* 0x0000004085407220 */ /* 0x040fe40000410000 */
[C---:B------:R-:W-:Y:S01]  /*b450*/  FMUL.FTZ R65, R133.reuse, R65 ;  /* 0x0000004185417220 */ /* 0x040fe20000410000 */
[----:B------:R-:W4:Y:S01]  /*b460*/  MUFU.EX2 R48, R12 ;  /* 0x0000000c00307308 */ /* 0x000f220000000800 */
[C---:B------:R-:W-:Y:S02]  /*b470*/  FMUL.FTZ R68, R133.reuse, R68 ;  /* 0x0000004485447220 */ /* 0x040fe40000410000 */
[C---:B------:R-:W-:Y:S02]  /*b480*/  FMUL.FTZ R69, R133.reuse, R69 ;  /* 0x0000004585457220 */ /* 0x040fe40000410000 */
[C---:B-1----:R-:W-:Y:S02]  /*b490*/  FMUL.FTZ R6, R132.reuse, R146 ;  /* 0x0000009284067220 */ /* 0x042fe40000410000 */
[C---:B------:R-:W-:Y:S02]  /*b4a0*/  FMUL.FTZ R19, R132.reuse, R159 ;  /* 0x0000009f84137220 */ /* 0x040fe40000410000 */
[C---:B------:R-:W-:Y:S01]  /*b4b0*/  FMUL.FTZ R54, R132.reuse, R54 ;  /* 0x0000003684367220 */ /* 0x040fe20000410000 */
[----:B------:R-:W1:Y:S01]  /*b4c0*/  MUFU.EX2 R33, R13 ;  /* 0x0000000d00217308 */ /* 0x000e620000000800 */
[C---:B------:R-:W-:Y:S02]  /*b4d0*/  FMUL.FTZ R55, R132.reuse, R55 ;  /* 0x0000003784377220 */ /* 0x040fe40000410000 */
[----:B------:R-:W-:Y:S02]  /*b4e0*/  FMUL.FTZ R66, R132, R66 ;  /* 0x0000004284427220 */ /* 0x000fe40000410000 */
[--C-:B--2---:R-:W-:Y:S02]  /*b4f0*/  FFMA.FTZ R0, R18, c[0x0][0x2d0], -R134.reuse ;  /* 0x0000b40012007a23 */ /* 0x104fe40000010886 */
[C---:B---3--:R-:W-:Y:S02]  /*b500*/  FMUL.FTZ R8, R2.reuse, R148 ;  /* 0x0000009402087220 */ /* 0x048fe40000410000 */
[----:B------:R-:W-:Y:S01]  /*b510*/  FMUL.FTZ R9, R2, R149 ;  /* 0x0000009502097220 */ /* 0x000fe20000410000 */
[----:B------:R2:W-:Y:S01]  /*b520*/  MUFU.EX2 R216, R0 ;  /* 0x0000000000d87308 */ /* 0x0005e20000000800 */
[----:B------:R-:W-:Y:S02]  /*b530*/  FMUL.FTZ R18, R132, R158 ;  /* 0x0000009e84127220 */ /* 0x000fe40000410000 */
[----:B------:R-:W-:Y:S01]  /*b540*/  FMUL.FTZ R25, R2, R165 ;  /* 0x000000a502197220 */ /* 0x000fe20000410000 */
[----:B----4-:R-:W-:Y:S01]  /*b550*/  F2FP.PACK_AB R193, R48, R44 ;  /* 0x0000002c30c1723e */ /* 0x010fe200000000ff */
[C---:B------:R-:W-:Y:S01]  /*b560*/  FMUL.FTZ R12, R2.reuse, R152 ;  /* 0x00000098020c7220 */ /* 0x040fe20000410000 */
[----:B------:R-:W-:Y:S01]  /*b570*/  LDSM.16.MT88.4 R156, [R226+0x2880] ;  /* 0x00288000e29c783b */ /* 0x000fe20000004200 */
[C---:B------:R-:W-:Y:S01]  /*b580*/  FMUL.FTZ R28, R2.reuse, R168 ;  /* 0x000000a8021c7220 */ /* 0x040fe20000410000 */
[----:B------:R-:W-:Y:S01]  /*b590*/  MOV R168, R48 ;  /* 0x0000003000a87202 */ /* 0x000fe20000000f00 */
[C---:B------:R-:W-:Y:S01]  /*b5a0*/  FMUL.FTZ R29, R2.reuse, R169 ;  /* 0x000000a9021d7220 */ /* 0x040fe20000410000 */
[----:B------:R-:W3:Y:S01]  /*b5b0*/  MUFU.EX2 R49, R7 ;  /* 0x0000000700317308 */ /* 0x000ee20000000800 */
[C---:B------:R-:W-:Y:S02]  /*b5c0*/  FMUL.FTZ R48, R133.reuse, R188 ;  /* 0x000000bc85307220 */ /* 0x040fe40000410000 */
[C---:B------:R-:W-:Y:S01]  /*b5d0*/  FMUL.FTZ R56, R2.reuse, R56 ;  /* 0x0000003802387220 */ /* 0x040fe20000410000 */
[----:B-1----:R-:W-:Y:S01]  /*b5e0*/  MOV R172, R33 ;  /* 0x0000002100ac7202 */ /* 0x002fe20000000f00 */
[C---:B------:R-:W-:Y:S02]  /*b5f0*/  FMUL.FTZ R13, R2.reuse, R153 ;  /* 0x00000099020d7220 */ /* 0x040fe40000410000 */
[C---:B------:R-:W-:Y:S02]  /*b600*/  FMUL.FTZ R57, R2.reuse, R57 ;  /* 0x0000003902397220 */ /* 0x040fe40000410000 */
[C---:B------:R-:W-:Y:S01]  /*b610*/  FMUL.FTZ R60, R2.reuse, R60 ;  /* 0x0000003c023c7220 */ /* 0x040fe20000410000 */
[----:B------:R1:W4:Y:S01]  /*b620*/  MUFU.EX2 R215, R5 ;  /* 0x0000000500d77308 */ /* 0x0003220000000800 */
[----:B------:R-:W-:Y:S02]  /*b630*/  FMUL.FTZ R61, R2, R61 ;  /* 0x0000003d023d7220 */ /* 0x000fe40000410000 */
[----:B------:R-:W-:Y:S02]  /*b640*/  FMUL.FTZ R67, R132, R67 ;  /* 0x0000004384437220 */ /* 0x000fe40000410000 */
[----:B--2---:R-:W-:Y:S02]  /*b650*/  FFMA.FTZ R0, R24, c[0x0][0x2d0], -R134 ;  /* 0x0000b40018007a23 */ /* 0x004fe40000010886 */
[----:B------:R-:W-:Y:S02]  /*b660*/  FMUL.FTZ R24, R2, R164 ;  /* 0x000000a402187220 */ /* 0x000fe40000410000 */
[C---:B------:R-:W-:Y:S01]  /*b670*/  FMUL.FTZ R70, R132.reuse, R70 ;  /* 0x0000004684467220 */ /* 0x040fe20000410000 */
[----:B------:R2:W-:Y:S01]  /*b680*/  MUFU.EX2 R217, R0 ;  /* 0x0000000000d97308 */ /* 0x0005e20000000800 */
[----:B------:R-:W-:Y:S02]  /*b690*/  FMUL.FTZ R71, R132, R71 ;  /* 0x0000004784477220 */ /* 0x000fe40000410000 */
[----:B------:R-:W-:Y:S01]  /*b6a0*/  FMUL.FTZ R72, R2, R72 ;  /* 0x0000004802487220 */ /* 0x000fe20000410000 */
[----:B---3--:R-:W-:Y:S01]  /*b6b0*/  MOV R169, R49 ;  /* 0x0000003100a97202 */ /* 0x008fe20000000f00 */
[----:B------:R-:W-:Y:S02]  /*b6c0*/  FMUL.FTZ R7, R132, R147 ;  /* 0x0000009384077220 */ /* 0x000fe40000410000 */
[C---:B------:R-:W-:Y:S02]  /*b6d0*/  FMUL.FTZ R73, R2.reuse, R73 ;  /* 0x0000004902497220 */ /* 0x040fe40000410000 */
[C---:B------:R-:W-:Y:S01]  /*b6e0*/  FMUL.FTZ R76, R2.reuse, R76 ;  /* 0x0000004c024c7220 */ /* 0x040fe20000410000 */
[----:B------:R3:W5:Y:S01]  /*b6f0*/  MUFU.EX2 R218, R4 ;  /* 0x0000000400da7308 */ /* 0x0007620000000800 */
[----:B------:R-:W-:Y:S02]  /*b700*/  FMUL.FTZ R77, R2, R77 ;  /* 0x0000004d024d7220 */ /* 0x000fe40000410000 */
[C---:B------:R-:W-:Y:S02]  /*b710*/  FMUL.FTZ R80, R133.reuse, R80 ;  /* 0x0000005085507220 */ /* 0x040fe40000410000 */
[C---:B-1----:R-:W-:Y:S01]  /*b720*/  FMUL.FTZ R5, R133.reuse, R145 ;  /* 0x0000009185057220 */ /* 0x042fe20000410000 */
[----:B----4-:R-:W-:Y:S01]  /*b730*/  F2FP.PACK_AB R145, R216, R215 ;  /* 0x000000d7d891723e */ /* 0x010fe200000000ff */
[C---:B------:R-:W-:Y:S02]  /*b740*/  FMUL.FTZ R81, R133.reuse, R81 ;  /* 0x0000005185517220 */ /* 0x040fe40000410000 */
[C---:B------:R-:W-:Y:S01]  /*b750*/  FMUL.FTZ R82, R132.reuse, R82 ;  /* 0x0000005284527220 */ /* 0x040fe20000410000 */
[----:B------:R-:W1:Y:S01]  /*b760*/  MUFU.EX2 R222, R11 ;  /* 0x0000000b00de7308 */ /* 0x000e620000000800 */
[C---:B------:R-:W-:Y:S02]  /*b770*/  FMUL.FTZ R83, R132.reuse, R83 ;  /* 0x0000005384537220 */ /* 0x040fe40000410000 */
[----:B------:R-:W-:Y:S01]  /*b780*/  FMUL.FTZ R84, R133, R84 ;  /* 0x0000005485547220 */ /* 0x000fe20000410000 */
[----:B--2---:R-:W-:Y:S01]  /*b790*/  FSEL R0, R3, RZ, P0 ;  /* 0x000000ff03007208 */ /* 0x004fe20000000000 */
[----:B------:R-:W-:Y:S01]  /*b7a0*/  FMUL.FTZ R85, R133, R85 ;  /* 0x0000005585557220 */ /* 0x000fe20000410000 */
[----:B------:R-:W-:Y:S01]  /*b7b0*/  PLOP3.LUT P0, PT, PT, PT, UP0, 0x80, 0x0 ;  /* 0x000000000000781c */ /* 0x000fe20003f0f008 */
[----:B------:R-:W-:Y:S02]  /*b7c0*/  FMUL.FTZ R86, R132, R86 ;  /* 0x0000005684567220 */ /* 0x000fe40000410000 */
[----:B------:R-:W-:Y:S01]  /*b7d0*/  FADD.FTZ R0, -R0, R139 ;  /* 0x0000008b00007221 */ /* 0x000fe20000010100 */
[----:B------:R-:W2:Y:S01]  /*b7e0*/  MUFU.EX2 R34, R10 ;  /* 0x0000000a00227308 */ /* 0x000ea20000000800 */
[----:B------:R-:W-:Y:S01]  /*b7f0*/  MOV R139, R26 ;  /* 0x0000001a008b7202 */ /* 0x000fe20000000f00 */
[----:B------:R-:W-:Y:S02]  /*b800*/  FMUL.FTZ R87, R132, R87 ;  /* 0x0000005784577220 */ /* 0x000fe40000410000 */
[----:B------:R-:W-:Y:S01]  /*b810*/  FMUL.FTZ R0, R0, c[0x0][0x2d0] ;  /* 0x0000b40000007a20 */ /* 0x000fe20000410000 */
[----:B------:R-:W-:Y:S01]  /*b820*/  F2FP.PACK_AB R195, R139, R33 ;  /* 0x000000218bc3723e */ /* 0x000fe200000000ff */
[C---:B---3--:R-:W-:Y:S01]  /*b830*/  FMUL.FTZ R4, R133.reuse, R144 ;  /* 0x0000009085047220 */ /* 0x048fe20000410000 */
[----:B-----5:R-:W-:Y:S01]  /*b840*/  F2FP.PACK_AB R147, R218, R217 ;  /* 0x000000d9da93723e */ /* 0x020fe200000000ff */
[C---:B------:R-:W-:Y:S02]  /*b850*/  FMUL.FTZ R33, R133.reuse, R173 ;  /* 0x000000ad85217220 */ /* 0x040fe40000410000 */
[----:B------:R-:W3:Y:S01]  /*b860*/  MUFU.EX2 R0, R0 ;  /* 0x0000000000007308 */ /* 0x000ee20000000800 */
[----:B------:R-:W-:Y:S02]  /*b870*/  FMUL.FTZ R88, R2, R88 ;  /* 0x0000005802587220 */ /* 0x000fe40000410000 */
[-C--:B------:R-:W-:Y:S05]  /*b880*/  HMMA.16816.F32 R4, R192, R20.reuse, R4 ;  /* 0x00000014c004723c */ /* 0x080fea0000001804 */
[----:B-1----:R-:W-:Y:S01]  /*b890*/  F2FP.PACK_AB R144, R222, R49 ;  /* 0x00000031de90723e */ /* 0x002fe200000000ff */
[----:B------:R-:W-:Y:S01]  /*b8a0*/  FMUL.FTZ R49, R133, R189 ;  /* 0x000000bd85317220 */ /* 0x000fe20000410000 */
[----:B------:R-:W-:Y:S01]  /*b8b0*/  MOV R189, R50 ;  /* 0x0000003200bd7202 */ /* 0x000fe20000000f00 */
[----:B------:R-:W-:Y:S01]  /*b8c0*/  FMUL.FTZ R50, R132, R190 ;  /* 0x000000be84327220 */ /* 0x000fe20000410000 */
[-C--:B--2---:R-:W-:Y:S03]  /*b8d0*/  F2FP.PACK_AB R146, R41, R34.reuse ;  /* 0x000000222992723e */ /* 0x084fe600000000ff */
[----:B------:R-:W-:Y:S01]  /*b8e0*/  FMUL.FTZ R89, R2, R89 ;  /* 0x0000005902597220 */ /* 0x000fe20000410000 */
[----:B------:R-:W-:Y:S01]  /*b8f0*/  MOV R173, R34 ;  /* 0x0000002200ad7202 */ /* 0x000fe20000000f00 */
[C---:B------:R-:W-:Y:S01]  /*b900*/  FMUL.FTZ R34, R132.reuse, R174 ;  /* 0x000000ae84227220 */ /* 0x040fe20000410000 */
[----:B------:R-:W-:Y:S01]  /*b910*/  MOV R174, R35 ;  /* 0x0000002300ae7202 */ /* 0x000fe20000000f00 */
[----:B------:R-:W-:Y:S01]  /*b920*/  FMUL.FTZ R35, R132, R175 ;  /* 0x000000af84237220 */ /* 0x000fe20000410000 */
[----:B------:R-:W-:Y:S01]  /*b930*/  MOV R175, R222 ;  /* 0x000000de00af7202 */ /* 0x000fe20000000f00 */
[----:B------:R-:W-:Y:S02]  /*b940*/  FMUL.FTZ R92, R2, R92 ;  /* 0x0000005c025c7220 */ /* 0x000fe40000410000 */
        /* <DEDUP_REMOVED lines=20> */
[C---:B------:R-:W-:Y:S02]  /*ba90*/  FMUL.FTZ R47, R0.reuse, R187 ;  /* 0x000000bb002f7220 */ /* 0x040fe40000410000 */
[-C--:B------:R-:W-:Y:S03]  /*baa0*/  HMMA.16816.F32 R20, R192, R36.reuse, R20 ;  /* 0x00000024c014723c */ /* 0x080fe60000001814 */
[C---:B------:R-:W-:Y:S02]  /*bab0*/  FMUL.FTZ R43, R0.reuse, R183 ;  /* 0x000000b7002b7220 */ /* 0x040fe40000410000 */
[C---:B------:R-:W-:Y:S02]  /*bac0*/  FMUL.FTZ R46, R0.reuse, R186 ;  /* 0x000000ba002e7220 */ /* 0x040fe40000410000 */
[C---:B------:R-:W-:Y:S01]  /*bad0*/  FMUL.FTZ R58, R0.reuse, R58 ;  /* 0x0000003a003a7220 */ /* 0x040fe20000410000 */
[C---:B------:R-:W-:Y:S04]  /*bae0*/  HMMA.16816.F32 R24, R144.reuse, R36, R24 ;  /* 0x000000249018723c */ /* 0x040fe80000001818 */
[C---:B------:R-:W-:Y:S02]  /*baf0*/  FMUL.FTZ R59, R0.reuse, R59 ;  /* 0x0000003b003b7220 */ /* 0x040fe40000410000 */
[----:B------:R-:W-:Y:S02]  /*bb00*/  FMUL.FTZ R62, R0, R62 ;  /* 0x0000003e003e7220 */ /* 0x000fe40000410000 */
[-C--:B------:R-:W-:Y:S04]  /*bb10*/  HMMA.16816.F32 R28, R144, R38.reuse, R28 ;  /* 0x00000026901c723c */ /* 0x080fe8000000181c */
[C---:B------:R-:W-:Y:S01]  /*bb20*/  FMUL.FTZ R36, R133.reuse, R176 ;  /* 0x000000b085247220 */ /* 0x040fe20000410000 */
[----:B------:R-:W-:Y:S01]  /*bb30*/  MOV R176, R44 ;  /* 0x0000002c00b07202 */ /* 0x000fe20000000f00 */
[C---:B------:R-:W-:Y:S02]  /*bb40*/  FMUL.FTZ R44, R2.reuse, R184 ;  /* 0x000000b8022c7220 */ /* 0x040fe40000410000 */
[C---:B------:R-:W-:Y:S04]  /*bb50*/  HMMA.16816.F32 R32, R192.reuse, R38, R32 ;  /* 0x00000026c020723c */ /* 0x040fe80000001820 */
[C---:B------:R-:W-:Y:S01]  /*bb60*/  FMUL.FTZ R37, R133.reuse, R177 ;  /* 0x000000b185257220 */ /* 0x040fe20000410000 */
[----:B------:R-:W-:Y:S01]  /*bb70*/  MOV R177, R45 ;  /* 0x0000002d00b17202 */ /* 0x000fe20000000f00 */
[----:B------:R-:W-:Y:S02]  /*bb80*/  FMUL.FTZ R45, R2, R185 ;  /* 0x000000b9022d7220 */ /* 0x000fe40000410000 */
[----:B------:R-:W-:Y:S01]  /*bb90*/  FMUL.FTZ R39, R132, R179 ;  /* 0x000000b384277220 */ /* 0x000fe20000410000 */
[----:B------:R-:W-:Y:S03]  /*bba0*/  MOV R179, R40 ;  /* 0x0000002800b37202 */ /* 0x000fe60000000f00 */
[C---:B------:R-:W-:Y:S01]  /*bbb0*/  FMUL.FTZ R40, R2.reuse, R180 ;  /* 0x000000b402287220 */ /* 0x040fe20000410000 */
[----:B------:R-:W-:Y:S01]  /*bbc0*/  MOV R180, R41 ;  /* 0x0000002900b47202 */ /* 0x000fe20000000f00 */
[----:B------:R-:W-:Y:S02]  /*bbd0*/  FMUL.FTZ R41, R2, R181 ;  /* 0x000000b502297220 */ /* 0x000fe40000410000 */
[----:B------:R3:W-:Y:S01]  /*bbe0*/  MUFU.EX2 R181, R138 ;  /* 0x0000008a00b57308 */ /* 0x0007e20000000800 */
[C---:B------:R-:W-:Y:S01]  /*bbf0*/  FMUL.FTZ R38, R132.reuse, R178 ;  /* 0x000000b284267220 */ /* 0x040fe20000410000 */
[----:B------:R-:W-:Y:S01]  /*bc00*/  MOV R178, R51 ;  /* 0x0000003300b27202 */ /* 0x000fe20000000f00 */
[----:B------:R-:W-:Y:S02]  /*bc10*/  FMUL.FTZ R51, R132, R191 ;  /* 0x000000bf84337220 */ /* 0x000fe40000410000 */
[C---:B------:R-:W-:Y:S02]  /*bc20*/  FMUL.FTZ R63, R0.reuse, R63 ;  /* 0x0000003f003f7220 */ /* 0x040fe40000410000 */
[C---:B------:R-:W-:Y:S01]  /*bc30*/  FMUL.FTZ R74, R0.reuse, R74 ;  /* 0x0000004a004a7220 */ /* 0x040fe20000410000 */
[-C--:B-1----:R-:W-:Y:S03]  /*bc40*/  HMMA.16816.F32 R36, R192, R148.reuse, R36 ;  /* 0x00000094c024723c */ /* 0x082fe60000001824 */
[C---:B------:R-:W-:Y:S02]  /*bc50*/  FMUL.FTZ R75, R0.reuse, R75 ;  /* 0x0000004b004b7220 */ /* 0x040fe40000410000 */
[C---:B------:R-:W-:Y:S02]  /*bc60*/  FMUL.FTZ R78, R0.reuse, R78 ;  /* 0x0000004e004e7220 */ /* 0x040fe40000410000 */
[C---:B------:R-:W-:Y:S01]  /*bc70*/  FMUL.FTZ R79, R0.reuse, R79 ;  /* 0x0000004f004f7220 */ /* 0x040fe20000410000 */
[C---:B------:R-:W-:Y:S04]  /*bc80*/  HMMA.16816.F32 R40, R144.reuse, R148, R40 ;  /* 0x000000949028723c */ /* 0x040fe80000001828 */
[C---:B------:R-:W-:Y:S02]  /*bc90*/  FMUL.FTZ R90, R0.reuse, R90 ;  /* 0x0000005a005a7220 */ /* 0x040fe40000410000 */
[----:B------:R-:W-:Y:S02]  /*bca0*/  FMUL.FTZ R91, R0, R91 ;  /* 0x0000005b005b7220 */ /* 0x000fe40000410000 */
[-C--:B------:R-:W-:Y:S04]  /*bcb0*/  HMMA.16816.F32 R44, R144, R150.reuse, R44 ;  /* 0x00000096902c723c */ /* 0x080fe8000000182c */
[--C-:B---3--:R-:W-:Y:S02]  /*bcc0*/  FFMA.FTZ R138, R198, c[0x0][0x2d0], -R141.reuse ;  /* 0x0000b400c68a7a23 */ /* 0x108fe4000001088d */
[----:B------:R-:W-:Y:S02]  /*bcd0*/  FMUL.FTZ R93, R2, R93 ;  /* 0x0000005d025d7220 */ /* 0x000fe40000410000 */
[C---:B------:R-:W-:Y:S01]  /*bce0*/  HMMA.16816.F32 R48, R192.reuse, R150, R48 ;  /* 0x00000096c030723c */ /* 0x040fe20000001830 */
[----:B------:R1:W3:Y:S01]  /*bcf0*/  MUFU.EX2 R184, R138 ;  /* 0x0000008a00b87308 */ /* 0x0002e20000000800 */
[----:B------:R-:W4:Y:S02]  /*bd00*/  LDSM.16.MT88.4 R148, [R225+0x3880] ;  /* 0x00388000e194783b */ /* 0x000f240000004200 */
[C---:B------:R-:W-:Y:S02]  /*bd10*/  FMUL.FTZ R94, R0.reuse, R94 ;  /* 0x0000005e005e7220 */ /* 0x040fe40000410000 */
[----:B------:R-:W-:Y:S02]  /*bd20*/  FMUL.FTZ R95, R0, R95 ;  /* 0x0000005f005f7220 */ /* 0x000fe40000410000 */
[-C--:B--2---:R-:W-:Y:S04]  /*bd30*/  HMMA.16816.F32 R52, R192, R152.reuse, R52 ;  /* 0x00000098c034723c */ /* 0x084fe80000001834 */
[C---:B------:R-:W-:Y:S02]  /*bd40*/  FMUL.FTZ R96, R133.reuse, R96 ;  /* 0x0000006085607220 */ /* 0x040fe40000410000 */
[----:B------:R-:W-:Y:S02]  /*bd50*/  FMUL.FTZ R97, R133, R97 ;  /* 0x0000006185617220 */ /* 0x000fe40000410000 */
[C---:B------:R-:W-:Y:S04]  /*bd60*/  HMMA.16816.F32 R56, R144.reuse, R152, R56 ;  /* 0x000000989038723c */ /* 0x040fe80000001838 */
[C---:B------:R-:W-:Y:S02]  /*bd70*/  FMUL.FTZ R98, R132.reuse, R98 ;  /* 0x0000006284627220 */ /* 0x040fe40000410000 */
[C---:B------:R-:W-:Y:S02]  /*bd80*/  FMUL.FTZ R99, R132.reuse, R99 ;  /* 0x0000006384637220 */ /* 0x040fe40000410000 */
[-C--:B------:R-:W-:Y:S04]  /*bd90*/  HMMA.16816.F32 R60, R144, R154.reuse, R60 ;  /* 0x0000009a903c723c */ /* 0x080fe8000000183c */
[--C-:B-1----:R-:W-:Y:S02]  /*bda0*/  FFMA.FTZ R138, R197, c[0x0][0x2d0], -R142.reuse ;  /* 0x0000b400c58a7a23 */ /* 0x102fe4000001088e */
[C---:B------:R-:W-:Y:S02]  /*bdb0*/  FMUL.FTZ R100, R133.reuse, R100 ;  /* 0x0000006485647220 */ /* 0x040fe40000410000 */
[C---:B------:R-:W-:Y:S01]  /*bdc0*/  HMMA.16816.F32 R64, R192.reuse, R154, R64 ;  /* 0x0000009ac040723c */ /* 0x040fe20000001840 */
[----:B------:R1:W-:Y:S01]  /*bdd0*/  MUFU.EX2 R182, R138 ;  /* 0x0000008a00b67308 */ /* 0x0003e20000000800 */
[----:B------:R-:W2:Y:S02]  /*bde0*/  LDSM.16.MT88.4 R152, [R226+0x3880] ;  /* 0x00388000e298783b */ /* 0x000ea40000004200 */
[----:B------:R-:W-:Y:S02]  /*bdf0*/  FMUL.FTZ R101, R133, R101 ;  /* 0x0000006585657220 */ /* 0x000fe40000410000 */
[C---:B------:R-:W-:Y:S02]  /*be00*/  FMUL.FTZ R102, R132.reuse, R102 ;  /* 0x0000006684667220 */ /* 0x040fe40000410000 */
[----:B------:R-:W-:Y:S01]  /*be10*/  FMUL.FTZ R103, R132, R103 ;  /* 0x0000006784677220 */ /* 0x000fe20000410000 */
[-C--:B----4-:R-:W-:Y:S03]  /*be20*/  HMMA.16816.F32 R68, R192, R148.reuse, R68 ;  /* 0x00000094c044723c */ /* 0x090fe60000001844 */
[C---:B------:R-:W-:Y:S02]  /*be30*/  FMUL.FTZ R104, R2.reuse, R104 ;  /* 0x0000006802687220 */ /* 0x040fe40000410000 */
[----:B------:R-:W-:Y:S02]  /*be40*/  FMUL.FTZ R105, R2, R105 ;  /* 0x0000006902697220 */ /* 0x000fe40000410000 */
[C---:B------:R-:W-:Y:S01]  /*be50*/  FMUL.FTZ R106, R0.reuse, R106 ;  /* 0x0000006a006a7220 */ /* 0x040fe20000410000 */
[C---:B------:R-:W-:Y:S04]  /*be60*/  HMMA.16816.F32 R72, R144.reuse, R148, R72 ;  /* 0x000000949048723c */ /* 0x040fe80000001848 */
[----:B------:R-:W-:Y:S02]  /*be70*/  FMUL.FTZ R107, R0, R107 ;  /* 0x0000006b006b7220 */ /* 0x000fe40000410000 */
[C---:B------:R-:W-:Y:S02]  /*be80*/  FMUL.FTZ R108, R2.reuse, R108 ;  /* 0x0000006c026c7220 */ /* 0x040fe40000410000 */
[-C--:B------:R-:W-:Y:S04]  /*be90*/  HMMA.16816.F32 R76, R144, R150.reuse, R76 ;  /* 0x00000096904c723c */ /* 0x080fe8000000184c */
[--C-:B-1----:R-:W-:Y:S02]  /*bea0*/  FFMA.FTZ R138, R199, c[0x0][0x2d0], -R142.reuse ;  /* 0x0000b400c78a7a23 */ /* 0x102fe4000001088e */
[----:B------:R-:W-:Y:S02]  /*beb0*/  FMUL.FTZ R109, R2, R109 ;  /* 0x0000006d026d7220 */ /* 0x000fe40000410000 */
[C---:B------:R-:W-:Y:S01]  /*bec0*/  HMMA.16816.F32 R80, R192.reuse, R150, R80 ;  /* 0x00000096c050723c */ /* 0x040fe20000001850 */
[----:B------:R1:W4:Y:S01]  /*bed0*/  MUFU.EX2 R185, R138 ;  /* 0x0000008a00b97308 */ /* 0x0003220000000800 */
[----:B------:R-:W5:Y:S02]  /*bee0*/  LDSM.16.MT88.4 R148, [R228+0x3880] ;  /* 0x00388000e494783b */ /* 0x000f640000004200 */
[C---:B------:R-:W-:Y:S02]  /*bef0*/  FMUL.FTZ R110, R0.reuse, R110 ;  /* 0x0000006e006e7220 */ /* 0x040fe40000410000 */
[----:B------:R-:W-:Y:S02]  /*bf00*/  FMUL.FTZ R111, R0, R111 ;  /* 0x0000006f006f7220 */ /* 0x000fe40000410000 */
[-C--:B--2---:R-:W-:Y:S04]  /*bf10*/  HMMA.16816.F32 R84, R192, R152.reuse, R84 ;  /* 0x00000098c054723c */ /* 0x084fe80000001854 */
[C---:B------:R-:W-:Y:S02]  /*bf20*/  FMUL.FTZ R112, R133.reuse, R112 ;  /* 0x0000007085707220 */ /* 0x040fe40000410000 */
[C---:B------:R-:W-:Y:S02]  /*bf30*/  FMUL.FTZ R113, R133.reuse, R113 ;  /* 0x0000007185717220 */ /* 0x040fe40000410000 */
[C---:B------:R-:W-:Y:S04]  /*bf40*/  HMMA.16816.F32 R88, R144.reuse, R152, R88 ;  /* 0x000000989058723c */ /* 0x040fe80000001858 */
[C---:B------:R-:W-:Y:S02]  /*bf50*/  FMUL.FTZ R114, R132.reuse, R114 ;  /* 0x0000007284727220 */ /* 0x040fe40000410000 */
[----:B------:R-:W-:Y:S02]  /*bf60*/  FMUL.FTZ R115, R132, R115 ;  /* 0x0000007384737220 */ /* 0x000fe40000410000 */
        /* <DEDUP_REMOVED lines=9> */
[-C--:B-----5:R-:W-:Y:S03]  /*c000*/  HMMA.16816.F32 R100, R192, R148.reuse, R100 ;  /* 0x00000094c064723c */ /* 0x0a0fe60000001864 */
[C---:B------:R-:W-:Y:S02]  /*c010*/  FMUL.FTZ R124, R2.reuse, R124 ;  /* 0x0000007c027c7220 */ /* 0x040fe40000410000 */
[----:B------:R-:W-:Y:S02]  /*c020*/  FMUL.FTZ R125, R2, R125 ;  /* 0x0000007d027d7220 */ /* 0x000fe40000410000 */
[C---:B------:R-:W-:Y:S01]  /*c030*/  FMUL.FTZ R126, R0.reuse, R126 ;  /* 0x0000007e007e7220 */ /* 0x040fe20000410000 */
[C---:B------:R-:W-:Y:S04]  /*c040*/  HMMA.16816.F32 R104, R144.reuse, R148, R104 ;  /* 0x000000949068723c */ /* 0x040fe80000001868 */
[----:B------:R-:W-:Y:S02]  /*c050*/  FMUL.FTZ R127, R0, R127 ;  /* 0x0000007f007f7220 */ /* 0x000fe40000410000 */
[C---:B------:R-:W-:Y:S02]  /*c060*/  FMUL.FTZ R128, R133.reuse, R128 ;  /* 0x0000008085807220 */ /* 0x040fe40000410000 */
[-C--:B------:R-:W-:Y:S04]  /*c070*/  HMMA.16816.F32 R108, R144, R150.reuse, R108 ;  /* 0x00000096906c723c */ /* 0x080fe8000000186c */
[----:B-1----:R-:W-:Y:S02]  /*c080*/  FFMA.FTZ R138, R204, c[0x0][0x2d0], -R141 ;  /* 0x0000b400cc8a7a23 */ /* 0x002fe4000001088d */
[C---:B------:R-:W-:Y:S02]  /*c090*/  FMUL.FTZ R129, R133.reuse, R129 ;  /* 0x0000008185817220 */ /* 0x040fe40000410000 */
[C---:B------:R-:W-:Y:S01]  /*c0a0*/  HMMA.16816.F32 R112, R192.reuse, R150, R112 ;  /* 0x00000096c070723c */ /* 0x040fe20000001870 */
[----:B------:R1:W5:Y:S01]  /*c0b0*/  MUFU.EX2 R171, R138 ;  /* 0x0000008a00ab7308 */ /* 0x0003620000000800 */
[----:B------:R-:W3:Y:S02]  /*c0c0*/  LDSM.16.MT88.4 R148, [R225+0x2880] ;  /* 0x00288000e194783b */ /* 0x000ee40000004200 */
[C---:B------:R-:W-:Y:S02]  /*c0d0*/  FMUL.FTZ R116, R133.reuse, R116 ;  /* 0x0000007485747220 */ /* 0x040fe40000410000 */
[----:B------:R-:W-:Y:S02]  /*c0e0*/  FMUL.FTZ R117, R133, R117 ;  /* 0x0000007585757220 */ /* 0x000fe40000410000 */
[C---:B------:R-:W-:Y:S04]  /*c0f0*/  FMUL.FTZ R118, R132.reuse, R118 ;  /* 0x0000007684767220 */ /* 0x040fe80000410000 */
[C---:B------:R-:W-:Y:S02]  /*c100*/  FMUL.FTZ R119, R132.reuse, R119 ;  /* 0x0000007784777220 */ /* 0x040fe40000410000 */
[C---:B------:R-:W-:Y:S02]  /*c110*/  FMUL.FTZ R130, R132.reuse, R130 ;  /* 0x0000008284827220 */ /* 0x040fe40000410000 */
[----:B------:R-:W-:Y:S03]  /*c120*/  FMUL.FTZ R131, R132, R131 ;  /* 0x0000008384837220 */ /* 0x000fe60000410000 */
[-C--:B--2---:R-:W-:Y:S03]  /*c130*/  HMMA.16816.F32 R116, R192, R152.reuse, R116 ;  /* 0x00000098c074723c */ /* 0x084fe60000001874 */
[--C-:B-1----:R-:W-:Y:S05]  /*c140*/  FFMA.FTZ R138, R203, c[0x0][0x2d0], -R142.reuse ;  /* 0x0000b400cb8a7a23 */ /* 0x102fea000001088e */
[C---:B------:R-:W-:Y:S01]  /*c150*/  HMMA.16816.F32 R120, R144.reuse, R152, R120 ;  /* 0x000000989078723c */ /* 0x040fe20000001878 */
[----:B------:R1:W-:Y:S07]  /*c160*/  MUFU.EX2 R188, R138 ;  /* 0x0000008a00bc7308 */ /* 0x0003ee0000000800 */
[-C--:B------:R-:W-:Y:S07]  /*c170*/  HMMA.16816.F32 R124, R144, R154.reuse, R124 ;  /* 0x0000009a907c723c */ /* 0x080fee000000187c */
        /* <DEDUP_REMOVED lines=43> */
[--C-:B-1----:R-:W-:Y:S01]  /*c430*/  FFMA.FTZ R138, R219, c[0x0][0x2d0], -R142.reuse ;  /* 0x0000b400db8a7a23 */ /* 0x102fe2000001088e */
[----:B------:R-:W-:Y:S03]  /*c440*/  MOV R219, R188 ;  /* 0x000000bc00db7202 */ /* 0x000fe60000000f00 */
        /* <DEDUP_REMOVED lines=10> */
[C---:B------:R-:W-:Y:S08]  /*c4f0*/  HMMA.16816.F32 R56, R152.reuse, R164, R56 ;  /* 0x000000a49838723c */ /* 0x040ff00000001838 */
[-C--:B------:R-:W-:Y:S08]  /*c500*/  HMMA.16816.F32 R60, R152, R166.reuse, R60 ;  /* 0x000000a6983c723c */ /* 0x080ff0000000183c */
[C---:B------:R-:W-:Y:S04]  /*c510*/  HMMA.16816.F32 R64, R144.reuse, R166, R64 ;  /* 0x000000a69040723c */ /* 0x040fe80000001840 */
[--C-:B-1----:R-:W-:Y:S01]  /*c520*/  FFMA.FTZ R138, R252, c[0x0][0x2d0], -R141.reuse ;  /* 0x0000b400fc8a7a23 */ /* 0x102fe2000001088d */
[----:B------:R-:W-:Y:S01]  /*c530*/  MOV R252, R186 ;  /* 0x000000ba00fc7202 */ /* 0x000fe20000000f00 */
[----:B------:R-:W-:Y:S02]  /*c540*/  FFMA.FTZ R141, R189, c[0x0][0x2d0], -R141 ;  /* 0x0000b400bd8d7a23 */ /* 0x000fe4000001088d */
[-C--:B--2---:R-:W-:Y:S01]  /*c550*/  HMMA.16816.F32 R68, R144, R148.reuse, R68 ;  /* 0x000000949044723c */ /* 0x084fe20000001844 */
[----:B------:R1:W-:Y:S01]  /*c560*/  MUFU.EX2 R208, R138 ;  /* 0x0000008a00d07308 */ /* 0x0003e20000000800 */
[----:B------:R-:W-:Y:S06]  /*c570*/  LDSM.16.MT88.4 R188, [R228+0x3080] ;  /* 0x00308000e4bc783b */ /* 0x000fec0000004200 */
        /* <DEDUP_REMOVED lines=34> */
[----:B------:R-:W-:Y:S01]  /*c7a0*/  MOV R248, R181 ;  /* 0x000000b500f87202 */ /* 0x000fe20000000f00 */
[----:B------:R-:W-:Y:S01]  /*c7b0*/  FFMA.FTZ R143, R250, c[0x0][0x2d0], -R143 ;  /* 0x0000b400fa8f7a23 */ /* 0x000fe2000001088f */
[----:B------:R-:W-:Y:S01]  /*c7c0*/  MOV R181, R172 ;  /* 0x000000ac00b57202 */ /* 0x000fe20000000f00 */
[----:B------:R1:W-:Y:S01]  /*c7d0*/  MUFU.EX2 R202, R138 ;  /* 0x0000008a00ca7308 */ /* 0x0003e20000000800 */
[----:B------:R-:W-:Y:S03]  /*c7e0*/  MOV R250, R180 ;  /* 0x000000b400fa7202 */ /* 0x000fe60000000f00 */
[----:B------:R-:W-:Y:S02]  /*c7f0*/  MOV R180, R174 ;  /* 0x000000ae00b47202 */ /* 0x000fe40000000f00 */
[----:B--2---:R-:W-:Y:S04]  /*c800*/  F2FP.PACK_AB R192, R203, R204 ;  /* 0x000000cccbc0723e */ /* 0x004fe800000000ff */
        /* <DEDUP_REMOVED lines=9> */
[----:B------:R1:W2:Y:S01]  /*c8a0*/  MUFU.EX2 R196, R138 ;  /* 0x0000008a00c47308 */ /* 0x0002a20000000800 */
[----:B------:R-:W4:Y:S01]  /*c8b0*/  LDSM.16.MT88.4 R172, [R226+0x3080] ;  /* 0x00308000e2ac783b */ /* 0x000f220000004200 */
[--C-:B-1----:R-:W-:Y:S01]  /*c8c0*/  FFMA.FTZ R138, R213, c[0x0][0x2d0], -R134.reuse ;  /* 0x0000b400d58a7a23 */ /* 0x102fe20000010886 */
[----:B--2---:R-:W-:Y:S01]  /*c8d0*/  F2FP.PACK_AB R193, R196, R139 ;  /* 0x0000008bc4c1723e */ /* 0x004fe200000000ff */
[----:B------:R-:W-:Y:S01]  /*c8e0*/  FFMA.FTZ R134, R140, c[0x0][0x2d0], -R134 ;  /* 0x0000b4008c867a23 */ /* 0x000fe20000010886 */
[----:B------:R-:W-:Y:S04]  /*c8f0*/  F2FP.PACK_AB R140, R220, R211 ;  /* 0x000000d3dc8c723e */ /* 0x000fe800000000ff */
[----:B------:R-:W2:Y:S01]  /*c900*/  LDL.LU R213, [R1+0x34] ;  /* 0x0000340001d57983 */ /* 0x000ea20000300800 */
[----:B------:R-:W-:Y:S02]  /*c910*/  MUFU.EX2 R138, R138 ;  /* 0x0000008a008a7308 */ /* 0x000fe40000000800 */
[-C--:B---3--:R-:W-:Y:S01]  /*c920*/  HMMA.16816.F32 R144, R140, R156.reuse, R4 ;  /* 0x0000009c8c90723c */ /* 0x088fe20000001804 */
[----:B------:R-:W1:Y:S07]  /*c930*/  LDSM.16.MT88.4 R4, [R227+0x3080] ;  /* 0x00308000e304783b */ /* 0x000e6e0000004200 */
[----:B------:R-:W3:Y:S04]  /*c940*/  MUFU.EX2 R134, R134 ;  /* 0x0000008600867308 */ /* 0x000ee80000000800 */
[----:B---3--:R-:W-:Y:S07]  /*c950*/  F2FP.PACK_AB R195, R134, R138 ;  /* 0x0000008a86c3723e */ /* 0x008fee00000000ff */
[C---:B------:R-:W-:Y:S01]  /*c960*/  HMMA.16816.F32 R148, R192.reuse, R156, R8 ;  /* 0x0000009cc094723c */ /* 0x040fe20000001808 */
[----:B------:R-:W3:Y:S07]  /*c970*/  LDSM.16.MT88.4 R8, [R225+0x4880] ;  /* 0x00488000e108783b */ /* 0x000eee0000004200 */
[-C--:B------:R-:W-:Y:S01]  /*c980*/  HMMA.16816.F32 R152, R192, R158.reuse, R12 ;  /* 0x0000009ec098723c */ /* 0x080fe2000000180c */
[----:B------:R-:W5:Y:S07]  /*c990*/  LDSM.16.MT88.4 R12, [R226+0x4880] ;  /* 0x00488000e20c783b */ /* 0x000f6e0000004200 */
[C---:B------:R-:W-:Y:S01]  /*c9a0*/  HMMA.16816.F32 R156, R140.reuse, R158, R16 ;  /* 0x0000009e8c9c723c */ /* 0x040fe20000001810 */
[----:B------:R-:W1:Y:S07]  /*c9b0*/  LDSM.16.MT88.4 R16, [R228+0x4880] ;  /* 0x00488000e410783b */ /* 0x000e6e0000004200 */
[-C--:B----4-:R-:W-:Y:S07]  /*c9c0*/  HMMA.16816.F32 R160, R140, R172.reuse, R20 ;  /* 0x000000ac8ca0723c */ /* 0x090fee0000001814 */
[----:B------:R-:W-:Y:S01]  /*c9d0*/  MOV R20, R179 ;  /* 0x000000b300147202 */ /* 0x000fe20000000f00 */
[C---:B------:R-:W-:Y:S01]  /*c9e0*/  HMMA.16816.F32 R164, R192.reuse, R172, R24 ;  /* 0x000000acc0a4723c */ /* 0x040fe20000001818 */
[----:B------:R-:W4:Y:S03]  /*c9f0*/  LDL.LU R24, [R1+0x30] ;  /* 0x0000300001187983 */ /* 0x000f260000300800 */
[----:B------:R-:W-:Y:S02]  /*ca00*/  MOV R23, R182 ;  /* 0x000000b600177202 */ /* 0x000fe40000000f00 */
[----:B------:R-:W-:Y:S02]  /*ca10*/  MOV R22, R181 ;  /* 0x000000b500167202 */ /* 0x000fe40000000f00 */
[----:B------:R-:W-:Y:S04]  /*ca20*/  MOV R25, R169 ;  /* 0x000000a900197202 */ /* 0x000fe80000000f00 */
[----:B------:R-:W-:Y:S02]  /*ca30*/  MOV R27, R168 ;  /* 0x000000a8001b7202 */ /* 0x000fe40000000f00 */
[-C--:B------:R-:W-:Y:S01]  /*ca40*/  HMMA.16816.F32 R168, R192, R174.reuse, R28 ;  /* 0x000000aec0a8723c */ /* 0x080fe2000000181c */
[----:B------:R-:W2:Y:S02]  /*ca50*/  LDL.LU R29, [R1+0x28] ;  /* 0x00002800011d7983 */ /* 0x000ea40000300800 */
[----:B------:R-:W-:Y:S02]  /*ca60*/  MOV R26, R178 ;  /* 0x000000b2001a7202 */ /* 0x000fe40000000f00 */
[----:B------:R-:W2:Y:S01]  /*ca70*/  LDL.LU R31, [R1+0x2c] ;  /* 0x00002c00011f7983 */ /* 0x000ea20000300800 */
        /* <DEDUP_REMOVED lines=8> */
[-C--:B-1----:R-:W-:Y:S08]  /*cb00*/  HMMA.16816.F32 R52, R140, R4.reuse, R52 ;  /* 0x000000048c34723c */ /* 0x082ff00000001834 */
        /* <DEDUP_REMOVED lines=8> */
[-C--:B-----5:R-:W-:Y:S08]  /*cb90*/  HMMA.16816.F32 R84, R140, R12.reuse, R84 ;  /* 0x0000000c8c54723c */ /* 0x0a0ff00000001854 */
        /* <DEDUP_REMOVED lines=11> */
[----:B----4-:R-:W-:Y:S04]  /*cc50*/  FFMA.FTZ R8, R2, R24, R25 ;  /* 0x0000001802087223 */ /* 0x010fe80000010019 */
[----:B------:R-:W-:Y:S04]  /*cc60*/  FADD.FTZ R8, R20, R8 ;  /* 0x0000000814087221 */ /* 0x000fe80000010000 */
[----:B------:R-:W-:Y:S02]  /*cc70*/  FADD.FTZ R9, R23, R8 ;  /* 0x0000000817097221 */ /* 0x000fe40000010000 */
[----:B--2---:R-:W-:Y:S02]  /*cc80*/  FFMA.FTZ R8, R0, R213, R215 ;  /* 0x000000d500087223 */ /* 0x004fe400000100d7 */
        /* <DEDUP_REMOVED lines=53> */
.L_x_1100:
[----:B------:R-:W2:Y:S01]  /*cfe0*/  S2UR UR27, SR_CTAID.X ;  /* 0x00000000001b79c3 */ /* 0x000ea20000002500 */
[----:B------:R-:W-:-:S02]  /*cff0*/  UISETP.NE.AND UP1, UPT, UR15, URZ, UPT ;  /* 0x0000003f0f00728c */ /* 0x000fc4000bf25270 */
[----:B------:R-:W-:Y:S02]  /*d000*/  ULDC.64 UR4, c[0x0][0x2c8] ;  /* 0x0000b20000047ab9 */ /* 0x000fe40000000a00 */
[----:B------:R-:W-:-:S06]  /*d010*/  UISETP.NE.AND UP0, UPT, UR14, URZ, UPT ;  /* 0x0000003f0e00728c */ /* 0x000fcc000bf05270 */
[----:B------:R-:W-:Y:S01]  /*d020*/  PLOP3.LUT P0, PT, PT, PT, UP0, 0x40, 0x0 ;  /* 0x000000000000781c */ /* 0x000fe20003f0e808 */
[----:B--2---:R-:W-:-:S04]  /*d030*/  ULEA UR27, UR27, 0x7f, 0x7 ;  /* 0x0000007f1b1b7891 */ /* 0x004fc8000f8e383f */
[----:B------:R-:W-:Y:S02]  /*d040*/  UIMAD.WIDE.U32 UR30, UR27, UR4, URZ ;  /* 0x000000041b1e72a5 */ /* 0x000fe4000f8e003f */
[----:B------:R-:W-:Y:S02]  /*d050*/  UIADD3 UR4, UR8, 0x1, -UR12 ;  /* 0x0000000108047890 */ /* 0x000fe4000fffe80c */
[----:B------:R-:W-:-:S03]  /*d060*/  UMOV UR28, UR27 ;  /* 0x0000001b001c7c82 */ /* 0x000fc60008000000 */
[----:B------:R-:W-:Y:S02]  /*d070*/  @UP1 UMOV UR27, UR31 ;  /* 0x0000001f001b1c82 */ /* 0x000fe40008000000 */
[----:B------:R-:W-:-:S03]  /*d080*/  @UP1 USHF.R.U32.HI UR28, URZ, UR5, UR27 ;  /* 0x000000053f1c1299 */ /* 0x000fc6000801161b */
[----:B------:R-:W-:Y:S02]  /*d090*/  ULDC UR27, c[0x0][0x324] ;  /* 0x0000c900001b7ab9 */ /* 0x000fe40000000800 */
[----:B------:R-:W-:-:S04]  /*d0a0*/  UIADD3 UR28, UR4, UR28, URZ ;  /* 0x0000001c041c7290 */ /* 0x000fc8000fffe03f */
[----:B------:R-:W-:Y:S01]  /*d0b0*/  UIADD3 UR27, UR28, -UR27, URZ ;  /* 0x8000001b1c1b7290 */ /* 0x000fe2000fffe03f */
[----:B------:R-:W-:Y:S05]  /*d0c0*/  @P0 BRA `(.L_x_1120) ;  /* 0x0000018000000947 */ /* 0x000fea0003800000 */
[----:B------:R-:W-:-:S06]  /*d0d0*/  UISETP.GT.AND UP0, UPT, UR28, -0x1, UPT ;  /* 0xffffffff1c00788c */ /* 0x000fcc000bf04270 */
[----:B------:R-:W-:-:S13]  /*d0e0*/  PLOP3.LUT P0, PT, PT, PT, UP0, 0x80, 0x0 ;  /* 0x000000000000781c */ /* 0x000fda0003f0f008 */
[----:B------:R-:W-:Y:S05]  /*d0f0*/  @P0 BRA `(.L_x_1121) ;  /* 0x000000a000000947 */ /* 0x000fea0003800000 */
[----:B------:R-:W-:Y:S02]  /*d100*/  UMOV UR5, 0x1 ;  /* 0x0000000100057882 */ /* 0x000fe40000000000 */
[----:B------:R-:W-:Y:S02]  /*d110*/  ULDC UR4, c[0x0][0x32c] ;  /* 0x0000cb0000047ab9 */ /* 0x000fe40000000800 */
[----:B------:R-:W-:Y:S02]  /*d120*/  UISETP.NE.AND UP0, UPT, UR5, UR4, UPT ;  /* 0x000000040500728c */ /* 0x000fe4000bf05270 */
[----:B------:R-:W-:Y:S02]  /*d130*/  ULOP3.LUT UR28, URZ, UR28, URZ, 0x33, !UPT ;  /* 0x0000001c3f1c7292 */ /* 0x000fe4000f8e333f */
[----:B------:R-:W-:Y:S02]  /*d140*/  ULDC.64 UR4, c[0x0][0x330] ;  /* 0x0000cc0000047ab9 */ /* 0x000fe40000000a00 */
[----:B------:R-:W-:-:S07]  /*d150*/  UIMAD.WIDE.U32 UR30, UR28, UR4, URZ ;  /* 0x000000041c1e72a5 */ /* 0x000fce000f8e003f */
[----:B------:R-:W-:Y:S02]  /*d160*/  @UP0 UMOV UR29, UR31 ;  /* 0x0000001f001d0c82 */ /* 0x000fe40008000000 */
[----:B------:R-:W-:-:S04]  /*d170*/  @UP0 USHF.R.U32.HI UR28, URZ, UR5, UR29 ;  /* 0x000000053f1c0299 */ /* 0x000fc8000801161d */
[----:B------:R-:W-:Y:S01]  /*d180*/  ULOP3.LUT UR28, URZ, UR28, URZ, 0x33, !UPT ;  /* 0x0000001c3f1c7292 */ /* 0x000fe2000f8e333f */
[----:B------:R-:W-:Y:S05]  /*d190*/  BRA `(.L_x_1122) ;  /* 0x0000007000007947 */ /* 0x000fea0003800000 */
.L_x_1121:
[----:B------:R-:W-:Y:S02]  /*d1a0*/  UMOV UR5, 0x1 ;  /* 0x0000000100057882 */ /* 0x000fe40000000000 */
[----:B------:R-:W-:Y:S02]  /*d1b0*/  ULDC UR4, c[0x0][0x32c] ;  /* 0x0000cb0000047ab9 */ /* 0x000fe40000000800 */
[----:B------:R-:W-:-:S03]  /*d1c0*/  UISETP.NE.AND UP0, UPT, UR5, UR4, UPT ;  /* 0x000000040500728c */ /* 0x000fc6000bf05270 */
[----:B------:R-:W-:Y:S02]  /*d1d0*/  ULDC.64 UR4, c[0x0][0x330] ;  /* 0x0000cc0000047ab9 */ /* 0x000fe40000000a00 */
[----:B------:R-:W-:-:S07]  /*d1e0*/  UIMAD.WIDE.U32 UR30, UR28, UR4, URZ ;  /* 0x000000041c1e72a5 */ /* 0x000fce000f8e003f */
[----:B------:R-:W-:Y:S02]  /*d1f0*/  @UP0 UMOV UR29, UR31 ;  /* 0x0000001f001d0c82 */ /* 0x000fe40008000000 */
[----:B------:R-:W-:Y:S02]  /*d200*/  @UP0 USHF.R.U32.HI UR28, URZ, UR5, UR29 ;  /* 0x000000053f1c0299 */ /* 0x000fe4000801161d */
.L_x_1122:
[----:B------:R-:W-:Y:S02]  /*d210*/  ULDC UR4, c[0x0][0x32c] ;  /* 0x0000cb0000047ab9 */ /* 0x000fe40000000800 */
[----:B------:R-:W-:-:S04]  /*d220*/  UIMAD UR4, UR28, UR4, URZ ;  /* 0x000000041c0472a4 */ /* 0x000fc8000f8e023f */
[----:B------:R-:W-:-:S04]  /*d230*/  UISETP.LT.AND UP0, UPT, UR27, UR4, UPT ;  /* 0x000000041b00728c */ /* 0x000fc8000bf01270 */
[----:B------:R-:W-:-:S04]  /*d240*/  USEL UR27, UR27, UR4, !UP0 ;  /* 0x000000041b1b7287 */ /* 0x000fc8000c000000 */
.L_x_1120:
        /* <DEDUP_REMOVED lines=22> */
.L_x_1126:
        /* <DEDUP_REMOVED lines=18> */
[----:B------:R-:W-:Y:S01]  /*d4d0*/  SHF.R.S32.HI R0, RZ, 0x1f, R243 ;  /* 0x0000001fff007819 */ /* 0x000fe200000114f3 */
[----:B------:R-:W-:Y:S01]  /*d4e0*/  IMAD.WIDE.U32 R4, R243, c[0x0][0x208], RZ ;  /* 0x00008200f3047a25 */ /* 0x000fe200078e00ff */
[----:B-1----:R-:W-:Y:S02]  /*d4f0*/  SHF.R.S32.HI R3, RZ, 0x1f, R242 ;  /* 0x0000001fff037819 */ /* 0x002fe400000114f2 */
        /* <DEDUP_REMOVED lines=21> */
[C-C-:B---3--:R-:W-:Y:S01]  /*d650*/  IMAD.X R15, R5.reuse, 0x1, R249.reuse, P0 ;  /* 0x00000001050f7824 */ /* 0x148fe200000e06f9 */
[----:B------:R-:W-:Y:S01]  /*d660*/  IADD3 R8, P0, R8, R247, RZ ;  /* 0x000000f708087210 */ /* 0x000fe20007f1e0ff */
[--C-:B------:R-:W-:Y:S01]  /*d670*/  IMAD.X R13, R5, 0x1, R248.reuse, P2 ;  /* 0x00000001050d7824 */ /* 0x100fe200010e06f8 */
[----:B------:R-:W-:Y:S01]  /*d680*/  IADD3 R6, P2, R3, R134, RZ ;  /* 0x0000008603067210 */ /* 0x000fe20007f5e0ff */
[C---:B------:R-:W-:Y:S02]  /*d690*/  IMAD.X R11, R7.reuse, 0x1, R249, P1 ;  /* 0x00000001070b7824 */ /* 0x040fe400008e06f9 */
[--C-:B------:R-:W-:Y:S01]  /*d6a0*/  IMAD.X R9, R7, 0x1, R248.reuse, P0 ;  /* 0x0000000107097824 */ /* 0x100fe200000e06f8 */
        /* <DEDUP_REMOVED lines=10> */
.L_x_1124:
        /* <DEDUP_REMOVED lines=231> */
[----:B----4-:R-:W-:Y:S01]  /*e5c0*/  IADD3 R16, -R133, 0x10, RZ ;  /* 0x0000001085107810 */ /* 0x010fe20007ffe1ff */
[----:B------:R-:W3:Y:S03]  /*e5d0*/  LDL R20, [R1] ;  /* 0x0000000001147983 */ /* 0x000ee60000100800 */
        /* <DEDUP_REMOVED lines=13> */
[----:B------:R2:W4:Y:S04]  /*e6b0*/  @!P3 LDG.E R242, [R4.64] ;  /* 0x0000001604f2b981 */ /* 0x000528000c1e1900 */
[----:B------:R-:W-:Y:S04]  /*e6c0*/  IMAD R0, R0, c[0x0][0x1e0], RZ ;  /* 0x0000780000007a24 */ /* 0x000fe800078e02ff */
[C---:B------:R-:W-:Y:S02]  /*e6d0*/  IMAD R0, R243.reuse, c[0x0][0x1e4], R0 ;  /* 0x00007900f3007a24 */ /* 0x040fe400078e0200 */
[----:B--2---:R-:W-:Y:S04]  /*e6e0*/  IMAD.WIDE.U32 R4, R243, c[0x0][0x1e0], RZ ;  /* 0x00007800f3047a25 */ /* 0x004fe800078e00ff */
[----:B------:R-:W-:Y:S01]  /*e6f0*/  IMAD.IADD R5, R5, 0x1, R0 ;  /* 0x0000000105057824 */ /* 0x000fe200078e0200 */
[----:B----4-:R-:W-:Y:S03]  /*e700*/  SHF.R.S32.HI R3, RZ, 0x1f, R242 ;  /* 0x0000001fff037819 */ /* 0x010fe600000114f2 */
        /* <DEDUP_REMOVED lines=16> */
[C-C-:B-1----:R-:W-:Y:S01]  /*e810*/  IMAD.X R15, R5.reuse, 0x1, R249.reuse, P0 ;  /* 0x00000001050f7824 */ /* 0x142fe200000e06f9 */
[----:B------:R-:W-:Y:S01]  /*e820*/  IADD3 R8, P0, R8, R247, RZ ;  /* 0x000000f708087210 */ /* 0x000fe20007f1e0ff */
[--C-:B------:R-:W-:Y:S01]  /*e830*/  IMAD.X R13, R5, 0x1, R248.reuse, P2 ;  /* 0x00000001050d7824 */ /* 0x100fe200010e06f8 */
[----:B---3--:R-:W-:Y:S02]  /*e840*/  IADD3 R6, P2, R3, R134, RZ ;  /* 0x0000008603067210 */ /* 0x008fe40007f5e0ff */
        /* <DEDUP_REMOVED lines=12> */
.L_x_1125:
[----:B--23--:R-:W-:Y:S01]  /*e910*/  FMNMX.FTZ R137, R143, R2, !PT ;  /* 0x000000028f897209 */ /* 0x00cfe20007810000 */
[----:B-1--4-:R-:W-:Y:S01]  /*e920*/  LDSM.16.MT88.4 R20, [R225+0x2080] ;  /* 0x00208000e114783b */ /* 0x012fe20000004200 */
[----:B------:R-:W-:Y:S01]  /*e930*/  FMNMX.FTZ R0, R201, R138, !PT ;  /* 0x0000008ac9007209 */ /* 0x000fe20007810000 */
[----:B------:R-:W-:Y:S01]  /*e940*/  UISETP.GT.AND UP0, UPT, UR26, UR4, UPT ;  /* 0x000000041a00728c */ /* 0x000fe2000bf04270 */
[----:B------:R-:W-:Y:S01]  /*e950*/  FMNMX.FTZ R137, R195, R137, !PT ;  /* 0x00000089c3897209 */ /* 0x000fe20007810000 */
[----:B------:R-:W-:Y:S01]  /*e960*/  UIADD3 UR26, UR26, -0x1, URZ ;  /* 0xffffffff1a1a7890 */ /* 0x000fe2000fffe03f */
        /* <DEDUP_REMOVED lines=24> */
[----:B------:R-:W-:Y:S01]  /*eaf0*/  SHFL.BFLY PT, R4, R137, 0x2, 0x1f ;  /* 0x0c401f0089047f89 */ /* 0x000fe200000e0000 */
        /* <DEDUP_REMOVED lines=11> */
[----:B------:R-:W-:Y:S01]  /*ebb0*/  SHFL.BFLY PT, R135, R0, 0x2, 0x1f ;  /* 0x0c401f0000877f89 */ /* 0x000fe200000e0000 */
[----:B------:R-:W-:Y:S07]  /*ebc0*/  FMNMX.FTZ R3, R216, R3, !PT ;  /* 0x00000003d8037209 */ /* 0x000fee0007810000 */
[----:B------:R-:W1:Y:S02]  /*ebd0*/  SHFL.BFLY PT, R5, R3, 0x2, 0x1f ;  /* 0x0c401f0003057f89 */ /* 0x000e6400000e0000 */
[----:B-1----:R-:W-:Y:S02]  /*ebe0*/  FMNMX.FTZ R3, R3, R5, !PT ;  /* 0x0000000503037209 */ /* 0x002fe40007810000 */
[----:B------:R-:W-:Y:S02]  /*ebf0*/  FMNMX.FTZ R137, R137, R4, !PT ;  /* 0x0000000489897209 */ /* 0x000fe40007810000 */
[----:B------:R-:W-:Y:S02]  /*ec00*/  FMNMX.FTZ R4, R200, R139, !PT ;  /* 0x0000008bc8047209 */ /* 0x000fe40007810000 */
[----:B------:R-:W1:Y:S01]  /*ec10*/  SHFL.BFLY PT, R136, R3, 0x1, 0x1f ;  /* 0x0c201f0003887f89 */ /* 0x000e6200000e0000 */
[----:B------:R-:W-:Y:S02]  /*ec20*/  FMNMX.FTZ R135, R0, R135, !PT ;  /* 0x0000008700877209 */ /* 0x000fe40007810000 */
[----:B------:R-:W-:Y:S04]  /*ec30*/  FMNMX.FTZ R4, R206, R4, !PT ;  /* 0x00000004ce047209 */ /* 0x000fe80007810000 */
[----:B------:R-:W-:Y:S01]  /*ec40*/  FMNMX.FTZ R4, R203, R4, !PT ;  /* 0x00000004cb047209 */ /* 0x000fe20007810000 */
[----:B------:R-:W2:Y:S03]  /*ec50*/  SHFL.BFLY PT, R6, R137, 0x1, 0x1f ;  /* 0x0c201f0089067f89 */ /* 0x000ea600000e0000 */
[----:B------:R-:W-:Y:S04]  /*ec60*/  FMNMX.FTZ R4, R202, R4, !PT ;  /* 0x00000004ca047209 */ /* 0x000fe80007810000 */
[----:B------:R-:W-:Y:S01]  /*ec70*/  FMNMX.FTZ R4, R221, R4, !PT ;  /* 0x00000004dd047209 */ /* 0x000fe20007810000 */
[----:B------:R-:W3:Y:S03]  /*ec80*/  SHFL.BFLY PT, R5, R135, 0x1, 0x1f ;  /* 0x0c201f0087057f89 */ /* 0x000ee600000e0000 */
[----:B------:R-:W-:Y:S04]  /*ec90*/  FMNMX.FTZ R0, R222, R4, !PT ;  /* 0x00000004de007209 */ /* 0x000fe80007810000 */
[----:B------:R-:W-:Y:S02]  /*eca0*/  FMNMX.FTZ R0, R245, R0, !PT ;  /* 0x00000000f5007209 */ /* 0x000fe40007810000 */
[----:B-1----:R-:W-:Y:S02]  /*ecb0*/  FMNMX.FTZ R136, R3, R136, !PT ;  /* 0x0000008803887209 */ /* 0x002fe40007810000 */
[----:B------:R-:W-:Y:S04]  /*ecc0*/  FMNMX.FTZ R4, R246, R0, !PT ;  /* 0x00000000f6047209 */ /* 0x000fe80007810000 */
[----:B------:R-:W-:Y:S02]  /*ecd0*/  FMNMX.FTZ R4, R219, R4, !PT ;  /* 0x00000004db047209 */ /* 0x000fe40007810000 */
[----:B--2---:R-:W-:Y:S05]  /*ece0*/  FMNMX.FTZ R137, R137, R6, !PT ;  /* 0x0000000689897209 */ /* 0x004fea0007810000 */
[----:B------:R-:W-:Y:S01]  /*ecf0*/  FADD.FTZ R0, -R137, R2 ;  /* 0x0000000289007221 */ /* 0x000fe20000010100 */
[----:B---3--:R-:W-:Y:S01]  /*ed00*/  FMNMX.FTZ R135, R135, R5, !PT ;  /* 0x0000000587877209 */ /* 0x008fe20007810000 */
[----:B------:R-:W-:Y:S02]  /*ed10*/  FMUL.FTZ R196, R137, c[0x0][0x2d0] ;  /* 0x0000b40089c47a20 */ /* 0x000fe40000410000 */
[----:B------:R-:W-:Y:S01]  /*ed20*/  FMUL.FTZ R2, R0, c[0x0][0x2d0] ;  /* 0x0000b40000027a20 */ /* 0x000fe20000410000 */
[----:B------:R-:W-:Y:S01]  /*ed30*/  FMNMX.FTZ R0, R35, R4, !PT ;  /* 0x0000000423007209 */ /* 0x000fe20007810000 */
[----:B------:R-:W-:Y:S02]  /*ed40*/  FFMA.FTZ R4, R143, c[0x0][0x2d0], -R196 ;  /* 0x0000b4008f047a23 */ /* 0x000fe400000108c4 */
[----:B-----5:R1:W2:Y:S01]  /*ed50*/  MUFU.EX2 R134, R2 ;  /* 0x0000000200867308 */ /* 0x0202a20000000800 */
[----:B------:R-:W-:Y:S01]  /*ed60*/  FMNMX.FTZ R0, R140, R0, !PT ;  /* 0x000000008c007209 */ /* 0x000fe20007810000 */
[----:B------:R-:W-:Y:S03]  /*ed70*/  FMUL.FTZ R143, R135, c[0x0][0x2d0] ;  /* 0x0000b400878f7a20 */ /* 0x000fe60000410000 */
[----:B------:R-:W-:Y:S05]  /*ed80*/  FMNMX.FTZ R0, R141, R0, !PT ;  /* 0x000000008d007209 */ /* 0x000fea0007810000 */
[----:B------:R-:W3:Y:S01]  /*ed90*/  SHFL.BFLY PT, R3, R0, 0x2, 0x1f ;  /* 0x0c401f0000037f89 */ /* 0x000ee200000e0000 */
[----:B------:R-:W-:Y:S01]  /*eda0*/  MUFU.EX2 R32, R4 ;  /* 0x0000000400207308 */ /* 0x000fe20000000800 */
[----:B-1----:R-:W-:Y:S02]  /*edb0*/  FADD.FTZ R2, -R136, R132 ;  /* 0x0000008488027221 */ /* 0x002fe40000010100 */
[----:B--2---:R-:W-:Y:S02]  /*edc0*/  FMUL.FTZ R16, R134, R156 ;  /* 0x0000009c86107220 */ /* 0x004fe40000410000 */
[----:B------:R-:W-:Y:S02]  /*edd0*/  FMUL.FTZ R2, R2, c[0x0][0x2d0] ;  /* 0x0000b40002027a20 */ /* 0x000fe40000410000 */
[C---:B------:R-:W-:Y:S03]  /*ede0*/  FMUL.FTZ R48, R134.reuse, R188 ;  /* 0x000000bc86307220 */ /* 0x040fe60000410000 */
[----:B------:R1:W2:Y:S01]  /*edf0*/  MUFU.EX2 R133, R2 ;  /* 0x0000000200857308 */ /* 0x0002a20000000800 */
[----:B------:R-:W-:Y:S01]  /*ee00*/  FMUL.FTZ R49, R134, R189 ;  /* 0x000000bd86317220 */ /* 0x000fe20000410000 */
[----:B---3--:R-:W-:Y:S01]  /*ee10*/  FMNMX.FTZ R0, R0, R3, !PT ;  /* 0x0000000300007209 */ /* 0x008fe20007810000 */
[----:B------:R-:W-:Y:S02]  /*ee20*/  FFMA.FTZ R3, R17, c[0x0][0x2d0], -R196 ;  /* 0x0000b40011037a23 */ /* 0x000fe400000108c4 */
        /* <DEDUP_REMOVED lines=12> */
[----:B--2---:R-:W-:Y:S02]  /*eef0*/  FMUL.FTZ R6, R133, R146 ;  /* 0x0000009285067220 */ /* 0x004fe40000410000 */
[----:B------:R-:W-:Y:S02]  /*ef00*/  FMUL.FTZ R2, R2, c[0x0][0x2d0] ;  /* 0x0000b40002027a20 */ /* 0x000fe40000410000 */
[--C-:B------:R-:W-:Y:S02]  /*ef10*/  FFMA.FTZ R138, R207, c[0x0][0x2d0], -R196.reuse ;  /* 0x0000b400cf8a7a23 */ /* 0x100fe400000108c4 */
[----:B------:R1:W2:Y:S01]  /*ef20*/  MUFU.EX2 R132, R2 ;  /* 0x0000000200847308 */ /* 0x0002a20000000800 */
[C---:B------:R-:W-:Y:S02]  /*ef30*/  FMUL.FTZ R50, R133.reuse, R190 ;  /* 0x000000be85327220 */ /* 0x040fe40000410000 */
[C---:B------:R-:W-:Y:S02]  /*ef40*/  FMUL.FTZ R51, R133.reuse, R191 ;  /* 0x000000bf85337220 */ /* 0x040fe40000410000 */
[C---:B------:R-:W-:Y:S01]  /*ef50*/  FMUL.FTZ R54, R133.reuse, R54 ;  /* 0x0000003685367220 */ /* 0x040fe20000410000 */
[----:B------:R-:W-:Y:S01]  /*ef60*/  LDSM.16.MT88.4 R188, [R228+0x3080] ;  /* 0x00308000e4bc783b */ /* 0x000fe20000004200 */
        /* <DEDUP_REMOVED lines=10> */
[C---:B--2---:R-:W-:Y:S02]  /*f010*/  FMUL.FTZ R12, R132.reuse, R152 ;  /* 0x00000098840c7220 */ /* 0x044fe40000410000 */
        /* <DEDUP_REMOVED lines=18> */
[C---:B------:R-:W-:Y:S02]  /*f140*/  FMUL.FTZ R88, R132.reuse, R88 ;  /* 0x0000005884587220 */ /* 0x040fe40000410000 */
[C---:B------:R-:W-:Y:S02]  /*f150*/  FMUL.FTZ R89, R132.reuse, R89 ;  /* 0x0000005984597220 */ /* 0x040fe40000410000 */
[C---:B------:R-:W-:Y:S01]  /*f160*/  FMUL.FTZ R92, R132.reuse, R92 ;  /* 0x0000005c845c7220 */ /* 0x040fe20000410000 */
[----:B------:R2:W-:Y:S01]  /*f170*/  MUFU.EX2 R28, R3 ;  /* 0x00000003001c7308 */ /* 0x0005e20000000800 */
[----:B------:R-:W-:Y:S02]  /*f180*/  FMUL.FTZ R93, R132, R93 ;  /* 0x0000005d845d7220 */ /* 0x000fe40000410000 */
[C---:B------:R-:W-:Y:S02]  /*f190*/  FMUL.FTZ R96, R134.reuse, R96 ;  /* 0x0000006086607220 */ /* 0x040fe40000410000 */
[C---:B------:R-:W-:Y:S02]  /*f1a0*/  FMUL.FTZ R97, R134.reuse, R97 ;  /* 0x0000006186617220 */ /* 0x040fe40000410000 */
[C---:B------:R-:W-:Y:S02]  /*f1b0*/  FMUL.FTZ R98, R133.reuse, R98 ;  /* 0x0000006285627220 */ /* 0x040fe40000410000 */
[C---:B------:R-:W-:Y:S02]  /*f1c0*/  FMUL.FTZ R99, R133.reuse, R99 ;  /* 0x0000006385637220 */ /* 0x040fe40000410000 */
[C---:B------:R-:W-:Y:S02]  /*f1d0*/  FMUL.FTZ R100, R134.reuse, R100 ;  /* 0x0000006486647220 */ /* 0x040fe40000410000 */
[----:B------:R-:W-:Y:S01]  /*f1e0*/  FMUL.FTZ R101, R134, R101 ;  /* 0x0000006586657220 */ /* 0x000fe20000410000 */
[----:B-1----:R-:W1:Y:S01]  /*f1f0*/  SHFL.BFLY PT, R2, R0, 0x1, 0x1f ;  /* 0x0c201f0000027f89 */ /* 0x002e6200000e0000 */
[C---:B------:R-:W-:Y:S02]  /*f200*/  FMUL.FTZ R102, R133.reuse, R102 ;  /* 0x0000006685667220 */ /* 0x040fe40000410000 */
[C---:B------:R-:W-:Y:S02]  /*f210*/  FMUL.FTZ R103, R133.reuse, R103 ;  /* 0x0000006785677220 */ /* 0x040fe40000410000 */
[C---:B------:R-:W-:Y:S02]  /*f220*/  FMUL.FTZ R104, R132.reuse, R104 ;  /* 0x0000006884687220 */ /* 0x040fe40000410000 */
[C---:B------:R-:W-:Y:S02]  /*f230*/  FMUL.FTZ R105, R132.reuse, R105 ;  /* 0x0000006984697220 */ /* 0x040fe40000410000 */
[----:B------:R-:W-:Y:S02]  /*f240*/  FMUL.FTZ R108, R132, R108 ;  /* 0x0000006c846c7220 */ /* 0x000fe40000410000 */
[--C-:B--2---:R-:W-:Y:S01]  /*f250*/  FFMA.FTZ R3, R204, c[0x0][0x2d0], -R142.reuse ;  /* 0x0000b400cc037a23 */ /* 0x104fe2000001088e */
[----:B------:R-:W-:Y:S01]  /*f260*/  MOV R204, R33 ;  /* 0x0000002100cc7202 */ /* 0x000fe20000000f00 */
[----:B------:R-:W-:Y:S02]  /*f270*/  FMUL.FTZ R33, R134, R173 ;  /* 0x000000ad86217220 */ /* 0x000fe40000410000 */
[----:B------:R2:W-:Y:S01]  /*f280*/  MUFU.EX2 R9, R3 ;  /* 0x0000000300097308 */ /* 0x0005e20000000800 */
[----:B------:R-:W-:Y:S02]  /*f290*/  FMUL.FTZ R109, R132, R109 ;  /* 0x0000006d846d7220 */ /* 0x000fe40000410000 */
[C---:B------:R-:W-:Y:S02]  /*f2a0*/  FMUL.FTZ R112, R134.reuse, R112 ;  /* 0x0000007086707220 */ /* 0x040fe40000410000 */
[C---:B------:R-:W-:Y:S02]  /*f2b0*/  FMUL.FTZ R113, R134.reuse, R113 ;  /* 0x0000007186717220 */ /* 0x040fe40000410000 */
[C---:B------:R-:W-:Y:S02]  /*f2c0*/  FMUL.FTZ R114, R133.reuse, R114 ;  /* 0x0000007285727220 */ /* 0x040fe40000410000 */
[C---:B------:R-:W-:Y:S02]  /*f2d0*/  FMUL.FTZ R115, R133.reuse, R115 ;  /* 0x0000007385737220 */ /* 0x040fe40000410000 */
[C---:B------:R-:W-:Y:S02]  /*f2e0*/  FMUL.FTZ R116, R134.reuse, R116 ;  /* 0x0000007486747220 */ /* 0x040fe40000410000 */
[----:B------:R-:W-:Y:S02]  /*f2f0*/  FMUL.FTZ R117, R134, R117 ;  /* 0x0000007586757220 */ /* 0x000fe40000410000 */
[C---:B------:R-:W-:Y:S02]  /*f300*/  FMUL.FTZ R118, R133.reuse, R118 ;  /* 0x0000007685767220 */ /* 0x040fe40000410000 */
[C---:B------:R-:W-:Y:S02]  /*f310*/  FMUL.FTZ R119, R133.reuse, R119 ;  /* 0x0000007785777220 */ /* 0x040fe40000410000 */
[C---:B------:R-:W-:Y:S02]  /*f320*/  FMUL.FTZ R120, R132.reuse, R120 ;  /* 0x0000007884787220 */ /* 0x040fe40000410000 */
[C---:B------:R-:W-:Y:S02]  /*f330*/  FMUL.FTZ R121, R132.reuse, R121 ;  /* 0x0000007984797220 */ /* 0x040fe40000410000 */
[----:B------:R-:W-:Y:S02]  /*f340*/  FMUL.FTZ R124, R132, R124 ;  /* 0x0000007c847c7220 */ /* 0x000fe40000410000 */
[--C-:B--2---:R-:W-:Y:S02]  /*f350*/  FFMA.FTZ R3, R18, c[0x0][0x2d0], -R142.reuse ;  /* 0x0000b40012037a23 */ /* 0x104fe4000001088e */
[C---:B------:R-:W-:Y:S02]  /*f360*/  FMUL.FTZ R18, R133.reuse, R158 ;  /* 0x0000009e85127220 */ /* 0x040fe40000410000 */
[----:B------:R1:W-:Y:S01]  /*f370*/  MUFU.EX2 R24, R3 ;  /* 0x0000000300187308 */ /* 0x0003e20000000800 */
        /* <DEDUP_REMOVED lines=15> */
[----:B------:R1:W3:Y:S01]  /*f470*/  MUFU.EX2 R10, R2 ;  /* 0x00000002000a7308 */ /* 0x0002e20000000800 */
[----:B------:R-:W-:Y:S01]  /*f480*/  MOV R184, R205 ;  /* 0x000000cd00b87202 */ /* 0x000fe20000000f00 */
[----:B--2---:R-:W-:Y:S01]  /*f490*/  FADD.FTZ R0, -R3, R139 ;  /* 0x0000008b03007221 */ /* 0x004fe20000010100 */
[----:B------:R-:W-:Y:S03]  /*f4a0*/  MOV R139, R30 ;  /* 0x0000001e008b7202 */ /* 0x000fe60000000f00 */
[----:B------:R-:W-:Y:S02]  /*f4b0*/  FMUL.FTZ R0, R0, c[0x0][0x2d0] ;  /* 0x0000b40000007a20 */ /* 0x000fe40000410000 */
[----:B------:R-:W-:Y:S04]  /*f4c0*/  FFMA.FTZ R139, R139, c[0x0][0x2d0], -R142 ;  /* 0x0000b4008b8b7a23 */ /* 0x000fe8000001088e */
[----:B------:R-:W2:Y:S01]  /*f4d0*/  MUFU.EX2 R0, R0 ;  /* 0x0000000000007308 */ /* 0x000ea20000000800 */
[--C-:B-1----:R-:W-:Y:S01]  /*f4e0*/  FFMA.FTZ R2, R194, c[0x0][0x2d0], -R143.reuse ;  /* 0x0000b400c2027a23 */ /* 0x102fe2000001088f */
[----:B---3--:R-:W-:Y:S08]  /*f4f0*/  MOV R194, R10 ;  /* 0x0000000a00c27202 */ /* 0x008ff00000000f00 */
[----:B------:R1:W3:Y:S01]  /*f500*/  MUFU.EX2 R27, R2 ;  /* 0x00000002001b7308 */ /* 0x0002e20000000800 */
[C---:B--2---:R-:W-:Y:S02]  /*f510*/  FMUL.FTZ R10, R0.reuse, R150 ;  /* 0x00000096000a7220 */ /* 0x044fe40000410000 */
[C---:B------:R-:W-:Y:S02]  /*f520*/  FMUL.FTZ R11, R0.reuse, R151 ;  /* 0x00000097000b7220 */ /* 0x040fe40000410000 */
[C---:B------:R-:W-:Y:S02]  /*f530*/  FMUL.FTZ R26, R0.reuse, R166 ;  /* 0x000000a6001a7220 */ /* 0x040fe40000410000 */
[C---:B------:R-:W-:Y:S02]  /*f540*/  FMUL.FTZ R14, R0.reuse, R154 ;  /* 0x0000009a000e7220 */ /* 0x040fe40000410000 */
[C---:B------:R-:W-:Y:S02]  /*f550*/  FMUL.FTZ R15, R0.reuse, R155 ;  /* 0x0000009b000f7220 */ /* 0x040fe40000410000 */
[----:B------:R-:W-:Y:S01]  /*f560*/  FMUL.FTZ R30, R0, R170 ;  /* 0x000000aa001e7220 */ /* 0x000fe20000410000 */
[----:B------:R-:W2:Y:S01]  /*f570*/  LDSM.16.MT88.4 R152, [R228+0x2080] ;  /* 0x00208000e498783b */ /* 0x000ea20000004200 */
[--C-:B-1----:R-:W-:Y:S01]  /*f580*/  FFMA.FTZ R2, R193, c[0x0][0x2d0], -R143.reuse ;  /* 0x0000b400c1027a23 */ /* 0x102fe2000001088f */
[----:B------:R-:W-:Y:S01]  /*f590*/  MOV R193, R9 ;  /* 0x0000000900c17202 */ /* 0x000fe20000000f00 */
[----:B------:R-:W-:Y:S01]  /*f5a0*/  FMUL.FTZ R9, R132, R149 ;  /* 0x0000009584097220 */ /* 0x000fe20000410000 */
[----:B---3--:R-:W-:Y:S01]  /*f5b0*/  MOV R166, R27 ;  /* 0x0000001b00a67202 */ /* 0x008fe20000000f00 */
[----:B------:R1:W3:Y:S01]  /*f5c0*/  MUFU.EX2 R5, R2 ;  /* 0x0000000200057308 */ /* 0x0002e20000000800 */
[C---:B------:R-:W-:Y:S02]  /*f5d0*/  FMUL.FTZ R42, R0.reuse, R182 ;  /* 0x000000b6002a7220 */ /* 0x040fe40000410000 */
[C---:B------:R-:W-:Y:S01]  /*f5e0*/  FMUL.FTZ R43, R0.reuse, R183 ;  /* 0x000000b7002b7220 */ /* 0x040fe20000410000 */
[----:B------:R-:W-:Y:S01]  /*f5f0*/  MOV R183, R204 ;  /* 0x000000cc00b77202 */ /* 0x000fe20000000f00 */
        /* <DEDUP_REMOVED lines=13> */
[----:B---3--:R-:W-:Y:S01]  /*f6d0*/  MOV R200, R5 ;  /* 0x0000000500c87202 */ /* 0x008fe20000000f00 */
[----:B------:R-:W-:Y:S01]  /*f6e0*/  FMUL.FTZ R5, R134, R145 ;  /* 0x0000009186057220 */ /* 0x000fe20000410000 */
[-C--:B------:R-:W-:Y:S01]  /*f6f0*/  F2FP.PACK_AB R145, R193, R28.reuse ;  /* 0x0000001cc191723e */ /* 0x080fe200000000ff */
[----:B------:R1:W-:Y:S01]  /*f700*/  MUFU.EX2 R192, R4 ;  /* 0x0000000400c07308 */ /* 0x0003e20000000800 */
[----:B------:R-:W-:Y:S01]  /*f710*/  F2FP.PACK_AB R150, R200, R27 ;  /* 0x0000001bc896723e */ /* 0x000fe200000000ff */
[----:B------:R-:W-:Y:S01]  /*f720*/  FMUL.FTZ R27, R0, R167 ;  /* 0x000000a7001b7220 */ /* 0x000fe20000410000 */
[----:B------:R-:W-:Y:S01]  /*f730*/  MOV R167, R28 ;  /* 0x0000001c00a77202 */ /* 0x000fe20000000f00 */
[----:B------:R-:W-:Y:S02]  /*f740*/  FMUL.FTZ R28, R132, R168 ;  /* 0x000000a8841c7220 */ /* 0x000fe40000410000 */
        /* <DEDUP_REMOVED lines=9> */
[--C-:B-1----:R-:W-:Y:S01]  /*f7e0*/  FFMA.FTZ R4, R206, c[0x0][0x2d0], -R2.reuse ;  /* 0x0000b400ce047a23 */ /* 0x102fe20000010802 */
[----:B------:R-:W-:Y:S01]  /*f7f0*/  MOV R206, R8 ;  /* 0x0000000800ce7202 */ /* 0x000fe20000000f00 */
[----:B------:R-:W-:Y:S01]  /*f800*/  FMUL.FTZ R8, R132, R148 ;  /* 0x0000009484087220 */ /* 0x000fe20000410000 */
[----:B------:R-:W-:Y:S01]  /*f810*/  F2FP.PACK_AB R148, R194, R195 ;  /* 0x000000c3c294723e */ /* 0x000fe200000000ff */
[----:B------:R1:W3:Y:S01]  /*f820*/  MUFU.EX2 R29, R4 ;  /* 0x00000004001d7308 */ /* 0x0002e20000000800 */
[C---:B------:R-:W-:Y:S02]  /*f830*/  FMUL.FTZ R126, R0.reuse, R126 ;  /* 0x0000007e007e7220 */ /* 0x040fe40000410000 */
[----:B------:R-:W-:Y:S02]  /*f840*/  FMUL.FTZ R127, R0, R127 ;  /* 0x0000007f007f7220 */ /* 0x000fe40000410000 */
[--C-:B------:R-:W-:Y:S02]  /*f850*/  FFMA.FTZ R140, R140, c[0x0][0x2d0], -R2.reuse ;  /* 0x0000b4008c8c7a23 */ /* 0x100fe40000010802 */
[--C-:B-1----:R-:W-:Y:S01]  /*f860*/  FFMA.FTZ R4, R203, c[0x0][0x2d0], -R2.reuse ;  /* 0x0000b400cb047a23 */ /* 0x102fe20000010802 */
[----:B---3--:R-:W-:Y:S02]  /*f870*/  F2FP.PACK_AB R149, R29, R192 ;  /* 0x000000c01d95723e */ /* 0x008fe400000000ff */
[----:B------:R-:W-:Y:S01]  /*f880*/  MOV R203, R35 ;  /* 0x0000002300cb7202 */ /* 0x000fe20000000f00 */
[----:B------:R1:W3:Y:S01]  /*f890*/  MUFU.EX2 R40, R4 ;  /* 0x0000000400287308 */ /* 0x0002e20000000800 */
[C---:B------:R-:W-:Y:S02]  /*f8a0*/  FMUL.FTZ R35, R133.reuse, R175 ;  /* 0x000000af85237220 */ /* 0x040fe40000410000 */
[----:B------:R-:W-:Y:S01]  /*f8b0*/  MOV R185, R203 ;  /* 0x000000cb00b97202 */ /* 0x000fe20000000f00 */
[----:B-1----:R-:W-:Y:S01]  /*f8c0*/  FFMA.FTZ R4, R202, c[0x0][0x2d0], -R2 ;  /* 0x0000b400ca047a23 */ /* 0x002fe20000010802 */
[----:B------:R-:W-:Y:S01]  /*f8d0*/  MOV R202, R7 ;  /* 0x0000000700ca7202 */ /* 0x000fe20000000f00 */
[----:B------:R-:W-:Y:S01]  /*f8e0*/  FMUL.FTZ R7, R133, R147 ;  /* 0x0000009385077220 */ /* 0x000fe20000410000 */
[----:B------:R-:W-:Y:S03]  /*f8f0*/  F2FP.PACK_AB R147, R206, R24 ;  /* 0x00000018ce93723e */ /* 0x000fe600000000ff */
[----:B------:R1:W4:Y:S01]  /*f900*/  MUFU.EX2 R201, R4 ;  /* 0x0000000400c97308 */ /* 0x0003220000000800 */
[----:B------:R-:W-:Y:S02]  /*f910*/  F2FP.PACK_AB R146, R202, R25 ;  /* 0x00000019ca92723e */ /* 0x000fe400000000ff */
[----:B---3--:R-:W-:Y:S01]  /*f920*/  MOV R168, R40 ;  /* 0x0000002800a87202 */ /* 0x008fe20000000f00 */
[----:B-1----:R-:W-:Y:S01]  /*f930*/  FMUL.FTZ R4, R134, R144 ;  /* 0x0000009086047220 */ /* 0x002fe20000410000 */
[----:B------:R-:W-:Y:S02]  /*f940*/  F2FP.PACK_AB R144, R31, R32 ;  /* 0x000000201f90723e */ /* 0x000fe400000000ff */
[----:B----4-:R-:W-:Y:S01]  /*f950*/  F2FP.PACK_AB R151, R201, R40 ;  /* 0x00000028c997723e */ /* 0x010fe200000000ff */
[----:B------:R-:W-:Y:S02]  /*f960*/  FMUL.FTZ R40, R132, R180 ;  /* 0x000000b484287220 */ /* 0x000fe40000410000 */
[----:B------:R1:W-:Y:S02]  /*f970*/  MUFU.EX2 R180, R138 ;  /* 0x0000008a00b47308 */ /* 0x0003e40000000800 */
[-C--:B------:R-:W-:Y:S08]  /*f980*/  HMMA.16816.F32 R4, R144, R20.reuse, R4 ;  /* 0x000000149004723c */ /* 0x080ff00000001804 */
[C---:B------:R-:W-:Y:S07]  /*f990*/  HMMA.16816.F32 R8, R148.reuse, R20, R8 ;  /* 0x000000149408723c */ /* 0x040fee0000001808 */
[C---:B------:R-:W-:Y:S01]  /*f9a0*/  FMUL.FTZ R20, R134.reuse, R160 ;  /* 0x000000a086147220 */ /* 0x040fe20000410000 */
[-C--:B------:R-:W-:Y:S04]  /*f9b0*/  HMMA.16816.F32 R12, R148, R22.reuse, R12 ;  /* 0x00000016940c723c */ /* 0x080fe8000000180c */
[----:B------:R-:W-:Y:S01]  /*f9c0*/  FMUL.FTZ R21, R134, R161 ;  /* 0x000000a186157220 */ /* 0x000fe20000410000 */
[----:B------:R-:W-:Y:S01]  /*f9d0*/  MOV R161, R29 ;  /* 0x0000001d00a17202 */ /* 0x000fe20000000f00 */
[----:B-1----:R-:W-:Y:S02]  /*f9e0*/  FFMA.FTZ R138, R209, c[0x0][0x2d0], -R196 ;  /* 0x0000b400d18a7a23 */ /* 0x002fe400000108c4 */
[C---:B------:R-:W-:Y:S04]  /*f9f0*/  HMMA.16816.F32 R16, R144.reuse, R22, R16 ;  /* 0x000000169010723c */ /* 0x040fe80000001810 */
[C---:B------:R-:W-:Y:S03]  /*fa00*/  FMUL.FTZ R29, R132.reuse, R169 ;  /* 0x000000a9841d7220 */ /* 0x040fe60000410000 */
[C---:B------:R-:W-:Y:S01]  /*fa10*/  FMUL.FTZ R22, R133.reuse, R162 ;  /* 0x000000a285167220 */ /* 0x040fe20000410000 */
[----:B------:R-:W-:Y:S01]  /*fa20*/  MOV R162, R25 ;  /* 0x0000001900a27202 */ /* 0x000fe20000000f00 */
[----:B------:R-:W-:Y:S03]  /*fa30*/  FMUL.FTZ R25, R132, R165 ;  /* 0x000000a584197220 */ /* 0x000fe60000410000 */
[----:B------:R-:W-:Y:S01]  /*fa40*/  MOV R165, R32 ;  /* 0x0000002000a57202 */ /* 0x000fe20000000f00 */
[----:B------:R-:W-:Y:S02]  /*fa50*/  FMUL.FTZ R32, R134, R172 ;  /* 0x000000ac86207220 */ /* 0x000fe40000410000 */
[----:B------:R1:W-:Y:S01]  /*fa60*/  MUFU.EX2 R172, R138 ;  /* 0x0000008a00ac7308 */ /* 0x0003e20000000800 */
[----:B------:R-:W-:Y:S01]  /*fa70*/  FMUL.FTZ R23, R133, R163 ;  /* 0x000000a385177220 */ /* 0x000fe20000410000 */
[----:B------:R-:W-:Y:S01]  /*fa80*/  MOV R163, R24 ;  /* 0x0000001800a37202 */ /* 0x000fe20000000f00 */
[----:B------:R-:W-:Y:S01]  /*fa90*/  FMUL.FTZ R24, R132, R164 ;  /* 0x000000a484187220 */ /* 0x000fe20000410000 */
[----:B------:R-:W-:Y:S01]  /*faa0*/  MOV R164, R31 ;  /* 0x0000001f00a47202 */ /* 0x000fe20000000f00 */
[----:B------:R-:W-:Y:S03]  /*fab0*/  FMUL.FTZ R31, R0, R171 ;  /* 0x000000ab001f7220 */ /* 0x000fe60000410000 */
[-C--:B------:R-:W-:Y:S08]  /*fac0*/  HMMA.16816.F32 R20, R144, R36.reuse, R20 ;  /* 0x000000249014723c */ /* 0x080ff00000001814 */
[C---:B------:R-:W-:Y:S07]  /*fad0*/  HMMA.16816.F32 R24, R148.reuse, R36, R24 ;  /* 0x000000249418723c */ /* 0x040fee0000001818 */
[C---:B------:R-:W-:Y:S01]  /*fae0*/  FMUL.FTZ R36, R134.reuse, R176 ;  /* 0x000000b086247220 */ /* 0x040fe20000410000 */
[-C--:B------:R-:W-:Y:S04]  /*faf0*/  HMMA.16816.F32 R28, R148, R38.reuse, R28 ;  /* 0x00000026941c723c */ /* 0x080fe8000000181c */
[--C-:B-1----:R-:W-:Y:S01]  /*fb00*/  FFMA.FTZ R138, R211, c[0x0][0x2d0], -R142.reuse ;  /* 0x0000b400d38a7a23 */ /* 0x102fe2000001088e */
[----:B------:R-:W-:Y:S01]  /*fb10*/  MOV R176, R202 ;  /* 0x000000ca00b07202 */ /* 0x000fe20000000f00 */
[----:B------:R-:W-:Y:S01]  /*fb20*/  FMUL.FTZ R37, R134, R177 ;  /* 0x000000b186257220 */ /* 0x000fe20000410000 */
[----:B------:R-:W-:Y:S01]  /*fb30*/  MOV R177, R206 ;  /* 0x000000ce00b17202 */ /* 0x000fe20000000f00 */
[C---:B------:R-:W-:Y:S01]  /*fb40*/  HMMA.16816.F32 R32, R144.reuse, R38, R32 ;  /* 0x000000269020723c */ /* 0x040fe20000001820 */
[----:B------:R1:W-:Y:S06]  /*fb50*/  MUFU.EX2 R181, R138 ;  /* 0x0000008a00b57308 */ /* 0x0003ec0000000800 */
[C---:B------:R-:W-:Y:S01]  /*fb60*/  FMUL.FTZ R38, R133.reuse, R178 ;  /* 0x000000b285267220 */ /* 0x040fe20000410000 */
[----:B------:R-:W-:Y:S01]  /*fb70*/  MOV R178, R200 ;  /* 0x000000c800b27202 */ /* 0x000fe20000000f00 */
[----:B------:R-:W-:Y:S02]  /*fb80*/  FMUL.FTZ R39, R133, R179 ;  /* 0x000000b385277220 */ /* 0x000fe40000410000 */
[----:B------:R3:W-:Y:S01]  /*fb90*/  MUFU.EX2 R206, R139 ;  /* 0x0000008b00ce7308 */ /* 0x0007e20000000800 */
[----:B------:R-:W-:Y:S04]  /*fba0*/  MOV R179, R201 ;  /* 0x000000c900b37202 */ /* 0x000fe80000000f00 */
[-C--:B--2---:R-:W-:Y:S08]  /*fbb0*/  HMMA.16816.F32 R36, R144, R152.reuse, R36 ;  /* 0x000000989024723c */ /* 0x084ff00000001824 */
[C---:B------:R-:W-:Y:S04]  /*fbc0*/  HMMA.16816.F32 R40, R148.reuse, R152, R40 ;  /* 0x000000989428723c */ /* 0x040fe80000001828 */
[--C-:B-1----:R-:W-:Y:S04]  /*fbd0*/  FFMA.FTZ R138, R213, c[0x0][0x2d0], -R142.reuse ;  /* 0x0000b400d58a7a23 */ /* 0x102fe8000001088e */
[-C--:B------:R-:W-:Y:S01]  /*fbe0*/  HMMA.16816.F32 R44, R148, R154.reuse, R44 ;  /* 0x0000009a942c723c */ /* 0x080fe2000000182c */
[----:B------:R1:W-:Y:S03]  /*fbf0*/  MUFU.EX2 R160, R138 ;  /* 0x0000008a00a07308 */ /* 0x0003e60000000800 */
[----:B---3--:R-:W-:Y:S01]  /*fc00*/  FFMA.FTZ R139, R216, c[0x0][0x2d0], -R142 ;  /* 0x0000b400d88b7a23 */ /* 0x008fe2000001088e */
[----:B------:R-:W-:Y:S02]  /*fc10*/  MOV R216, R179 ;  /* 0x000000b300d87202 */ /* 0x000fe40000000f00 */
[----:B------:R-:W-:Y:S01]  /*fc20*/  MOV R179, R193 ;  /* 0x000000c100b37202 */ /* 0x000fe20000000f00 */
[C---:B------:R-:W-:Y:S01]  /*fc30*/  HMMA.16816.F32 R48, R144.reuse, R154, R48 ;  /* 0x0000009a9030723c */ /* 0x040fe20000001830 */
[----:B------:R-:W2:Y:S02]  /*fc40*/  LDSM.16.MT88.4 R152, [R225+0x3880] ;  /* 0x00388000e198783b */ /* 0x000ea40000004200 */
[----:B------:R-:W-:Y:S05]  /*fc50*/  MUFU.EX2 R202, R139 ;  /* 0x0000008b00ca7308 */ /* 0x000fea0000000800 */
[-C--:B------:R-:W-:Y:S05]  /*fc60*/  HMMA.16816.F32 R52, R144, R156.reuse, R52 ;  /* 0x0000009c9034723c */ /* 0x080fea0000001834 */
[----:B------:R-:W-:Y:S03]  /*fc70*/  MUFU.EX2 R139, R140 ;  /* 0x0000008c008b7308 */ /* 0x000fe60000000800 */
[C---:B------:R-:W-:Y:S04]  /*fc80*/  HMMA.16816.F32 R56, R148.reuse, R156, R56 ;  /* 0x0000009c9438723c */ /* 0x040fe80000001838 */
[--C-:B-1----:R-:W-:Y:S04]  /*fc90*/  FFMA.FTZ R138, R208, c[0x0][0x2d0], -R196.reuse ;  /* 0x0000b400d08a7a23 */ /* 0x102fe800000108c4 */
[-C--:B------:R-:W-:Y:S01]  /*fca0*/  HMMA.16816.F32 R60, R148, R158.reuse, R60 ;  /* 0x0000009e943c723c */ /* 0x080fe2000000183c */
[----:B------:R1:W-:Y:S07]  /*fcb0*/  MUFU.EX2 R169, R138 ;  /* 0x0000008a00a97308 */ /* 0x0003ee0000000800 */
[C---:B------:R-:W-:Y:S01]  /*fcc0*/  HMMA.16816.F32 R64, R144.reuse, R158, R64 ;  /* 0x0000009e9040723c */ /* 0x040fe20000001840 */
[----:B------:R-:W3:Y:S07]  /*fcd0*/  LDSM.16.MT88.4 R156, [R226+0x3880] ;  /* 0x00388000e29c783b */ /* 0x000eee0000004200 */
[-C--:B--2---:R-:W-:Y:S08]  /*fce0*/  HMMA.16816.F32 R68, R144, R152.reuse, R68 ;  /* 0x000000989044723c */ /* 0x084ff00000001844 */
[C---:B------:R-:W-:Y:S04]  /*fcf0*/  HMMA.16816.F32 R72, R148.reuse, R152, R72 ;  /* 0x000000989448723c */ /* 0x040fe80000001848 */
[----:B-1----:R-:W-:Y:S04]  /*fd00*/  FFMA.FTZ R138, R210, c[0x0][0x2d0], -R196 ;  /* 0x0000b400d28a7a23 */ /* 0x002fe800000108c4 */
[-C--:B------:R-:W-:Y:S01]  /*fd10*/  HMMA.16816.F32 R76, R148, R154.reuse, R76 ;  /* 0x0000009a944c723c */ /* 0x080fe2000000184c */
[----:B------:R1:W-:Y:S07]  /*fd20*/  MUFU.EX2 R171, R138 ;  /* 0x0000008a00ab7308 */ /* 0x0003ee0000000800 */
[C---:B------:R-:W-:Y:S01]  /*fd30*/  HMMA.16816.F32 R80, R144.reuse, R154, R80 ;  /* 0x0000009a9050723c */ /* 0x040fe20000001850 */
[----:B------:R-:W2:Y:S07]  /*fd40*/  LDSM.16.MT88.4 R152, [R228+0x3880] ;  /* 0x00388000e498783b */ /* 0x000eae0000004200 */
[-C--:B---3--:R-:W-:Y:S08]  /*fd50*/  HMMA.16816.F32 R84, R144, R156.reuse, R84 ;  /* 0x0000009c9054723c */ /* 0x088ff00000001854 */
        /* <DEDUP_REMOVED lines=10> */
[----:B------:R1:W2:Y:S07]  /*fe00*/  MUFU.EX2 R173, R138 ;  /* 0x0000008a00ad7308 */ /* 0x0002ae0000000800 */
[C---:B------:R-:W-:Y:S01]  /*fe10*/  HMMA.16816.F32 R112, R144.reuse, R154, R112 ;  /* 0x0000009a9070723c */ /* 0x040fe20000001870 */
[----:B------:R-:W4:Y:S07]  /*fe20*/  LDSM.16.MT88.4 R152, [R225+0x2880] ;  /* 0x00288000e198783b */ /* 0x000f2e0000004200 */
[-C--:B---3--:R-:W-:Y:S08]  /*fe30*/  HMMA.16816.F32 R116, R144, R156.reuse, R116 ;  /* 0x0000009c9074723c */ /* 0x088ff00000001874 */
[C---:B------:R-:W-:Y:S04]  /*fe40*/  HMMA.16816.F32 R120, R148.reuse, R156, R120 ;  /* 0x0000009c9478723c */ /* 0x040fe80000001878 */
[--C-:B-1----:R-:W-:Y:S04]  /*fe50*/  FFMA.FTZ R138, R220, c[0x0][0x2d0], -R143.reuse ;  /* 0x0000b400dc8a7a23 */ /* 0x102fe8000001088f */
[-C--:B------:R-:W-:Y:S01]  /*fe60*/  HMMA.16816.F32 R124, R148, R158.reuse, R124 ;  /* 0x0000009e947c723c */ /* 0x080fe2000000187c */
[----:B------:R1:W-:Y:S07]  /*fe70*/  MUFU.EX2 R182, R138 ;  /* 0x0000008a00b67308 */ /* 0x0003ee0000000800 */
[----:B------:R-:W-:Y:S01]  /*fe80*/  HMMA.16816.F32 R128, R144, R158, R128 ;  /* 0x0000009e9080723c */ /* 0x000fe20000001880 */
[----:B------:R-:W-:Y:S03]  /*fe90*/  LDSM.16.MT88.4 R156, [R227+0x2880] ;  /* 0x00288000e39c783b */ /* 0x000fe60000004200 */
[--C-:B-1----:R-:W-:Y:S04]  /*fea0*/  FFMA.FTZ R138, R215, c[0x0][0x2d0], -R143.reuse ;  /* 0x0000b400d78a7a23 */ /* 0x102fe8000001088f */
[----:B------:R1:W3:Y:S04]  /*feb0*/  MUFU.EX2 R220, R138 ;  /* 0x0000008a00dc7308 */ /* 0x0002e80000000800 */
[--C-:B-1----:R-:W-:Y:S01]  /*fec0*/  FFMA.FTZ R138, R221, c[0x0][0x2d0], -R2.reuse ;  /* 0x0000b400dd8a7a23 */ /* 0x102fe20000010802 */
[----:B--2---:R-:W-:Y:S02]  /*fed0*/  MOV R221, R173 ;  /* 0x000000ad00dd7202 */ /* 0x004fe40000000f00 */
[----:B---3--:R-:W-:Y:S03]  /*fee0*/  F2FP.PACK_AB R148, R220, R182 ;  /* 0x000000b6dc94723e */ /* 0x008fe600000000ff */
[----:B------:R1:W-:Y:S01]  /*fef0*/  MUFU.EX2 R215, R138 ;  /* 0x0000008a00d77308 */ /* 0x0003e20000000800 */
[----:B------:R-:W-:Y:S01]  /*ff00*/  MOV R173, R165 ;  /* 0x000000a500ad7202 */ /* 0x000fe20000000f00 */
[--C-:B-1----:R-:W-:Y:S01]  /*ff10*/  FFMA.FTZ R138, R222, c[0x0][0x2d0], -R2.reuse ;  /* 0x0000b400de8a7a23 */ /* 0x102fe20000010802 */
[----:B------:R-:W-:Y:S02]  /*ff20*/  MOV R222, R171 ;  /* 0x000000ab00de7202 */ /* 0x000fe40000000f00 */
[----:B------:R-:W-:Y:S05]  /*ff30*/  MOV R171, R168 ;  /* 0x000000a800ab7202 */ /* 0x000fea0000000f00 */
[----:B------:R1:W2:Y:S01]  /*ff40*/  MUFU.EX2 R214, R138 ;  /* 0x0000008a00d67308 */ /* 0x0002a20000000800 */
[----:B------:R-:W-:Y:S02]  /*ff50*/  MOV R168, R163 ;  /* 0x000000a300a87202 */ /* 0x000fe40000000f00 */
[----:B------:R-:W-:Y:S01]  /*ff60*/  MOV R175, R171 ;  /* 0x000000ab00af7202 */ /* 0x000fe20000000f00 */
[--C-:B-1----:R-:W-:Y:S01]  /*ff70*/  FFMA.FTZ R138, R244, c[0x0][0x2d0], -R143.reuse ;  /* 0x0000b400f48a7a23 */ /* 0x102fe2000001088f */
[----:B------:R-:W-:Y:S02]  /*ff80*/  MOV R244, R170 ;  /* 0x000000aa00f47202 */ /* 0x000fe40000000f00 */
[----:B------:R-:W-:Y:S03]  /*ff90*/  MOV R170, R167 ;  /* 0x000000a700aa7202 */ /* 0x000fe60000000f00 */
[----:B------:R1:W-:Y:S01]  /*ffa0*/  MUFU.EX2 R213, R138 ;  /* 0x0000008a00d57308 */ /* 0x0003e20000000800 */
[----:B------:R-:W-:Y:S02]  /*ffb0*/  MOV R167, R162 ;  /* 0x000000a200a77202 */ /* 0x000fe40000000f00 */
[----:B------:R-:W-:Y:S02]  /*ffc0*/  F2FP.PACK_AB R147, R221, R244 ;  /* 0x000000f4dd93723e */ /* 0x000fe400000000ff */
[----:B--2---:R-:W-:Y:S02]  /*ffd0*/  F2FP.PACK_AB R149, R214, R215 ;  /* 0x000000d7d695723e */ /* 0x004fe400000000ff */
[----:B------:R-:W-:Y:S02]  /*ffe0*/  MOV R174, R170 ;  /* 0x000000aa00ae7202 */ /* 0x000fe40000000f00 */
[----:B------:R-:W-:Y:S01]  /*fff0*/  MOV R170, R168 ;  /* 0x000000a800aa7202 */ /* 0x000fe20000000f00 */
[--C-:B-1----:R-:W-:Y:S01]  /*10000*/  FFMA.FTZ R138, R223, c[0x0][0x2d0], -R143.reuse ;  /* 0x0000b400df8a7a23 */ /* 0x102fe2000001088f */
[----:B------:R-:W-:Y:S02]  /*10010*/  MOV R223, R169 ;  /* 0x000000a900df7202 */ /* 0x000fe40000000f00 */
[----:B------:R-:W-:Y:S01]  /*10020*/  MOV R169, R166 ;  /* 0x000000a600a97202 */ /* 0x000fe20000000f00 */
[----:B------:R1:W2:Y:S01]  /*10030*/  MUFU.EX2 R212, R138 ;  /* 0x0000008a00d47308 */ /* 0x0002a20000000800 */
[----:B------:R-:W-:Y:S02]  /*10040*/  MOV R166, R161 ;  /* 0x000000a100a67202 */ /* 0x000fe40000000f00 */
[----:B------:R-:W-:Y:S02]  /*10050*/  F2FP.PACK_AB R146, R222, R223 ;  /* 0x000000dfde92723e */ /* 0x000fe400000000ff */
        /* <DEDUP_REMOVED lines=8> */
[----:B--2---:R-:W-:Y:S01]  /*100e0*/  F2FP.PACK_AB R150, R212, R213 ;  /* 0x000000d5d496723e */ /* 0x004fe200000000ff */
[----:B---3--:R-:W-:Y:S01]  /*100f0*/  FFMA.FTZ R138, R246, c[0x0][0x2d0], -R2 ;  /* 0x0000b400f68a7a23 */ /* 0x008fe20000010802 */
[----:B------:R-:W-:Y:S02]  /*10100*/  MOV R246, R172 ;  /* 0x000000ac00f67202 */ /* 0x000fe40000000f00 */
[----:B------:R-:W-:Y:S03]  /*10110*/  MOV R172, R164 ;  /* 0x000000a400ac7202 */ /* 0x000fe60000000f00 */
[----:B------:R2:W3:Y:S01]  /*10120*/  MUFU.EX2 R210, R138 ;  /* 0x0000008a00d27308 */ /* 0x0004e20000000800 */
[----:B------:R-:W-:Y:S01]  /*10130*/  F2FP.PACK_AB R144, R246, R180 ;  /* 0x000000b4f690723e */ /* 0x000fe200000000ff */
[----:B------:R-:W1:Y:S06]  /*10140*/  LDSM.16.MT88.4 R164, [R228+0x2880] ;  /* 0x00288000e4a4783b */ /* 0x000e6c0000004200 */
[-C--:B----4-:R-:W-:Y:S03]  /*10150*/  HMMA.16816.F32 R4, R144, R152.reuse, R4 ;  /* 0x000000989004723c */ /* 0x090fe60000001804 */
[--C-:B--2---:R-:W-:Y:S01]  /*10160*/  FFMA.FTZ R138, R252, c[0x0][0x2d0], -R196.reuse ;  /* 0x0000b400fc8a7a23 */ /* 0x104fe200000108c4 */
[----:B---3--:R-:W-:Y:S02]  /*10170*/  F2FP.PACK_AB R151, R210, R211 ;  /* 0x000000d3d297723e */ /* 0x008fe400000000ff */
[----:B------:R-:W-:Y:S01]  /*10180*/  MOV R252, R182 ;  /* 0x000000b600fc7202 */ /* 0x000fe20000000f00 */
[----:B------:R2:W-:Y:S01]  /*10190*/  MUFU.EX2 R209, R138 ;  /* 0x0000008a00d17308 */ /* 0x0005e20000000800 */
[----:B------:R-:W-:Y:S03]  /*101a0*/  MOV R182, R172 ;  /* 0x000000ac00b67202 */ /* 0x000fe60000000f00 */
[C---:B------:R-:W-:Y:S08]  /*101b0*/  HMMA.16816.F32 R8, R148.reuse, R152, R8 ;  /* 0x000000989408723c */ /* 0x040ff00000001808 */
[-C--:B------:R-:W-:Y:S08]  /*101c0*/  HMMA.16816.F32 R12, R148, R154.reuse, R12 ;  /* 0x0000009a940c723c */ /* 0x080ff0000000180c */
[C---:B------:R-:W-:Y:S01]  /*101d0*/  HMMA.16816.F32 R16, R144.reuse, R154, R16 ;  /* 0x0000009a9010723c */ /* 0x040fe20000001810 */
[----:B------:R-:W3:Y:S03]  /*101e0*/  LDSM.16.MT88.4 R152, [R225+0x4080] ;  /* 0x00408000e198783b */ /* 0x000ee60000004200 */
[----:B--2---:R-:W-:Y:S01]  /*101f0*/  FFMA.FTZ R138, R250, c[0x0][0x2d0], -R196 ;  /* 0x0000b400fa8a7a23 */ /* 0x004fe200000108c4 */
[----:B------:R-:W-:Y:S02]  /*10200*/  MOV R250, R181 ;  /* 0x000000b500fa7202 */ /* 0x000fe40000000f00 */
[----:B------:R-:W-:Y:S01]  /*10210*/  MOV R181, R173 ;  /* 0x000000ad00b57202 */ /* 0x000fe20000000f00 */
[-C--:B-1----:R-:W-:Y:S01]  /*10220*/  HMMA.16816.F32 R20, R144, R160.reuse, R20 ;  /* 0x000000a09014723c */ /* 0x082fe20000001814 */
[----:B------:R1:W2:Y:S07]  /*10230*/  MUFU.EX2 R208, R138 ;  /* 0x0000008a00d07308 */ /* 0x0002ae0000000800 */
        /* <DEDUP_REMOVED lines=52> */
[----:B------:R-:W-:Y:S02]  /*10580*/  MOV R219, R176 ;  /* 0x000000b000db7202 */ /* 0x000fe40000000f00 */
[----:B------:R-:W-:Y:S01]  /*10590*/  MOV R176, R192 ;  /* 0x000000c000b07202 */ /* 0x000fe20000000f00 */
[----:B------:R1:W-:Y:S01]  /*105a0*/  MUFU.EX2 R198, R138 ;  /* 0x0000008a00c67308 */ /* 0x0003e20000000800 */
[----:B--2---:R-:W-:Y:S03]  /*105b0*/  F2FP.PACK_AB R192, R200, R201 ;  /* 0x000000c9c8c0723e */ /* 0x004fe600000000ff */
        /* <DEDUP_REMOVED lines=8> */
[----:B------:R-:W-:Y:S07]  /*10640*/  F2FP.PACK_AB R143, R202, R203 ;  /* 0x000000cbca8f723e */ /* 0x000fee00000000ff */
[----:B------:R-:W1:Y:S01]  /*10650*/  MUFU.EX2 R196, R138 ;  /* 0x0000008a00c47308 */ /* 0x000e620000000800 */
[-C--:B---3--:R-:W-:Y:S01]  /*10660*/  HMMA.16816.F32 R144, R140, R160.reuse, R4 ;  /* 0x000000a08c90723c */ /* 0x088fe20000001804 */
[----:B------:R-:W-:Y:S08]  /*10670*/  LDSM.16.MT88.4 R4, [R227+0x3080] ;  /* 0x00308000e304783b */ /* 0x000ff00000004200 */
[----:B------:R2:W3:Y:S03]  /*10680*/  MUFU.EX2 R138, R2 ;  /* 0x00000002008a7308 */ /* 0x0004e60000000800 */
[----:B-1----:R-:W-:Y:S02]  /*10690*/  F2FP.PACK_AB R194, R196, R197 ;  /* 0x000000c5c4c2723e */ /* 0x002fe400000000ff */
[----:B--2---:R-:W-:Y:S02]  /*106a0*/  MOV R2, R175 ;  /* 0x000000af00027202 */ /* 0x004fe40000000f00 */
        /* <DEDUP_REMOVED lines=15> */
[-C--:B------:R-:W-:Y:S01]  /*107a0*/  HMMA.16816.F32 R168, R192, R174.reuse, R28 ;  /* 0x000000aec0a8723c */ /* 0x080fe2000000181c */
[----:B------:R-:W4:Y:S06]  /*107b0*/  LDL.LU R28, [R1+0x34] ;  /* 0x00003400011c7983 */ /* 0x000f2c0000300800 */
        /* <DEDUP_REMOVED lines=9> */
[----:B------:R-:W4:Y:S06]  /*10850*/  LDL.LU R38, [R1+0x28] ;  /* 0x0000280001267983 */ /* 0x000f2c0000300800 */
        /* <DEDUP_REMOVED lines=27> */
[----:B------:R-:W-:Y:S02]  /*10a10*/  FFMA.FTZ R133, R133, R33, R39 ;  /* 0x0000002185857223 */ /* 0x000fe40000010027 */
[----:B------:R-:W-:Y:S02]  /*10a20*/  FADD.FTZ R0, R2, R0 ;  /* 0x0000000002007221 */ /* 0x000fe40000010000 */
[----:B------:R-:W-:Y:S02]  /*10a30*/  FFMA.FTZ R132, R132, R32, R34 ;  /* 0x0000002084847223 */ /* 0x000fe40000010022 */
[----:B------:R-:W-:Y:S02]  /*10a40*/  FADD.FTZ R6, R30, R133 ;  /* 0x000000851e067221 */ /* 0x000fe40000010000 */
[----:B------:R-:W-:Y:S01]  /*10a50*/  FADD.FTZ R4, R31, R132 ;  /* 0x000000841f047221 */ /* 0x000fe20000010000 */
[----:B------:R-:W-:Y:S01]  /*10a60*/  MOV R132, R136 ;  /* 0x0000008800847202 */ /* 0x000fe20000000f00 */
[----:B------:R-:W-:Y:S02]  /*10a70*/  FADD.FTZ R6, R26, R6 ;  /* 0x000000061a067221 */ /* 0x000fe40000010000 */
        /* <DEDUP_REMOVED lines=48> */
.L_x_1123:
        /* <DEDUP_REMOVED lines=17> */
[----:B------:R1:W-:Y:S04]  /*10e90*/  STL [R1+0xc], R0 ;  /* 0x00000c0001007387 */ /* 0x0003e80000100800 */
[----:B------:R1:W-:Y:S02]  /*10ea0*/  STL [R1+0x10], R2 ;  /* 0x0000100201007387 */ /* 0x0003e40000100800 */
.L_x_1145:
[----:B------:R-:W2:Y:S01]  /*10eb0*/  LDL R249, [R1+0x14] ;  /* 0x0000140001f97983 */ /* 0x000ea20000100800 */
[----:B-1----:R-:W-:Y:S01]  /*10ec0*/  SHF.R.S32.HI R0, RZ, 0x1f, R243 ;  /* 0x0000001fff007819 */ /* 0x002fe200000114f3 */
[----:B------:R-:W-:Y:S04]  /*10ed0*/  DEPBAR.LE SB0, 0x0 ;  /* 0x000080000000791a */ /* 0x000fe80000000000 */
[----:B------:R-:W3:Y:S01]  /*10ee0*/  LDL R247, [R1+0x18] ;  /* 0x0000180001f77983 */ /* 0x000ee20000100800 */
[----:B------:R-:W-:Y:S01]  /*10ef0*/  IMAD R0, R0, c[0x0][0x208], RZ ;  /* 0x0000820000007a24 */ /* 0x000fe200078e02ff */
[----:B------:R-:W-:Y:S01]  /*10f00*/  UISETP.GT.AND UP0, UPT, UR26, UR7, UPT ;  /* 0x000000071a00728c */ /* 0x000fe2000bf04270 */
[C---:B------:R-:W-:Y:S01]  /*10f10*/  IMAD.WIDE.U32 R2, R243.reuse, c[0x0][0x208], RZ ;  /* 0x00008200f3027a25 */ /* 0x040fe200078e00ff */
[----:B------:R-:W4:Y:S03]  /*10f20*/  LDL R248, [R1+0xc] ;  /* 0x00000c0001f87983 */ /* 0x000f260000100800 */
[----:B------:R-:W-:Y:S01]  /*10f30*/  IMAD R0, R243, c[0x0][0x20c], R0 ;  /* 0x00008300f3007a24 */ /* 0x000fe200078e0200 */
[----:B------:R-:W4:Y:S04]  /*10f40*/  LDL R38, [R1+0x8] ;  /* 0x0000080001267983 */ /* 0x000f280000100800 */
[----:B------:R-:W4:Y:S01]  /*10f50*/  LDL R246, [R1+0x10] ;  /* 0x0000100001f67983 */ /* 0x000f220000100800 */
[----:B------:R-:W-:Y:S02]  /*10f60*/  IADD3 R3, R3, R0, RZ ;  /* 0x0000000003037210 */ /* 0x000fe40007ffe0ff */
[----:B------:R-:W-:Y:S01]  /*10f70*/  SHF.R.S32.HI R0, RZ, 0x1f, R242 ;  /* 0x0000001fff007819 */ /* 0x000fe200000114f2 */
[----:B------:R-:W-:Y:S02]  /*10f80*/  BAR.SYNC.DEFER_BLOCKING 0x0 ;  /* 0x0000000000007b1d */ /* 0x000fe40000010000 */
[----:B------:R-:W-:Y:S04]  /*10f90*/  IMAD.WIDE.U32 R2, R242, c[0x0][0x218], R2 ;  /* 0x00008600f2027a25 */ /* 0x000fe800078e0002 */
[----:B------:R-:W-:Y:S01]  /*10fa0*/  IMAD R0, R0, c[0x0][0x218], RZ ;  /* 0x0000860000007a24 */ /* 0x000fe200078e02ff */
[----:B------:R-:W-:Y:S03]  /*10fb0*/  IADD3 R2, P0, R2, UR24, RZ ;  /* 0x0000001802027c10 */ /* 0x000fe6000ff1e0ff */
[----:B------:R-:W-:Y:S05]  /*10fc0*/  IMAD R0, R242, c[0x0][0x21c], R0 ;  /* 0x00008700f2007a24 */ /* 0x000fea00078e0200 */
[----:B------:R-:W-:Y:S02]  /*10fd0*/  IADD3.X R3, R3, UR20, R0, P0, !PT ;  /* 0x0000001403037c10 */ /* 0x000fe400087fe400 */
[C---:B------:R-:W-:Y:S04]  /*10fe0*/  LEA R0, P0, R2.reuse, c[0x0][0x1f8], 0x1 ;  /* 0x00007e0002007a11 */ /* 0x040fe800078008ff */
[----:B------:R-:W-:Y:S01]  /*10ff0*/  LEA.HI.X R2, R2, c[0x0][0x1fc], R3, 0x1, P0 ;  /* 0x00007f0002027a11 */ /* 0x000fe200000f0c03 */
[----:B-----5:R-:W-:Y:S08]  /*11000*/  LDSM.16.M88.4 R48, [R231+0x8080] ;  /* 0x00808000e730783b */ /* 0x020ff00000000200 */
        /* <DEDUP_REMOVED lines=19> */
[C---:B--2---:R-:W-:Y:S04]  /*11140*/  IADD3 R24, P1, R3.reuse, R249, RZ ;  /* 0x000000f903187210 */ /* 0x044fe80007f3e0ff */
[----:B---3--:R-:W-:Y:S02]  /*11150*/  IADD3.X R25, R20, R247, RZ, P1, !PT ;  /* 0x000000f714197210 */ /* 0x008fe40000ffe4ff */
[----:B-1----:R-:W-:Y:S02]  /*11160*/  IADD3 R36, P1, R0, R249, RZ ;  /* 0x000000f900247210 */ /* 0x002fe40007f3e0ff */
[----:B----4-:R-:W-:Y:S02]  /*11170*/  IADD3 R2, P0, R3, R248, RZ ;  /* 0x000000f803027210 */ /* 0x010fe40007f1e0ff */
[----:B------:R-:W-:Y:S01]  /*11180*/  IADD3.X R37, R30, R247, RZ, P1, !PT ;  /* 0x000000f71e257210 */ /* 0x000fe20000ffe4ff */
[----:B------:R-:W-:Y:S01]  /*11190*/  @!PT LDS RZ, [RZ] ;  /* 0x00000000fffff984 */ /* 0x000fe20000000800 */
[----:B------:R1:W-:Y:S01]  /*111a0*/  LDGSTS.E.BYPASS.LTC128B.128 [R38], [R24.64], !P6 ;  /* 0x0000000018267fae */ /* 0x0003e2000f101d56 */
[----:B------:R-:W-:Y:S02]  /*111b0*/  IADD3.X R3, R20, R246, RZ, P0, !PT ;  /* 0x000000f614037210 */ /* 0x000fe400007fe4ff */
[-C--:B------:R-:W-:Y:S01]  /*111c0*/  HMMA.16816.F32 R20, R48, R32.reuse, RZ ;  /* 0x000000203014723c */ /* 0x080fe200000018ff */
[C---:B------:R-:W-:Y:S04]  /*111d0*/  IADD3 R28, P0, R26.reuse, R249, RZ ;  /* 0x000000f91a1c7210 */ /* 0x040fe80007f1e0ff */
[----:B------:R2:W-:Y:S01]  /*111e0*/  LDGSTS.E.BYPASS.LTC128B.128 [R38+0x1800], [R2.64], !P5 ;  /* 0x0180000002267fae */ /* 0x0005e2000e901d56 */
[C---:B------:R-:W-:Y:S07]  /*111f0*/  IADD3.X R29, R31.reuse, R247, RZ, P0, !PT ;  /* 0x000000f71f1d7210 */ /* 0x040fee00007fe4ff */
[----:B------:R3:W-:Y:S01]  /*11200*/  LDGSTS.E.BYPASS.LTC128B.128 [R38+0x800], [R28.64], !P6 ;  /* 0x008000001c267fae */ /* 0x0007e2000f101d56 */
[----:B--2---:R-:W-:Y:S02]  /*11210*/  IADD3 R2, P2, R26, R248, RZ ;  /* 0x000000f81a027210 */ /* 0x004fe40007f5e0ff */
[C---:B-1----:R-:W-:Y:S02]  /*11220*/  HMMA.16816.F32 R24, R44.reuse, R32, RZ ;  /* 0x000000202c18723c */ /* 0x042fe400000018ff */
[----:B------:R-:W-:Y:S05]  /*11230*/  IADD3.X R3, R31, R246, RZ, P2, !PT ;  /* 0x000000f61f037210 */ /* 0x000fea00017fe4ff */
        /* <DEDUP_REMOVED lines=166> */
[----:B------:R1:W1:Y:S01]  /*11ca0*/  MUFU.TANH R133, R21 ;  /* 0x0000001500857308 */ /* 0x0002620000002400 */
[-C--:B------:R-:W-:Y:S03]  /*11cb0*/  HMMA.16816.F32 R44, R192, R10.reuse, R44 ;  /* 0x0000000ac02c723c */ /* 0x080fe6000000182c */
[----:B------:R-:W-:Y:S02]  /*11cc0*/  FMUL.FTZ R28, R28, c[0x0][0x320] ;  /* 0x0000c8001c1c7a20 */ /* 0x000fe40000410000 */
[----:B------:R-:W-:Y:S02]  /*11cd0*/  FMUL.FTZ R29, R29, c[0x0][0x320] ;  /* 0x0000c8001d1d7a20 */ /* 0x000fe40000410000 */
[----:B------:R-:W-:Y:S01]  /*11ce0*/  FMUL.FTZ R30, R30, c[0x0][0x320] ;  /* 0x0000c8001e1e7a20 */ /* 0x000fe20000410000 */
[----:B------:R-:W-:Y:S01]  /*11cf0*/  HMMA.16816.F32 R48, R216, R10, R48 ;  /* 0x0000000ad830723c */ /* 0x000fe20000001830 */
[----:B------:R2:W2:Y:S03]  /*11d00*/  MUFU.TANH R198, R22 ;  /* 0x0000001600c67308 */ /* 0x0004a60000002400 */
[----:B------:R-:W-:Y:S02]  /*11d10*/  FMUL.FTZ R31, R31, c[0x0][0x320] ;  /* 0x0000c8001f1f7a20 */ /* 0x000fe40000410000 */
[----:B------:R-:W-:Y:S02]  /*11d20*/  FMUL.FTZ R19, R37, c[0x0][0x320] ;  /* 0x0000c80025137a20 */ /* 0x000fe40000410000 */
[----:B------:R-:W-:Y:S03]  /*11d30*/  FMUL.FTZ R42, R42, c[0x0][0x320] ;  /* 0x0000c8002a2a7a20 */ /* 0x000fe60000410000 */
[----:B------:R3:W3:Y:S01]  /*11d40*/  MUFU.TANH R199, R23 ;  /* 0x0000001700c77308 */ /* 0x0006e20000002400 */
[----:B------:R-:W-:Y:S04]  /*11d50*/  FMUL.FTZ R43, R43, c[0x0][0x320] ;  /* 0x0000c8002b2b7a20 */ /* 0x000fe80000410000 */
[----:B-1----:R-:W-:Y:S02]  /*11d60*/  FMUL.FTZ R21, R45, c[0x0][0x320] ;  /* 0x0000c8002d157a20 */ /* 0x002fe40000410000 */
[----:B------:R-:W-:Y:S02]  /*11d70*/  FMUL.FTZ R46, R46, c[0x0][0x320] ;  /* 0x0000c8002e2e7a20 */ /* 0x000fe40000410000 */
[----:B------:R-:W-:Y:S01]  /*11d80*/  FMUL.FTZ R47, R47, c[0x0][0x320] ;  /* 0x0000c8002f2f7a20 */ /* 0x000fe20000410000 */
[----:B------:R1:W1:Y:S03]  /*11d90*/  MUFU.TANH R205, R24 ;  /* 0x0000001800cd7308 */ /* 0x0002660000002400 */
[----:B------:R-:W-:Y:S02]  /*11da0*/  FMUL.FTZ R14, R48, c[0x0][0x320] ;  /* 0x0000c800300e7a20 */ /* 0x000fe40000410000 */
[----:B--2---:R-:W-:Y:S02]  /*11db0*/  FMUL.FTZ R22, R36, c[0x0][0x320] ;  /* 0x0000c80024167a20 */ /* 0x004fe40000410000 */
[----:B------:R-:W-:Y:S02]  /*11dc0*/  FMUL.FTZ R13, R49, c[0x0][0x320] ;  /* 0x0000c800310d7a20 */ /* 0x000fe40000410000 */
[----:B------:R-:W-:Y:S01]  /*11dd0*/  FMUL.FTZ R20, R50, c[0x0][0x320] ;  /* 0x0000c80032147a20 */ /* 0x000fe20000410000 */
[----:B------:R2:W2:Y:S01]  /*11de0*/  MUFU.TANH R208, R25 ;  /* 0x0000001900d07308 */ /* 0x0004a20000002400 */
[----:B------:R-:W-:Y:S02]  /*11df0*/  FMUL.FTZ R18, R51, c[0x0][0x320] ;  /* 0x0000c80033127a20 */ /* 0x000fe40000410000 */
[----:B---3--:R-:W-:Y:S07]  /*11e00*/  FMUL.FTZ R23, R33, c[0x0][0x320] ;  /* 0x0000c80021177a20 */ /* 0x008fee0000410000 */
        /* <DEDUP_REMOVED lines=12> */
[----:B------:R-:W3:Y:S01]  /*11ed0*/  MUFU.TANH R16, R16 ;  /* 0x0000001000107308 */ /* 0x000ee20000002400 */
[----:B-1----:R-:W-:Y:S09]  /*11ee0*/  FMUL.FTZ R30, R35, c[0x0][0x320] ;  /* 0x0000c800231e7a20 */ /* 0x002ff20000410000 */
[----:B------:R-:W1:Y:S01]  /*11ef0*/  MUFU.TANH R17, R17 ;  /* 0x0000001100117308 */ /* 0x000e620000002400 */
[----:B--2---:R-:W-:Y:S09]  /*11f00*/  FMUL.FTZ R31, R34, c[0x0][0x320] ;  /* 0x0000c800221f7a20 */ /* 0x004ff20000410000 */
[----:B------:R-:W2:Y:S10]  /*11f10*/  MUFU.TANH R24, R24 ;  /* 0x0000001800187308 */ /* 0x000eb40000002400 */
        /* <DEDUP_REMOVED lines=52> */
[----:B------:R-:W5:Y:S04]  /*12260*/  SHFL.IDX PT, R5, R0, RZ, 0x181f ;  /* 0x00181fff00057589 */ /* 0x000f6800000e0000 */
[----:B------:R-:W1:Y:S04]  /*12270*/  SHFL.IDX PT, R12, R0, 0x1, 0x181f ;  /* 0x00381f00000c7f89 */ /* 0x000e6800000e0000 */
[----:B------:R-:W1:Y:S01]  /*12280*/  SHFL.IDX PT, R0, R0, 0x2, 0x181f ;  /* 0x00581f0000007f89 */ /* 0x000e6200000e0000 */
[CC--:B--2---:R-:W-:Y:S02]  /*12290*/  IADD3 R10, P1, R4.reuse, R248.reuse, RZ ;  /* 0x000000f8040a7210 */ /* 0x0c4fe40007f3e0ff */
[----:B----4-:R-:W-:Y:S04]  /*122a0*/  IADD3 R2, P0, R4, R249, RZ ;  /* 0x000000f904027210 */ /* 0x010fe80007f1e0ff */
[C---:B-----5:R-:W-:Y:S01]  /*122b0*/  IADD3.X R3, R5.reuse, R247, RZ, P0, !PT ;  /* 0x000000f705037210 */ /* 0x060fe200007fe4ff */
[--C-:B------:R-:W-:Y:S01]  /*122c0*/  IMAD.X R11, R5, 0x1, R246.reuse, P1 ;  /* 0x00000001050b7824 */ /* 0x100fe200008e06f6 */
[CC--:B------:R-:W-:Y:S02]  /*122d0*/  IADD3 R8, P0, R6.reuse, R249.reuse, RZ ;  /* 0x000000f906087210 */ /* 0x0c0fe40007f1e0ff */
[-C--:B------:R-:W-:Y:S01]  /*122e0*/  IADD3 R6, P2, R6, R248.reuse, RZ ;  /* 0x000000f806067210 */ /* 0x080fe20007f5e0ff */
[----:B---3--:R2:W-:Y:S01]  /*122f0*/  LDGSTS.E.BYPASS.LTC128B.128 [R15+0x5080], [R2.64], !P6 ;  /* 0x05080000020f7fae */ /* 0x0085e2000f101d56 */
[C---:B------:R-:W-:Y:S01]  /*12300*/  IADD3 R4, P1, R7.reuse, R249, RZ ;  /* 0x000000f907047210 */ /* 0x040fe20007f3e0ff */
[----:B-1----:R-:W-:Y:S02]  /*12310*/  IMAD.X R9, R12, 0x1, R247, P0 ;  /* 0x000000010c097824 */ /* 0x002fe400000e06f7 */
[----:B------:R1:W-:Y:S01]  /*12320*/  LDGSTS.E.BYPASS.LTC128B.128 [R15+0x6880], [R10.64], !P5 ;  /* 0x068800000a0f7fae */ /* 0x0003e2000e901d56 */
[----:B------:R-:W-:Y:S03]  /*12330*/  IADD3.X R5, R0, R247, RZ, P1, !PT ;  /* 0x000000f700057210 */ /* 0x000fe60000ffe4ff */
[----:B------:R1:W-:Y:S01]  /*12340*/  LDGSTS.E.BYPASS.LTC128B.128 [R15+0x5880], [R8.64], !P6 ;  /* 0x05880000080f7fae */ /* 0x0003e2000f101d56 */
[----:B--2---:R-:W-:Y:S01]  /*12350*/  IADD3 R2, P0, R7, R248, RZ ;  /* 0x000000f807027210 */ /* 0x004fe20007f1e0ff */
[--C-:B------:R-:W-:Y:S04]  /*12360*/  IMAD.X R7, R12, 0x1, R246.reuse, P2 ;  /* 0x000000010c077824 */ /* 0x100fe800010e06f6 */
[----:B------:R-:W-:Y:S01]  /*12370*/  IMAD.X R3, R0, 0x1, R246, P0 ;  /* 0x0000000100037824 */ /* 0x000fe200000e06f6 */
[----:B------:R1:W-:Y:S04]  /*12380*/  LDGSTS.E.BYPASS.LTC128B.128 [R15+0x7080], [R6.64], !P5 ;  /* 0x07080000060f7fae */ /* 0x0003e8000e901d56 */
[----:B------:R1:W-:Y:S04]  /*12390*/  LDGSTS.E.BYPASS.LTC128B.128 [R15+0x6080], [R4.64], !P6 ;  /* 0x06080000040f7fae */ /* 0x0003e8000f101d56 */
[----:B------:R1:W-:Y:S02]  /*123a0*/  LDGSTS.E.BYPASS.LTC128B.128 [R15+0x7880], [R2.64], !P5 ;  /* 0x07880000020f7fae */ /* 0x0003e4000e901d56 */
.L_x_1128:
        /* <DEDUP_REMOVED lines=15> */
[----:B------:R-:W1:Y:S01]  /*124a0*/  SHFL.IDX PT, R3, R4, RZ, 0x1c1f ;  /* 0x001c1fff04037589 */ /* 0x000e6200000e0000 */
[----:B------:R-:W-:Y:S04]  /*124b0*/  IADD3 R0, -R2, 0x1, R0 ;  /* 0x0000000102007810 */ /* 0x000fe80007ffe100 */
        /* <DEDUP_REMOVED lines=20> */
.L_x_1131:
[----:B------:R-:W-:Y:S04]  /*12600*/  MOV R8, c[0x0][0x32c] ;  /* 0x0000cb0000087a02 */ /* 0x000fe80000000f00 */
[----:B------:R-:W-:Y:S11]  /*12610*/  ISETP.NE.AND P0, PT, R8, 0x1, PT ;  /* 0x000000010800780c */ /* 0x000ff60003f05270 */
[----:B------:R-:W-:Y:S02]  /*12620*/  @!UPT UIADD3 URZ, URZ, URZ, URZ ;  /* 0x0000003f3f3ff290 */ /* 0x000fe4000fffe03f */
[----:B------:R-:W-:Y:S05]  /*12630*/  @P0 IMAD.HI.U32 R8, R3, c[0x0][0x330], RZ ;  /* 0x0000cc0003080a27 */ /* 0x000fea00078e00ff */
[----:B------:R-:W-:Y:S02]  /*12640*/  @P0 SHF.R.U32.HI R3, RZ, c[0x0][0x334], R8 ;  /* 0x0000cd00ff030a19 */ /* 0x000fe40000011608 */
.L_x_1132:
[----:B------:R-:W-:Y:S05]  /*12650*/  BSYNC B0 ;  /* 0x0000000000007941 */ /* 0x000fea0003800000 */
.L_x_1130:
[----:B------:R-:W-:Y:S05]  /*12660*/  IMAD R3, R3, c[0x0][0x32c], R7 ;  /* 0x0000cb0003037a24 */ /* 0x000fea00078e0207 */
[----:B------:R-:W-:Y:S02]  /*12670*/  IADD3 R8, R3, c[0x0][0x32c], RZ ;  /* 0x0000cb0003087a10 */ /* 0x000fe40007ffe0ff */
[----:B------:R-:W-:Y:S02]  /*12680*/  IMNMX R0, R0, R3, !PT ;  /* 0x0000000300007217 */ /* 0x000fe40007800200 */
[----:B------:R-:W-:Y:S02]  /*12690*/  IMNMX R2, R2, R8, PT ;  /* 0x0000000802027217 */ /* 0x000fe40003800200 */
.L_x_1129:
        /* <DEDUP_REMOVED lines=87> */
.L_x_1135:
[----:B------:R-:W-:Y:S04]  /*12c10*/  MOV R8, c[0x0][0x32c] ;  /* 0x0000cb0000087a02 */ /* 0x000fe80000000f00 */
[----:B------:R-:W-:Y:S11]  /*12c20*/  ISETP.NE.AND P0, PT, R8, 0x1, PT ;  /* 0x000000010800780c */ /* 0x000ff60003f05270 */
[----:B------:R-:W-:Y:S02]  /*12c30*/  @!UPT UIADD3 URZ, URZ, URZ, URZ ;  /* 0x0000003f3f3ff290 */ /* 0x000fe4000fffe03f */
[----:B------:R-:W-:Y:S05]  /*12c40*/  @P0 IMAD.HI.U32 R8, R3, c[0x0][0x330], RZ ;  /* 0x0000cc0003080a27 */ /* 0x000fea00078e00ff */
[----:B------:R-:W-:Y:S02]  /*12c50*/  @P0 SHF.R.U32.HI R3, RZ, c[0x0][0x334], R8 ;  /* 0x0000cd00ff030a19 */ /* 0x000fe40000011608 */
.L_x_1136:
[----:B------:R-:W-:Y:S05]  /*12c60*/  BSYNC B0 ;  /* 0x0000000000007941 */ /* 0x000fea0003800000 */
.L_x_1134:
[----:B------:R-:W-:Y:S05]  /*12c70*/  IMAD R3, R3, c[0x0][0x32c], R7 ;  /* 0x0000cb0003037a24 */ /* 0x000fea00078e0207 */
[----:B------:R-:W-:Y:S02]  /*12c80*/  IADD3 R8, R3, c[0x0][0x32c], RZ ;  /* 0x0000cb0003087a10 */ /* 0x000fe40007ffe0ff */
[----:B------:R-:W-:Y:S02]  /*12c90*/  IMNMX R0, R0, R3, !PT ;  /* 0x0000000300007217 */ /* 0x000fe40007800200 */
[----:B------:R-:W-:Y:S02]  /*12ca0*/  IMNMX R2, R2, R8, PT ;  /* 0x0000000802027217 */ /* 0x000fe40003800200 */
.L_x_1133:
        /* <DEDUP_REMOVED lines=85> */
.L_x_1139:
[----:B------:R-:W-:Y:S04]  /*13200*/  MOV R8, c[0x0][0x32c] ;  /* 0x0000cb0000087a02 */ /* 0x000fe80000000f00 */
[----:B------:R-:W-:Y:S11]  /*13210*/  ISETP.NE.AND P0, PT, R8, 0x1, PT ;  /* 0x000000010800780c */ /* 0x000ff60003f05270 */
[----:B------:R-:W-:Y:S02]  /*13220*/  @!UPT UIADD3 URZ, URZ, URZ, URZ ;  /* 0x0000003f3f3ff290 */ /* 0x000fe4000fffe03f */
[----:B------:R-:W-:Y:S05]  /*13230*/  @P0 IMAD.HI.U32 R8, R3, c[0x0][0x330], RZ ;  /* 0x0000cc0003080a27 */ /* 0x000fea00078e00ff */
[----:B------:R-:W-:Y:S02]  /*13240*/  @P0 SHF.R.U32.HI R3, RZ, c[0x0][0x334], R8 ;  /* 0x0000cd00ff030a19 */ /* 0x000fe40000011608 */
.L_x_1140:
[----:B------:R-:W-:Y:S05]  /*13250*/  BSYNC B0 ;  /* 0x0000000000007941 */ /* 0x000fea0003800000 */
.L_x_1138:
[----:B------:R-:W-:Y:S05]  /*13260*/  IMAD R3, R3, c[0x0][0x32c], R7 ;  /* 0x0000cb0003037a24 */ /* 0x000fea00078e0207 */
[----:B------:R-:W-:Y:S02]  /*13270*/  IADD3 R8, R3, c[0x0][0x32c], RZ ;  /* 0x0000cb0003087a10 */ /* 0x000fe40007ffe0ff */
[----:B------:R-:W-:Y:S02]  /*13280*/  IMNMX R0, R0, R3, !PT ;  /* 0x0000000300007217 */ /* 0x000fe40007800200 */
[----:B------:R-:W-:Y:S02]  /*13290*/  IMNMX R2, R2, R8, PT ;  /* 0x0000000802027217 */ /* 0x000fe40003800200 */
.L_x_1137:
        /* <DEDUP_REMOVED lines=85> */
.L_x_1143:
[----:B------:R-:W-:Y:S04]  /*137f0*/  MOV R4, c[0x0][0x32c] ;  /* 0x0000cb0000047a02 */ /* 0x000fe80000000f00 */
[----:B------:R-:W-:Y:S11]  /*13800*/  ISETP.NE.AND P0, PT, R4, 0x1, PT ;  /* 0x000000010400780c */ /* 0x000ff60003f05270 */
[----:B------:R-:W-:Y:S02]  /*13810*/  @!UPT UIADD3 URZ, URZ, URZ, URZ ;  /* 0x0000003f3f3ff290 */ /* 0x000fe4000fffe03f */
[----:B------:R-:W-:Y:S05]  /*13820*/  @P0 IMAD.HI.U32 R4, R3, c[0x0][0x330], RZ ;  /* 0x0000cc0003040a27 */ /* 0x000fea00078e00ff */
[----:B------:R-:W-:Y:S02]  /*13830*/  @P0 SHF.R.U32.HI R3, RZ, c[0x0][0x334], R4 ;  /* 0x0000cd00ff030a19 */ /* 0x000fe40000011604 */
.L_x_1144:
[----:B------:R-:W-:Y:S05]  /*13840*/  BSYNC B0 ;  /* 0x0000000000007941 */ /* 0x000fea0003800000 */
.L_x_1142:
[----:B------:R-:W-:Y:S05]  /*13850*/  IMAD R7, R3, c[0x0][0x32c], R7 ;  /* 0x0000cb0003077a24 */ /* 0x000fea00078e0207 */
[----:B------:R-:W-:Y:S02]  /*13860*/  IADD3 R3, R7, c[0x0][0x32c], RZ ;  /* 0x0000cb0007037a10 */ /* 0x000fe40007ffe0ff */
[----:B------:R-:W-:Y:S02]  /*13870*/  IMNMX R0, R0, R7, !PT ;  /* 0x0000000700007217 */ /* 0x000fe40007800200 */
[----:B------:R-:W-:Y:S02]  /*13880*/  IMNMX R2, R2, R3, PT ;  /* 0x0000000302027217 */ /* 0x000fe40003800200 */
.L_x_1141:
        /* <DEDUP_REMOVED lines=22> */
[----:B------:R-:W-:Y:S01]  /*139f0*/  PLOP3.LUT P0, PT, PT, PT, UP4, 0x40, 0x0 ;  /* 0x000000000000781c */ /* 0x000fe20003f0e848 */
[----:B------:R-:W-:Y:S01]  /*13a00*/  UISETP.NE.AND UP4, UPT, UR30, URZ, UPT ;  /* 0x0000003f1e00728c */ /* 0x000fe2000bf85270 */
[----:B------:R-:W-:Y:S02]  /*13a10*/  FMNMX.FTZ R137, R201, R137, !PT ;  /* 0x00000089c9897209 */ /* 0x000fe40007810000 */
[----:B------:R-:W-:Y:S02]  /*13a20*/  FMNMX.FTZ R3, R199, R3, !PT ;  /* 0x00000003c7037209 */ /* 0x000fe40007810000 */
[----:B------:R-:W-:Y:S02]  /*13a30*/  FMNMX.FTZ R137, R204, R137, !PT ;  /* 0x00000089cc897209 */ /* 0x000fe40007810000 */
[----:B------:R-:W-:Y:S02]  /*13a40*/  ISETP.GT.AND P0, PT, R0, RZ, P0 ;  /* 0x000000ff0000720c */ /* 0x000fe40000704270 */
[----:B------:R-:W-:Y:S02]  /*13a50*/  FMNMX.FTZ R137, R223, R137, !PT ;  /* 0x00000089df897209 */ /* 0x000fe40007810000 */
[----:B------:R-:W-:Y:S02]  /*13a60*/  ISETP.LT.OR P0, PT, R2, 0x1, P0 ;  /* 0x000000010200780c */ /* 0x000fe40000701670 */
[----:B------:R-:W-:Y:S02]  /*13a70*/  FMNMX.FTZ R3, R203, R3, !PT ;  /* 0x00000003cb037209 */ /* 0x000fe40007810000 */
[----:B------:R-:W-:Y:S02]  /*13a80*/  FSEL R5, R245, -INF , !P0 ;  /* 0xff800000f5057808 */ /* 0x000fe40004000000 */
[----:B------:R-:W-:Y:S02]  /*13a90*/  MOV R245, R33 ;  /* 0x0000002100f57202 */ /* 0x000fe40000000f00 */
        /* <DEDUP_REMOVED lines=12> */
[----:B------:R-:W-:Y:S01]  /*13b60*/  PLOP3.LUT P1, PT, PT, PT, UP2, 0x40, 0x0 ;  /* 0x000000000000781c */ /* 0x000fe20003f2e828 */
[----:B------:R-:W2:Y:S01]  /*13b70*/  SHFL.BFLY PT, R20, R3, 0x2, 0x1f ;  /* 0x0c401f0003147f89 */ /* 0x000ea200000e0000 */
[----:B------:R-:W-:Y:S01]  /*13b80*/  FMNMX.FTZ R4, R18, R4, !PT ;  /* 0x0000000412047209 */ /* 0x000fe20007810000 */
[----:B------:R-:W-:Y:S01]  /*13b90*/  UISETP.NE.AND UP2, UPT, UR28, URZ, UPT ;  /* 0x0000003f1c00728c */ /* 0x000fe2000bf45270 */
[----:B------:R-:W-:Y:S01]  /*13ba0*/  PLOP3.LUT P0, PT, PT, PT, UP1, 0x40, 0x0 ;  /* 0x000000000000781c */ /* 0x000fe20003f0e818 */
[----:B------:R-:W-:Y:S01]  /*13bb0*/  UISETP.NE.AND UP1, UPT, UR27, URZ, UPT ;  /* 0x0000003f1b00728c */ /* 0x000fe2000bf25270 */
[----:B------:R-:W-:Y:S02]  /*13bc0*/  FMNMX.FTZ R4, R205, R4, !PT ;  /* 0x00000004cd047209 */ /* 0x000fe40007810000 */
[----:B------:R-:W-:Y:S02]  /*13bd0*/  ISETP.GT.AND P1, PT, R0, 0x8, P1 ;  /* 0x000000080000780c */ /* 0x000fe40000f24270 */
[----:B------:R-:W-:Y:S02]  /*13be0*/  FMNMX.FTZ R4, R208, R4, !PT ;  /* 0x00000004d0047209 */ /* 0x000fe40007810000 */
[----:B------:R-:W-:Y:S02]  /*13bf0*/  ISETP.GT.AND P0, PT, R0, 0x9, P0 ;  /* 0x000000090000780c */ /* 0x000fe40000704270 */
[----:B------:R-:W-:Y:S02]  /*13c00*/  FMNMX.FTZ R4, R210, R4, !PT ;  /* 0x00000004d2047209 */ /* 0x000fe40007810000 */
[C---:B------:R-:W-:Y:S02]  /*13c10*/  ISETP.LT.OR P1, PT, R2.reuse, 0x9, P1 ;  /* 0x000000090200780c */ /* 0x040fe40000f21670 */
[----:B------:R-:W-:Y:S02]  /*13c20*/  ISETP.LT.OR P0, PT, R2, 0xa, P0 ;  /* 0x0000000a0200780c */ /* 0x000fe40000701670 */
[----:B------:R-:W-:Y:S01]  /*13c30*/  PLOP3.LUT P2, PT, PT, PT, UP3, 0x40, 0x0 ;  /* 0x000000000000781c */ /* 0x000fe20003f4e838 */
[----:B------:R-:W-:Y:S01]  /*13c40*/  UISETP.NE.AND UP3, UPT, UR29, URZ, UPT ;  /* 0x0000003f1d00728c */ /* 0x000fe2000bf65270 */
[----:B------:R-:W-:Y:S02]  /*13c50*/  FMNMX.FTZ R4, R211, R4, !PT ;  /* 0x00000004d3047209 */ /* 0x000fe40007810000 */
[----:B------:R-:W-:Y:S02]  /*13c60*/  FSEL R24, R215, -INF , !P1 ;  /* 0xff800000d7187808 */ /* 0x000fe40004800000 */
[----:B-1----:R-:W-:Y:S02]  /*13c70*/  FMNMX.FTZ R137, R137, R6, !PT ;  /* 0x0000000689897209 */ /* 0x002fe40007810000 */
[----:B--2---:R-:W-:Y:S02]  /*13c80*/  FMNMX.FTZ R3, R3, R20, !PT ;  /* 0x0000001403037209 */ /* 0x004fe40007810000 */
[----:B------:R-:W-:Y:S01]  /*13c90*/  FSEL R25, R214, -INF , !P0 ;  /* 0xff800000d6197808 */ /* 0x000fe20004000000 */
[----:B------:R-:W1:Y:S01]  /*13ca0*/  SHFL.BFLY PT, R6, R137, 0x1, 0x1f ;  /* 0x0c201f0089067f89 */ /* 0x000e6200000e0000 */
[----:B------:R-:W-:Y:S02]  /*13cb0*/  ISETP.GT.AND P2, PT, R0, 0x1, P2 ;  /* 0x000000010000780c */ /* 0x000fe40001744270 */
[----:B------:R-:W-:Y:S02]  /*13cc0*/  PLOP3.LUT P1, PT, PT, PT, UP6, 0x40, 0x0 ;  /* 0x000000000000781c */ /* 0x000fe40003f2e868 */
[----:B------:R-:W-:Y:S02]  /*13cd0*/  PLOP3.LUT P0, PT, PT, PT, UP5, 0x40, 0x0 ;  /* 0x000000000000781c */ /* 0x000fe40003f0e858 */
[----:B------:R-:W-:Y:S01]  /*13ce0*/  FMNMX.FTZ R4, R247, R4, !PT ;  /* 0x00000004f7047209 */ /* 0x000fe20007810000 */
[----:B------:R-:W2:Y:S01]  /*13cf0*/  SHFL.BFLY PT, R136, R3, 0x1, 0x1f ;  /* 0x0c201f0003887f89 */ /* 0x000ea200000e0000 */
[----:B------:R-:W-:Y:S02]  /*13d00*/  ISETP.LT.OR P2, PT, R2, 0x2, P2 ;  /* 0x000000020200780c */ /* 0x000fe40001741670 */
[C---:B------:R-:W-:Y:S02]  /*13d10*/  ISETP.GT.AND P1, PT, R0.reuse, 0x11, P1 ;  /* 0x000000110000780c */ /* 0x040fe40000f24270 */
[----:B------:R-:W-:Y:S02]  /*13d20*/  ISETP.GT.AND P0, PT, R0, 0x18, P0 ;  /* 0x000000180000780c */ /* 0x000fe40000704270 */
[----:B------:R-:W-:Y:S02]  /*13d30*/  FMNMX.FTZ R4, R248, R4, !PT ;  /* 0x00000004f8047209 */ /* 0x000fe40007810000 */
[----:B------:R-:W-:Y:S02]  /*13d40*/  FSEL R7, R244, -INF , !P2 ;  /* 0xff800000f4077808 */ /* 0x000fe40005000000 */
[C---:B------:R-:W-:Y:S02]  /*13d50*/  ISETP.LT.OR P1, PT, R2.reuse, 0x12, P1 ;  /* 0x000000120200780c */ /* 0x040fe40000f21670 */
[----:B------:R-:W-:Y:S02]  /*13d60*/  ISETP.LT.OR P0, PT, R2, 0x19, P0 ;  /* 0x000000190200780c */ /* 0x000fe40000701670 */
[----:B------:R-:W-:Y:S01]  /*13d70*/  PLOP3.LUT P2, PT, PT, PT, UP0, 0x40, 0x0 ;  /* 0x000000000000781c */ /* 0x000fe20003f4e808 */
[----:B------:R-:W-:Y:S01]  /*13d80*/  UISETP.NE.AND UP0, UPT, UR5, URZ, UPT ;  /* 0x0000003f0500728c */ /* 0x000fe2000bf05270 */
[----:B-1----:R-:W-:Y:S02]  /*13d90*/  FMNMX.FTZ R137, R137, R6, !PT ;  /* 0x0000000689897209 */ /* 0x002fe40007810000 */
[----:B------:R-:W-:Y:S02]  /*13da0*/  FMNMX.FTZ R6, R5, R139, !PT ;  /* 0x0000008b05067209 */ /* 0x000fe40007810000 */
[----:B------:R-:W-:Y:S01]  /*13db0*/  FMNMX.FTZ R4, R249, R4, !PT ;  /* 0x00000004f9047209 */ /* 0x000fe20007810000 */
[----:B------:R-:W-:Y:S01]  /*13dc0*/  FMUL.FTZ R141, R137, c[0x0][0x2d0] ;  /* 0x0000b400898d7a20 */ /* 0x000fe20000410000 */
[----:B------:R-:W-:Y:S02]  /*13dd0*/  FSEL R202, R220, -INF , !P1 ;  /* 0xff800000dcca7808 */ /* 0x000fe40004800000 */
[----:B------:R-:W-:Y:S02]  /*13de0*/  FMNMX.FTZ R6, R7, R6, !PT ;  /* 0x0000000607067209 */ /* 0x000fe40007810000 */
[----:B------:R-:W-:Y:S02]  /*13df0*/  FSEL R206, R213, -INF , !P0 ;  /* 0xff800000d5ce7808 */ /* 0x000fe40004000000 */
[----:B------:R-:W-:Y:S02]  /*13e00*/  ISETP.GT.AND P2, PT, R0, 0x10, P2 ;  /* 0x000000100000780c */ /* 0x000fe40001744270 */
[----:B------:R-:W-:Y:S02]  /*13e10*/  PLOP3.LUT P1, PT, PT, PT, UP4, 0x40, 0x0 ;  /* 0x000000000000781c */ /* 0x000fe40003f2e848 */
[----:B------:R-:W-:Y:S02]  /*13e20*/  PLOP3.LUT P0, PT, PT, PT, UP3, 0x40, 0x0 ;  /* 0x000000000000781c */ /* 0x000fe40003f0e838 */
[----:B------:R-:W-:Y:S02]  /*13e30*/  FMNMX.FTZ R4, R251, R4, !PT ;  /* 0x00000004fb047209 */ /* 0x000fe40007810000 */
[----:B--2---:R-:W-:Y:S02]  /*13e40*/  FMNMX.FTZ R136, R3, R136, !PT ;  /* 0x0000008803887209 */ /* 0x004fe40007810000 */
[----:B------:R-:W-:Y:S01]  /*13e50*/  FMNMX.FTZ R3, R24, R6, !PT ;  /* 0x0000000618037209 */ /* 0x000fe20007810000 */
[----:B------:R-:W1:Y:S01]  /*13e60*/  SHFL.BFLY PT, R20, R4, 0x2, 0x1f ;  /* 0x0c401f0004147f89 */ /* 0x000e6200000e0000 */
[----:B------:R-:W-:Y:S01]  /*13e70*/  ISETP.LT.OR P2, PT, R2, 0x11, P2 ;  /* 0x000000110200780c */ /* 0x000fe20001741670 */
[----:B------:R-:W-:Y:S01]  /*13e80*/  FMUL.FTZ R142, R136, c[0x0][0x2d0] ;  /* 0x0000b400888e7a20 */ /* 0x000fe20000410000 */
[C---:B------:R-:W-:Y:S02]  /*13e90*/  ISETP.GT.AND P1, PT, R0.reuse, 0x19, P1 ;  /* 0x000000190000780c */ /* 0x040fe40000f24270 */
[----:B------:R-:W-:Y:S02]  /*13ea0*/  ISETP.GT.AND P0, PT, R0, 0x20, P0 ;  /* 0x000000200000780c */ /* 0x000fe40000704270 */
[----:B------:R-:W-:Y:S02]  /*13eb0*/  FMNMX.FTZ R3, R25, R3, !PT ;  /* 0x0000000319037209 */ /* 0x000fe40007810000 */
[----:B------:R-:W-:Y:S02]  /*13ec0*/  FSEL R200, R221, -INF , !P2 ;  /* 0xff800000ddc87808 */ /* 0x000fe40005000000 */
[C---:B------:R-:W-:Y:S02]  /*13ed0*/  ISETP.LT.OR P1, PT, R2.reuse, 0x1a, P1 ;  /* 0x0000001a0200780c */ /* 0x040fe40000f21670 */
[----:B------:R-:W-:Y:S02]  /*13ee0*/  ISETP.LT.OR P0, PT, R2, 0x21, P0 ;  /* 0x000000210200780c */ /* 0x000fe40000701670 */
[----:B------:R-:W-:Y:S02]  /*13ef0*/  FSEL R209, R212, -INF , !P1 ;  /* 0xff800000d4d17808 */ /* 0x000fe40004800000 */
[----:B------:R-:W-:Y:S02]  /*13f00*/  FSEL R212, R42, -INF , !P0 ;  /* 0xff8000002ad47808 */ /* 0x000fe40004000000 */
[----:B------:R-:W-:Y:S02]  /*13f10*/  FMNMX.FTZ R3, R200, R3, !PT ;  /* 0x00000003c8037209 */ /* 0x000fe40007810000 */
[----:B------:R-:W-:Y:S02]  /*13f20*/  PLOP3.LUT P0, PT, PT, PT, UP1, 0x40, 0x0 ;  /* 0x000000000000781c */ /* 0x000fe40003f0e818 */
        /* <DEDUP_REMOVED lines=16> */
[----:B------:R-:W-:Y:S02]  /*14030*/  FSETP.NEU.FTZ.AND P1, PT, R136, -INF , PT ;  /* 0xff8000008800780b */ /* 0x000fe40003f3d000 */
[----:B------:R-:W-:Y:S01]  /*14040*/  FMNMX.FTZ R0, R214, R0, !PT ;  /* 0x00000000d6007209 */ /* 0x000fe20007810000 */
[----:B------:R-:W1:Y:S01]  /*14050*/  SHFL.BFLY PT, R135, R4, 0x1, 0x1f ;  /* 0x0c201f0004877f89 */ /* 0x000e6200000e0000 */
[----:B------:R-:W-:Y:S02]  /*14060*/  ISETP.LT.OR P0, PT, R2, 0x2a, P0 ;  /* 0x0000002a0200780c */ /* 0x000fe40000701670 */
[----:B------:R-:W-:Y:S02]  /*14070*/  FSEL R142, R142, RZ, P1 ;  /* 0x000000ff8e8e7208 */ /* 0x000fe40000800000 */
[----:B------:R-:W-:Y:S02]  /*14080*/  FSEL R140, R47, -INF , !P0 ;  /* 0xff8000002f8c7808 */ /* 0x000fe40004000000 */
[----:B------:R-:W-:Y:S01]  /*14090*/  FMNMX.FTZ R0, R213, R0, !PT ;  /* 0x00000000d5007209 */ /* 0x000fe20007810000 */
[--C-:B------:R-:W-:Y:S01]  /*140a0*/  FFMA.FTZ R3, R19, c[0x0][0x2d0], -R142.reuse ;  /* 0x0000b40013037a23 */ /* 0x100fe2000001088e */
[----:B------:R-:W-:Y:S01]  /*140b0*/  FSETP.NEU.FTZ.AND P2, PT, R137, -INF , PT ;  /* 0xff8000008900780b */ /* 0x000fe20003f5d000 */
[--C-:B------:R-:W-:Y:S01]  /*140c0*/  FFMA.FTZ R13, R13, c[0x0][0x2d0], -R142.reuse ;  /* 0x0000b4000d0d7a23 */ /* 0x100fe2000001088e */
[----:B------:R-:W-:Y:S01]  /*140d0*/  FMNMX.FTZ R0, R140, R0, !PT ;  /* 0x000000008c007209 */ /* 0x000fe20007810000 */
[----:B------:R2:W-:Y:S01]  /*140e0*/  MUFU.EX2 R244, R3 ;  /* 0x0000000300f47308 */ /* 0x0005e20000000800 */
[----:B------:R-:W-:Y:S01]  /*140f0*/  FSEL R141, R141, RZ, P2 ;  /* 0x000000ff8d8d7208 */ /* 0x000fe20001000000 */
[--C-:B------:R-:W-:Y:S02]  /*14100*/  FFMA.FTZ R9, R9, c[0x0][0x2d0], -R142.reuse ;  /* 0x0000b40009097a23 */ /* 0x100fe4000001088e */
[----:B------:R-:W2:Y:S01]  /*14110*/  SHFL.BFLY PT, R2, R0, 0x2, 0x1f ;  /* 0x0c401f0000027f89 */ /* 0x000ea200000e0000 */
[----:B------:R-:W-:Y:S02]  /*14120*/  FFMA.FTZ R14, R14, c[0x0][0x2d0], -R142 ;  /* 0x0000b4000e0e7a23 */ /* 0x000fe4000001088e */
[--C-:B------:R-:W-:Y:S02]  /*14130*/  FFMA.FTZ R10, R10, c[0x0][0x2d0], -R141.reuse ;  /* 0x0000b4000a0a7a23 */ /* 0x100fe4000001088d */
[--C-:B------:R-:W-:Y:S01]  /*14140*/  FFMA.FTZ R15, R15, c[0x0][0x2d0], -R141.reuse ;  /* 0x0000b4000f0f7a23 */ /* 0x100fe2000001088d */
[----:B------:R-:W-:Y:S01]  /*14150*/  MUFU.EX2 R33, R13 ;  /* 0x0000000d00217308 */ /* 0x000fe20000000800 */
[--C-:B------:R-:W-:Y:S01]  /*14160*/  FFMA.FTZ R16, R16, c[0x0][0x2d0], -R141.reuse ;  /* 0x0000b40010107a23 */ /* 0x100fe2000001088d */
[----:B-1----:R-:W-:Y:S01]  /*14170*/  FMNMX.FTZ R135, R4, R135, !PT ;  /* 0x0000008704877209 */ /* 0x002fe20007810000 */
[----:B------:R-:W-:Y:S03]  /*14180*/  FFMA.FTZ R17, R17, c[0x0][0x2d0], -R141 ;  /* 0x0000b40011117a23 */ /* 0x000fe6000001088d */
[C---:B------:R-:W-:Y:S01]  /*14190*/  FSETP.NEU.FTZ.AND P0, PT, R135.reuse, -INF , PT ;  /* 0xff8000008700780b */ /* 0x040fe20003f1d000 */
[----:B------:R-:W-:Y:S03]  /*141a0*/  FMUL.FTZ R143, R135, c[0x0][0x2d0] ;  /* 0x0000b400878f7a20 */ /* 0x000fe60000410000 */
[----:B------:R-:W-:Y:S02]  /*141b0*/  MUFU.EX2 R21, R10 ;  /* 0x0000000a00157308 */ /* 0x000fe40000000800 */
[----:B------:R-:W-:Y:S05]  /*141c0*/  FSEL R143, R143, RZ, P0 ;  /* 0x000000ff8f8f7208 */ /* 0x000fea0000000000 */
[--C-:B------:R-:W-:Y:S01]  /*141d0*/  FFMA.FTZ R8, R8, c[0x0][0x2d0], -R143.reuse ;  /* 0x0000b40008087a23 */ /* 0x100fe2000001088f */
[----:B--2---:R-:W-:Y:S01]  /*141e0*/  FMNMX.FTZ R3, R0, R2, !PT ;  /* 0x0000000200037209 */ /* 0x004fe20007810000 */
[--C-:B------:R-:W-:Y:S01]  /*141f0*/  FFMA.FTZ R2, R18, c[0x0][0x2d0], -R143.reuse ;  /* 0x0000b40012027a23 */ /* 0x100fe2000001088f */
[----:B------:R-:W-:Y:S01]  /*14200*/  FSEL R0, R137, RZ, P2 ;  /* 0x000000ff89007208 */ /* 0x000fe20001000000 */
[----:B------:R-:W-:Y:S01]  /*14210*/  MUFU.EX2 R31, R15 ;  /* 0x0000000f001f7308 */ /* 0x000fe20000000800 */
[--C-:B------:R-:W-:Y:S01]  /*14220*/  FFMA.FTZ R12, R12, c[0x0][0x2d0], -R143.reuse ;  /* 0x0000b4000c0c7a23 */ /* 0x100fe2000001088f */
[----:B------:R-:W1:Y:S01]  /*14230*/  SHFL.BFLY PT, R4, R3, 0x1, 0x1f ;  /* 0x0c201f0003047f89 */ /* 0x000e6200000e0000 */
[----:B------:R-:W-:Y:S02]  /*14240*/  FFMA.FTZ R11, R11, c[0x0][0x2d0], -R143 ;  /* 0x0000b4000b0b7a23 */ /* 0x000fe4000001088f */
[----:B------:R-:W-:Y:S04]  /*14250*/  FADD.FTZ R0, -R0, R132 ;  /* 0x0000008400007221 */ /* 0x000fe80000010100 */
[----:B------:R-:W-:Y:S01]  /*14260*/  FMUL.FTZ R0, R0, c[0x0][0x2d0] ;  /* 0x0000b40000007a20 */ /* 0x000fe20000410000 */
[----:B------:R2:W-:Y:S10]  /*14270*/  MUFU.EX2 R221, R2 ;  /* 0x0000000200dd7308 */ /* 0x0005f40000000800 */
[----:B------:R3:W4:Y:S01]  /*14280*/  MUFU.EX2 R133, R0 ;  /* 0x0000000000857308 */ /* 0x0007220000000800 */
[----:B-1----:R-:W-:Y:S09]  /*14290*/  FMNMX.FTZ R3, R4, R3, !PT ;  /* 0x0000000304037209 */ /* 0x002ff20007810000 */
[----:B------:R1:W-:Y:S01]  /*142a0*/  MUFU.EX2 R28, R16 ;  /* 0x00000010001c7308 */ /* 0x0003e20000000800 */
[----:B--2---:R-:W-:Y:S05]  /*142b0*/  FSEL R2, R136, RZ, P1 ;  /* 0x000000ff88027208 */ /* 0x004fea0000800000 */
[----:B------:R-:W-:Y:S04]  /*142c0*/  FADD.FTZ R2, -R2, R134 ;  /* 0x0000008602027221 */ /* 0x000fe80000010100 */
[----:B------:R-:W2:Y:S01]  /*142d0*/  MUFU.EX2 R51, R17 ;  /* 0x0000001100337308 */ /* 0x000ea20000000800 */
[----:B------:R-:W-:Y:S02]  /*142e0*/  FMUL.FTZ R134, R3, c[0x0][0x2d0] ;  /* 0x0000b40003867a20 */ /* 0x000fe40000410000 */
[----:B------:R-:W-:Y:S01]  /*142f0*/  FMUL.FTZ R2, R2, c[0x0][0x2d0] ;  /* 0x0000b40002027a20 */ /* 0x000fe20000410000 */
[----:B---3--:R-:W-:Y:S01]  /*14300*/  FSEL R0, R135, RZ, P0 ;  /* 0x000000ff87007208 */ /* 0x008fe20000000000 */
[----:B----4-:R-:W-:Y:S01]  /*14310*/  FMUL.FTZ R48, R133, R188 ;  /* 0x000000bc85307220 */ /* 0x010fe20000410000 */
[----:B------:R-:W-:Y:S01]  /*14320*/  FSETP.NEU.FTZ.AND P0, PT, R3, -INF , PT ;  /* 0xff8000000300780b */ /* 0x000fe20003f1d000 */
[C---:B------:R-:W-:Y:S02]  /*14330*/  FMUL.FTZ R49, R133.reuse, R189 ;  /* 0x000000bd85317220 */ /* 0x040fe40000410000 */
[----:B------:R-:W-:Y:S01]  /*14340*/  FADD.FTZ R0, -R0, R138 ;  /* 0x0000008a00007221 */ /* 0x000fe20000010100 */
[----:B------:R-:W3:Y:S01]  /*14350*/  MUFU.EX2 R132, R2 ;  /* 0x0000000200847308 */ /* 0x000ee20000000800 */
[----:B------:R-:W-:Y:S01]  /*14360*/  FSEL R134, R134, RZ, P0 ;  /* 0x000000ff86867208 */ /* 0x000fe20000000000 */
[----:B------:R-:W-:Y:S01]  /*14370*/  FMUL.FTZ R52, R133, R52 ;  /* 0x0000003485347220 */ /* 0x000fe20000410000 */
[----:B------:R-:W-:Y:S01]  /*14380*/  MOV R138, R21 ;  /* 0x00000015008a7202 */ /* 0x000fe20000000f00 */
[----:B------:R-:W-:Y:S01]  /*14390*/  FMUL.FTZ R0, R0, c[0x0][0x2d0] ;  /* 0x0000b40000007a20 */ /* 0x000fe20000410000 */
[----:B------:R-:W4:Y:S01]  /*143a0*/  LDSM.16.MT88.4 R20, [R225+0x2080] ;  /* 0x00208000e114783b */ /* 0x000f220000004200 */
[--C-:B------:R-:W-:Y:S01]  /*143b0*/  FFMA.FTZ R4, R25, c[0x0][0x2d0], -R134.reuse ;  /* 0x0000b40019047a23 */ /* 0x100fe20000010886 */
[----:B------:R-:W-:Y:S01]  /*143c0*/  F2FP.PACK_AB R192, R31, R138 ;  /* 0x0000008a1fc0723e */ /* 0x000fe200000000ff */
[--C-:B------:R-:W-:Y:S02]  /*143d0*/  FFMA.FTZ R5, R5, c[0x0][0x2d0], -R134.reuse ;  /* 0x0000b40005057a23 */ /* 0x100fe40000010886 */
[----:B------:R5:W5:Y:S01]  /*143e0*/  MUFU.EX2 R2, R0 ;  /* 0x0000000000027308 */ /* 0x000b620000000800 */
[C---:B-1----:R-:W-:Y:S01]  /*143f0*/  FMUL.FTZ R16, R133.reuse, R156 ;  /* 0x0000009c85107220 */ /* 0x042fe20000410000 */
[----:B------:R-:W-:Y:S01]  /*14400*/  MOV R156, R31 ;  /* 0x0000001f009c7202 */ /* 0x000fe20000000f00 */
        /* <DEDUP_REMOVED lines=11> */
[----:B------:R-:W2:Y:S01]  /*144c0*/  MUFU.EX2 R27, R14 ;  /* 0x0000000e001b7308 */ /* 0x000ea20000000800 */
[----:B------:R-:W-:Y:S01]  /*144d0*/  MOV R159, R28 ;  /* 0x0000001c009f7202 */ /* 0x000fe20000000f00 */
[C---:B------:R-:W-:Y:S01]  /*144e0*/  FMUL.FTZ R34, R132.reuse, R174 ;  /* 0x000000ae84227220 */ /* 0x040fe20000410000 */
[----:B------:R-:W-:Y:S01]  /*144f0*/  MOV R174, R221 ;  /* 0x000000dd00ae7202 */ /* 0x000fe20000000f00 */
[--C-:B-----5:R-:W-:Y:S02]  /*14500*/  FFMA.FTZ R0, R7, c[0x0][0x2d0], -R134.reuse ;  /* 0x0000b40007007a23 */ /* 0x120fe40000010886 */
[----:B------:R-:W-:Y:S02]  /*14510*/  FMUL.FTZ R7, R132, R147 ;  /* 0x0000009384077220 */ /* 0x000fe40000410000 */
[C---:B------:R-:W-:Y:S02]  /*14520*/  FMUL.FTZ R13, R2.reuse, R153 ;  /* 0x00000099020d7220 */ /* 0x040fe40000410000 */
[----:B------:R3:W-:Y:S01]  /*14530*/  MUFU.EX2 R216, R0 ;  /* 0x0000000000d87308 */ /* 0x0007e20000000800 */
[C---:B------:R-:W-:Y:S02]  /*14540*/  FMUL.FTZ R25, R2.reuse, R165 ;  /* 0x000000a502197220 */ /* 0x040fe40000410000 */
[C---:B------:R-:W-:Y:S02]  /*14550*/  FMUL.FTZ R45, R2.reuse, R185 ;  /* 0x000000b9022d7220 */ /* 0x040fe40000410000 */
[C---:B-1----:R-:W-:Y:S02]  /*14560*/  FMUL.FTZ R9, R2.reuse, R149 ;  /* 0x0000009502097220 */ /* 0x042fe40000410000 */
[C---:B------:R-:W-:Y:S02]  /*14570*/  FMUL.FTZ R44, R2.reuse, R184 ;  /* 0x000000b8022c7220 */ /* 0x040fe40000410000 */
[----:B------:R-:W-:Y:S01]  /*14580*/  FMUL.FTZ R28, R2, R168 ;  /* 0x000000a8021c7220 */ /* 0x000fe20000410000 */
[----:B------:R1:W5:Y:S01]  /*14590*/  MUFU.EX2 R215, R5 ;  /* 0x0000000500d77308 */ /* 0x0003620000000800 */
[----:B------:R-:W-:Y:S02]  /*145a0*/  FMUL.FTZ R35, R132, R175 ;  /* 0x000000af84237220 */ /* 0x000fe40000410000 */
[----:B------:R-:W-:Y:S01]  /*145b0*/  FMUL.FTZ R40, R2, R180 ;  /* 0x000000b402287220 */ /* 0x000fe20000410000 */
[----:B--2---:R-:W-:Y:S01]  /*145c0*/  F2FP.PACK_AB R195, R244, R27 ;  /* 0x0000001bf4c3723e */ /* 0x004fe200000000ff */
[----:B------:R-:W-:Y:S01]  /*145d0*/  FMUL.FTZ R41, R2, R181 ;  /* 0x000000b502297220 */ /* 0x000fe20000410000 */
[----:B------:R-:W-:Y:S01]  /*145e0*/  MOV R181, R159 ;  /* 0x0000009f00b57202 */ /* 0x000fe20000000f00 */
[C---:B------:R-:W-:Y:S02]  /*145f0*/  FMUL.FTZ R50, R132.reuse, R190 ;  /* 0x000000be84327220 */ /* 0x040fe40000410000 */
[C---:B------:R-:W-:Y:S01]  /*14600*/  FMUL.FTZ R54, R132.reuse, R54 ;  /* 0x0000003684367220 */ /* 0x040fe20000410000 */
[----:B------:R2:W-:Y:S01]  /*14610*/  MUFU.EX2 R219, R4 ;  /* 0x0000000400db7308 */ /* 0x0005e20000000800 */
[----:B------:R-:W-:Y:S02]  /*14620*/  FMUL.FTZ R55, R132, R55 ;  /* 0x0000003784377220 */ /* 0x000fe40000410000 */
[----:B------:R-:W-:Y:S02]  /*14630*/  FMUL.FTZ R56, R2, R56 ;  /* 0x0000003802387220 */ /* 0x000fe40000410000 */
[----:B---3--:R-:W-:Y:S02]  /*14640*/  FFMA.FTZ R0, R24, c[0x0][0x2d0], -R134 ;  /* 0x0000b40018007a23 */ /* 0x008fe40000010886 */
[C---:B------:R-:W-:Y:S02]  /*14650*/  FMUL.FTZ R24, R2.reuse, R164 ;  /* 0x000000a402187220 */ /* 0x040fe40000410000 */
[C---:B------:R-:W-:Y:S01]  /*14660*/  FMUL.FTZ R57, R2.reuse, R57 ;  /* 0x0000003902397220 */ /* 0x040fe20000410000 */
[----:B------:R3:W3:Y:S01]  /*14670*/  MUFU.EX2 R217, R0 ;  /* 0x0000000000d97308 */ /* 0x0006e20000000800 */
[C---:B------:R-:W-:Y:S02]  /*14680*/  FMUL.FTZ R60, R2.reuse, R60 ;  /* 0x0000003c023c7220 */ /* 0x040fe40000410000 */
[----:B------:R-:W-:Y:S02]  /*14690*/  FMUL.FTZ R61, R2, R61 ;  /* 0x0000003d023d7220 */ /* 0x000fe40000410000 */
[C---:B-1----:R-:W-:Y:S01]  /*146a0*/  FMUL.FTZ R5, R133.reuse, R145 ;  /* 0x0000009185057220 */ /* 0x042fe20000410000 */
[----:B-----5:R-:W-:Y:S01]  /*146b0*/  F2FP.PACK_AB R145, R216, R215 ;  /* 0x000000d7d891723e */ /* 0x020fe200000000ff */
[C---:B------:R-:W-:Y:S02]  /*146c0*/  FMUL.FTZ R66, R132.reuse, R66 ;  /* 0x0000004284427220 */ /* 0x040fe40000410000 */
[C---:B------:R-:W-:Y:S01]  /*146d0*/  FMUL.FTZ R67, R132.reuse, R67 ;  /* 0x0000004384437220 */ /* 0x040fe20000410000 */
[----:B------:R1:W5:Y:S01]  /*146e0*/  MUFU.EX2 R30, R8 ;  /* 0x00000008001e7308 */ /* 0x0003620000000800 */
[C---:B------:R-:W-:Y:S02]  /*146f0*/  FMUL.FTZ R70, R132.reuse, R70 ;  /* 0x0000004684467220 */ /* 0x040fe40000410000 */
[----:B------:R-:W-:Y:S02]  /*14700*/  FMUL.FTZ R71, R132, R71 ;  /* 0x0000004784477220 */ /* 0x000fe40000410000 */
[----:B--2---:R-:W-:Y:S02]  /*14710*/  FMUL.FTZ R4, R133, R144 ;  /* 0x0000009085047220 */ /* 0x004fe40000410000 */
[C---:B------:R-:W-:Y:S02]  /*14720*/  FMUL.FTZ R72, R2.reuse, R72 ;  /* 0x0000004802487220 */ /* 0x040fe40000410000 */
[C---:B------:R-:W-:Y:S01]  /*14730*/  FMUL.FTZ R73, R2.reuse, R73 ;  /* 0x0000004902497220 */ /* 0x040fe20000410000 */
[----:B------:R-:W2:Y:S01]  /*14740*/  MUFU.EX2 R29, R12 ;  /* 0x0000000c001d7308 */ /* 0x000ea20000000800 */
[C---:B------:R-:W-:Y:S02]  /*14750*/  FMUL.FTZ R76, R2.reuse, R76 ;  /* 0x0000004c024c7220 */ /* 0x040fe40000410000 */
[----:B------:R-:W-:Y:S01]  /*14760*/  FMUL.FTZ R77, R2, R77 ;  /* 0x0000004d024d7220 */ /* 0x000fe20000410000 */
[----:B---3--:R-:W-:Y:S01]  /*14770*/  FSEL R0, R3, RZ, P0 ;  /* 0x000000ff03007208 */ /* 0x008fe20000000000 */
[----:B------:R-:W-:Y:S01]  /*14780*/  FMUL.FTZ R80, R133, R80 ;  /* 0x0000005085507220 */ /* 0x000fe20000410000 */
[----:B------:R-:W-:Y:S01]  /*14790*/  F2FP.PACK_AB R147, R219, R217 ;  /* 0x000000d9db93723e */ /* 0x000fe200000000ff */
[C---:B------:R-:W-:Y:S01]  /*147a0*/  FMUL.FTZ R81, R133.reuse, R81 ;  /* 0x0000005185517220 */ /* 0x040fe20000410000 */
[----:B------:R-:W-:Y:S01]  /*147b0*/  PLOP3.LUT P0, PT, PT, PT, UP0, 0x80, 0x0 ;  /* 0x000000000000781c */ /* 0x000fe20003f0f008 */
[----:B------:R-:W-:Y:S01]  /*147c0*/  FADD.FTZ R0, -R0, R139 ;  /* 0x0000008b00007221 */ /* 0x000fe20000010100 */
[----:B------:R-:W3:Y:S01]  /*147d0*/  MUFU.EX2 R26, R11 ;  /* 0x0000000b001a7308 */ /* 0x000ee20000000800 */
[----:B------:R-:W-:Y:S01]  /*147e0*/  MOV R139, R33 ;  /* 0x00000021008b7202 */ /* 0x000fe20000000f00 */
[----:B------:R-:W-:Y:S01]  /*147f0*/  FMUL.FTZ R33, R133, R173 ;  /* 0x000000ad85217220 */ /* 0x000fe20000410000 */
[----:B------:R-:W-:Y:S01]  /*14800*/  MOV R173, R244 ;  /* 0x000000f400ad7202 */ /* 0x000fe20000000f00 */
[----:B------:R-:W-:Y:S01]  /*14810*/  FMUL.FTZ R0, R0, c[0x0][0x2d0] ;  /* 0x0000b40000007a20 */ /* 0x000fe20000410000 */
[----:B------:R-:W-:Y:S01]  /*14820*/  F2FP.PACK_AB R193, R139, R220 ;  /* 0x000000dc8bc1723e */ /* 0x000fe200000000ff */
[----:B-1----:R-:W-:Y:S01]  /*14830*/  FMUL.FTZ R8, R2, R148 ;  /* 0x0000009402087220 */ /* 0x002fe20000410000 */
[----:B-----5:R-:W-:Y:S01]  /*14840*/  MOV R157, R30 ;  /* 0x0000001e009d7202 */ /* 0x020fe20000000f00 */
[C---:B------:R-:W-:Y:S02]  /*14850*/  FMUL.FTZ R82, R132.reuse, R82 ;  /* 0x0000005284527220 */ /* 0x040fe40000410000 */
[----:B------:R-:W1:Y:S01]  /*14860*/  MUFU.EX2 R0, R0 ;  /* 0x0000000000007308 */ /* 0x000e620000000800 */
[----:B------:R-:W-:Y:S01]  /*14870*/  MOV R180, R157 ;  /* 0x0000009d00b47202 */ /* 0x000fe20000000f00 */
[-C--:B----4-:R-:W-:Y:S01]  /*14880*/  HMMA.16816.F32 R4, R192, R20.reuse, R4 ;  /* 0x00000014c004723c */ /* 0x090fe20000001804 */
[----:B------:R-:W-:Y:S01]  /*14890*/  FMUL.FTZ R83, R132, R83 ;  /* 0x0000005384537220 */ /* 0x000fe20000410000 */
[----:B--2---:R-:W-:Y:S01]  /*148a0*/  F2FP.PACK_AB R144, R29, R30 ;  /* 0x0000001e1d90723e */ /* 0x004fe200000000ff */
[C---:B------:R-:W-:Y:S01]  /*148b0*/  FMUL.FTZ R12, R2.reuse, R152 ;  /* 0x00000098020c7220 */ /* 0x040fe20000410000 */
[----:B------:R-:W-:Y:S01]  /*148c0*/  MOV R158, R29 ;  /* 0x0000001d009e7202 */ /* 0x000fe20000000f00 */
[----:B------:R-:W-:Y:S02]  /*148d0*/  FMUL.FTZ R29, R2, R169 ;  /* 0x000000a9021d7220 */ /* 0x000fe40000410000 */
[C---:B------:R-:W-:Y:S01]  /*148e0*/  FMUL.FTZ R84, R133.reuse, R84 ;  /* 0x0000005485547220 */ /* 0x040fe20000410000 */
[----:B------:R-:W-:Y:S01]  /*148f0*/  MOV R168, R158 ;  /* 0x0000009e00a87202 */ /* 0x000fe20000000f00 */
[----:B------:R-:W-:Y:S03]  /*14900*/  FMUL.FTZ R85, R133, R85 ;  /* 0x0000005585557220 */ /* 0x000fe60000410000 */
[----:B---3--:R-:W-:Y:S01]  /*14910*/  F2FP.PACK_AB R146, R221, R26 ;  /* 0x0000001add92723e */ /* 0x008fe200000000ff */
[C---:B------:R-:W-:Y:S02]  /*14920*/  FMUL.FTZ R86, R132.reuse, R86 ;  /* 0x0000005684567220 */ /* 0x040fe40000410000 */
[----:B------:R-:W-:Y:S02]  /*14930*/  FMUL.FTZ R87, R132, R87 ;  /* 0x0000005784577220 */ /* 0x000fe40000410000 */
[C---:B------:R-:W-:Y:S02]  /*14940*/  FMUL.FTZ R88, R2.reuse, R88 ;  /* 0x0000005802587220 */ /* 0x040fe40000410000 */
[C---:B------:R-:W-:Y:S02]  /*14950*/  FMUL.FTZ R89, R2.reuse, R89 ;  /* 0x0000005902597220 */ /* 0x040fe40000410000 */
[----:B------:R-:W-:Y:S02]  /*14960*/  FMUL.FTZ R92, R2, R92 ;  /* 0x0000005c025c7220 */ /* 0x000fe40000410000 */
[C---:B-1----:R-:W-:Y:S02]  /*14970*/  FMUL.FTZ R10, R0.reuse, R150 ;  /* 0x00000096000a7220 */ /* 0x042fe40000410000 */
        /* <DEDUP_REMOVED lines=13> */
[C---:B------:R-:W-:Y:S01]  /*14a50*/  FMUL.FTZ R21, R133.reuse, R161 ;  /* 0x000000a185157220 */ /* 0x040fe20000410000 */
[C---:B------:R-:W-:Y:S01]  /*14a60*/  HMMA.16816.F32 R16, R192.reuse, R22, R16 ;  /* 0x00000016c010723c */ /* 0x040fe20000001810 */
[----:B------:R-:W-:Y:S03]  /*14a70*/  MOV R161, R26 ;  /* 0x0000001a00a17202 */ /* 0x000fe60000000f00 */
[C---:B------:R-:W-:Y:S01]  /*14a80*/  FMUL.FTZ R26, R0.reuse, R166 ;  /* 0x000000a6001a7220 */ /* 0x040fe20000410000 */
[----:B------:R-:W-:Y:S01]  /*14a90*/  MOV R175, R161 ;  /* 0x000000a100af7202 */ /* 0x000fe20000000f00 */
[----:B------:R-:W-:Y:S01]  /*14aa0*/  FMUL.FTZ R31, R0, R171 ;  /* 0x000000ab001f7220 */ /* 0x000fe20000410000 */
[----:B------:R-:W-:Y:S01]  /*14ab0*/  LDSM.16.MT88.4 R164, [R227+0x2880] ;  /* 0x00288000e3a4783b */ /* 0x000fe20000004200 */
[C---:B------:R-:W-:Y:S04]  /*14ac0*/  FMUL.FTZ R23, R132.reuse, R163 ;  /* 0x000000a384177220 */ /* 0x040fe80000410000 */
[C---:B------:R-:W-:Y:S01]  /*14ad0*/  FMUL.FTZ R22, R132.reuse, R162 ;  /* 0x000000a284167220 */ /* 0x040fe20000410000 */
[----:B------:R-:W-:Y:S01]  /*14ae0*/  MOV R162, R32 ;  /* 0x0000002000a27202 */ /* 0x000fe20000000f00 */
[C---:B------:R-:W-:Y:S01]  /*14af0*/  FMUL.FTZ R32, R133.reuse, R172 ;  /* 0x000000ac85207220 */ /* 0x040fe20000410000 */
[----:B------:R-:W-:Y:S01]  /*14b00*/  MOV R172, R51 ;  /* 0x0000003300ac7202 */ /* 0x000fe20000000f00 */
[----:B------:R-:W-:Y:S01]  /*14b10*/  FMUL.FTZ R51, R132, R191 ;  /* 0x000000bf84337220 */ /* 0x000fe20000410000 */
[----:B------:R-:W-:Y:S01]  /*14b20*/  MOV R191, R245 ;  /* 0x000000f500bf7202 */ /* 0x000fe20000000f00 */
[C---:B------:R-:W-:Y:S01]  /*14b30*/  FMUL.FTZ R42, R0.reuse, R182 ;  /* 0x000000b6002a7220 */ /* 0x040fe20000410000 */
[-C--:B------:R-:W-:Y:S01]  /*14b40*/  HMMA.16816.F32 R20, R192, R36.reuse, R20 ;  /* 0x00000024c014723c */ /* 0x080fe20000001814 */
[----:B------:R-:W-:Y:S01]  /*14b50*/  MOV R190, R162 ;  /* 0x000000a200be7202 */ /* 0x000fe20000000f00 */
[C---:B------:R-:W-:Y:S01]  /*14b60*/  FMUL.FTZ R58, R0.reuse, R58 ;  /* 0x0000003a003a7220 */ /* 0x040fe20000410000 */
[----:B------:R-:W-:Y:S01]  /*14b70*/  MOV R182, R160 ;  /* 0x000000a000b67202 */ /* 0x000fe20000000f00 */
[C---:B------:R-:W-:Y:S01]  /*14b80*/  FMUL.FTZ R59, R0.reuse, R59 ;  /* 0x0000003b003b7220 */ /* 0x040fe20000410000 */
[----:B------:R-:W-:Y:S01]  /*14b90*/  LDSM.16.MT88.4 R160, [R228+0x2880] ;  /* 0x00288000e4a0783b */ /* 0x000fe20000004200 */
[C---:B------:R-:W-:Y:S02]  /*14ba0*/  FMUL.FTZ R62, R0.reuse, R62 ;  /* 0x0000003e003e7220 */ /* 0x040fe40000410000 */
[C---:B------:R-:W-:Y:S01]  /*14bb0*/  HMMA.16816.F32 R24, R144.reuse, R36, R24 ;  /* 0x000000249018723c */ /* 0x040fe20000001818 */
[C---:B------:R-:W-:Y:S03]  /*14bc0*/  FMUL.FTZ R30, R0.reuse, R170 ;  /* 0x000000aa001e7220 */ /* 0x040fe60000410000 */
[C---:B------:R-:W-:Y:S02]  /*14bd0*/  FMUL.FTZ R63, R0.reuse, R63 ;  /* 0x0000003f003f7220 */ /* 0x040fe40000410000 */
[----:B------:R-:W-:Y:S02]  /*14be0*/  FMUL.FTZ R74, R0, R74 ;  /* 0x0000004a004a7220 */ /* 0x000fe40000410000 */
[-C--:B------:R-:W-:Y:S01]  /*14bf0*/  HMMA.16816.F32 R28, R144, R38.reuse, R28 ;  /* 0x00000026901c723c */ /* 0x080fe2000000181c */
[C---:B------:R-:W-:Y:S03]  /*14c00*/  FMUL.FTZ R37, R133.reuse, R177 ;  /* 0x000000b185257220 */ /* 0x040fe60000410000 */
[----:B------:R-:W-:Y:S01]  /*14c10*/  MOV R177, R138 ;  /* 0x0000008a00b17202 */ /* 0x000fe20000000f00 */
[--C-:B------:R-:W-:Y:S02]  /*14c20*/  FFMA.FTZ R138, R196, c[0x0][0x2d0], -R141.reuse ;  /* 0x0000b400c48a7a23 */ /* 0x100fe4000001088d */
[----:B------:R-:W-:Y:S01]  /*14c30*/  FMUL.FTZ R36, R133, R176 ;  /* 0x000000b085247220 */ /* 0x000fe20000410000 */
[C---:B------:R-:W-:Y:S01]  /*14c40*/  HMMA.16816.F32 R32, R192.reuse, R38, R32 ;  /* 0x00000026c020723c */ /* 0x040fe20000001820 */
[----:B------:R3:W-:Y:S03]  /*14c50*/  MUFU.EX2 R183, R138 ;  /* 0x0000008a00b77308 */ /* 0x0007e60000000800 */
[C---:B------:R-:W-:Y:S01]  /*14c60*/  FMUL.FTZ R75, R0.reuse, R75 ;  /* 0x0000004b004b7220 */ /* 0x040fe20000410000 */
[----:B------:R-:W-:Y:S01]  /*14c70*/  MOV R176, R220 ;  /* 0x000000dc00b07202 */ /* 0x000fe20000000f00 */
        /* <DEDUP_REMOVED lines=8> */
[----:B------:R-:W-:Y:S01]  /*14d00*/  FMUL.FTZ R91, R0, R91 ;  /* 0x0000005b005b7220 */ /* 0x000fe20000410000 */
[-C--:B-1----:R-:W-:Y:S01]  /*14d10*/  HMMA.16816.F32 R36, R192, R148.reuse, R36 ;  /* 0x00000094c024723c */ /* 0x082fe20000001824 */
[----:B------:R-:W-:Y:S02]  /*14d20*/  FMUL.FTZ R93, R2, R93 ;  /* 0x0000005d025d7220 */ /* 0x000fe40000410000 */
[C---:B------:R-:W-:Y:S02]  /*14d30*/  FMUL.FTZ R94, R0.reuse, R94 ;  /* 0x0000005e005e7220 */ /* 0x040fe40000410000 */
[----:B------:R-:W-:Y:S02]  /*14d40*/  FMUL.FTZ R95, R0, R95 ;  /* 0x0000005f005f7220 */ /* 0x000fe40000410000 */
[--C-:B---3--:R-:W-:Y:S01]  /*14d50*/  FFMA.FTZ R138, R197, c[0x0][0x2d0], -R141.reuse ;  /* 0x0000b400c58a7a23 */ /* 0x108fe2000001088d */
[C---:B------:R-:W-:Y:S01]  /*14d60*/  HMMA.16816.F32 R40, R144.reuse, R148, R40 ;  /* 0x000000949028723c */ /* 0x040fe20000001828 */
[C---:B------:R-:W-:Y:S02]  /*14d70*/  FMUL.FTZ R96, R133.reuse, R96 ;  /* 0x0000006085607220 */ /* 0x040fe40000410000 */
[----:B------:R1:W-:Y:S01]  /*14d80*/  MUFU.EX2 R185, R138 ;  /* 0x0000008a00b97308 */ /* 0x0003e20000000800 */
[C---:B------:R-:W-:Y:S02]  /*14d90*/  FMUL.FTZ R97, R133.reuse, R97 ;  /* 0x0000006185617220 */ /* 0x040fe40000410000 */
[C---:B------:R-:W-:Y:S02]  /*14da0*/  FMUL.FTZ R98, R132.reuse, R98 ;  /* 0x0000006284627220 */ /* 0x040fe40000410000 */
[-C--:B------:R-:W-:Y:S01]  /*14db0*/  HMMA.16816.F32 R44, R144, R150.reuse, R44 ;  /* 0x00000096902c723c */ /* 0x080fe2000000182c */
[C---:B------:R-:W-:Y:S03]  /*14dc0*/  FMUL.FTZ R99, R132.reuse, R99 ;  /* 0x0000006384637220 */ /* 0x040fe60000410000 */
[C---:B------:R-:W-:Y:S02]  /*14dd0*/  FMUL.FTZ R100, R133.reuse, R100 ;  /* 0x0000006485647220 */ /* 0x040fe40000410000 */
[C---:B------:R-:W-:Y:S02]  /*14de0*/  FMUL.FTZ R101, R133.reuse, R101 ;  /* 0x0000006585657220 */ /* 0x040fe40000410000 */
[C---:B------:R-:W-:Y:S01]  /*14df0*/  HMMA.16816.F32 R48, R192.reuse, R150, R48 ;  /* 0x00000096c030723c */ /* 0x040fe20000001830 */
[----:B------:R-:W3:Y:S03]  /*14e00*/  LDSM.16.MT88.4 R148, [R225+0x3880] ;  /* 0x00388000e194783b */ /* 0x000ee60000004200 */
[C---:B------:R-:W-:Y:S02]  /*14e10*/  FMUL.FTZ R102, R132.reuse, R102 ;  /* 0x0000006684667220 */ /* 0x040fe40000410000 */
[----:B------:R-:W-:Y:S02]  /*14e20*/  FMUL.FTZ R103, R132, R103 ;  /* 0x0000006784677220 */ /* 0x000fe40000410000 */
[-C--:B--2---:R-:W-:Y:S01]  /*14e30*/  HMMA.16816.F32 R52, R192, R152.reuse, R52 ;  /* 0x00000098c034723c */ /* 0x084fe20000001834 */
[----:B------:R-:W-:Y:S03]  /*14e40*/  FMUL.FTZ R104, R2, R104 ;  /* 0x0000006802687220 */ /* 0x000fe60000410000 */
        /* <DEDUP_REMOVED lines=15> */
[-C--:B---3--:R-:W-:Y:S03]  /*14f40*/  HMMA.16816.F32 R68, R192, R148.reuse, R68 ;  /* 0x00000094c044723c */ /* 0x088fe60000001844 */
[--C-:B-1----:R-:W-:Y:S02]  /*14f50*/  FFMA.FTZ R138, R199, c[0x0][0x2d0], -R142.reuse ;  /* 0x0000b400c78a7a23 */ /* 0x102fe4000001088e */
[----:B------:R-:W-:Y:S01]  /*14f60*/  LDSM.16.MT88.4 R196, [R227+0x3080] ;  /* 0x00308000e3c4783b */ /* 0x000fe20000004200 */
[C---:B------:R-:W-:Y:S01]  /*14f70*/  FMUL.FTZ R114, R132.reuse, R114 ;  /* 0x0000007284727220 */ /* 0x040fe20000410000 */
[----:B------:R1:W-:Y:S01]  /*14f80*/  MUFU.EX2 R186, R138 ;  /* 0x0000008a00ba7308 */ /* 0x0003e20000000800 */
[C---:B------:R-:W-:Y:S01]  /*14f90*/  HMMA.16816.F32 R72, R144.reuse, R148, R72 ;  /* 0x000000949048723c */ /* 0x040fe20000001848 */
[----:B------:R-:W-:Y:S03]  /*14fa0*/  FMUL.FTZ R115, R132, R115 ;  /* 0x0000007384737220 */ /* 0x000fe60000410000 */
[C---:B------:R-:W-:Y:S02]  /*14fb0*/  FMUL.FTZ R120, R2.reuse, R120 ;  /* 0x0000007802787220 */ /* 0x040fe40000410000 */
[----:B------:R-:W-:Y:S02]  /*14fc0*/  FMUL.FTZ R121, R2, R121 ;  /* 0x0000007902797220 */ /* 0x000fe40000410000 */
[-C--:B------:R-:W-:Y:S01]  /*14fd0*/  HMMA.16816.F32 R76, R144, R150.reuse, R76 ;  /* 0x00000096904c723c */ /* 0x080fe2000000184c */
[C---:B------:R-:W-:Y:S03]  /*14fe0*/  FMUL.FTZ R122, R0.reuse, R122 ;  /* 0x0000007a007a7220 */ /* 0x040fe60000410000 */
[----:B------:R-:W-:Y:S02]  /*14ff0*/  FMUL.FTZ R123, R0, R123 ;  /* 0x0000007b007b7220 */ /* 0x000fe40000410000 */
[C---:B------:R-:W-:Y:S02]  /*15000*/  FMUL.FTZ R124, R2.reuse, R124 ;  /* 0x0000007c027c7220 */ /* 0x040fe40000410000 */
[C---:B------:R-:W-:Y:S01]  /*15010*/  HMMA.16816.F32 R80, R192.reuse, R150, R80 ;  /* 0x00000096c050723c */ /* 0x040fe20000001850 */
[----:B------:R-:W3:Y:S03]  /*15020*/  LDSM.16.MT88.4 R148, [R228+0x3880] ;  /* 0x00388000e494783b */ /* 0x000ee60000004200 */
        /* <DEDUP_REMOVED lines=8> */
[C---:B------:R-:W-:Y:S03]  /*150b0*/  FMUL.FTZ R129, R133.reuse, R129 ;  /* 0x0000008185817220 */ /* 0x040fe60000410000 */
[C---:B------:R-:W-:Y:S02]  /*150c0*/  FMUL.FTZ R130, R132.reuse, R130 ;  /* 0x0000008284827220 */ /* 0x040fe40000410000 */
[C---:B------:R-:W-:Y:S02]  /*150d0*/  FMUL.FTZ R131, R132.reuse, R131 ;  /* 0x0000008384837220 */ /* 0x040fe40000410000 */
[-C--:B------:R-:W-:Y:S01]  /*150e0*/  HMMA.16816.F32 R92, R144, R154.reuse, R92 ;  /* 0x0000009a905c723c */ /* 0x080fe2000000185c */
[C---:B------:R-:W-:Y:S03]  /*150f0*/  FMUL.FTZ R116, R133.reuse, R116 ;  /* 0x0000007485747220 */ /* 0x040fe60000410000 */
[----:B------:R-:W-:Y:S02]  /*15100*/  FMUL.FTZ R117, R133, R117 ;  /* 0x0000007585757220 */ /* 0x000fe40000410000 */
[C---:B------:R-:W-:Y:S02]  /*15110*/  FMUL.FTZ R118, R132.reuse, R118 ;  /* 0x0000007684767220 */ /* 0x040fe40000410000 */
[C---:B------:R-:W-:Y:S01]  /*15120*/  HMMA.16816.F32 R96, R192.reuse, R154, R96 ;  /* 0x0000009ac060723c */ /* 0x040fe20000001860 */
[----:B------:R-:W2:Y:S03]  /*15130*/  LDSM.16.MT88.4 R152, [R227+0x3880] ;  /* 0x00388000e398783b */ /* 0x000ea60000004200 */
[----:B------:R-:W-:Y:S02]  /*15140*/  FMUL.FTZ R119, R132, R119 ;  /* 0x0000007784777220 */ /* 0x000fe40000410000 */
[----:B-1----:R-:W-:Y:S02]  /*15150*/  FFMA.FTZ R138, R204, c[0x0][0x2d0], -R141 ;  /* 0x0000b400cc8a7a23 */ /* 0x002fe4000001088d */
[-C--:B---3--:R-:W-:Y:S02]  /*15160*/  HMMA.16816.F32 R100, R192, R148.reuse, R100 ;  /* 0x00000094c064723c */ /* 0x088fe40000001864 */
[----:B------:R1:W3:Y:S06]  /*15170*/  MUFU.EX2 R171, R138 ;  /* 0x0000008a00ab7308 */ /* 0x0002ec0000000800 */
        /* <DEDUP_REMOVED lines=9> */
[----:B----4-:R-:W-:Y:S06]  /*15210*/  FFMA.FTZ R138, R207, c[0x0][0x2d0], -R142 ;  /* 0x0000b400cf8a7a23 */ /* 0x010fec000001088e */
[----:B---3--:R-:W-:Y:S01]  /*15220*/  F2FP.PACK_AB R146, R171, R188 ;  /* 0x000000bcab92723e */ /* 0x008fe200000000ff */
[----:B------:R-:W-:Y:S01]  /*15230*/  HMMA.16816.F32 R128, R192, R154, R128 ;  /* 0x0000009ac080723c */ /* 0x000fe20000001880 */
[----:B------:R2:W3:Y:S03]  /*15240*/  MUFU.EX2 R169, R138 ;  /* 0x0000008a00a97308 */ /* 0x0004e60000000800 */
[----:B------:R-:W-:Y:S02]  /*15250*/  F2FP.PACK_AB R144, R185, R183 ;  /* 0x000000b7b990723e */ /* 0x000fe400000000ff */
[----:B------:R-:W-:Y:S01]  /*15260*/  F2FP.PACK_AB R145, R186, R184 ;  /* 0x000000b8ba91723e */ /* 0x000fe200000000ff */
        /* <DEDUP_REMOVED lines=36> */
[----:B------:R-:W1:Y:S03]  /*154b0*/  LDSM.16.MT88.4 R156, [R226+0x4080] ;  /* 0x00408000e29c783b */ /* 0x000e660000004200 */
        /* <DEDUP_REMOVED lines=14> */
[----:B------:R3:W-:Y:S03]  /*155a0*/  MUFU.EX2 R218, R138 ;  /* 0x0000008a00da7308 */ /* 0x0007e60000000800 */
        /* <DEDUP_REMOVED lines=18> */
[----:B------:R1:W-:Y:S01]  /*156d0*/  MUFU.EX2 R208, R138 ;  /* 0x0000008a00d07308 */ /* 0x0003e20000000800 */
[----:B------:R-:W-:Y:S02]  /*156e0*/  LDSM.16.MT88.4 R188, [R228+0x3080] ;  /* 0x00308000e4bc783b */ /* 0x000fe40000004200 */
        /* <DEDUP_REMOVED lines=55> */
[----:B------:R-:W-:Y:S03]  /*15a60*/  MOV R22, R185 ;  /* 0x000000b900167202 */ /* 0x000fe60000000f00 */
[----:B------:R-:W-:Y:S03]  /*15a70*/  MOV R21, R184 ;  /* 0x000000b800157202 */ /* 0x000fe60000000f00 */
[----:B------:R-:W-:Y:S02]  /*15a80*/  MOV R24, R168 ;  /* 0x000000a800187202 */ /* 0x000fe40000000f00 */
[-C--:B------:R-:W-:Y:S01]  /*15a90*/  HMMA.16816.F32 R168, R192, R174.reuse, R28 ;  /* 0x000000aec0a8723c */ /* 0x080fe2000000181c */
[----:B------:R-:W5:Y:S02]  /*15aa0*/  LDL.LU R28, [R1+0x30] ;  /* 0x00003000011c7983 */ /* 0x000f640000300800 */
[----:B------:R-:W-:Y:S02]  /*15ab0*/  MOV R27, R183 ;  /* 0x000000b7001b7202 */ /* 0x000fe40000000f00 */
[----:B------:R-:W-:Y:S02]  /*15ac0*/  MOV R26, R182 ;  /* 0x000000b6001a7202 */ /* 0x000fe40000000f00 */
[----:B------:R-:W-:Y:S01]  /*15ad0*/  MOV R25, R181 ;  /* 0x000000b500197202 */ /* 0x000fe20000000f00 */
[C---:B------:R-:W-:Y:S01]  /*15ae0*/  HMMA.16816.F32 R172, R140.reuse, R174, R32 ;  /* 0x000000ae8cac723c */ /* 0x040fe20000001820 */
[----:B------:R-:W5:Y:S03]  /*15af0*/  LDL.LU R33, [R1+0x28] ;  /* 0x0000280001217983 */ /* 0x000f660000300800 */
[----:B------:R-:W-:Y:S01]  /*15b00*/  MOV R30, R179 ;  /* 0x000000b3001e7202 */ /* 0x000fe20000000f00 */
[----:B------:R-:W5:Y:S01]  /*15b10*/  LDL.LU R35, [R1+0x2c] ;  /* 0x00002c0001237983 */ /* 0x000f620000300800 */
[----:B------:R-:W-:Y:S02]  /*15b20*/  MOV R31, R178 ;  /* 0x000000b2001f7202 */ /* 0x000fe40000000f00 */
[----:B------:R-:W-:Y:S04]  /*15b30*/  MOV R32, R177 ;  /* 0x000000b100207202 */ /* 0x000fe80000000f00 */
[----:B------:R-:W-:Y:S02]  /*15b40*/  MOV R34, R176 ;  /* 0x000000b000227202 */ /* 0x000fe40000000f00 */
[-C--:B------:R-:W-:Y:S01]  /*15b50*/  HMMA.16816.F32 R176, R140, R188.reuse, R36 ;  /* 0x000000bc8cb0723c */ /* 0x080fe20000001824 */
[----:B------:R-:W-:Y:S07]  /*15b60*/  MOV R29, R180 ;  /* 0x000000b4001d7202 */ /* 0x000fee0000000f00 */
        /* <DEDUP_REMOVED lines=22> */
[----:B------:R-:W-:Y:S01]  /*15cd0*/  HMMA.16816.F32 R128, R140, R18, R128 ;  /* 0x000000128c80723c */ /* 0x000fe20000001880 */
[----:B-----5:R-:W-:Y:S04]  /*15ce0*/  FFMA.FTZ R4, R2, R28, R29 ;  /* 0x0000001c02047223 */ /* 0x020fe8000001001d */
[----:B------:R-:W-:Y:S02]  /*15cf0*/  FADD.FTZ R4, R24, R4 ;  /* 0x0000000418047221 */ /* 0x000fe40000010000 */
[----:B------:R-:W-:Y:S02]  /*15d00*/  FFMA.FTZ R133, R133, R33, R32 ;  /* 0x0000002185857223 */ /* 0x000fe40000010020 */
[----:B------:R-:W-:Y:S03]  /*15d10*/  FADD.FTZ R5, R27, R4 ;  /* 0x000000041b057221 */ /* 0x000fe60000010000 */
        /* <DEDUP_REMOVED lines=53> */
.L_x_1127:
[----:B-12---:R-:W2:Y:S04]  /*16070*/  LDL.LU R0, [R1+0x28] ;  /* 0x0000280001007983 */ /* 0x006ea80000300800 */
[----:B------:R-:W3:Y:S04]  /*16080*/  LDL.LU R4, [R1+0x2c] ;  /* 0x00002c0001047983 */ /* 0x000ee80000300800 */
[----:B------:R-:W4:Y:S04]  /*16090*/  LDL.LU R5, [R1+0x30] ;  /* 0x0000300001057983 */ /* 0x000f280000300800 */
[----:B------:R-:W4:Y:S01]  /*160a0*/  LDL.LU R2, [R1+0x34] ;  /* 0x0000340001027983 */ /* 0x000f220000300800 */
[----:B------:R-:W-:-:S03]  /*160b0*/  PLOP3.LUT P4, PT, PT, PT, PT, 0x8, 0x0 ;  /* 0x000000000000781c */ /* 0x000fc60003f8e170 */
        /* <DEDUP_REMOVED lines=21> */
[----:B------:R-:W-:-:S05]  /*16210*/  FSETP.NE.FTZ.AND P1, PT, R7, RZ, PT ;  /* 0x000000ff0700720b */ /* 0x000fca0003f35000 */
[----:B------:R-:W1:Y:S01]  /*16220*/  @P3 MUFU.RCP R0, R11 ;  /* 0x0000000b00003308 */ /* 0x000e620000001000 */
[----:B------:R-:W-:-:S07]  /*16230*/  FSETP.NE.FTZ.AND P0, PT, R6, RZ, PT ;  /* 0x000000ff0600720b */ /* 0x000fce0003f15000 */
[----:B------:R-:W2:Y:S06]  /*16240*/  @P2 MUFU.RCP R4, R9 ;  /* 0x0000000900042308 */ /* 0x000eac0000001000 */
[----:B------:R-:W-:Y:S01]  /*16250*/  @P0 MOV R8, 0x3f317218 ;  /* 0x3f31721800080802 */ /* 0x000fe20000000f00 */
[C---:B-1----:R-:W-:Y:S01]  /*16260*/  FMUL.FTZ R144, R0.reuse, R144 ;  /* 0x0000009000907220 */ /* 0x042fe20000410000 */
[----:B------:R-:W1:Y:S01]  /*16270*/  @P1 MUFU.RCP R2, R7 ;  /* 0x0000000700021308 */ /* 0x000e620000001000 */
        /* <DEDUP_REMOVED lines=16> */
[C---:B------:R-:W-:Y:S01]  /*16380*/  FMUL.FTZ R24, R0.reuse, R64 ;  /* 0x0000004000187220 */ /* 0x040fe20000410000 */
[----:B------:R-:W-:Y:S01]  /*16390*/  MOV R64, 0xff800000 ;  /* 0xff80000000407802 */ /* 0x000fe20000000f00 */
[C---:B------:R-:W-:Y:S01]  /*163a0*/  FMUL.FTZ R41, R0.reuse, R65 ;  /* 0x0000004100297220 */ /* 0x040fe20000410000 */
[----:B------:R-:W-:Y:S01]  /*163b0*/  MOV R65, 0xff800000 ;  /* 0xff80000000417802 */ /* 0x000fe20000000f00 */
        /* <DEDUP_REMOVED lines=16> */
[----:B------:R-:W-:Y:S01]  /*164c0*/  MOV R0, RZ ;  /* 0x000000ff00007202 */ /* 0x000fe20000000f00 */
[C---:B--2---:R-:W-:Y:S02]  /*164d0*/  FMUL.FTZ R15, R4.reuse, R54 ;  /* 0x00000036040f7220 */ /* 0x044fe40000410000 */
[----:B------:R-:W-:Y:S02]  /*164e0*/  FMUL.FTZ R43, R4, R55 ;  /* 0x00000037042b7220 */ /* 0x000fe40000410000 */
[C---:B-1----:R-:W-:Y:S01]  /*164f0*/  FMUL.FTZ R148, R2.reuse, R148 ;  /* 0x0000009402947220 */ /* 0x042fe20000410000 */
[----:B------:R-:W1:Y:S01]  /*16500*/  @P0 MUFU.RCP R0, R6 ;  /* 0x0000000600000308 */ /* 0x000e620000001000 */
[----:B------:R-:W-:-:S02]  /*16510*/  FMUL.FTZ R149, R2, R149 ;  /* 0x0000009502957220 */ /* 0x000fc40000410000 */
[C---:B------:R-:W-:Y:S02]  /*16520*/  FMUL.FTZ R152, R2.reuse, R152 ;  /* 0x0000009802987220 */ /* 0x040fe40000410000 */
[C---:B------:R-:W-:Y:S02]  /*16530*/  FMUL.FTZ R55, R2.reuse, R153 ;  /* 0x0000009902377220 */ /* 0x040fe40000410000 */
[C---:B------:R-:W-:Y:S01]  /*16540*/  FMUL.FTZ R164, R2.reuse, R164 ;  /* 0x000000a402a47220 */ /* 0x040fe20000410000 */
[----:B------:R-:W2:Y:S01]  /*16550*/  @P0 MUFU.LG2 R6, R6 ;  /* 0x0000000600060308 */ /* 0x000ea20000000c00 */
        /* <DEDUP_REMOVED lines=61> */
[C---:B-1----:R-:W-:Y:S02]  /*16930*/  FMUL.FTZ R150, R0.reuse, R150 ;  /* 0x0000009600967220 */ /* 0x042fe40000410000 */
        /* <DEDUP_REMOVED lines=38> */
[----:B--2---:R-:W-:-:S02]  /*16ba0*/  @P0 FMUL.FTZ R4, R6, 0.69314718246459960938 ;  /* 0x3f31721806040820 */ /* 0x004fc40000410000 */
[----:B------:R-:W-:Y:S02]  /*16bb0*/  @P0 FMUL.FTZ R0, R8, c[0x0][0x2d0] ;  /* 0x0000b40008000a20 */ /* 0x000fe40000410000 */
[----:B------:R-:W-:Y:S02]  /*16bc0*/  @P3 FFMA.FTZ R64, R10, R137, R11 ;  /* 0x000000890a403223 */ /* 0x000fe4000001000b */
[----:B------:R-:W-:Y:S02]  /*16bd0*/  @P2 FFMA.FTZ R65, R5, R136, R9 ;  /* 0x0000008805412223 */ /* 0x000fe40000010009 */
[----:B------:R-:W-:Y:S02]  /*16be0*/  @P1 FFMA.FTZ R66, R2, R135, R7 ;  /* 0x0000008702421223 */ /* 0x000fe40000010007 */
[----:B------:R-:W-:Y:S02]  /*16bf0*/  @P0 FFMA.FTZ R67, R0, R3, R4 ;  /* 0x0000000300430223 */ /* 0x000fe40000010004 */
.L_x_1065:
        /* <DEDUP_REMOVED lines=197> */
.L_x_1147:
[----:B---3--:R-:W-:Y:S01]  /*17850*/  LOP3.LUT R0, R61, 0xffffffe0, RZ, 0xc0, !PT ;  /* 0xffffffe03d007812 */ /* 0x008fe200078ec0ff */
[----:B------:R-:W-:Y:S01]  /*17860*/  IMAD.MOV.U32 R3, RZ, RZ, c[0x0][0x4e8] ;  /* 0x00013a00ff037624 */ /* 0x000fe200078e00ff */
[----:B------:R-:W-:Y:S01]  /*17870*/  SHF.R.S32.HI R2, RZ, 0x1f, R59 ;  /* 0x0000001fff027819 */ /* 0x000fe2000001143b */
[----:B------:R-:W1:Y:S01]  /*17880*/  S2R R76, SR_CTAID.X ;  /* 0x00000000004c7919 */ /* 0x000e620000002500 */
[----:B------:R-:W-:Y:S01]  /*17890*/  ULDC.64 UR4, c[0x0][0x490] ;  /* 0x0001240000047ab9 */ /* 0x000fe20000000a00 */
[----:B------:R-:W-:Y:S01]  /*178a0*/  IMAD.IADD R5, R69, 0x1, -R0 ;  /* 0x0000000145057824 */ /* 0x000fe200078e0a00 */
[----:B------:R-:W-:Y:S01]  /*178b0*/  LEA.HI R0, R29, R29, RZ, 0x1 ;  /* 0x0000001d1d007211 */ /* 0x000fe200078f08ff */
[----:B------:R-:W-:Y:S01]  /*178c0*/  UIMAD UR6, UR8, UR4, URZ ;  /* 0x00000004080672a4 */ /* 0x000fe2000f8e023f */
[----:B------:R-:W-:Y:S01]  /*178d0*/  LEA.HI R2, R2, R59, RZ, 0x2 ;  /* 0x0000003b02027211 */ /* 0x000fe200078f10ff */
[----:B------:R-:W-:Y:S01]  /*178e0*/  USHF.R.S32.HI UR9, URZ, 0x1f, UR13 ;  /* 0x0000001f3f097899 */ /* 0x000fe2000801140d */
[----:B------:R-:W-:Y:S01]  /*178f0*/  SHF.R.S32.HI R6, RZ, 0x1f, R5 ;  /* 0x0000001fff067819 */ /* 0x000fe20000011405 */
[----:B------:R-:W-:Y:S01]  /*17900*/  UMOV UR16, UR14 ;  /* 0x0000000e00107c82 */ /* 0x000fe20008000000 */
[----:B------:R-:W-:Y:S01]  /*17910*/  ISETP.NE.AND P2, PT, R3, 0x1, PT ;  /* 0x000000010300780c */ /* 0x000fe20003f45270 */
[----:B------:R-:W-:Y:S01]  /*17920*/  UMOV UR17, UR15 ;  /* 0x0000000f00117c82 */ /* 0x000fe20008000000 */
[C---:B------:R-:W-:Y:S01]  /*17930*/  LOP3.LUT R3, R0.reuse, 0x1ffffffe, RZ, 0xc0, !PT ;  /* 0x1ffffffe00037812 */ /* 0x040fe200078ec0ff */
[----:B------:R-:W-:Y:S01]  /*17940*/  IMAD.SHL.U32 R0, R0, 0x20, RZ ;  /* 0x0000002000007824 */ /* 0x000fe200078e00ff */
[----:B------:R-:W-:Y:S01]  /*17950*/  LOP3.LUT R2, R2, 0xffffffc, RZ, 0xc0, !PT ;  /* 0x0ffffffc02027812 */ /* 0x000fe200078ec0ff */
[----:B------:R-:W-:Y:S01]  /*17960*/  UIMAD.WIDE.U32 UR16, UR10, UR4, UR16 ;  /* 0x000000040a1072a5 */ /* 0x000fe2000f8e0010 */
[----:B------:R-:W-:Y:S01]  /*17970*/  LEA.HI R6, R6, R5, RZ, 0x2 ;  /* 0x0000000506067211 */ /* 0x000fe200078f10ff */
[----:B------:R-:W-:Y:S01]  /*17980*/  IMAD.IADD R4, R29, 0x1, -R3 ;  /* 0x000000011d047824 */ /* 0x000fe200078e0a03 */
[----:B------:R-:W-:Y:S01]  /*17990*/  LOP3.LUT R0, R0, 0xffffffc0, RZ, 0xc0, !PT ;  /* 0xffffffc000007812 */ /* 0x000fe200078ec0ff */
[----:B------:R-:W-:Y:S01]  /*179a0*/  IMAD.IADD R2, R59, 0x1, -R2 ;  /* 0x000000013b027824 */ /* 0x000fe200078e0a02 */
[----:B------:R-:W-:Y:S01]  /*179b0*/  SHF.R.S32.HI R3, RZ, 0x2, R6 ;  /* 0x00000002ff037819 */ /* 0x000fe20000011406 */
[----:B------:R-:W-:Y:S01]  /*179c0*/  UIMAD UR6, UR10, UR5, UR6 ;  /* 0x000000050a0672a4 */ /* 0x000fe2000f8e0206 */
[-C--:B------:R-:W-:Y:S01]  /*179d0*/  LEA.HI R7, R63, R69.reuse, RZ, 0x3 ;  /* 0x000000453f077211 */ /* 0x080fe200078f18ff */
[----:B------:R-:W-:Y:S01]  /*179e0*/  IMAD R0, R4, 0x8, R0 ;  /* 0x0000000804007824 */ /* 0x000fe200078e0200 */
[----:B------:R-:W-:Y:S01]  /*179f0*/  USEL UR9, UR9, URZ, !UP1 ;  /* 0x0000003f09097287 */ /* 0x000fe2000c800000 */
[----:B------:R-:W-:Y:S01]  /*17a00*/  IMAD R15, R2, 0x10, R3 ;  /* 0x00000010020f7824 */ /* 0x000fe200078e0203 */
[----:B------:R-:W-:Y:S01]  /*17a10*/  ULDC.64 UR4, c[0x0][0x498] ;  /* 0x0001260000047ab9 */ /* 0x000fe20000000a00 */
[----:B------:R-:W-:Y:S01]  /*17a20*/  LOP3.LUT R6, R7, 0xfffffff8, RZ, 0xc0, !PT ;  /* 0xfffffff807067812 */ /* 0x000fe200078ec0ff */
[----:B------:R-:W-:Y:S01]  /*17a30*/  USEL UR13, UR13, URZ, !UP1 ;  /* 0x0000003f0d0d7287 */ /* 0x000fe2000c800000 */
[----:B------:R-:W-:Y:S01]  /*17a40*/  IMAD.IADD R2, R15, 0x1, R0 ;  /* 0x000000010f027824 */ /* 0x000fe200078e0200 */
[----:B------:R-:W-:Y:S01]  /*17a50*/  UIMAD UR11, UR9, UR4, URZ ;  /* 0x00000004090b72a4 */ /* 0x000fe2000f8e023f */
[----:B------:R-:W-:Y:S01]  /*17a60*/  SHF.R.S32.HI R19, RZ, 0x3, R7 ;  /* 0x00000003ff137819 */ /* 0x000fe20000011407 */
[----:B------:R-:W-:Y:S01]  /*17a70*/  UIADD3 UR7, UR17, UR6, URZ ;  /* 0x0000000611077290 */ /* 0x000fe2000fffe03f */
[----:B-1----:R-:W-:Y:S01]  /*17a80*/  IMAD R2, R76, 0x80, R2 ;  /* 0x000000804c027824 */ /* 0x002fe200078e0202 */
[----:B------:R-:W-:Y:S01]  /*17a90*/  UIMAD UR11, UR13, UR5, UR11 ;  /* 0x000000050d0b72a4 */ /* 0x000fe2000f8e020b */
[----:B------:R-:W-:Y:S01]  /*17aa0*/  IMAD.IADD R6, R69, 0x1, -R6 ;  /* 0x0000000145067824 */ /* 0x000fe200078e0a06 */
[----:B------:R-:W-:Y:S01]  /*17ab0*/  UMOV UR6, UR16 ;  /* 0x0000001000067c82 */ /* 0x000fe20008000000 */
[----:B------:R-:W-:Y:S01]  /*17ac0*/  @P2 IMAD.HI.U32 R3, R2, c[0x0][0x4ec], RZ ;  /* 0x00013b0002032a27 */ /* 0x000fe200078e00ff */
[----:B------:R-:W-:Y:S01]  /*17ad0*/  UIMAD.WIDE.U32 UR18, UR13, UR4, UR6 ;  /* 0x000000040d1272a5 */ /* 0x000fe2000f8e0006 */
[----:B------:R-:W-:Y:S01]  /*17ae0*/  LOP3.LUT P0, RZ, R5, 0x3, RZ, 0xc0, !PT ;  /* 0x0000000305ff7812 */ /* 0x000fe2000780c0ff */
[----:B------:R-:W-:Y:S01]  /*17af0*/  BSSY B0, `(.L_x_1148) ;  /* 0x0000074000007945 */ /* 0x000fe20003800000 */
[----:B------:R-:W-:Y:S01]  /*17b00*/  IMAD.MOV.U32 R0, RZ, RZ, R2 ;  /* 0x000000ffff007224 */ /* 0x000fe200078e0002 */
[----:B------:R-:W-:Y:S01]  /*17b10*/  @P2 SHF.R.U32.HI R0, RZ, c[0x0][0x4f0], R3 ;  /* 0x00013c00ff002a19 */ /* 0x000fe20000011603 */
[----:B------:R-:W-:Y:S01]  /*17b20*/  ULDC.64 UR6, c[0x0][0x3a0] ;  /* 0x0000e80000067ab9 */ /* 0x000fe20000000a00 */
[----:B------:R-:W-:Y:S01]  /*17b30*/  IMAD R15, R76, 0x80, R15 ;  /* 0x000000804c0f7824 */ /* 0x000fe200078e020f */
[----:B------:R-:W-:Y:S01]  /*17b40*/  UIMAD.WIDE.U32 UR16, UR14, UR6, URZ ;  /* 0x000000060e1072a5 */ /* 0x000fe2000f8e003f */
[----:B------:R-:W-:Y:S01]  /*17b50*/  IADD3 R8, P1, R0, UR18, RZ ;  /* 0x0000001200087c10 */ /* 0x000fe2000ff3e0ff */
[----:B------:R-:W-:Y:S01]  /*17b60*/  IMAD.MOV R3, RZ, RZ, -R0 ;  /* 0x000000ffff037224 */ /* 0x000fe200078e0a00 */
[----:B------:R-:W-:Y:S01]  /*17b70*/  UIMAD UR6, UR15, UR6, URZ ;  /* 0x000000060f0672a4 */ /* 0x000fe2000f8e023f */
[----:B-----5:R-:W-:Y:S01]  /*17b80*/  IMAD R17, R17, c[0x0][0x4e8], RZ ;  /* 0x00013a0011117a24 */ /* 0x020fe200078e02ff */
[----:B------:R-:W-:Y:S01]  /*17b90*/  ULDC.64 UR4, c[0x0][0x3e8] ;  /* 0x0000fa0000047ab9 */ /* 0x000fe20000000a00 */
[----:B------:R-:W-:Y:S01]  /*17ba0*/  IMAD R4, R3, c[0x0][0x4e8], R2 ;  /* 0x00013a0003047a24 */ /* 0x000fe200078e0202 */
[----:B------:R-:W-:Y:S01]  /*17bb0*/  SHF.R.S32.HI R3, RZ, 0x1f, R0 ;  /* 0x0000001fff037819 */ /* 0x000fe20000011400 */
[----:B------:R-:W-:Y:S01]  /*17bc0*/  IMAD.U32 R2, RZ, RZ, UR11 ;  /* 0x0000000bff027e24 */ /* 0x000fe2000f8e00ff */
[----:B------:R-:W-:Y:S01]  /*17bd0*/  UIMAD UR6, UR14, UR7, UR6 ;  /* 0x000000070e0672a4 */ /* 0x000fe2000f8e0206 */
[----:B------:R-:W-:Y:S01]  /*17be0*/  IMAD.SHL.U32 R0, R19, 0x40, RZ ;  /* 0x0000004013007824 */ /* 0x000fe200078e00ff */
[----:B------:R-:W-:Y:S01]  /*17bf0*/  UIMAD UR8, UR8, UR4, URZ ;  /* 0x00000004080872a4 */ /* 0x000fe2000f8e023f */
[----:B------:R-:W-:Y:S01]  /*17c00*/  LEA.HI R21, R63, R69, RZ, 0x6 ;  /* 0x000000453f157211 */ /* 0x000fe200078f30ff */
[----:B------:R-:W-:Y:S01]  /*17c10*/  UIADD3 UR7, UR17, UR6, URZ ;  /* 0x0000000611077290 */ /* 0x000fe2000fffe03f */
[----:B------:R-:W-:Y:S01]  /*17c20*/  IADD3.X R9, R3, UR19, R2, P1, !PT ;  /* 0x0000001303097c10 */ /* 0x000fe20008ffe402 */
[----:B------:R-:W-:Y:S01]  /*17c30*/  UIMAD UR5, UR10, UR5, UR8 ;  /* 0x000000050a0572a4 */ /* 0x000fe2000f8e0208 */
[C---:B------:R-:W-:Y:S01]  /*17c40*/  LEA R2, R6.reuse, R19, 0x4 ;  /* 0x0000001306027211 */ /* 0x040fe200078e20ff */
[----:B------:R-:W-:Y:S01]  /*17c50*/  IMAD.SHL.U32 R6, R6, 0x8, RZ ;  /* 0x0000000806067824 */ /* 0x000fe200078e00ff */
[----:B------:R-:W-:Y:S01]  /*17c60*/  LOP3.LUT R0, R0, 0x1c0, RZ, 0xc0, !PT ;  /* 0x000001c000007812 */ /* 0x000fe200078ec0ff */
[----:B------:R-:W-:Y:S01]  /*17c70*/  UMOV UR6, UR16 ;  /* 0x0000001000067c82 */ /* 0x000fe20008000000 */
[----:B------:R-:W-:Y:S01]  /*17c80*/  ISETP.GE.OR P3, PT, R15, R17, P0 ;  /* 0x000000110f00720c */ /* 0x000fe20000766670 */
[----:B------:R-:W-:Y:S01]  /*17c90*/  IMAD R5, R76, 0x80, R2 ;  /* 0x000000804c057824 */ /* 0x000fe200078e0202 */
[----:B------:R-:W-:Y:S01]  /*17ca0*/  SHF.R.U32.HI R7, RZ, 0x3, R0 ;  /* 0x00000003ff077819 */ /* 0x000fe20000011600 */
[----:B------:R-:W-:Y:S01]  /*17cb0*/  UIMAD.WIDE.U32 UR10, UR10, UR4, UR6 ;  /* 0x000000040a0a72a5 */ /* 0x000fe2000f8e0006 */
[----:B------:R-:W-:Y:S01]  /*17cc0*/  LOP3.LUT R0, R0, 0x38, R6, 0xf8, !PT ;  /* 0x0000003800007812 */ /* 0x000fe200078ef806 */
[----:B------:R-:W-:Y:S01]  /*17cd0*/  @P2 IMAD.HI.U32 R3, R5, c[0x0][0x4ec], RZ ;  /* 0x00013b0005032a27 */ /* 0x000fe200078e00ff */
[----:B------:R-:W-:Y:S01]  /*17ce0*/  SHF.R.S32.HI R2, RZ, 0x1f, R4 ;  /* 0x0000001fff027819 */ /* 0x000fe20000011404 */
[----:B------:R-:W-:Y:S01]  /*17cf0*/  UIADD3 UR11, UR11, UR5, URZ ;  /* 0x000000050b0b7290 */ /* 0x000fe2000fffe03f */
[----:B------:R-:W-:Y:S01]  /*17d00*/  LOP3.LUT R20, R0, R7, RZ, 0x3c, !PT ;  /* 0x0000000700147212 */ /* 0x000fe200078e3cff */
[----:B------:R-:W-:Y:S01]  /*17d10*/  IMAD.MOV.U32 R14, RZ, RZ, R5 ;  /* 0x000000ffff0e7224 */ /* 0x000fe200078e0005 */
[----:B------:R-:W-:Y:S01]  /*17d20*/  @P2 SHF.R.U32.HI R14, RZ, c[0x0][0x4f0], R3 ;  /* 0x00013c00ff0e2a19 */ /* 0x000fe20000011603 */
[----:B------:R-:W-:Y:S01]  /*17d30*/  IMAD R0, R2, c[0x0][0x488], RZ ;  /* 0x0001220002007a24 */ /* 0x000fe200078e02ff */
[----:B------:R-:W-:Y:S01]  /*17d40*/  ULDC.64 UR4, c[0x0][0x3f0] ;  /* 0x0000fc0000047ab9 */ /* 0x000fe20000000a00 */
[C---:B------:R-:W-:Y:S01]  /*17d50*/  IMAD.WIDE.U32 R2, R4.reuse, c[0x0][0x488], R8 ;  /* 0x0001220004027a25 */ /* 0x040fe200078e0008 */
[----:B------:R-:W-:Y:S01]  /*17d60*/  UIMAD UR9, UR9, UR4, URZ ;  /* 0x00000004090972a4 */ /* 0x000fe2000f8e023f */
[----:B------:R-:W-:Y:S01]  /*17d70*/  IADD3 R8, R15, 0x8, RZ ;  /* 0x000000080f087810 */ /* 0x000fe20007ffe0ff */
[----:B------:R-:W-:Y:S01]  /*17d80*/  UIMAD.WIDE.U32 UR10, UR13, UR4, UR10 ;  /* 0x000000040d0a72a5 */ /* 0x000fe2000f8e000a */
[----:B------:R-:W-:Y:S01]  /*17d90*/  IMAD R0, R4, c[0x0][0x48c], R0 ;  /* 0x0001230004007a24 */ /* 0x000fe200078e0200 */
[----:B------:R-:W-:Y:S01]  /*17da0*/  LEA R4, P1, R2, c[0x0][0x450], 0x2 ;  /* 0x0001140002047a11 */ /* 0x000fe200078210ff */
[----:B------:R-:W-:Y:S01]  /*17db0*/  UIMAD UR5, UR13, UR5, UR9 ;  /* 0x000000050d0572a4 */ /* 0x000fe2000f8e0209 */
[----:B------:R-:W-:Y:S01]  /*17dc0*/  SHF.R.S32.HI R9, RZ, 0x1f, R14 ;  /* 0x0000001fff097819 */ /* 0x000fe2000001140e */
[----:B------:R-:W-:Y:S01]  /*17dd0*/  IMAD.IADD R0, R3, 0x1, R0 ;  /* 0x0000000103007824 */ /* 0x000fe200078e0200 */
[----:B------:R-:W-:Y:S01]  /*17de0*/  ISETP.GE.OR P2, PT, R8, R17, P0 ;  /* 0x000000110800720c */ /* 0x000fe20000746670 */
[----:B------:R-:W-:Y:S01]  /*17df0*/  IMAD.MOV R7, RZ, RZ, -R14 ;  /* 0x000000ffff077224 */ /* 0x000fe200078e0a0e */
[----:B------:R-:W-:Y:S01]  /*17e00*/  UIADD3 UR5, UR11, UR5, URZ ;  /* 0x000000050b057290 */ /* 0x000fe2000fffe03f */
[----:B------:R-:W-:Y:S01]  /*17e10*/  IMAD R16, R9, c[0x0][0x3e0], RZ ;  /* 0x0000f80009107a24 */ /* 0x000fe200078e02ff */
[----:B------:R-:W-:Y:S01]  /*17e20*/  LEA.HI.X R0, R2, c[0x0][0x454], R0, 0x2, P1 ;  /* 0x0001150002007a11 */ /* 0x000fe200008f1400 */
        /* <DEDUP_REMOVED lines=64> */
.L_x_1149:
[----:B--234-:R-:W-:Y:S05]  /*18230*/  BSYNC B0 ;  /* 0x0000000000007941 */ /* 0x01cfea0003800000 */
.L_x_1148:
        /* <DEDUP_REMOVED lines=16> */
.L_x_1151:
[----:B------:R-:W-:Y:S05]  /*18340*/  BSYNC B0 ;  /* 0x0000000000007941 */ /* 0x000fea0003800000 */
.L_x_1150:
        /* <DEDUP_REMOVED lines=16> */
.L_x_1153:
[----:B------:R-:W-:Y:S05]  /*18450*/  BSYNC B0 ;  /* 0x0000000000007941 */ /* 0x000fea0003800000 */
.L_x_1152:
        /* <DEDUP_REMOVED lines=16> */
.L_x_1155:
[----:B------:R-:W-:Y:S05]  /*18560*/  BSYNC B0 ;  /* 0x0000000000007941 */ /* 0x000fea0003800000 */
.L_x_1154:
        /* <DEDUP_REMOVED lines=16> */
.L_x_1157:
[----:B------:R-:W-:Y:S05]  /*18670*/  BSYNC B0 ;  /* 0x0000000000007941 */ /* 0x000fea0003800000 */
.L_x_1156:
        /* <DEDUP_REMOVED lines=16> */
.L_x_1159:
[----:B------:R-:W-:Y:S05]  /*18780*/  BSYNC B0 ;  /* 0x0000000000007941 */ /* 0x000fea0003800000 */
.L_x_1158:
        /* <DEDUP_REMOVED lines=16> */
.L_x_1161:
[----:B------:R-:W-:Y:S05]  /*18890*/  BSYNC B0 ;  /* 0x0000000000007941 */ /* 0x000fea0003800000 */
.L_x_1160:
        /* <DEDUP_REMOVED lines=17> */
.L_x_1146:
        /* <DEDUP_REMOVED lines=31> */
.L_x_1162:
        /* <DEDUP_REMOVED lines=43> */
.L_x_1164:
[----:B------:R-:W-:Y:S05]  /*18e50*/  BSYNC B0 ;  /* 0x0000000000007941 */ /* 0x000fea0003800000 */
.L_x_1163:
        /* <DEDUP_REMOVED lines=63> */
.L_x_1166:
[----:B------:R-:W-:Y:S05]  /*19250*/  BSYNC B0 ;  /* 0x0000000000007941 */ /* 0x000fea0003800000 */
.L_x_1165:
        /* <DEDUP_REMOVED lines=15> */
.L_x_1168:
[----:B------:R-:W-:Y:S05]  /*19350*/  BSYNC B0 ;  /* 0x0000000000007941 */ /* 0x000fea0003800000 */
.L_x_1167:
        /* <DEDUP_REMOVED lines=15> */
.L_x_1170:
[----:B------:R-:W-:Y:S05]  /*19450*/  BSYNC B0 ;  /* 0x0000000000007941 */ /* 0x000fea0003800000 */
.L_x_1169:
        /* <DEDUP_REMOVED lines=15> */
.L_x_1172:
[----:B------:R-:W-:Y:S05]  /*19550*/  BSYNC B0 ;  /* 0x0000000000007941 */ /* 0x000fea0003800000 */
.L_x_1171:
        /* <DEDUP_REMOVED lines=15> */
.L_x_1174:
[----:B------:R-:W-:Y:S05]  /*19650*/  BSYNC B0 ;  /* 0x0000000000007941 */ /* 0x000fea0003800000 */
.L_x_1173:
        /* <DEDUP_REMOVED lines=15> */
.L_x_1176:
[----:B------:R-:W-:Y:S05]  /*19750*/  BSYNC B0 ;  /* 0x0000000000007941 */ /* 0x000fea0003800000 */
.L_x_1175:
        /* <DEDUP_REMOVED lines=15> */
.L_x_1178:
[----:B------:R-:W-:Y:S05]  /*19850*/  BSYNC B0 ;  /* 0x0000000000007941 */ /* 0x000fea0003800000 */
.L_x_1177:
        /* <DEDUP_REMOVED lines=16> */
.L_x_1179:
        /* <DEDUP_REMOVED lines=10> */
.L_x_2180:


//--------------------- .text._ZN7cutlass13device_kernelIN5flash19enable_sm80_to_sm89INS1_16FlashAttnFwdSm80INS1_25CollectiveMainloopFwdSm80ILi4ELi1ELb0EN4cute5tupleIJNS5_1CILi128EEENS7_ILi48EEES8_EEELi128ENS_6half_tEfNS_4arch4Sm80ELb0ELb1ELb1ELb1ELb1ELb1ELb1ELb0EEENS1_21CollectiveEpilogueFwdINS6_IJS8_S8_S9_EEENS6_IJNS7_ILi1EEESH_SH_EEESB_SD_Li128ELb1ELb1ELb0ELb0EEENS1_19SingleTileSchedulerILb1ELb0ELb1ELi128EEEEEEEEEvNT_6ParamsE --------------------------
	.section	.text._ZN7cutlass13device_kernelIN5flash19enable_sm80_to_sm89INS1_16FlashAttnFwdSm80INS1_25CollectiveMainloopFwdSm80ILi4ELi1ELb0EN4cute5tupleIJNS5_1CILi128EEENS7_ILi48EEES8_EEELi128ENS_6half_tEfNS_4arch4Sm80ELb0ELb1ELb1ELb1ELb1ELb1ELb1ELb0EEENS1_21CollectiveEpilogueFwdINS6_IJS8_S8_S9_EEENS6_IJNS7_ILi1EEESH_SH_EEESB_SD_Li128ELb1ELb1ELb0ELb0EEENS1_19SingleTileSchedulerILb1ELb0ELb1ELi128EEEEEEEEEvNT_6ParamsE,"ax",@progbits
	.sectioninfo	@"SHI_REGISTERS=255"
	.align	128
.text._ZN7cutlass13device_kernelIN5flash19enable_sm80_to_sm89INS1_16FlashAttnFwdSm80INS1_25CollectiveMainloopFwdSm80ILi4ELi1ELb0EN4cute5tupleIJNS5_1CILi128EEENS7_ILi48EEES8_EEELi128ENS_6half_tEfNS_4arch4Sm80ELb0ELb1ELb1ELb1ELb1ELb1ELb1ELb0EEENS1_21CollectiveEpilogueFwdINS6_IJS8_S8_S9_EEENS6_IJNS7_ILi1EEESH_SH_EEESB_SD_Li128ELb1ELb1ELb0ELb0EEENS1_19SingleTileSchedulerILb1ELb0ELb1ELi128EEEEEEEEEvNT_6ParamsE:
        .type           _ZN7cutlass13device_kernelIN5flash19enable_sm80_to_sm89INS1_16FlashAttnFwdSm80INS1_25CollectiveMainloopFwdSm80ILi4ELi1ELb0EN4cute5tupleIJNS5_1CILi128EEENS7_ILi48EEES8_EEELi128ENS_6half_tEfNS_4arch4Sm80ELb0ELb1ELb1ELb1ELb1ELb1ELb1ELb0EEENS1_21CollectiveEpilogueFwdINS6_IJS8_S8_S9_EEENS6_IJNS7_ILi1EEESH_SH_EEESB_SD_Li128ELb1ELb1ELb0ELb0EEENS1_19SingleTileSchedulerILb1ELb0ELb1ELi128EEEEEEEEEvNT_6ParamsE,@function
        .size           _ZN7cutlass13device_kernelIN5flash19enable_sm80_to_sm89INS1_16FlashAttnFwdSm80INS1_25CollectiveMainloopFwdSm80ILi4ELi1ELb0EN4cute5tupleIJNS5_1CILi128EEENS7_ILi48EEES8_EEELi128ENS_6half_tEfNS_4arch4Sm80ELb0ELb1ELb1ELb1ELb1ELb1ELb1ELb0EEENS1_21CollectiveEpilogueFwdINS6_IJS8_S8_S9_EEENS6_IJNS7_ILi1EEESH_SH_EEESB_SD_Li128ELb1ELb1ELb0ELb0EEENS1_19SingleTileSchedulerILb1ELb0ELb1ELi128EEEEEEEEEvNT_6ParamsE,(.L_x_2181 - _ZN7cutlass13device_kernelIN5flash19enable_sm80_to_sm89INS1_16FlashAttnFwdSm80INS1_25CollectiveMainloopFwdSm80ILi4ELi1ELb0EN4cute5tupleIJNS5_1CILi128EEENS7_ILi48EEES8_EEELi128ENS_6half_tEfNS_4arch4Sm80ELb0ELb1ELb1ELb1ELb1ELb1ELb1ELb0EEENS1_21CollectiveEpilogueFwdINS6_IJS8_S8_S9_EEENS6_IJNS7_ILi1EEESH_SH_EEESB_SD_Li128ELb1ELb1ELb0ELb0EEENS1_19SingleTileSchedulerILb1ELb0ELb1ELi128EEEEEEEEEvNT_6ParamsE)
        .other          _ZN7cutlass13device_kernelIN5flash19enable_sm80_to_sm89INS1_16FlashAttnFwdSm80INS1_25CollectiveMainloopFwdSm80ILi4ELi1ELb0EN4cute5tupleIJNS5_1CILi128EEENS7_ILi48EEES8_EEELi128ENS_6half_tEfNS_4arch4Sm80ELb0ELb1ELb1ELb1ELb1ELb1ELb1ELb0EEENS1_21CollectiveEpilogueFwdINS6_IJS8_S8_S9_EEENS6_IJNS7_ILi1EEESH_SH_EEESB_SD_Li128ELb1ELb1ELb0ELb0EEENS1_19SingleTileSchedulerILb1ELb0ELb1ELi128EEEEEEEEEvNT_6ParamsE,@"STO_CUDA_ENTRY STV_DEFAULT"
_ZN7cutlass13device_kernelIN5flash19enable_sm80_to_sm89INS1_16FlashAttnFwdSm80INS1_25CollectiveMainloopFwdSm80ILi4ELi1ELb0EN4cute5tupleIJNS5_1CILi128EEENS7_ILi48EEES8_EEELi128ENS_6half_tEfNS_4arch4Sm80ELb0ELb1ELb1ELb1ELb1ELb1ELb1ELb0EEENS1_21CollectiveEpilogueFwdINS6_IJS8_S8_S9_EEENS6_IJNS7_ILi1EEESH_SH_EEESB_SD_Li128ELb1ELb1ELb0ELb0EEENS1_19SingleTileSchedulerILb1ELb0ELb1ELi128EEEEEEEEEvNT_6ParamsE:
[----:B------:R-:W-:Y:S02]  /*0000*/  MOV R1, c[0x0][0x28] ;  /* 0x00000a0000017a02 */ /* 0x000fe40000000f00 */
[----:B------:R-:W1:Y:S01]  /*0010*/  S2R R168, SR_TID.X ;  /* 0x0000000000a87919 */ /* 0x000e620000002100 */
[----:B------:R-:W-:Y:S01]  /*0020*/  IMAD.MOV.U32 R29, RZ, RZ, 0x4 ;  /* 0x00000004ff1d7424 */ /* 0x000fe200078e00ff */
[----:B------:R-:W-:Y:S01]  /*0030*/  ULDC.64 UR6, c[0x0][0x118] ;  /* 0x0000460000067ab9 */ /* 0x000fe20000000a00 */
[----:B------:R-:W-:Y:S01]  /*0040*/  IADD3 R1, R1, -0x108, RZ ;  /* 0xfffffef801017810 */ /* 0x000fe20007ffe0ff */
[----:B------:R-:W2:Y:S04]  /*0050*/  S2R R5, SR_CTAID.Z ;  /* 0x0000000000057919 */ /* 0x000ea80000002700 */
[----:B------:R-:W3:Y:S01]  /*0060*/  S2R R169, SR_CTAID.X ;  /* 0x0000000000a97919 */ /* 0x000ee20000002500 */
[----:B-1----:R-:W-:Y:S01]  /*0070*/  SHF.R.U32.HI R0, RZ, 0x5, R168 ;  /* 0x00000005ff007819 */ /* 0x002fe200000116a8 */
[----:B--2---:R-:W-:-:S05]  /*0080*/  IMAD.WIDE R2, R5, R29, c[0x0][0x568] ;  /* 0x00015a0005027625 */ /* 0x004fca00078e021d */
[----:B------:R-:W1:Y:S02]  /*0090*/  SHFL.IDX PT, R0, R0, RZ, 0x1f ;  /* 0x00001fff00007589 */ /* 0x000e6400000e0000 */
[----:B-1----:R-:W-:-:S13]  /*00a0*/  ISETP.NE.AND P0, PT, R0, RZ, PT ;  /* 0x000000ff0000720c */ /* 0x002fda0003f05270 */
[----:B------:R-:W-:Y:S05]  /*00b0*/  @!P0 BRA `(.L_x_1180) ;  /* 0x0000014000008947 */ /* 0x000fea0003800000 */
[----:B---3--:R-:W-:-:S04]  /*00c0*/  ISETP.NE.U32.AND P0, PT, RZ, c[0x0][0x568], PT ;  /* 0x00015a00ff007a0c */ /* 0x008fc80003f05070 */
[----:B------:R-:W-:-:S13]  /*00d0*/  ISETP.NE.AND.EX P0, PT, RZ, c[0x0][0x56c], PT, P0 ;  /* 0x00015b00ff007a0c */ /* 0x000fda0003f05300 */
[----:B------:R-:W-:Y:S05]  /*00e0*/  @!P0 BRA `(.L_x_1181) ;  /* 0x0000002000008947 */ /* 0x000fea0003800000 */
[----:B------:R1:W5:Y:S01]  /*00f0*/  LDG.E R0, [R2.64] ;  /* 0x0000000602007981 */ /* 0x000362000c1e1900 */
[----:B------:R-:W-:Y:S05]  /*0100*/  BRA `(.L_x_1182) ;  /* 0x0000009000007947 */ /* 0x000fea0003800000 */
.L_x_1181:
        /* <DEDUP_REMOVED lines=8> */
.L_x_1183:
[----:B------:R-:W-:-:S05]  /*0190*/  MOV R0, c[0x0][0x54c] ;  /* 0x0001530000007a02 */ /* 0x000fca0000000f00 */
.L_x_1182:
[----:B-----5:R-:W-:Y:S01]  /*01a0*/  IMAD R0, R0, c[0x0][0x548], RZ ;  /* 0x0001520000007a24 */ /* 0x020fe200078e02ff */
[----:B------:R-:W-:-:S04]  /*01b0*/  SHF.L.U32 R136, R169, 0x7, RZ ;  /* 0x00000007a9887819 */ /* 0x000fc800000006ff */
[----:B------:R-:W-:-:S04]  /*01c0*/  ISETP.GE.AND P0, PT, R136, R0, PT ;  /* 0x000000008800720c */ /* 0x000fc80003f06270 */
[----:B------:R-:W-:-:S05]  /*01d0*/  SEL R0, R5, 0xffffffff, !P0 ;  /* 0xffffffff05007807 */ /* 0x000fca0004000000 */
[----:B------:R2:W-:Y:S01]  /*01e0*/  STL [R1+0xec], R0 ;  /* 0x0000ec0001007387 */ /* 0x0005e20000100800 */
[----:B------:R-:W-:Y:S05]  /*01f0*/  BRA `(.L_x_1184) ;  /* 0x0000013000007947 */ /* 0x000fea0003800000 */
.L_x_1180:
[----:B---3--:R-:W-:-:S04]  /*0200*/  ISETP.NE.U32.AND P0, PT, RZ, c[0x0][0x568], PT ;  /* 0x00015a00ff007a0c */ /* 0x008fc80003f05070 */
[----:B------:R-:W-:-:S13]  /*0210*/  ISETP.NE.AND.EX P0, PT, RZ, c[0x0][0x56c], PT, P0 ;  /* 0x00015b00ff007a0c */ /* 0x000fda0003f05300 */
[----:B------:R-:W-:Y:S05]  /*0220*/  @!P0 BRA `(.L_x_1185) ;  /* 0x0000002000008947 */ /* 0x000fea0003800000 */
[----:B------:R1:W5:Y:S01]  /*0230*/  LDG.E R0, [R2.64] ;  /* 0x0000000602007981 */ /* 0x000362000c1e1900 */
[----:B------:R-:W-:Y:S05]  /*0240*/  BRA `(.L_x_1186) ;  /* 0x0000009000007947 */ /* 0x000fea0003800000 */
.L_x_1185:
        /* <DEDUP_REMOVED lines=8> */
.L_x_1187:
[----:B------:R-:W-:-:S05]  /*02d0*/  MOV R0, c[0x0][0x54c] ;  /* 0x0001530000007a02 */ /* 0x000fca0000000f00 */
.L_x_1186:
[----:B-----5:R-:W-:Y:S01]  /*02e0*/  IMAD R0, R0, c[0x0][0x548], RZ ;  /* 0x0001520000007a24 */ /* 0x020fe200078e02ff */
[----:B------:R-:W-:-:S04]  /*02f0*/  SHF.L.U32 R136, R169, 0x7, RZ ;  /* 0x00000007a9887819 */ /* 0x000fc800000006ff */
[----:B------:R-:W-:-:S04]  /*0300*/  ISETP.GE.AND P0, PT, R136, R0, PT ;  /* 0x000000008800720c */ /* 0x000fc80003f06270 */
[----:B------:R-:W-:-:S05]  /*0310*/  SEL R0, R5, 0xffffffff, !P0 ;  /* 0xffffffff05007807 */ /* 0x000fca0004000000 */
[----:B------:R2:W-:Y:S04]  /*0320*/  STL [R1+0xec], R0 ;  /* 0x0000ec0001007387 */ /* 0x0005e80000100800 */
.L_x_1184:
[----:B------:R-:W3:Y:S02]  /*0330*/  LDL R36, [R1+0xec] ;  /* 0x0000ec0001247983 */ /* 0x000ee40000100800 */
[----:B---3--:R-:W-:-:S13]  /*0340*/  ISETP.GE.AND P0, PT, R36, RZ, PT ;  /* 0x000000ff2400720c */ /* 0x008fda0003f06270 */
[----:B------:R-:W-:Y:S05]  /*0350*/  @!P0 EXIT ;  /* 0x000000000000894d */ /* 0x000fea0003800000 */
[----:B------:R-:W-:Y:S01]  /*0360*/  ISETP.NE.U32.AND P0, PT, RZ, c[0x0][0x370], PT ;  /* 0x0000dc00ff007a0c */ /* 0x000fe20003f05070 */
[----:B------:R-:W-:Y:S01]  /*0370*/  IMAD.MOV.U32 R10, RZ, RZ, RZ ;  /* 0x000000ffff0a7224 */ /* 0x000fe200078e00ff */
[----:B------:R-:W-:Y:S01]  /*0380*/  ISETP.NE.U32.AND P1, PT, RZ, c[0x0][0x348], PT ;  /* 0x0000d200ff007a0c */ /* 0x000fe20003f25070 */
[----:B------:R-:W-:Y:S01]  /*0390*/  IMAD.MOV.U32 R12, RZ, RZ, RZ ;  /* 0x000000ffff0c7224 */ /* 0x000fe200078e00ff */
[----:B------:R-:W-:Y:S01]  /*03a0*/  ISETP.NE.AND.EX P0, PT, RZ, c[0x0][0x374], PT, P0 ;  /* 0x0000dd00ff007a0c */ /* 0x000fe20003f05300 */
[----:B------:R-:W-:Y:S01]  /*03b0*/  IMAD.WIDE R6, R36, R29, c[0x0][0x350] ;  /* 0x0000d40024067625 */ /* 0x000fe200078e021d */
[----:B------:R-:W-:Y:S02]  /*03c0*/  ISETP.NE.U32.AND P5, PT, RZ, c[0x0][0x358], PT ;  /* 0x0000d600ff007a0c */ /* 0x000fe40003fa5070 */
[----:B------:R-:W-:Y:S02]  /*03d0*/  ISETP.NE.AND.EX P1, PT, RZ, c[0x0][0x34c], PT, P1 ;  /* 0x0000d300ff007a0c */ /* 0x000fe40003f25310 */
[----:B------:R-:W-:Y:S01]  /*03e0*/  ISETP.NE.AND.EX P5, PT, RZ, c[0x0][0x35c], PT, P5 ;  /* 0x0000d700ff007a0c */ /* 0x000fe20003fa5350 */
[----:B------:R-:W-:Y:S01]  /*03f0*/  IMAD.MOV.U32 R14, RZ, RZ, RZ ;  /* 0x000000ffff0e7224 */ /* 0x000fe200078e00ff */
[----:B--2---:R-:W-:-:S02]  /*0400*/  MOV R0, RZ ;  /* 0x000000ff00007202 */ /* 0x004fc40000000f00 */
[----:B------:R-:W-:-:S03]  /*0410*/  ISETP.NE.U32.AND P2, PT, RZ, c[0x0][0x350], PT ;  /* 0x0000d400ff007a0c */ /* 0x000fc60003f45070 */
[----:B-1----:R-:W-:Y:S01]  /*0420*/  @P0 IMAD.WIDE R2, R36, R29, c[0x0][0x370] ;  /* 0x0000dc0024020625 */ /* 0x002fe200078e021d */
[----:B------:R-:W-:-:S03]  /*0430*/  ISETP.NE.AND.EX P2, PT, RZ, c[0x0][0x354], PT, P2 ;  /* 0x0000d500ff007a0c */ /* 0x000fc60003f45320 */
[CC--:B------:R-:W-:Y:S01]  /*0440*/  IMAD.WIDE R8, R36.reuse, R29.reuse, c[0x0][0x348] ;  /* 0x0000d20024087625 */ /* 0x0c0fe200078e021d */
[----:B------:R1:W2:Y:S04]  /*0450*/  @P0 LDG.E R10, [R2.64] ;  /* 0x00000006020a0981 */ /* 0x0002a8000c1e1900 */
[----:B------:R-:W3:Y:S05]  /*0460*/  @P1 LDG.E R0, [R8.64] ;  /* 0x0000000608001981 */ /* 0x000eea000c1e1900 */
[----:B------:R-:W4:Y:S01]  /*0470*/  @P2 LDG.E R12, [R6.64] ;  /* 0x00000006060c2981 */ /* 0x000f22000c1e1900 */
[----:B-1----:R-:W-:-:S05]  /*0480*/  IMAD.WIDE R2, R36, R29, c[0x0][0x358] ;  /* 0x0000d60024027625 */ /* 0x002fca00078e021d */
[----:B------:R-:W4:Y:S01]  /*0490*/  @P5 LDG.E R14, [R2.64] ;  /* 0x00000006020e5981 */ /* 0x000f22000c1e1900 */
[----:B------:R-:W-:-:S03]  /*04a0*/  ISETP.NE.U32.AND P0, PT, RZ, c[0x0][0x360], PT ;  /* 0x0000d800ff007a0c */ /* 0x000fc60003f05070 */
[----:B------:R-:W1:Y:S01]  /*04b0*/  S2R R34, SR_CTAID.Y ;  /* 0x0000000000227919 */ /* 0x000e620000002600 */
[----:B------:R-:W-:Y:S01]  /*04c0*/  ISETP.NE.AND.EX P0, PT, RZ, c[0x0][0x364], PT, P0 ;  /* 0x0000d900ff007a0c */ /* 0x000fe20003f05300 */
[----:B------:R-:W-:Y:S02]  /*04d0*/  IMAD.MOV.U32 R13, RZ, RZ, c[0x0][0x168] ;  /* 0x00005a00ff0d7624 */ /* 0x000fe400078e00ff */
[----:B------:R-:W-:-:S10]  /*04e0*/  IMAD.MOV.U32 R11, RZ, RZ, c[0x0][0x2ac] ;  /* 0x0000ab00ff0b7624 */ /* 0x000fd400078e00ff */
[----:B------:R-:W-:-:S05]  /*04f0*/  @P0 IMAD.WIDE R4, R36, R29, c[0x0][0x360] ;  /* 0x0000d80024040625 */ /* 0x000fca00078e021d */
[----:B------:R4:W5:Y:S01]  /*0500*/  @P0 LDG.E R13, [R4.64] ;  /* 0x00000006040d0981 */ /* 0x000962000c1e1900 */
[----:B------:R-:W-:Y:S01]  /*0510*/  IMAD R11, R11, c[0x0][0x1d0], RZ ;  /* 0x000074000b0b7a24 */ /* 0x000fe200078e02ff */
[----:B-1----:R-:W-:Y:S02]  /*0520*/  SHF.R.S32.HI R35, RZ, 0x1f, R34 ;  /* 0x0000001fff237819 */ /* 0x002fe40000011422 */
[----:B--2---:R-:W-:Y:S04]  /*0530*/  STL [R1+0x48], R10 ;  /* 0x0000480a01007387 */ /* 0x004fe80000100800 */
[----:B---3--:R-:W-:Y:S01]  /*0540*/  STL [R1+0x4c], R0 ;  /* 0x00004c0001007387 */ /* 0x008fe20000100800 */
[----:B----4-:R-:W-:-:S03]  /*0550*/  IADD3 R4, R12, R10, RZ ;  /* 0x0000000a0c047210 */ /* 0x010fc60007ffe0ff */
[----:B------:R-:W-:Y:S04]  /*0560*/  STL [R1+0x54], R14 ;  /* 0x0000540e01007387 */ /* 0x000fe80000100800 */
[----:B------:R1:W-:Y:S02]  /*0570*/  STL [R1+0x50], R4 ;  /* 0x0000500401007387 */ /* 0x0003e40000100800 */
[----:B-1----:R-:W-:Y:S01]  /*0580*/  MOV R4, c[0x0][0x228] ;  /* 0x00008a0000047a02 */ /* 0x002fe20000000f00 */
[----:B------:R-:W-:Y:S05]  /*0590*/  @P0 BRA `(.L_x_1188) ;  /* 0x0000004000000947 */ /* 0x000fea0003800000 */
[----:B------:R-:W-:Y:S05]  /*05a0*/  @!P1 BRA `(.L_x_1188) ;  /* 0x0000003000009947 */ /* 0x000fea0003800000 */
[----:B------:R1:W2:Y:S04]  /*05b0*/  LDG.E R0, [R8.64] ;  /* 0x0000000608007981 */ /* 0x0002a8000c1e1900 */
[----:B-1----:R-:W2:Y:S02]  /*05c0*/  LDG.E R8, [R8.64+0x4] ;  /* 0x0000040608087981 */ /* 0x002ea4000c1e1900 */
[----:B--2--5:R-:W-:-:S05]  /*05d0*/  IADD3 R13, -R0, R8, RZ ;  /* 0x00000008000d7210 */ /* 0x024fca0007ffe1ff */
.L_x_1188:
[----:B-----5:R1:W-:Y:S01]  /*05e0*/  STL [R1+0x58], R13 ;  /* 0x0000580d01007387 */ /* 0x0203e20000100800 */
[----:B------:R-:W-:-:S04]  /*05f0*/  ISETP.NE.U32.AND P0, PT, RZ, c[0x0][0x368], PT ;  /* 0x0000da00ff007a0c */ /* 0x000fc80003f05070 */
[----:B------:R-:W-:-:S13]  /*0600*/  ISETP.NE.AND.EX P0, PT, RZ, c[0x0][0x36c], PT, P0 ;  /* 0x0000db00ff007a0c */ /* 0x000fda0003f05300 */
[----:B------:R-:W-:Y:S05]  /*0610*/  @!P0 BRA `(.L_x_1189) ;  /* 0x0000003000008947 */ /* 0x000fea0003800000 */
[----:B------:R-:W-:-:S05]  /*0620*/  IMAD.WIDE R6, R36, R29, c[0x0][0x368] ;  /* 0x0000da0024067625 */ /* 0x000fca00078e021d */
[----:B------:R2:W5:Y:S01]  /*0630*/  LDG.E R11, [R6.64] ;  /* 0x00000006060b7981 */ /* 0x000562000c1e1900 */
[----:B------:R-:W-:Y:S05]  /*0640*/  BRA `(.L_x_1190) ;  /* 0x0000004000007947 */ /* 0x000fea0003800000 */
.L_x_1189:
[----:B------:R-:W-:Y:S05]  /*0650*/  @!P2 BRA `(.L_x_1190) ;  /* 0x000000300000a947 */ /* 0x000fea0003800000 */
[----:B------:R2:W3:Y:S04]  /*0660*/  LDG.E R0, [R6.64] ;  /* 0x0000000606007981 */ /* 0x0004e8000c1e1900 */
[----:B--2---:R-:W3:Y:S02]  /*0670*/  LDG.E R6, [R6.64+0x4] ;  /* 0x0000040606067981 */ /* 0x004ee4000c1e1900 */
[----:B---3--:R-:W-:Y:S02]  /*0680*/  IADD3 R11, -R0, R6, RZ ;  /* 0x00000006000b7210 */ /* 0x008fe40007ffe1ff */
.L_x_1190:
[----:B------:R-:W-:Y:S01]  /*0690*/  ISETP.NE.U32.AND P0, PT, RZ, c[0x0][0x378], PT ;  /* 0x0000de00ff007a0c */ /* 0x000fe20003f05070 */
[----:B------:R3:W4:Y:S03]  /*06a0*/  @P5 LDG.E R5, [R2.64] ;  /* 0x0000000602055981 */ /* 0x000726000c1e1900 */
[----:B------:R-:W-:Y:S01]  /*06b0*/  ISETP.NE.AND.EX P0, PT, RZ, c[0x0][0x37c], PT, P0 ;  /* 0x0000df00ff007a0c */ /* 0x000fe20003f05300 */
[----:B------:R3:W4:Y:S01]  /*06c0*/  @P5 LDG.E R0, [R2.64+0x4] ;  /* 0x0000040602005981 */ /* 0x000722000c1e1900 */
[----:B-----5:R-:W-:-:S11]  /*06d0*/  IMAD.MOV.U32 R22, RZ, RZ, R11 ;  /* 0x000000ffff167224 */ /* 0x020fd600078e000b */
[----:B---3--:R-:W-:-:S05]  /*06e0*/  @P0 IMAD.WIDE R2, R36, R29, c[0x0][0x378] ;  /* 0x0000de0024020625 */ /* 0x008fca00078e021d */
[----:B--2---:R3:W2:Y:S01]  /*06f0*/  @P0 LDG.E R22, [R2.64] ;  /* 0x0000000602160981 */ /* 0x0046a2000c1e1900 */
[----:B------:R-:W-:Y:S02]  /*0700*/  IMAD.IADD R10, R11, 0x1, -R10 ;  /* 0x000000010b0a7824 */ /* 0x000fe400078e0a0a */
[----:B------:R-:W-:-:S03]  /*0710*/  IMAD.MOV.U32 R8, RZ, RZ, c[0x0][0x32c] ;  /* 0x0000cb00ff087624 */ /* 0x000fc600078e00ff */
[----:B------:R1:W-:Y:S01]  /*0720*/  STL [R1+0x5c], R10 ;  /* 0x00005c0a01007387 */ /* 0x0003e20000100800 */
[----:B---3--:R-:W-:-:S05]  /*0730*/  IMAD.MOV.U32 R2, RZ, RZ, c[0x0][0x2c4] ;  /* 0x0000b100ff027624 */ /* 0x008fca00078e00ff */
[----:B------:R-:W-:Y:S02]  /*0740*/  ISETP.NE.AND P1, PT, R2, 0x1, PT ;  /* 0x000000010200780c */ /* 0x000fe40003f25270 */
[----:B------:R-:W-:Y:S01]  /*0750*/  ISETP.GE.AND P2, PT, R8, 0x1, PT ;  /* 0x000000010800780c */ /* 0x000fe20003f46270 */
[----:B----4-:R-:W-:Y:S01]  /*0760*/  @P5 IMAD.IADD R4, R0, 0x1, -R5 ;  /* 0x0000000100045824 */ /* 0x010fe200078e0a05 */
[----:B------:R-:W-:-:S03]  /*0770*/  IADD3 R0, R136, 0x7f, RZ ;  /* 0x0000007f88007810 */ /* 0x000fc60007ffe0ff */
[----:B------:R-:W-:-:S06]  /*0780*/  IMAD.IADD R5, R10, 0x1, R4 ;  /* 0x000000010a057824 */ /* 0x000fcc00078e0204 */
[----:B------:R-:W-:Y:S01]  /*0790*/  @P1 IMAD.HI.U32 R2, R0, c[0x0][0x2c8], RZ ;  /* 0x0000b20000021a27 */ /* 0x000fe200078e00ff */
[----:B------:R1:W-:Y:S01]  /*07a0*/  STL.64 [R1+0x60], R4 ;  /* 0x0000600401007387 */ /* 0x0003e20000100a00 */
[----:B------:R-:W-:-:S03]  /*07b0*/  IADD3 R3, R5, 0x2f, RZ ;  /* 0x0000002f05037810 */ /* 0x000fc60007ffe0ff */
[----:B------:R-:W-:Y:S02]  /*07c0*/  @P1 SHF.R.U32.HI R0, RZ, c[0x0][0x2cc], R2 ;  /* 0x0000b300ff001a19 */ /* 0x000fe40000011602 */
[----:B------:R-:W-:Y:S02]  /*07d0*/  IMAD.HI R3, R3, 0x2aaaaaab, RZ ;  /* 0x2aaaaaab03037827 */ /* 0x000fe400078e02ff */
[----:B------:R-:W-:Y:S01]  /*07e0*/  IADD3 R0, R0, 0x1, R5 ;  /* 0x0000000100007810 */ /* 0x000fe20007ffe005 */
[----:B--2---:R1:W-:Y:S02]  /*07f0*/  STL [R1+0x68], R22 ;  /* 0x0000681601007387 */ /* 0x0043e40000100800 */
[----:B------:R-:W-:Y:S02]  /*0800*/  SHF.R.U32.HI R6, RZ, 0x1f, R3 ;  /* 0x0000001fff067819 */ /* 0x000fe40000011603 */
[----:B------:R-:W-:Y:S02]  /*0810*/  IMAD.IADD R2, R0, 0x1, -R13 ;  /* 0x0000000100027824 */ /* 0x000fe400078e0a0d */
[----:B------:R-:W-:-:S03]  /*0820*/  LEA.HI.SX32 R7, R3, R6, 0x1d ;  /* 0x0000000603077211 */ /* 0x000fc600078feaff */
        /* <DEDUP_REMOVED lines=11> */
.L_x_1192:
[----:B------:R-:W-:-:S13]  /*08e0*/  ISETP.NE.AND P0, PT, R8, 0x1, PT ;  /* 0x000000010800780c */ /* 0x000fda0003f05270 */
[----:B------:R-:W-:-:S05]  /*08f0*/  @P0 IMAD.HI.U32 R2, R0, c[0x0][0x330], RZ ;  /* 0x0000cc0000020a27 */ /* 0x000fca00078e00ff */
[----:B------:R-:W-:-:S05]  /*0900*/  @P0 SHF.R.U32.HI R0, RZ, c[0x0][0x334], R2 ;  /* 0x0000cd00ff000a19 */ /* 0x000fca0000011602 */
.L_x_1193:
[----:B------:R-:W-:-:S05]  /*0910*/  IMAD R0, R0, R8, c[0x0][0x32c] ;  /* 0x0000cb0000007624 */ /* 0x000fca00078e0208 */
[----:B------:R-:W-:Y:S02]  /*0920*/  IMNMX R6, R6, R0, PT ;  /* 0x0000000006067217 */ /* 0x000fe40003800200 */
.L_x_1191:
[----:B------:R-:W-:-:S04]  /*0930*/  @P1 IMAD.HI.U32 R2, R136, c[0x0][0x2c8], RZ ;  /* 0x0000b20088021a27 */ /* 0x000fc800078e00ff */
[----:B------:R-:W-:Y:S01]  /*0940*/  IMAD.MOV.U32 R0, RZ, RZ, R136 ;  /* 0x000000ffff007224 */ /* 0x000fe200078e0088 */
[----:B------:R-:W-:-:S04]  /*0950*/  @P1 SHF.R.U32.HI R0, RZ, c[0x0][0x2cc], R2 ;  /* 0x0000b300ff001a19 */ /* 0x000fc80000011602 */
[----:B------:R-:W-:-:S04]  /*0960*/  IADD3 R0, R0, R5, -R13 ;  /* 0x0000000500007210 */ /* 0x000fc80007ffe80d */
        /* <DEDUP_REMOVED lines=10> */
.L_x_1195:
[----:B------:R-:W-:-:S13]  /*0a10*/  ISETP.NE.AND P0, PT, R8, 0x1, PT ;  /* 0x000000010800780c */ /* 0x000fda0003f05270 */
[----:B------:R-:W-:-:S05]  /*0a20*/  @P0 IMAD.HI.U32 R2, R0, c[0x0][0x330], RZ ;  /* 0x0000cc0000020a27 */ /* 0x000fca00078e00ff */
[----:B------:R-:W-:-:S05]  /*0a30*/  @P0 SHF.R.U32.HI R0, RZ, c[0x0][0x334], R2 ;  /* 0x0000cd00ff000a19 */ /* 0x000fca0000011602 */
.L_x_1196:
[----:B------:R-:W-:-:S05]  /*0a40*/  IMAD R0, R0, c[0x0][0x32c], RZ ;  /* 0x0000cb0000007a24 */ /* 0x000fca00078e02ff */
[----:B------:R-:W-:-:S04]  /*0a50*/  IMNMX R3, R3, R0, !PT ;  /* 0x0000000003037217 */ /* 0x000fc80007800200 */
.L_x_1194:
        /* <DEDUP_REMOVED lines=12> */
[----:B------:R-:W-:-:S04]  /*0b20*/  IMNMX R0, R0, R4, PT ;  /* 0x0000000400007217 */ /* 0x000fc80003800200 */
[----:B------:R-:W-:Y:S01]  /*0b30*/  ISETP.GT.AND P0, PT, R0, R2, PT ;  /* 0x000000020000720c */ /* 0x000fe20003f04270 */
[----:B------:R-:W-:-:S05]  /*0b40*/  IMAD.WIDE.U32 R2, R2, -0x55555555, RZ ;  /* 0xaaaaaaab02027825 */ /* 0x000fca00078e00ff */
[----:B------:R-:W-:-:S07]  /*0b50*/  SHF.R.U32.HI R122, RZ, 0x5, R3 ;  /* 0x00000005ff7a7819 */ /* 0x000fce0000011603 */
[----:B------:R-:W-:Y:S01]  /*0b60*/  @P0 IADD3 R2, R0, 0x2f, RZ ;  /* 0x0000002f00020810 */ /* 0x000fe20007ffe0ff */
[----:B------:R-:W-:-:S04]  /*0b70*/  IMAD.MOV.U32 R0, RZ, RZ, R122 ;  /* 0x000000ffff007224 */ /* 0x000fc800078e007a */
[----:B------:R-:W-:-:S05]  /*0b80*/  @P0 IMAD.HI R2, R2, 0x2aaaaaab, RZ ;  /* 0x2aaaaaab02020827 */ /* 0x000fca00078e02ff */
[----:B------:R-:W-:-:S04]  /*0b90*/  @P0 SHF.R.U32.HI R3, RZ, 0x1f, R2 ;  /* 0x0000001fff030819 */ /* 0x000fc80000011602 */
[----:B------:R-:W-:-:S04]  /*0ba0*/  @P0 LEA.HI.SX32 R0, R2, R3, 0x1d ;  /* 0x0000000302000211 */ /* 0x000fc800078feaff */
[----:B------:R-:W-:-:S13]  /*0bb0*/  ISETP.GT.AND P0, PT, R0, R122, PT ;  /* 0x0000007a0000720c */ /* 0x000fda0003f04270 */
[----:B------:R-:W-:Y:S05]  /*0bc0*/  @!P0 BRA `(.L_x_1197) ;  /* 0x0000571000008947 */ /* 0x000fea0003800000 */
[----:B------:R-:W-:-:S04]  /*0bd0*/  ISETP.NE.U32.AND P0, PT, RZ, c[0x0][0x340], PT ;  /* 0x0000d000ff007a0c */ /* 0x000fc80003f05070 */
[----:B------:R-:W-:-:S13]  /*0be0*/  ISETP.NE.AND.EX P4, PT, RZ, c[0x0][0x344], PT, P0 ;  /* 0x0000d100ff007a0c */ /* 0x000fda0003f85300 */
[----:B------:R-:W-:-:S05]  /*0bf0*/  @P4 IMAD.WIDE R2, R36, R29, c[0x0][0x340] ;  /* 0x0000d00024024625 */ /* 0x000fca00078e021d */
[----:B------:R2:W3:Y:S01]  /*0c00*/  @P4 LDG.E R28, [R2.64] ;  /* 0x00000006021c4981 */ /* 0x0004e2000c1e1900 */
[----:B-1----:R-:W-:Y:S01]  /*0c10*/  SHF.R.S32.HI R13, RZ, 0x1f, R168 ;  /* 0x0000001fff0d7819 */ /* 0x002fe200000114a8 */
[----:B------:R-:W-:Y:S01]  /*0c20*/  IMAD.MOV.U32 R140, RZ, RZ, 0x30 ;  /* 0x00000030ff8c7424 */ /* 0x000fe200078e00ff */
[----:B------:R-:W-:Y:S01]  /*0c30*/  IADD3 R41, R0, -0x1, RZ ;  /* 0xffffffff00297810 */ /* 0x000fe20007ffe0ff */
[----:B------:R-:W-:Y:S01]  /*0c40*/  IMAD R7, R35, c[0x0][0x240], RZ ;  /* 0x0000900023077a24 */ /* 0x000fe200078e02ff */
[----:B------:R-:W-:Y:S01]  /*0c50*/  LEA.HI R37, R13, R168, RZ, 0x3 ;  /* 0x000000a80d257211 */ /* 0x000fe200078f18ff */
[----:B------:R-:W-:Y:S01]  /*0c60*/  IMAD.WIDE.U32 R142, R140, c[0x0][0x238], RZ ;  /* 0x00008e008c8e7a25 */ /* 0x000fe200078e00ff */
[----:B------:R-:W-:Y:S01]  /*0c70*/  SHF.R.S32.HI R25, RZ, 0x1f, R36 ;  /* 0x0000001fff197819 */ /* 0x000fe20000011424 */
[----:B------:R-:W-:Y:S01]  /*0c80*/  ULDC.U8 UR4, c[0x0][0x298] ;  /* 0x0000a60000047ab9 */ /* 0x000fe20000000000 */
[----:B------:R-:W-:Y:S01]  /*0c90*/  SEL R94, R36, RZ, !P5 ;  /* 0x000000ff245e7207 */ /* 0x000fe20006800000 */
[----:B------:R-:W-:Y:S01]  /*0ca0*/  IMAD R7, R34, c[0x0][0x244], R7 ;  /* 0x0000910022077a24 */ /* 0x000fe200078e0207 */
[----:B------:R-:W-:Y:S01]  /*0cb0*/  SEL R24, R25, RZ, !P5 ;  /* 0x000000ff19187207 */ /* 0x000fe20006800000 */
[----:B------:R-:W-:Y:S01]  /*0cc0*/  IMAD.IADD R134, R12, 0x1, R11 ;  /* 0x000000010c867824 */ /* 0x000fe200078e020b */
[----:B------:R-:W-:Y:S01]  /*0cd0*/  SHF.R.S32.HI R8, RZ, 0x1f, R41 ;  /* 0x0000001fff087819 */ /* 0x000fe20000011429 */
[----:B------:R-:W-:Y:S01]  /*0ce0*/  IMAD R20, R35, c[0x0][0x260], RZ ;  /* 0x0000980023147a24 */ /* 0x000fe200078e02ff */
[----:B------:R-:W-:Y:S01]  /*0cf0*/  MOV R138, c[0x0][0x290] ;  /* 0x0000a400008a7a02 */ /* 0x000fe20000000f00 */
[----:B------:R-:W-:Y:S01]  /*0d00*/  IMAD.MOV.U32 R147, RZ, RZ, c[0x0][0x238] ;  /* 0x00008e00ff937624 */ /* 0x000fe200078e00ff */
[----:B------:R-:W-:Y:S01]  /*0d10*/  MOV R165, c[0x0][0x2b8] ;  /* 0x0000ae0000a57a02 */ /* 0x000fe20000000f00 */
[----:B------:R-:W-:Y:S01]  /*0d20*/  IMAD R20, R34, c[0x0][0x264], R20 ;  /* 0x0000990022147a24 */ /* 0x000fe200078e0214 */
[C---:B------:R-:W-:Y:S01]  /*0d30*/  SHF.L.U64.HI R137, R138.reuse, R29, c[0x0][0x294] ;  /* 0x0000a5008a897619 */ /* 0x040fe2000001021d */
[----:B------:R-:W-:Y:S01]  /*0d40*/  IMAD.MOV.U32 R135, RZ, RZ, c[0x0][0x23c] ;  /* 0x00008f00ff877624 */ /* 0x000fe200078e00ff */
[----:B------:R-:W-:Y:S01]  /*0d50*/  SHF.L.U32 R157, R138, 0x4, RZ ;  /* 0x000000048a9d7819 */ /* 0x000fe200000006ff */
[----:B------:R-:W-:Y:S01]  /*0d60*/  IMAD.WIDE.U32 R30, R147, 0x20, RZ ;  /* 0x00000020931e7825 */ /* 0x000fe200078e00ff */
[----:B--2---:R-:W-:-:S03]  /*0d70*/  LOP3.LUT R2, R37, 0xfffffff8, RZ, 0xc0, !PT ;  /* 0xfffffff825027812 */ /* 0x004fc600078ec0ff */
[----:B------:R-:W-:Y:S01]  /*0d80*/  IMAD R3, R140, c[0x0][0x23c], RZ ;  /* 0x00008f008c037a24 */ /* 0x000fe200078e02ff */
[----:B------:R-:W-:Y:S01]  /*0d90*/  SHF.R.S32.HI R37, RZ, 0x3, R37 ;  /* 0x00000003ff257819 */ /* 0x000fe20000011425 */
[----:B------:R-:W-:-:S03]  /*0da0*/  IMAD.WIDE.U32 R160, R34, c[0x0][0x1e8], RZ ;  /* 0x00007a0022a07a25 */ /* 0x000fc600078e00ff */
[--C-:B------:R-:W-:Y:S01]  /*0db0*/  SHF.R.S32.HI R11, RZ, 0x1f, R37.reuse ;  /* 0x0000001fff0b7819 */ /* 0x100fe20000011425 */
[----:B------:R-:W-:Y:S01]  /*0dc0*/  IMAD.IADD R0, R168, 0x1, -R2 ;  /* 0x00000001a8007824 */ /* 0x000fe200078e0a02 */
[----:B------:R-:W-:Y:S01]  /*0dd0*/  IADD3 R112, P2, R37, R14, RZ ;  /* 0x0000000e25707210 */ /* 0x000fe20007f5e0ff */
[----:B------:R-:W-:Y:S01]  /*0de0*/  IMAD R5, R41, -0x30, -R37 ;  /* 0xffffffd029057824 */ /* 0x000fe200078e0a25 */
[----:B------:R-:W-:Y:S01]  /*0df0*/  IADD3 R149, R37, 0x10, RZ ;  /* 0x0000001025957810 */ /* 0x000fe20007ffe0ff */
[----:B------:R-:W-:Y:S01]  /*0e00*/  IMAD.IADD R154, R143, 0x1, R3 ;  /* 0x000000018f9a7824 */ /* 0x000fe200078e0203 */
[----:B------:R-:W-:Y:S01]  /*0e10*/  SHF.L.U32 R26, R0, 0x3, RZ ;  /* 0x00000003001a7819 */ /* 0x000fe200000006ff */
[----:B------:R-:W-:Y:S01]  /*0e20*/  IMAD.IADD R5, R5, 0x1, R4 ;  /* 0x0000000105057824 */ /* 0x000fe200078e0204 */
[----:B------:R-:W-:Y:S01]  /*0e30*/  LEA.HI.X.SX32 R113, R14, R11, 0x1, P2 ;  /* 0x0000000b0e717211 */ /* 0x000fe200010f0eff */
[----:B------:R-:W-:Y:S01]  /*0e40*/  IMAD R6, R154, R41, RZ ;  /* 0x000000299a067224 */ /* 0x000fe200078e02ff */
[----:B------:R-:W-:Y:S01]  /*0e50*/  SHF.R.S32.HI R27, RZ, 0x1f, R26 ;  /* 0x0000001fff1b7819 */ /* 0x000fe2000001141a */
[----:B------:R-:W-:Y:S01]  /*0e60*/  IMAD.MOV.U32 R144, RZ, RZ, c[0x0][0x280] ;  /* 0x0000a000ff907624 */ /* 0x000fe200078e00ff */
[C---:B------:R-:W-:Y:S01]  /*0e70*/  ISETP.GE.AND P3, PT, R5.reuse, 0x1, PT ;  /* 0x000000010500780c */ /* 0x040fe20003f66270 */
[----:B------:R-:W-:Y:S01]  /*0e80*/  IMAD R10, R8, R142, R6 ;  /* 0x0000008e080a7224 */ /* 0x000fe200078e0206 */
[C---:B------:R-:W-:Y:S01]  /*0e90*/  ISETP.GE.AND P1, PT, R5.reuse, 0x11, PT ;  /* 0x000000110500780c */ /* 0x040fe20003f26270 */
[----:B------:R-:W-:Y:S01]  /*0ea0*/  IMAD.WIDE.U32 R2, R34, c[0x0][0x240], R26 ;  /* 0x0000900022027a25 */ /* 0x000fe200078e001a */
[----:B------:R-:W-:-:S02]  /*0eb0*/  ISETP.GT.AND P0, PT, R5, 0x20, PT ;  /* 0x000000200500780c */ /* 0x000fc40003f04270 */
[----:B------:R-:W-:Y:S01]  /*0ec0*/  SHF.L.U32 R32, R0, 0x2, RZ ;  /* 0x0000000200207819 */ /* 0x000fe200000006ff */
[----:B------:R-:W-:Y:S01]  /*0ed0*/  IMAD.IADD R3, R3, 0x1, R7 ;  /* 0x0000000103037824 */ /* 0x000fe200078e0207 */
[----:B------:R-:W-:Y:S01]  /*0ee0*/  IADD3 R88, R26, 0x40, RZ ;  /* 0x000000401a587810 */ /* 0x000fe20007ffe0ff */
[----:B------:R-:W-:Y:S01]  /*0ef0*/  IMAD R5, R24, c[0x0][0x248], RZ ;  /* 0x0000920018057a24 */ /* 0x000fe200078e02ff */
[----:B------:R-:W-:Y:S01]  /*0f00*/  ISETP.GE.AND P5, PT, R26, c[0x0][0x1d4], PT ;  /* 0x000075001a007a0c */ /* 0x000fe20003fa6270 */
[----:B------:R-:W-:Y:S01]  /*0f10*/  IMAD.WIDE.U32 R2, R94, c[0x0][0x248], R2 ;  /* 0x000092005e027a25 */ /* 0x000fe200078e0002 */
[----:B------:R-:W-:Y:S02]  /*0f20*/  SHF.R.S32.HI R33, RZ, 0x1f, R32 ;  /* 0x0000001fff217819 */ /* 0x000fe40000011420 */
[----:B------:R-:W-:Y:S01]  /*0f30*/  ISETP.GE.AND P6, PT, R88, c[0x0][0x1d4], PT ;  /* 0x0000750058007a0c */ /* 0x000fe20003fc6270 */
[----:B------:R-:W-:Y:S01]  /*0f40*/  IMAD R5, R94, c[0x0][0x24c], R5 ;  /* 0x000093005e057a24 */ /* 0x000fe200078e0205 */
[----:B------:R-:W-:Y:S01]  /*0f50*/  IADD3 R148, R37, 0x20, RZ ;  /* 0x0000002025947810 */ /* 0x000fe20007ffe0ff */
[----:B------:R-:W-:Y:S01]  /*0f60*/  IMAD.WIDE.U32 R6, R34, c[0x0][0x260], R26 ;  /* 0x0000980022067a25 */ /* 0x000fe200078e001a */
[----:B------:R-:W-:-:S02]  /*0f70*/  SHF.R.S32.HI R83, RZ, 0x1f, R88 ;  /* 0x0000001fff537819 */ /* 0x000fc40000011458 */
[C---:B------:R-:W-:Y:S01]  /*0f80*/  SHF.L.U32 R158, R144.reuse, 0x5, RZ ;  /* 0x00000005909e7819 */ /* 0x040fe200000006ff */
[----:B------:R-:W-:Y:S01]  /*0f90*/  IMAD.IADD R3, R3, 0x1, R5 ;  /* 0x0000000103037824 */ /* 0x000fe200078e0205 */
[----:B------:R-:W-:Y:S01]  /*0fa0*/  LEA.HI R83, R83, R88, RZ, 0x3 ;  /* 0x0000005853537211 */ /* 0x000fe200078f18ff */
[----:B------:R-:W-:Y:S01]  /*0fb0*/  IMAD R5, R113, c[0x0][0x238], RZ ;  /* 0x00008e0071057a24 */ /* 0x000fe200078e02ff */
[----:B------:R-:W-:Y:S01]  /*0fc0*/  SHF.L.U64.HI R146, R144, R29, c[0x0][0x284] ;  /* 0x0000a10090927619 */ /* 0x000fe2000001021d */
[----:B------:R-:W-:Y:S01]  /*0fd0*/  IMAD.IADD R21, R7, 0x1, R20 ;  /* 0x0000000107157824 */ /* 0x000fe200078e0214 */
[----:B------:R-:W-:Y:S01]  /*0fe0*/  LEA.HI R7, R13, R168, RZ, 0x6 ;  /* 0x000000a80d077211 */ /* 0x000fe200078f30ff */
[C---:B------:R-:W-:Y:S01]  /*0ff0*/  IMAD R5, R112.reuse, c[0x0][0x23c], R5 ;  /* 0x00008f0070057a24 */ /* 0x040fe200078e0205 */
[----:B------:R-:W-:Y:S01]  /*1000*/  LOP3.LUT R83, R83, 0xfffffff8, RZ, 0xc0, !PT ;  /* 0xfffffff853537812 */ /* 0x000fe200078ec0ff */
[----:B------:R-:W-:Y:S01]  /*1010*/  IMAD.WIDE.U32 R118, R112, c[0x0][0x238], R2 ;  /* 0x00008e0070767a25 */ /* 0x000fe200078e0002 */
[----:B------:R-:W-:-:S02]  /*1020*/  SHF.L.U32 R2, R37, 0x6, RZ ;  /* 0x0000000625027819 */ /* 0x000fc400000006ff */
[----:B------:R-:W-:Y:S01]  /*1030*/  P2R R133, PR, RZ, 0x20 ;  /* 0x00000020ff857803 */ /* 0x000fe20000000000 */
[----:B------:R-:W-:Y:S01]  /*1040*/  IMAD.SHL.U32 R7, R7, 0x8, RZ ;  /* 0x0000000807077824 */ /* 0x000fe200078e00ff */
[----:B------:R-:W-:Y:S01]  /*1050*/  LOP3.LUT R115, R2, 0x1c0, RZ, 0xc0, !PT ;  /* 0x000001c002737812 */ /* 0x000fe200078ec0ff */
[----:B------:R-:W-:Y:S01]  /*1060*/  IMAD.IADD R117, R119, 0x1, R5 ;  /* 0x0000000177757824 */ /* 0x000fe200078e0205 */
[----:B------:R-:W-:Y:S01]  /*1070*/  P2R R132, PR, RZ, 0x40 ;  /* 0x00000040ff847803 */ /* 0x000fe20000000000 */
[----:B------:R-:W-:Y:S01]  /*1080*/  IMAD.MOV.U32 R116, RZ, RZ, R118 ;  /* 0x000000ffff747224 */ /* 0x000fe200078e0076 */
[----:B------:R-:W-:Y:S01]  /*1090*/  LOP3.LUT R7, R7, 0xfffffe00, RZ, 0xc0, !PT ;  /* 0xfffffe0007077812 */ /* 0x000fe200078ec0ff */
[----:B------:R-:W-:Y:S01]  /*10a0*/  IMAD R8, R11, c[0x0][0x280], RZ ;  /* 0x0000a0000b087a24 */ /* 0x000fe200078e02ff */
[----:B------:R-:W-:Y:S01]  /*10b0*/  LOP3.LUT R74, R115, 0x38, R26, 0xf8, !PT ;  /* 0x00000038734a7812 */ /* 0x000fe200078ef81a */
[----:B------:R-:W-:Y:S01]  /*10c0*/  IMAD.WIDE.U32 R16, R41, R142, R116 ;  /* 0x0000008e29107225 */ /* 0x000fe200078e0074 */
[----:B------:R-:W-:-:S02]  /*10d0*/  SHF.R.U32.HI R155, RZ, 0x3, R115 ;  /* 0x00000003ff9b7819 */ /* 0x000fc40000011673 */
[----:B------:R-:W-:Y:S01]  /*10e0*/  SHF.R.S32.HI R89, RZ, 0x1f, R83 ;  /* 0x0000001fff597819 */ /* 0x000fe20000011453 */
[----:B------:R-:W-:Y:S01]  /*10f0*/  IMAD.MOV.U32 R20, RZ, RZ, R6 ;  /* 0x000000ffff147224 */ /* 0x000fe200078e0006 */
[----:B------:R-:W-:Y:S01]  /*1100*/  @P3 LEA R2, P2, R16, c[0x0][0x220], 0x1 ;  /* 0x0000880010023a11 */ /* 0x000fe200078408ff */
[----:B------:R-:W-:Y:S01]  /*1110*/  IMAD R3, R11, c[0x0][0x290], RZ ;  /* 0x0000a4000b037a24 */ /* 0x000fe200078e02ff */
[----:B------:R-:W-:Y:S01]  /*1120*/  LOP3.LUT R74, R7, R74, R155, 0xf6, !PT ;  /* 0x0000004a074a7212 */ /* 0x000fe200078ef69b */
[----:B------:R-:W-:Y:S02]  /*1130*/  IMAD.IADD R6, R17, 0x1, R10 ;  /* 0x0000000111067824 */ /* 0x000fe400078e020a */
[C---:B------:R-:W-:Y:S01]  /*1140*/  IMAD R14, R37.reuse, c[0x0][0x284], R8 ;  /* 0x0000a100250e7a24 */ /* 0x040fe200078e0208 */
[----:B------:R-:W-:Y:S01]  /*1150*/  SHF.L.U32 R74, R74, 0x1, RZ ;  /* 0x000000014a4a7819 */ /* 0x000fe200000006ff */
[----:B------:R-:W-:-:S04]  /*1160*/  IMAD.WIDE.U32 R8, R37, c[0x0][0x280], R32 ;  /* 0x0000a00025087a25 */ /* 0x000fc800078e0020 */
[----:B------:R-:W-:Y:S01]  /*1170*/  IMAD R5, R37, c[0x0][0x294], R3 ;  /* 0x0000a50025057a24 */ /* 0x000fe200078e0203 */
[----:B------:R-:W-:Y:S01]  /*1180*/  @P3 LEA.HI.X R3, R16, c[0x0][0x224], R6, 0x1, P2 ;  /* 0x0000890010033a11 */ /* 0x000fe200010f0c06 */
[----:B------:R-:W-:Y:S01]  /*1190*/  IMAD.MOV.U32 R18, RZ, RZ, R8 ;  /* 0x000000ffff127224 */ /* 0x000fe200078e0008 */
[----:B------:R-:W-:Y:S01]  /*11a0*/  IADD3 R19, R9, R14, RZ ;  /* 0x0000000e09137210 */ /* 0x000fe20007ffe0ff */
[C---:B------:R-:W-:Y:S01]  /*11b0*/  IMAD.WIDE.U32 R8, R37.reuse, c[0x0][0x280], R26 ;  /* 0x0000a00025087a25 */ /* 0x040fe200078e001a */
[----:B------:R-:W-:Y:S01]  /*11c0*/  ISETP.GE.AND P2, PT, R26, c[0x0][0x27c], PT ;  /* 0x00009f001a007a0c */ /* 0x000fe20003f46270 */
[----:B------:R-:W-:Y:S01]  /*11d0*/  @!PT LDS RZ, [RZ] ;  /* 0x00000000fffff984 */ /* 0x000fe20000000800 */
[----:B------:R-:W-:Y:S01]  /*11e0*/  @!PT LDS RZ, [RZ] ;  /* 0x00000000fffff984 */ /* 0x000fe20000000800 */
[----:B------:R-:W-:Y:S01]  /*11f0*/  @!PT LDS RZ, [RZ] ;  /* 0x00000000fffff984 */ /* 0x000fe20000000800 */
[----:B------:R1:W-:Y:S02]  /*1200*/  @P3 LDGSTS.E.BYPASS.LTC128B.128 [R74+0x5080], [R2.64], !P5 ;  /* 0x05080000024a3fae */ /* 0x0003e4000e901d46 */
[----:B------:R-:W-:Y:S01]  /*1210*/  IMAD.WIDE.U32 R10, R37, c[0x0][0x290], R32 ;  /* 0x0000a400250a7a25 */ /* 0x000fe200078e0020 */
[----:B------:R-:W-:Y:S01]  /*1220*/  IADD3 R15, R14, R9, RZ ;  /* 0x000000090e0f7210 */ /* 0x000fe20007ffe0ff */
[----:B------:R1:W-:Y:S01]  /*1230*/  @P3 LDGSTS.E.BYPASS.LTC128B.128 [R74+0x6880], [R2.64+0x80], !P6 ;  /* 0x06880080024a3fae */ /* 0x0003e2000f101d46 */
[----:B------:R-:W-:Y:S01]  /*1240*/  @P1 LEA R13, P3, R147, R16, 0x4 ;  /* 0x00000010930d1211 */ /* 0x000fe200078620ff */
[----:B------:R-:W-:-:S02]  /*1250*/  IMAD.MOV.U32 R14, RZ, RZ, R8 ;  /* 0x000000ffff0e7224 */ /* 0x000fc400078e0008 */
[----:B------:R-:W-:Y:S01]  /*1260*/  IMAD.WIDE.U32 R8, R37, c[0x0][0x290], R26 ;  /* 0x0000a40025087a25 */ /* 0x000fe200078e001a */
[----:B------:R-:W-:Y:S02]  /*1270*/  @P1 LEA.HI.X R23, R147, R6, R135, 0x4, P3 ;  /* 0x0000000693171211 */ /* 0x000fe400018f2487 */
[----:B------:R-:W-:Y:S01]  /*1280*/  @P1 LEA R12, P3, R13, c[0x0][0x220], 0x1 ;  /* 0x000088000d0c1a11 */ /* 0x000fe200078608ff */
[----:B------:R-:W-:Y:S01]  /*1290*/  IMAD.IADD R11, R11, 0x1, R5 ;  /* 0x000000010b0b7824 */ /* 0x000fe200078e0205 */
[----:B------:R-:W-:Y:S01]  /*12a0*/  IADD3 R9, R5, R9, RZ ;  /* 0x0000000905097210 */ /* 0x000fe20007ffe0ff */
[----:B------:R-:W-:Y:S01]  /*12b0*/  IMAD R17, R24, c[0x0][0x268], RZ ;  /* 0x00009a0018117a24 */ /* 0x000fe200078e02ff */
[----:B------:R-:W-:Y:S01]  /*12c0*/  @P1 LEA.HI.X R13, R13, c[0x0][0x224], R23, 0x1, P3 ;  /* 0x000089000d0d1a11 */ /* 0x000fe200018f0c17 */
[----:B------:R-:W-:Y:S01]  /*12d0*/  IMAD.WIDE.U32 R100, R22, c[0x0][0x290], R10 ;  /* 0x0000a40016647a25 */ /* 0x000fe200078e000a */
[----:B------:R-:W-:-:S03]  /*12e0*/  IADD3 R131, P3, R30, 0x80, RZ ;  /* 0x000000801e837810 */ /* 0x000fc60007f7e0ff */
[C---:B------:R-:W-:Y:S01]  /*12f0*/  IMAD R105, R94.reuse, c[0x0][0x26c], R17 ;  /* 0x00009b005e697a24 */ /* 0x040fe200078e0211 */
[----:B------:R2:W-:Y:S01]  /*1300*/  @P1 LDGSTS.E.BYPASS.LTC128B.128 [R74+0x5880], [R12.64], !P5 ;  /* 0x058800000c4a1fae */ /* 0x0005e2000e901d46 */
[----:B------:R-:W-:Y:S01]  /*1310*/  IMAD.WIDE.U32 R94, R94, c[0x0][0x268], R20 ;  /* 0x00009a005e5e7a25 */ /* 0x000fe200078e0014 */
[----:B------:R-:W-:Y:S02]  /*1320*/  SHF.L.U32 R20, R135, 0x5, RZ ;  /* 0x0000000587147819 */ /* 0x000fe400000006ff */
[----:B------:R2:W-:Y:S01]  /*1330*/  @P1 LDGSTS.E.BYPASS.LTC128B.128 [R74+0x7080], [R12.64+0x80], !P6 ;  /* 0x070800800c4a1fae */ /* 0x0005e2000f101d46 */
[----:B------:R-:W-:Y:S01]  /*1340*/  @P0 IADD3 R17, P1, R16, R30, RZ ;  /* 0x0000001e10110210 */ /* 0x000fe20007f3e0ff */
[----:B------:R-:W-:Y:S01]  /*1350*/  IMAD.WIDE.U32 R96, R22, c[0x0][0x290], R8 ;  /* 0x0000a40016607a25 */ /* 0x000fe200078e0008 */
[----:B------:R-:W-:Y:S02]  /*1360*/  SHF.L.U64.HI R135, R147, 0x5, R135 ;  /* 0x0000000593877819 */ /* 0x000fe40000010287 */
[----:B-1----:R-:W-:Y:S01]  /*1370*/  SEL R3, RZ, c[0x0][0x27c], !P2 ;  /* 0x00009f00ff037a07 */ /* 0x002fe20005000000 */
[----:B------:R-:W-:-:S02]  /*1380*/  IMAD.IADD R20, R31, 0x1, R20 ;  /* 0x000000011f147824 */ /* 0x000fc400078e0214 */
[----:B------:R-:W-:Y:S02]  /*1390*/  IMAD.MOV.U32 R145, RZ, RZ, 0x5 ;  /* 0x00000005ff917424 */ /* 0x000fe400078e00ff */
[----:B------:R-:W-:Y:S01]  /*13a0*/  IMAD.IADD R3, R26, 0x1, R3 ;  /* 0x000000011a037824 */ /* 0x000fe200078e0203 */
[----:B------:R-:W-:Y:S01]  /*13b0*/  IADD3.X R128, RZ, R20, RZ, P3, !PT ;  /* 0x00000014ff807210 */ /* 0x000fe20001ffe4ff */
[----:B------:R-:W-:Y:S01]  /*13c0*/  @P0 IMAD.X R6, R20, 0x1, R6, P1 ;  /* 0x0000000114060824 */ /* 0x000fe200008e0606 */
[C---:B------:R-:W-:Y:S01]  /*13d0*/  @P0 LEA R16, P1, R17.reuse, c[0x0][0x220], 0x1 ;  /* 0x0000880011100a11 */ /* 0x040fe200078208ff */
[----:B------:R-:W-:Y:S01]  /*13e0*/  IMAD.SHL.U32 R159, R144, 0x10, RZ ;  /* 0x00000010909f7824 */ /* 0x000fe200078e00ff */
[----:B------:R-:W-:Y:S01]  /*13f0*/  SHF.R.S32.HI R5, RZ, 0x1f, R3 ;  /* 0x0000001fff057819 */ /* 0x000fe20000011403 */
[C---:B------:R-:W-:Y:S01]  /*1400*/  IMAD.WIDE.U32 R102, R22.reuse, c[0x0][0x280], R18 ;  /* 0x0000a00016667a25 */ /* 0x040fe200078e0012 */
[----:B------:R-:W-:Y:S02]  /*1410*/  @P0 LEA.HI.X R17, R17, c[0x0][0x224], R6, 0x1, P1 ;  /* 0x0000890011110a11 */ /* 0x000fe400008f0c06 */
[CC--:B------:R-:W-:Y:S01]  /*1420*/  LEA.HI R2, R5.reuse, R3.reuse, RZ, 0x3 ;  /* 0x0000000305027211 */ /* 0x0c0fe200078f18ff */
[----:B------:R-:W-:Y:S01]  /*1430*/  IMAD.WIDE.U32 R98, R22, c[0x0][0x280], R14 ;  /* 0x0000a00016627a25 */ /* 0x000fe200078e000e */
[----:B------:R-:W-:Y:S01]  /*1440*/  LEA.HI R24, R5, R3, RZ, 0x6 ;  /* 0x0000000305187211 */ /* 0x000fe200078f30ff */
[----:B------:R1:W-:Y:S01]  /*1450*/  @P0 LDGSTS.E.BYPASS.LTC128B.128 [R74+0x6080], [R16.64], !P5 ;  /* 0x06080000104a0fae */ /* 0x0003e2000e901d46 */
[----:B------:R-:W-:Y:S01]  /*1460*/  SHF.R.S32.HI R3, RZ, 0x1f, R22 ;  /* 0x0000001fff037819 */ /* 0x000fe20000011416 */
[----:B------:R-:W-:Y:S01]  /*1470*/  IMAD R150, R140, c[0x0][0x284], RZ ;  /* 0x0000a1008c967a24 */ /* 0x000fe200078e02ff */
[----:B------:R-:W-:Y:S01]  /*1480*/  LOP3.LUT R6, R115, 0x38, R2, 0xf8, !PT ;  /* 0x0000003873067812 */ /* 0x000fe200078ef802 */
[----:B------:R1:W-:Y:S01]  /*1490*/  @P0 LDGSTS.E.BYPASS.LTC128B.128 [R74+0x7880], [R16.64+0x80], !P6 ;  /* 0x07880080104a0fae */ /* 0x0003e2000f101d46 */
[----:B--2---:R-:W-:Y:S01]  /*14a0*/  SHF.R.S32.HI R12, RZ, 0x1f, R149 ;  /* 0x0000001fff0c7819 */ /* 0x004fe20000011495 */
[C---:B------:R-:W-:Y:S01]  /*14b0*/  IMAD R5, R3.reuse, c[0x0][0x280], RZ ;  /* 0x0000a00003057a24 */ /* 0x040fe200078e02ff */
[----:B------:R-:W-:Y:S01]  /*14c0*/  SHF.R.S32.HI R13, RZ, 0x1f, R148 ;  /* 0x0000001fff0d7819 */ /* 0x000fe20000011494 */
[----:B------:R-:W-:Y:S01]  /*14d0*/  IMAD R3, R3, c[0x0][0x290], RZ ;  /* 0x0000a40003037a24 */ /* 0x000fe200078e02ff */
[----:B------:R-:W-:Y:S01]  /*14e0*/  LEA.HI R12, R12, R149, RZ, 0x3 ;  /* 0x000000950c0c7211 */ /* 0x000fe200078f18ff */
[C---:B------:R-:W-:Y:S01]  /*14f0*/  IMAD R107, R22.reuse, c[0x0][0x284], R5 ;  /* 0x0000a100166b7a24 */ /* 0x040fe200078e0205 */
[----:B------:R-:W-:Y:S01]  /*1500*/  LEA.HI R13, R13, R148, RZ, 0x3 ;  /* 0x000000940d0d7211 */ /* 0x000fe200078f18ff */
[----:B------:R-:W-:Y:S01]  /*1510*/  IMAD R106, R22, c[0x0][0x294], R3 ;  /* 0x0000a500166a7a24 */ /* 0x000fe200078e0203 */
[----:B------:R-:W-:Y:S01]  /*1520*/  SHF.L.U32 R5, R149, 0x6, RZ ;  /* 0x0000000695057819 */ /* 0x000fe200000006ff */
[----:B------:R-:W-:Y:S01]  /*1530*/  IMAD.SHL.U32 R3, R148, 0x40, RZ ;  /* 0x0000004094037824 */ /* 0x000fe200078e00ff */
[----:B------:R-:W-:Y:S01]  /*1540*/  SHF.L.U32 R13, R13, 0x6, RZ ;  /* 0x000000060d0d7819 */ /* 0x000fe200000006ff */
[----:B------:R-:W-:Y:S01]  /*1550*/  IMAD.SHL.U32 R12, R12, 0x40, RZ ;  /* 0x000000400c0c7824 */ /* 0x000fe200078e00ff */
[----:B------:R-:W-:Y:S01]  /*1560*/  LOP3.LUT R114, R5, 0x1c0, RZ, 0xc0, !PT ;  /* 0x000001c005727812 */ /* 0x000fe200078ec0ff */
[----:B------:R-:W0:Y:S01]  /*1570*/  LDGDEPBAR ;  /* 0x00000000000079af */ /* 0x000e220000000000 */
[----:B------:R-:W-:Y:S01]  /*1580*/  LOP3.LUT R111, R3, 0x1c0, RZ, 0xc0, !PT ;  /* 0x000001c0036f7812 */ /* 0x000fe200078ec0ff */
[----:B------:R-:W-:Y:S01]  /*1590*/  IMAD R151, R140, c[0x0][0x294], RZ ;  /* 0x0000a5008c977a24 */ /* 0x000fe200078e02ff */
[----:B------:R-:W-:Y:S01]  /*15a0*/  LOP3.LUT R12, R12, 0xfffffe00, RZ, 0xc0, !PT ;  /* 0xfffffe000c0c7812 */ /* 0x000fe200078ec0ff */
[----:B------:R-:W-:Y:S01]  /*15b0*/  IMAD.SHL.U32 R156, R138, 0x20, RZ ;  /* 0x000000208a9c7824 */ /* 0x000fe200078e00ff */
[----:B------:R-:W-:Y:S01]  /*15c0*/  SHF.R.S32.HI R3, RZ, 0x6, R24 ;  /* 0x00000006ff037819 */ /* 0x000fe20000011418 */
[----:B------:R-:W-:Y:S01]  /*15d0*/  IMAD.MOV.U32 R164, RZ, RZ, c[0x0][0x27c] ;  /* 0x00009f00ffa47624 */ /* 0x000fe200078e00ff */
[----:B------:R-:W-:Y:S01]  /*15e0*/  LOP3.LUT R13, R13, 0xfffffe00, RZ, 0xc0, !PT ;  /* 0xfffffe000d0d7812 */ /* 0x000fe200078ec0ff */
[----:B------:R-:W-:Y:S01]  /*15f0*/  IMAD.MOV.U32 R71, RZ, RZ, c[0x0][0x27c] ;  /* 0x00009f00ff477624 */ /* 0x000fe200078e00ff */
[----:B------:R-:W-:Y:S01]  /*1600*/  SHF.R.U32.HI R152, RZ, 0x3, R111 ;  /* 0x00000003ff987819 */ /* 0x000fe2000001166f */
[----:B------:R-:W-:Y:S01]  /*1610*/  IMAD R11, R3, 0xc00, R7 ;  /* 0x00000c00030b7824 */ /* 0x000fe200078e0207 */
[----:B------:R-:W-:Y:S01]  /*1620*/  LOP3.LUT R8, R111, 0x38, R2, 0xf8, !PT ;  /* 0x000000386f087812 */ /* 0x000fe200078ef802 */
[C---:B------:R-:W-:Y:S01]  /*1630*/  IMAD R9, R3.reuse, 0xc00, R12 ;  /* 0x00000c0003097824 */ /* 0x040fe200078e020c */
[----:B------:R-:W-:Y:S01]  /*1640*/  LOP3.LUT R10, R6, R155, RZ, 0x3c, !PT ;  /* 0x0000009b060a7212 */ /* 0x000fe200078e3cff */
[----:B------:R-:W-:Y:S01]  /*1650*/  IMAD R6, R3, 0xc00, R13 ;  /* 0x00000c0003067824 */ /* 0x000fe200078e020d */
[----:B------:R-:W-:Y:S01]  /*1660*/  SHF.R.U32.HI R153, RZ, 0x3, R114 ;  /* 0x00000003ff997819 */ /* 0x000fe20000011672 */
[----:B------:R-:W-:Y:S01]  /*1670*/  IMAD.WIDE.U32 R162, R34, c[0x0][0x210], RZ ;  /* 0x0000840022a27a25 */ /* 0x000fe200078e00ff */
[----:B------:R-:W-:-:S02]  /*1680*/  LOP3.LUT R5, R114, 0x38, R2, 0xf8, !PT ;  /* 0x0000003872057812 */ /* 0x000fc400078ef802 */
[----:B------:R-:W-:Y:S01]  /*1690*/  LOP3.LUT R3, R8, R152, RZ, 0x3c, !PT ;  /* 0x0000009808037212 */ /* 0x000fe200078e3cff */
[----:B------:R-:W-:Y:S01]  /*16a0*/  IMAD.IADD R11, R11, 0x1, R10 ;  /* 0x000000010b0b7824 */ /* 0x000fe200078e020a */
[----:B------:R-:W-:Y:S01]  /*16b0*/  LOP3.LUT R5, R5, R153, RZ, 0x3c, !PT ;  /* 0x0000009905057212 */ /* 0x000fe200078e3cff */
[----:B------:R-:W-:Y:S01]  /*16c0*/  IMAD.WIDE.U32 R140, R140, c[0x0][0x280], RZ ;  /* 0x0000a0008c8c7a25 */ /* 0x000fe200078e00ff */
[----:B------:R-:W-:Y:S02]  /*16d0*/  IADD3 R6, R6, R3, RZ ;  /* 0x0000000306067210 */ /* 0x000fe40007ffe0ff */
[-C--:B------:R-:W-:Y:S01]  /*16e0*/  SHF.L.U64.HI R144, R144, R145.reuse, c[0x0][0x284] ;  /* 0x0000a10090907619 */ /* 0x080fe20000010291 */
[----:B------:R-:W-:Y:S01]  /*16f0*/  IMAD R3, R35, c[0x0][0x1e8], RZ ;  /* 0x00007a0023037a24 */ /* 0x000fe200078e02ff */
[----:B------:R-:W-:Y:S01]  /*1700*/  SHF.L.U64.HI R145, R138, R145, c[0x0][0x294] ;  /* 0x0000a5008a917619 */ /* 0x000fe20000010291 */
[----:B------:R-:W-:Y:S01]  /*1710*/  IMAD.IADD R10, R9, 0x1, R5 ;  /* 0x00000001090a7824 */ /* 0x000fe200078e0205 */
[----:B------:R-:W-:Y:S01]  /*1720*/  LOP3.LUT R92, R2, 0xfffffff8, RZ, 0xc0, !PT ;  /* 0xfffffff8025c7812 */ /* 0x000fe200078ec0ff */
[----:B------:R-:W-:Y:S01]  /*1730*/  IMAD R3, R34, c[0x0][0x1ec], R3 ;  /* 0x00007b0022037a24 */ /* 0x000fe200078e0203 */
[----:B------:R-:W-:Y:S01]  /*1740*/  ISETP.GE.AND P5, PT, R26, c[0x0][0x1d4], PT ;  /* 0x000075001a007a0c */ /* 0x000fe20003fa6270 */
[----:B------:R-:W-:Y:S01]  /*1750*/  IMAD R5, R35, c[0x0][0x210], RZ ;  /* 0x0000840023057a24 */ /* 0x000fe200078e02ff */
[----:B------:R-:W-:Y:S01]  /*1760*/  IADD3 R35, R32, 0x20, RZ ;  /* 0x0000002020237810 */ /* 0x000fe20007ffe0ff */
[----:B------:R-:W-:Y:S01]  /*1770*/  IMAD.WIDE.U32 R138, R138, 0x30, RZ ;  /* 0x000000308a8a7825 */ /* 0x000fe200078e00ff */
[----:B------:R-:W-:-:S02]  /*1780*/  IADD3 R129, R161, R3, RZ ;  /* 0x00000003a1817210 */ /* 0x000fc40007ffe0ff */
[----:B------:R-:W-:Y:S01]  /*1790*/  SHF.R.S32.HI R69, RZ, 0x3, R2 ;  /* 0x00000003ff457819 */ /* 0x000fe20000011402 */
[----:B------:R-:W-:Y:S01]  /*17a0*/  IMAD R5, R34, c[0x0][0x214], R5 ;  /* 0x0000850022057a24 */ /* 0x000fe200078e0205 */
[----:B------:R-:W-:Y:S01]  /*17b0*/  SHF.R.S32.HI R110, RZ, 0x1f, R92 ;  /* 0x0000001fff6e7819 */ /* 0x000fe2000001145c */
[----:B------:R-:W-:Y:S01]  /*17c0*/  IMAD.IADD R109, R103, 0x1, R107 ;  /* 0x00000001676d7824 */ /* 0x000fe200078e026b */
[----:B------:R-:W-:Y:S01]  /*17d0*/  IADD3 R107, R107, R99, RZ ;  /* 0x000000636b6b7210 */ /* 0x000fe20007ffe0ff */
[----:B------:R-:W-:Y:S01]  /*17e0*/  IMAD.IADD R108, R101, 0x1, R106 ;  /* 0x00000001656c7824 */ /* 0x000fe200078e026a */
[----:B------:R-:W-:Y:S01]  /*17f0*/  SHF.L.U32 R125, R11, 0x1, RZ ;  /* 0x000000010b7d7819 */ /* 0x000fe200000006ff */
[----:B------:R-:W-:Y:S01]  /*1800*/  IMAD.SHL.U32 R147, R147, 0x20, RZ ;  /* 0x0000002093937824 */ /* 0x000fe200078e00ff */
[----:B------:R-:W-:Y:S01]  /*1810*/  ISETP.NE.AND P1, PT, R165, 0x1, PT ;  /* 0x00000001a500780c */ /* 0x000fe20003f25270 */
[----:B------:R-:W-:Y:S01]  /*1820*/  IMAD.SHL.U32 R71, R71, 0x2, RZ ;  /* 0x0000000247477824 */ /* 0x000fe200078e00ff */
[----:B------:R-:W-:Y:S01]  /*1830*/  ISETP.GE.AND P0, PT, R164, 0x1, PT ;  /* 0x00000001a400780c */ /* 0x000fe20003f06270 */
[----:B------:R-:W-:-:S02]  /*1840*/  IMAD.IADD R130, R163, 0x1, R5 ;  /* 0x00000001a3827824 */ /* 0x000fc400078e0205 */
[----:B------:R-:W-:Y:S02]  /*1850*/  IMAD.IADD R150, R141, 0x1, R150 ;  /* 0x000000018d967824 */ /* 0x000fe400078e0296 */
[----:B------:R-:W-:Y:S02]  /*1860*/  IMAD.IADD R151, R139, 0x1, R151 ;  /* 0x000000018b977824 */ /* 0x000fe400078e0297 */
[--C-:B------:R-:W-:Y:S02]  /*1870*/  IMAD.IADD R127, R4, 0x1, -R37.reuse ;  /* 0x00000001047f7824 */ /* 0x100fe400078e0a25 */
[----:B------:R-:W-:Y:S02]  /*1880*/  IMAD R0, R0, 0x10, R37 ;  /* 0x0000001000007824 */ /* 0x000fe400078e0225 */
[----:B------:R-:W-:Y:S02]  /*1890*/  IMAD.IADD R105, R95, 0x1, R105 ;  /* 0x000000015f697824 */ /* 0x000fe400078e0269 */
[----:B------:R-:W-:-:S02]  /*18a0*/  IMAD.IADD R106, R106, 0x1, R97 ;  /* 0x000000016a6a7824 */ /* 0x000fc400078e0261 */
[----:B------:R-:W-:Y:S02]  /*18b0*/  IMAD.SHL.U32 R124, R10, 0x2, RZ ;  /* 0x000000020a7c7824 */ /* 0x000fe400078e00ff */
[----:B------:R-:W-:Y:S01]  /*18c0*/  IMAD.SHL.U32 R123, R6, 0x2, RZ ;  /* 0x00000002067b7824 */ /* 0x000fe200078e00ff */
[--C-:B---3--:R-:W-:Y:S01]  /*18d0*/  @P4 SHF.R.S32.HI R9, RZ, 0x1f, R28.reuse ;  /* 0x0000001fff094819 */ /* 0x108fe2000001141c */
[----:B------:R-:W-:Y:S01]  /*18e0*/  @P4 IMAD.MOV.U32 R8, RZ, RZ, R28 ;  /* 0x000000ffff084224 */ /* 0x000fe200078e001c */
[----:B------:R-:W-:Y:S01]  /*18f0*/  @!P4 MOV R9, R25 ;  /* 0x000000190009c202 */ /* 0x000fe20000000f00 */
[----:B------:R-:W-:-:S04]  /*1900*/  @!P4 IMAD.MOV.U32 R8, RZ, RZ, R36 ;  /* 0x000000ffff08c224 */ /* 0x000fc800078e0024 */
[----:B------:R-:W-:Y:S02]  /*1910*/  IMAD R3, R9, c[0x0][0x2b0], RZ ;  /* 0x0000ac0009037a24 */ /* 0x000fe400078e02ff */
[----:B------:R-:W-:-:S04]  /*1920*/  IMAD.WIDE.U32 R120, R8, c[0x0][0x2b0], RZ ;  /* 0x0000ac0008787a25 */ /* 0x000fc800078e00ff */
[----:B------:R-:W-:-:S05]  /*1930*/  IMAD R3, R8, c[0x0][0x2b4], R3 ;  /* 0x0000ad0008037a24 */ /* 0x000fca00078e0203 */
[----:B------:R-:W-:Y:S01]  /*1940*/  IADD3 R126, R121, R3, RZ ;  /* 0x00000003797e7210 */ /* 0x000fe20007ffe0ff */
[----:B-1----:R-:W-:Y:S06]  /*1950*/  BAR.SYNC.DEFER_BLOCKING 0x0 ;  /* 0x0000000000007b1d */ /* 0x002fec0000010000 */
.L_x_1232:
[----:B---3--:R-:W-:Y:S01]  /*1960*/  IMAD R2, R41, 0x30, R0 ;  /* 0x0000003029027824 */ /* 0x008fe200078e0200 */
[----:B------:R-:W-:Y:S01]  /*1970*/  ISETP.NE.AND P1, PT, R165, 0x1, PT ;  /* 0x00000001a500780c */ /* 0x000fe20003f25270 */
[----:B------:R-:W-:Y:S01]  /*1980*/  IMAD.MOV.U32 R90, RZ, RZ, RZ ;  /* 0x000000ffff5a7224 */ /* 0x000fe200078e00ff */
[----:B------:R-:W-:Y:S04]  /*1990*/  DEPBAR.LE SB0, 0x0 ;  /* 0x000080000000791a */ /* 0x000fe80000000000 */
[----:B------:R-:W-:Y:S01]  /*19a0*/  ISETP.GE.AND P0, PT, R2, R4, PT ;  /* 0x000000040200720c */ /* 0x000fe20003f06270 */
[----:B------:R-:W-:Y:S01]  /*19b0*/  IMAD.IADD R2, R134, 0x1, R2 ;  /* 0x0000000186027824 */ /* 0x000fe200078e0202 */
[----:B------:R-:W-:Y:S01]  /*19c0*/  ISETP.GE.AND P3, PT, R164, 0x1, PT ;  /* 0x00000001a400780c */ /* 0x000fe20003f66270 */
[----:B------:R-:W-:Y:S01]  /*19d0*/  BSSY B2, `(.L_x_1198) ;  /* 0x00003fa000027945 */ /* 0x000fe20003800000 */
[----:B------:R-:W-:Y:S01]  /*19e0*/  ISETP.GT.OR P0, PT, R0, 0x2f, P0 ;  /* 0x0000002f0000780c */ /* 0x000fe20000704670 */
[----:B------:R-:W-:Y:S02]  /*19f0*/  IMAD.MOV.U32 R5, RZ, RZ, R2 ;  /* 0x000000ffff057224 */ /* 0x000fe400078e0002 */
[----:B------:R-:W-:Y:S05]  /*1a00*/  @P1 IMAD.HI.U32 R3, R2, c[0x0][0x2bc], RZ ;  /* 0x0000af0002031a27 */ /* 0x000fea00078e00ff */
[----:B------:R-:W-:Y:S05]  /*1a10*/  @P1 SHF.R.U32.HI R5, RZ, c[0x0][0x2c0], R3 ;  /* 0x0000b000ff051a19 */ /* 0x000fea0000011603 */
[C---:B------:R-:W-:Y:S04]  /*1a20*/  @!P0 IADD3 R3, P1, R5.reuse, R120, RZ ;  /* 0x0000007805038210 */ /* 0x040fe80007f3e0ff */
[----:B------:R-:W-:Y:S02]  /*1a30*/  @!P0 LEA.HI.X.SX32 R6, R5, R126, 0x1, P1 ;  /* 0x0000007e05068211 */ /* 0x000fe400008f0eff */
[C---:B------:R-:W-:Y:S04]  /*1a40*/  @!P0 LEA R8, P1, R3.reuse, c[0x0][0x2a0], 0x2 ;  /* 0x0000a80003088a11 */ /* 0x040fe800078210ff */
[----:B------:R-:W-:Y:S01]  /*1a50*/  @!P0 LEA.HI.X R9, R3, c[0x0][0x2a4], R6, 0x2, P1 ;  /* 0x0000a90003098a11 */ /* 0x000fe200008f1406 */
[----:B------:R-:W-:Y:S04]  /*1a60*/  IMAD.MOV R3, RZ, RZ, -R5 ;  /* 0x000000ffff037224 */ /* 0x000fe800078e0a05 */
[----:B------:R-:W-:Y:S01]  /*1a70*/  IMAD R91, R3, c[0x0][0x2b8], R2 ;  /* 0x0000ae00035b7a24 */ /* 0x000fe200078e0202 */
[----:B------:R-:W2:Y:S03]  /*1a80*/  @!P0 LDG.E R90, [R8.64] ;  /* 0x00000006085a8981 */ /* 0x000ea6000c1e1900 */
[----:B------:R-:W-:Y:S01]  /*1a90*/  IMAD.WIDE.U32 R2, R91, c[0x0][0x1e0], RZ ;  /* 0x000078005b027a25 */ /* 0x000fe200078e00ff */
[----:B------:R-:W-:Y:S01]  /*1aa0*/  SHF.R.S32.HI R93, RZ, 0x1f, R91 ;  /* 0x0000001fff5d7819 */ /* 0x000fe2000001145b */
[----:B------:R-:W-:Y:S04]  /*1ab0*/  BAR.SYNC.DEFER_BLOCKING 0x0 ;  /* 0x0000000000007b1d */ /* 0x000fe80000010000 */
[----:B------:R-:W-:Y:S04]  /*1ac0*/  IMAD R5, R93, c[0x0][0x1e0], RZ ;  /* 0x000078005d057a24 */ /* 0x000fe800078e02ff */
        /* <DEDUP_REMOVED lines=17> */
[----:B------:R-:W-:Y:S02]  /*1be0*/  IMAD R3, R2, R138, R3 ;  /* 0x0000008a02037224 */ /* 0x000fe400078e0203 */
[----:B------:R-:W-:Y:S01]  /*1bf0*/  IMAD R2, R41, -0x30, R4 ;  /* 0xffffffd029027824 */ /* 0x000fe200078e0204 */
[----:B------:R-:W-:Y:S01]  /*1c00*/  IADD3 R34, R65, R5, RZ ;  /* 0x0000000541227210 */ /* 0x000fe20007ffe0ff */
[----:B------:R-:W-:Y:S03]  /*1c10*/  IMAD.WIDE.U32 R66, R138, R41, RZ ;  /* 0x000000298a427225 */ /* 0x000fe600078e00ff */
        /* <DEDUP_REMOVED lines=31> */
.L_x_1202:
[----:B------:R-:W-:Y:S05]  /*1e10*/  BSYNC B0 ;  /* 0x0000000000007941 */ /* 0x000fea0003800000 */
.L_x_1201:
        /* <DEDUP_REMOVED lines=39> */
.L_x_1204:
[----:B------:R-:W-:Y:S05]  /*2090*/  BSYNC B0 ;  /* 0x0000000000007941 */ /* 0x000fea0003800000 */
.L_x_1203:
        /* <DEDUP_REMOVED lines=19> */
[----:B------:R-:W-:Y:S01]  /*21d0*/  IADD3 R64, P1, P0, R102, R158, R64 ;  /* 0x0000009e66407210 */ /* 0x000fe2000783e040 */
[----:B------:R-:W-:Y:S01]  /*21e0*/  CS2R R54, SRZ ;  /* 0x0000000000367805 */ /* 0x000fe2000001ff00 */
[----:B------:R-:W-:Y:S02]  /*21f0*/  CS2R R24, SRZ ;  /* 0x0000000000187805 */ /* 0x000fe4000001ff00 */
[----:B------:R-:W-:Y:S02]  /*2200*/  IADD3.X R34, R109, R144, R34, P1, P0 ;  /* 0x000000906d227210 */ /* 0x000fe40000fe0422 */
        /* <DEDUP_REMOVED lines=14> */
.L_x_1206:
[----:B------:R-:W-:Y:S05]  /*22f0*/  BSYNC B0 ;  /* 0x0000000000007941 */ /* 0x000fea0003800000 */
.L_x_1205:
        /* <DEDUP_REMOVED lines=23> */
[----:B------:R-:W-:Y:S01]  /*2470*/  @!P0 SHF.R.U64 R10, R2, 0x10, R3 ;  /* 0x00000010020a8819 */ /* 0x000fe20000001203 */
[----:B------:R-:W-:Y:S01]  /*2480*/  @!P0 HADD2.F32 R2, -RZ, R28.H0_H0 ;  /* 0x2000001cff028230 */ /* 0x000fe20000004100 */
[----:B------:R-:W-:Y:S02]  /*2490*/  @!P0 SHF.R.U64 R42, R38, 0x10, R39 ;  /* 0x00000010262a8819 */ /* 0x000fe40000001227 */
[----:B------:R-:W-:Y:S02]  /*24a0*/  @!P0 SHF.R.U32.HI R11, RZ, 0x10, R3 ;  /* 0x00000010ff0b8819 */ /* 0x000fe40000011603 */
        /* <DEDUP_REMOVED lines=45> */
.L_x_1210:
[----:B------:R-:W-:Y:S05]  /*2780*/  BSYNC B0 ;  /* 0x0000000000007941 */ /* 0x000fea0003800000 */
.L_x_1209:
        /* <DEDUP_REMOVED lines=57> */
.L_x_1208:
[----:B------:R-:W-:Y:S05]  /*2b20*/  BSYNC B1 ;  /* 0x0000000000017941 */ /* 0x000fea0003800000 */
.L_x_1207:
        /* <DEDUP_REMOVED lines=45> */
[----:B------:R-:W-:Y:S01]  /*2e00*/  @!P0 FMUL.FTZ R6, R19, R5 ;  /* 0x0000000513068220 */ /* 0x000fe20000410000 */
        /* <DEDUP_REMOVED lines=14> */
.L_x_1214:
[----:B------:R-:W-:Y:S05]  /*2ef0*/  BSYNC B0 ;  /* 0x0000000000007941 */ /* 0x000fea0003800000 */
.L_x_1213:
        /* <DEDUP_REMOVED lines=57> */
.L_x_1212:
[----:B------:R-:W-:Y:S05]  /*3290*/  BSYNC B1 ;  /* 0x0000000000017941 */ /* 0x000fea0003800000 */
.L_x_1211:
        /* <DEDUP_REMOVED lines=59> */
.L_x_1217:
[----:B------:R-:W-:Y:S05]  /*3650*/  BSYNC B0 ;  /* 0x0000000000007941 */ /* 0x000fea0003800000 */
.L_x_1216:
        /* <DEDUP_REMOVED lines=58> */
.L_x_1200:
        /* <DEDUP_REMOVED lines=14> */
[----:B------:R-:W-:Y:S02]  /*3ae0*/  @!P1 IADD3 R2, P3, P0, R98, R64, R159 ;  /* 0x0000004062029210 */ /* 0x000fe4000787e09f */
[----:B------:R1:W3:Y:S02]  /*3af0*/  SHFL.IDX PT, R72, R87, RZ, 0x181f ;  /* 0x00181fff57487589 */ /* 0x0002e400000e0000 */
        /* <DEDUP_REMOVED lines=22> */
[CC--:B------:R-:W-:Y:S04]  /*3c60*/  ISETP.GE.AND P0, PT, R37.reuse, R75.reuse, PT ;  /* 0x0000004b2500720c */ /* 0x0c0fe80003f06270 */
        /* <DEDUP_REMOVED lines=17> */
[----:B------:R-:W-:Y:S02]  /*3d80*/  IMAD.MOV.U32 R5, RZ, RZ, R59 ;  /* 0x000000ffff057224 */ /* 0x000fe400078e003b */
[----:B----4-:R-:W-:Y:S02]  /*3d90*/  IMAD.MOV.U32 R3, RZ, RZ, R56 ;  /* 0x000000ffff037224 */ /* 0x010fe400078e0038 */
        /* <DEDUP_REMOVED lines=29> */
[----:B------:R-:W-:Y:S02]  /*3f70*/  LEA.HI.X R81, R92, R73, R110, 0x1, P0 ;  /* 0x000000495c517211 */ /* 0x000fe400000f0c6e */
[----:B------:R-:W-:Y:S02]  /*3f80*/  LEA.HI R2, R3, R2, RZ, 0x4 ;  /* 0x0000000203027211 */ /* 0x000fe400078f20ff */
[----:B------:R-:W-:Y:S02]  /*3f90*/  @!P1 SHF.R.U64 R6, R8, 0x10, R9 ;  /* 0x0000001008069819 */ /* 0x000fe40000001209 */
[----:B------:R-:W-:Y:S02]  /*3fa0*/  LEA.HI.SX32 R2, R2, R69, 0x1c ;  /* 0x0000004502027211 */ /* 0x000fe400078fe2ff */
[----:B------:R-:W-:Y:S02]  /*3fb0*/  @!P1 SHF.R.U64 R24, R10, 0x10, R11 ;  /* 0x000000100a189819 */ /* 0x000fe4000000120b */
[----:B------:R-:W-:Y:S02]  /*3fc0*/  SHF.R.S32.HI R3, RZ, 0x1f, R2 ;  /* 0x0000001fff037819 */ /* 0x000fe40000011402 */
[----:B------:R-:W-:Y:S02]  /*3fd0*/  SHF.L.U32 R5, R2, 0x3, RZ ;  /* 0x0000000302057819 */ /* 0x000fe400000006ff */
        /* <DEDUP_REMOVED lines=9> */
[----:B------:R-:W-:Y:S01]  /*4070*/  @!P1 SHF.R.U32.HI R64, RZ, 0x10, R47 ;  /* 0x00000010ff409819 */ /* 0x000fe2000001162f */
[----:B------:R-:W-:Y:S01]  /*4080*/  IMAD.IADD R2, R2, 0x1, R3 ;  /* 0x0000000102027824 */ /* 0x000fe200078e0203 */
[----:B------:R-:W-:Y:S01]  /*4090*/  @!P1 SHF.R.U64 R44, R44, 0x10, R45 ;  /* 0x000000102c2c9819 */ /* 0x000fe2000000122d */
[----:B------:R-:W-:Y:S01]  /*40a0*/  IMAD.MOV.U32 R3, RZ, RZ, R8 ;  /* 0x000000ffff037224 */ /* 0x000fe200078e0008 */
[----:B------:R-:W-:Y:S01]  /*40b0*/  MOV R14, R9 ;  /* 0x00000009000e7202 */ /* 0x000fe20000000f00 */
[----:B------:R-:W-:Y:S01]  /*40c0*/  @!P0 IMAD.WIDE R72, R5, 0x2, R72 ;  /* 0x0000000205488825 */ /* 0x000fe200078e0248 */
[----:B------:R-:W-:Y:S01]  /*40d0*/  SHF.L.U32 R52, R2, 0x1, RZ ;  /* 0x0000000102347819 */ /* 0x000fe200000006ff */
[----:B------:R-:W-:Y:S01]  /*40e0*/  @!P1 HADD2.F32 R43, -RZ, R44.H0_H0 ;  /* 0x2000002cff2b9230 */ /* 0x000fe20000004100 */
[----:B-1----:R-:W-:Y:S01]  /*40f0*/  @!P1 MOV R2, R20 ;  /* 0x0000001400029202 */ /* 0x002fe20000000f00 */
[----:B------:R-:W-:Y:S01]  /*4100*/  @!P1 HADD2.F32 R5, -RZ, R3.H0_H0 ;  /* 0x20000003ff059230 */ /* 0x000fe20000004100 */
[----:B------:R-:W-:Y:S01]  /*4110*/  @!P1 SHF.R.U32.HI R9, RZ, 0x10, R9 ;  /* 0x00000010ff099819 */ /* 0x000fe20000011609 */
[----:B------:R-:W-:Y:S01]  /*4120*/  @!P1 HADD2.F32 R3, -RZ, R6.H0_H0 ;  /* 0x20000006ff039230 */ /* 0x000fe20000004100 */
[----:B------:R-:W1:Y:S01]  /*4130*/  LDS.128 R52, [R52+0x5080] ;  /* 0x0050800034347984 */ /* 0x000e620000000c00 */
[--C-:B------:R-:W-:Y:S01]  /*4140*/  @!P1 HADD2.F32 R6, -RZ, R2.reuse.H1_H1 ;  /* 0x30000002ff069230 */ /* 0x100fe20000004100 */
[----:B------:R-:W-:Y:S01]  /*4150*/  MOV R48, R45 ;  /* 0x0000002d00307202 */ /* 0x000fe20000000f00 */
[----:B------:R-:W-:Y:S01]  /*4160*/  @!P1 HADD2.F32 R8, -RZ, R2.H0_H0 ;  /* 0x20000002ff089230 */ /* 0x000fe20000004100 */
[----:B------:R-:W-:Y:S02]  /*4170*/  @!P1 SHF.R.U32.HI R45, RZ, 0x10, R45 ;  /* 0x00000010ff2d9819 */ /* 0x000fe4000001162d */
[----:B------:R-:W-:Y:S02]  /*4180*/  @!P1 SHF.R.U64 R50, R46, 0x10, R47 ;  /* 0x000000102e329819 */ /* 0x000fe4000000122f */
[----:B------:R-:W-:Y:S01]  /*4190*/  @!P1 FMUL.FTZ R2, R8, R5 ;  /* 0x0000000508029220 */ /* 0x000fe20000410000 */
[----:B------:R-:W-:Y:S01]  /*41a0*/  @!P1 HADD2.F32 R45, -RZ, R45.H0_H0 ;  /* 0x2000002dff2d9230 */ /* 0x000fe20000004100 */
[----:B------:R-:W-:Y:S01]  /*41b0*/  MOV R51, R47 ;  /* 0x0000002f00337202 */ /* 0x000fe20000000f00 */
[----:B------:R-:W-:Y:S02]  /*41c0*/  @!P1 HADD2.F32 R47, -RZ, R49.H0_H0 ;  /* 0x20000031ff2f9230 */ /* 0x000fe40000004100 */
[----:B------:R-:W-:Y:S01]  /*41d0*/  @!P1 HADD2.F32 R49, -RZ, R50.H0_H0 ;  /* 0x20000032ff319230 */ /* 0x000fe20000004100 */
[----:B-1----:R-:W-:Y:S05]  /*41e0*/  @!P1 IMAD.MOV.U32 R42, RZ, RZ, R52 ;  /* 0x000000ffff2a9224 */ /* 0x002fea00078e0034 */
[--C-:B------:R-:W-:Y:S02]  /*41f0*/  @!P1 HADD2.F32 R10, -RZ, R42.reuse.H0_H0 ;  /* 0x2000002aff0a9230 */ /* 0x100fe40000004100 */
[----:B------:R-:W-:Y:S03]  /*4200*/  @!P1 HADD2.F32 R42, -RZ, R42.H1_H1 ;  /* 0x3000002aff2a9230 */ /* 0x000fe60000004100 */
[----:B------:R-:W-:Y:S02]  /*4210*/  @!P1 FMUL.FTZ R44, R10, R5 ;  /* 0x000000050a2c9220 */ /* 0x000fe40000410000 */
[----:B------:R-:W-:Y:S02]  /*4220*/  @!P1 FMUL.FTZ R5, R42, R3 ;  /* 0x000000032a059220 */ /* 0x000fe40000410000 */
        /* <DEDUP_REMOVED lines=9> */
[----:B------:R-:W-:Y:S01]  /*42c0*/  @!P1 HADD2.F32 R44, -RZ, R11.H1_H1 ;  /* 0x3000000bff2c9230 */ /* 0x000fe20000004100 */
[----:B------:R-:W-:Y:S01]  /*42d0*/  @!P1 IMAD.MOV.U32 R11, RZ, RZ, R54 ;  /* 0x000000ffff0b9224 */ /* 0x000fe200078e0036 */
[----:B------:R-:W-:Y:S01]  /*42e0*/  @!P1 HADD2.F32 R5, -RZ, R14.H0_H0 ;  /* 0x2000000eff059230 */ /* 0x000fe20000004100 */
[----:B------:R-:W-:Y:S01]  /*42f0*/  @!P1 F2FP.PACK_AB R2, R3, R2 ;  /* 0x000000020302923e */ /* 0x000fe200000000ff */
[----:B------:R-:W-:Y:S01]  /*4300*/  @!P1 HADD2.F32 R9, -RZ, R6.H1_H1 ;  /* 0x30000006ff099230 */ /* 0x000fe20000004100 */
[----:B------:R-:W-:Y:S01]  /*4310*/  @!P1 FMUL.FTZ R14, R44, R8 ;  /* 0x000000082c0e9220 */ /* 0x000fe20000410000 */
[----:B------:R-:W-:Y:S01]  /*4320*/  @!P1 HADD2.F32 R43, -RZ, R48.H0_H0 ;  /* 0x20000030ff2b9230 */ /* 0x000fe20000004100 */
[----:B------:R-:W-:Y:S01]  /*4330*/  @!P1 MOV R52, R2 ;  /* 0x0000000200349202 */ /* 0x000fe20000000f00 */
[----:B------:R-:W-:Y:S01]  /*4340*/  @!P1 HADD2.F32 R10, -RZ, R6.H0_H0 ;  /* 0x20000006ff0a9230 */ /* 0x000fe20000004100 */
[----:B------:R-:W-:Y:S01]  /*4350*/  @!P1 FMUL.FTZ R6, R42, R5 ;  /* 0x000000052a069220 */ /* 0x000fe20000410000 */
[--C-:B------:R-:W-:Y:S01]  /*4360*/  @!P1 HADD2.F32 R46, -RZ, R11.reuse.H0_H0 ;  /* 0x2000000bff2e9230 */ /* 0x100fe20000004100 */
[C---:B------:R-:W-:Y:S01]  /*4370*/  @!P1 FFMA.FTZ R79, R9.reuse, R45, -R14 ;  /* 0x0000002d094f9223 */ /* 0x040fe2000001080e */
[----:B------:R-:W-:Y:S01]  /*4380*/  @!P1 HADD2.F32 R48, -RZ, R11.H1_H1 ;  /* 0x3000000bff309230 */ /* 0x000fe20000004100 */
[C---:B------:R-:W-:Y:S02]  /*4390*/  @!P1 FFMA.FTZ R82, R10.reuse, R43, -R6 ;  /* 0x0000002b0a529223 */ /* 0x040fe40000010806 */
[----:B------:R-:W-:Y:S01]  /*43a0*/  @!P1 FMUL.FTZ R6, R9, R8 ;  /* 0x0000000809069220 */ /* 0x000fe20000410000 */
[----:B------:R-:W-:Y:S01]  /*43b0*/  @!P1 MOV R9, R22 ;  /* 0x0000001600099202 */ /* 0x000fe20000000f00 */
[----:B------:R-:W-:Y:S01]  /*43c0*/  @!P1 FMUL.FTZ R5, R10, R5 ;  /* 0x000000050a059220 */ /* 0x000fe20000410000 */
[----:B------:R-:W-:Y:S01]  /*43d0*/  @!P1 HADD2.F32 R8, -RZ, R15.H0_H0 ;  /* 0x2000000fff089230 */ /* 0x000fe20000004100 */
[----:B------:R-:W-:Y:S01]  /*43e0*/  @!P1 MOV R15, R55 ;  /* 0x00000037000f9202 */ /* 0x000fe20000000f00 */
[----:B------:R-:W-:Y:S01]  /*43f0*/  @!P1 HADD2.F32 R10, -RZ, R24.H0_H0 ;  /* 0x20000018ff0a9230 */ /* 0x000fe20000004100 */
[----:B------:R-:W-:Y:S01]  /*4400*/  @!P1 FFMA.FTZ R5, R42, R43, R5 ;  /* 0x0000002b2a059223 */ /* 0x000fe20000010005 */
[--C-:B------:R-:W-:Y:S01]  /*4410*/  @!P1 HADD2.F32 R11, -RZ, R9.reuse.H1_H1 ;  /* 0x30000009ff0b9230 */ /* 0x100fe20000004100 */
[----:B------:R-:W-:Y:S01]  /*4420*/  @!P1 FFMA.FTZ R6, R44, R45, R6 ;  /* 0x0000002d2c069223 */ /* 0x000fe20000010006 */
[----:B------:R-:W-:Y:S01]  /*4430*/  @!P1 HADD2.F32 R14, -RZ, R9.H0_H0 ;  /* 0x20000009ff0e9230 */ /* 0x000fe20000004100 */
[----:B------:R-:W-:Y:S01]  /*4440*/  @!P1 FMUL.FTZ R9, R46, R8 ;  /* 0x000000082e099220 */ /* 0x000fe20000410000 */
[----:B------:R-:W-:Y:S01]  /*4450*/  @!P1 HADD2.F32 R50, -RZ, R15.H1_H1 ;  /* 0x3000000fff329230 */ /* 0x000fe20000004100 */
[-C--:B------:R-:W-:Y:S01]  /*4460*/  @!P1 FMUL.FTZ R24, R48, R10.reuse ;  /* 0x0000000a30189220 */ /* 0x080fe20000410000 */
[----:B------:R-:W-:Y:S01]  /*4470*/  @!P1 F2FP.PACK_AB R5, R6, R5 ;  /* 0x000000050605923e */ /* 0x000fe200000000ff */
[C---:B------:R-:W-:Y:S02]  /*4480*/  @!P1 FFMA.FTZ R78, R14.reuse, R47, -R9 ;  /* 0x0000002f0e4e9223 */ /* 0x040fe40000010809 */
[C---:B------:R-:W-:Y:S01]  /*4490*/  @!P1 FMUL.FTZ R9, R11.reuse, R10 ;  /* 0x0000000a0b099220 */ /* 0x040fe20000410000 */
[----:B------:R-:W-:Y:S01]  /*44a0*/  @!P1 HADD2.F32 R10, -RZ, R25.H0_H0 ;  /* 0x20000019ff0a9230 */ /* 0x000fe20000004100 */
[----:B------:R-:W-:Y:S01]  /*44b0*/  @!P1 FFMA.FTZ R77, R11, R49, -R24 ;  /* 0x000000310b4d9223 */ /* 0x000fe20000010818 */
[----:B------:R-:W-:Y:S01]  /*44c0*/  @!P1 HADD2.F32 R25, -RZ, R15.H0_H0 ;  /* 0x2000000fff199230 */ /* 0x000fe20000004100 */
[----:B------:R-:W-:Y:S02]  /*44d0*/  @!P1 IMAD.MOV.U32 R11, RZ, RZ, R23 ;  /* 0x000000ffff0b9224 */ /* 0x000fe400078e0017 */
[----:B------:R-:W-:Y:S01]  /*44e0*/  @!P1 FMUL.FTZ R8, R14, R8 ;  /* 0x000000080e089220 */ /* 0x000fe20000410000 */
[----:B------:R-:W-:Y:S01]  /*44f0*/  @!P1 HADD2.F32 R14, -RZ, R34.H0_H0 ;  /* 0x20000022ff0e9230 */ /* 0x000fe20000004100 */
[----:B------:R-:W-:Y:S01]  /*4500*/  @!P1 IMAD.MOV.U32 R53, RZ, RZ, R5 ;  /* 0x000000ffff359224 */ /* 0x000fe200078e0005 */
[--C-:B------:R-:W-:Y:S01]  /*4510*/  @!P1 HADD2.F32 R24, -RZ, R11.reuse.H0_H0 ;  /* 0x2000000bff189230 */ /* 0x100fe20000004100 */
[----:B------:R-:W-:Y:S01]  /*4520*/  @!P1 FFMA.FTZ R8, R46, R47, R8 ;  /* 0x0000002f2e089223 */ /* 0x000fe20000010008 */
[----:B------:R-:W-:Y:S01]  /*4530*/  @!P1 HADD2.F32 R15, -RZ, R11.H1_H1 ;  /* 0x3000000bff0f9230 */ /* 0x000fe20000004100 */
[-C--:B------:R-:W-:Y:S01]  /*4540*/  @!P1 FMUL.FTZ R11, R25, R10.reuse ;  /* 0x0000000a190b9220 */ /* 0x080fe20000410000 */
        /* <DEDUP_REMOVED lines=16> */
[----:B------:R-:W-:Y:S02]  /*4650*/  @!P1 MOV R21, R15 ;  /* 0x0000000f00159202 */ /* 0x000fe40000000f00 */
[----:B------:R-:W-:Y:S02]  /*4660*/  @!P1 MOV R23, R42 ;  /* 0x0000002a00179202 */ /* 0x000fe40000000f00 */
[----:B------:R-:W-:Y:S02]  /*4670*/  @!P1 F2FP.PACK_AB R8, R9, R8 ;  /* 0x000000080908923e */ /* 0x000fe400000000ff */
[----:B------:R-:W-:Y:S01]  /*4680*/  @!P1 F2FP.PACK_AB R10, R11, R10 ;  /* 0x0000000a0b0a923e */ /* 0x000fe200000000ff */
[----:B------:R1:W-:Y:S01]  /*4690*/  ST.E.128 [R80.64], R20 ;  /* 0x0000001450007985 */ /* 0x0003e2000c101d06 */
[----:B------:R-:W-:Y:S02]  /*46a0*/  @!P1 MOV R54, R8 ;  /* 0x0000000800369202 */ /* 0x000fe40000000f00 */
[----:B------:R-:W-:Y:S05]  /*46b0*/  @!P1 MOV R55, R10 ;  /* 0x0000000a00379202 */ /* 0x000fea0000000f00 */
[----:B------:R1:W-:Y:S02]  /*46c0*/  @!P0 ST.E.128 [R72.64], R52 ;  /* 0x0000003448008985 */ /* 0x0003e4000c101d06 */
.L_x_1219:
[----:B-1----:R-:W-:Y:S05]  /*46d0*/  BSYNC B0 ;  /* 0x0000000000007941 */ /* 0x002fea0003800000 */
.L_x_1218:
        /* <DEDUP_REMOVED lines=10> */
[----:B------:R-:W-:Y:S01]  /*4780*/  @!P1 HADD2.F32 R34, -RZ, R66.H1_H1 ;  /* 0x30000042ff229230 */ /* 0x000fe20000004100 */
        /* <DEDUP_REMOVED lines=57> */
[-C--:B------:R-:W-:Y:S01]  /*4b20*/  @!P1 FMUL.FTZ R6, R17, R5.reuse ;  /* 0x0000000511069220 */ /* 0x080fe20000410000 */
        /* <DEDUP_REMOVED lines=53> */
.L_x_1221:
[----:B------:R-:W-:Y:S05]  /*4e80*/  BSYNC B0 ;  /* 0x0000000000007941 */ /* 0x000fea0003800000 */
.L_x_1220:
[----:B-----5:R4:W1:Y:S01]  /*4e90*/  SHFL.IDX PT, R47, R86, 0x2, 0x181f ;  /* 0x00581f00562f7f89 */ /* 0x02086200000e0000 */
[----:B------:R-:W-:Y:S03]  /*4ea0*/  ISETP.GE.OR P0, PT, R148, R75, P5 ;  /* 0x0000004b9400720c */ /* 0x000fe60002f06670 */
[----:B------:R4:W3:Y:S10]  /*4eb0*/  SHFL.IDX PT, R46, R87, 0x2, 0x181f ;  /* 0x00581f00572e7f89 */ /* 0x0008f400000e0000 */
[----:B------:R-:W-:-:S05]  /*4ec0*/  @P0 BRA `(.L_x_1215) ;  /* 0x00000aa000000947 */ /* 0x000fca0003800000 */
[----:B------:R-:W-:Y:S01]  /*4ed0*/  SEL R2, R71, R70, !P2 ;  /* 0x0000004647027207 */ /* 0x000fe20005000000 */
[----:B------:R-:W5:Y:S01]  /*4ee0*/  LDS.128 R16, [R123+0x5080] ;  /* 0x005080007b107984 */ /* 0x000f620000000c00 */
[C---:B---3--:R-:W-:Y:S01]  /*4ef0*/  LEA R58, P0, R92.reuse, R46, 0x1 ;  /* 0x0000002e5c3a7211 */ /* 0x048fe200078008ff */
[----:B--2---:R-:W-:Y:S01]  /*4f00*/  @!P1 HADD2.F32 R23, -RZ, R67.H1_H1 ;  /* 0x30000043ff179230 */ /* 0x004fe20000004100 */
[----:B------:R-:W-:Y:S01]  /*4f10*/  SHF.R.S32.HI R3, RZ, 0x1f, R2 ;  /* 0x0000001fff037819 */ /* 0x000fe20000011402 */
[--C-:B------:R-:W-:Y:S01]  /*4f20*/  @!P1 HADD2.F32 R43, -RZ, R68.reuse.H0_H0 ;  /* 0x20000044ff2b9230 */ /* 0x100fe20000004100 */
[----:B-1----:R-:W-:Y:S01]  /*4f30*/  LEA.HI.X R59, R92, R47, R110, 0x1, P0 ;  /* 0x0000002f5c3b7211 */ /* 0x002fe200000f0c6e */
[----:B------:R-:W-:Y:S01]  /*4f40*/  @!P1 HADD2.F32 R36, -RZ, R68.H1_H1 ;  /* 0x30000044ff249230 */ /* 0x000fe20000004100 */
[----:B------:R-:W-:Y:S02]  /*4f50*/  LEA.HI R2, R3, R2, RZ, 0x4 ;  /* 0x0000000203027211 */ /* 0x000fe400078f20ff */
[----:B------:R-:W-:Y:S02]  /*4f60*/  @!P1 SHF.R.U64 R14, R28, 0x10, R29 ;  /* 0x000000101c0e9819 */ /* 0x000fe4000000121d */
[----:B------:R-:W-:Y:S02]  /*4f70*/  LEA.HI.SX32 R2, R2, R69, 0x1c ;  /* 0x0000004502027211 */ /* 0x000fe400078fe2ff */
[--C-:B------:R-:W-:Y:S02]  /*4f80*/  @!P1 SHF.R.U32.HI R10, RZ, 0x10, R61.reuse ;  /* 0x00000010ff0a9819 */ /* 0x100fe4000001163d */
[----:B------:R-:W-:Y:S02]  /*4f90*/  SHF.R.S32.HI R3, RZ, 0x1f, R2 ;  /* 0x0000001fff037819 */ /* 0x000fe40000011402 */
[----:B------:R-:W-:Y:S02]  /*4fa0*/  SHF.L.U32 R52, R2, 0x3, RZ ;  /* 0x0000000302347819 */ /* 0x000fe400000006ff */
[----:B------:R-:W-:Y:S02]  /*4fb0*/  LEA.HI R3, R3, R2, RZ, 0x3 ;  /* 0x0000000203037211 */ /* 0x000fe400078f18ff */
[----:B------:R-:W-:Y:S02]  /*4fc0*/  @!P1 SHF.R.U64 R25, R60, 0x10, R61 ;  /* 0x000000103c199819 */ /* 0x000fe4000000123d */
[----:B------:R-:W-:Y:S02]  /*4fd0*/  SHF.R.S32.HI R2, RZ, 0x3, R3 ;  /* 0x00000003ff027819 */ /* 0x000fe40000011403 */
[----:B------:R-:W-:Y:S01]  /*4fe0*/  LOP3.LUT R3, R111, 0x38, R52, 0xf8, !PT ;  /* 0x000000386f037812 */ /* 0x000fe200078ef834 */
[----:B------:R-:W-:Y:S01]  /*4ff0*/  @!P1 HADD2.F32 R25, -RZ, R25.H0_H0 ;  /* 0x20000019ff199230 */ /* 0x000fe20000004100 */
[----:B------:R-:W-:Y:S01]  /*5000*/  @!P1 SHF.R.U64 R15, R30, 0x10, R31 ;  /* 0x000000101e0f9819 */ /* 0x000fe2000000121f */
[----:B------:R-:W-:Y:S01]  /*5010*/  IMAD R2, R2, 0xc00, R13 ;  /* 0x00000c0002027824 */ /* 0x000fe200078e020d */
[----:B------:R-:W-:Y:S02]  /*5020*/  LOP3.LUT R3, R3, R152, RZ, 0x3c, !PT ;  /* 0x0000009803037212 */ /* 0x000fe400078e3cff */
[----:B------:R-:W-:Y:S01]  /*5030*/  @!P1 SHF.R.U32.HI R21, RZ, 0x10, R31 ;  /* 0x00000010ff159819 */ /* 0x000fe2000001161f */
[----:B------:R-:W-:Y:S01]  /*5040*/  @!P1 HADD2.F32 R31, -RZ, R10.H0_H0 ;  /* 0x2000000aff1f9230 */ /* 0x000fe20000004100 */
[----:B------:R-:W-:Y:S01]  /*5050*/  @!P1 SHF.R.U32.HI R8, RZ, 0x10, R29 ;  /* 0x00000010ff089819 */ /* 0x000fe2000001161d */
[----:B------:R-:W-:Y:S01]  /*5060*/  IMAD.IADD R2, R2, 0x1, R3 ;  /* 0x0000000102027824 */ /* 0x000fe200078e0203 */
[----:B------:R-:W-:Y:S01]  /*5070*/  @!P1 HADD2.F32 R29, -RZ, R67.H0_H0 ;  /* 0x20000043ff1d9230 */ /* 0x000fe20000004100 */
[--C-:B------:R-:W-:Y:S01]  /*5080*/  @!P1 SHF.R.U64 R34, R62, 0x10, R63.reuse ;  /* 0x000000103e229819 */ /* 0x100fe2000000123f */
[----:B------:R-:W-:Y:S01]  /*5090*/  @!P1 HADD2.F32 R21, -RZ, R21.H0_H0 ;  /* 0x20000015ff159230 */ /* 0x000fe20000004100 */
[----:B------:R-:W-:Y:S02]  /*50a0*/  @!P1 SHF.R.U32.HI R44, RZ, 0x10, R63 ;  /* 0x00000010ff2c9819 */ /* 0x000fe4000001163f */
[----:B------:R-:W-:Y:S01]  /*50b0*/  SHF.L.U32 R48, R2, 0x1, RZ ;  /* 0x0000000102307819 */ /* 0x000fe200000006ff */
[----:B------:R-:W-:Y:S01]  /*50c0*/  @!P1 HADD2.F32 R2, -RZ, R39.H0_H0 ;  /* 0x20000027ff029230 */ /* 0x000fe20000004100 */
[----:B-----5:R-:W-:Y:S01]  /*50d0*/  @!P1 MOV R6, R17 ;  /* 0x0000001100069202 */ /* 0x020fe20000000f00 */
[----:B------:R-:W-:Y:S01]  /*50e0*/  @!P1 HADD2.F32 R44, -RZ, R44.H0_H0 ;  /* 0x2000002cff2c9230 */ /* 0x000fe20000004100 */
[----:B------:R-:W-:Y:S02]  /*50f0*/  ISETP.GE.AND P0, PT, R52, c[0x0][0x1d4], PT ;  /* 0x0000750034007a0c */ /* 0x000fe40003f06270 */
[----:B------:R-:W1:Y:S01]  /*5100*/  LDS.128 R48, [R48+0x5080] ;  /* 0x0050800030307984 */ /* 0x000e620000000c00 */
[----:B------:R-:W-:Y:S05]  /*5110*/  @!P1 HADD2.F32 R3, -RZ, R6.H0_H0 ;  /* 0x20000006ff039230 */ /* 0x000fea0000004100 */
[CC--:B------:R-:W-:Y:S02]  /*5120*/  @!P1 FMUL.FTZ R5, R3.reuse, R2.reuse ;  /* 0x0000000203059220 */ /* 0x0c0fe40000410000 */
[----:B-1----:R-:W-:Y:S02]  /*5130*/  @!P1 IMAD.MOV.U32 R9, RZ, RZ, R49 ;  /* 0x000000ffff099224 */ /* 0x002fe400078e0031 */
[----:B------:R-:W-:Y:S02]  /*5140*/  @!P1 IMAD.MOV.U32 R20, RZ, RZ, R48 ;  /* 0x000000ffff149224 */ /* 0x000fe400078e0030 */
[----:B------:R-:W-:Y:S01]  /*5150*/  @!P1 IMAD.MOV.U32 R45, RZ, RZ, R51 ;  /* 0x000000ffff2d9224 */ /* 0x000fe200078e0033 */
[--C-:B------:R-:W-:Y:S01]  /*5160*/  @!P1 HADD2.F32 R28, -RZ, R9.reuse.H0_H0 ;  /* 0x20000009ff1c9230 */ /* 0x100fe20000004100 */
[----:B------:R-:W-:Y:S01]  /*5170*/  @!P1 IMAD.MOV.U32 R38, RZ, RZ, R50 ;  /* 0x000000ffff269224 */ /* 0x000fe200078e0032 */
[----:B------:R-:W-:Y:S02]  /*5180*/  @!P1 HADD2.F32 R30, -RZ, R9.H1_H1 ;  /* 0x30000009ff1e9230 */ /* 0x000fe40000004100 */
[----:B------:R-:W-:Y:S01]  /*5190*/  @!P1 HADD2.F32 R42, -RZ, R45.H0_H0 ;  /* 0x2000002dff2a9230 */ /* 0x000fe20000004100 */
[----:B------:R-:W-:Y:S01]  /*51a0*/  @!P1 FMUL.FTZ R11, R28, R2 ;  /* 0x000000021c0b9220 */ /* 0x000fe20000410000 */
[----:B------:R-:W-:Y:S02]  /*51b0*/  @!P1 HADD2.F32 R2, -RZ, R8.H0_H0 ;  /* 0x20000008ff029230 */ /* 0x000fe40000004100 */
[----:B------:R-:W-:Y:S01]  /*51c0*/  @!P1 HADD2.F32 R8, -RZ, R6.H1_H1 ;  /* 0x30000006ff089230 */ /* 0x000fe20000004100 */
[----:B------:R-:W-:Y:S01]  /*51d0*/  @!P1 FFMA.FTZ R61, R3, R29, -R11 ;  /* 0x0000001d033d9223 */ /* 0x000fe2000001080b */
[----:B------:R-:W-:Y:S01]  /*51e0*/  @!P1 MOV R11, R16 ;  /* 0x00000010000b9202 */ /* 0x000fe20000000f00 */
[-C--:B------:R-:W-:Y:S01]  /*51f0*/  @!P1 FMUL.FTZ R10, R30, R2.reuse ;  /* 0x000000021e0a9220 */ /* 0x080fe20000410000 */
[----:B------:R-:W-:Y:S01]  /*5200*/  @!P1 HADD2.F32 R3, -RZ, R39.H1_H1 ;  /* 0x30000027ff039230 */ /* 0x000fe20000004100 */
[C---:B------:R-:W-:Y:S01]  /*5210*/  @!P1 FMUL.FTZ R6, R8.reuse, R2 ;  /* 0x0000000208069220 */ /* 0x040fe20000410000 */
[----:B------:R-:W-:Y:S01]  /*5220*/  @!P1 HADD2.F32 R22, -RZ, R20.H0_H0 ;  /* 0x20000014ff169230 */ /* 0x000fe20000004100 */
[----:B------:R-:W-:Y:S01]  /*5230*/  @!P1 FFMA.FTZ R60, R8, R31, -R10 ;  /* 0x0000001f083c9223 */ /* 0x000fe2000001080a */
[--C-:B------:R-:W-:Y:S02]  /*5240*/  @!P1 HADD2.F32 R9, -RZ, R11.reuse.H0_H0 ;  /* 0x2000000bff099230 */ /* 0x100fe40000004100 */
[----:B------:R-:W-:Y:S01]  /*5250*/  @!P1 HADD2.F32 R10, -RZ, R40.H0_H0 ;  /* 0x20000028ff0a9230 */ /* 0x000fe20000004100 */
[-C--:B------:R-:W-:Y:S01]  /*5260*/  @!P1 FMUL.FTZ R24, R22, R3.reuse ;  /* 0x0000000316189220 */ /* 0x080fe20000410000 */
[----:B------:R-:W-:Y:S01]  /*5270*/  @!P1 HADD2.F32 R8, -RZ, R11.H1_H1 ;  /* 0x3000000bff089230 */ /* 0x000fe20000004100 */
[C---:B------:R-:W-:Y:S01]  /*5280*/  @!P1 FMUL.FTZ R2, R9.reuse, R3 ;  /* 0x0000000309029220 */ /* 0x040fe20000410000 */
[----:B------:R-:W-:Y:S01]  /*5290*/  @!P1 HADD2.F32 R3, -RZ, R14.H0_H0 ;  /* 0x2000000eff039230 */ /* 0x000fe20000004100 */
[----:B------:R-:W-:Y:S01]  /*52a0*/  @!P1 FFMA.FTZ R57, R9, R23, -R24 ;  /* 0x0000001709399223 */ /* 0x000fe20000010818 */
[----:B------:R-:W-:Y:S01]  /*52b0*/  @!P1 MOV R14, R19 ;  /* 0x00000013000e9202 */ /* 0x000fe20000000f00 */
[-C--:B------:R-:W-:Y:S01]  /*52c0*/  @!P1 FMUL.FTZ R11, R42, R10.reuse ;  /* 0x0000000a2a0b9220 */ /* 0x080fe20000410000 */
[----:B------:R-:W-:Y:S01]  /*52d0*/  @!P1 HADD2.F32 R24, -RZ, R20.H1_H1 ;  /* 0x30000014ff189230 */ /* 0x000fe20000004100 */
[----:B------:R-:W-:Y:S01]  /*52e0*/  @!P1 FFMA.FTZ R2, R22, R23, R2 ;  /* 0x0000001716029223 */ /* 0x000fe20000010002 */
[----:B------:R-:W-:Y:S02]  /*52f0*/  @!P1 HADD2.F32 R39, -RZ, R34.H0_H0 ;  /* 0x20000022ff279230 */ /* 0x000fe40000004100 */
[--C-:B------:R-:W-:Y:S01]  /*5300*/  @!P1 HADD2.F32 R9, -RZ, R14.reuse.H0_H0 ;  /* 0x2000000eff099230 */ /* 0x100fe20000004100 */
[-C--:B------:R-:W-:Y:S01]  /*5310*/  @!P1 FMUL.FTZ R20, R24, R3.reuse ;  /* 0x0000000318149220 */ /* 0x080fe20000410000 */
[----:B------:R-:W-:Y:S01]  /*5320*/  @!P1 HADD2.F32 R14, -RZ, R14.H1_H1 ;  /* 0x3000000eff0e9230 */ /* 0x000fe20000004100 */
[C---:B------:R-:W-:Y:S01]  /*5330*/  @!P1 FMUL.FTZ R3, R8.reuse, R3 ;  /* 0x0000000308039220 */ /* 0x040fe20000410000 */
[--C-:B------:R-:W-:Y:S01]  /*5340*/  @!P1 HADD2.F32 R34, -RZ, R38.reuse.H0_H0 ;  /* 0x20000026ff229230 */ /* 0x100fe20000004100 */
[C---:B------:R-:W-:Y:S01]  /*5350*/  @!P1 FMUL.FTZ R10, R9.reuse, R10 ;  /* 0x0000000a090a9220 */ /* 0x040fe20000410000 */
[----:B------:R-:W-:Y:S01]  /*5360*/  @!P1 HADD2.F32 R38, -RZ, R38.H1_H1 ;  /* 0x30000026ff269230 */ /* 0x000fe20000004100 */
[----:B------:R-:W-:Y:S01]  /*5370*/  @!P1 FFMA.FTZ R55, R9, R43, -R11 ;  /* 0x0000002b09379223 */ /* 0x000fe2000001080b */
[----:B------:R-:W-:Y:S01]  /*5380*/  @!P1 MOV R9, R18 ;  /* 0x0000001200099202 */ /* 0x000fe20000000f00 */
[-C--:B------:R-:W-:Y:S01]  /*5390*/  @!P1 FFMA.FTZ R56, R8, R25.reuse, -R20 ;  /* 0x0000001908389223 */ /* 0x080fe20000010814 */
[----:B------:R-:W-:Y:S01]  /*53a0*/  @!P1 HADD2.F32 R8, -RZ, R40.H1_H1 ;  /* 0x30000028ff089230 */ /* 0x000fe20000004100 */
[----:B------:R-:W-:Y:S01]  /*53b0*/  @!P1 FFMA.FTZ R3, R24, R25, R3 ;  /* 0x0000001918039223 */ /* 0x000fe20000010003 */
[----:B------:R-:W-:Y:S01]  /*53c0*/  @!P1 HADD2.F32 R11, -RZ, R15.H0_H0 ;  /* 0x2000000fff0b9230 */ /* 0x000fe20000004100 */
[----:B------:R-:W-:Y:S01]  /*53d0*/  @!P1 FFMA.FTZ R5, R28, R29, R5 ;  /* 0x0000001d1c059223 */ /* 0x000fe20000010005 */
[----:B------:R-:W-:Y:S01]  /*53e0*/  @!P1 HADD2.F32 R40, -RZ, R45.H1_H1 ;  /* 0x3000002dff289230 */ /* 0x000fe20000004100 */
[----:B------:R-:W-:Y:S01]  /*53f0*/  @!P1 FFMA.FTZ R6, R30, R31, R6 ;  /* 0x0000001f1e069223 */ /* 0x000fe20000010006 */
[--C-:B------:R-:W-:Y:S01]  /*5400*/  @!P1 HADD2.F32 R20, -RZ, R9.reuse.H0_H0 ;  /* 0x20000009ff149230 */ /* 0x100fe20000004100 */
[----:B------:R-:W-:Y:S01]  /*5410*/  @!P1 FMUL.FTZ R53, R38, R11 ;  /* 0x0000000b26359220 */ /* 0x000fe20000410000 */
[----:B------:R-:W-:Y:S01]  /*5420*/  @!P1 F2FP.PACK_AB R2, R3, R2 ;  /* 0x000000020302923e */ /* 0x000fe200000000ff */
[----:B------:R-:W-:Y:S01]  /*5430*/  @!P1 FMUL.FTZ R45, R40, R21 ;  /* 0x00000015282d9220 */ /* 0x000fe20000410000 */
[----:B------:R-:W-:Y:S01]  /*5440*/  @!P1 F2FP.PACK_AB R5, R6, R5 ;  /* 0x000000050605923e */ /* 0x000fe200000000ff */
[----:B------:R-:W-:Y:S01]  /*5450*/  @!P1 HADD2.F32 R15, -RZ, R9.H1_H1 ;  /* 0x30000009ff0f9230 */ /* 0x000fe20000004100 */
[----:B------:R-:W-:Y:S01]  /*5460*/  @!P1 FMUL.FTZ R9, R34, R8 ;  /* 0x0000000822099220 */ /* 0x000fe20000410000 */
[----:B------:R-:W-:Y:S01]  /*5470*/  @!P1 MOV R48, R2 ;  /* 0x0000000200309202 */ /* 0x000fe20000000f00 */
[----:B------:R-:W-:Y:S02]  /*5480*/  @!P1 FFMA.FTZ R45, R14, R44, -R45 ;  /* 0x0000002c0e2d9223 */ /* 0x000fe4000001082d */
[----:B------:R-:W-:Y:S02]  /*5490*/  @!P1 FFMA.FTZ R54, R20, R36, -R9 ;  /* 0x0000002414369223 */ /* 0x000fe40000010809 */
[C---:B------:R-:W-:Y:S02]  /*54a0*/  @!P1 FFMA.FTZ R53, R15.reuse, R39, -R53 ;  /* 0x000000270f359223 */ /* 0x040fe40000010835 */
        /* <DEDUP_REMOVED lines=8> */
[----:B------:R-:W-:Y:S01]  /*5530*/  @!P1 IMAD.MOV.U32 R18, RZ, RZ, R14 ;  /* 0x000000ffff129224 */ /* 0x000fe200078e000e */
[----:B------:R-:W-:Y:S01]  /*5540*/  @!P1 MOV R17, R21 ;  /* 0x0000001500119202 */ /* 0x000fe20000000f00 */
[----:B------:R-:W-:Y:S01]  /*5550*/  @!P1 FFMA.FTZ R8, R34, R36, R8 ;  /* 0x0000002422089223 */ /* 0x000fe20000010008 */
[----:B------:R-:W-:Y:S01]  /*5560*/  @!P1 MOV R16, R20 ;  /* 0x0000001400109202 */ /* 0x000fe20000000f00 */
[----:B------:R-:W-:Y:S01]  /*5570*/  @!P1 FFMA.FTZ R9, R38, R39, R9 ;  /* 0x0000002726099223 */ /* 0x000fe20000010009 */
[----:B------:R-:W-:Y:S01]  /*5580*/  @!P1 MOV R19, R15 ;  /* 0x0000000f00139202 */ /* 0x000fe20000000f00 */
[----:B------:R-:W-:Y:S02]  /*5590*/  @!P1 FFMA.FTZ R10, R42, R43, R10 ;  /* 0x0000002b2a0a9223 */ /* 0x000fe4000001000a */
[----:B------:R-:W-:Y:S01]  /*55a0*/  @!P1 FFMA.FTZ R11, R40, R44, R11 ;  /* 0x0000002c280b9223 */ /* 0x000fe2000001000b */
[----:B------:R-:W-:Y:S01]  /*55b0*/  @!P1 F2FP.PACK_AB R8, R9, R8 ;  /* 0x000000080908923e */ /* 0x000fe200000000ff */
[----:B------:R1:W-:Y:S03]  /*55c0*/  ST.E.128 [R58.64], R16 ;  /* 0x000000103a007985 */ /* 0x0003e6000c101d06 */
[----:B------:R-:W-:Y:S02]  /*55d0*/  @!P1 F2FP.PACK_AB R10, R11, R10 ;  /* 0x0000000a0b0a923e */ /* 0x000fe400000000ff */
[----:B------:R-:W-:Y:S02]  /*55e0*/  @!P1 MOV R50, R8 ;  /* 0x0000000800329202 */ /* 0x000fe40000000f00 */
[----:B------:R-:W-:Y:S01]  /*55f0*/  @!P1 MOV R51, R10 ;  /* 0x0000000a00339202 */ /* 0x000fe20000000f00 */
[----:B------:R-:W-:-:S05]  /*5600*/  @P0 BRA `(.L_x_1215) ;  /* 0x0000036000000947 */ /* 0x000fca0003800000 */
[C---:B------:R-:W-:Y:S04]  /*5610*/  LEA R2, P0, R52.reuse, R46, 0x1 ;  /* 0x0000002e34027211 */ /* 0x040fe800078008ff */
[----:B------:R-:W-:Y:S05]  /*5620*/  LEA.HI.X.SX32 R3, R52, R47, 0x1, P0 ;  /* 0x0000002f34037211 */ /* 0x000fea00000f0eff */
[----:B------:R2:W-:Y:S01]  /*5630*/  ST.E.128 [R2.64], R48 ;  /* 0x0000003002007985 */ /* 0x0005e2000c101d06 */
[----:B------:R-:W-:-:S05]  /*5640*/  BRA `(.L_x_1215) ;  /* 0x0000032000007947 */ /* 0x000fca0003800000 */
.L_x_1199:
        /* <DEDUP_REMOVED lines=10> */
[C---:B---3--:R-:W-:Y:S04]  /*56f0*/  @!P5 LEA R8, P0, R26.reuse, R3, 0x1 ;  /* 0x000000031a08d211 */ /* 0x048fe800078008ff */
[----:B------:R-:W-:Y:S02]  /*5700*/  @!P5 LEA.HI.X R9, R26, R5, R27, 0x1, P0 ;  /* 0x000000051a09d211 */ /* 0x000fe400000f0c1b */
[----:B------:R-:W-:Y:S11]  /*5710*/  ISETP.GE.AND P0, PT, R88, c[0x0][0x1d4], PT ;  /* 0x0000750058007a0c */ /* 0x000ff60003f06270 */
[----:B------:R-:W-:Y:S02]  /*5720*/  @!UPT UIADD3 URZ, URZ, URZ, URZ ;  /* 0x0000003f3f3ff290 */ /* 0x000fe4000fffe03f */
[C---:B------:R-:W-:Y:S04]  /*5730*/  @!P0 LEA R2, P1, R83.reuse, R3, 0x1 ;  /* 0x0000000353028211 */ /* 0x040fe800078208ff */
[----:B------:R-:W-:Y:S01]  /*5740*/  @!P0 LEA.HI.X R3, R83, R5, R89, 0x1, P1 ;  /* 0x0000000553038211 */ /* 0x000fe200008f0c59 */
[----:B-1----:R-:W-:Y:S04]  /*5750*/  @!P5 ST.E.128 [R8.64], R16 ;  /* 0x000000100800d985 */ /* 0x002fe8000c101d06 */
[----:B------:R-:W1:Y:S04]  /*5760*/  @!P0 LDS.128 R8, [R74+0x6880] ;  /* 0x006880004a088984 */ /* 0x000e680000000c00 */
[----:B-1----:R1:W-:Y:S02]  /*5770*/  @!P0 ST.E.128 [R2.64], R8 ;  /* 0x0000000802008985 */ /* 0x0023e4000c101d06 */
.L_x_1223:
[----:B-12---:R-:W-:Y:S05]  /*5780*/  BSYNC B0 ;  /* 0x0000000000007941 */ /* 0x006fea0003800000 */
.L_x_1222:
[----:B---3--:R1:W2:Y:S01]  /*5790*/  SHFL.IDX PT, R3, R86, 0x1, 0x181f ;  /* 0x00381f0056037f89 */ /* 0x0082a200000e0000 */
        /* <DEDUP_REMOVED lines=14> */
.L_x_1225:
[----:B------:R-:W-:Y:S05]  /*5880*/  BSYNC B0 ;  /* 0x0000000000007941 */ /* 0x000fea0003800000 */
.L_x_1224:
        /* <DEDUP_REMOVED lines=14> */
.L_x_1215:
[----:B------:R-:W-:Y:S05]  /*5970*/  BSYNC B2 ;  /* 0x0000000000027941 */ /* 0x000fea0003800000 */
.L_x_1198:
[C---:B-1----:R-:W-:Y:S01]  /*5980*/  IMAD R17, R41.reuse, -0x30, RZ ;  /* 0xffffffd029117824 */ /* 0x042fe200078e02ff */
[----:B------:R-:W-:Y:S01]  /*5990*/  ISETP.NE.AND P6, PT, R132, RZ, PT ;  /* 0x000000ff8400720c */ /* 0x000fe20003fc5270 */
[----:B--23--:R-:W-:Y:S01]  /*59a0*/  IMAD.WIDE R8, R41, 0x30, R112 ;  /* 0x0000003029087825 */ /* 0x00cfe200078e0270 */
[----:B------:R-:W-:Y:S03]  /*59b0*/  BSSY B0, `(.L_x_1226) ;  /* 0x000004d000007945 */ /* 0x000fe60003800000 */
[----:B------:R-:W-:Y:S05]  /*59c0*/  IMAD.IADD R2, R127, 0x1, R17 ;  /* 0x000000017f027824 */ /* 0x000fea00078e0211 */
[----:B------:R-:W-:Y:S11]  /*59d0*/  ISETP.GE.AND P1, PT, R2, 0x11, PT ;  /* 0x000000110200780c */ /* 0x000ff60003f26270 */
[----:B------:R-:W-:Y:S02]  /*59e0*/  @!UPT UIADD3 URZ, URZ, URZ, URZ ;  /* 0x0000003f3f3ff290 */ /* 0x000fe4000fffe03f */
        /* <DEDUP_REMOVED lines=9> */
[----:B------:R-:W-:Y:S01]  /*5a80*/  @P3 MOV R2, R94 ;  /* 0x0000005e00023202 */ /* 0x000fe20000000f00 */
[----:B----4-:R-:W-:Y:S04]  /*5a90*/  @P3 IMAD.MOV.U32 R3, RZ, RZ, R105 ;  /* 0x000000ffff033224 */ /* 0x010fe800078e0069 */
[C---:B------:R-:W-:Y:S04]  /*5aa0*/  @P3 IMAD.WIDE.U32 R2, R8.reuse, c[0x0][0x258], R2 ;  /* 0x0000960008023a25 */ /* 0x040fe800078e0002 */
[----:B------:R-:W-:Y:S01]  /*5ab0*/  @P3 IMAD R8, R8, c[0x0][0x25c], R5 ;  /* 0x0000970008083a24 */ /* 0x000fe200078e0205 */
[----:B------:R-:W-:Y:S01]  /*5ac0*/  @P3 LEA R14, P4, R2, c[0x0][0x250], 0x1 ;  /* 0x00009400020e3a11 */ /* 0x000fe200078808ff */
[----:B------:R-:W-:Y:S03]  /*5ad0*/  @P1 IMAD R5, R10, c[0x0][0x258], RZ ;  /* 0x000096000a051a24 */ /* 0x000fe600078e02ff */
[----:B------:R-:W-:Y:S01]  /*5ae0*/  @P3 IADD3 R8, R3, R8, RZ ;  /* 0x0000000803083210 */ /* 0x000fe20007ffe0ff */
[----:B------:R-:W-:Y:S01]  /*5af0*/  @P1 IMAD R5, R6, c[0x0][0x25c], R5 ;  /* 0x0000970006051a24 */ /* 0x000fe200078e0205 */
[----:B------:R-:W-:Y:S02]  /*5b00*/  @P1 MOV R3, R105 ;  /* 0x0000006900031202 */ /* 0x000fe40000000f00 */
[----:B------:R-:W-:Y:S01]  /*5b10*/  @P3 LEA.HI.X R15, R2, c[0x0][0x254], R8, 0x1, P4 ;  /* 0x00009500020f3a11 */ /* 0x000fe200020f0c08 */
[----:B------:R-:W-:Y:S04]  /*5b20*/  @P1 IMAD.MOV.U32 R2, RZ, RZ, R94 ;  /* 0x000000ffff021224 */ /* 0x000fe800078e005e */
[----:B------:R-:W-:Y:S04]  /*5b30*/  @P1 IMAD.WIDE.U32 R2, R6, c[0x0][0x258], R2 ;  /* 0x0000960006021a25 */ /* 0x000fe800078e0002 */
[----:B------:R-:W-:Y:S01]  /*5b40*/  @P1 IMAD.IADD R5, R3, 0x1, R5 ;  /* 0x0000000103051824 */ /* 0x000fe200078e0205 */
[C---:B------:R-:W-:Y:S01]  /*5b50*/  @P1 LEA R10, P4, R2.reuse, c[0x0][0x250], 0x1 ;  /* 0x00009400020a1a11 */ /* 0x040fe200078808ff */
[----:B------:R-:W-:Y:S03]  /*5b60*/  @P0 IMAD.MOV.U32 R3, RZ, RZ, R105 ;  /* 0x000000ffff030224 */ /* 0x000fe600078e0069 */
[----:B------:R-:W-:Y:S01]  /*5b70*/  @P1 LEA.HI.X R11, R2, c[0x0][0x254], R5, 0x1, P4 ;  /* 0x00009500020b1a11 */ /* 0x000fe200020f0c05 */
[----:B------:R-:W-:Y:S01]  /*5b80*/  @P0 IMAD R5, R18, c[0x0][0x258], RZ ;  /* 0x0000960012050a24 */ /* 0x000fe200078e02ff */
[----:B------:R-:W-:Y:S03]  /*5b90*/  @P0 MOV R2, R94 ;  /* 0x0000005e00020202 */ /* 0x000fe60000000f00 */
[C---:B------:R-:W-:Y:S02]  /*5ba0*/  @P0 IMAD R5, R16.reuse, c[0x0][0x25c], R5 ;  /* 0x0000970010050a24 */ /* 0x040fe400078e0205 */
[----:B------:R-:W-:Y:S05]  /*5bb0*/  @P0 IMAD.WIDE.U32 R2, R16, c[0x0][0x258], R2 ;  /* 0x0000960010020a25 */ /* 0x000fea00078e0002 */
[C---:B------:R-:W-:Y:S02]  /*5bc0*/  @P0 LEA R8, P4, R2.reuse, c[0x0][0x250], 0x1 ;  /* 0x0000940002080a11 */ /* 0x040fe400078808ff */
[----:B------:R-:W-:Y:S04]  /*5bd0*/  @P0 IADD3 R5, R3, R5, RZ ;  /* 0x0000000503050210 */ /* 0x000fe80007ffe0ff */
[----:B------:R-:W-:Y:S01]  /*5be0*/  @P0 LEA.HI.X R9, R2, c[0x0][0x254], R5, 0x1, P4 ;  /* 0x0000950002090a11 */ /* 0x000fe200020f0c05 */
[----:B------:R-:W-:Y:S01]  /*5bf0*/  IMAD R2, R93, c[0x0][0x208], RZ ;  /* 0x000082005d027a24 */ /* 0x000fe200078e02ff */
[----:B------:R-:W-:Y:S03]  /*5c00*/  ISETP.NE.AND P4, PT, R133, RZ, PT ;  /* 0x000000ff8500720c */ /* 0x000fe60003f85270 */
[C---:B------:R-:W-:Y:S02]  /*5c10*/  IMAD R5, R91.reuse, c[0x0][0x20c], R2 ;  /* 0x000083005b057a24 */ /* 0x040fe400078e0202 */
[----:B------:R-:W-:Y:S04]  /*5c20*/  IMAD.WIDE.U32 R2, R91, c[0x0][0x208], RZ ;  /* 0x000082005b027a25 */ /* 0x000fe800078e00ff */
[----:B------:R-:W-:Y:S02]  /*5c30*/  IMAD.IADD R3, R3, 0x1, R5 ;  /* 0x0000000103037824 */ /* 0x000fe400078e0205 */
[----:B------:R-:W-:Y:S02]  /*5c40*/  IMAD R5, R104, c[0x0][0x218], RZ ;  /* 0x0000860068057a24 */ /* 0x000fe400078e02ff */
[----:B------:R-:W-:Y:S01]  /*5c50*/  @!PT LDS RZ, [RZ] ;  /* 0x00000000fffff984 */ /* 0x000fe20000000800 */
[----:B------:R-:W-:Y:S01]  /*5c60*/  @!PT LDS RZ, [RZ] ;  /* 0x00000000fffff984 */ /* 0x000fe20000000800 */
[----:B------:R-:W-:Y:S01]  /*5c70*/  @!PT LDS RZ, [RZ] ;  /* 0x00000000fffff984 */ /* 0x000fe20000000800 */
[----:B------:R1:W-:Y:S01]  /*5c80*/  @P3 LDGSTS.E.BYPASS.LTC128B.128 [R74+0x2080], [R14.64], !P4 ;  /* 0x020800000e4a3fae */ /* 0x0003e2000e101d46 */
[C---:B------:R-:W-:Y:S04]  /*5c90*/  IMAD.WIDE.U32 R2, R90.reuse, c[0x0][0x218], R2 ;  /* 0x000086005a027a25 */ /* 0x040fe800078e0002 */
[----:B------:R1:W-:Y:S01]  /*5ca0*/  @P3 LDGSTS.E.BYPASS.LTC128B.128 [R74+0x3880], [R14.64+0x80], !P6 ;  /* 0x038800800e4a3fae */ /* 0x0003e2000f101d46 */
[----:B------:R-:W-:Y:S04]  /*5cb0*/  IMAD R5, R90, c[0x0][0x21c], R5 ;  /* 0x000087005a057a24 */ /* 0x000fe800078e0205 */
[----:B------:R2:W-:Y:S05]  /*5cc0*/  @P1 LDGSTS.E.BYPASS.LTC128B.128 [R74+0x2880], [R10.64], !P4 ;  /* 0x028800000a4a1fae */ /* 0x0005ea000e101d46 */
[----:B------:R2:W-:Y:S05]  /*5cd0*/  @P1 LDGSTS.E.BYPASS.LTC128B.128 [R74+0x4080], [R10.64+0x80], !P6 ;  /* 0x040800800a4a1fae */ /* 0x0005ea000f101d46 */
[----:B------:R2:W-:Y:S05]  /*5ce0*/  @P0 LDGSTS.E.BYPASS.LTC128B.128 [R74+0x3080], [R8.64], !P4 ;  /* 0x03080000084a0fae */ /* 0x0005ea000e101d46 */
[----:B------:R2:W-:Y:S01]  /*5cf0*/  @P0 LDGSTS.E.BYPASS.LTC128B.128 [R74+0x4880], [R8.64+0x80], !P6 ;  /* 0x04880080084a0fae */ /* 0x0005e2000f101d46 */
[----:B------:R-:W-:Y:S04]  /*5d00*/  IADD3 R2, P0, R162, R2, RZ ;  /* 0x00000002a2027210 */ /* 0x000fe80007f1e0ff */
[----:B------:R-:W0:Y:S01]  /*5d10*/  LDGDEPBAR ;  /* 0x00000000000079af */ /* 0x000e220000000000 */
[----:B------:R-:W-:Y:S02]  /*5d20*/  IADD3.X R3, R130, R3, R5, P0, !PT ;  /* 0x0000000382037210 */ /* 0x000fe400007fe405 */
[C---:B-1----:R-:W-:Y:S02]  /*5d30*/  LEA R14, P0, R2.reuse, c[0x0][0x1f8], 0x1 ;  /* 0x00007e00020e7a11 */ /* 0x042fe400078008ff */
[----:B------:R-:W-:Y:S02]  /*5d40*/  IADD3 R5, R17, R4, RZ ;  /* 0x0000000411057210 */ /* 0x000fe40007ffe0ff */
[----:B------:R-:W-:Y:S02]  /*5d50*/  LEA.HI.X R6, R2, c[0x0][0x1fc], R3, 0x1, P0 ;  /* 0x00007f0002067a11 */ /* 0x000fe400000f0c03 */
[----:B------:R2:W1:Y:S01]  /*5d60*/  SHFL.IDX PT, R2, R14, RZ, 0x181f ;  /* 0x00181fff0e027589 */ /* 0x00046200000e0000 */
[----:B------:R-:W-:Y:S04]  /*5d70*/  IMNMX R5, R5, 0x30, PT ;  /* 0x0000003005057817 */ /* 0x000fe80003800200 */
[----:B------:R2:W3:Y:S01]  /*5d80*/  SHFL.IDX PT, R3, R6, RZ, 0x181f ;  /* 0x00181fff06037589 */ /* 0x0004e200000e0000 */
[----:B------:R-:W-:Y:S05]  /*5d90*/  IMAD.IADD R5, R5, 0x1, -R37 ;  /* 0x0000000105057824 */ /* 0x000fea00078e0a25 */
[----:B------:R-:W-:Y:S01]  /*5da0*/  ISETP.GE.AND P0, PT, R5, 0x1, PT ;  /* 0x000000010500780c */ /* 0x000fe20003f06270 */
[----:B------:R-:W-:Y:S04]  /*5db0*/  DEPBAR.LE SB0, 0x0 ;  /* 0x000080000000791a */ /* 0x000fe80000000000 */
[----:B------:R-:W-:Y:S08]  /*5dc0*/  BAR.SYNC.DEFER_BLOCKING 0x0 ;  /* 0x0000000000007b1d */ /* 0x000ff00000010000 */
[----:B------:R-:W-:-:S05]  /*5dd0*/  @!P0 BRA `(.L_x_1227) ;  /* 0x000000a000008947 */ /* 0x000fca0003800000 */
[----:B-1----:R-:W1:Y:S01]  /*5de0*/  @!P5 LDS.128 R16, [R74+0x2080] ;  /* 0x002080004a10d984 */ /* 0x002e620000000c00 */
[CC--:B--2---:R-:W-:Y:S04]  /*5df0*/  @!P5 LEA R8, P0, R26.reuse, R2.reuse, 0x1 ;  /* 0x000000021a08d211 */ /* 0x0c4fe800078008ff */
[-C--:B---3--:R-:W-:Y:S02]  /*5e00*/  @!P5 LEA.HI.X R9, R26, R3.reuse, R27, 0x1, P0 ;  /* 0x000000031a09d211 */ /* 0x088fe400000f0c1b */
[----:B------:R-:W-:Y:S11]  /*5e10*/  ISETP.GE.AND P0, PT, R88, c[0x0][0x1d4], PT ;  /* 0x0000750058007a0c */ /* 0x000ff60003f06270 */
[----:B------:R-:W-:Y:S02]  /*5e20*/  @!UPT UIADD3 URZ, URZ, URZ, URZ ;  /* 0x0000003f3f3ff290 */ /* 0x000fe4000fffe03f */
[C---:B------:R-:W-:Y:S04]  /*5e30*/  @!P0 LEA R2, P1, R83.reuse, R2, 0x1 ;  /* 0x0000000253028211 */ /* 0x040fe800078208ff */
[----:B------:R-:W-:Y:S01]  /*5e40*/  @!P0 LEA.HI.X R3, R83, R3, R89, 0x1, P1 ;  /* 0x0000000353038211 */ /* 0x000fe200008f0c59 */
[----:B-1----:R-:W-:Y:S04]  /*5e50*/  @!P5 ST.E.128 [R8.64], R16 ;  /* 0x000000100800d985 */ /* 0x002fe8000c101d06 */
[----:B------:R-:W1:Y:S04]  /*5e60*/  @!P0 LDS.128 R8, [R74+0x3880] ;  /* 0x003880004a088984 */ /* 0x000e680000000c00 */
[----:B-1----:R1:W-:Y:S02]  /*5e70*/  @!P0 ST.E.128 [R2.64], R8 ;  /* 0x0000000802008985 */ /* 0x0023e4000c101d06 */
.L_x_1227:
[----:B-1----:R-:W-:Y:S05]  /*5e80*/  BSYNC B0 ;  /* 0x0000000000007941 */ /* 0x002fea0003800000 */
.L_x_1226:
[----:B---3--:R1:W3:Y:S01]  /*5e90*/  SHFL.IDX PT, R3, R6, 0x1, 0x181f ;  /* 0x00381f0006037f89 */ /* 0x0082e200000e0000 */
[----:B------:R-:W-:Y:S01]  /*5ea0*/  ISETP.GE.AND P0, PT, R5, 0x11, PT ;  /* 0x000000110500780c */ /* 0x000fe20003f06270 */
[----:B------:R-:W-:Y:S02]  /*5eb0*/  BSSY B0, `(.L_x_1228) ;  /* 0x000000d000007945 */ /* 0x000fe40003800000 */
[----:B------:R1:W4:Y:S10]  /*5ec0*/  SHFL.IDX PT, R2, R14, 0x1, 0x181f ;  /* 0x00381f000e027f89 */ /* 0x00033400000e0000 */
[----:B------:R-:W-:-:S05]  /*5ed0*/  @!P0 BRA `(.L_x_1229) ;  /* 0x000000a000008947 */ /* 0x000fca0003800000 */
[----:B------:R-:W5:Y:S01]  /*5ee0*/  @!P5 LDS.128 R16, [R74+0x2880] ;  /* 0x002880004a10d984 */ /* 0x000f620000000c00 */
[CC--:B--2-4-:R-:W-:Y:S04]  /*5ef0*/  @!P5 LEA R8, P0, R26.reuse, R2.reuse, 0x1 ;  /* 0x000000021a08d211 */ /* 0x0d4fe800078008ff */
[-C--:B---3--:R-:W-:Y:S02]  /*5f00*/  @!P5 LEA.HI.X R9, R26, R3.reuse, R27, 0x1, P0 ;  /* 0x000000031a09d211 */ /* 0x088fe400000f0c1b */
[----:B------:R-:W-:Y:S11]  /*5f10*/  ISETP.GE.AND P0, PT, R88, c[0x0][0x1d4], PT ;  /* 0x0000750058007a0c */ /* 0x000ff60003f06270 */
[----:B------:R-:W-:Y:S02]  /*5f20*/  @!UPT UIADD3 URZ, URZ, URZ, URZ ;  /* 0x0000003f3f3ff290 */ /* 0x000fe4000fffe03f */
[C---:B------:R-:W-:Y:S04]  /*5f30*/  @!P0 LEA R2, P1, R83.reuse, R2, 0x1 ;  /* 0x0000000253028211 */ /* 0x040fe800078208ff */
[----:B------:R-:W-:Y:S01]  /*5f40*/  @!P0 LEA.HI.X R3, R83, R3, R89, 0x1, P1 ;  /* 0x0000000353038211 */ /* 0x000fe200008f0c59 */
[----:B-----5:R-:W-:Y:S04]  /*5f50*/  @!P5 ST.E.128 [R8.64], R16 ;  /* 0x000000100800d985 */ /* 0x020fe8000c101d06 */
[----:B------:R-:W2:Y:S04]  /*5f60*/  @!P0 LDS.128 R8, [R74+0x4080] ;  /* 0x004080004a088984 */ /* 0x000ea80000000c00 */
[----:B--2---:R2:W-:Y:S02]  /*5f70*/  @!P0 ST.E.128 [R2.64], R8 ;  /* 0x0000000802008985 */ /* 0x0045e4000c101d06 */
.L_x_1229:
[----:B------:R-:W-:Y:S05]  /*5f80*/  BSYNC B0 ;  /* 0x0000000000007941 */ /* 0x000fea0003800000 */
.L_x_1228:
[----:B--23--:R2:W3:Y:S01]  /*5f90*/  SHFL.IDX PT, R3, R6, 0x2, 0x181f ;  /* 0x00581f0006037f89 */ /* 0x00c4e200000e0000 */
[----:B------:R-:W-:Y:S01]  /*5fa0*/  ISETP.GE.AND P0, PT, R5, 0x21, PT ;  /* 0x000000210500780c */ /* 0x000fe20003f06270 */
[----:B------:R-:W-:Y:S02]  /*5fb0*/  BSSY B0, `(.L_x_1230) ;  /* 0x000000d000007945 */ /* 0x000fe40003800000 */
[----:B----4-:R2:W4:Y:S10]  /*5fc0*/  SHFL.IDX PT, R2, R14, 0x2, 0x181f ;  /* 0x00581f000e027f89 */ /* 0x01053400000e0000 */
[----:B------:R-:W-:-:S05]  /*5fd0*/  @!P0 BRA `(.L_x_1231) ;  /* 0x000000a000008947 */ /* 0x000fca0003800000 */
[----:B------:R-:W5:Y:S01]  /*5fe0*/  @!P5 LDS.128 R16, [R74+0x3080] ;  /* 0x003080004a10d984 */ /* 0x000f620000000c00 */
[CC--:B----4-:R-:W-:Y:S04]  /*5ff0*/  @!P5 LEA R8, P0, R26.reuse, R2.reuse, 0x1 ;  /* 0x000000021a08d211 */ /* 0x0d0fe800078008ff */
[-C--:B---3--:R-:W-:Y:S02]  /*6000*/  @!P5 LEA.HI.X R9, R26, R3.reuse, R27, 0x1, P0 ;  /* 0x000000031a09d211 */ /* 0x088fe400000f0c1b */
[----:B------:R-:W-:Y:S11]  /*6010*/  ISETP.GE.AND P0, PT, R88, c[0x0][0x1d4], PT ;  /* 0x0000750058007a0c */ /* 0x000ff60003f06270 */
[----:B------:R-:W-:Y:S02]  /*6020*/  @!UPT UIADD3 URZ, URZ, URZ, URZ ;  /* 0x0000003f3f3ff290 */ /* 0x000fe4000fffe03f */
[C---:B------:R-:W-:Y:S04]  /*6030*/  @!P0 LEA R2, P1, R83.reuse, R2, 0x1 ;  /* 0x0000000253028211 */ /* 0x040fe800078208ff */
[----:B------:R-:W-:Y:S01]  /*6040*/  @!P0 LEA.HI.X R3, R83, R3, R89, 0x1, P1 ;  /* 0x0000000353038211 */ /* 0x000fe200008f0c59 */
[----:B-----5:R-:W-:Y:S04]  /*6050*/  @!P5 ST.E.128 [R8.64], R16 ;  /* 0x000000100800d985 */ /* 0x020fe8000c101d06 */
[----:B------:R-:W3:Y:S04]  /*6060*/  @!P0 LDS.128 R8, [R74+0x4880] ;  /* 0x004880004a088984 */ /* 0x000ee80000000c00 */
[----:B---3--:R3:W-:Y:S02]  /*6070*/  @!P0 ST.E.128 [R2.64], R8 ;  /* 0x0000000802008985 */ /* 0x0087e4000c101d06 */
.L_x_1231:
[----:B------:R-:W-:Y:S05]  /*6080*/  BSYNC B0 ;  /* 0x0000000000007941 */ /* 0x000fea0003800000 */
.L_x_1230:
        /* <DEDUP_REMOVED lines=20> */
[C---:B-12---:R-:W-:Y:S04]  /*61d0*/  @P0 IADD3 R14, P1, R8.reuse, R147, RZ ;  /* 0x00000093080e0210 */ /* 0x046fe80007f3e0ff */
        /* <DEDUP_REMOVED lines=9> */
[----:B------:R-:W2:Y:S04]  /*6270*/  LDL R5, [R1+0x64] ;  /* 0x0000640001057983 */ /* 0x000ea80000100800 */
[----:B------:R1:W5:Y:S04]  /*6280*/  LDL R13, [R1+0x58] ;  /* 0x00005800010d7983 */ /* 0x0003680000100800 */
[----:B------:R-:W-:Y:S01]  /*6290*/  BAR.SYNC.DEFER_BLOCKING 0x0 ;  /* 0x0000000000007b1d */ /* 0x000fe20000010000 */
[----:B--2---:R-:W-:-:S05]  /*62a0*/  IADD3 R0, R5, 0x2f, RZ ;  /* 0x0000002f05007810 */ /* 0x004fca0007ffe0ff */
[----:B------:R-:W-:-:S05]  /*62b0*/  IMAD.HI R0, R0, 0x2aaaaaab, RZ ;  /* 0x2aaaaaab00007827 */ /* 0x000fca00078e02ff */
[----:B---3--:R-:W-:-:S04]  /*62c0*/  SHF.R.U32.HI R2, RZ, 0x1f, R0 ;  /* 0x0000001fff027819 */ /* 0x008fc80000011600 */
[----:B------:R-:W-:Y:S02]  /*62d0*/  LEA.HI.SX32 R7, R0, R2, 0x1d ;  /* 0x0000000200077211 */ /* 0x000fe400078feaff */
.L_x_1197:
[----:B-1----:R-:W-:Y:S01]  /*62e0*/  IMAD.MOV.U32 R0, RZ, RZ, c[0x0][0x2c4] ;  /* 0x0000b100ff007624 */ /* 0x002fe200078e00ff */
[----:B------:R1:W-:Y:S01]  /*62f0*/  STL.64 [R1], R168 ;  /* 0x000000a801007387 */ /* 0x0003e20000100a00 */
[----:B------:R-:W-:-:S03]  /*6300*/  IMAD.MOV.U32 R4, RZ, RZ, c[0x0][0x32c] ;  /* 0x0000cb00ff047624 */ /* 0x000fc600078e00ff */
[----:B------:R-:W-:Y:S02]  /*6310*/  ISETP.NE.AND P2, PT, R0, 0x1, PT ;  /* 0x000000010000780c */ /* 0x000fe40003f45270 */
[----:B------:R-:W-:Y:S02]  /*6320*/  IADD3 R0, R136, 0x7f, RZ ;  /* 0x0000007f88007810 */ /* 0x000fe40007ffe0ff */
[----:B------:R-:W-:-:S09]  /*6330*/  ISETP.GE.AND P1, PT, R4, 0x1, PT ;  /* 0x000000010400780c */ /* 0x000fd20003f26270 */
[----:B------:R-:W-:-:S05]  /*6340*/  @P2 IMAD.HI.U32 R2, R0, c[0x0][0x2c8], RZ ;  /* 0x0000b20000022a27 */ /* 0x000fca00078e00ff */
[----:B------:R-:W-:-:S04]  /*6350*/  @P2 SHF.R.U32.HI R0, RZ, c[0x0][0x2cc], R2 ;  /* 0x0000b300ff002a19 */ /* 0x000fc80000011602 */
[----:B------:R-:W-:-:S05]  /*6360*/  IADD3 R0, R0, 0x1, R5 ;  /* 0x0000000100007810 */ /* 0x000fca0007ffe005 */
[----:B-----5:R-:W-:-:S05]  /*6370*/  IMAD.IADD R2, R0, 0x1, -R13 ;  /* 0x0000000100027824 */ /* 0x020fca00078e0a0d */
[----:B------:R-:W-:Y:S01]  /*6380*/  IADD3 R3, R2, c[0x0][0x328], RZ ;  /* 0x0000ca0002037a10 */ /* 0x000fe20007ffe0ff */
[----:B------:R-:W-:Y:S05]  /*6390*/  @!P1 BRA `(.L_x_1233) ;  /* 0x0000010000009947 */ /* 0x000fea0003800000 */
[C---:B-1----:R-:W-:Y:S01]  /*63a0*/  ISETP.GT.AND P0, PT, R2.reuse, RZ, PT ;  /* 0x000000ff0200720c */ /* 0x042fe20003f04270 */
[----:B------:R-:W-:Y:S01]  /*63b0*/  BSSY B0, `(.L_x_1234) ;  /* 0x000000c000007945 */ /* 0x000fe20003800000 */
        /* <DEDUP_REMOVED lines=8> */
.L_x_1235:
[----:B------:R-:W-:-:S13]  /*6440*/  ISETP.NE.AND P0, PT, R4, 0x1, PT ;  /* 0x000000010400780c */ /* 0x000fda0003f05270 */
[----:B------:R-:W-:-:S05]  /*6450*/  @P0 IMAD.HI.U32 R2, R0, c[0x0][0x330], RZ ;  /* 0x0000cc0000020a27 */ /* 0x000fca00078e00ff */
[----:B------:R-:W-:Y:S02]  /*6460*/  @P0 SHF.R.U32.HI R0, RZ, c[0x0][0x334], R2 ;  /* 0x0000cd00ff000a19 */ /* 0x000fe40000011602 */
.L_x_1236:
[----:B------:R-:W-:Y:S05]  /*6470*/  BSYNC B0 ;  /* 0x0000000000007941 */ /* 0x000fea0003800000 */
.L_x_1234:
[----:B------:R-:W-:-:S05]  /*6480*/  IMAD R0, R0, R4, c[0x0][0x32c] ;  /* 0x0000cb0000007624 */ /* 0x000fca00078e0204 */
[----:B------:R-:W-:-:S04]  /*6490*/  IMNMX R3, R3, R0, PT ;  /* 0x0000000003037217 */ /* 0x000fc80003800200 */
.L_x_1233:
[----:B-1----:R-:W-:Y:S01]  /*64a0*/  IADD3 R3, R3, 0x2f, RZ ;  /* 0x0000002f03037810 */ /* 0x002fe20007ffe0ff */
[----:B------:R-:W-:-:S04]  /*64b0*/  @P2 IMAD.HI.U32 R2, R136, c[0x0][0x2c8], RZ ;  /* 0x0000b20088022a27 */ /* 0x000fc800078e00ff */
[----:B------:R-:W-:-:S04]  /*64c0*/  IMAD.HI R3, R3, 0x2aaaaaab, RZ ;  /* 0x2aaaaaab03037827 */ /* 0x000fc800078e02ff */
[----:B------:R-:W-:Y:S01]  /*64d0*/  IMAD.MOV.U32 R0, RZ, RZ, R136 ;  /* 0x000000ffff007224 */ /* 0x000fe200078e0088 */
[----:B------:R-:W-:Y:S02]  /*64e0*/  @P2 SHF.R.U32.HI R0, RZ, c[0x0][0x2cc], R2 ;  /* 0x0000b300ff002a19 */ /* 0x000fe40000011602 */
[----:B------:R-:W-:Y:S02]  /*64f0*/  SHF.R.U32.HI R2, RZ, 0x1f, R3 ;  /* 0x0000001fff027819 */ /* 0x000fe40000011603 */
[----:B------:R-:W-:Y:S02]  /*6500*/  IADD3 R0, R0, R5, -R13 ;  /* 0x0000000500007210 */ /* 0x000fe40007ffe80d */
[----:B------:R-:W-:Y:S02]  /*6510*/  LEA.HI.SX32 R2, R3, R2, 0x1d ;  /* 0x0000000203027211 */ /* 0x000fe400078feaff */
[----:B------:R-:W-:Y:S02]  /*6520*/  IADD3 R3, R0, -c[0x0][0x324], RZ ;  /* 0x8000c90000037a10 */ /* 0x000fe40007ffe0ff */
[----:B------:R-:W-:Y:S01]  /*6530*/  IMNMX R230, R2, R7, PT ;  /* 0x0000000702e67217 */ /* 0x000fe20003800200 */
[----:B------:R-:W-:Y:S05]  /*6540*/  @!P1 BRA `(.L_x_1237) ;  /* 0x000000f000009947 */ /* 0x000fea0003800000 */
[----:B------:R-:W-:Y:S01]  /*6550*/  ISETP.GT.AND P0, PT, R0, -0x1, PT ;  /* 0xffffffff0000780c */ /* 0x000fe20003f04270 */
[----:B------:R-:W-:-:S12]  /*6560*/  BSSY B0, `(.L_x_1238) ;  /* 0x000000b000007945 */ /* 0x000fd80003800000 */
[----:B------:R-:W-:Y:S05]  /*6570*/  @P0 BRA `(.L_x_1239) ;  /* 0x0000006000000947 */ /* 0x000fea0003800000 */
[----:B------:R-:W-:Y:S02]  /*6580*/  ISETP.NE.AND P0, PT, R4, 0x1, PT ;  /* 0x000000010400780c */ /* 0x000fe40003f05270 */
[----:B------:R-:W-:-:S11]  /*6590*/  LOP3.LUT R0, RZ, R0, RZ, 0x33, !PT ;  /* 0x00000000ff007212 */ /* 0x000fd600078e33ff */
[----:B------:R-:W-:-:S05]  /*65a0*/  @P0 IMAD.HI.U32 R2, R0, c[0x0][0x330], RZ ;  /* 0x0000cc0000020a27 */ /* 0x000fca00078e00ff */
[----:B------:R-:W-:-:S04]  /*65b0*/  @P0 SHF.R.U32.HI R0, RZ, c[0x0][0x334], R2 ;  /* 0x0000cd00ff000a19 */ /* 0x000fc80000011602 */
[----:B------:R-:W-:Y:S01]  /*65c0*/  LOP3.LUT R0, RZ, R0, RZ, 0x33, !PT ;  /* 0x00000000ff007212 */ /* 0x000fe200078e33ff */
[----:B------:R-:W-:Y:S05]  /*65d0*/  BRA `(.L_x_1240) ;  /* 0x0000003000007947 */ /* 0x000fea0003800000 */
.L_x_1239:
[----:B------:R-:W-:-:S13]  /*65e0*/  ISETP.NE.AND P0, PT, R4, 0x1, PT ;  /* 0x000000010400780c */ /* 0x000fda0003f05270 */
[----:B------:R-:W-:-:S05]  /*65f0*/  @P0 IMAD.HI.U32 R2, R0, c[0x0][0x330], RZ ;  /* 0x0000cc0000020a27 */ /* 0x000fca00078e00ff */
[----:B------:R-:W-:Y:S02]  /*6600*/  @P0 SHF.R.U32.HI R0, RZ, c[0x0][0x334], R2 ;  /* 0x0000cd00ff000a19 */ /* 0x000fe40000011602 */
.L_x_1240:
[----:B------:R-:W-:Y:S05]  /*6610*/  BSYNC B0 ;  /* 0x0000000000007941 */ /* 0x000fea0003800000 */
.L_x_1238:
[----:B------:R-:W-:-:S05]  /*6620*/  IMAD R0, R0, c[0x0][0x32c], RZ ;  /* 0x0000cb0000007a24 */ /* 0x000fca00078e02ff */
[----:B------:R-:W-:-:S05]  /*6630*/  IMNMX R3, R3, R0, !PT ;  /* 0x0000000003037217 */ /* 0x000fca0007800200 */
.L_x_1237:
[----:B------:R-:W-:Y:S01]  /*6640*/  IMAD.HI R0, R3, 0x2aaaaaab, RZ ;  /* 0x2aaaaaab03007827 */ /* 0x000fe200078e02ff */
[----:B------:R-:W-:Y:S01]  /*6650*/  PLOP3.LUT P0, PT, PT, PT, PT, 0x80, 0x0 ;  /* 0x000000000000781c */ /* 0x000fe20003f0f070 */
[----:B------:R-:W-:Y:S01]  /*6660*/  CS2R R14, SRZ ;  /* 0x00000000000e7805 */ /* 0x000fe2000001ff00 */
[----:B------:R-:W-:Y:S01]  /*6670*/  CS2R R134, SRZ ;  /* 0x0000000000867805 */ /* 0x000fe2000001ff00 */
[----:B------:R-:W-:Y:S01]  /*6680*/  IMAD.MOV.U32 R131, RZ, RZ, RZ ;  /* 0x000000ffff837224 */ /* 0x000fe200078e00ff */
[----:B------:R-:W-:Y:S01]  /*6690*/  SHF.R.U32.HI R2, RZ, 0x1f, R0 ;  /* 0x0000001fff027819 */ /* 0x000fe20000011600 */
[----:B------:R-:W-:Y:S01]  /*66a0*/  IMAD.MOV.U32 R128, RZ, RZ, RZ ;  /* 0x000000ffff807224 */ /* 0x000fe200078e00ff */
[----:B------:R-:W-:Y:S01]  /*66b0*/  CS2R R132, SRZ ;  /* 0x0000000000847805 */ /* 0x000fe2000001ff00 */
[----:B------:R-:W-:Y:S01]  /*66c0*/  CS2R R16, SRZ ;  /* 0x0000000000107805 */ /* 0x000fe2000001ff00 */
[----:B------:R-:W-:Y:S01]  /*66d0*/  LEA.HI.SX32 R0, R0, R2, 0x1d ;  /* 0x0000000200007211 */ /* 0x000fe200078feaff */
[----:B------:R-:W-:Y:S01]  /*66e0*/  IMAD.MOV.U32 R11, RZ, RZ, RZ ;  /* 0x000000ffff0b7224 */ /* 0x000fe200078e00ff */
[----:B------:R-:W-:Y:S01]  /*66f0*/  MOV R126, RZ ;  /* 0x000000ff007e7202 */ /* 0x000fe20000000f00 */
[----:B------:R-:W-:Y:S01]  /*6700*/  IMAD.MOV.U32 R124, RZ, RZ, RZ ;  /* 0x000000ffff7c7224 */ /* 0x000fe200078e00ff */
[----:B------:R-:W-:Y:S01]  /*6710*/  IMNMX R4, RZ, R0, !PT ;  /* 0x00000000ff047217 */ /* 0x000fe20007800200 */
[----:B------:R-:W-:Y:S01]  /*6720*/  IMAD.MOV.U32 R122, RZ, RZ, RZ ;  /* 0x000000ffff7a7224 */ /* 0x000fe200078e00ff */
[----:B------:R-:W-:Y:S01]  /*6730*/  MOV R12, RZ ;  /* 0x000000ff000c7202 */ /* 0x000fe20000000f00 */
[----:B------:R-:W-:Y:S01]  /*6740*/  CS2R R120, SRZ ;  /* 0x0000000000787805 */ /* 0x000fe2000001ff00 */
[----:B------:R-:W-:Y:S01]  /*6750*/  ISETP.GT.AND P1, PT, R230, R4, PT ;  /* 0x00000004e600720c */ /* 0x000fe20003f24270 */
[----:B------:R1:W-:Y:S01]  /*6760*/  STL [R1+0xb4], R4 ;  /* 0x0000b40401007387 */ /* 0x0003e20000100800 */
[----:B------:R-:W-:Y:S01]  /*6770*/  MOV R114, RZ ;  /* 0x000000ff00727202 */ /* 0x000fe20000000f00 */
        /* <DEDUP_REMOVED lines=42> */
[----:B------:R-:W-:Y:S01]  /*6a20*/  IMAD.MOV.U32 R20, RZ, RZ, RZ ;  /* 0x000000ffff147224 */ /* 0x000fe200078e00ff */
[----:B------:R-:W-:Y:S01]  /*6a30*/  CS2R R190, SRZ ;  /* 0x0000000000be7805 */ /* 0x000fe2000001ff00 */
[----:B------:R-:W-:Y:S01]  /*6a40*/  CS2R R44, SRZ ;  /* 0x00000000002c7805 */ /* 0x000fe2000001ff00 */
        /* <DEDUP_REMOVED lines=28> */
[----:B------:R-:W-:Y:S01]  /*6c10*/  MOV R164, RZ ;  /* 0x000000ff00a47202 */ /* 0x000fe20000000f00 */
[----:B------:R-:W-:Y:S05]  /*6c20*/  @!P1 BRA `(.L_x_1241) ;  /* 0x0001505000009947 */ /* 0x000fea0003800000 */
[----:B-1----:R-:W2:Y:S04]  /*6c30*/  LDL R57, [R1+0xec] ;  /* 0x0000ec0001397983 */ /* 0x002ea80000100800 */
[----:B------:R-:W3:Y:S01]  /*6c40*/  LDL R0, [R1+0x4c] ;  /* 0x00004c0001007983 */ /* 0x000ee20000100800 */
[----:B------:R-:W-:Y:S01]  /*6c50*/  ISETP.NE.U32.AND P5, PT, RZ, c[0x0][0x340], PT ;  /* 0x0000d000ff007a0c */ /* 0x000fe20003fa5070 */
[----:B------:R-:W-:-:S03]  /*6c60*/  ULDC.64 UR4, c[0x0][0x18] ;  /* 0x0000060000047ab9 */ /* 0x000fc60000000a00 */
[----:B------:R-:W-:-:S13]  /*6c70*/  ISETP.NE.AND.EX P5, PT, RZ, c[0x0][0x344], PT, P5 ;  /* 0x0000d100ff007a0c */ /* 0x000fda0003fa5350 */
[----:B------:R-:W-:Y:S01]  /*6c80*/  @P5 IMAD.MOV.U32 R2, RZ, RZ, 0x4 ;  /* 0x00000004ff025424 */ /* 0x000fe200078e00ff */
[----:B------:R-:W1:Y:S01]  /*6c90*/  S2R R7, SR_CTAID.Y ;  /* 0x0000000000077919 */ /* 0x000e620000002600 */
[----:B------:R-:W-:-:S04]  /*6ca0*/  SHF.R.S32.HI R27, RZ, 0x1f, R168 ;  /* 0x0000001fff1b7819 */ /* 0x000fc800000114a8 */
[----:B------:R-:W-:Y:S02]  /*6cb0*/  LEA.HI R6, R27, R168, RZ, 0x3 ;  /* 0x000000a81b067211 */ /* 0x000fe400078f18ff */
[----:B-1----:R-:W-:Y:S02]  /*6cc0*/  SHF.R.S32.HI R7, RZ, 0x1f, R7 ;  /* 0x0000001fff077819 */ /* 0x002fe40000011407 */
[----:B------:R-:W-:Y:S02]  /*6cd0*/  SHF.R.S32.HI R25, RZ, 0x3, R6 ;  /* 0x00000003ff197819 */ /* 0x000fe40000011406 */
[----:B------:R-:W-:Y:S01]  /*6ce0*/  ISETP.NE.U32.AND P0, PT, RZ, c[0x0][0x348], PT ;  /* 0x0000d200ff007a0c */ /* 0x000fe20003f05070 */
[----:B--2---:R-:W-:-:S05]  /*6cf0*/  @P5 IMAD.WIDE R2, R57, R2, c[0x0][0x340] ;  /* 0x0000d00039025625 */ /* 0x004fca00078e0202 */
[----:B------:R3:W5:Y:S01]  /*6d00*/  @P5 LDG.E R19, [R2.64] ;  /* 0x0000000602135981 */ /* 0x000762000c1e1900 */
[----:B------:R-:W-:Y:S01]  /*6d10*/  ISETP.NE.AND.EX P0, PT, RZ, c[0x0][0x34c], PT, P0 ;  /* 0x0000d300ff007a0c */ /* 0x000fe20003f05300 */
[----:B------:R-:W-:Y:S01]  /*6d20*/  UIADD3 UR4, UP0, UR4, 0x8080, URZ ;  /* 0x0000808004047890 */ /* 0x000fe2000ff1e03f */
[----:B------:R-:W-:Y:S01]  /*6d30*/  LEA.HI R22, R27, R168, RZ, 0x4 ;  /* 0x000000a81b167211 */ /* 0x000fe200078f20ff */
[----:B------:R-:W-:Y:S01]  /*6d40*/  STL [R1+0x10], R13 ;  /* 0x0000100d01007387 */ /* 0x000fe20000100800 */
[----:B------:R-:W-:Y:S01]  /*6d50*/  IADD3 R143, R230, -0x1, RZ ;  /* 0xffffffffe68f7810 */ /* 0x000fe20007ffe0ff */
[----:B------:R-:W-:Y:S01]  /*6d60*/  UIADD3.X UR5, URZ, UR5, URZ, UP0, !UPT ;  /* 0x000000053f057290 */ /* 0x000fe200087fe43f */
[----:B---3--:R-:W-:-:S05]  /*6d70*/  SHF.R.S32.HI R2, RZ, 0x1f, R0 ;  /* 0x0000001fff027819 */ /* 0x008fca0000011400 */
[----:B------:R-:W-:-:S04]  /*6d80*/  IMAD R2, R2, c[0x0][0x178], RZ ;  /* 0x00005e0002027a24 */ /* 0x000fc800078e02ff */
[C---:B------:R-:W-:Y:S02]  /*6d90*/  IMAD R4, R0.reuse, c[0x0][0x17c], R2 ;  /* 0x00005f0000047a24 */ /* 0x040fe400078e0202 */
[----:B------:R-:W-:Y:S01]  /*6da0*/  IMAD.WIDE.U32 R2, R0, c[0x0][0x178], RZ ;  /* 0x00005e0000027a25 */ /* 0x000fe200078e00ff */
[----:B------:R-:W-:-:S03]  /*6db0*/  LOP3.LUT R0, R6, 0xfffffff8, RZ, 0xc0, !PT ;  /* 0xfffffff806007812 */ /* 0x000fc600078ec0ff */
[----:B------:R-:W-:Y:S02]  /*6dc0*/  IMAD.IADD R3, R3, 0x1, R4 ;  /* 0x0000000103037824 */ /* 0x000fe400078e0204 */
[----:B------:R-:W-:Y:S02]  /*6dd0*/  IMAD R4, R7, c[0x0][0x1b8], RZ ;  /* 0x00006e0007047a24 */ /* 0x000fe400078e02ff */
[----:B------:R-:W1:Y:S01]  /*6de0*/  S2R R7, SR_CTAID.Y ;  /* 0x0000000000077919 */ /* 0x000e620000002600 */
[----:B------:R-:W-:Y:S01]  /*6df0*/  IMAD.IADD R21, R168, 0x1, -R0 ;  /* 0x00000001a8157824 */ /* 0x000fe200078e0a00 */
[----:B------:R-:W-:-:S03]  /*6e00*/  SHF.R.S32.HI R0, RZ, 0x1f, R57 ;  /* 0x0000001fff007819 */ /* 0x000fc60000011439 */
[C---:B------:R-:W-:Y:S01]  /*6e10*/  IMAD R9, R21.reuse, 0x10, R25 ;  /* 0x0000001015097824 */ /* 0x040fe200078e0219 */
[----:B------:R-:W-:Y:S01]  /*6e20*/  SEL R0, R0, RZ, !P0 ;  /* 0x000000ff00007207 */ /* 0x000fe20004000000 */
[----:B------:R-:W-:Y:S02]  /*6e30*/  IMAD.SHL.U32 R11, R21, 0x8, RZ ;  /* 0x00000008150b7824 */ /* 0x000fe400078e00ff */
[----:B------:R-:W-:Y:S02]  /*6e40*/  IMAD.IADD R9, R136, 0x1, R9 ;  /* 0x0000000188097824 */ /* 0x000fe400078e0209 */
[----:B------:R-:W-:Y:S01]  /*6e50*/  IMAD R6, R0, c[0x0][0x1c0], RZ ;  /* 0x0000700000067a24 */ /* 0x000fe200078e02ff */
[C---:B------:R-:W-:Y:S01]  /*6e60*/  IADD3 R16, R11.reuse, 0x40, RZ ;  /* 0x000000400b107810 */ /* 0x040fe20007ffe0ff */
[----:B------:R-:W-:Y:S01]  /*6e70*/  IMAD.MOV.U32 R0, RZ, RZ, R9 ;  /* 0x000000ffff007224 */ /* 0x000fe200078e0009 */
[----:B------:R-:W-:Y:S02]  /*6e80*/  ISETP.GE.AND P3, PT, R11, c[0x0][0x198], PT ;  /* 0x000066000b007a0c */ /* 0x000fe40003f66270 */
[----:B------:R-:W-:Y:S01]  /*6e90*/  ISETP.GE.AND P4, PT, R16, c[0x0][0x198], PT ;  /* 0x0000660010007a0c */ /* 0x000fe20003f86270 */
[----:B-1----:R-:W-:-:S02]  /*6ea0*/  IMAD R4, R7, c[0x0][0x1bc], R4 ;  /* 0x00006f0007047a24 */ /* 0x002fc400078e0204 */
[----:B------:R-:W-:-:S04]  /*6eb0*/  IMAD.WIDE.U32 R2, R7, c[0x0][0x1b8], R2 ;  /* 0x00006e0007027a25 */ /* 0x000fc800078e0002 */
[----:B------:R-:W-:-:S04]  /*6ec0*/  @P2 IMAD.HI.U32 R7, R9, c[0x0][0x2c8], RZ ;  /* 0x0000b20009072a27 */ /* 0x000fc800078e00ff */
[----:B------:R-:W-:Y:S01]  /*6ed0*/  IMAD.IADD R3, R3, 0x1, R4 ;  /* 0x0000000103037824 */ /* 0x000fe200078e0204 */
[----:B------:R-:W-:Y:S02]  /*6ee0*/  SEL R4, R57, RZ, !P0 ;  /* 0x000000ff39047207 */ /* 0x000fe40004000000 */
[----:B------:R-:W-:Y:S01]  /*6ef0*/  @P2 SHF.R.U32.HI R0, RZ, c[0x0][0x2cc], R7 ;  /* 0x0000b300ff002a19 */ /* 0x000fe20000011607 */
[----:B------:R-:W-:Y:S02]  /*6f00*/  IMAD.U32 R7, RZ, RZ, UR5 ;  /* 0x00000005ff077e24 */ /* 0x000fe4000f8e00ff */
[C---:B------:R-:W-:Y:S02]  /*6f10*/  IMAD R6, R4.reuse, c[0x0][0x1c4], R6 ;  /* 0x0000710004067a24 */ /* 0x040fe400078e0206 */
[----:B------:R-:W-:Y:S01]  /*6f20*/  IMAD.WIDE.U32 R2, R4, c[0x0][0x1c0], R2 ;  /* 0x0000700004027a25 */ /* 0x000fe200078e0002 */
[----:B------:R-:W-:-:S03]  /*6f30*/  SHF.R.S32.HI R4, RZ, 0x1f, R0 ;  /* 0x0000001fff047819 */ /* 0x000fc60000011400 */
[----:B------:R-:W-:Y:S01]  /*6f40*/  IMAD.MOV R8, RZ, RZ, -R0 ;  /* 0x000000ffff087224 */ /* 0x000fe200078e0a00 */
[----:B------:R-:W-:Y:S01]  /*6f50*/  IADD3 R3, R3, R6, RZ ;  /* 0x0000000603037210 */ /* 0x000fe20007ffe0ff */
[----:B------:R-:W-:Y:S02]  /*6f60*/  IMAD R4, R4, c[0x0][0x1b0], RZ ;  /* 0x00006c0004047a24 */ /* 0x000fe400078e02ff */
[----:B------:R-:W-:Y:S02]  /*6f70*/  IMAD.U32 R6, RZ, RZ, UR4 ;  /* 0x00000004ff067e24 */ /* 0x000fe4000f8e00ff */
[C---:B------:R-:W-:Y:S02]  /*6f80*/  IMAD R4, R0.reuse, c[0x0][0x1b4], R4 ;  /* 0x00006d0000047a24 */ /* 0x040fe400078e0204 */
[----:B------:R-:W-:Y:S01]  /*6f90*/  IMAD.WIDE.U32 R2, R0, c[0x0][0x1b0], R2 ;  /* 0x00006c0000027a25 */ /* 0x000fe200078e0002 */
[----:B------:R-:W-:Y:S01]  /*6fa0*/  LOP3.LUT R0, R22, 0xfffffff0, RZ, 0xc0, !PT ;  /* 0xfffffff016007812 */ /* 0x000fe200078ec0ff */
[----:B------:R1:W-:Y:S02]  /*6fb0*/  STL.64 [R1+0x8], R6 ;  /* 0x0000080601007387 */ /* 0x0003e40000100a00 */
[----:B------:R-:W-:-:S02]  /*6fc0*/  IMAD R8, R8, c[0x0][0x2c4], R9 ;  /* 0x0000b10008087a24 */ /* 0x000fc400078e0209 */
[----:B------:R-:W-:Y:S01]  /*6fd0*/  IMAD.IADD R3, R3, 0x1, R4 ;  /* 0x0000000103037824 */ /* 0x000fe200078e0204 */
[----:B------:R-:W-:Y:S01]  /*6fe0*/  SHF.L.U32 R4, R25, 0x6, RZ ;  /* 0x0000000619047819 */ /* 0x000fe200000006ff */
[----:B------:R-:W-:Y:S02]  /*6ff0*/  IMAD.IADD R0, R168, 0x1, -R0 ;  /* 0x00000001a8007824 */ /* 0x000fe400078e0a00 */
[----:B------:R-:W-:Y:S01]  /*7000*/  IMAD.WIDE.U32 R2, R8, c[0x0][0x1a8], R2 ;  /* 0x00006a0008027a25 */ /* 0x000fe200078e0002 */
[----:B------:R-:W-:Y:S02]  /*7010*/  LOP3.LUT R4, R4, 0x1c0, RZ, 0xc0, !PT ;  /* 0x000001c004047812 */ /* 0x000fe400078ec0ff */
[----:B------:R-:W-:Y:S02]  /*7020*/  SHF.R.S32.HI R10, RZ, 0x1f, R0 ;  /* 0x0000001fff0a7819 */ /* 0x000fe40000011400 */
[----:B------:R-:W-:Y:S02]  /*7030*/  LEA R14, P0, R2, c[0x0][0x160], 0x1 ;  /* 0x00005800020e7a11 */ /* 0x000fe400078008ff */
[----:B------:R-:W-:-:S02]  /*7040*/  LEA.HI R26, R10, R0, RZ, 0x3 ;  /* 0x000000000a1a7211 */ /* 0x000fc400078f18ff */
[----:B-1----:R-:W-:Y:S02]  /*7050*/  SHF.R.S32.HI R6, RZ, 0x1f, R8 ;  /* 0x0000001fff067819 */ /* 0x002fe40000011408 */
[----:B------:R-:W-:Y:S02]  /*7060*/  SHF.R.U32.HI R7, RZ, 0x3, R4 ;  /* 0x00000003ff077819 */ /* 0x000fe40000011604 */
[----:B------:R-:W-:Y:S01]  /*7070*/  LOP3.LUT R4, R4, 0x38, R11, 0xf8, !PT ;  /* 0x0000003804047812 */ /* 0x000fe200078ef80b */
[----:B------:R-:W-:-:S04]  /*7080*/  IMAD R6, R6, c[0x0][0x1a8], RZ ;  /* 0x00006a0006067a24 */ /* 0x000fc800078e02ff */
[----:B------:R-:W-:Y:S01]  /*7090*/  IMAD R9, R8, c[0x0][0x1ac], R6 ;  /* 0x00006b0008097a24 */ /* 0x000fe200078e0206 */
[----:B------:R-:W-:Y:S02]  /*70a0*/  LOP3.LUT R6, R4, R7, RZ, 0x3c, !PT ;  /* 0x0000000704067212 */ /* 0x000fe400078e3cff */
[----:B------:R-:W-:Y:S01]  /*70b0*/  LOP3.LUT R7, R26, 0xfffffff8, RZ, 0xc0, !PT ;  /* 0xfffffff81a077812 */ /* 0x000fe200078ec0ff */
[----:B------:R-:W-:Y:S01]  /*70c0*/  IMAD.IADD R3, R3, 0x1, R9 ;  /* 0x0000000103037824 */ /* 0x000fe200078e0209 */
[----:B------:R-:W-:Y:S01]  /*70d0*/  LEA.HI R8, R27, R168, RZ, 0x6 ;  /* 0x000000a81b087211 */ /* 0x000fe200078f30ff */
[----:B------:R-:W-:Y:S01]  /*70e0*/  IMAD.MOV.U32 R9, RZ, RZ, 0x10 ;  /* 0x00000010ff097424 */ /* 0x000fe200078e00ff */
[----:B------:R-:W-:Y:S02]  /*70f0*/  IADD3 R20, R0, -R7, RZ ;  /* 0x8000000700147210 */ /* 0x000fe40007ffe0ff */
[----:B------:R-:W-:Y:S01]  /*7100*/  LEA.HI.X R12, R2, c[0x0][0x164], R3, 0x1, P0 ;  /* 0x00005900020c7a11 */ /* 0x000fe200000f0c03 */
[----:B------:R-:W-:Y:S01]  /*7110*/  IMAD.SHL.U32 R4, R8, 0x8, RZ ;  /* 0x0000000808047824 */ /* 0x000fe200078e00ff */
[----:B------:R-:W-:Y:S01]  /*7120*/  R2P PR, R20, 0x6 ;  /* 0x0000000614007804 */ /* 0x000fe20000000000 */
[----:B------:R-:W-:-:S03]  /*7130*/  IMAD.MOV.U32 R8, RZ, RZ, 0x20 ;  /* 0x00000020ff087424 */ /* 0x000fc600078e00ff */
[----:B------:R-:W-:Y:S02]  /*7140*/  LOP3.LUT R17, R6, 0xfffffe00, R4, 0xf8, !PT ;  /* 0xfffffe0006117812 */ /* 0x000fe400078ef804 */
[----:B------:R-:W-:Y:S02]  /*7150*/  SEL R9, R9, 0xfffffff0, !P1 ;  /* 0xfffffff009097807 */ /* 0x000fe40004800000 */
[----:B------:R-:W-:Y:S01]  /*7160*/  SEL R8, R8, 0xffffffe0, !P2 ;  /* 0xffffffe008087807 */ /* 0x000fe20005000000 */
[----:B------:R-:W-:Y:S01]  /*7170*/  @!P5 IMAD.MOV.U32 R19, RZ, RZ, R57 ;  /* 0x000000ffff13d224 */ /* 0x000fe200078e0039 */
[----:B------:R-:W-:Y:S05]  /*7180*/  BRA.DIV ~URZ, `(.L_x_1242) ;  /* 0x000177327f007947 */ /* 0x000fea000b800000 */
[----:B------:R1:W2:Y:S02]  /*7190*/  SHFL.IDX PT, R0, R12, RZ, 0x181f ;  /* 0x00181fff0c007589 */ /* 0x0002a400000e0000 */
.L_x_1424:
[----:B------:R-:W-:Y:S05]  /*71a0*/  BRA.DIV ~URZ, `(.L_x_1243) ;  /* 0x000177927f007947 */ /* 0x000fea000b800000 */
[----:B------:R3:W4:Y:S02]  /*71b0*/  SHFL.IDX PT, R2, R14, RZ, 0x181f ;  /* 0x00181fff0e027589 */ /* 0x00072400000e0000 */
.L_x_1425:
[----:B------:R-:W-:Y:S01]  /*71c0*/  IMAD R13, R13, c[0x0][0x2c4], RZ ;  /* 0x0000b1000d0d7a24 */ /* 0x000fe200078e02ff */
[----:B------:R-:W-:Y:S01]  /*71d0*/  IADD3 R10, R136, R25, RZ ;  /* 0x00000019880a7210 */ /* 0x000fe20007ffe0ff */
[----:B------:R-:W-:Y:S01]  /*71e0*/  BSSY B0, `(.L_x_1244) ;  /* 0x000000f000007945 */ /* 0x000fe20003800000 */
[----:B--2---:R-:W-:Y:S02]  /*71f0*/  MOV R3, R0 ;  /* 0x0000000000037202 */ /* 0x004fe40000000f00 */
[----:B------:R-:W-:-:S13]  /*7200*/  ISETP.GE.AND P0, PT, R10, R13, PT ;  /* 0x0000000d0a00720c */ /* 0x000fda0003f06270 */
[----:B------:R-:W-:Y:S05]  /*7210*/  @P0 BRA `(.L_x_1245) ;  /* 0x000000b000000947 */ /* 0x000fea0003800000 */
[----:B------:R-:W-:Y:S01]  /*7220*/  SHF.R.S32.HI R0, RZ, 0x1f, R16 ;  /* 0x0000001fff007819 */ /* 0x000fe20000011410 */
[----:B----4-:R-:W-:-:S03]  /*7230*/  IMAD.WIDE R6, R11, 0x2, R2 ;  /* 0x000000020b067825 */ /* 0x010fc600078e0202 */
[----:B------:R-:W-:-:S04]  /*7240*/  LEA.HI R0, R0, R16, RZ, 0x3 ;  /* 0x0000001000007211 */ /* 0x000fc800078f18ff */
[----:B------:R-:W-:Y:S02]  /*7250*/  LOP3.LUT R4, R0, 0xfffffff8, RZ, 0xc0, !PT ;  /* 0xfffffff800047812 */ /* 0x000fe400078ec0ff */
[----:B------:R-:W-:-:S03]  /*7260*/  SHF.L.U32 R0, R17, 0x1, RZ ;  /* 0x0000000111007819 */ /* 0x000fc600000006ff */
[----:B------:R-:W-:Y:S02]  /*7270*/  IMAD.WIDE R2, R4, 0x2, R2 ;  /* 0x0000000204027825 */ /* 0x000fe400078e0202 */
[----:B------:R-:W-:Y:S01]  /*7280*/  @!PT LDS RZ, [RZ] ;  /* 0x00000000fffff984 */ /* 0x000fe20000000800 */
[----:B------:R-:W-:Y:S01]  /*7290*/  @!PT LDS RZ, [RZ] ;  /* 0x00000000fffff984 */ /* 0x000fe20000000800 */
[----:B------:R-:W-:Y:S01]  /*72a0*/  @!PT LDS RZ, [RZ] ;  /* 0x00000000fffff984 */ /* 0x000fe20000000800 */
[----:B------:R2:W-:Y:S04]  /*72b0*/  LDGSTS.E.BYPASS.LTC128B.128 [R0+0x8080], [R6.64], !P3 ;  /* 0x0808000006007fae */ /* 0x0005e8000d901d46 */
[----:B------:R2:W-:Y:S02]  /*72c0*/  LDGSTS.E.BYPASS.LTC128B.128 [R0+0xc080], [R2.64], !P4 ;  /* 0x0c08000002007fae */ /* 0x0005e4000e101d46 */
.L_x_1245:
[----:B------:R-:W-:Y:S05]  /*72d0*/  BSYNC B0 ;  /* 0x0000000000007941 */ /* 0x000fea0003800000 */
.L_x_1244:
[----:B------:R-:W-:Y:S05]  /*72e0*/  BRA.DIV ~URZ, `(.L_x_1246) ;  /* 0x000176d27f007947 */ /* 0x000fea000b800000 */
[----:B------:R1:W2:Y:S04]  /*72f0*/  SHFL.IDX PT, R4, R12, 0x1, 0x181f ;  /* 0x00381f000c047f89 */ /* 0x0002a800000e0000 */
[----:B--2-4-:R1:W2:Y:S02]  /*7300*/  SHFL.IDX PT, R2, R14, 0x1, 0x181f ;  /* 0x00381f000e027f89 */ /* 0x0142a400000e0000 */
.L_x_1426:
[----:B------:R-:W-:Y:S01]  /*7310*/  IADD3 R0, R10, 0x10, RZ ;  /* 0x000000100a007810 */ /* 0x000fe20007ffe0ff */
[----:B------:R-:W-:Y:S01]  /*7320*/  BSSY B0, `(.L_x_1247) ;  /* 0x000000f000007945 */ /* 0x000fe20003800000 */
[----:B------:R-:W-:-:S02]  /*7330*/  IMAD.MOV.U32 R3, RZ, RZ, R4 ;  /* 0x000000ffff037224 */ /* 0x000fc400078e0004 */
[----:B------:R-:W-:-:S13]  /*7340*/  ISETP.GE.AND P0, PT, R0, R13, PT ;  /* 0x0000000d0000720c */ /* 0x000fda0003f06270 */
[----:B------:R-:W-:Y:S05]  /*7350*/  @P0 BRA `(.L_x_1248) ;  /* 0x000000b000000947 */ /* 0x000fea0003800000 */
[----:B------:R-:W-:Y:S01]  /*7360*/  SHF.R.S32.HI R0, RZ, 0x1f, R16 ;  /* 0x0000001fff007819 */ /* 0x000fe20000011410 */
[----:B--2---:R-:W-:-:S03]  /*7370*/  IMAD.WIDE R6, R11, 0x2, R2 ;  /* 0x000000020b067825 */ /* 0x004fc600078e0202 */
        /* <DEDUP_REMOVED lines=9> */
.L_x_1248:
[----:B------:R-:W-:Y:S05]  /*7410*/  BSYNC B0 ;  /* 0x0000000000007941 */ /* 0x000fea0003800000 */
.L_x_1247:
[----:B------:R-:W-:Y:S05]  /*7420*/  BRA.DIV ~URZ, `(.L_x_1249) ;  /* 0x000176a27f007947 */ /* 0x000fea000b800000 */
[----:B------:R4:W1:Y:S02]  /*7430*/  SHFL.IDX PT, R4, R12, 0x2, 0x181f ;  /* 0x00581f000c047f89 */ /* 0x00086400000e0000 */
.L_x_1427:
[----:B------:R-:W-:Y:S05]  /*7440*/  BRA.DIV ~URZ, `(.L_x_1250) ;  /* 0x000177127f007947 */ /* 0x000fea000b800000 */
[----:B--2---:R2:W3:Y:S02]  /*7450*/  SHFL.IDX PT, R2, R14, 0x2, 0x181f ;  /* 0x00581f000e027f89 */ /* 0x0044e400000e0000 */
.L_x_1428:
[----:B------:R-:W-:Y:S01]  /*7460*/  IADD3 R0, R10, 0x20, RZ ;  /* 0x000000200a007810 */ /* 0x000fe20007ffe0ff */
[----:B------:R-:W-:Y:S01]  /*7470*/  BSSY B0, `(.L_x_1251) ;  /* 0x000000f000007945 */ /* 0x000fe20003800000 */
[----:B-1----:R-:W-:Y:S02]  /*7480*/  IMAD.MOV.U32 R3, RZ, RZ, R4 ;  /* 0x000000ffff037224 */ /* 0x002fe400078e0004 */
[----:B------:R-:W-:-:S13]  /*7490*/  ISETP.GE.AND P0, PT, R0, R13, PT ;  /* 0x0000000d0000720c */ /* 0x000fda0003f06270 */
[----:B------:R-:W-:Y:S05]  /*74a0*/  @P0 BRA `(.L_x_1252) ;  /* 0x000000b000000947 */ /* 0x000fea0003800000 */
[----:B------:R-:W-:Y:S01]  /*74b0*/  SHF.R.S32.HI R0, RZ, 0x1f, R16 ;  /* 0x0000001fff007819 */ /* 0x000fe20000011410 */
[----:B---3--:R-:W-:-:S03]  /*74c0*/  IMAD.WIDE R6, R11, 0x2, R2 ;  /* 0x000000020b067825 */ /* 0x008fc600078e0202 */
        /* <DEDUP_REMOVED lines=9> */
.L_x_1252:
[----:B------:R-:W-:Y:S05]  /*7560*/  BSYNC B0 ;  /* 0x0000000000007941 */ /* 0x000fea0003800000 */
.L_x_1251:
[----:B------:R-:W-:Y:S05]  /*7570*/  BRA.DIV ~URZ, `(.L_x_1253) ;  /* 0x000176727f007947 */ /* 0x000fea000b800000 */
[----:B------:R1:W2:Y:S04]  /*7580*/  SHFL.IDX PT, R4, R12, 0x3, 0x181f ;  /* 0x00781f000c047f89 */ /* 0x0002a800000e0000 */
[----:B-1-3--:R1:W3:Y:S02]  /*7590*/  SHFL.IDX PT, R2, R14, 0x3, 0x181f ;  /* 0x00781f000e027f89 */ /* 0x00a2e400000e0000 */
.L_x_1429:
[----:B------:R-:W-:Y:S01]  /*75a0*/  IADD3 R0, R10, 0x30, RZ ;  /* 0x000000300a007810 */ /* 0x000fe20007ffe0ff */
[----:B------:R-:W-:Y:S01]  /*75b0*/  BSSY B0, `(.L_x_1254) ;  /* 0x000000f000007945 */ /* 0x000fe20003800000 */
[----:B--2---:R-:W-:-:S02]  /*75c0*/  IMAD.MOV.U32 R3, RZ, RZ, R4 ;  /* 0x000000ffff037224 */ /* 0x004fc400078e0004 */
        /* <DEDUP_REMOVED lines=13> */
.L_x_1255:
[----:B------:R-:W-:Y:S05]  /*76a0*/  BSYNC B0 ;  /* 0x0000000000007941 */ /* 0x000fea0003800000 */
.L_x_1254:
[----:B------:R-:W-:Y:S05]  /*76b0*/  BRA.DIV ~URZ, `(.L_x_1256) ;  /* 0x000176427f007947 */ /* 0x000fea000b800000 */
[----:B------:R1:W2:Y:S02]  /*76c0*/  SHFL.IDX PT, R4, R12, 0x4, 0x181f ;  /* 0x00981f000c047f89 */ /* 0x0002a400000e0000 */
.L_x_1430:
[----:B------:R-:W-:Y:S05]  /*76d0*/  BRA.DIV ~URZ, `(.L_x_1257) ;  /* 0x000176b27f007947 */ /* 0x000fea000b800000 */
[----:B--23--:R2:W3:Y:S02]  /*76e0*/  SHFL.IDX PT, R2, R14, 0x4, 0x181f ;  /* 0x00981f000e027f89 */ /* 0x00c4e400000e0000 */
.L_x_1431:
[----:B------:R-:W-:Y:S01]  /*76f0*/  IADD3 R0, R10, 0x40, RZ ;  /* 0x000000400a007810 */ /* 0x000fe20007ffe0ff */
[----:B------:R-:W-:Y:S01]  /*7700*/  BSSY B0, `(.L_x_1258) ;  /* 0x000000f000007945 */ /* 0x000fe20003800000 */
[----:B------:R-:W-:Y:S02]  /*7710*/  IMAD.MOV.U32 R3, RZ, RZ, R4 ;  /* 0x000000ffff037224 */ /* 0x000fe400078e0004 */
        /* <DEDUP_REMOVED lines=13> */
.L_x_1259:
[----:B------:R-:W-:Y:S05]  /*77f0*/  BSYNC B0 ;  /* 0x0000000000007941 */ /* 0x000fea0003800000 */
.L_x_1258:
[----:B------:R-:W-:Y:S05]  /*7800*/  BRA.DIV ~URZ, `(.L_x_1260) ;  /* 0x000176127f007947 */ /* 0x000fea000b800000 */
[----:B------:R1:W2:Y:S04]  /*7810*/  SHFL.IDX PT, R4, R12, 0x5, 0x181f ;  /* 0x00b81f000c047f89 */ /* 0x0002a800000e0000 */
[----:B---3--:R1:W3:Y:S02]  /*7820*/  SHFL.IDX PT, R2, R14, 0x5, 0x181f ;  /* 0x00b81f000e027f89 */ /* 0x0082e400000e0000 */
.L_x_1432:
        /* <DEDUP_REMOVED lines=16> */
.L_x_1262:
[----:B------:R-:W-:Y:S05]  /*7930*/  BSYNC B0 ;  /* 0x0000000000007941 */ /* 0x000fea0003800000 */
.L_x_1261:
[----:B------:R-:W-:Y:S05]  /*7940*/  BRA.DIV ~URZ, `(.L_x_1263) ;  /* 0x000175e27f007947 */ /* 0x000fea000b800000 */
[----:B------:R1:W2:Y:S02]  /*7950*/  SHFL.IDX PT, R4, R12, 0x6, 0x181f ;  /* 0x00d81f000c047f89 */ /* 0x0002a400000e0000 */
.L_x_1433:
[----:B------:R-:W-:Y:S05]  /*7960*/  BRA.DIV ~URZ, `(.L_x_1264) ;  /* 0x000176527f007947 */ /* 0x000fea000b800000 */
[----:B--23--:R2:W3:Y:S02]  /*7970*/  SHFL.IDX PT, R2, R14, 0x6, 0x181f ;  /* 0x00d81f000e027f89 */ /* 0x00c4e400000e0000 */
.L_x_1434:
        /* <DEDUP_REMOVED lines=16> */
.L_x_1266:
[----:B------:R-:W-:Y:S05]  /*7a80*/  BSYNC B0 ;  /* 0x0000000000007941 */ /* 0x000fea0003800000 */
.L_x_1265:
[----:B------:R-:W-:Y:S05]  /*7a90*/  BRA.DIV ~URZ, `(.L_x_1267) ;  /* 0x000175b27f007947 */ /* 0x000fea000b800000 */
[----:B------:R1:W2:Y:S04]  /*7aa0*/  SHFL.IDX PT, R4, R12, 0x7, 0x181f ;  /* 0x00f81f000c047f89 */ /* 0x0002a800000e0000 */
[----:B---3--:R1:W3:Y:S02]  /*7ab0*/  SHFL.IDX PT, R0, R14, 0x7, 0x181f ;  /* 0x00f81f000e007f89 */ /* 0x0082e400000e0000 */
.L_x_1435:
[----:B----4-:R-:W4:Y:S04]  /*7ac0*/  LDL R18, [R1] ;  /* 0x0000000001127983 */ /* 0x010f280000100800 */
[----:B---3--:R-:W3:Y:S04]  /*7ad0*/  LDL R29, [R1+0x48] ;  /* 0x00004800011d7983 */ /* 0x008ee80000100800 */
[----:B------:R1:W5:Y:S01]  /*7ae0*/  LDL R23, [R1+0x64] ;  /* 0x0000640001177983 */ /* 0x0003620000100800 */
[----:B------:R-:W-:Y:S01]  /*7af0*/  IADD3 R2, R10, 0x70, RZ ;  /* 0x000000700a027810 */ /* 0x000fe20007ffe0ff */
[----:B-12---:R-:W-:Y:S01]  /*7b00*/  IMAD.MOV.U32 R14, RZ, RZ, R0 ;  /* 0x000000ffff0e7224 */ /* 0x006fe200078e0000 */
[----:B------:R-:W-:-:S02]  /*7b10*/  ULDC.64 UR4, c[0x0][0x40] ;  /* 0x0000100000047ab9 */ /* 0x000fc40000000a00 */
[----:B------:R-:W-:Y:S01]  /*7b20*/  ISETP.GE.AND P0, PT, R2, R13, PT ;  /* 0x0000000d0200720c */ /* 0x000fe20003f06270 */
[----:B------:R-:W-:Y:S01]  /*7b30*/  IMAD.MOV.U32 R15, RZ, RZ, R4 ;  /* 0x000000ffff0f7224 */ /* 0x000fe200078e0004 */
[----:B------:R-:W-:Y:S02]  /*7b40*/  SHF.R.S32.HI R10, RZ, 0x4, R22 ;  /* 0x00000004ff0a7819 */ /* 0x000fe40000011416 */
[----:B------:R-:W-:Y:S02]  /*7b50*/  IADD3 R2, P1, R1, c[0x0][0x20], RZ ;  /* 0x0000080001027a10 */ /* 0x000fe40007f3e0ff */
[----:B------:R-:W-:-:S04]  /*7b60*/  LEA.HI R4, R22, R10, RZ, 0x1 ;  /* 0x0000000a16047211 */ /* 0x000fc800078f08ff */
[----:B------:R-:W-:-:S03]  /*7b70*/  LOP3.LUT R4, R4, 0xfffffffe, RZ, 0xc0, !PT ;  /* 0xfffffffe04047812 */ /* 0x000fc600078ec0ff */
[----:B------:R-:W-:Y:S02]  /*7b80*/  @!P0 IMAD.SHL.U32 R17, R17, 0x2, RZ ;  /* 0x0000000211118824 */ /* 0x000fe400078e00ff */
[----:B------:R-:W-:-:S04]  /*7b90*/  @!P0 IMAD.WIDE R6, R11, 0x2, R14 ;  /* 0x000000020b068825 */ /* 0x000fc800078e020e */
[----:B------:R-:W-:Y:S01]  /*7ba0*/  IMAD.X R3, RZ, RZ, c[0x0][0x24], P1 ;  /* 0x00000900ff037624 */ /* 0x000fe200008e06ff */
[----:B------:R-:W-:Y:S01]  /*7bb0*/  @!PT LDS RZ, [RZ] ;  /* 0x00000000fffff984 */ /* 0x000fe20000000800 */
[----:B------:R-:W-:Y:S01]  /*7bc0*/  @!PT LDS RZ, [RZ] ;  /* 0x00000000fffff984 */ /* 0x000fe20000000800 */
[----:B------:R-:W-:Y:S01]  /*7bd0*/  @!PT LDS RZ, [RZ] ;  /* 0x00000000fffff984 */ /* 0x000fe20000000800 */
[----:B------:R1:W-:Y:S01]  /*7be0*/  @!P0 LDGSTS.E.BYPASS.LTC128B.128 [R17+0xb880], [R6.64], !P3 ;  /* 0x0b88000006118fae */ /* 0x0003e2000d901d46 */
[----:B------:R-:W-:Y:S01]  /*7bf0*/  IMAD.IADD R24, R10, 0x1, -R4 ;  /* 0x000000010a187824 */ /* 0x000fe200078e0a04 */
[C---:B------:R-:W-:Y:S01]  /*7c00*/  IADD3 R10, P2, R2.reuse, 0x48, RZ ;  /* 0x00000048020a7810 */ /* 0x040fe20007f5e0ff */
[----:B------:R-:W-:Y:S01]  /*7c10*/  UIADD3 UR4, UP0, UR4, 0x160, URZ ;  /* 0x0000016004047890 */ /* 0x000fe2000ff1e03f */
[----:B------:R-:W2:Y:S01]  /*7c20*/  S2R R28, SR_CTAID.Y ;  /* 0x00000000001c7919 */ /* 0x000ea20000002600 */
[----:B------:R-:W-:Y:S02]  /*7c30*/  @!P0 SHF.R.S32.HI R0, RZ, 0x1f, R16 ;  /* 0x0000001fff008819 */ /* 0x000fe40000011410 */
[----:B------:R-:W-:Y:S01]  /*7c40*/  IADD3 R12, P3, R2, 0x10, RZ ;  /* 0x00000010020c7810 */ /* 0x000fe20007f7e0ff */
[----:B------:R-:W-:Y:S01]  /*7c50*/  IMAD.X R11, RZ, RZ, R3, P2 ;  /* 0x000000ffff0b7224 */ /* 0x000fe200010e0603 */
[----:B------:R-:W-:Y:S01]  /*7c60*/  UIADD3.X UR5, URZ, UR5, URZ, UP0, !UPT ;  /* 0x000000053f057290 */ /* 0x000fe200087fe43f */
[----:B------:R-:W-:Y:S01]  /*7c70*/  @!P0 LEA.HI R16, R0, R16, RZ, 0x3 ;  /* 0x0000001000108211 */ /* 0x000fe200078f18ff */
[----:B------:R-:W-:-:S02]  /*7c80*/  IMAD.SHL.U32 R0, R20, 0x40, RZ ;  /* 0x0000004014007824 */ /* 0x000fc400078e00ff */
[----:B------:R-:W-:Y:S01]  /*7c90*/  IMAD.X R13, RZ, RZ, R3, P3 ;  /* 0x000000ffff0d7224 */ /* 0x000fe200018e0603 */
[----:B------:R2:W-:Y:S01]  /*7ca0*/  STL.64 [R1+0x30], R10 ;  /* 0x0000300a01007387 */ /* 0x0005e20000100a00 */
[----:B-1----:R-:W-:-:S05]  /*7cb0*/  IADD3 R6, P1, R2, 0x4, RZ ;  /* 0x0000000402067810 */ /* 0x002fca0007f3e0ff */
[----:B------:R-:W-:-:S05]  /*7cc0*/  IMAD.X R7, RZ, RZ, R3, P1 ;  /* 0x000000ffff077224 */ /* 0x000fca00008e0603 */
[----:B------:R1:W-:Y:S01]  /*7cd0*/  STL.64 [R1+0x38], R6 ;  /* 0x0000380601007387 */ /* 0x0003e20000100a00 */
[----:B------:R-:W-:Y:S01]  /*7ce0*/  IMAD.SHL.U32 R4, R24, 0x8, RZ ;  /* 0x0000000818047824 */ /* 0x000fe200078e00ff */
[----:B------:R-:W-:Y:S01]  /*7cf0*/  LOP3.LUT R0, R0, 0x1c0, RZ, 0xc0, !PT ;  /* 0x000001c000007812 */ /* 0x000fe200078ec0ff */
[----:B--2---:R-:W-:Y:S02]  /*7d00*/  IMAD.U32 R10, RZ, RZ, UR4 ;  /* 0x00000004ff0a7e24 */ /* 0x004fe4000f8e00ff */
[----:B------:R-:W-:Y:S01]  /*7d10*/  IMAD.U32 R11, RZ, RZ, UR5 ;  /* 0x00000005ff0b7e24 */ /* 0x000fe2000f8e00ff */
[----:B------:R-:W-:Y:S01]  /*7d20*/  STL.64 [R1+0x28], R12 ;  /* 0x0000280c01007387 */ /* 0x000fe20000100a00 */
[----:B------:R-:W-:-:S03]  /*7d30*/  LOP3.LUT R4, R0, 0x8, R4, 0xf8, !PT ;  /* 0x0000000800047812 */ /* 0x000fc600078ef804 */
[----:B------:R-:W2:Y:S01]  /*7d40*/  S2R R36, SR_CTAID.Y ;  /* 0x0000000000247919 */ /* 0x000ea20000002600 */
[----:B------:R-:W-:-:S03]  /*7d50*/  SHF.R.U32.HI R0, RZ, 0x3, R0 ;  /* 0x00000003ff007819 */ /* 0x000fc60000011600 */
[----:B------:R2:W-:Y:S01]  /*7d60*/  STL.64 [R1+0x18], R10 ;  /* 0x0000180a01007387 */ /* 0x0005e20000100a00 */
[----:B-1----:R-:W-:-:S05]  /*7d70*/  IADD3 R6, P1, R2, 0x8, RZ ;  /* 0x0000000802067810 */ /* 0x002fca0007f3e0ff */
[----:B------:R-:W-:Y:S01]  /*7d80*/  IMAD.X R7, RZ, RZ, R3, P1 ;  /* 0x000000ffff077224 */ /* 0x000fe200008e0603 */
[----:B------:R-:W-:-:S04]  /*7d90*/  LOP3.LUT R22, R4, R0, RZ, 0x3c, !PT ;  /* 0x0000000004167212 */ /* 0x000fc800078e3cff */
[----:B------:R1:W-:Y:S01]  /*7da0*/  STL.64 [R1+0x40], R6 ;  /* 0x0000400601007387 */ /* 0x0003e20000100a00 */
[----:B--2--5:R-:W-:Y:S02]  /*7db0*/  SHF.R.S32.HI R11, RZ, 0x1f, R19 ;  /* 0x0000001fff0b7819 */ /* 0x024fe40000011413 */
[----:B------:R-:W-:-:S03]  /*7dc0*/  SHF.R.S32.HI R28, RZ, 0x1f, R28 ;  /* 0x0000001fff1c7819 */ /* 0x000fc6000001141c */
[----:B------:R-:W-:-:S04]  /*7dd0*/  IMAD R0, R11, c[0x0][0x2b0], RZ ;  /* 0x0000ac000b007a24 */ /* 0x000fc800078e02ff */
[----:B------:R-:W-:Y:S01]  /*7de0*/  IMAD R11, R19, c[0x0][0x2b4], R0 ;  /* 0x0000ad00130b7a24 */ /* 0x000fe200078e0200 */
[----:B-1----:R-:W-:-:S05]  /*7df0*/  @!P0 LOP3.LUT R6, R16, 0xfffffff8, RZ, 0xc0, !PT ;  /* 0xfffffff810068812 */ /* 0x002fca00078ec0ff */
[----:B------:R-:W-:-:S05]  /*7e00*/  @!P0 IMAD.WIDE R6, R6, 0x2, R14 ;  /* 0x0000000206068825 */ /* 0x000fca00078e020e */
[----:B------:R1:W-:Y:S01]  /*7e10*/  @!P0 LDGSTS.E.BYPASS.LTC128B.128 [R17+0xf880], [R6.64], !P4 ;  /* 0x0f88000006118fae */ /* 0x0003e2000e101d46 */
[----:B------:R-:W-:-:S04]  /*7e20*/  IMAD.WIDE.U32 R30, R36, c[0x0][0x1e8], RZ ;  /* 0x00007a00241e7a25 */ /* 0x000fc800078e00ff */
[----:B------:R-:W-:-:S04]  /*7e30*/  IMAD.WIDE.U32 R34, R36, c[0x0][0x210], RZ ;  /* 0x0000840024227a25 */ /* 0x000fc800078e00ff */
[----:B------:R-:W-:-:S04]  /*7e40*/  IMAD.WIDE.U32 R32, R19, c[0x0][0x2b0], RZ ;  /* 0x0000ac0013207a25 */ /* 0x000fc800078e00ff */
[----:B-1----:R-:W-:Y:S01]  /*7e50*/  IMAD R7, R28, c[0x0][0x1e8], RZ ;  /* 0x00007a001c077a24 */ /* 0x002fe200078e02ff */
[----:B------:R1:W-:Y:S03]  /*7e60*/  STL.64 [R1+0x20], R2 ;  /* 0x0000200201007387 */ /* 0x0003e60000100a00 */
[----:B------:R-:W-:Y:S01]  /*7e70*/  IMAD R7, R36, c[0x0][0x1ec], R7 ;  /* 0x00007b0024077a24 */ /* 0x000fe200078e0207 */
[----:B------:R-:W-:Y:S01]  /*7e80*/  LOP3.LUT R229, R229, 0xffffffbf, RZ, 0xc0, !PT ;  /* 0xffffffbfe5e57812 */ /* 0x000fe200078ec0ff */
[----:B------:R-:W-:Y:S01]  /*7e90*/  IMAD.SHL.U32 R6, R26, 0x40, RZ ;  /* 0x000000401a067824 */ /* 0x000fe200078e00ff */
[----:B------:R-:W-:Y:S01]  /*7ea0*/  LOP3.LUT P0, RZ, R21, 0x4, RZ, 0xc0, !PT ;  /* 0x0000000415ff7812 */ /* 0x000fe2000780c0ff */
[----:B------:R-:W-:Y:S01]  /*7eb0*/  IMAD.IADD R15, R31, 0x1, R7 ;  /* 0x000000011f0f7824 */ /* 0x000fe200078e0207 */
[----:B------:R-:W0:Y:S01]  /*7ec0*/  LDGDEPBAR ;  /* 0x00000000000079af */ /* 0x000e220000000000 */
[----:B------:R-:W-:-:S03]  /*7ed0*/  IMAD.IADD R7, R33, 0x1, R11 ;  /* 0x0000000121077824 */ /* 0x000fc600078e020b */
[----:B------:R1:W-:Y:S04]  /*7ee0*/  STL.64 [R1+0xd0], R32 ;  /* 0x0000d02001007387 */ /* 0x0003e80000100a00 */
[----:B------:R1:W-:Y:S01]  /*7ef0*/  STL [R1+0xe4], R7 ;  /* 0x0000e40701007387 */ /* 0x0003e20000100800 */
[----:B------:R-:W-:Y:S02]  /*7f00*/  IMAD.MOV.U32 R14, RZ, RZ, 0x20 ;  /* 0x00000020ff0e7424 */ /* 0x000fe400078e00ff */
[----:B------:R-:W-:Y:S01]  /*7f10*/  IMAD.SHL.U32 R12, R21, 0x40, RZ ;  /* 0x00000040150c7824 */ /* 0x000fe200078e00ff */
[----:B------:R-:W-:Y:S01]  /*7f20*/  WARPSYNC 0xffffffff ;  /* 0xffffffff00007948 */ /* 0x000fe20003800000 */
[----:B------:R-:W-:Y:S02]  /*7f30*/  LOP3.LUT R20, R6, 0xfffffe00, RZ, 0xc0, !PT ;  /* 0xfffffe0006147812 */ /* 0x000fe400078ec0ff */
[----:B------:R-:W-:-:S02]  /*7f40*/  SEL R6, R14, 0xffffffe0, !P0 ;  /* 0xffffffe00e067807 */ /* 0x000fc40004000000 */
[----:B------:R-:W-:Y:S02]  /*7f50*/  LOP3.LUT R19, R12, 0x1c0, RZ, 0xc0, !PT ;  /* 0x000001c00c137812 */ /* 0x000fe400078ec0ff */
[----:B----4-:R-:W-:-:S04]  /*7f60*/  SHF.R.S32.HI R13, RZ, 0x1f, R18 ;  /* 0x0000001fff0d7819 */ /* 0x010fc80000011412 */
[----:B------:R-:W-:-:S04]  /*7f70*/  LEA.HI R10, R13, R18, RZ, 0x3 ;  /* 0x000000120d0a7211 */ /* 0x000fc800078f18ff */
[----:B------:R-:W-:-:S05]  /*7f80*/  LOP3.LUT R4, R10, 0xfffffff8, RZ, 0xc0, !PT ;  /* 0xfffffff80a047812 */ /* 0x000fca00078ec0ff */
[----:B------:R-:W-:Y:S02]  /*7f90*/  IMAD.IADD R0, R18, 0x1, -R4 ;  /* 0x0000000112007824 */ /* 0x000fe400078e0a04 */
[----:B------:R-:W-:Y:S02]  /*7fa0*/  IMAD R4, R28, c[0x0][0x210], RZ ;  /* 0x000084001c047a24 */ /* 0x000fe400078e02ff */
[----:B------:R-:W-:Y:S02]  /*7fb0*/  IMAD.SHL.U32 R28, R0, 0x8, RZ ;  /* 0x00000008001c7824 */ /* 0x000fe400078e00ff */
[----:B------:R-:W-:-:S03]  /*7fc0*/  IMAD R4, R36, c[0x0][0x214], R4 ;  /* 0x0000850024047a24 */ /* 0x000fc600078e0204 */
[----:B------:R-:W-:Y:S01]  /*7fd0*/  IADD3 R16, R28, 0x40, RZ ;  /* 0x000000401c107810 */ /* 0x000fe20007ffe0ff */
[----:B------:R-:W-:-:S03]  /*7fe0*/  IMAD.IADD R4, R35, 0x1, R4 ;  /* 0x0000000123047824 */ /* 0x000fc600078e0204 */
[----:B------:R-:W-:-:S04]  /*7ff0*/  ISETP.GE.AND P5, PT, R16, c[0x0][0x1d4], PT ;  /* 0x0000750010007a0c */ /* 0x000fc80003fa6270 */
[----:B------:R-:W-:Y:S01]  /*8000*/  SEL R4, RZ, 0x10, P5 ;  /* 0x00000010ff047807 */ /* 0x000fe20002800000 */
[----:B---3--:R1:W-:Y:S01]  /*8010*/  STL [R1+0xc8], R29 ;  /* 0x0000c81d01007387 */ /* 0x0083e20000100800 */
[----:B------:R-:W-:-:S03]  /*8020*/  ISETP.GE.AND P6, PT, R28, c[0x0][0x1d4], PT ;  /* 0x000075001c007a0c */ /* 0x000fc60003fc6270 */
[----:B------:R1:W-:Y:S04]  /*8030*/  STL [R1+0xa4], R28 ;  /* 0x0000a41c01007387 */ /* 0x0003e80000100800 */
[----:B------:R1:W-:Y:S04]  /*8040*/  STL [R1+0xf4], R16 ;  /* 0x0000f41001007387 */ /* 0x0003e80000100800 */
[----:B------:R1:W-:Y:S02]  /*8050*/  STL [R1+0xa0], R4 ;  /* 0x0000a00401007387 */ /* 0x0003e40000100800 */
[----:B------:R-:W-:-:S04]  /*8060*/  @P6 LOP3.LUT R229, R229, 0x40, RZ, 0xfc, !PT ;  /* 0x00000040e5e56812 */ /* 0x000fc800078efcff */
[----:B------:R-:W-:-:S04]  /*8070*/  LOP3.LUT R229, R229, 0xfffffeff, RZ, 0xc0, !PT ;  /* 0xfffffeffe5e57812 */ /* 0x000fc800078ec0ff */
[----:B------:R-:W-:Y:S02]  /*8080*/  @P5 LOP3.LUT R229, R229, 0x100, RZ, 0xfc, !PT ;  /* 0x00000100e5e55812 */ /* 0x000fe400078efcff */
[----:B------:R-:W-:Y:S01]  /*8090*/  SHF.R.S32.HI R12, RZ, 0x3, R10 ;  /* 0x00000003ff0c7819 */ /* 0x000fe2000001140a */
[----:B------:R-:W-:Y:S01]  /*80a0*/  IMAD.MOV.U32 R121, RZ, RZ, 0x30 ;  /* 0x00000030ff797424 */ /* 0x000fe200078e00ff */
[----:B------:R-:W-:Y:S01]  /*80b0*/  BAR.SYNC.DEFER_BLOCKING 0x0 ;  /* 0x0000000000007b1d */ /* 0x000fe20000010000 */
[----:B-1----:R-:W-:Y:S02]  /*80c0*/  IMAD.MOV.U32 R3, RZ, RZ, c[0x0][0x2b8] ;  /* 0x0000ae00ff037624 */ /* 0x002fe400078e00ff */
[----:B------:R-:W-:Y:S02]  /*80d0*/  IMAD R142, R230, R121, -0x30 ;  /* 0xffffffd0e68e7424 */ /* 0x000fe400078e0279 */
[----:B------:R-:W-:Y:S01]  /*80e0*/  IMAD R26, R0, 0x10, R12 ;  /* 0x00000010001a7824 */ /* 0x000fe200078e020c */
[----:B------:R-:W-:Y:S01]  /*80f0*/  ISETP.NE.AND P1, PT, R3, 0x1, PT ;  /* 0x000000010300780c */ /* 0x000fe20003f25270 */
[----:B------:R-:W-:Y:S02]  /*8100*/  IMAD.MOV.U32 R14, RZ, RZ, RZ ;  /* 0x000000ffff0e7224 */ /* 0x000fe400078e00ff */
[----:B------:R-:W-:Y:S01]  /*8110*/  IMAD.IADD R3, R26, 0x1, R142 ;  /* 0x000000011a037824 */ /* 0x000fe200078e028e */
[----:B------:R-:W-:Y:S01]  /*8120*/  LEA.HI R18, R13, R18, RZ, 0x6 ;  /* 0x000000120d127211 */ /* 0x000fe200078f30ff */
[----:B------:R-:W-:Y:S01]  /*8130*/  IMAD R121, R230, -0x30, R121 ;  /* 0xffffffd0e6797824 */ /* 0x000fe200078e0279 */
[----:B------:R-:W-:Y:S01]  /*8140*/  IADD3 R100, R2, 0x18, RZ ;  /* 0x0000001802647810 */ /* 0x000fe20007ffe0ff */
[----:B------:R-:W-:Y:S01]  /*8150*/  STL [R1+0xb8], R26 ;  /* 0x0000b81a01007387 */ /* 0x000fe20000100800 */
[----:B------:R-:W-:Y:S01]  /*8160*/  ISETP.GE.AND P0, PT, R3, R23, PT ;  /* 0x000000170300720c */ /* 0x000fe20003f06270 */
[----:B------:R-:W-:-:S03]  /*8170*/  IMAD.IADD R3, R29, 0x1, R3 ;  /* 0x000000011d037824 */ /* 0x000fc600078e0203 */
[----:B------:R-:W-:Y:S01]  /*8180*/  ISETP.GT.OR P0, PT, R26, 0x2f, P0 ;  /* 0x0000002f1a00780c */ /* 0x000fe20000704670 */
[----:B------:R-:W-:-:S04]  /*8190*/  @P1 IMAD.HI.U32 R4, R3, c[0x0][0x2bc], RZ ;  /* 0x0000af0003041a27 */ /* 0x000fc800078e00ff */
[----:B------:R-:W-:Y:S01]  /*81a0*/  IMAD.MOV.U32 R0, RZ, RZ, R3 ;  /* 0x000000ffff007224 */ /* 0x000fe200078e0003 */
[----:B------:R-:W-:-:S07]  /*81b0*/  @P1 SHF.R.U32.HI R0, RZ, c[0x0][0x2c0], R4 ;  /* 0x0000b000ff001a19 */ /* 0x000fce0000011604 */
[----:B------:R-:W-:-:S04]  /*81c0*/  @!P0 IADD3 R4, P1, R0, R32, RZ ;  /* 0x0000002000048210 */ /* 0x000fc80007f3e0ff */
[----:B------:R-:W-:Y:S02]  /*81d0*/  @!P0 LEA.HI.X.SX32 R7, R0, R7, 0x1, P1 ;  /* 0x0000000700078211 */ /* 0x000fe400008f0eff */
[----:B------:R-:W-:-:S04]  /*81e0*/  @!P0 LEA R10, P1, R4, c[0x0][0x2a0], 0x2 ;  /* 0x0000a800040a8a11 */ /* 0x000fc800078210ff */
[----:B------:R-:W-:-:S05]  /*81f0*/  @!P0 LEA.HI.X R11, R4, c[0x0][0x2a4], R7, 0x2, P1 ;  /* 0x0000a900040b8a11 */ /* 0x000fca00008f1407 */
[----:B------:R1:W2:Y:S01]  /*8200*/  @!P0 LDG.E R14, [R10.64] ;  /* 0x000000060a0e8981 */ /* 0x0002a2000c1e1900 */
[----:B------:R-:W-:Y:S01]  /*8210*/  IMAD.MOV R0, RZ, RZ, -R0 ;  /* 0x000000ffff007224 */ /* 0x000fe200078e0a00 */
[----:B------:R-:W-:Y:S01]  /*8220*/  IADD3 R116, -R12, R23, R121 ;  /* 0x000000170c747210 */ /* 0x000fe20007ffe179 */
[----:B------:R-:W-:Y:S01]  /*8230*/  BSSY B2, `(.L_x_1268) ;  /* 0x0000049000027945 */ /* 0x000fe20003800000 */
[----:B------:R-:W-:Y:S01]  /*8240*/  SHF.R.S32.HI R7, RZ, 0x1f, R16 ;  /* 0x0000001fff077819 */ /* 0x000fe20000011410 */
[----:B------:R-:W-:Y:S01]  /*8250*/  IMAD R3, R0, c[0x0][0x2b8], R3 ;  /* 0x0000ae0000037a24 */ /* 0x000fe200078e0203 */
[C---:B------:R-:W-:Y:S02]  /*8260*/  ISETP.GE.AND P2, PT, R116.reuse, 0x1, PT ;  /* 0x000000017400780c */ /* 0x040fe40003f46270 */
[----:B------:R-:W-:Y:S02]  /*8270*/  ISETP.GE.AND P1, PT, R116, 0x11, PT ;  /* 0x000000117400780c */ /* 0x000fe40003f26270 */
[----:B------:R-:W-:Y:S01]  /*8280*/  SHF.R.S32.HI R140, RZ, 0x1f, R3 ;  /* 0x0000001fff8c7819 */ /* 0x000fe20000011403 */
[----:B------:R3:W-:Y:S01]  /*8290*/  STL [R1+0x7c], R3 ;  /* 0x00007c0301007387 */ /* 0x0007e20000100800 */
[----:B------:R-:W-:-:S02]  /*82a0*/  LOP3.LUT R229, R229, 0xffffff7f, RZ, 0xc0, !PT ;  /* 0xffffff7fe5e57812 */ /* 0x000fc400078ec0ff */
[----:B------:R-:W-:Y:S01]  /*82b0*/  MOV R144, 0x86c0 ;  /* 0x000086c000907802 */ /* 0x000fe20000000f00 */
[----:B------:R-:W-:-:S04]  /*82c0*/  IMAD R0, R140, c[0x0][0x1e0], RZ ;  /* 0x000078008c007a24 */ /* 0x000fc800078e02ff */
[C---:B------:R-:W-:Y:S02]  /*82d0*/  IMAD R0, R3.reuse, c[0x0][0x1e4], R0 ;  /* 0x0000790003007a24 */ /* 0x040fe400078e0200 */
[----:B-1----:R-:W-:-:S04]  /*82e0*/  IMAD.WIDE.U32 R10, R3, c[0x0][0x1e0], RZ ;  /* 0x00007800030a7a25 */ /* 0x002fc800078e00ff */
[----:B------:R-:W-:Y:S01]  /*82f0*/  IMAD.IADD R11, R11, 0x1, R0 ;  /* 0x000000010b0b7824 */ /* 0x000fe200078e0200 */
[----:B--2---:R-:W-:-:S03]  /*8300*/  SHF.R.S32.HI R141, RZ, 0x1f, R14 ;  /* 0x0000001fff8d7819 */ /* 0x004fc6000001140e */
[----:B------:R-:W-:Y:S01]  /*8310*/  IMAD.WIDE.U32 R10, R14, c[0x0][0x1f0], R10 ;  /* 0x00007c000e0a7a25 */ /* 0x000fe200078e000a */
[----:B------:R-:W-:Y:S03]  /*8320*/  STL [R1+0x70], R14 ;  /* 0x0000700e01007387 */ /* 0x000fe60000100800 */
[----:B---3--:R-:W-:Y:S01]  /*8330*/  IMAD R3, R141, c[0x0][0x1f0], RZ ;  /* 0x00007c008d037a24 */ /* 0x008fe200078e02ff */
[----:B------:R-:W-:-:S03]  /*8340*/  IADD3 R0, P0, R30, R10, RZ ;  /* 0x0000000a1e007210 */ /* 0x000fc60007f1e0ff */
[----:B------:R-:W-:-:S05]  /*8350*/  IMAD R3, R14, c[0x0][0x1f4], R3 ;  /* 0x00007d000e037a24 */ /* 0x000fca00078e0203 */
[----:B------:R-:W-:Y:S01]  /*8360*/  IADD3.X R11, R15, R11, R3, P0, !PT ;  /* 0x0000000b0f0b7210 */ /* 0x000fe200007fe403 */
[----:B------:R-:W-:Y:S01]  /*8370*/  IMAD.SHL.U32 R3, R12, 0x40, RZ ;  /* 0x000000400c037824 */ /* 0x000fe200078e00ff */
[----:B------:R-:W-:-:S04]  /*8380*/  LEA R10, P0, R0, c[0x0][0x1c8], 0x1 ;  /* 0x00007200000a7a11 */ /* 0x000fc800078008ff */
[----:B------:R-:W-:Y:S01]  /*8390*/  LEA.HI.X R0, R0, c[0x0][0x1cc], R11, 0x1, P0 ;  /* 0x0000730000007a11 */ /* 0x000fe200000f0c0b */
[----:B------:R-:W-:Y:S01]  /*83a0*/  SHFL.IDX PT, R14, R10, RZ, 0x181f ;  /* 0x00181fff0a0e7589 */ /* 0x000fe200000e0000 */
[----:B------:R-:W-:Y:S02]  /*83b0*/  LOP3.LUT R3, R3, 0x1c0, RZ, 0xc0, !PT ;  /* 0x000001c003037812 */ /* 0x000fe400078ec0ff */
[----:B------:R-:W-:Y:S01]  /*83c0*/  ISETP.GT.AND P0, PT, R116, 0x20, PT ;  /* 0x000000207400780c */ /* 0x000fe20003f04270 */
[----:B------:R-:W1:Y:S01]  /*83d0*/  SHFL.IDX PT, R15, R0, RZ, 0x181f ;  /* 0x00181fff000f7589 */ /* 0x000e6200000e0000 */
[----:B------:R-:W-:Y:S02]  /*83e0*/  LOP3.LUT R4, R3, 0x38, R28, 0xf8, !PT ;  /* 0x0000003803047812 */ /* 0x000fe400078ef81c */
[----:B------:R-:W-:Y:S01]  /*83f0*/  SHF.R.U32.HI R3, RZ, 0x3, R3 ;  /* 0x00000003ff037819 */ /* 0x000fe20000011603 */
[----:B------:R-:W-:Y:S03]  /*8400*/  SHFL.IDX PT, R12, R10, 0x1, 0x181f ;  /* 0x00381f000a0c7f89 */ /* 0x000fe600000e0000 */
[----:B------:R-:W-:Y:S01]  /*8410*/  LOP3.LUT R4, R4, R3, RZ, 0x3c, !PT ;  /* 0x0000000304047212 */ /* 0x000fe200078e3cff */
[----:B------:R-:W2:Y:S01]  /*8420*/  SHFL.IDX PT, R13, R0, 0x1, 0x181f ;  /* 0x00381f00000d7f89 */ /* 0x000ea200000e0000 */
[----:B------:R-:W-:-:S03]  /*8430*/  IMAD.SHL.U32 R3, R18, 0x8, RZ ;  /* 0x0000000812037824 */ /* 0x000fc600078e00ff */
[----:B------:R-:W-:Y:S02]  /*8440*/  SHFL.IDX PT, R10, R10, 0x2, 0x181f ;  /* 0x00581f000a0a7f89 */ /* 0x000fe400000e0000 */
[----:B------:R-:W-:Y:S02]  /*8450*/  LOP3.LUT R137, R4, 0xfffffe00, R3, 0xf8, !PT ;  /* 0xfffffe0004897812 */ /* 0x000fe400078ef803 */
[----:B------:R3:W4:Y:S01]  /*8460*/  SHFL.IDX PT, R11, R0, 0x2, 0x181f ;  /* 0x00581f00000b7f89 */ /* 0x00072200000e0000 */
[----:B------:R-:W-:Y:S02]  /*8470*/  SHF.R.U32.HI R4, RZ, 0x3, R19 ;  /* 0x00000003ff047819 */ /* 0x000fe40000011613 */
[----:B------:R-:W-:Y:S01]  /*8480*/  @P1 IMAD.SHL.U32 R3, R137, 0x2, RZ ;  /* 0x0000000289031824 */ /* 0x000fe200078e00ff */
[----:B---3--:R-:W-:Y:S01]  /*8490*/  LEA.HI R0, R7, R16, RZ, 0x3 ;  /* 0x0000001007007211 */ /* 0x008fe200078f18ff */
[----:B-1----:R-:W-:-:S03]  /*84a0*/  @P2 IMAD.WIDE R16, R28, 0x2, R14 ;  /* 0x000000021c102825 */ /* 0x002fc600078e020e */
[----:B------:R-:W-:Y:S01]  /*84b0*/  LOP3.LUT R18, R0, 0xfffffff8, RZ, 0xc0, !PT ;  /* 0xfffffff800127812 */ /* 0x000fe200078ec0ff */
[----:B------:R-:W-:-:S03]  /*84c0*/  @P2 IMAD.SHL.U32 R0, R137, 0x2, RZ ;  /* 0x0000000289002824 */ /* 0x000fc600078e00ff */
[----:B------:R-:W-:Y:S01]  /*84d0*/  SHF.R.S32.HI R2, RZ, 0x1f, R18 ;  /* 0x0000001fff027819 */ /* 0x000fe20000011412 */
[----:B------:R-:W-:Y:S01]  /*84e0*/  @P2 IMAD.WIDE R14, R18, 0x2, R14 ;  /* 0x00000002120e2825 */ /* 0x000fe200078e020e */
[----:B------:R2:W-:Y:S04]  /*84f0*/  @P2 LDGSTS.E.BYPASS.LTC128B.128 [R0+0x5080], [R16.64], !P6 ;  /* 0x0508000010002fae */ /* 0x0005e8000f101d46 */
[----:B------:R1:W-:Y:S04]  /*8500*/  @P2 LDGSTS.E.BYPASS.LTC128B.128 [R0+0x6880], [R14.64], !P5 ;  /* 0x068800000e002fae */ /* 0x0003e8000e901d46 */
[----:B------:R3:W-:Y:S04]  /*8510*/  STL [R1+0xe8], R18 ;  /* 0x0000e81201007387 */ /* 0x0007e80000100800 */
[----:B------:R3:W-:Y:S01]  /*8520*/  STL [R1+0xf0], R2 ;  /* 0x0000f00201007387 */ /* 0x0007e20000100800 */
[----:B--2---:R-:W-:-:S04]  /*8530*/  @P1 IMAD.WIDE R16, R28, 0x2, R12 ;  /* 0x000000021c101825 */ /* 0x004fc800078e020c */
[----:B-1----:R-:W-:Y:S01]  /*8540*/  @P1 IMAD.WIDE R14, R18, 0x2, R12 ;  /* 0x00000002120e1825 */ /* 0x002fe200078e020c */
[----:B------:R1:W-:Y:S03]  /*8550*/  @P1 LDGSTS.E.BYPASS.LTC128B.128 [R3+0x5880], [R16.64], !P6 ;  /* 0x0588000010031fae */ /* 0x0003e6000f101d46 */
[----:B------:R-:W-:Y:S01]  /*8560*/  @P0 IMAD.SHL.U32 R0, R137, 0x2, RZ ;  /* 0x0000000289000824 */ /* 0x000fe200078e00ff */
[----:B------:R1:W-:Y:S01]  /*8570*/  @P1 LDGSTS.E.BYPASS.LTC128B.128 [R3+0x7080], [R14.64], !P5 ;  /* 0x070800000e031fae */ /* 0x0003e2000e901d46 */
[----:B----4-:R-:W-:Y:S01]  /*8580*/  @P0 IMAD.WIDE R12, R28, 0x2, R10 ;  /* 0x000000021c0c0825 */ /* 0x010fe200078e020a */
[----:B------:R-:W-:-:S03]  /*8590*/  ISETP.GT.AND P1, PT, R26, 0x2f, PT ;  /* 0x0000002f1a00780c */ /* 0x000fc60003f24270 */
[----:B------:R-:W-:Y:S01]  /*85a0*/  @P0 IMAD.WIDE R10, R18, 0x2, R10 ;  /* 0x00000002120a0825 */ /* 0x000fe200078e020a */
[----:B------:R2:W-:Y:S04]  /*85b0*/  @P0 LDGSTS.E.BYPASS.LTC128B.128 [R0+0x6080], [R12.64], !P6 ;  /* 0x060800000c000fae */ /* 0x0005e8000f101d46 */
[----:B------:R2:W-:Y:S01]  /*85c0*/  @P0 LDGSTS.E.BYPASS.LTC128B.128 [R0+0x7880], [R10.64], !P5 ;  /* 0x078800000a000fae */ /* 0x0005e2000e901d46 */
[----:B------:R-:W-:-:S03]  /*85d0*/  LOP3.LUT P0, RZ, R21, 0x2, RZ, 0xc0, !PT ;  /* 0x0000000215ff7812 */ /* 0x000fc6000780c0ff */
[----:B------:R-:W0:Y:S01]  /*85e0*/  LDGDEPBAR ;  /* 0x00000000000079af */ /* 0x000e220000000000 */
[----:B------:R-:W-:Y:S01]  /*85f0*/  @P1 LOP3.LUT R229, R229, 0x80, RZ, 0xfc, !PT ;  /* 0x00000080e5e51812 */ /* 0x000fe200078efcff */
[----:B-1----:R-:W-:-:S05]  /*8600*/  IMAD.SHL.U32 R3, R25, 0x8, RZ ;  /* 0x0000000819037824 */ /* 0x002fca00078e00ff */
[----:B------:R-:W-:-:S04]  /*8610*/  LOP3.LUT R3, R19, 0x8, R3, 0xf8, !PT ;  /* 0x0000000813037812 */ /* 0x000fc800078ef803 */
[----:B------:R-:W-:Y:S01]  /*8620*/  LOP3.LUT R3, R3, R4, RZ, 0x3c, !PT ;  /* 0x0000000403037212 */ /* 0x000fe200078e3cff */
[----:B------:R-:W-:Y:S01]  /*8630*/  IMAD.MOV.U32 R4, RZ, RZ, 0x10 ;  /* 0x00000010ff047424 */ /* 0x000fe200078e00ff */
[----:B--2---:R-:W-:Y:S02]  /*8640*/  LEA.HI R0, R27, R168, RZ, 0x5 ;  /* 0x000000a81b007211 */ /* 0x004fe400078f28ff */
[----:B------:R-:W-:Y:S01]  /*8650*/  LOP3.LUT R10, R22, R20, RZ, 0xfc, !PT ;  /* 0x00000014160a7212 */ /* 0x000fe200078efcff */
[----:B------:R-:W-:Y:S01]  /*8660*/  IMAD R7, R24, 0x200, R3 ;  /* 0x0000020018077824 */ /* 0x000fe200078e0203 */
[----:B------:R-:W-:Y:S01]  /*8670*/  SEL R4, R4, 0xfffffff0, !P0 ;  /* 0xfffffff004047807 */ /* 0x000fe20004000000 */
[----:B------:R-:W-:-:S05]  /*8680*/  IMAD.SHL.U32 R0, R0, 0x20, RZ ;  /* 0x0000002000007824 */ /* 0x000fca00078e00ff */
[----:B------:R-:W-:-:S04]  /*8690*/  LOP3.LUT R0, R0, 0xfffffc00, RZ, 0xc0, !PT ;  /* 0xfffffc0000007812 */ /* 0x000fc800078ec0ff */
[----:B------:R-:W-:Y:S02]  /*86a0*/  IADD3 R0, R22, R20, R0 ;  /* 0x0000001416007210 */ /* 0x000fe40007ffe000 */
[----:B---3--:R-:W-:Y:S05]  /*86b0*/  CALL.REL.NOINC `($_ZN7cutlass13device_kernelIN5flash19enable_sm80_to_sm89INS1_16FlashAttnFwdSm80INS1_25CollectiveMainloopFwdSm80ILi4ELi1ELb0EN4cute5tupleIJNS5_1CILi128EEENS7_ILi48EEES8_EEELi128ENS_6half_tEfNS_4arch4Sm80ELb0ELb1ELb1ELb1ELb1ELb1ELb1ELb0EEENS1_21CollectiveEpilogueFwdINS6_IJS8_S8_S9_EEENS6_IJNS7_ILi1EEESH_SH_EEESB_SD_Li128ELb1ELb1ELb0ELb0EEENS1_19SingleTileSchedulerILb1ELb0ELb1ELi128EEEEEEEEEvNT_6ParamsE$_ZZN5flash25CollectiveMainloopFwdSm80ILi4ELi1ELb0EN4cute5tupleIJNS1_1CILi128EEENS3_ILi48EEES4_EEELi128EN7cutlass6half_tEfNS7_4arch4Sm80ELb0ELb1ELb1ELb1ELb1ELb1ELb1ELb0EE3mmaINS_16FlashAttnFwdSm80ISB_NS_21CollectiveEpilogueFwdINS2_IJS4_S4_S5_EEENS2_IJNS3_ILi1EEESG_SG_EEES8_SA_Li128ELb1ELb1ELb0ELb0EEENS_19SingleTileSchedulerILb1ELb0ELb1ELi128EEEE13SharedStorageENS1_6TensorINS1_11ArrayEngineIfLm128EEENS1_6LayoutINS2_IJNS2_IJNS3_ILi2EEESR_EEESR_NS3_ILi16EEEEEENS2_IJNS2_IJSG_SR_EEENS3_ILi4EEENS3_ILi8EEEEEEEEEENS_7SoftmaxILi4ELi0EEEEEbRKNSB_6ParamsERT0_RT1_iRKNS_16SeqlenInfoQKNewKILb1ELb1EEENS2_IJiiiiEEERT_ENKUlvE_clEv) ;  /* 0x0001a98000007944 */ /* 0x008fea0003c00000 */
[----:B------:R-:W-:Y:S05]  /*86c0*/  BSYNC B2 ;  /* 0x0000000000027941 */ /* 0x000fea0003800000 */
.L_x_1268:
[----:B------:R-:W2:Y:S01]  /*86d0*/  LDL R28, [R1+0x7c] ;  /* 0x00007c00011c7983 */ /* 0x000ea20000100800 */
[----:B------:R-:W-:-:S04]  /*86e0*/  DEPBAR.LE SB0, 0x0 ;  /* 0x000080000000791a */ /* 0x000fc80000000000 */
[----:B-1----:R-:W3:Y:S04]  /*86f0*/  LDL R32, [R1+0x10] ;  /* 0x0000100001207983 */ /* 0x002ee80000100800 */
[----:B------:R-:W4:Y:S04]  /*8700*/  LDL R11, [R1+0x70] ;  /* 0x00007000010b7983 */ /* 0x000f280000100800 */
[----:B------:R1:W5:Y:S01]  /*8710*/  LDL R120, [R1] ;  /* 0x0000000001787983 */ /* 0x0003620000100800 */
[----:B------:R-:W-:Y:S01]  /*8720*/  WARPSYNC 0xffffffff ;  /* 0xffffffff00007948 */ /* 0x000fe20003800000 */
[----:B------:R-:W-:-:S02]  /*8730*/  SHF.L.U32 R216, R7, 0x1, RZ ;  /* 0x0000000107d87819 */ /* 0x000fc400000006ff */
[----:B------:R-:W-:Y:S01]  /*8740*/  BAR.SYNC.DEFER_BLOCKING 0x0 ;  /* 0x0000000000007b1d */ /* 0x000fe20000010000 */
[----:B------:R-:W-:Y:S02]  /*8750*/  SHF.L.U32 R224, R0, 0x1, RZ ;  /* 0x0000000100e07819 */ /* 0x000fe400000006ff */
[----:B------:R-:W-:-:S03]  /*8760*/  IMAD R0, R4, 0x2, R216 ;  /* 0x0000000204007824 */ /* 0x000fc600078e02d8 */
[----:B------:R-:W1:Y:S04]  /*8770*/  S2R R29, SR_CTAID.Y ;  /* 0x00000000001d7919 */ /* 0x000e680000002600 */
[----:B------:R-:W2:Y:S04]  /*8780*/  LDSM.16.M88.4 R72, [R0+0x5080] ;  /* 0x005080000048783b */ /* 0x000ea80000000200 */
[----:B------:R-:W2:Y:S04]  /*8790*/  LDSM.16.M88.4 R80, [R0+0x5880] ;  /* 0x005880000050783b */ /* 0x000ea80000000200 */
[----:B------:R1:W2:Y:S04]  /*87a0*/  LDSM.16.M88.4 R88, [R0+0x6080] ;  /* 0x006080000058783b */ /* 0x0002a80000000200 */
[----:B------:R2:W2:Y:S04]  /*87b0*/  LDSM.16.M88.4 R16, [R224+0x8080] ;  /* 0x00808000e010783b */ /* 0x0004a80000000200 */
[----:B------:R2:W2:Y:S04]  /*87c0*/  LDSM.16.M88.4 R12, [R224+0xa080] ;  /* 0x00a08000e00c783b */ /* 0x0004a80000000200 */
[----:B------:R2:W2:Y:S04]  /*87d0*/  LDSM.16.M88.4 R48, [R216+0x5080] ;  /* 0x00508000d830783b */ /* 0x0004a80000000200 */
[----:B------:R2:W2:Y:S04]  /*87e0*/  LDSM.16.M88.4 R44, [R216+0x5880] ;  /* 0x00588000d82c783b */ /* 0x0004a80000000200 */
[----:B------:R2:W2:Y:S01]  /*87f0*/  LDSM.16.M88.4 R40, [R216+0x6080] ;  /* 0x00608000d828783b */ /* 0x0004a20000000200 */
[----:B-1----:R-:W-:-:S02]  /*8800*/  IMAD R0, R140, c[0x0][0x208], RZ ;  /* 0x000082008c007a24 */ /* 0x002fc400078e02ff */
[----:B------:R-:W-:Y:S01]  /*8810*/  IMAD.WIDE.U32 R30, R29, c[0x0][0x210], RZ ;  /* 0x000084001d1e7a25 */ /* 0x000fe200078e00ff */
[----:B------:R-:W-:-:S05]  /*8820*/  LEA R226, R9, R224, 0x1 ;  /* 0x000000e009e27211 */ /* 0x000fca00078e08ff */
[----:B------:R1:W1:Y:S04]  /*8830*/  LDSM.16.M88.4 R24, [R226+0x8080] ;  /* 0x00808000e218783b */ /* 0x0002680000000200 */
[----:B------:R1:W1:Y:S01]  /*8840*/  LDSM.16.M88.4 R20, [R226+0xa080] ;  /* 0x00a08000e214783b */ /* 0x0002620000000200 */
[----:B--2---:R-:W-:-:S04]  /*8850*/  IMAD.WIDE.U32 R2, R28, c[0x0][0x208], RZ ;  /* 0x000082001c027a25 */ /* 0x004fc800078e00ff */
[----:B------:R-:W-:Y:S02]  /*8860*/  IMAD R0, R28, c[0x0][0x20c], R0 ;  /* 0x000083001c007a24 */ /* 0x000fe400078e0200 */
[----:B------:R-:W2:Y:S04]  /*8870*/  S2R R28, SR_CTAID.Y ;  /* 0x00000000001c7919 */ /* 0x000ea80000002600 */
[----:B---3--:R3:W-:Y:S01]  /*8880*/  STL [R1+0x8c], R32 ;  /* 0x00008c2001007387 */ /* 0x0087e20000100800 */
[----:B------:R-:W-:Y:S02]  /*8890*/  IMAD.IADD R3, R3, 0x1, R0 ;  /* 0x0000000103037824 */ /* 0x000fe400078e0200 */
[----:B------:R-:W-:Y:S02]  /*88a0*/  IMAD R0, R141, c[0x0][0x218], RZ ;  /* 0x000086008d007a24 */ /* 0x000fe400078e02ff */
[----:B----4-:R-:W-:Y:S01]  /*88b0*/  IMAD.WIDE.U32 R2, R11, c[0x0][0x218], R2 ;  /* 0x000086000b027a25 */ /* 0x010fe200078e0002 */
[----:B--2---:R-:W-:-:S05]  /*88c0*/  SHF.R.S32.HI R28, RZ, 0x1f, R28 ;  /* 0x0000001fff1c7819 */ /* 0x004fca000001141c */
[----:B------:R-:W-:-:S04]  /*88d0*/  IMAD R28, R28, c[0x0][0x210], RZ ;  /* 0x000084001c1c7a24 */ /* 0x000fc800078e02ff */
[----:B------:R-:W-:Y:S01]  /*88e0*/  IMAD R28, R29, c[0x0][0x214], R28 ;  /* 0x000085001d1c7a24 */ /* 0x000fe200078e021c */
[----:B------:R-:W-:Y:S01]  /*88f0*/  IADD3 R2, P1, R30, R2, RZ ;  /* 0x000000021e027210 */ /* 0x000fe20007f3e0ff */
[----:B------:R-:W-:-:S03]  /*8900*/  IMAD R11, R11, c[0x0][0x21c], R0 ;  /* 0x000087000b0b7a24 */ /* 0x000fc600078e0200 */
[----:B------:R-:W-:Y:S02]  /*8910*/  IADD3 R28, R31, R28, RZ ;  /* 0x0000001c1f1c7210 */ /* 0x000fe40007ffe0ff */
[----:B------:R-:W-:Y:S02]  /*8920*/  IADD3 R0, R216, 0x5080, RZ ;  /* 0x00005080d8007810 */ /* 0x000fe40007ffe0ff */
[----:B------:R-:W-:Y:S02]  /*8930*/  LEA R7, P0, R2, c[0x0][0x1f8], 0x1 ;  /* 0x00007e0002077a11 */ /* 0x000fe400078008ff */
[----:B------:R-:W-:Y:S02]  /*8940*/  IADD3.X R3, R28, R3, R11, P1, !PT ;  /* 0x000000031c037210 */ /* 0x000fe40000ffe40b */
[----:B------:R-:W-:Y:S02]  /*8950*/  LEA R223, R4, R0, 0x1 ;  /* 0x0000000004df7211 */ /* 0x000fe400078e08ff */
[----:B------:R-:W-:Y:S01]  /*8960*/  LEA.HI.X R4, R2, c[0x0][0x1fc], R3, 0x1, P0 ;  /* 0x00007f0002047a11 */ /* 0x000fe200000f0c03 */
[----:B------:R-:W-:Y:S05]  /*8970*/  BRA.DIV ~URZ, `(.L_x_1269) ;  /* 0x000167e27f007947 */ /* 0x000fea000b800000 */
[----:B-1-3--:R-:W2:Y:S04]  /*8980*/  LDL R35, [R1+0xa4] ;  /* 0x0000a40001237983 */ /* 0x00aea80000100800 */
[----:B------:R-:W3:Y:S04]  /*8990*/  LDL R30, [R1+0xf4] ;  /* 0x0000f400011e7983 */ /* 0x000ee80000100800 */
[----:B------:R-:W4:Y:S04]  /*89a0*/  LDL R2, [R1+0xe8] ;  /* 0x0000e80001027983 */ /* 0x000f280000100800 */
[----:B------:R-:W1:Y:S04]  /*89b0*/  SHFL.IDX PT, R11, R7, RZ, 0x181f ;  /* 0x00181fff070b7589 */ /* 0x000e6800000e0000 */
[----:B------:R-:W1:Y:S04]  /*89c0*/  SHFL.IDX PT, R33, R4, RZ, 0x181f ;  /* 0x00181fff04217589 */ /* 0x000e6800000e0000 */
[----:B------:R-:W1:Y:S04]  /*89d0*/  SHFL.IDX PT, R32, R7, 0x1, 0x181f ;  /* 0x00381f0007207f89 */ /* 0x000e6800000e0000 */
[----:B------:R-:W1:Y:S01]  /*89e0*/  SHFL.IDX PT, R34, R4, 0x1, 0x181f ;  /* 0x00381f0004227f89 */ /* 0x000e6200000e0000 */
[----:B------:R-:W-:-:S05]  /*89f0*/  IMAD.SHL.U32 R0, R137, 0x2, RZ ;  /* 0x0000000289007824 */ /* 0x000fca00078e00ff */
[----:B------:R1:W-:Y:S01]  /*8a00*/  STL [R1+0x74], R0 ;  /* 0x0000740001007387 */ /* 0x0003e20000100800 */
[C---:B--2---:R-:W-:Y:S01]  /*8a10*/  IMAD.WIDE R36, R35.reuse, 0x2, RZ ;  /* 0x0000000223247825 */ /* 0x044fe200078e02ff */
[----:B------:R-:W-:-:S04]  /*8a20*/  ISETP.GE.AND P1, PT, R35, c[0x0][0x1d4], PT ;  /* 0x0000750023007a0c */ /* 0x000fc80003f26270 */
[-C--:B-1----:R-:W-:Y:S02]  /*8a30*/  IADD3 R28, P0, R11, R36.reuse, RZ ;  /* 0x000000240b1c7210 */ /* 0x082fe40007f1e0ff */
[----:B------:R-:W-:Y:S02]  /*8a40*/  ISETP.LT.OR P3, PT, R116, 0x1, P1 ;  /* 0x000000017400780c */ /* 0x000fe40000f61670 */
[----:B---3--:R-:W-:Y:S01]  /*8a50*/  ISETP.GE.AND P2, PT, R30, c[0x0][0x1d4], PT ;  /* 0x000075001e007a0c */ /* 0x008fe20003f46270 */
[----:B------:R-:W-:Y:S01]  /*8a60*/  IMAD.X R29, R33, 0x1, R37, P0 ;  /* 0x00000001211d7824 */ /* 0x000fe200000e0625 */
[----:B------:R-:W-:Y:S01]  /*8a70*/  IADD3 R30, P0, R32, R36, RZ ;  /* 0x00000024201e7210 */ /* 0x000fe20007f1e0ff */
[----:B----4-:R-:W-:-:S04]  /*8a80*/  IMAD.WIDE R2, R2, 0x2, RZ ;  /* 0x0000000202027825 */ /* 0x010fc800078e02ff */
[----:B------:R-:W-:Y:S01]  /*8a90*/  IMAD.X R31, R34, 0x1, R37, P0 ;  /* 0x00000001221f7824 */ /* 0x000fe200000e0625 */
[----:B------:R-:W-:-:S03]  /*8aa0*/  ISETP.LT.OR P0, PT, R116, 0x1, P2 ;  /* 0x000000017400780c */ /* 0x000fc60001701670 */
[----:B------:R1:W-:Y:S01]  /*8ab0*/  LDGSTS.E.BYPASS.LTC128B.128 [R0+0x2080], [R28.64], !P3 ;  /* 0x020800001c007fae */ /* 0x0003e2000d901d46 */
[----:B------:R-:W-:Y:S01]  /*8ac0*/  ISETP.LT.OR P4, PT, R116, 0x11, P1 ;  /* 0x000000117400780c */ /* 0x000fe20000f81670 */
[----:B------:R-:W-:Y:S01]  /*8ad0*/  IMAD.MOV.U32 R62, RZ, RZ, R2 ;  /* 0x000000ffff3e7224 */ /* 0x000fe200078e0002 */
[--C-:B------:R-:W-:Y:S01]  /*8ae0*/  SHF.R.S32.HI R39, RZ, 0x1f, R35.reuse ;  /* 0x0000001fff277819 */ /* 0x100fe20000011423 */
[----:B------:R-:W-:Y:S01]  /*8af0*/  IMAD.MOV.U32 R38, RZ, RZ, R35 ;  /* 0x000000ffff267224 */ /* 0x000fe200078e0023 */
[----:B-1----:R-:W-:-:S05]  /*8b00*/  IADD3 R28, P3, R11, R2, RZ ;  /* 0x000000020b1c7210 */ /* 0x002fca0007f7e0ff */
[----:B------:R-:W-:Y:S01]  /*8b10*/  IMAD.X R29, R33, 0x1, R3, P3 ;  /* 0x00000001211d7824 */ /* 0x000fe200018e0603 */
[----:B------:R-:W-:-:S04]  /*8b20*/  ISETP.LT.OR P3, PT, R116, 0x11, P2 ;  /* 0x000000117400780c */ /* 0x000fc80001761670 */
[----:B------:R1:W-:Y:S04]  /*8b30*/  LDGSTS.E.BYPASS.LTC128B.128 [R0+0x3880], [R28.64], !P0 ;  /* 0x038800001c007fae */ /* 0x0003e8000c101d46 */
[----:B------:R2:W-:Y:S04]  /*8b40*/  LDGSTS.E.BYPASS.LTC128B.128 [R0+0x2880], [R30.64], !P4 ;  /* 0x028800001e007fae */ /* 0x0005e8000e101d46 */
[----:B------:R2:W3:Y:S04]  /*8b50*/  SHFL.IDX PT, R11, R4, 0x2, 0x181f ;  /* 0x00581f00040b7f89 */ /* 0x0004e800000e0000 */
[----:B------:R2:W4:Y:S04]  /*8b60*/  SHFL.IDX PT, R4, R7, 0x2, 0x181f ;  /* 0x00581f0007047f89 */ /* 0x00052800000e0000 */
[----:B------:R2:W-:Y:S01]  /*8b70*/  STL.64 [R1+0xc0], R38 ;  /* 0x0000c02601007387 */ /* 0x0005e20000100a00 */
[----:B-1----:R-:W-:-:S02]  /*8b80*/  IADD3 R28, P0, R32, R2, RZ ;  /* 0x00000002201c7210 */ /* 0x002fc40007f1e0ff */
[----:B------:R-:W-:-:S03]  /*8b90*/  IADD3 R2, R0, 0x2080, RZ ;  /* 0x0000208000027810 */ /* 0x000fc60007ffe0ff */
[----:B------:R-:W-:Y:S02]  /*8ba0*/  IMAD.X R29, R34, 0x1, R3, P0 ;  /* 0x00000001221d7824 */ /* 0x000fe400000e0603 */
[----:B------:R2:W-:Y:S04]  /*8bb0*/  STL [R1+0x78], R2 ;  /* 0x0000780201007387 */ /* 0x0005e80000100800 */
[----:B------:R2:W-:Y:S01]  /*8bc0*/  LDGSTS.E.BYPASS.LTC128B.128 [R0+0x4080], [R28.64], !P3 ;  /* 0x040800001c007fae */ /* 0x0005e2000d901d46 */
[----:B------:R-:W-:Y:S01]  /*8bd0*/  PLOP3.LUT P0, PT, P2, PT, PT, 0x80, 0x0 ;  /* 0x000000000000781c */ /* 0x000fe2000170f070 */
[----:B------:R-:W-:Y:S02]  /*8be0*/  IMAD.MOV.U32 R60, RZ, RZ, R36 ;  /* 0x000000ffff3c7224 */ /* 0x000fe400078e0024 */
[----:B------:R-:W-:-:S02]  /*8bf0*/  IMAD.MOV.U32 R63, RZ, RZ, R37 ;  /* 0x000000ffff3f7224 */ /* 0x000fc400078e0025 */
[----:B------:R-:W-:Y:S02]  /*8c00*/  IMAD.MOV.U32 R61, RZ, RZ, R3 ;  /* 0x000000ffff3d7224 */ /* 0x000fe400078e0003 */
.L_x_1436:
[----:B--234-:R-:W2:Y:S01]  /*8c10*/  LDL R0, [R1+0x74] ;  /* 0x0000740001007983 */ /* 0x01cea20000100800 */
[C---:B------:R-:W-:Y:S01]  /*8c20*/  ISETP.LT.OR P3, PT, R116.reuse, 0x21, P1 ;  /* 0x000000217400780c */ /* 0x040fe20000f61670 */
[----:B------:R-:W-:Y:S01]  /*8c30*/  HMMA.16816.F32 R36, R12, R48, RZ ;  /* 0x000000300c24723c */ /* 0x000fe200000018ff */
[----:B------:R-:W-:Y:S01]  /*8c40*/  ISETP.LT.OR P1, PT, R116, 0x21, P0 ;  /* 0x000000217400780c */ /* 0x000fe20000721670 */
[----:B------:R-:W-:Y:S01]  /*8c50*/  IMAD R225, R8, 0x2, R224 ;  /* 0x0000000208e17824 */ /* 0x000fe200078e02e0 */
[----:B------:R-:W-:Y:S02]  /*8c60*/  IADD3 R2, P2, R4, R60, RZ ;  /* 0x0000003c04027210 */ /* 0x000fe40007f5e0ff */
[----:B------:R-:W-:-:S03]  /*8c70*/  LEA R222, R6, R216, 0x1 ;  /* 0x000000d806de7211 */ /* 0x000fc600078e08ff */
[----:B------:R-:W-:Y:S01]  /*8c80*/  HMMA.16816.F32 R32, R12, R44, RZ ;  /* 0x0000002c0c20723c */ /* 0x000fe200000018ff */
[----:B------:R-:W-:-:S07]  /*8c90*/  IMAD.X R3, R11, 0x1, R63, P2 ;  /* 0x000000010b037824 */ /* 0x000fce00010e063f */
[C---:B------:R-:W-:Y:S08]  /*8ca0*/  HMMA.16816.F32 R28, R12.reuse, R40, RZ ;  /* 0x000000280c1c723c */ /* 0x040ff000000018ff */
[C---:B------:R-:W-:Y:S08]  /*8cb0*/  HMMA.16816.F32 R52, R12.reuse, R50, RZ ;  /* 0x000000320c34723c */ /* 0x040ff000000018ff */
[C---:B------:R-:W-:Y:S08]  /*8cc0*/  HMMA.16816.F32 R56, R12.reuse, R46, RZ ;  /* 0x0000002e0c38723c */ /* 0x040ff000000018ff */
[----:B------:R-:W-:Y:S07]  /*8cd0*/  HMMA.16816.F32 R64, R12, R42, RZ ;  /* 0x0000002a0c40723c */ /* 0x000fee00000018ff */
[----:B------:R-:W-:Y:S01]  /*8ce0*/  IADD3 R12, P0, R4, R62, RZ ;  /* 0x0000003e040c7210 */ /* 0x000fe20007f1e0ff */
[----:B------:R-:W-:Y:S04]  /*8cf0*/  HMMA.16816.F32 R68, R16, R48, RZ ;  /* 0x000000301044723c */ /* 0x000fe800000018ff */
[----:B------:R-:W-:-:S04]  /*8d00*/  IMAD.X R13, R11, 0x1, R61, P0 ;  /* 0x000000010b0d7824 */ /* 0x000fc800000e063d */
[C---:B------:R-:W-:Y:S08]  /*8d10*/  HMMA.16816.F32 R76, R16.reuse, R44, RZ ;  /* 0x0000002c104c723c */ /* 0x040ff000000018ff */
[C---:B------:R-:W-:Y:S08]  /*8d20*/  HMMA.16816.F32 R48, R16.reuse, R50, RZ ;  /* 0x000000321030723c */ /* 0x040ff000000018ff */
[C---:B------:R-:W-:Y:S08]  /*8d30*/  HMMA.16816.F32 R84, R16.reuse, R40, RZ ;  /* 0x000000281054723c */ /* 0x040ff000000018ff */
[C---:B------:R-:W-:Y:S08]  /*8d40*/  HMMA.16816.F32 R44, R16.reuse, R46, RZ ;  /* 0x0000002e102c723c */ /* 0x040ff000000018ff */
[----:B------:R-:W-:Y:S08]  /*8d50*/  HMMA.16816.F32 R96, R16, R42, RZ ;  /* 0x0000002a1060723c */ /* 0x000ff000000018ff */
[C---:B------:R-:W-:Y:S08]  /*8d60*/  HMMA.16816.F32 R112, R20.reuse, R72, R36 ;  /* 0x000000481470723c */ /* 0x040ff00000001824 */
[C---:B------:R-:W-:Y:S08]  /*8d70*/  HMMA.16816.F32 R108, R20.reuse, R80, R32 ;  /* 0x00000050146c723c */ /* 0x040ff00000001820 */
[C---:B------:R-:W-:Y:S08]  /*8d80*/  HMMA.16816.F32 R92, R20.reuse, R74, R52 ;  /* 0x0000004a145c723c */ /* 0x040ff00000001834 */
[C---:B------:R-:W-:Y:S08]  /*8d90*/  HMMA.16816.F32 R104, R20.reuse, R88, R28 ;  /* 0x000000581468723c */ /* 0x040ff0000000181c */
[C---:B------:R-:W-:Y:S08]  /*8da0*/  HMMA.16816.F32 R100, R20.reuse, R82, R56 ;  /* 0x000000521464723c */ /* 0x040ff00000001838 */
[----:B------:R-:W-:Y:S01]  /*8db0*/  HMMA.16816.F32 R52, R20, R90, R64 ;  /* 0x0000005a1434723c */ /* 0x000fe20000001840 */
[----:B------:R-:W-:-:S02]  /*8dc0*/  IMAD R227, R8, 0x2, R226 ;  /* 0x0000000208e37824 */ /* 0x000fc400078e02e2 */
[----:B------:R-:W-:-:S05]  /*8dd0*/  IMAD R221, R6, 0x2, R223 ;  /* 0x0000000206dd7824 */ /* 0x000fca00078e02df */
[C---:B------:R-:W-:Y:S01]  /*8de0*/  HMMA.16816.F32 R64, R24.reuse, R74, R48 ;  /* 0x0000004a1840723c */ /* 0x040fe20000001830 */
[----:B------:R-:W-:Y:S01]  /*8df0*/  @!PT LDS RZ, [RZ] ;  /* 0x00000000fffff984 */ /* 0x000fe20000000800 */
[----:B------:R-:W-:Y:S01]  /*8e00*/  @!PT LDS RZ, [RZ] ;  /* 0x00000000fffff984 */ /* 0x000fe20000000800 */
[----:B------:R-:W-:Y:S01]  /*8e10*/  @!PT LDS RZ, [RZ] ;  /* 0x00000000fffff984 */ /* 0x000fe20000000800 */
[----:B--2---:R1:W-:Y:S04]  /*8e20*/  LDGSTS.E.BYPASS.LTC128B.128 [R0+0x3080], [R2.64], !P3 ;  /* 0x0308000002007fae */ /* 0x0043e8000d901d46 */
[----:B------:R1:W-:Y:S04]  /*8e30*/  LDGSTS.E.BYPASS.LTC128B.128 [R0+0x4880], [R12.64], !P1 ;  /* 0x048800000c007fae */ /* 0x0003e8000c901d46 */
[----:B------:R-:W-:Y:S04]  /*8e40*/  LDSM.16.M88.4 R16, [R225+0xa080] ;  /* 0x00a08000e110783b */ /* 0x000fe80000000200 */
[----:B------:R-:W2:Y:S04]  /*8e50*/  LDSM.16.M88.4 R36, [R222+0x5080] ;  /* 0x00508000de24783b */ /* 0x000ea80000000200 */
[----:B------:R-:W3:Y:S04]  /*8e60*/  LDSM.16.M88.4 R32, [R222+0x5880] ;  /* 0x00588000de20783b */ /* 0x000ee80000000200 */
[----:B------:R-:W2:Y:S04]  /*8e70*/  LDSM.16.M88.4 R40, [R222+0x6080] ;  /* 0x00608000de28783b */ /* 0x000ea80000000200 */
[----:B------:R-:W2:Y:S01]  /*8e80*/  LDSM.16.M88.4 R20, [R225+0x8080] ;  /* 0x00808000e114783b */ /* 0x000ea20000000200 */
[C---:B------:R-:W-:Y:S03]  /*8e90*/  HMMA.16816.F32 R68, R24.reuse, R72, R68 ;  /* 0x000000481844723c */ /* 0x040fe60000001844 */
[----:B------:R-:W-:Y:S04]  /*8ea0*/  LDSM.16.M88.4 R72, [R221+0x800] ;  /* 0x00080000dd48783b */ /* 0x000fe80000000200 */
[----:B-1----:R-:W4:Y:S01]  /*8eb0*/  LDL R0, [R1+0xb4] ;  /* 0x0000b40001007983 */ /* 0x002f220000100800 */
[C---:B------:R-:W-:Y:S01]  /*8ec0*/  HMMA.16816.F32 R48, R24.reuse, R82, R44 ;  /* 0x000000521830723c */ /* 0x040fe2000000182c */
[----:B------:R-:W-:Y:S01]  /*8ed0*/  LEA R228, R9, R225, 0x1 ;  /* 0x000000e109e47211 */ /* 0x000fe200078e08ff */
[----:B------:R-:W-:Y:S01]  /*8ee0*/  BSSY B0, `(.L_x_1270) ;  /* 0x00000ca000007945 */ /* 0x000fe20003800000 */
[----:B------:R-:W-:Y:S04]  /*8ef0*/  LDSM.16.M88.4 R12, [R227+0xa080] ;  /* 0x00a08000e30c783b */ /* 0x000fe80000000200 */
[----:B------:R-:W1:Y:S01]  /*8f00*/  LDSM.16.M88.4 R44, [R221] ;  /* 0x00000000dd2c783b */ /* 0x000e620000000200 */
[C---:B------:R-:W-:Y:S03]  /*8f10*/  HMMA.16816.F32 R60, R24.reuse, R80, R76 ;  /* 0x00000050183c723c */ /* 0x040fe6000000184c */
[----:B------:R-:W1:Y:S04]  /*8f20*/  LDSM.16.M88.4 R76, [R221+0x1000] ;  /* 0x00100000dd4c783b */ /* 0x000e680000000200 */
[----:B------:R-:W1:Y:S01]  /*8f30*/  LDSM.16.M88.4 R28, [R227+0x8080] ;  /* 0x00808000e31c783b */ /* 0x000e620000000200 */
[C---:B------:R-:W-:Y:S03]  /*8f40*/  HMMA.16816.F32 R56, R24.reuse, R88, R84 ;  /* 0x000000581838723c */ /* 0x040fe60000001854 */
[----:B------:R-:W0:Y:S05]  /*8f50*/  LDGDEPBAR ;  /* 0x00000000000079af */ /* 0x000e2a0000000000 */
[----:B------:R-:W-:Y:S01]  /*8f60*/  HMMA.16816.F32 R80, R24, R90, R96 ;  /* 0x0000005a1850723c */ /* 0x000fe20000001860 */
[----:B------:R-:W-:Y:S07]  /*8f70*/  LDSM.16.M88.4 R24, [R224+0xe080] ;  /* 0x00e08000e018783b */ /* 0x000fee0000000200 */
[C---:B--2---:R-:W-:Y:S08]  /*8f80*/  HMMA.16816.F32 R84, R16.reuse, R36, R112 ;  /* 0x000000241054723c */ /* 0x044ff00000001870 */
[C---:B---3--:R-:W-:Y:S08]  /*8f90*/  HMMA.16816.F32 R96, R16.reuse, R32, R108 ;  /* 0x000000201060723c */ /* 0x048ff0000000186c */
[C---:B------:R-:W-:Y:S08]  /*8fa0*/  HMMA.16816.F32 R88, R16.reuse, R38, R92 ;  /* 0x000000261058723c */ /* 0x040ff0000000185c */
[C---:B------:R-:W-:Y:S08]  /*8fb0*/  HMMA.16816.F32 R100, R16.reuse, R34, R100 ;  /* 0x000000221064723c */ /* 0x040ff00000001864 */
[----:B------:R-:W-:Y:S08]  /*8fc0*/  HMMA.16816.F32 R104, R16, R40, R104 ;  /* 0x000000281068723c */ /* 0x000ff00000001868 */
[C---:B------:R-:W-:Y:S08]  /*8fd0*/  HMMA.16816.F32 R92, R20.reuse, R36, R68 ;  /* 0x00000024145c723c */ /* 0x040ff00000001844 */
[----:B------:R-:W-:Y:S01]  /*8fe0*/  HMMA.16816.F32 R64, R20, R38, R64 ;  /* 0x000000261440723c */ /* 0x000fe20000001840 */
[----:B------:R-:W2:Y:S07]  /*8ff0*/  LDSM.16.M88.4 R36, [R216+0x6880] ;  /* 0x00688000d824783b */ /* 0x000eae0000000200 */
[----:B------:R-:W-:Y:S01]  /*9000*/  HMMA.16816.F32 R52, R16, R42, R52 ;  /* 0x0000002a1034723c */ /* 0x000fe20000001834 */
[----:B------:R-:W-:Y:S07]  /*9010*/  LDSM.16.M88.4 R16, [R224+0xc080] ;  /* 0x00c08000e010783b */ /* 0x000fee0000000200 */
[C---:B------:R-:W-:Y:S08]  /*9020*/  HMMA.16816.F32 R108, R20.reuse, R32, R60 ;  /* 0x00000020146c723c */ /* 0x040ff0000000183c */
[C---:B------:R-:W-:Y:S01]  /*9030*/  HMMA.16816.F32 R112, R20.reuse, R34, R48 ;  /* 0x000000221470723c */ /* 0x040fe20000001830 */
[----:B------:R-:W3:Y:S07]  /*9040*/  LDSM.16.M88.4 R32, [R216+0x7080] ;  /* 0x00708000d820783b */ /* 0x000eee0000000200 */
[C---:B------:R-:W-:Y:S01]  /*9050*/  HMMA.16816.F32 R116, R20.reuse, R40, R56 ;  /* 0x000000281474723c */ /* 0x040fe20000001838 */
[----:B------:R-:W-:Y:S07]  /*9060*/  LDSM.16.M88.4 R56, [R223+0x1800] ;  /* 0x00180000df38783b */ /* 0x000fee0000000200 */
[----:B------:R-:W-:Y:S01]  /*9070*/  HMMA.16816.F32 R60, R20, R42, R80 ;  /* 0x0000002a143c723c */ /* 0x000fe20000001850 */
[----:B------:R-:W2:Y:S07]  /*9080*/  LDSM.16.M88.4 R20, [R216+0x7880] ;  /* 0x00788000d814783b */ /* 0x000eae0000000200 */
[C---:B-1----:R-:W-:Y:S08]  /*9090*/  HMMA.16816.F32 R48, R12.reuse, R44, R84 ;  /* 0x0000002c0c30723c */ /* 0x042ff00000001854 */
[C---:B------:R-:W-:Y:S08]  /*90a0*/  HMMA.16816.F32 R68, R12.reuse, R72, R96 ;  /* 0x000000480c44723c */ /* 0x040ff00000001860 */
[C---:B------:R-:W-:Y:S08]  /*90b0*/  HMMA.16816.F32 R40, R12.reuse, R46, R88 ;  /* 0x0000002e0c28723c */ /* 0x040ff00000001858 */
[C---:B------:R-:W-:Y:S08]  /*90c0*/  HMMA.16816.F32 R80, R12.reuse, R74, R100 ;  /* 0x0000004a0c50723c */ /* 0x040ff00000001864 */
[C---:B------:R-:W-:Y:S08]  /*90d0*/  HMMA.16816.F32 R84, R12.reuse, R76, R104 ;  /* 0x0000004c0c54723c */ /* 0x040ff00000001868 */
[----:B------:R-:W-:Y:S01]  /*90e0*/  HMMA.16816.F32 R100, R12, R78, R52 ;  /* 0x0000004e0c64723c */ /* 0x000fe20000001834 */
[----:B------:R-:W-:Y:S04]  /*90f0*/  LDSM.16.M88.4 R12, [R226+0xe080] ;  /* 0x00e08000e20c783b */ /* 0x000fe80000000200 */
[----:B------:R-:W1:Y:S03]  /*9100*/  LDSM.16.M88.4 R52, [R223+0x2000] ;  /* 0x00200000df34783b */ /* 0x000e660000000200 */
[C---:B------:R-:W-:Y:S01]  /*9110*/  HMMA.16816.F32 R104, R28.reuse, R46, R64 ;  /* 0x0000002e1c68723c */ /* 0x040fe20000001840 */
[----:B------:R-:W1:Y:S07]  /*9120*/  LDSM.16.M88.4 R64, [R223+0x2800] ;  /* 0x00280000df40783b */ /* 0x000e6e0000000200 */
[C---:B------:R-:W-:Y:S08]  /*9130*/  HMMA.16816.F32 R92, R28.reuse, R44, R92 ;  /* 0x0000002c1c5c723c */ /* 0x040ff0000000185c */
[C---:B------:R-:W-:Y:S08]  /*9140*/  HMMA.16816.F32 R108, R28.reuse, R72, R108 ;  /* 0x000000481c6c723c */ /* 0x040ff0000000186c */
[C---:B------:R-:W-:Y:S08]  /*9150*/  HMMA.16816.F32 R112, R28.reuse, R74, R112 ;  /* 0x0000004a1c70723c */ /* 0x040ff00000001870 */
[C---:B------:R-:W-:Y:S08]  /*9160*/  HMMA.16816.F32 R116, R28.reuse, R76, R116 ;  /* 0x0000004c1c74723c */ /* 0x040ff00000001874 */
[----:B------:R-:W-:Y:S01]  /*9170*/  HMMA.16816.F32 R96, R28, R78, R60 ;  /* 0x0000004e1c60723c */ /* 0x000fe2000000183c */
[----:B------:R-:W1:Y:S07]  /*9180*/  LDSM.16.M88.4 R28, [R226+0xc080] ;  /* 0x00c08000e21c783b */ /* 0x000e6e0000000200 */
[C---:B--2---:R-:W-:Y:S08]  /*9190*/  HMMA.16816.F32 R88, R24.reuse, R36, R48 ;  /* 0x000000241858723c */ /* 0x044ff00000001830 */
[C---:B---3--:R-:W-:Y:S08]  /*91a0*/  HMMA.16816.F32 R48, R24.reuse, R32, R68 ;  /* 0x000000201830723c */ /* 0x048ff00000001844 */
[C---:B------:R-:W-:Y:S08]  /*91b0*/  HMMA.16816.F32 R60, R24.reuse, R38, R40 ;  /* 0x00000026183c723c */ /* 0x040ff00000001828 */
[C---:B------:R-:W-:Y:S08]  /*91c0*/  HMMA.16816.F32 R44, R24.reuse, R34, R80 ;  /* 0x00000022182c723c */ /* 0x040ff00000001850 */
[----:B------:R-:W-:Y:S08]  /*91d0*/  HMMA.16816.F32 R40, R24, R20, R84 ;  /* 0x000000141828723c */ /* 0x000ff00000001854 */
[C---:B------:R-:W-:Y:S08]  /*91e0*/  HMMA.16816.F32 R80, R16.reuse, R36, R92 ;  /* 0x000000241050723c */ /* 0x040ff0000000185c */
[C---:B------:R-:W-:Y:S08]  /*91f0*/  HMMA.16816.F32 R76, R16.reuse, R38, R104 ;  /* 0x00000026104c723c */ /* 0x040ff00000001868 */
[----:B------:R-:W-:Y:S08]  /*9200*/  HMMA.16816.F32 R68, R16, R32, R108 ;  /* 0x000000201044723c */ /* 0x000ff0000000186c */
[----:B------:R-:W-:Y:S01]  /*9210*/  HMMA.16816.F32 R72, R24, R22, R100 ;  /* 0x000000161848723c */ /* 0x000fe20000001864 */
[----:B------:R-:W-:Y:S07]  /*9220*/  LDSM.16.M88.4 R24, [R225+0xe080] ;  /* 0x00e08000e118783b */ /* 0x000fee0000000200 */
[----:B------:R-:W-:Y:S01]  /*9230*/  HMMA.16816.F32 R36, R16, R34, R112 ;  /* 0x000000221024723c */ /* 0x000fe20000001870 */
[----:B----4-:R-:W-:-:S07]  /*9240*/  ISETP.GT.AND P0, PT, R143, R0, PT ;  /* 0x000000008f00720c */ /* 0x010fce0003f04270 */
[C---:B------:R-:W-:Y:S08]  /*9250*/  HMMA.16816.F32 R32, R16.reuse, R20, R116 ;  /* 0x000000141020723c */ /* 0x040ff00000001874 */
[----:B------:R-:W-:Y:S01]  /*9260*/  HMMA.16816.F32 R16, R16, R22, R96 ;  /* 0x000000161010723c */ /* 0x000fe20000001860 */
[----:B------:R-:W-:Y:S07]  /*9270*/  LDSM.16.M88.4 R20, [R225+0xc080] ;  /* 0x00c08000e114783b */ /* 0x000fee0000000200 */
[C---:B-1----:R-:W-:Y:S01]  /*9280*/  HMMA.16816.F32 R116, R12.reuse, R52, R48 ;  /* 0x000000340c74723c */ /* 0x042fe20000001830 */
[----:B------:R-:W1:Y:S07]  /*9290*/  LDSM.16.M88.4 R48, [R222+0x6880] ;  /* 0x00688000de30783b */ /* 0x000e6e0000000200 */
[C---:B------:R-:W-:Y:S01]  /*92a0*/  HMMA.16816.F32 R112, R12.reuse, R54, R44 ;  /* 0x000000360c70723c */ /* 0x040fe2000000182c */
[----:B------:R-:W2:Y:S07]  /*92b0*/  LDSM.16.M88.4 R44, [R222+0x7080] ;  /* 0x00708000de2c783b */ /* 0x000eae0000000200 */
[C---:B------:R-:W-:Y:S01]  /*92c0*/  HMMA.16816.F32 R108, R12.reuse, R64, R40 ;  /* 0x000000400c6c723c */ /* 0x040fe20000001828 */
[----:B------:R-:W3:Y:S07]  /*92d0*/  LDSM.16.M88.4 R40, [R222+0x7880] ;  /* 0x00788000de28783b */ /* 0x000eee0000000200 */
[C---:B------:R-:W-:Y:S08]  /*92e0*/  HMMA.16816.F32 R88, R12.reuse, R56, R88 ;  /* 0x000000380c58723c */ /* 0x040ff00000001858 */
[----:B------:R-:W-:Y:S08]  /*92f0*/  HMMA.16816.F32 R84, R12, R58, R60 ;  /* 0x0000003a0c54723c */ /* 0x000ff0000000183c */
[C---:B------:R-:W-:Y:S08]  /*9300*/  HMMA.16816.F32 R104, R28.reuse, R56, R80 ;  /* 0x000000381c68723c */ /* 0x040ff00000001850 */
[C---:B------:R-:W-:Y:S08]  /*9310*/  HMMA.16816.F32 R100, R28.reuse, R58, R76 ;  /* 0x0000003a1c64723c */ /* 0x040ff0000000184c */
[----:B------:R-:W-:Y:S08]  /*9320*/  HMMA.16816.F32 R96, R28, R52, R68 ;  /* 0x000000341c60723c */ /* 0x000ff00000001844 */
[----:B------:R-:W-:Y:S01]  /*9330*/  HMMA.16816.F32 R60, R12, R66, R72 ;  /* 0x000000420c3c723c */ /* 0x000fe20000001848 */
[----:B------:R-:W-:Y:S07]  /*9340*/  LDSM.16.M88.4 R12, [R228+0xe080] ;  /* 0x00e08000e40c783b */ /* 0x000fee0000000200 */
[C---:B------:R-:W-:Y:S01]  /*9350*/  HMMA.16816.F32 R92, R28.reuse, R54, R36 ;  /* 0x000000361c5c723c */ /* 0x040fe20000001824 */
[----:B------:R-:W4:Y:S07]  /*9360*/  LDSM.16.M88.4 R36, [R221+0x1800] ;  /* 0x00180000dd24783b */ /* 0x000f2e0000000200 */
[C---:B------:R-:W-:Y:S01]  /*9370*/  HMMA.16816.F32 R68, R28.reuse, R64, R32 ;  /* 0x000000401c44723c */ /* 0x040fe20000001820 */
[----:B------:R-:W-:Y:S07]  /*9380*/  LDSM.16.M88.4 R32, [R221+0x2000] ;  /* 0x00200000dd20783b */ /* 0x000fee0000000200 */
[----:B------:R-:W-:Y:S01]  /*9390*/  HMMA.16816.F32 R64, R28, R66, R16 ;  /* 0x000000421c40723c */ /* 0x000fe20000001810 */
[----:B------:R-:W2:Y:S04]  /*93a0*/  LDSM.16.M88.4 R16, [R227+0xc080] ;  /* 0x00c08000e310783b */ /* 0x000ea80000000200 */
[----:B------:R-:W3:Y:S01]  /*93b0*/  LDSM.16.M88.4 R28, [R221+0x2800] ;  /* 0x00280000dd1c783b */ /* 0x000ee20000000200 */
[----:B------:R-:W-:-:S04]  /*93c0*/  DEPBAR.LE SB0, 0x0 ;  /* 0x000080000000791a */ /* 0x000fc80000000000 */
[C---:B-1----:R-:W-:Y:S08]  /*93d0*/  HMMA.16816.F32 R88, R24.reuse, R48, R88 ;  /* 0x000000301858723c */ /* 0x042ff00000001858 */
[----:B------:R-:W-:Y:S08]  /*93e0*/  HMMA.16816.F32 R84, R24, R50, R84 ;  /* 0x000000321854723c */ /* 0x000ff00000001854 */
[C---:B------:R-:W-:Y:S08]  /*93f0*/  HMMA.16816.F32 R56, R20.reuse, R48, R104 ;  /* 0x000000301438723c */ /* 0x040ff00000001868 */
[----:B------:R-:W-:Y:S08]  /*9400*/  HMMA.16816.F32 R52, R20, R50, R100 ;  /* 0x000000321434723c */ /* 0x000ff00000001864 */
[C---:B--2---:R-:W-:Y:S08]  /*9410*/  HMMA.16816.F32 R80, R24.reuse, R44, R116 ;  /* 0x0000002c1850723c */ /* 0x044ff00000001874 */
[----:B------:R-:W-:Y:S08]  /*9420*/  HMMA.16816.F32 R76, R24, R46, R112 ;  /* 0x0000002e184c723c */ /* 0x000ff00000001870 */
[----:B------:R-:W-:Y:S08]  /*9430*/  HMMA.16816.F32 R48, R20, R44, R96 ;  /* 0x0000002c1430723c */ /* 0x000ff00000001860 */
[C---:B---3--:R-:W-:Y:S08]  /*9440*/  HMMA.16816.F32 R72, R24.reuse, R40, R108 ;  /* 0x000000281848723c */ /* 0x048ff0000000186c */
[----:B------:R-:W-:Y:S08]  /*9450*/  HMMA.16816.F32 R60, R24, R42, R60 ;  /* 0x0000002a183c723c */ /* 0x000ff0000000183c */
[C---:B------:R-:W-:Y:S08]  /*9460*/  HMMA.16816.F32 R44, R20.reuse, R46, R92 ;  /* 0x0000002e142c723c */ /* 0x040ff0000000185c */
[C---:B------:R-:W-:Y:S08]  /*9470*/  HMMA.16816.F32 R24, R20.reuse, R40, R68 ;  /* 0x000000281418723c */ /* 0x040ff00000001844 */
[----:B------:R-:W-:Y:S08]  /*9480*/  HMMA.16816.F32 R20, R20, R42, R64 ;  /* 0x0000002a1414723c */ /* 0x000ff00000001840 */
[C---:B----4-:R-:W-:Y:S08]  /*9490*/  HMMA.16816.F32 R88, R12.reuse, R36, R88 ;  /* 0x000000240c58723c */ /* 0x050ff00000001858 */
[----:B------:R-:W-:Y:S08]  /*94a0*/  HMMA.16816.F32 R84, R12, R38, R84 ;  /* 0x000000260c54723c */ /* 0x000ff00000001854 */
[C---:B------:R-:W-:Y:S08]  /*94b0*/  HMMA.16816.F32 R64, R16.reuse, R36, R56 ;  /* 0x000000241040723c */ /* 0x040ff00000001838 */
        /* <DEDUP_REMOVED lines=8> */
[----:B------:R-:W-:Y:S01]  /*9540*/  HMMA.16816.F32 R28, R16, R30, R20 ;  /* 0x0000001e101c723c */ /* 0x000fe20000001814 */
[----:B------:R-:W-:Y:S06]  /*9550*/  BAR.SYNC.DEFER_BLOCKING 0x0 ;  /* 0x0000000000007b1d */ /* 0x000fec0000010000 */
[----:B------:R-:W-:Y:S01]  /*9560*/  @!UPT UIADD3 URZ, URZ, URZ, URZ ;  /* 0x0000003f3f3ff290 */ /* 0x000fe2000fffe03f */
[----:B------:R-:W-:Y:S11]  /*9570*/  @!P0 BRA `(.L_x_1271) ;  /* 0x0000060000008947 */ /* 0x000ff60003800000 */
[----:B------:R-:W2:Y:S04]  /*9580*/  LDL R2, [R1+0xc8] ;  /* 0x0000c80001027983 */ /* 0x000ea80000100800 */
[----:B------:R-:W2:Y:S04]  /*9590*/  LDL R3, [R1+0xb8] ;  /* 0x0000b80001037983 */ /* 0x000ea80000100800 */
[----:B------:R-:W3:Y:S04]  /*95a0*/  LDL.64 R122, [R1+0xd0] ;  /* 0x0000d000017a7983 */ /* 0x000ee80000100a00 */
[----:B------:R-:W4:Y:S01]  /*95b0*/  LDL R4, [R1+0xe4] ;  /* 0x0000e40001047983 */ /* 0x000f220000100800 */
[----:B------:R-:W-:-:S02]  /*95c0*/  IMAD.MOV.U32 R0, RZ, RZ, 0x1 ;  /* 0x00000001ff007424 */ /* 0x000fc400078e00ff */
[----:B------:R-:W-:-:S03]  /*95d0*/  IMAD.MOV.U32 R12, RZ, RZ, RZ ;  /* 0x000000ffff0c7224 */ /* 0x000fc600078e00ff */
[----:B------:R-:W-:Y:S02]  /*95e0*/  ISETP.NE.AND P0, PT, R0, c[0x0][0x2b8], PT ;  /* 0x0000ae0000007a0c */ /* 0x000fe40003f05270 */
[C---:B--2---:R-:W-:Y:S02]  /*95f0*/  IADD3 R2, R3.reuse, R142, R2 ;  /* 0x0000008e03027210 */ /* 0x044fe40007ffe002 */
[----:B------:R-:W-:Y:S02]  /*9600*/  ISETP.GT.AND P4, PT, R3, 0x2f, PT ;  /* 0x0000002f0300780c */ /* 0x000fe40003f84270 */
[----:B------:R-:W-:-:S07]  /*9610*/  IADD3 R2, R2, -0x30, RZ ;  /* 0xffffffd002027810 */ /* 0x000fce0007ffe0ff */
[----:B------:R-:W-:-:S04]  /*9620*/  @P0 IMAD.HI.U32 R3, R2, c[0x0][0x2bc], RZ ;  /* 0x0000af0002030a27 */ /* 0x000fc800078e00ff */
[----:B------:R-:W-:Y:S01]  /*9630*/  IMAD.MOV.U32 R0, RZ, RZ, R2 ;  /* 0x000000ffff007224 */ /* 0x000fe200078e0002 */
[----:B------:R-:W-:-:S04]  /*9640*/  @P0 SHF.R.U32.HI R0, RZ, c[0x0][0x2c0], R3 ;  /* 0x0000b000ff000a19 */ /* 0x000fc80000011603 */
[----:B---3--:R-:W-:-:S04]  /*9650*/  @!P4 IADD3 R3, P0, R0, R122, RZ ;  /* 0x0000007a0003c210 */ /* 0x008fc80007f1e0ff */
[----:B----4-:R-:W-:Y:S02]  /*9660*/  @!P4 LEA.HI.X.SX32 R4, R0, R4, 0x1, P0 ;  /* 0x000000040004c211 */ /* 0x010fe400000f0eff */
[----:B------:R-:W-:-:S04]  /*9670*/  @!P4 LEA R6, P0, R3, c[0x0][0x2a0], 0x2 ;  /* 0x0000a8000306ca11 */ /* 0x000fc800078010ff */
[----:B------:R-:W-:-:S05]  /*9680*/  @!P4 LEA.HI.X R7, R3, c[0x0][0x2a4], R4, 0x2, P0 ;  /* 0x0000a9000307ca11 */ /* 0x000fca00000f1404 */
[----:B------:R-:W2:Y:S01]  /*9690*/  @!P4 LDG.E R12, [R6.64] ;  /* 0x00000006060cc981 */ /* 0x000ea2000c1e1900 */
[----:B------:R-:W-:-:S03]  /*96a0*/  IADD3 R0, -R0, RZ, RZ ;  /* 0x000000ff00007210 */ /* 0x000fc60007ffe1ff */
[----:B------:R-:W1:Y:S02]  /*96b0*/  S2R R122, SR_CTAID.Y ;  /* 0x00000000007a7919 */ /* 0x000e640000002600 */
[----:B------:R-:W-:Y:S02]  /*96c0*/  IMAD R11, R0, c[0x0][0x2b8], R2 ;  /* 0x0000ae00000b7a24 */ /* 0x000fe400078e0202 */
[----:B------:R-:W3:Y:S02]  /*96d0*/  S2R R124, SR_CTAID.Y ;  /* 0x00000000007c7919 */ /* 0x000ee40000002600 */
[----:B------:R-:W-:Y:S01]  /*96e0*/  IMAD.WIDE.U32 R2, R11, c[0x0][0x1e0], RZ ;  /* 0x000078000b027a25 */ /* 0x000fe200078e00ff */
[----:B------:R-:W-:Y:S01]  /*96f0*/  SHF.R.S32.HI R0, RZ, 0x1f, R11 ;  /* 0x0000001fff007819 */ /* 0x000fe2000001140b */
[----:B------:R1:W-:Y:S04]  /*9700*/  STL [R1+0x7c], R11 ;  /* 0x00007c0b01007387 */ /* 0x0003e80000100800 */
[----:B------:R-:W-:-:S04]  /*9710*/  IMAD R0, R0, c[0x0][0x1e0], RZ ;  /* 0x0000780000007a24 */ /* 0x000fc800078e02ff */
[----:B------:R-:W-:-:S04]  /*9720*/  IMAD R0, R11, c[0x0][0x1e4], R0 ;  /* 0x000079000b007a24 */ /* 0x000fc800078e0200 */
[----:B------:R-:W-:Y:S01]  /*9730*/  IMAD.IADD R3, R3, 0x1, R0 ;  /* 0x0000000103037824 */ /* 0x000fe200078e0200 */
[----:B-1----:R-:W-:Y:S01]  /*9740*/  SHF.R.S32.HI R11, RZ, 0x1f, R122 ;  /* 0x0000001fff0b7819 */ /* 0x002fe2000001147a */
[----:B---3--:R-:W-:-:S04]  /*9750*/  IMAD.WIDE.U32 R122, R124, c[0x0][0x1e8], RZ ;  /* 0x00007a007c7a7a25 */ /* 0x008fc800078e00ff */
[----:B------:R-:W-:-:S04]  /*9760*/  IMAD R11, R11, c[0x0][0x1e8], RZ ;  /* 0x00007a000b0b7a24 */ /* 0x000fc800078e02ff */
[----:B------:R-:W-:-:S05]  /*9770*/  IMAD R11, R124, c[0x0][0x1ec], R11 ;  /* 0x00007b007c0b7a24 */ /* 0x000fca00078e020b */
[----:B------:R-:W-:Y:S01]  /*9780*/  IADD3 R11, R123, R11, RZ ;  /* 0x0000000b7b0b7210 */ /* 0x000fe20007ffe0ff */
[----:B--2---:R1:W-:Y:S01]  /*9790*/  STL [R1+0x70], R12 ;  /* 0x0000700c01007387 */ /* 0x0043e20000100800 */
[----:B------:R-:W-:Y:S01]  /*97a0*/  SHF.R.S32.HI R0, RZ, 0x1f, R12 ;  /* 0x0000001fff007819 */ /* 0x000fe2000001140c */
        /* <DEDUP_REMOVED lines=8> */
[----:B------:R2:W3:Y:S02]  /*9830*/  SHFL.IDX PT, R13, R4, RZ, 0x181f ;  /* 0x00181fff040d7589 */ /* 0x0004e400000e0000 */
.L_x_1437:
[----:B------:R-:W-:Y:S05]  /*9840*/  BRA.DIV ~URZ, `(.L_x_1273) ;  /* 0x00015f127f007947 */ /* 0x000fea000b800000 */
[----:B------:R-:W4:Y:S04]  /*9850*/  LDL.64 R24, [R1+0xc0] ;  /* 0x0000c00001187983 */ /* 0x000f280000100a00 */
[----:B--2---:R-:W2:Y:S04]  /*9860*/  LDL R2, [R1+0xe8] ;  /* 0x0000e80001027983 */ /* 0x004ea80000100800 */
[----:B---3--:R-:W3:Y:S04]  /*9870*/  LDL R22, [R1+0xa4] ;  /* 0x0000a40001167983 */ /* 0x008ee80000100800 */
[----:B------:R-:W3:Y:S04]  /*9880*/  LDL R21, [R1+0xf4] ;  /* 0x0000f40001157983 */ /* 0x000ee80000100800 */
[----:B------:R-:W3:Y:S04]  /*9890*/  LDL R23, [R1+0xf0] ;  /* 0x0000f00001177983 */ /* 0x000ee80000100800 */
[----:B------:R-:W3:Y:S04]  /*98a0*/  LDL R20, [R1+0x74] ;  /* 0x0000740001147983 */ /* 0x000ee80000100800 */
[----:B------:R-:W1:Y:S04]  /*98b0*/  SHFL.IDX PT, R6, R18, RZ, 0x181f ;  /* 0x00181fff12067589 */ /* 0x000e6800000e0000 */
[----:B------:R-:W1:Y:S04]  /*98c0*/  SHFL.IDX PT, R7, R18, 0x1, 0x181f ;  /* 0x00381f0012077f89 */ /* 0x000e6800000e0000 */
[----:B------:R-:W1:Y:S01]  /*98d0*/  SHFL.IDX PT, R11, R4, 0x1, 0x181f ;  /* 0x00381f00040b7f89 */ /* 0x000e6200000e0000 */
[----:B----4-:R-:W-:-:S02]  /*98e0*/  IMAD.SHL.U32 R19, R24, 0x2, RZ ;  /* 0x0000000218137824 */ /* 0x010fc400078e00ff */
[----:B--2---:R-:W-:Y:S01]  /*98f0*/  IMAD.SHL.U32 R0, R2, 0x2, RZ ;  /* 0x0000000202007824 */ /* 0x004fe200078e00ff */
[----:B------:R-:W-:Y:S02]  /*9900*/  SHF.L.U64.HI R3, R24, 0x1, R25 ;  /* 0x0000000118037819 */ /* 0x000fe40000010219 */
[----:B---3--:R-:W-:Y:S02]  /*9910*/  ISETP.GE.AND P3, PT, R22, c[0x0][0x1d4], PT ;  /* 0x0000750016007a0c */ /* 0x008fe40003f66270 */
[C---:B-1----:R-:W-:Y:S02]  /*9920*/  IADD3 R16, P0, R6.reuse, R19, RZ ;  /* 0x0000001306107210 */ /* 0x042fe40007f1e0ff */
[----:B------:R-:W-:Y:S02]  /*9930*/  ISETP.GE.AND P4, PT, R21, c[0x0][0x1d4], PT ;  /* 0x0000750015007a0c */ /* 0x000fe40003f86270 */
[----:B------:R-:W-:Y:S02]  /*9940*/  IADD3 R12, P2, R6, R0, RZ ;  /* 0x00000000060c7210 */ /* 0x000fe40007f5e0ff */
[----:B------:R-:W-:-:S02]  /*9950*/  SHF.L.U64.HI R2, R2, 0x1, R23 ;  /* 0x0000000102027819 */ /* 0x000fc40000010217 */
[----:B------:R-:W-:Y:S01]  /*9960*/  IADD3 R6, P1, R7, R19, RZ ;  /* 0x0000001307067210 */ /* 0x000fe20007f3e0ff */
[--C-:B------:R-:W-:Y:S01]  /*9970*/  IMAD.X R17, R13, 0x1, R3.reuse, P0 ;  /* 0x000000010d117824 */ /* 0x100fe200000e0603 */
[----:B------:R-:W-:Y:S01]  /*9980*/  IADD3 R14, P0, R7, R0, RZ ;  /* 0x00000000070e7210 */ /* 0x000fe20007f1e0ff */
[--C-:B------:R-:W-:Y:S02]  /*9990*/  IMAD.X R13, R13, 0x1, R2.reuse, P2 ;  /* 0x000000010d0d7824 */ /* 0x100fe400010e0602 */
[C---:B------:R-:W-:Y:S01]  /*99a0*/  IMAD.X R7, R11.reuse, 0x1, R3, P1 ;  /* 0x000000010b077824 */ /* 0x040fe200008e0603 */
[----:B------:R1:W-:Y:S04]  /*99b0*/  LDGSTS.E.BYPASS.LTC128B.128 [R20+0x5080], [R16.64], !P3 ;  /* 0x0508000010147fae */ /* 0x0003e8000d901d46 */
[----:B------:R2:W-:Y:S04]  /*99c0*/  LDGSTS.E.BYPASS.LTC128B.128 [R20+0x6880], [R12.64], !P4 ;  /* 0x068800000c147fae */ /* 0x0005e8000e101d46 */
[----:B------:R3:W-:Y:S04]  /*99d0*/  LDGSTS.E.BYPASS.LTC128B.128 [R20+0x5880], [R6.64], !P3 ;  /* 0x0588000006147fae */ /* 0x0007e8000d901d46 */
[----:B---3--:R3:W5:Y:S04]  /*99e0*/  LDL R7, [R1+0xa0] ;  /* 0x0000a00001077983 */ /* 0x0087680000100800 */
[----:B--2---:R3:W2:Y:S04]  /*99f0*/  SHFL.IDX PT, R12, R4, 0x2, 0x181f ;  /* 0x00581f00040c7f89 */ /* 0x0046a800000e0000 */
[----:B------:R3:W4:Y:S01]  /*9a00*/  SHFL.IDX PT, R4, R18, 0x2, 0x181f ;  /* 0x00581f0012047f89 */ /* 0x00072200000e0000 */
[----:B------:R-:W-:Y:S01]  /*9a10*/  IADD3.X R15, R11, R2, RZ, P0, !PT ;  /* 0x000000020b0f7210 */ /* 0x000fe200007fe4ff */
[----:B------:R-:W-:Y:S01]  /*9a20*/  IMAD.MOV.U32 R6, RZ, RZ, R19 ;  /* 0x000000ffff067224 */ /* 0x000fe200078e0013 */
[----:B------:R-:W-:Y:S01]  /*9a30*/  SEL R11, RZ, 0x10, P3 ;  /* 0x00000010ff0b7807 */ /* 0x000fe20001800000 */
[----:B-1----:R-:W-:-:S02]  /*9a40*/  IMAD.MOV.U32 R16, RZ, RZ, R2 ;  /* 0x000000ffff107224 */ /* 0x002fc400078e0002 */
[----:B------:R1:W-:Y:S02]  /*9a50*/  LDGSTS.E.BYPASS.LTC128B.128 [R20+0x7080], [R14.64], !P4 ;  /* 0x070800000e147fae */ /* 0x0003e4000e101d46 */
[----:B-1----:R-:W-:Y:S01]  /*9a60*/  IMAD.MOV.U32 R15, RZ, RZ, R3 ;  /* 0x000000ffff0f7224 */ /* 0x002fe200078e0003 */
[----:B------:R-:W-:Y:S02]  /*9a70*/  MOV R14, R0 ;  /* 0x00000000000e7202 */ /* 0x000fe40000000f00 */
.L_x_1438:
[----:B--234-:R-:W2:Y:S01]  /*9a80*/  LDL R13, [R1+0x74] ;  /* 0x00007400010d7983 */ /* 0x01cea20000100800 */
[----:B------:R-:W-:Y:S02]  /*9a90*/  IADD3 R0, -R11, 0x10, RZ ;  /* 0x000000100b007810 */ /* 0x000fe40007ffe1ff */
[----:B-----5:R-:W-:Y:S02]  /*9aa0*/  IADD3 R2, -R7, 0x10, RZ ;  /* 0x0000001007027810 */ /* 0x020fe40007ffe1ff */
[----:B------:R-:W-:Y:S02]  /*9ab0*/  LOP3.LUT R0, R0, 0xf, RZ, 0xc0, !PT ;  /* 0x0000000f00007812 */ /* 0x000fe400078ec0ff */
[----:B------:R-:W-:-:S02]  /*9ac0*/  ISETP.NE.U32.AND P3, PT, R11, RZ, PT ;  /* 0x000000ff0b00720c */ /* 0x000fc40003f65070 */
[----:B------:R-:W-:Y:S02]  /*9ad0*/  IADD3 R6, P1, P0, R0, R4, R6 ;  /* 0x0000000400067210 */ /* 0x000fe4000783e006 */
[----:B------:R-:W-:Y:S02]  /*9ae0*/  LOP3.LUT R2, R2, 0xf, RZ, 0xc0, !PT ;  /* 0x0000000f02027812 */ /* 0x000fe400078ec0ff */
[----:B------:R-:W-:Y:S02]  /*9af0*/  ISETP.NE.U32.AND P2, PT, R7, RZ, PT ;  /* 0x000000ff0700720c */ /* 0x000fe40003f45070 */
[----:B------:R-:W-:Y:S02]  /*9b00*/  IADD3.X R7, RZ, R12, R15, P1, P0 ;  /* 0x0000000cff077210 */ /* 0x000fe40000fe040f */
[----:B------:R-:W-:-:S04]  /*9b10*/  IADD3 R2, P1, P0, R2, R4, R14 ;  /* 0x0000000402027210 */ /* 0x000fc8000783e00e */
[----:B------:R-:W-:Y:S01]  /*9b20*/  IADD3.X R3, RZ, R12, R16, P1, P0 ;  /* 0x0000000cff037210 */ /* 0x000fe20000fe0410 */
[----:B------:R-:W-:Y:S01]  /*9b30*/  @!PT LDS RZ, [RZ] ;  /* 0x00000000fffff984 */ /* 0x000fe20000000800 */
[----:B------:R-:W-:Y:S01]  /*9b40*/  @!PT LDS RZ, [RZ] ;  /* 0x00000000fffff984 */ /* 0x000fe20000000800 */
[----:B------:R-:W-:Y:S01]  /*9b50*/  @!PT LDS RZ, [RZ] ;  /* 0x00000000fffff984 */ /* 0x000fe20000000800 */
[----:B--2---:R1:W-:Y:S04]  /*9b60*/  LDGSTS.E.BYPASS.LTC128B.128.ZFILL [R13+0x6080], [R6.64], P3 ;  /* 0x06080000060d7fae */ /* 0x0043e80009941d46 */
[----:B------:R1:W-:Y:S04]  /*9b70*/  LDGSTS.E.BYPASS.LTC128B.128.ZFILL [R13+0x7880], [R2.64], P2 ;  /* 0x07880000020d7fae */ /* 0x0003e80009141d46 */
.L_x_1271:
[----:B------:R-:W-:Y:S05]  /*9b80*/  BSYNC B0 ;  /* 0x0000000000007941 */ /* 0x000fea0003800000 */
.L_x_1270:
[----:B------:R-:W2:Y:S04]  /*9b90*/  LDL R12, [R1+0x4] ;  /* 0x00000400010c7983 */ /* 0x000ea80000100800 */
[----:B------:R-:W3:Y:S01]  /*9ba0*/  LDL R15, [R1+0x8c] ;  /* 0x00008c00010f7983 */ /* 0x000ee20000100800 */
[----:B-----5:R-:W-:Y:S01]  /*9bb0*/  SHF.R.S32.HI R0, RZ, 0x1f, R120 ;  /* 0x0000001fff007819 */ /* 0x020fe20000011478 */
[----:B------:R-:W-:-:S02]  /*9bc0*/  IMAD.MOV.U32 R14, RZ, RZ, 0x1 ;  /* 0x00000001ff0e7424 */ /* 0x000fc400078e00ff */
[----:B------:R-:W0:Y:S01]  /*9bd0*/  LDGDEPBAR ;  /* 0x00000000000079af */ /* 0x000e220000000000 */
[CC--:B-1----:R-:W-:Y:S02]  /*9be0*/  LEA.HI R2, R0.reuse, R120.reuse, RZ, 0x2 ;  /* 0x0000007800027211 */ /* 0x0c2fe400078f10ff */
[----:B------:R-:W-:Y:S02]  /*9bf0*/  LEA.HI R0, R0, R120, RZ, 0x5 ;  /* 0x0000007800007211 */ /* 0x000fe400078f28ff */
[----:B------:R-:W-:Y:S02]  /*9c00*/  LOP3.LUT R2, R2, 0xfffffffc, RZ, 0xc0, !PT ;  /* 0xfffffffc02027812 */ /* 0x000fe400078ec0ff */
[----:B------:R-:W-:Y:S02]  /*9c10*/  LOP3.LUT R4, R0, 0xffffffe0, RZ, 0xc0, !PT ;  /* 0xffffffe000047812 */ /* 0x000fe400078ec0ff */
[----:B------:R-:W-:Y:S01]  /*9c20*/  SHF.R.S32.HI R6, RZ, 0x5, R0 ;  /* 0x00000005ff067819 */ /* 0x000fe20000011400 */
[C---:B------:R-:W-:Y:S01]  /*9c30*/  IMAD.IADD R3, R120.reuse, 0x1, -R2 ;  /* 0x0000000178037824 */ /* 0x040fe200078e0a02 */
[----:B------:R-:W-:Y:S01]  /*9c40*/  SHF.R.S32.HI R7, RZ, 0x1f, R0 ;  /* 0x0000001fff077819 */ /* 0x000fe20000011400 */
[----:B------:R-:W-:-:S03]  /*9c50*/  IMAD.IADD R0, R120, 0x1, -R4 ;  /* 0x0000000178007824 */ /* 0x000fc600078e0a04 */
[----:B------:R-:W-:Y:S02]  /*9c60*/  LEA.HI R4, R7, R6, RZ, 0x2 ;  /* 0x0000000607047211 */ /* 0x000fe400078f10ff */
[----:B------:R-:W-:Y:S02]  /*9c70*/  LEA.HI R2, R3, R3, RZ, 0x1 ;  /* 0x0000000303027211 */ /* 0x000fe400078f08ff */
[----:B------:R-:W-:Y:S02]  /*9c80*/  SHF.R.S32.HI R13, RZ, 0x1f, R0 ;  /* 0x0000001fff0d7819 */ /* 0x000fe40000011400 */
[----:B------:R-:W-:Y:S02]  /*9c90*/  LOP3.LUT R7, R4, 0xffffffc, RZ, 0xc0, !PT ;  /* 0x0ffffffc04077812 */ /* 0x000fe400078ec0ff */
[----:B------:R-:W-:Y:S02]  /*9ca0*/  LOP3.LUT R11, R2, 0x1ffffffe, RZ, 0xc0, !PT ;  /* 0x1ffffffe020b7812 */ /* 0x000fe400078ec0ff */
[----:B------:R-:W-:Y:S01]  /*9cb0*/  LEA.HI R4, R13, R0, RZ, 0x2 ;  /* 0x000000000d047211 */ /* 0x000fe200078f10ff */
[----:B------:R-:W-:-:S02]  /*9cc0*/  IMAD.IADD R6, R6, 0x1, -R7 ;  /* 0x0000000106067824 */ /* 0x000fc400078e0a07 */
[----:B------:R-:W-:Y:S01]  /*9cd0*/  IMAD.IADD R7, R3, 0x1, -R11 ;  /* 0x0000000103077824 */ /* 0x000fe200078e0a0b */
[----:B------:R-:W-:Y:S01]  /*9ce0*/  LOP3.LUT R3, R4, 0x7ffffffc, RZ, 0xc0, !PT ;  /* 0x7ffffffc04037812 */ /* 0x000fe200078ec0ff */
[----:B------:R-:W-:Y:S01]  /*9cf0*/  IMAD.SHL.U32 R2, R2, 0x20, RZ ;  /* 0x0000002002027824 */ /* 0x000fe200078e00ff */
[----:B------:R-:W-:-:S03]  /*9d00*/  SHF.R.S32.HI R17, RZ, 0x2, R4 ;  /* 0x00000002ff117819 */ /* 0x000fc60000011404 */
[----:B------:R-:W-:Y:S01]  /*9d10*/  IMAD.IADD R3, R0, 0x1, -R3 ;  /* 0x0000000100037824 */ /* 0x000fe200078e0a03 */
[----:B------:R-:W-:Y:S01]  /*9d20*/  LOP3.LUT R11, R2, 0xffffffc0, RZ, 0xc0, !PT ;  /* 0xffffffc0020b7812 */ /* 0x000fe200078ec0ff */
[----:B------:R-:W-:Y:S02]  /*9d30*/  IMAD.SHL.U32 R4, R7, 0x8, RZ ;  /* 0x0000000807047824 */ /* 0x000fe400078e00ff */
[----:B------:R-:W-:Y:S02]  /*9d40*/  IMAD.SHL.U32 R16, R6, 0x10, RZ ;  /* 0x0000001006107824 */ /* 0x000fe400078e00ff */
[----:B------:R-:W-:Y:S01]  /*9d50*/  IMAD.SHL.U32 R7, R3, 0x2, RZ ;  /* 0x0000000203077824 */ /* 0x000fe200078e00ff */
[----:B------:R-:W-:Y:S01]  /*9d60*/  STL [R1+0xe0], R17 ;  /* 0x0000e01101007387 */ /* 0x000fe20000100800 */
[----:B------:R-:W-:-:S03]  /*9d70*/  ISETP.NE.AND P0, PT, R14, c[0x0][0x2c4], PT ;  /* 0x0000b1000e007a0c */ /* 0x000fc60003f05270 */
[----:B------:R-:W-:Y:S04]  /*9d80*/  STL [R1+0xdc], R16 ;  /* 0x0000dc1001007387 */ /* 0x000fe80000100800 */
[----:B------:R-:W-:Y:S04]  /*9d90*/  STL [R1+0xd8], R11 ;  /* 0x0000d80b01007387 */ /* 0x000fe80000100800 */
[----:B------:R-:W-:Y:S01]  /*9da0*/  STL [R1+0xb0], R7 ;  /* 0x0000b00701007387 */ /* 0x000fe20000100800 */
[----:B------:R-:W-:-:S03]  /*9db0*/  IMAD.IADD R0, R121, 0x1, R5 ;  /* 0x0000000179007824 */ /* 0x000fc600078e0205 */
[----:B------:R1:W-:Y:S01]  /*9dc0*/  STL [R1+0xcc], R4 ;  /* 0x0000cc0401007387 */ /* 0x0003e20000100800 */
[--C-:B------:R-:W-:Y:S02]  /*9dd0*/  IMAD.IADD R24, R0, 0x1, -R7.reuse ;  /* 0x0000000100187824 */ /* 0x100fe400078e0a07 */
[----:B------:R-:W-:Y:S02]  /*9de0*/  IMAD.IADD R25, R121, 0x1, -R7 ;  /* 0x0000000179197824 */ /* 0x000fe400078e0a07 */
[----:B--2---:R-:W-:-:S05]  /*9df0*/  IMAD R2, R12, 0x80, R17 ;  /* 0x000000800c027824 */ /* 0x004fca00078e0211 */
[----:B------:R-:W-:-:S05]  /*9e00*/  IADD3 R2, R11, R2, R16 ;  /* 0x000000020b027210 */ /* 0x000fca0007ffe010 */
[----:B------:R-:W-:Y:S01]  /*9e10*/  IMAD.IADD R6, R4, 0x1, R2 ;  /* 0x0000000104067824 */ /* 0x000fe200078e0202 */
[----:B------:R-:W-:Y:S02]  /*9e20*/  IADD3 R2, -R7, 0x1, R0 ;  /* 0x0000000107027810 */ /* 0x000fe40007ffe100 */
[----:B-1----:R-:W-:Y:S01]  /*9e30*/  LOP3.LUT R4, RZ, c[0x0][0x324], RZ, 0x33, !PT ;  /* 0x0000c900ff047a12 */ /* 0x002fe200078e33ff */
[----:B------:R-:W-:-:S04]  /*9e40*/  @P0 IMAD.HI.U32 R3, R6, c[0x0][0x2c8], RZ ;  /* 0x0000b20006030a27 */ /* 0x000fc800078e00ff */
[----:B---3--:R-:W-:Y:S01]  /*9e50*/  IMAD.IADD R2, R2, 0x1, -R15 ;  /* 0x0000000102027824 */ /* 0x008fe200078e0a0f */
[----:B------:R-:W-:-:S03]  /*9e60*/  @P0 SHF.R.U32.HI R6, RZ, c[0x0][0x2cc], R3 ;  /* 0x0000b300ff060a19 */ /* 0x000fc60000011603 */
[C---:B------:R-:W-:Y:S01]  /*9e70*/  IMAD.IADD R23, R2.reuse, 0x1, R4 ;  /* 0x0000000102177824 */ /* 0x040fe200078e0204 */
[----:B------:R-:W-:Y:S01]  /*9e80*/  IADD3 R22, R2, c[0x0][0x328], RZ ;  /* 0x0000ca0002167a10 */ /* 0x000fe20007ffe0ff */
[----:B------:R-:W-:Y:S05]  /*9e90*/  BRA.DIV ~URZ, `(.L_x_1274) ;  /* 0x00015db27f007947 */ /* 0x000fea000b800000 */
[----:B------:R1:W2:Y:S02]  /*9ea0*/  SHFL.IDX PT, R3, R6, RZ, 0x1c1f ;  /* 0x001c1fff06037589 */ /* 0x0002a400000e0000 */
.L_x_1439:
[----:B------:R-:W-:Y:S01]  /*9eb0*/  FMUL.FTZ R0, R41, c[0x0][0x320] ;  /* 0x0000c80029007a20 */ /* 0x000fe20000410000 */
[----:B------:R-:W-:Y:S02]  /*9ec0*/  MOV R51, 0x1 ;  /* 0x0000000100337802 */ /* 0x000fe40000000f00 */
[----:B--2---:R-:W-:Y:S01]  /*9ed0*/  IADD3 R2, R22, R3, RZ ;  /* 0x0000000316027210 */ /* 0x004fe20007ffe0ff */
[----:B------:R2:W3:Y:S01]  /*9ee0*/  MUFU.TANH R21, R0 ;  /* 0x0000000000157308 */ /* 0x0004e20000002400 */
[----:B------:R-:W-:Y:S02]  /*9ef0*/  ISETP.LE.AND P0, PT, R51, c[0x0][0x32c], PT ;  /* 0x0000cb0033007a0c */ /* 0x000fe40003f03270 */
[----:B------:R-:W-:Y:S02]  /*9f00*/  LOP3.LUT R229, R229, 0xfffffdff, RZ, 0xc0, !PT ;  /* 0xfffffdffe5e57812 */ /* 0x000fe400078ec0ff */
[----:B------:R-:W-:-:S09]  /*9f10*/  IMNMX R2, R24, R2, PT ;  /* 0x0000000218027217 */ /* 0x000fd20003800200 */
[----:B------:R-:W-:Y:S01]  /*9f20*/  @P0 LOP3.LUT R229, R229, 0x200, RZ, 0xfc, !PT ;  /* 0x00000200e5e50812 */ /* 0x000fe200078efcff */
[----:B--2---:R-:W-:-:S04]  /*9f30*/  FMUL.FTZ R0, R36, c[0x0][0x320] ;  /* 0x0000c80024007a20 */ /* 0x004fc80000410000 */
[----:B------:R2:W4:Y:S02]  /*9f40*/  MUFU.TANH R20, R0 ;  /* 0x0000000000147308 */ /* 0x0005240000002400 */
[----:B--2---:R-:W-:-:S06]  /*9f50*/  FMUL.FTZ R0, R37, c[0x0][0x320] ;  /* 0x0000c80025007a20 */ /* 0x004fcc0000410000 */
[----:B------:R2:W1:Y:S02]  /*9f60*/  MUFU.TANH R19, R0 ;  /* 0x0000000000137308 */ /* 0x0004640000002400 */
        /* <DEDUP_REMOVED lines=18> */
[----:B--2---:R-:W-:Y:S01]  /*a090*/  IADD3 R0, R23, R3, RZ ;  /* 0x0000000317007210 */ /* 0x004fe20007ffe0ff */
[----:B------:R-:W-:Y:S05]  /*a0a0*/  @!P0 BRA `(.L_x_1275) ;  /* 0x0000013000008947 */ /* 0x000fea0003800000 */
[----:B-1-34-:R-:W2:Y:S01]  /*a0b0*/  LDL R4, [R1+0x8c] ;  /* 0x00008c0001047983 */ /* 0x01aea20000100800 */
[----:B------:R-:W-:Y:S01]  /*a0c0*/  BSSY B0, `(.L_x_1276) ;  /* 0x000000d000007945 */ /* 0x000fe20003800000 */
[----:B--2---:R-:W-:-:S04]  /*a0d0*/  IADD3 R3, -R4, R5, R3 ;  /* 0x0000000504037210 */ /* 0x004fc80007ffe103 */
[----:B------:R-:W-:-:S13]  /*a0e0*/  ISETP.GT.AND P0, PT, R3, -0x1, PT ;  /* 0xffffffff0300780c */ /* 0x000fda0003f04270 */
[----:B------:R-:W-:Y:S05]  /*a0f0*/  @P0 BRA `(.L_x_1277) ;  /* 0x0000006000000947 */ /* 0x000fea0003800000 */
[----:B------:R-:W-:Y:S02]  /*a100*/  ISETP.NE.AND P0, PT, R51, c[0x0][0x32c], PT ;  /* 0x0000cb0033007a0c */ /* 0x000fe40003f05270 */
[----:B------:R-:W-:-:S11]  /*a110*/  LOP3.LUT R3, RZ, R3, RZ, 0x33, !PT ;  /* 0x00000003ff037212 */ /* 0x000fd600078e33ff */
[----:B------:R-:W-:-:S05]  /*a120*/  @P0 IMAD.HI.U32 R4, R3, c[0x0][0x330], RZ ;  /* 0x0000cc0003040a27 */ /* 0x000fca00078e00ff */
[----:B------:R-:W-:-:S04]  /*a130*/  @P0 SHF.R.U32.HI R3, RZ, c[0x0][0x334], R4 ;  /* 0x0000cd00ff030a19 */ /* 0x000fc80000011604 */
[----:B------:R-:W-:Y:S01]  /*a140*/  LOP3.LUT R3, RZ, R3, RZ, 0x33, !PT ;  /* 0x00000003ff037212 */ /* 0x000fe200078e33ff */
[----:B------:R-:W-:Y:S05]  /*a150*/  BRA `(.L_x_1278) ;  /* 0x0000003000007947 */ /* 0x000fea0003800000 */
.L_x_1277:
[----:B------:R-:W-:-:S13]  /*a160*/  ISETP.NE.AND P0, PT, R51, c[0x0][0x32c], PT ;  /* 0x0000cb0033007a0c */ /* 0x000fda0003f05270 */
[----:B------:R-:W-:-:S05]  /*a170*/  @P0 IMAD.HI.U32 R4, R3, c[0x0][0x330], RZ ;  /* 0x0000cc0003040a27 */ /* 0x000fca00078e00ff */
[----:B------:R-:W-:Y:S02]  /*a180*/  @P0 SHF.R.U32.HI R3, RZ, c[0x0][0x334], R4 ;  /* 0x0000cd00ff030a19 */ /* 0x000fe40000011604 */
.L_x_1278:
[----:B------:R-:W-:Y:S05]  /*a190*/  BSYNC B0 ;  /* 0x0000000000007941 */ /* 0x000fea0003800000 */
.L_x_1276:
[----:B------:R-:W-:-:S05]  /*a1a0*/  IMAD R3, R3, c[0x0][0x32c], R25 ;  /* 0x0000cb0003037a24 */ /* 0x000fca00078e0219 */
[----:B------:R-:W-:Y:S02]  /*a1b0*/  IADD3 R4, R3, c[0x0][0x32c], RZ ;  /* 0x0000cb0003047a10 */ /* 0x000fe40007ffe0ff */
[----:B------:R-:W-:Y:S02]  /*a1c0*/  IMNMX R0, R0, R3, !PT ;  /* 0x0000000300007217 */ /* 0x000fe40007800200 */
[----:B------:R-:W-:Y:S02]  /*a1d0*/  IMNMX R2, R2, R4, PT ;  /* 0x0000000402027217 */ /* 0x000fe40003800200 */
.L_x_1275:
[----:B-1-34-:R-:W-:Y:S02]  /*a1e0*/  ISETP.GE.AND P0, PT, R121, 0x2, PT ;  /* 0x000000027900780c */ /* 0x01afe40003f06270 */
[----:B------:R-:W-:Y:S02]  /*a1f0*/  LOP3.LUT R229, R229, 0xfffffff7, RZ, 0xc0, !PT ;  /* 0xfffffff7e5e57812 */ /* 0x000fe400078ec0ff */
[C---:B------:R-:W-:Y:S02]  /*a200*/  ISETP.GE.AND P1, PT, R121.reuse, 0x9, PT ;  /* 0x000000097900780c */ /* 0x040fe40003f26270 */
[----:B------:R-:W-:-:S02]  /*a210*/  ISETP.GE.AND P6, PT, R121, 0x19, PT ;  /* 0x000000197900780c */ /* 0x000fc40003fc6270 */
[C---:B------:R-:W-:Y:S02]  /*a220*/  ISETP.GE.AND P5, PT, R121.reuse, 0x1a, PT ;  /* 0x0000001a7900780c */ /* 0x040fe40003fa6270 */
[C---:B------:R-:W-:Y:S02]  /*a230*/  ISETP.GE.AND P4, PT, R121.reuse, 0x21, PT ;  /* 0x000000217900780c */ /* 0x040fe40003f86270 */
[----:B------:R-:W-:Y:S02]  /*a240*/  ISETP.GE.AND P3, PT, R121, 0x29, PT ;  /* 0x000000297900780c */ /* 0x000fe40003f66270 */
[----:B------:R-:W-:Y:S02]  /*a250*/  @P0 LOP3.LUT R229, R229, 0x8, RZ, 0xfc, !PT ;  /* 0x00000008e5e50812 */ /* 0x000fe400078efcff */
[----:B------:R-:W-:Y:S02]  /*a260*/  ISETP.GT.AND P0, PT, R0, 0x1, !P0 ;  /* 0x000000010000780c */ /* 0x000fe40004704270 */
[----:B------:R-:W-:-:S02]  /*a270*/  LOP3.LUT R229, R229, 0xffffffef, RZ, 0xc0, !PT ;  /* 0xffffffefe5e57812 */ /* 0x000fc400078ec0ff */
[----:B------:R-:W-:Y:S02]  /*a280*/  ISETP.LT.OR P0, PT, R2, 0x2, P0 ;  /* 0x000000020200780c */ /* 0x000fe40000701670 */
[----:B------:R-:W-:Y:S02]  /*a290*/  @P1 LOP3.LUT R229, R229, 0x10, RZ, 0xfc, !PT ;  /* 0x00000010e5e51812 */ /* 0x000fe400078efcff */
[----:B------:R-:W-:Y:S02]  /*a2a0*/  FSEL R52, R11, -INF , !P0 ;  /* 0xff8000000b347808 */ /* 0x000fe40004000000 */
[----:B------:R-:W-:Y:S02]  /*a2b0*/  ISETP.GT.AND P0, PT, R0, 0x8, !P1 ;  /* 0x000000080000780c */ /* 0x000fe40004f04270 */
[----:B------:R-:W-:Y:S02]  /*a2c0*/  ISETP.GE.AND P1, PT, R121, 0xa, PT ;  /* 0x0000000a7900780c */ /* 0x000fe40003f26270 */
[----:B------:R-:W-:-:S02]  /*a2d0*/  ISETP.LT.OR P0, PT, R2, 0x9, P0 ;  /* 0x000000090200780c */ /* 0x000fc40000701670 */
[----:B------:R-:W-:Y:S02]  /*a2e0*/  LOP3.LUT R229, R229, 0xfffffffb, RZ, 0xc0, !PT ;  /* 0xfffffffbe5e57812 */ /* 0x000fe400078ec0ff */
[----:B------:R-:W-:Y:S02]  /*a2f0*/  FSEL R62, R7, -INF , !P0 ;  /* 0xff800000073e7808 */ /* 0x000fe40004000000 */
[----:B------:R-:W-:Y:S02]  /*a300*/  ISETP.GT.AND P0, PT, R0, 0x9, !P1 ;  /* 0x000000090000780c */ /* 0x000fe40004f04270 */
[----:B------:R-:W-:Y:S02]  /*a310*/  ISETP.GE.AND P2, PT, R121, 0x1, PT ;  /* 0x000000017900780c */ /* 0x000fe40003f46270 */
[----:B------:R-:W-:Y:S02]  /*a320*/  ISETP.LT.OR P0, PT, R2, 0xa, P0 ;  /* 0x0000000a0200780c */ /* 0x000fe40000701670 */
[----:B------:R-:W-:-:S02]  /*a330*/  @P1 LOP3.LUT R229, R229, 0x4, RZ, 0xfc, !PT ;  /* 0x00000004e5e51812 */ /* 0x000fc400078efcff */
[----:B------:R-:W-:Y:S02]  /*a340*/  ISETP.GE.AND P1, PT, R121, 0x11, PT ;  /* 0x000000117900780c */ /* 0x000fe40003f26270 */
[----:B------:R-:W-:Y:S02]  /*a350*/  FSEL R61, R21, -INF , !P0 ;  /* 0xff800000153d7808 */ /* 0x000fe40004000000 */
[----:B------:R-:W-:Y:S02]  /*a360*/  LOP3.LUT R229, R229, 0xfffffffd, RZ, 0xc0, !PT ;  /* 0xfffffffde5e57812 */ /* 0x000fe400078ec0ff */
[----:B------:R-:W-:-:S04]  /*a370*/  ISETP.GT.AND P0, PT, R0, 0x10, !P1 ;  /* 0x000000100000780c */ /* 0x000fc80004f04270 */
[----:B------:R-:W-:-:S03]  /*a380*/  ISETP.LT.OR P0, PT, R2, 0x11, P0 ;  /* 0x000000110200780c */ /* 0x000fc60000701670 */
[----:B------:R-:W-:Y:S02]  /*a390*/  @P1 LOP3.LUT R229, R229, 0x2, RZ, 0xfc, !PT ;  /* 0x00000002e5e51812 */ /* 0x000fe400078efcff */
[----:B------:R-:W-:Y:S02]  /*a3a0*/  ISETP.GE.AND P1, PT, R121, 0x12, PT ;  /* 0x000000127900780c */ /* 0x000fe40003f26270 */
[----:B------:R-:W-:Y:S02]  /*a3b0*/  FSEL R60, R20, -INF , !P0 ;  /* 0xff800000143c7808 */ /* 0x000fe40004000000 */
[----:B------:R-:W-:Y:S02]  /*a3c0*/  ISETP.GT.AND P0, PT, R0, 0x11, !P1 ;  /* 0x000000110000780c */ /* 0x000fe40004f04270 */
[----:B------:R-:W-:Y:S02]  /*a3d0*/  LOP3.LUT R229, R229, 0xfffffffe, RZ, 0xc0, !PT ;  /* 0xfffffffee5e57812 */ /* 0x000fe400078ec0ff */
[----:B------:R-:W-:-:S04]  /*a3e0*/  ISETP.LT.OR P0, PT, R2, 0x12, P0 ;  /* 0x000000120200780c */ /* 0x000fc80000701670 */
[----:B------:R-:W-:Y:S02]  /*a3f0*/  FSEL R59, R19, -INF , !P0 ;  /* 0xff800000133b7808 */ /* 0x000fe40004000000 */
[----:B------:R-:W-:Y:S02]  /*a400*/  ISETP.GT.AND P0, PT, R0, 0x18, !P6 ;  /* 0x000000180000780c */ /* 0x000fe40007704270 */
[----:B------:R-:W-:Y:S02]  /*a410*/  @P1 LOP3.LUT R229, R229, 0x1, RZ, 0xfc, !PT ;  /* 0x00000001e5e51812 */ /* 0x000fe400078efcff */
[----:B------:R-:W-:Y:S02]  /*a420*/  ISETP.LT.OR P0, PT, R2, 0x19, P0 ;  /* 0x000000190200780c */ /* 0x000fe40000701670 */
[----:B------:R-:W-:Y:S02]  /*a430*/  ISETP.GE.AND P1, PT, R121, 0x22, PT ;  /* 0x000000227900780c */ /* 0x000fe40003f26270 */
[----:B------:R-:W-:-:S02]  /*a440*/  FSEL R58, R18, -INF , !P0 ;  /* 0xff800000123a7808 */ /* 0x000fc40004000000 */
[----:B------:R-:W-:Y:S02]  /*a450*/  ISETP.GT.AND P0, PT, R0, 0x19, !P5 ;  /* 0x000000190000780c */ /* 0x000fe40006f04270 */
[----:B------:R-:W-:Y:S02]  /*a460*/  LOP3.LUT R229, R229, 0xffffffdf, RZ, 0xc0, !PT ;  /* 0xffffffdfe5e57812 */ /* 0x000fe400078ec0ff */
        /* <DEDUP_REMOVED lines=11> */
[----:B------:R-:W-:-:S04]  /*a520*/  ISETP.GT.AND P0, PT, R0, RZ, !P2 ;  /* 0x000000ff0000720c */ /* 0x000fc80005704270 */
[----:B------:R-:W-:-:S04]  /*a530*/  ISETP.LT.OR P0, PT, R2, 0x1, P0 ;  /* 0x000000010200780c */ /* 0x000fc80000701670 */
[----:B------:R-:W-:Y:S02]  /*a540*/  FSEL R50, R12, -INF , !P0 ;  /* 0xff8000000c327808 */ /* 0x000fe40004000000 */
[----:B------:R-:W-:-:S13]  /*a550*/  ISETP.GE.AND P0, PT, R121, 0x2a, PT ;  /* 0x0000002a7900780c */ /* 0x000fda0003f06270 */
[----:B------:R-:W-:Y:S02]  /*a560*/  @P0 LOP3.LUT R229, R229, 0x20, RZ, 0xfc, !PT ;  /* 0x00000020e5e50812 */ /* 0x000fe400078efcff */
[----:B------:R-:W-:-:S04]  /*a570*/  ISETP.GT.AND P0, PT, R0, 0x29, !P0 ;  /* 0x000000290000780c */ /* 0x000fc80004704270 */
[----:B------:R-:W-:-:S04]  /*a580*/  ISETP.LT.OR P0, PT, R2, 0x2a, P0 ;  /* 0x0000002a0200780c */ /* 0x000fc80000701670 */
[----:B------:R-:W-:Y:S01]  /*a590*/  FSEL R53, R13, -INF , !P0 ;  /* 0xff8000000d357808 */ /* 0x000fe20004000000 */
[----:B------:R-:W-:Y:S06]  /*a5a0*/  BRA.DIV ~URZ, `(.L_x_1279) ;  /* 0x000157227f007947 */ /* 0x000fec000b800000 */
[----:B------:R1:W2:Y:S02]  /*a5b0*/  SHFL.IDX PT, R3, R6, 0x1, 0x1c1f ;  /* 0x003c1f0006037f89 */ /* 0x0002a400000e0000 */
.L_x_1440:
[----:B------:R-:W-:Y:S01]  /*a5c0*/  FMUL.FTZ R0, R47, c[0x0][0x320] ;  /* 0x0000c8002f007a20 */ /* 0x000fe20000410000 */
[----:B------:R-:W-:Y:S02]  /*a5d0*/  ISETP.LE.AND P0, PT, R51, c[0x0][0x32c], PT ;  /* 0x0000cb0033007a0c */ /* 0x000fe40003f03270 */
[----:B--2---:R-:W-:Y:S01]  /*a5e0*/  IADD3 R2, R22, R3, RZ ;  /* 0x0000000316027210 */ /* 0x004fe20007ffe0ff */
[----:B------:R2:W3:Y:S03]  /*a5f0*/  MUFU.TANH R21, R0 ;  /* 0x0000000000157308 */ /* 0x0004e60000002400 */
[----:B------:R-:W-:Y:S01]  /*a600*/  IMNMX R2, R24, R2, PT ;  /* 0x0000000218027217 */ /* 0x000fe20003800200 */
        /* <DEDUP_REMOVED lines=36> */
.L_x_1282:
[----:B------:R-:W-:-:S04]  /*a850*/  MOV R4, 0x1 ;  /* 0x0000000100047802 */ /* 0x000fc80000000f00 */
[----:B------:R-:W-:-:S13]  /*a860*/  ISETP.NE.AND P0, PT, R4, c[0x0][0x32c], PT ;  /* 0x0000cb0004007a0c */ /* 0x000fda0003f05270 */
[----:B------:R-:W-:-:S05]  /*a870*/  @P0 IMAD.HI.U32 R4, R3, c[0x0][0x330], RZ ;  /* 0x0000cc0003040a27 */ /* 0x000fca00078e00ff */
[----:B------:R-:W-:Y:S02]  /*a880*/  @P0 SHF.R.U32.HI R3, RZ, c[0x0][0x334], R4 ;  /* 0x0000cd00ff030a19 */ /* 0x000fe40000011604 */
.L_x_1283:
[----:B------:R-:W-:Y:S05]  /*a890*/  BSYNC B0 ;  /* 0x0000000000007941 */ /* 0x000fea0003800000 */
.L_x_1281:
[----:B------:R-:W-:-:S05]  /*a8a0*/  IMAD R3, R3, c[0x0][0x32c], R25 ;  /* 0x0000cb0003037a24 */ /* 0x000fca00078e0219 */
[----:B------:R-:W-:Y:S02]  /*a8b0*/  IADD3 R4, R3, c[0x0][0x32c], RZ ;  /* 0x0000cb0003047a10 */ /* 0x000fe40007ffe0ff */
[----:B------:R-:W-:Y:S02]  /*a8c0*/  IMNMX R0, R0, R3, !PT ;  /* 0x0000000300007217 */ /* 0x000fe40007800200 */
[----:B------:R-:W-:Y:S02]  /*a8d0*/  IMNMX R2, R2, R4, PT ;  /* 0x0000000402027217 */ /* 0x000fe40003800200 */
.L_x_1280:
[----:B-1-34-:R-:W-:-:S04]  /*a8e0*/  LOP3.LUT P0, RZ, R229, 0x8, RZ, 0xc0, !PT ;  /* 0x00000008e5ff7812 */ /* 0x01afc8000780c0ff */
[----:B------:R-:W-:-:S04]  /*a8f0*/  ISETP.GT.AND P0, PT, R0, 0x1, !P0 ;  /* 0x000000010000780c */ /* 0x000fc80004704270 */
[----:B------:R-:W-:-:S04]  /*a900*/  ISETP.LT.OR P0, PT, R2, 0x2, P0 ;  /* 0x000000020200780c */ /* 0x000fc80000701670 */
[----:B------:R-:W-:Y:S02]  /*a910*/  FSEL R39, R14, -INF , !P0 ;  /* 0xff8000000e277808 */ /* 0x000fe40004000000 */
[----:B------:R-:W-:-:S04]  /*a920*/  LOP3.LUT P0, RZ, R229, 0x10, RZ, 0xc0, !PT ;  /* 0x00000010e5ff7812 */ /* 0x000fc8000780c0ff */
        /* <DEDUP_REMOVED lines=33> */
[----:B------:R-:W-:-:S04]  /*ab40*/  LOP3.LUT P0, RZ, R229, 0x20, RZ, 0xc0, !PT ;  /* 0x00000020e5ff7812 */ /* 0x000fc8000780c0ff */
[----:B------:R-:W-:-:S04]  /*ab50*/  ISETP.GT.AND P0, PT, R0, 0x29, !P0 ;  /* 0x000000290000780c */ /* 0x000fc80004704270 */
[----:B------:R-:W-:-:S04]  /*ab60*/  ISETP.LT.OR P0, PT, R2, 0x2a, P0 ;  /* 0x0000002a0200780c */ /* 0x000fc80000701670 */
[----:B------:R-:W-:Y:S01]  /*ab70*/  FSEL R40, R18, -INF , !P0 ;  /* 0xff80000012287808 */ /* 0x000fe20004000000 */
[----:B------:R-:W-:Y:S06]  /*ab80*/  BRA.DIV ~URZ, `(.L_x_1284) ;  /* 0x000151d27f007947 */ /* 0x000fec000b800000 */
[----:B------:R1:W2:Y:S02]  /*ab90*/  SHFL.IDX PT, R3, R6, 0x2, 0x1c1f ;  /* 0x005c1f0006037f89 */ /* 0x0002a400000e0000 */
.L_x_1441:
        /* <DEDUP_REMOVED lines=41> */
.L_x_1287:
[----:B------:R-:W-:-:S04]  /*ae30*/  MOV R4, 0x1 ;  /* 0x0000000100047802 */ /* 0x000fc80000000f00 */
[----:B------:R-:W-:-:S13]  /*ae40*/  ISETP.NE.AND P0, PT, R4, c[0x0][0x32c], PT ;  /* 0x0000cb0004007a0c */ /* 0x000fda0003f05270 */
[----:B------:R-:W-:-:S05]  /*ae50*/  @P0 IMAD.HI.U32 R4, R3, c[0x0][0x330], RZ ;  /* 0x0000cc0003040a27 */ /* 0x000fca00078e00ff */
[----:B------:R-:W-:Y:S02]  /*ae60*/  @P0 SHF.R.U32.HI R3, RZ, c[0x0][0x334], R4 ;  /* 0x0000cd00ff030a19 */ /* 0x000fe40000011604 */
.L_x_1288:
[----:B------:R-:W-:Y:S05]  /*ae70*/  BSYNC B0 ;  /* 0x0000000000007941 */ /* 0x000fea0003800000 */
.L_x_1286:
[----:B------:R-:W-:-:S05]  /*ae80*/  IMAD R3, R3, c[0x0][0x32c], R25 ;  /* 0x0000cb0003037a24 */ /* 0x000fca00078e0219 */
[----:B------:R-:W-:Y:S02]  /*ae90*/  IADD3 R4, R3, c[0x0][0x32c], RZ ;  /* 0x0000cb0003047a10 */ /* 0x000fe40007ffe0ff */
[----:B------:R-:W-:Y:S02]  /*aea0*/  IMNMX R0, R0, R3, !PT ;  /* 0x0000000300007217 */ /* 0x000fe40007800200 */
[----:B------:R-:W-:Y:S02]  /*aeb0*/  IMNMX R2, R2, R4, PT ;  /* 0x0000000402027217 */ /* 0x000fe40003800200 */
.L_x_1285:
        /* <DEDUP_REMOVED lines=44> */
.L_x_1442:
        /* <DEDUP_REMOVED lines=26> */
[----:B-1----:R1:W2:Y:S02]  /*b320*/  MUFU.TANH R6, R0 ;  /* 0x0000000000067308 */ /* 0x0022a40000002400 */
[----:B-1----:R-:W-:Y:S01]  /*b330*/  IADD3 R0, R23, R3, RZ ;  /* 0x0000000317007210 */ /* 0x002fe20007ffe0ff */
[----:B------:R-:W-:Y:S05]  /*b340*/  @!P0 BRA `(.L_x_1290) ;  /* 0x0000015000008947 */ /* 0x000fea0003800000 */
[----:B--234-:R-:W2:Y:S01]  /*b350*/  LDL R4, [R1+0x8c] ;  /* 0x00008c0001047983 */ /* 0x01cea20000100800 */
        /* <DEDUP_REMOVED lines=11> */
.L_x_1292:
[----:B------:R-:W-:-:S04]  /*b410*/  MOV R4, 0x1 ;  /* 0x0000000100047802 */ /* 0x000fc80000000f00 */
[----:B------:R-:W-:-:S13]  /*b420*/  ISETP.NE.AND P0, PT, R4, c[0x0][0x32c], PT ;  /* 0x0000cb0004007a0c */ /* 0x000fda0003f05270 */
[----:B------:R-:W-:-:S05]  /*b430*/  @P0 IMAD.HI.U32 R4, R3, c[0x0][0x330], RZ ;  /* 0x0000cc0003040a27 */ /* 0x000fca00078e00ff */
[----:B------:R-:W-:Y:S02]  /*b440*/  @P0 SHF.R.U32.HI R3, RZ, c[0x0][0x334], R4 ;  /* 0x0000cd00ff030a19 */ /* 0x000fe40000011604 */
.L_x_1293:
[----:B------:R-:W-:Y:S05]  /*b450*/  BSYNC B0 ;  /* 0x0000000000007941 */ /* 0x000fea0003800000 */
.L_x_1291:
[----:B------:R-:W-:-:S05]  /*b460*/  IMAD R3, R3, c[0x0][0x32c], R25 ;  /* 0x0000cb0003037a24 */ /* 0x000fca00078e0219 */
[----:B------:R-:W-:Y:S02]  /*b470*/  IADD3 R4, R3, c[0x0][0x32c], RZ ;  /* 0x0000cb0003047a10 */ /* 0x000fe40007ffe0ff */
[----:B------:R-:W-:Y:S02]  /*b480*/  IMNMX R0, R0, R3, !PT ;  /* 0x0000000300007217 */ /* 0x000fe40007800200 */
[----:B------:R-:W-:Y:S02]  /*b490*/  IMNMX R2, R2, R4, PT ;  /* 0x0000000402027217 */ /* 0x000fe40003800200 */
.L_x_1290:
[----:B--234-:R-:W-:Y:S02]  /*b4a0*/  LOP3.LUT P0, RZ, R229, 0x8, RZ, 0xc0, !PT ;  /* 0x00000008e5ff7812 */ /* 0x01cfe4000780c0ff */
[C---:B------:R-:W-:Y:S02]  /*b4b0*/  ISETP.GT.AND P1, PT, R0.reuse, 0x21, !P1 ;  /* 0x000000210000780c */ /* 0x040fe40004f24270 */
[C---:B------:R-:W-:Y:S02]  /*b4c0*/  ISETP.GT.AND P0, PT, R0.reuse, 0x1, !P0 ;  /* 0x000000010000780c */ /* 0x040fe40004704270 */
[----:B------:R-:W-:-:S02]  /*b4d0*/  ISETP.GT.AND P2, PT, R0, RZ, !P2 ;  /* 0x000000ff0000720c */ /* 0x000fc40005744270 */
[C---:B------:R-:W-:Y:S02]  /*b4e0*/  ISETP.LT.OR P0, PT, R2.reuse, 0x2, P0 ;  /* 0x000000020200780c */ /* 0x040fe40000701670 */
[----:B------:R-:W-:Y:S02]  /*b4f0*/  ISETP.LT.OR P2, PT, R2, 0x1, P2 ;  /* 0x000000010200780c */ /* 0x000fe40001741670 */
[----:B------:R-:W-:Y:S02]  /*b500*/  FSEL R13, R13, -INF , !P0 ;  /* 0xff8000000d0d7808 */ /* 0x000fe40004000000 */
[----:B------:R-:W-:Y:S02]  /*b510*/  LOP3.LUT P0, RZ, R229, 0x10, RZ, 0xc0, !PT ;  /* 0x00000010e5ff7812 */ /* 0x000fe4000780c0ff */
[----:B------:R-:W-:Y:S02]  /*b520*/  FMNMX.FTZ R3, R50, R52, !PT ;  /* 0x0000003432037209 */ /* 0x000fe40007810000 */
[----:B------:R-:W-:-:S02]  /*b530*/  ISETP.GT.AND P0, PT, R0, 0x8, !P0 ;  /* 0x000000080000780c */ /* 0x000fc40004704270 */
[----:B------:R-:W-:Y:S02]  /*b540*/  FSEL R12, R12, -INF , !P2 ;  /* 0xff8000000c0c7808 */ /* 0x000fe40005000000 */
[----:B------:R-:W-:Y:S02]  /*b550*/  ISETP.LT.OR P0, PT, R2, 0x9, P0 ;  /* 0x000000090200780c */ /* 0x000fe40000701670 */
[----:B------:R-:W-:Y:S02]  /*b560*/  FMNMX.FTZ R4, R62, R3, !PT ;  /* 0x000000033e047209 */ /* 0x000fe40007810000 */
[----:B------:R-:W-:Y:S02]  /*b570*/  FSEL R21, R11, -INF , !P0 ;  /* 0xff8000000b157808 */ /* 0x000fe40004000000 */
[----:B------:R-:W-:Y:S02]  /*b580*/  LOP3.LUT P0, RZ, R229, 0x4, RZ, 0xc0, !PT ;  /* 0x00000004e5ff7812 */ /* 0x000fe4000780c0ff */
[----:B------:R-:W-:-:S02]  /*b590*/  FMNMX.FTZ R4, R61, R4, !PT ;  /* 0x000000043d047209 */ /* 0x000fc40007810000 */
[----:B------:R-:W-:Y:S02]  /*b5a0*/  ISETP.GT.AND P0, PT, R0, 0x9, !P0 ;  /* 0x000000090000780c */ /* 0x000fe40004704270 */
[----:B------:R-:W-:Y:S02]  /*b5b0*/  FMNMX.FTZ R4, R60, R4, !PT ;  /* 0x000000043c047209 */ /* 0x000fe40007810000 */
[----:B------:R-:W-:Y:S02]  /*b5c0*/  ISETP.LT.OR P0, PT, R2, 0xa, P0 ;  /* 0x0000000a0200780c */ /* 0x000fe40000701670 */
[----:B------:R-:W-:Y:S02]  /*b5d0*/  FMNMX.FTZ R4, R59, R4, !PT ;  /* 0x000000043b047209 */ /* 0x000fe40007810000 */
[----:B------:R-:W-:Y:S02]  /*b5e0*/  FSEL R11, R7, -INF , !P0 ;  /* 0xff800000070b7808 */ /* 0x000fe40004000000 */
[----:B------:R-:W-:-:S02]  /*b5f0*/  LOP3.LUT P0, RZ, R229, 0x2, RZ, 0xc0, !PT ;  /* 0x00000002e5ff7812 */ /* 0x000fc4000780c0ff */
[----:B------:R-:W-:Y:S02]  /*b600*/  FMNMX.FTZ R4, R58, R4, !PT ;  /* 0x000000043a047209 */ /* 0x000fe40007810000 */
[----:B------:R-:W-:Y:S02]  /*b610*/  ISETP.GT.AND P0, PT, R0, 0x10, !P0 ;  /* 0x000000100000780c */ /* 0x000fe40004704270 */
[----:B------:R-:W-:Y:S02]  /*b620*/  FMNMX.FTZ R4, R57, R4, !PT ;  /* 0x0000000439047209 */ /* 0x000fe40007810000 */
[----:B------:R-:W-:Y:S02]  /*b630*/  ISETP.LT.OR P0, PT, R2, 0x11, P0 ;  /* 0x000000110200780c */ /* 0x000fe40000701670 */
[----:B------:R-:W-:Y:S02]  /*b640*/  FMNMX.FTZ R4, R56, R4, !PT ;  /* 0x0000000438047209 */ /* 0x000fe40007810000 */
[----:B------:R-:W-:-:S02]  /*b650*/  FSEL R17, R17, -INF , !P0 ;  /* 0xff80000011117808 */ /* 0x000fc40004000000 */
[----:B------:R-:W-:Y:S02]  /*b660*/  LOP3.LUT P0, RZ, R229, 0x1, RZ, 0xc0, !PT ;  /* 0x00000001e5ff7812 */ /* 0x000fe4000780c0ff */
[----:B------:R-:W-:Y:S02]  /*b670*/  FMNMX.FTZ R4, R55, R4, !PT ;  /* 0x0000000437047209 */ /* 0x000fe40007810000 */
[----:B------:R-:W-:Y:S02]  /*b680*/  ISETP.GT.AND P0, PT, R0, 0x11, !P0 ;  /* 0x000000110000780c */ /* 0x000fe40004704270 */
[----:B------:R-:W-:Y:S02]  /*b690*/  FMNMX.FTZ R4, R54, R4, !PT ;  /* 0x0000000436047209 */ /* 0x000fe40007810000 */
[----:B------:R-:W-:-:S04]  /*b6a0*/  ISETP.LT.OR P0, PT, R2, 0x12, P0 ;  /* 0x000000120200780c */ /* 0x000fc80000701670 */
[----:B------:R-:W-:Y:S02]  /*b6b0*/  FSEL R14, R14, -INF , !P0 ;  /* 0xff8000000e0e7808 */ /* 0x000fe40004000000 */
[----:B------:R-:W-:Y:S02]  /*b6c0*/  ISETP.GT.AND P0, PT, R0, 0x18, !P6 ;  /* 0x000000180000780c */ /* 0x000fe40007704270 */
[----:B------:R-:W-:Y:S02]  /*b6d0*/  LOP3.LUT P6, RZ, R229, 0x20, RZ, 0xc0, !PT ;  /* 0x00000020e5ff7812 */ /* 0x000fe400078cc0ff */
[----:B------:R-:W-:-:S04]  /*b6e0*/  ISETP.LT.OR P0, PT, R2, 0x19, P0 ;  /* 0x000000190200780c */ /* 0x000fc80000701670 */
[----:B------:R-:W-:Y:S02]  /*b6f0*/  FSEL R22, R6, -INF , !P0 ;  /* 0xff80000006167808 */ /* 0x000fe40004000000 */
[----:B------:R-:W-:-:S04]  /*b700*/  ISETP.GT.AND P0, PT, R0, 0x19, !P5 ;  /* 0x000000190000780c */ /* 0x000fc80006f04270 */
[----:B------:R-:W-:-:S04]  /*b710*/  ISETP.LT.OR P0, PT, R2, 0x1a, P0 ;  /* 0x0000001a0200780c */ /* 0x000fc80000701670 */
[----:B------:R-:W-:Y:S02]  /*b720*/  FSEL R15, R15, -INF , !P0 ;  /* 0xff8000000f0f7808 */ /* 0x000fe40004000000 */
[----:B------:R-:W-:Y:S02]  /*b730*/  ISETP.GT.AND P0, PT, R0, 0x20, !P4 ;  /* 0x000000200000780c */ /* 0x000fe40006704270 */
[C---:B------:R-:W-:Y:S02]  /*b740*/  ISETP.LT.OR P4, PT, R2.reuse, 0x22, P1 ;  /* 0x000000220200780c */ /* 0x040fe40000f81670 */
[----:B------:R-:W-:Y:S02]  /*b750*/  ISETP.LT.OR P0, PT, R2, 0x21, P0 ;  /* 0x000000210200780c */ /* 0x000fe40000701670 */
[----:B------:R-:W-:Y:S02]  /*b760*/  FSEL R18, R18, -INF , !P4 ;  /* 0xff80000012127808 */ /* 0x000fe40006000000 */
[----:B------:R-:W-:-:S02]  /*b770*/  FSEL R16, R16, -INF , !P0 ;  /* 0xff80000010107808 */ /* 0x000fc40004000000 */
[C---:B------:R-:W-:Y:S02]  /*b780*/  ISETP.GT.AND P0, PT, R0.reuse, 0x28, !P3 ;  /* 0x000000280000780c */ /* 0x040fe40005f04270 */
[----:B------:R-:W-:Y:S02]  /*b790*/  ISETP.GT.AND P3, PT, R0, 0x29, !P6 ;  /* 0x000000290000780c */ /* 0x000fe40007764270 */
[C---:B------:R-:W-:Y:S02]  /*b7a0*/  ISETP.LT.OR P1, PT, R2.reuse, 0x29, P0 ;  /* 0x000000290200780c */ /* 0x040fe40000721670 */
[----:B------:R-:W-:Y:S02]  /*b7b0*/  ISETP.LT.OR P0, PT, R2, 0x2a, P3 ;  /* 0x0000002a0200780c */ /* 0x000fe40001f01670 */
        /* <DEDUP_REMOVED lines=25> */
[----:B------:R-:W-:-:S02]  /*b950*/  FSEL R20, R20, -INF , !P1 ;  /* 0xff80000014147808 */ /* 0x000fc40004800000 */
[----:B------:R-:W-:Y:S02]  /*b960*/  FMNMX.FTZ R3, R42, R3, !PT ;  /* 0x000000032a037209 */ /* 0x000fe40007810000 */
[----:B------:R-:W-:Y:S02]  /*b970*/  FMNMX.FTZ R0, R18, R0, !PT ;  /* 0x0000000012007209 */ /* 0x000fe40007810000 */
[----:B------:R-:W-:Y:S02]  /*b980*/  FMNMX.FTZ R141, R37, R2, !PT ;  /* 0x00000002258d7209 */ /* 0x000fe40007810000 */
[----:B------:R-:W-:Y:S02]  /*b990*/  FSEL R19, R19, -INF , !P0 ;  /* 0xff80000013137808 */ /* 0x000fe40004000000 */
[----:B------:R-:W-:Y:S02]  /*b9a0*/  FMNMX.FTZ R3, R41, R3, !PT ;  /* 0x0000000329037209 */ /* 0x000fe40007810000 */
[----:B------:R-:W-:-:S02]  /*b9b0*/  FMNMX.FTZ R2, R20, R0, !PT ;  /* 0x0000000014027209 */ /* 0x000fc40007810000 */
[----:B------:R-:W-:Y:S02]  /*b9c0*/  FMNMX.FTZ R0, R53, R4, !PT ;  /* 0x0000000435007209 */ /* 0x000fe40007810000 */
[----:B------:R-:W-:Y:S02]  /*b9d0*/  FMNMX.FTZ R140, R40, R3, !PT ;  /* 0x00000003288c7209 */ /* 0x000fe40007810000 */
[----:B------:R-:W-:Y:S02]  /*b9e0*/  FMNMX.FTZ R141, R28, R141, !PT ;  /* 0x0000008d1c8d7209 */ /* 0x000fe40007810000 */
[----:B------:R-:W-:Y:S01]  /*b9f0*/  FMNMX.FTZ R6, R19, R2, !PT ;  /* 0x0000000213067209 */ /* 0x000fe20007810000 */
[----:B------:R-:W-:Y:S05]  /*ba00*/  BRA.DIV ~URZ, `(.L_x_1294) ;  /* 0x000144727f007947 */ /* 0x000fea000b800000 */
[----:B------:R1:W2:Y:S02]  /*ba10*/  SHFL.BFLY PT, R139, R0, 0x2, 0x1f ;  /* 0x0c401f00008b7f89 */ /* 0x0002a400000e0000 */
.L_x_1443:
[----:B--2---:R-:W-:Y:S01]  /*ba20*/  FMNMX.FTZ R139, R0, R139, !PT ;  /* 0x0000008b008b7209 */ /* 0x004fe20007810000 */
[----:B------:R-:W-:Y:S05]  /*ba30*/  BRA.DIV ~URZ, `(.L_x_1295) ;  /* 0x000144a27f007947 */ /* 0x000fea000b800000 */
[----:B-1----:R-:W1:Y:S04]  /*ba40*/  SHFL.BFLY PT, R0, R140, 0x2, 0x1f ;  /* 0x0c401f008c007f89 */ /* 0x002e6800000e0000 */
[----:B------:R-:W2:Y:S04]  /*ba50*/  SHFL.BFLY PT, R2, R141, 0x2, 0x1f ;  /* 0x0c401f008d027f89 */ /* 0x000ea800000e0000 */
[----:B------:R-:W3:Y:S01]  /*ba60*/  SHFL.BFLY PT, R4, R6, 0x2, 0x1f ;  /* 0x0c401f0006047f89 */ /* 0x000ee200000e0000 */
[----:B-1----:R-:W-:-:S03]  /*ba70*/  FMNMX.FTZ R140, R140, R0, !PT ;  /* 0x000000008c8c7209 */ /* 0x002fc60007810000 */
[----:B------:R-:W1:Y:S01]  /*ba80*/  SHFL.BFLY PT, R0, R139, 0x1, 0x1f ;  /* 0x0c201f008b007f89 */ /* 0x000e6200000e0000 */
[----:B--2---:R-:W-:-:S03]  /*ba90*/  FMNMX.FTZ R141, R141, R2, !PT ;  /* 0x000000028d8d7209 */ /* 0x004fc60007810000 */
[----:B------:R-:W2:Y:S01]  /*baa0*/  SHFL.BFLY PT, R2, R140, 0x1, 0x1f ;  /* 0x0c201f008c027f89 */ /* 0x000ea200000e0000 */
[----:B---3--:R-:W-:-:S03]  /*bab0*/  FMNMX.FTZ R6, R6, R4, !PT ;  /* 0x0000000406067209 */ /* 0x008fc60007810000 */
[----:B------:R-:W3:Y:S04]  /*bac0*/  SHFL.BFLY PT, R3, R141, 0x1, 0x1f ;  /* 0x0c201f008d037f89 */ /* 0x000ee800000e0000 */
[----:B------:R4:W4:Y:S01]  /*bad0*/  SHFL.BFLY PT, R7, R6, 0x1, 0x1f ;  /* 0x0c201f0006077f89 */ /* 0x00092200000e0000 */
[----:B-1----:R-:W-:Y:S02]  /*bae0*/  FMNMX.FTZ R139, R139, R0, !PT ;  /* 0x000000008b8b7209 */ /* 0x002fe40007810000 */
[----:B--2---:R-:W-:Y:S02]  /*baf0*/  FMNMX.FTZ R140, R140, R2, !PT ;  /* 0x000000028c8c7209 */ /* 0x004fe40007810000 */
[----:B---3--:R-:W-:Y:S02]  /*bb00*/  FMNMX.FTZ R141, R141, R3, !PT ;  /* 0x000000038d8d7209 */ /* 0x008fe40007810000 */
.L_x_1444:
[C---:B------:R-:W-:Y:S01]  /*bb10*/  FMUL.FTZ R0, R139.reuse, c[0x0][0x2d0] ;  /* 0x0000b4008b007a20 */ /* 0x040fe20000410000 */
[----:B------:R-:W-:Y:S01]  /*bb20*/  FSETP.NEU.FTZ.AND P0, PT, R139, -INF , PT ;  /* 0xff8000008b00780b */ /* 0x000fe20003f1d000 */
[----:B------:R-:W-:Y:S01]  /*bb30*/  FMUL.FTZ R3, R140, c[0x0][0x2d0] ;  /* 0x0000b4008c037a20 */ /* 0x000fe20000410000 */
[----:B----4-:R-:W-:Y:S01]  /*bb40*/  FMNMX.FTZ R7, R7, R6, !PT ;  /* 0x0000000607077209 */ /* 0x010fe20007810000 */
[----:B------:R-:W-:Y:S01]  /*bb50*/  WARPSYNC 0xffffffff ;  /* 0xffffffff00007948 */ /* 0x000fe20003800000 */
[----:B------:R-:W-:-:S02]  /*bb60*/  FSEL R0, R0, RZ, P0 ;  /* 0x000000ff00007208 */ /* 0x000fc40000000000 */
[----:B------:R-:W-:Y:S02]  /*bb70*/  FSETP.NEU.FTZ.AND P0, PT, R140, -INF , PT ;  /* 0xff8000008c00780b */ /* 0x000fe40003f1d000 */
[----:B------:R-:W-:Y:S01]  /*bb80*/  SHF.L.U32 R217, R10, 0x1, RZ ;  /* 0x000000010ad97819 */ /* 0x000fe200000006ff */
[----:B------:R-:W-:-:S04]  /*bb90*/  FFMA.FTZ R2, R50, c[0x0][0x2d0], -R0 ;  /* 0x0000b40032027a23 */ /* 0x000fc80000010800 */
[----:B------:R1:W-:Y:S02]  /*bba0*/  MUFU.EX2 R64, R2 ;  /* 0x0000000200407308 */ /* 0x0003e40000000800 */
[----:B-1----:R-:W-:-:S06]  /*bbb0*/  FFMA.FTZ R2, R52, c[0x0][0x2d0], -R0 ;  /* 0x0000b40034027a23 */ /* 0x002fcc0000010800 */
[----:B------:R1:W2:Y:S02]  /*bbc0*/  MUFU.EX2 R63, R2 ;  /* 0x00000002003f7308 */ /* 0x0002a40000000800 */
[----:B-1----:R-:W-:Y:S02]  /*bbd0*/  FFMA.FTZ R2, R62, c[0x0][0x2d0], -R0 ;  /* 0x0000b4003e027a23 */ /* 0x002fe40000010800 */
[----:B--2---:R-:W-:-:S04]  /*bbe0*/  FADD.FTZ R4, R64, R63 ;  /* 0x0000003f40047221 */ /* 0x004fc80000010000 */
[----:B------:R1:W2:Y:S02]  /*bbf0*/  MUFU.EX2 R62, R2 ;  /* 0x00000002003e7308 */ /* 0x0002a40000000800 */
[----:B-1----:R-:W-:Y:S02]  /*bc00*/  FFMA.FTZ R2, R61, c[0x0][0x2d0], -R0 ;  /* 0x0000b4003d027a23 */ /* 0x002fe40000010800 */
[----:B--2---:R-:W-:-:S04]  /*bc10*/  FADD.FTZ R4, R62, R4 ;  /* 0x000000043e047221 */ /* 0x004fc80000010000 */
[----:B------:R1:W-:Y:S02]  /*bc20*/  MUFU.EX2 R61, R2 ;  /* 0x00000002003d7308 */ /* 0x0003e40000000800 */
[----:B-1----:R-:W-:-:S06]  /*bc30*/  FFMA.FTZ R2, R60, c[0x0][0x2d0], -R0 ;  /* 0x0000b4003c027a23 */ /* 0x002fcc0000010800 */
[----:B------:R1:W-:Y:S02]  /*bc40*/  MUFU.EX2 R60, R2 ;  /* 0x00000002003c7308 */ /* 0x0003e40000000800 */
[----:B-1----:R-:W-:-:S06]  /*bc50*/  FFMA.FTZ R2, R59, c[0x0][0x2d0], -R0 ;  /* 0x0000b4003b027a23 */ /* 0x002fcc0000010800 */
[----:B------:R1:W-:Y:S02]  /*bc60*/  MUFU.EX2 R24, R2 ;  /* 0x0000000200187308 */ /* 0x0003e40000000800 */
[----:B-1----:R-:W-:-:S06]  /*bc70*/  FFMA.FTZ R2, R58, c[0x0][0x2d0], -R0 ;  /* 0x0000b4003a027a23 */ /* 0x002fcc0000010800 */
[----:B------:R1:W-:Y:S02]  /*bc80*/  MUFU.EX2 R58, R2 ;  /* 0x00000002003a7308 */ /* 0x0003e40000000800 */
[----:B-1----:R-:W-:-:S06]  /*bc90*/  FFMA.FTZ R2, R57, c[0x0][0x2d0], -R0 ;  /* 0x0000b40039027a23 */ /* 0x002fcc0000010800 */
[----:B------:R1:W2:Y:S02]  /*bca0*/  MUFU.EX2 R57, R2 ;  /* 0x0000000200397308 */ /* 0x0002a40000000800 */
[----:B-1----:R-:W-:-:S06]  /*bcb0*/  FFMA.FTZ R2, R56, c[0x0][0x2d0], -R0 ;  /* 0x0000b40038027a23 */ /* 0x002fcc0000010800 */
[----:B------:R1:W-:Y:S02]  /*bcc0*/  MUFU.EX2 R56, R2 ;  /* 0x0000000200387308 */ /* 0x0003e40000000800 */
[----:B-1----:R-:W-:-:S06]  /*bcd0*/  FFMA.FTZ R2, R55, c[0x0][0x2d0], -R0 ;  /* 0x0000b40037027a23 */ /* 0x002fcc0000010800 */
[----:B------:R1:W-:Y:S02]  /*bce0*/  MUFU.EX2 R132, R2 ;  /* 0x0000000200847308 */ /* 0x0003e40000000800 */
[----:B-1----:R-:W-:-:S06]  /*bcf0*/  FFMA.FTZ R2, R54, c[0x0][0x2d0], -R0 ;  /* 0x0000b40036027a23 */ /* 0x002fcc0000010800 */
[----:B------:R1:W-:Y:S02]  /*bd00*/  MUFU.EX2 R55, R2 ;  /* 0x0000000200377308 */ /* 0x0003e40000000800 */
[----:B-1----:R-:W-:Y:S01]  /*bd10*/  FFMA.FTZ R2, R53, c[0x0][0x2d0], -R0 ;  /* 0x0000b40035027a23 */ /* 0x002fe20000010800 */
[----:B------:R-:W-:Y:S01]  /*bd20*/  FSEL R0, R3, RZ, P0 ;  /* 0x000000ff03007208 */ /* 0x000fe20000000000 */
[C---:B------:R-:W-:Y:S01]  /*bd30*/  FMUL.FTZ R3, R141.reuse, c[0x0][0x2d0] ;  /* 0x0000b4008d037a20 */ /* 0x040fe20000410000 */
[----:B------:R-:W-:-:S03]  /*bd40*/  FSETP.NEU.FTZ.AND P0, PT, R141, -INF , PT ;  /* 0xff8000008d00780b */ /* 0x000fc60003f1d000 */
        /* <DEDUP_REMOVED lines=16> */
[----:B------:R1:W3:Y:S02]  /*be50*/  MUFU.EX2 R45, R2 ;  /* 0x00000002002d7308 */ /* 0x0002e40000000800 */
        /* <DEDUP_REMOVED lines=11> */
[----:B-1----:R-:W-:Y:S01]  /*bf10*/  FFMA.FTZ R2, R26, c[0x0][0x2d0], -R0 ;  /* 0x0000b4001a027a23 */ /* 0x002fe20000010800 */
[----:B--2---:R-:W-:-:S05]  /*bf20*/  F2FP.PACK_AB R26, R57, R58 ;  /* 0x0000003a391a723e */ /* 0x004fca00000000ff */
[----:B------:R1:W-:Y:S02]  /*bf30*/  MUFU.EX2 R40, R2 ;  /* 0x0000000200287308 */ /* 0x0003e40000000800 */
[----:B-1----:R-:W-:Y:S01]  /*bf40*/  FFMA.FTZ R2, R27, c[0x0][0x2d0], -R0 ;  /* 0x0000b4001b027a23 */ /* 0x002fe20000010800 */
[----:B---3--:R-:W-:-:S05]  /*bf50*/  F2FP.PACK_AB R27, R45, R48 ;  /* 0x000000302d1b723e */ /* 0x008fca00000000ff */
        /* <DEDUP_REMOVED lines=20> */
[----:B------:R-:W-:-:S05]  /*c0a0*/  FSEL R0, R3, RZ, P0 ;  /* 0x000000ff03007208 */ /* 0x000fca0000000000 */
[----:B------:R1:W-:Y:S01]  /*c0b0*/  MUFU.EX2 R130, R2 ;  /* 0x0000000200827308 */ /* 0x0003e20000000800 */
[--C-:B------:R-:W-:Y:S01]  /*c0c0*/  FFMA.FTZ R3, R17, c[0x0][0x2d0], -R0.reuse ;  /* 0x0000b40011037a23 */ /* 0x100fe20000010800 */
[----:B------:R-:W-:Y:S01]  /*c0d0*/  F2FP.PACK_AB R17, R50, R51 ;  /* 0x000000333211723e */ /* 0x000fe200000000ff */
[--C-:B------:R-:W-:Y:S02]  /*c0e0*/  FFMA.FTZ R6, R15, c[0x0][0x2d0], -R0.reuse ;  /* 0x0000b4000f067a23 */ /* 0x100fe40000010800 */
[--C-:B------:R-:W-:Y:S01]  /*c0f0*/  FFMA.FTZ R15, R20, c[0x0][0x2d0], -R0.reuse ;  /* 0x0000b400140f7a23 */ /* 0x100fe20000010800 */
[----:B--2---:R-:W-:Y:S02]  /*c100*/  F2FP.PACK_AB R20, R34, R35 ;  /* 0x000000232214723e */ /* 0x004fe400000000ff */
[----:B------:R2:W-:Y:S01]  /*c110*/  MUFU.EX2 R37, R3 ;  /* 0x0000000300257308 */ /* 0x0005e20000000800 */
[----:B-1----:R-:W-:-:S07]  /*c120*/  FFMA.FTZ R2, R12, c[0x0][0x2d0], -R0 ;  /* 0x0000b4000c027a23 */ /* 0x002fce0000010800 */
[----:B------:R-:W-:Y:S01]  /*c130*/  MUFU.EX2 R28, R15 ;  /* 0x0000000f001c7308 */ /* 0x000fe20000000800 */
[----:B------:R-:W-:Y:S01]  /*c140*/  F2FP.PACK_AB R12, R38, R40 ;  /* 0x00000028260c723e */ /* 0x000fe200000000ff */
[----:B--2---:R-:W-:-:S06]  /*c150*/  FFMA.FTZ R3, R22, c[0x0][0x2d0], -R0 ;  /* 0x0000b40016037a23 */ /* 0x004fcc0000010800 */
[----:B------:R1:W-:Y:S01]  /*c160*/  MUFU.EX2 R44, R2 ;  /* 0x00000002002c7308 */ /* 0x0003e20000000800 */
[----:B---3--:R-:W-:-:S07]  /*c170*/  F2FP.PACK_AB R22, R32, R33 ;  /* 0x000000212016723e */ /* 0x008fce00000000ff */
[----:B------:R2:W-:Y:S01]  /*c180*/  MUFU.EX2 R30, R3 ;  /* 0x00000003001e7308 */ /* 0x0005e20000000800 */
[--C-:B-1----:R-:W-:Y:S02]  /*c190*/  FFMA.FTZ R2, R13, c[0x0][0x2d0], -R0.reuse ;  /* 0x0000b4000d027a23 */ /* 0x102fe40000010800 */
[----:B------:R-:W-:Y:S01]  /*c1a0*/  FFMA.FTZ R13, R18, c[0x0][0x2d0], -R0 ;  /* 0x0000b400120d7a23 */ /* 0x000fe20000010800 */
[----:B------:R-:W-:-:S04]  /*c1b0*/  F2FP.PACK_AB R18, R61, R62 ;  /* 0x0000003e3d12723e */ /* 0x000fc800000000ff */
[----:B------:R1:W3:Y:S01]  /*c1c0*/  MUFU.EX2 R43, R2 ;  /* 0x00000002002b7308 */ /* 0x0002e20000000800 */
[----:B--2---:R-:W-:-:S04]  /*c1d0*/  FADD.FTZ R3, R40, R38 ;  /* 0x0000002628037221 */ /* 0x004fc80000010000 */
[----:B------:R-:W-:-:S03]  /*c1e0*/  FADD.FTZ R3, R39, R3 ;  /* 0x0000000327037221 */ /* 0x000fc60000010000 */
[----:B------:R3:W-:Y:S01]  /*c1f0*/  MUFU.EX2 R129, R13 ;  /* 0x0000000d00817308 */ /* 0x0007e20000000800 */
[----:B------:R-:W-:Y:S02]  /*c200*/  FADD.FTZ R3, R36, R3 ;  /* 0x0000000324037221 */ /* 0x000fe40000010000 */
[--C-:B-1----:R-:W-:Y:S02]  /*c210*/  FFMA.FTZ R2, R21, c[0x0][0x2d0], -R0.reuse ;  /* 0x0000b40015027a23 */ /* 0x102fe40000010800 */
[----:B------:R-:W-:Y:S01]  /*c220*/  FFMA.FTZ R21, R19, c[0x0][0x2d0], -R0 ;  /* 0x0000b40013157a23 */ /* 0x000fe20000010800 */
[----:B------:R-:W-:Y:S02]  /*c230*/  F2FP.PACK_AB R19, R23, R49 ;  /* 0x000000311713723e */ /* 0x000fe400000000ff */
[----:B------:R1:W-:Y:S01]  /*c240*/  MUFU.EX2 R42, R2 ;  /* 0x00000002002a7308 */ /* 0x0003e20000000800 */
[----:B---3--:R-:W-:-:S07]  /*c250*/  F2FP.PACK_AB R13, R43, R44 ;  /* 0x0000002c2b0d723e */ /* 0x008fce00000000ff */
[----:B------:R-:W-:Y:S01]  /*c260*/  MUFU.EX2 R131, R21 ;  /* 0x0000001500837308 */ /* 0x000fe20000000800 */
[--C-:B-1----:R-:W-:Y:S02]  /*c270*/  FFMA.FTZ R2, R11, c[0x0][0x2d0], -R0.reuse ;  /* 0x0000b4000b027a23 */ /* 0x102fe40000010800 */
[----:B------:R-:W-:Y:S01]  /*c280*/  FFMA.FTZ R11, R16, c[0x0][0x2d0], -R0 ;  /* 0x0000b400100b7a23 */ /* 0x000fe20000010800 */
[----:B------:R-:W-:-:S04]  /*c290*/  F2FP.PACK_AB R16, R63, R64 ;  /* 0x000000403f10723e */ /* 0x000fc800000000ff */
[----:B------:R1:W2:Y:S08]  /*c2a0*/  MUFU.EX2 R41, R2 ;  /* 0x0000000200297308 */ /* 0x0002b00000000800 */
[----:B------:R-:W-:Y:S01]  /*c2b0*/  MUFU.EX2 R29, R11 ;  /* 0x0000000b001d7308 */ /* 0x000fe20000000800 */
[----:B-1----:R-:W-:Y:S01]  /*c2c0*/  FFMA.FTZ R2, R14, c[0x0][0x2d0], -R0 ;  /* 0x0000b4000e027a23 */ /* 0x002fe20000010800 */
[----:B------:R-:W-:-:S02]  /*c2d0*/  F2FP.PACK_AB R14, R36, R39 ;  /* 0x00000027240e723e */ /* 0x000fc400000000ff */
[----:B--2---:R-:W-:-:S04]  /*c2e0*/  F2FP.PACK_AB R15, R41, R42 ;  /* 0x0000002a290f723e */ /* 0x004fc800000000ff */
[----:B------:R1:W2:Y:S02]  /*c2f0*/  MUFU.EX2 R31, R2 ;  /* 0x00000002001f7308 */ /* 0x0002a40000000800 */
[----:B-1----:R-:W-:Y:S01]  /*c300*/  FADD.FTZ R2, R61, R4 ;  /* 0x000000043d027221 */ /* 0x002fe20000010000 */
[----:B--2---:R-:W-:Y:S01]  /*c310*/  F2FP.PACK_AB R21, R31, R37 ;  /* 0x000000251f15723e */ /* 0x004fe200000000ff */
[----:B------:R-:W-:Y:S02]  /*c320*/  FADD.FTZ R4, R51, R50 ;  /* 0x0000003233047221 */ /* 0x000fe40000010000 */
[----:B------:R-:W-:Y:S02]  /*c330*/  FADD.FTZ R0, R60, R2 ;  /* 0x000000023c007221 */ /* 0x000fe40000010000 */
[----:B------:R-:W-:Y:S02]  /*c340*/  FADD.FTZ R2, R49, R4 ;  /* 0x0000000431027221 */ /* 0x000fe40000010000 */
[C---:B------:R-:W-:Y:S01]  /*c350*/  FADD.FTZ R0, R24.reuse, R0 ;  /* 0x0000000018007221 */ /* 0x040fe20000010000 */
[----:B------:R-:W-:Y:S01]  /*c360*/  F2FP.PACK_AB R24, R24, R60 ;  /* 0x0000003c1818723e */ /* 0x000fe200000000ff */
[----:B------:R-:W-:-:S02]  /*c370*/  FADD.FTZ R2, R23, R2 ;  /* 0x0000000217027221 */ /* 0x000fc40000010000 */
[----:B------:R-:W-:Y:S01]  /*c380*/  FADD.FTZ R0, R58, R0 ;  /* 0x000000003a007221 */ /* 0x000fe20000010000 */
[----:B------:R1:W2:Y:S01]  /*c390*/  MUFU.EX2 R23, R6 ;  /* 0x0000000600177308 */ /* 0x0002a20000000800 */
[----:B------:R-:W-:-:S04]  /*c3a0*/  FADD.FTZ R2, R47, R2 ;  /* 0x000000022f027221 */ /* 0x000fc80000010000 */
[C---:B------:R-:W-:Y:S01]  /*c3b0*/  FADD.FTZ R2, R25.reuse, R2 ;  /* 0x0000000219027221 */ /* 0x040fe20000010000 */
[----:B------:R-:W-:Y:S01]  /*c3c0*/  F2FP.PACK_AB R25, R25, R47 ;  /* 0x0000002f1919723e */ /* 0x000fe200000000ff */
[----:B-1----:R-:W-:Y:S02]  /*c3d0*/  FADD.FTZ R6, R57, R0 ;  /* 0x0000000039067221 */ /* 0x002fe40000010000 */
        /* <DEDUP_REMOVED lines=13> */
[C---:B------:R-:W-:Y:S01]  /*c4b0*/  FADD.FTZ R4, R132.reuse, R0 ;  /* 0x0000000084047221 */ /* 0x040fe20000010000 */
[----:B------:R-:W-:Y:S01]  /*c4c0*/  F2FP.PACK_AB R132, R132, R56 ;  /* 0x000000388484723e */ /* 0x000fe200000000ff */
[C---:B------:R-:W-:Y:S01]  /*c4d0*/  FADD.FTZ R6, R133.reuse, R2 ;  /* 0x0000000285067221 */ /* 0x040fe20000010000 */
[----:B------:R-:W-:Y:S01]  /*c4e0*/  F2FP.PACK_AB R133, R133, R53 ;  /* 0x000000358585723e */ /* 0x000fe200000000ff */
[----:B------:R-:W-:-:S02]  /*c4f0*/  FADD.FTZ R2, R30, R3 ;  /* 0x000000031e027221 */ /* 0x000fc40000010000 */
[----:B------:R-:W-:Y:S02]  /*c500*/  FADD.FTZ R0, R52, R11 ;  /* 0x0000000b34007221 */ /* 0x000fe40000010000 */
[----:B------:R-:W-:Y:S02]  /*c510*/  FADD.FTZ R3, R55, R4 ;  /* 0x0000000437037221 */ /* 0x000fe40000010000 */
[C---:B--2---:R-:W-:Y:S01]  /*c520*/  FADD.FTZ R4, R23.reuse, R2 ;  /* 0x0000000217047221 */ /* 0x044fe20000010000 */
[----:B------:R-:W-:Y:S01]  /*c530*/  F2FP.PACK_AB R23, R23, R30 ;  /* 0x0000001e1717723e */ /* 0x000fe200000000ff */
[C---:B------:R-:W-:Y:S01]  /*c540*/  FADD.FTZ R2, R128.reuse, R0 ;  /* 0x0000000080027221 */ /* 0x040fe20000010000 */
[----:B------:R-:W-:Y:S01]  /*c550*/  F2FP.PACK_AB R128, R128, R52 ;  /* 0x000000348080723e */ /* 0x000fe200000000ff */
[----:B------:R-:W-:Y:S02]  /*c560*/  FADD.FTZ R0, R54, R6 ;  /* 0x0000000636007221 */ /* 0x000fe40000010000 */
[----:B------:R-:W-:-:S02]  /*c570*/  FADD.FTZ R4, R29, R4 ;  /* 0x000000041d047221 */ /* 0x000fc40000010000 */
[C---:B------:R-:W-:Y:S01]  /*c580*/  FADD.FTZ R0, R135.reuse, R0 ;  /* 0x0000000087007221 */ /* 0x040fe20000010000 */
[----:B------:R-:W-:Y:S01]  /*c590*/  F2FP.PACK_AB R135, R135, R54 ;  /* 0x000000368787723e */ /* 0x000fe200000000ff */
[----:B------:R-:W-:Y:S02]  /*c5a0*/  FADD.FTZ R2, R46, R2 ;  /* 0x000000022e027221 */ /* 0x000fe40000010000 */
[C---:B------:R-:W-:Y:S01]  /*c5b0*/  FADD.FTZ R4, R129.reuse, R4 ;  /* 0x0000000481047221 */ /* 0x040fe20000010000 */
[----:B------:R1:W-:Y:S01]  /*c5c0*/  STL [R1+0x94], R0 ;  /* 0x0000940001007387 */ /* 0x0003e20000100800 */
[C---:B------:R-:W-:Y:S01]  /*c5d0*/  FADD.FTZ R3, R134.reuse, R3 ;  /* 0x0000000386037221 */ /* 0x040fe20000010000 */
[----:B------:R-:W-:Y:S01]  /*c5e0*/  F2FP.PACK_AB R134, R134, R55 ;  /* 0x000000378686723e */ /* 0x000fe200000000ff */
[----:B------:R-:W-:Y:S01]  /*c5f0*/  FADD.FTZ R4, R28, R4 ;  /* 0x000000041c047221 */ /* 0x000fe20000010000 */
[----:B------:R-:W-:Y:S02]  /*c600*/  F2FP.PACK_AB R129, R129, R29 ;  /* 0x0000001d8181723e */ /* 0x000fe400000000ff */
[----:B------:R-:W-:Y:S01]  /*c610*/  STL [R1+0x90], R3 ;  /* 0x0000900301007387 */ /* 0x000fe20000100800 */
[C---:B-1----:R-:W-:Y:S01]  /*c620*/  FADD.FTZ R0, R130.reuse, R2 ;  /* 0x0000000282007221 */ /* 0x042fe20000010000 */
[----:B------:R-:W-:-:S04]  /*c630*/  F2FP.PACK_AB R130, R130, R46 ;  /* 0x0000002e8282723e */ /* 0x000fc800000000ff */
[----:B------:R1:W-:Y:S02]  /*c640*/  STL [R1+0xac], R0 ;  /* 0x0000ac0001007387 */ /* 0x0003e40000100800 */
[C---:B-1----:R-:W-:Y:S01]  /*c650*/  FADD.FTZ R0, R131.reuse, R4 ;  /* 0x0000000483007221 */ /* 0x042fe20000010000 */
[----:B------:R-:W-:-:S04]  /*c660*/  F2FP.PACK_AB R131, R131, R28 ;  /* 0x0000001c8383723e */ /* 0x000fc800000000ff */
[----:B------:R1:W-:Y:S03]  /*c670*/  STL [R1+0xa8], R0 ;  /* 0x0000a80001007387 */ /* 0x0003e60000100800 */
[----:B------:R-:W2:Y:S04]  /*c680*/  LDL R3, [R1+0x4] ;  /* 0x0000040001037983 */ /* 0x000ea80000100800 */
[----:B------:R-:W3:Y:S04]  /*c690*/  LDL R6, [R1+0x64] ;  /* 0x0000640001067983 */ /* 0x000ee80000100800 */
[----:B------:R-:W3:Y:S01]  /*c6a0*/  LDL R4, [R1+0x58] ;  /* 0x0000580001047983 */ /* 0x000ee20000100800 */
[--C-:B------:R-:W-:Y:S01]  /*c6b0*/  IMAD R220, R8, 0x2, R217.reuse ;  /* 0x0000000208dc7824 */ /* 0x100fe200078e02d9 */
[----:B------:R-:W-:Y:S01]  /*c6c0*/  LOP3.LUT R229, R229, 0xfffffbff, RZ, 0xc0, !PT ;  /* 0xfffffbffe5e57812 */ /* 0x000fe200078ec0ff */
[----:B------:R-:W-:Y:S01]  /*c6d0*/  IMAD R218, R9, 0x2, R217 ;  /* 0x0000000209da7824 */ /* 0x000fe200078e02d9 */
[----:B------:R-:W4:Y:S01]  /*c6e0*/  LDSM.16.MT88.4 R28, [R217+0x2080] ;  /* 0x00208000d91c783b */ /* 0x000f220000004200 */
[----:B------:R-:W-:Y:S01]  /*c6f0*/  IMAD.MOV.U32 R136, RZ, RZ, 0x1 ;  /* 0x00000001ff887424 */ /* 0x000fe200078e00ff */
[----:B------:R-:W-:Y:S01]  /*c700*/  IADD3 R230, R230, -0x2, RZ ;  /* 0xfffffffee6e67810 */ /* 0x000fe20007ffe0ff */
[----:B------:R-:W-:Y:S01]  /*c710*/  IMAD R219, R8, 0x2, R218 ;  /* 0x0000000208db7824 */ /* 0x000fe200078e02da */
[----:B------:R-:W5:Y:S02]  /*c720*/  LDSM.16.MT88.4 R52, [R217+0x3880] ;  /* 0x00388000d934783b */ /* 0x000f640000004200 */
[----:B------:R-:W-:-:S02]  /*c730*/  ISETP.NE.AND P0, PT, R136, c[0x0][0x2c4], PT ;  /* 0x0000b10088007a0c */ /* 0x000fc40003f05270 */
[----:B------:R-:W1:Y:S04]  /*c740*/  LDSM.16.MT88.4 R68, [R220+0x3880] ;  /* 0x00388000dc44783b */ /* 0x000e680000004200 */
[----:B------:R-:W-:Y:S04]  /*c750*/  LDSM.16.MT88.4 R48, [R218+0x2080] ;  /* 0x00208000da30783b */ /* 0x000fe80000004200 */
[----:B------:R-:W-:Y:S03]  /*c760*/  LDSM.16.MT88.4 R56, [R220+0x4080] ;  /* 0x00408000dc38783b */ /* 0x000fe60000004200 */
[----:B------:R-:W-:Y:S01]  /*c770*/  @P0 LOP3.LUT R229, R229, 0x400, RZ, 0xfc, !PT ;  /* 0x00000400e5e50812 */ /* 0x000fe200078efcff */
[----:B------:R-:W-:Y:S03]  /*c780*/  LDSM.16.MT88.4 R44, [R220+0x2080] ;  /* 0x00208000dc2c783b */ /* 0x000fe60000004200 */
[----:B------:R-:W-:Y:S01]  /*c790*/  LOP3.LUT R229, R229, 0xfffffdff, RZ, 0xc0, !PT ;  /* 0xfffffdffe5e57812 */ /* 0x000fe200078ec0ff */
[----:B------:R-:W-:Y:S04]  /*c7a0*/  LDSM.16.MT88.4 R32, [R217+0x2880] ;  /* 0x00288000d920783b */ /* 0x000fe80000004200 */
[----:B------:R-:W-:Y:S04]  /*c7b0*/  LDSM.16.MT88.4 R40, [R218+0x3880] ;  /* 0x00388000da28783b */ /* 0x000fe80000004200 */
[----:B------:R-:W-:Y:S04]  /*c7c0*/  LDSM.16.MT88.4 R36, [R218+0x2880] ;  /* 0x00288000da24783b */ /* 0x000fe80000004200 */
[----:B------:R-:W-:Y:S01]  /*c7d0*/  LDSM.16.MT88.4 R64, [R220+0x2880] ;  /* 0x00288000dc40783b */ /* 0x000fe20000004200 */
[-C--:B----4-:R-:W-:Y:S03]  /*c7e0*/  HMMA.16816.F32 R144, R16, R28.reuse, RZ ;  /* 0x0000001c1090723c */ /* 0x090fe600000018ff */
[----:B------:R-:W-:Y:S04]  /*c7f0*/  LDSM.16.MT88.4 R60, [R218+0x4080] ;  /* 0x00408000da3c783b */ /* 0x000fe80000004200 */
[----:B------:R-:W-:Y:S01]  /*c800*/  LDSM.16.MT88.4 R8, [R219+0x3880] ;  /* 0x00388000db08783b */ /* 0x000fe20000004200 */
[C---:B------:R-:W-:Y:S03]  /*c810*/  HMMA.16816.F32 R124, R12.reuse, R28, RZ ;  /* 0x0000001c0c7c723c */ /* 0x040fe600000018ff */
[----:B------:R-:W-:Y:S04]  /*c820*/  LDSM.16.MT88.4 R156, [R217+0x3080] ;  /* 0x00308000d99c783b */ /* 0x000fe80000004200 */
[----:B------:R-:W-:Y:S01]  /*c830*/  LDSM.16.MT88.4 R148, [R218+0x3080] ;  /* 0x00308000da94783b */ /* 0x000fe20000004200 */
[-C--:B------:R-:W-:Y:S08]  /*c840*/  HMMA.16816.F32 R120, R12, R30.reuse, RZ ;  /* 0x0000001e0c78723c */ /* 0x080ff000000018ff */
[C---:B------:R-:W-:Y:S01]  /*c850*/  HMMA.16816.F32 R116, R16.reuse, R30, RZ ;  /* 0x0000001e1074723c */ /* 0x040fe200000018ff */
[----:B------:R-:W4:Y:S07]  /*c860*/  LDSM.16.MT88.4 R28, [R217+0x4080] ;  /* 0x00408000d91c783b */ /* 0x000f2e0000004200 */
[-C--:B-----5:R-:W-:Y:S08]  /*c870*/  HMMA.16816.F32 R112, R16, R52.reuse, RZ ;  /* 0x000000341070723c */ /* 0x0a0ff000000018ff */
[C---:B------:R-:W-:Y:S08]  /*c880*/  HMMA.16816.F32 R108, R12.reuse, R52, RZ ;  /* 0x000000340c6c723c */ /* 0x040ff000000018ff */
[-C--:B------:R-:W-:Y:S08]  /*c890*/  HMMA.16816.F32 R104, R12, R54.reuse, RZ ;  /* 0x000000360c68723c */ /* 0x080ff000000018ff */
[----:B------:R-:W-:Y:S08]  /*c8a0*/  HMMA.16816.F32 R96, R16, R54, RZ ;  /* 0x000000361060723c */ /* 0x000ff000000018ff */
[----:B-1----:R-:W-:Y:S08]  /*c8b0*/  HMMA.16816.F32 R52, R12, R68, RZ ;  /* 0x000000440c34723c */ /* 0x002ff000000018ff */
[-C--:B----4-:R-:W-:Y:S08]  /*c8c0*/  HMMA.16816.F32 R184, R24, R28.reuse, R112 ;  /* 0x0000001c18b8723c */ /* 0x090ff00000001870 */
[C---:B------:R-:W-:Y:S08]  /*c8d0*/  HMMA.16816.F32 R176, R20.reuse, R28, R108 ;  /* 0x0000001c14b0723c */ /* 0x040ff0000000186c */
[-C--:B------:R-:W-:Y:S08]  /*c8e0*/  HMMA.16816.F32 R160, R20, R30.reuse, R104 ;  /* 0x0000001e14a0723c */ /* 0x080ff00000001868 */
[----:B------:R-:W-:Y:S08]  /*c8f0*/  HMMA.16816.F32 R152, R24, R30, R96 ;  /* 0x0000001e1898723c */ /* 0x000ff00000001860 */
[----:B------:R-:W-:Y:S08]  /*c900*/  HMMA.16816.F32 R28, R12, R50, RZ ;  /* 0x000000320c1c723c */ /* 0x000ff000000018ff */
[----:B------:R-:W-:Y:S08]  /*c910*/  HMMA.16816.F32 R232, R20, R56, R52 ;  /* 0x0000003814e8723c */ /* 0x000ff00000001834 */
[-C--:B------:R-:W-:Y:S08]  /*c920*/  HMMA.16816.F32 R88, R16, R44.reuse, RZ ;  /* 0x0000002c1058723c */ /* 0x080ff000000018ff */
[----:B------:R-:W-:Y:S08]  /*c930*/  HMMA.16816.F32 R84, R12, R44, RZ ;  /* 0x0000002c0c54723c */ /* 0x000ff000000018ff */
[-C--:B------:R-:W-:Y:S08]  /*c940*/  HMMA.16816.F32 R144, R24, R32.reuse, R144 ;  /* 0x000000201890723c */ /* 0x080ff00000001890 */
[C---:B------:R-:W-:Y:S08]  /*c950*/  HMMA.16816.F32 R124, R20.reuse, R32, R124 ;  /* 0x00000020147c723c */ /* 0x040ff0000000187c */
[-C--:B------:R-:W-:Y:S08]  /*c960*/  HMMA.16816.F32 R120, R20, R34.reuse, R120 ;  /* 0x000000221478723c */ /* 0x080ff00000001878 */
[----:B------:R-:W-:Y:S08]  /*c970*/  HMMA.16816.F32 R116, R24, R34, R116 ;  /* 0x000000221874723c */ /* 0x000ff00000001874 */
[----:B------:R-:W-:Y:S08]  /*c980*/  HMMA.16816.F32 R52, R12, R46, RZ ;  /* 0x0000002e0c34723c */ /* 0x000ff000000018ff */
[-C--:B------:R-:W-:Y:S08]  /*c990*/  HMMA.16816.F32 R80, R16, R40.reuse, RZ ;  /* 0x000000281050723c */ /* 0x080ff000000018ff */
[----:B------:R-:W-:Y:S08]  /*c9a0*/  HMMA.16816.F32 R76, R12, R40, RZ ;  /* 0x000000280c4c723c */ /* 0x000ff000000018ff */
[----:B------:R-:W-:Y:S08]  /*c9b0*/  HMMA.16816.F32 R44, R16, R46, RZ ;  /* 0x0000002e102c723c */ /* 0x000ff000000018ff */
[----:B------:R-:W-:Y:S08]  /*c9c0*/  HMMA.16816.F32 R32, R12, R42, RZ ;  /* 0x0000002a0c20723c */ /* 0x000ff000000018ff */
[----:B------:R-:W-:Y:S01]  /*c9d0*/  HMMA.16816.F32 R180, R20, R38, R28 ;  /* 0x0000002614b4723c */ /* 0x000fe2000000181c */
[----:B------:R-:W1:Y:S07]  /*c9e0*/  LDSM.16.MT88.4 R28, [R219+0x2080] ;  /* 0x00208000db1c783b */ /* 0x000e6e0000004200 */
[C---:B------:R-:W-:Y:S08]  /*c9f0*/  HMMA.16816.F32 R40, R16.reuse, R42, RZ ;  /* 0x0000002a1028723c */ /* 0x040ff000000018ff */
[-C--:B------:R-:W-:Y:S08]  /*ca00*/  HMMA.16816.F32 R100, R16, R48.reuse, RZ ;  /* 0x000000301064723c */ /* 0x080ff000000018ff */
[----:B------:R-:W-:Y:S08]  /*ca10*/  HMMA.16816.F32 R92, R12, R48, RZ ;  /* 0x000000300c5c723c */ /* 0x000ff000000018ff */
[----:B------:R-:W-:Y:S08]  /*ca20*/  HMMA.16816.F32 R48, R16, R50, RZ ;  /* 0x000000321030723c */ /* 0x000ff000000018ff */
[----:B------:R-:W-:Y:S01]  /*ca30*/  HMMA.16816.F32 R96, R24, R66, R44 ;  /* 0x000000421860723c */ /* 0x000fe2000000182c */
[----:B------:R-:W4:Y:S01]  /*ca40*/  LDSM.16.MT88.4 R44, [R219+0x2880] ;  /* 0x00288000db2c783b */ /* 0x000f220000004200 */
[----:B--2---:R-:W-:-:S04]  /*ca50*/  IMAD.SHL.U32 R3, R3, 0x80, RZ ;  /* 0x0000008003037824 */ /* 0x004fc800078e00ff */
[----:B------:R-:W-:Y:S02]  /*ca60*/  @P0 IMAD.HI.U32 R2, R3, c[0x0][0x2c8], RZ ;  /* 0x0000b20003020a27 */ /* 0x000fe400078e00ff */
[----:B------:R-:W-:Y:S01]  /*ca70*/  HMMA.16816.F32 R104, R24, R62, R40 ;  /* 0x0000003e1868723c */ /* 0x000fe20000001828 */
[----:B------:R-:W2:Y:S01]  /*ca80*/  LDSM.16.MT88.4 R40, [R219+0x4080] ;  /* 0x00408000db28783b */ /* 0x000ea20000004200 */
[----:B------:R-:W-:Y:S01]  /*ca90*/  IMAD.MOV.U32 R0, RZ, RZ, R3 ;  /* 0x000000ffff007224 */ /* 0x000fe200078e0003 */
[----:B------:R-:W-:Y:S02]  /*caa0*/  @P0 SHF.R.U32.HI R0, RZ, c[0x0][0x2cc], R2 ;  /* 0x0000b300ff000a19 */ /* 0x000fe40000011602 */
[----:B------:R-:W-:Y:S02]  /*cab0*/  ISETP.LE.AND P0, PT, R136, c[0x0][0x32c], PT ;  /* 0x0000cb0088007a0c */ /* 0x000fe40003f03270 */
[----:B---3--:R-:W-:Y:S01]  /*cac0*/  IADD3 R0, -R4, R6, R0 ;  /* 0x0000000604007210 */ /* 0x008fe20007ffe100 */
[----:B------:R-:W-:Y:S03]  /*cad0*/  HMMA.16816.F32 R192, R20, R36, R92 ;  /* 0x0000002414c0723c */ /* 0x000fe6000000185c */
[----:B------:R-:W-:-:S05]  /*cae0*/  IADD3 R4, R0, c[0x0][0x328], RZ ;  /* 0x0000ca0000047a10 */ /* 0x000fca0007ffe0ff */
[----:B------:R-:W-:Y:S01]  /*caf0*/  HMMA.16816.F32 R196, R24, R36, R100 ;  /* 0x0000002418c4723c */ /* 0x000fe20000001864 */
[----:B------:R-:W-:Y:S01]  /*cb00*/  LDSM.16.MT88.4 R100, [R218+0x4880] ;  /* 0x00488000da64783b */ /* 0x000fe20000004200 */
[----:B------:R-:W-:-:S06]  /*cb10*/  @P0 LOP3.LUT R229, R229, 0x200, RZ, 0xfc, !PT ;  /* 0x00000200e5e50812 */ /* 0x000fcc00078efcff */
[----:B------:R-:W-:Y:S08]  /*cb20*/  HMMA.16816.F32 R92, R24, R38, R48 ;  /* 0x00000026185c723c */ /* 0x000ff00000001830 */
[----:B------:R-:W-:Y:S08]  /*cb30*/  HMMA.16816.F32 R108, R20, R62, R32 ;  /* 0x0000003e146c723c */ /* 0x000ff00000001820 */
[----:B------:R-:W-:Y:S08]  /*cb40*/  HMMA.16816.F32 R36, R12, R70, RZ ;  /* 0x000000460c24723c */ /* 0x000ff000000018ff */
[----:B------:R-:W-:Y:S08]  /*cb50*/  HMMA.16816.F32 R72, R16, R68, RZ ;  /* 0x000000441048723c */ /* 0x000ff000000018ff */
[-C--:B------:R-:W-:Y:S08]  /*cb60*/  HMMA.16816.F32 R204, R24, R64.reuse, R88 ;  /* 0x0000004018cc723c */ /* 0x080ff00000001858 */
[----:B------:R-:W-:Y:S01]  /*cb70*/  HMMA.16816.F32 R200, R20, R64, R84 ;  /* 0x0000004014c8723c */ /* 0x000fe20000001854 */
[----:B------:R-:W3:Y:S07]  /*cb80*/  LDSM.16.MT88.4 R84, [R217+0x4880] ;  /* 0x00488000d954783b */ /* 0x000eee0000004200 */
[-C--:B------:R-:W-:Y:S08]  /*cb90*/  HMMA.16816.F32 R212, R24, R60.reuse, R80 ;  /* 0x0000003c18d4723c */ /* 0x080ff00000001850 */
[C---:B------:R-:W-:Y:S08]  /*cba0*/  HMMA.16816.F32 R208, R20.reuse, R60, R76 ;  /* 0x0000003c14d0723c */ /* 0x040ff0000000184c */
[----:B------:R-:W-:Y:S08]  /*cbb0*/  HMMA.16816.F32 R188, R20, R66, R52 ;  /* 0x0000004214bc723c */ /* 0x000ff00000001834 */
[----:B------:R-:W-:Y:S01]  /*cbc0*/  HMMA.16816.F32 R32, R16, R70, RZ ;  /* 0x000000461020723c */ /* 0x000fe200000018ff */
[----:B------:R-:W-:Y:S07]  /*cbd0*/  LDSM.16.MT88.4 R68, [R219+0x3080] ;  /* 0x00308000db44783b */ /* 0x000fee0000004200 */
[C---:B-1----:R-:W-:Y:S08]  /*cbe0*/  HMMA.16816.F32 R48, R12.reuse, R28, RZ ;  /* 0x0000001c0c30723c */ /* 0x042ff000000018ff */
[----:B------:R-:W-:Y:S08]  /*cbf0*/  HMMA.16816.F32 R60, R12, R30, RZ ;  /* 0x0000001e0c3c723c */ /* 0x000ff000000018ff */
[C---:B------:R-:W-:Y:S08]  /*cc00*/  HMMA.16816.F32 R88, R16.reuse, R28, RZ ;  /* 0x0000001c1058723c */ /* 0x040ff000000018ff */
[----:B------:R-:W-:Y:S08]  /*cc10*/  HMMA.16816.F32 R64, R16, R30, RZ ;  /* 0x0000001e1040723c */ /* 0x000ff000000018ff */
[-C--:B------:R-:W-:Y:S08]  /*cc20*/  HMMA.16816.F32 R52, R12, R8.reuse, RZ ;  /* 0x000000080c34723c */ /* 0x080ff000000018ff */
[----:B------:R-:W-:Y:S08]  /*cc30*/  HMMA.16816.F32 R28, R16, R8, RZ ;  /* 0x00000008101c723c */ /* 0x000ff000000018ff */
[-C--:B------:R-:W-:Y:S08]  /*cc40*/  HMMA.16816.F32 R12, R12, R10.reuse, RZ ;  /* 0x0000000a0c0c723c */ /* 0x080ff000000018ff */
[----:B------:R-:W-:Y:S01]  /*cc50*/  HMMA.16816.F32 R16, R16, R10, RZ ;  /* 0x0000000a1010723c */ /* 0x000fe200000018ff */
[----:B------:R-:W-:Y:S07]  /*cc60*/  LDSM.16.MT88.4 R8, [R219+0x4880] ;  /* 0x00488000db08783b */ /* 0x000fee0000004200 */
[-C--:B------:R-:W-:Y:S01]  /*cc70*/  HMMA.16816.F32 R164, R132, R156.reuse, R144 ;  /* 0x0000009c84a4723c */ /* 0x080fe20000001890 */
[----:B------:R-:W1:Y:S07]  /*cc80*/  LDSM.16.MT88.4 R144, [R220+0x3080] ;  /* 0x00308000dc90783b */ /* 0x000e6e0000004200 */
[C---:B------:R-:W-:Y:S08]  /*cc90*/  HMMA.16816.F32 R168, R128.reuse, R156, R124 ;  /* 0x0000009c80a8723c */ /* 0x040ff0000000187c */
[-C--:B------:R-:W-:Y:S08]  /*cca0*/  HMMA.16816.F32 R172, R128, R158.reuse, R120 ;  /* 0x0000009e80ac723c */ /* 0x080ff00000001878 */
[----:B------:R-:W-:Y:S01]  /*ccb0*/  HMMA.16816.F32 R156, R132, R158, R116 ;  /* 0x0000009e849c723c */ /* 0x000fe20000001874 */
[----:B------:R-:W5:Y:S07]  /*ccc0*/  LDSM.16.MT88.4 R116, [R220+0x4880] ;  /* 0x00488000dc74783b */ /* 0x000f6e0000004200 */
[----:B------:R-:W-:Y:S08]  /*ccd0*/  HMMA.16816.F32 R112, R20, R58, R36 ;  /* 0x0000003a1470723c */ /* 0x000ff00000001824 */
[C---:B------:R-:W-:Y:S08]  /*cce0*/  HMMA.16816.F32 R236, R24.reuse, R56, R72 ;  /* 0x0000003818ec723c */ /* 0x040ff00000001848 */
[----:B------:R-:W-:Y:S08]  /*ccf0*/  HMMA.16816.F32 R36, R24, R58, R32 ;  /* 0x0000003a1824723c */ /* 0x000ff00000001820 */
[C---:B----4-:R-:W-:Y:S08]  /*cd00*/  HMMA.16816.F32 R48, R20.reuse, R44, R48 ;  /* 0x0000002c1430723c */ /* 0x050ff00000001830 */
[----:B------:R-:W-:Y:S08]  /*cd10*/  HMMA.16816.F32 R32, R20, R46, R60 ;  /* 0x0000002e1420723c */ /* 0x000ff0000000183c */
[----:B------:R-:W-:Y:S08]  /*cd20*/  HMMA.16816.F32 R56, R24, R44, R88 ;  /* 0x0000002c1838723c */ /* 0x000ff00000001858 */
[-C--:B--2---:R-:W-:Y:S08]  /*cd30*/  HMMA.16816.F32 R52, R20, R40.reuse, R52 ;  /* 0x000000281434723c */ /* 0x084ff00000001834 */
[C---:B------:R-:W-:Y:S08]  /*cd40*/  HMMA.16816.F32 R28, R24.reuse, R40, R28 ;  /* 0x00000028181c723c */ /* 0x040ff0000000181c */
[----:B------:R-:W-:Y:S08]  /*cd50*/  HMMA.16816.F32 R44, R24, R46, R64 ;  /* 0x0000002e182c723c */ /* 0x000ff00000001840 */
[-C--:B------:R-:W-:Y:S08]  /*cd60*/  HMMA.16816.F32 R12, R20, R42.reuse, R12 ;  /* 0x0000002a140c723c */ /* 0x080ff0000000180c */
[----:B------:R-:W-:Y:S08]  /*cd70*/  HMMA.16816.F32 R16, R24, R42, R16 ;  /* 0x0000002a1810723c */ /* 0x000ff00000001810 */
[-C--:B---3--:R-:W-:Y:S08]  /*cd80*/  HMMA.16816.F32 R72, R132, R84.reuse, R184 ;  /* 0x000000548448723c */ /* 0x088ff000000018b8 */
[C---:B------:R-:W-:Y:S08]  /*cd90*/  HMMA.16816.F32 R76, R128.reuse, R84, R176 ;  /* 0x00000054804c723c */ /* 0x040ff000000018b0 */
[-C--:B------:R-:W-:Y:S08]  /*cda0*/  HMMA.16816.F32 R80, R128, R86.reuse, R160 ;  /* 0x000000568050723c */ /* 0x080ff000000018a0 */
[C---:B------:R-:W-:Y:S08]  /*cdb0*/  HMMA.16816.F32 R84, R132.reuse, R86, R152 ;  /* 0x000000568454723c */ /* 0x040ff00000001898 */
[-C--:B------:R-:W-:Y:S08]  /*cdc0*/  HMMA.16816.F32 R160, R132, R148.reuse, R196 ;  /* 0x0000009484a0723c */ /* 0x080ff000000018c4 */
[C---:B------:R-:W-:Y:S08]  /*cdd0*/  HMMA.16816.F32 R176, R128.reuse, R148, R192 ;  /* 0x0000009480b0723c */ /* 0x040ff000000018c0 */
[----:B------:R-:W-:Y:S08]  /*cde0*/  HMMA.16816.F32 R180, R128, R150, R180 ;  /* 0x0000009680b4723c */ /* 0x000ff000000018b4 */
[-C--:B-1----:R-:W-:Y:S08]  /*cdf0*/  HMMA.16816.F32 R152, R132, R144.reuse, R204 ;  /* 0x000000908498723c */ /* 0x082ff000000018cc */
[C---:B------:R-:W-:Y:S08]  /*ce00*/  HMMA.16816.F32 R184, R128.reuse, R144, R200 ;  /* 0x0000009080b8723c */ /* 0x040ff000000018c8 */
[----:B------:R-:W-:Y:S08]  /*ce10*/  HMMA.16816.F32 R188, R128, R146, R188 ;  /* 0x0000009280bc723c */ /* 0x000ff000000018bc */
[C---:B------:R-:W-:Y:S08]  /*ce20*/  HMMA.16816.F32 R148, R132.reuse, R150, R92 ;  /* 0x000000968494723c */ /* 0x040ff0000000185c */
[C---:B------:R-:W-:Y:S08]  /*ce30*/  HMMA.16816.F32 R144, R132.reuse, R146, R96 ;  /* 0x000000928490723c */ /* 0x040ff00000001860 */
[-C--:B------:R-:W-:Y:S08]  /*ce40*/  HMMA.16816.F32 R88, R132, R100.reuse, R212 ;  /* 0x000000648458723c */ /* 0x080ff000000018d4 */
[C---:B------:R-:W-:Y:S08]  /*ce50*/  HMMA.16816.F32 R92, R128.reuse, R100, R208 ;  /* 0x00000064805c723c */ /* 0x040ff000000018d0 */
[-C--:B------:R-:W-:Y:S08]  /*ce60*/  HMMA.16816.F32 R96, R128, R102.reuse, R108 ;  /* 0x000000668060723c */ /* 0x080ff0000000186c */
[C---:B------:R-:W-:Y:S08]  /*ce70*/  HMMA.16816.F32 R100, R132.reuse, R102, R104 ;  /* 0x000000668464723c */ /* 0x040ff00000001868 */
[-C--:B-----5:R-:W-:Y:S08]  /*ce80*/  HMMA.16816.F32 R104, R132, R116.reuse, R236 ;  /* 0x000000748468723c */ /* 0x0a0ff000000018ec */
[C---:B------:R-:W-:Y:S08]  /*ce90*/  HMMA.16816.F32 R108, R128.reuse, R116, R232 ;  /* 0x00000074806c723c */ /* 0x040ff000000018e8 */
[C---:B------:R-:W-:Y:S08]  /*cea0*/  HMMA.16816.F32 R112, R128.reuse, R118, R112 ;  /* 0x000000768070723c */ /* 0x040ff00000001870 */
[C---:B------:R-:W-:Y:S08]  /*ceb0*/  HMMA.16816.F32 R60, R128.reuse, R68, R48 ;  /* 0x00000044803c723c */ /* 0x040ff00000001830 */
[----:B------:R-:W-:Y:S08]  /*cec0*/  HMMA.16816.F32 R64, R128, R70, R32 ;  /* 0x000000468040723c */ /* 0x000ff00000001820 */
[C---:B------:R-:W-:Y:S08]  /*ced0*/  HMMA.16816.F32 R56, R132.reuse, R68, R56 ;  /* 0x000000448438723c */ /* 0x040ff00000001838 */
[----:B------:R-:W-:Y:S08]  /*cee0*/  HMMA.16816.F32 R116, R132, R118, R36 ;  /* 0x000000768474723c */ /* 0x000ff00000001824 */
[----:B------:R-:W-:Y:S08]  /*cef0*/  HMMA.16816.F32 R124, R128, R8, R52 ;  /* 0x00000008807c723c */ /* 0x000ff00000001834 */
[C---:B------:R-:W-:Y:S08]  /*cf00*/  HMMA.16816.F32 R68, R132.reuse, R70, R44 ;  /* 0x000000468444723c */ /* 0x040ff0000000182c */
[----:B------:R-:W-:Y:S08]  /*cf10*/  HMMA.16816.F32 R120, R132, R8, R28 ;  /* 0x000000088478723c */ /* 0x000ff0000000181c */
[-C--:B------:R-:W-:Y:S08]  /*cf20*/  HMMA.16816.F32 R128, R128, R10.reuse, R12 ;  /* 0x0000000a8080723c */ /* 0x080ff0000000180c */
[----:B------:R-:W-:Y:S01]  /*cf30*/  HMMA.16816.F32 R132, R132, R10, R16 ;  /* 0x0000000a8484723c */ /* 0x000fe20000001810 */
[----:B------:R-:W-:Y:S07]  /*cf40*/  @!P0 BRA `(.L_x_1296) ;  /* 0x0000011000008947 */ /* 0x000fee0003800000 */
[C---:B------:R-:W-:Y:S01]  /*cf50*/  ISETP.GT.AND P0, PT, R0.reuse, RZ, PT ;  /* 0x000000ff0000720c */ /* 0x040fe20003f04270 */
[----:B------:R-:W-:Y:S01]  /*cf60*/  BSSY B0, `(.L_x_1297) ;  /* 0x000000c000007945 */ /* 0x000fe20003800000 */
[----:B------:R-:W-:-:S11]  /*cf70*/  IADD3 R2, R0, -0x1, RZ ;  /* 0xffffffff00027810 */ /* 0x000fd60007ffe0ff */
[----:B------:R-:W-:Y:S05]  /*cf80*/  @P0 BRA `(.L_x_1298) ;  /* 0x0000006000000947 */ /* 0x000fea0003800000 */
[----:B------:R-:W-:Y:S01]  /*cf90*/  ISETP.NE.AND P0, PT, R136, c[0x0][0x32c], PT ;  /* 0x0000cb0088007a0c */ /* 0x000fe20003f05270 */
[----:B------:R-:W-:-:S12]  /*cfa0*/  IMAD.MOV R0, RZ, RZ, -R0 ;  /* 0x000000ffff007224 */ /* 0x000fd800078e0a00 */
[----:B------:R-:W-:-:S05]  /*cfb0*/  @P0 IMAD.HI.U32 R2, R0, c[0x0][0x330], RZ ;  /* 0x0000cc0000020a27 */ /* 0x000fca00078e00ff */
[----:B------:R-:W-:-:S04]  /*cfc0*/  @P0 SHF.R.U32.HI R0, RZ, c[0x0][0x334], R2 ;  /* 0x0000cd00ff000a19 */ /* 0x000fc80000011602 */
[----:B------:R-:W-:Y:S01]  /*cfd0*/  LOP3.LUT R2, RZ, R0, RZ, 0x33, !PT ;  /* 0x00000000ff027212 */ /* 0x000fe200078e33ff */
[----:B------:R-:W-:Y:S05]  /*cfe0*/  BRA `(.L_x_1299) ;  /* 0x0000003000007947 */ /* 0x000fea0003800000 */
.L_x_1298:
[----:B------:R-:W-:-:S13]  /*cff0*/  ISETP.NE.AND P0, PT, R136, c[0x0][0x32c], PT ;  /* 0x0000cb0088007a0c */ /* 0x000fda0003f05270 */
[----:B------:R-:W-:-:S05]  /*d000*/  @P0 IMAD.HI.U32 R0, R2, c[0x0][0x330], RZ ;  /* 0x0000cc0002000a27 */ /* 0x000fca00078e00ff */
[----:B------:R-:W-:Y:S02]  /*d010*/  @P0 SHF.R.U32.HI R2, RZ, c[0x0][0x334], R0 ;  /* 0x0000cd00ff020a19 */ /* 0x000fe40000011600 */
.L_x_1299:
[----:B------:R-:W-:Y:S05]  /*d020*/  BSYNC B0 ;  /* 0x0000000000007941 */ /* 0x000fea0003800000 */
.L_x_1297:
[----:B------:R-:W-:-:S05]  /*d030*/  MOV R0, c[0x0][0x32c] ;  /* 0x0000cb0000007a02 */ /* 0x000fca0000000f00 */
[----:B------:R-:W-:-:S05]  /*d040*/  IMAD R2, R2, R0, c[0x0][0x32c] ;  /* 0x0000cb0002027624 */ /* 0x000fca00078e0200 */
[----:B------:R-:W-:-:S04]  /*d050*/  IMNMX R4, R4, R2, PT ;  /* 0x0000000204047217 */ /* 0x000fc80003800200 */
.L_x_1296:
[----:B------:R-:W2:Y:S01]  /*d060*/  LDL R2, [R1+0xb4] ;  /* 0x0000b40001027983 */ /* 0x000ea20000100800 */
[----:B------:R-:W-:-:S05]  /*d070*/  IMAD.HI R4, R4, 0x2aaaaaab, RZ ;  /* 0x2aaaaaab04047827 */ /* 0x000fca00078e02ff */
[----:B------:R-:W-:-:S04]  /*d080*/  SHF.R.U32.HI R0, RZ, 0x1f, R4 ;  /* 0x0000001fff007819 */ /* 0x000fc80000011604 */
[----:B------:R-:W-:-:S04]  /*d090*/  LEA.HI.SX32 R4, R4, R0, 0x1d ;  /* 0x0000000004047211 */ /* 0x000fc800078feaff */
[----:B--2---:R-:W-:-:S04]  /*d0a0*/  IMNMX R2, R2, R4, !PT ;  /* 0x0000000402027217 */ /* 0x004fc80007800200 */
[----:B------:R-:W-:Y:S01]  /*d0b0*/  ISETP.GE.AND P0, PT, R230, R2, PT ;  /* 0x00000002e600720c */ /* 0x000fe20003f06270 */
[----:B------:R1:W-:-:S12]  /*d0c0*/  STL [R1+0x98], R2 ;  /* 0x0000980201007387 */ /* 0x0003d80000100800 */
[----:B------:R-:W-:Y:S05]  /*d0d0*/  @!P0 BRA `(.L_x_1300) ;  /* 0x0000513000008947 */ /* 0x000fea0003800000 */
[----:B------:R-:W2:Y:S04]  /*d0e0*/  LDL.64 R8, [R1+0xc0] ;  /* 0x0000c00001087983 */ /* 0x000ea80000100a00 */
[----:B------:R-:W3:Y:S04]  /*d0f0*/  LDL R6, [R1+0xf0] ;  /* 0x0000f00001067983 */ /* 0x000ee80000100800 */
[----:B-1----:R-:W3:Y:S01]  /*d100*/  LDL R2, [R1+0xe8] ;  /* 0x0000e80001027983 */ /* 0x002ee20000100800 */
[C---:B--2---:R-:W-:Y:S01]  /*d110*/  SHF.L.U64.HI R239, R8.reuse, 0x1, R9 ;  /* 0x0000000108ef7819 */ /* 0x044fe20000010209 */
[----:B------:R-:W-:Y:S01]  /*d120*/  IMAD.SHL.U32 R238, R8, 0x2, RZ ;  /* 0x0000000208ee7824 */ /* 0x000fe200078e00ff */
[C---:B---3--:R-:W-:Y:S01]  /*d130*/  SHF.L.U64.HI R237, R2.reuse, 0x1, R6 ;  /* 0x0000000102ed7819 */ /* 0x048fe20000010206 */
[----:B------:R-:W-:-:S02]  /*d140*/  IMAD.SHL.U32 R236, R2, 0x2, RZ ;  /* 0x0000000202ec7824 */ /* 0x000fc400078e00ff */
.L_x_1331:
[----:B------:R-:W2:Y:S01]  /*d150*/  LDL R0, [R1+0xb4] ;  /* 0x0000b40001007983 */ /* 0x000ea20000100800 */
[----:B------:R-:W-:Y:S04]  /*d160*/  DEPBAR.LE SB0, 0x0 ;  /* 0x000080000000791a */ /* 0x000fe80000000000 */
[----:B------:R-:W-:Y:S01]  /*d170*/  WARPSYNC 0xffffffff ;  /* 0xffffffff00007948 */ /* 0x000fe20003800000 */
[----:B------:R-:W-:Y:S06]  /*d180*/  BAR.SYNC.DEFER_BLOCKING 0x0 ;  /* 0x0000000000007b1d */ /* 0x000fec0000010000 */
[----:B------:R1:W3:Y:S01]  /*d190*/  LDSM.16.M88.4 R52, [R224+0x8080] ;  /* 0x00808000e034783b */ /* 0x0002e20000000200 */
[----:B------:R-:W-:Y:S03]  /*d1a0*/  BSSY B0, `(.L_x_1301) ;  /* 0x000004d000007945 */ /* 0x000fe60003800000 */
[----:B------:R1:W4:Y:S04]  /*d1b0*/  LDSM.16.M88.4 R48, [R224+0xa080] ;  /* 0x00a08000e030783b */ /* 0x0003280000000200 */
[----:B------:R1:W1:Y:S04]  /*d1c0*/  LDSM.16.M88.4 R20, [R216+0x5080] ;  /* 0x00508000d814783b */ /* 0x0002680000000200 */
[----:B------:R1:W1:Y:S04]  /*d1d0*/  LDSM.16.M88.4 R36, [R216+0x5880] ;  /* 0x00588000d824783b */ /* 0x0002680000000200 */
[----:B------:R1:W1:Y:S04]  /*d1e0*/  LDSM.16.M88.4 R192, [R216+0x6080] ;  /* 0x00608000d8c0783b */ /* 0x0002680000000200 */
[----:B------:R1:W1:Y:S04]  /*d1f0*/  LDSM.16.M88.4 R196, [R226+0x8080] ;  /* 0x00808000e2c4783b */ /* 0x0002680000000200 */
[----:B------:R1:W1:Y:S04]  /*d200*/  LDSM.16.M88.4 R204, [R226+0xa080] ;  /* 0x00a08000e2cc783b */ /* 0x0002680000000200 */
[----:B------:R1:W1:Y:S04]  /*d210*/  LDSM.16.M88.4 R200, [R223] ;  /* 0x00000000dfc8783b */ /* 0x0002680000000200 */
[----:B------:R1:W1:Y:S04]  /*d220*/  LDSM.16.M88.4 R208, [R223+0x800] ;  /* 0x00080000dfd0783b */ /* 0x0002680000000200 */
[----:B------:R1:W1:Y:S01]  /*d230*/  LDSM.16.M88.4 R212, [R223+0x1000] ;  /* 0x00100000dfd4783b */ /* 0x0002620000000200 */
[----:B--2---:R-:W-:Y:S11]  /*d240*/  ISETP.GT.AND P0, PT, R0, R230, PT ;  /* 0x000000e60000720c */ /* 0x004ff60003f04270 */
[----:B------:R-:W-:Y:S02]  /*d250*/  @!UPT UIADD3 URZ, URZ, URZ, URZ ;  /* 0x0000003f3f3ff290 */ /* 0x000fe4000fffe03f */
[----:B------:R-:W-:-:S05]  /*d260*/  @P0 BRA `(.L_x_1302) ;  /* 0x0000040000000947 */ /* 0x000fca0003800000 */
[----:B-1-34-:R-:W2:Y:S04]  /*d270*/  LDL R4, [R1+0x7c] ;  /* 0x00007c0001047983 */ /* 0x01aea80000100800 */
[----:B------:R-:W3:Y:S04]  /*d280*/  LDL R8, [R1+0x70] ;  /* 0x0000700001087983 */ /* 0x000ee80000100800 */
[----:B------:R-:W1:Y:S04]  /*d290*/  S2R R6, SR_CTAID.Y ;  /* 0x0000000000067919 */ /* 0x000e680000002600 */
[----:B------:R-:W4:Y:S02]  /*d2a0*/  S2R R9, SR_CTAID.Y ;  /* 0x0000000000097919 */ /* 0x000f240000002600 */
[C---:B----4-:R-:W-:Y:S01]  /*d2b0*/  IMAD.WIDE.U32 R10, R9.reuse, c[0x0][0x210], RZ ;  /* 0x00008400090a7a25 */ /* 0x050fe200078e00ff */
[----:B-1----:R-:W-:Y:S05]  /*d2c0*/  SHF.R.S32.HI R6, RZ, 0x1f, R6 ;  /* 0x0000001fff067819 */ /* 0x002fea0000011406 */
[----:B------:R-:W-:Y:S04]  /*d2d0*/  IMAD R6, R6, c[0x0][0x210], RZ ;  /* 0x0000840006067a24 */ /* 0x000fe800078e02ff */
[----:B------:R-:W-:Y:S05]  /*d2e0*/  IMAD R6, R9, c[0x0][0x214], R6 ;  /* 0x0000850009067a24 */ /* 0x000fea00078e0206 */
[----:B------:R-:W-:Y:S01]  /*d2f0*/  IADD3 R6, R11, R6, RZ ;  /* 0x000000060b067210 */ /* 0x000fe20007ffe0ff */
[----:B--2---:R-:W-:Y:S01]  /*d300*/  IMAD.WIDE.U32 R2, R4, c[0x0][0x208], RZ ;  /* 0x0000820004027a25 */ /* 0x004fe200078e00ff */
[----:B------:R-:W-:Y:S05]  /*d310*/  SHF.R.S32.HI R0, RZ, 0x1f, R4 ;  /* 0x0000001fff007819 */ /* 0x000fea0000011404 */
[----:B------:R-:W-:Y:S04]  /*d320*/  IMAD R0, R0, c[0x0][0x208], RZ ;  /* 0x0000820000007a24 */ /* 0x000fe800078e02ff */
[----:B------:R-:W-:Y:S01]  /*d330*/  IMAD R0, R4, c[0x0][0x20c], R0 ;  /* 0x0000830004007a24 */ /* 0x000fe200078e0200 */
[----:B---3--:R-:W-:Y:S04]  /*d340*/  SHF.R.S32.HI R4, RZ, 0x1f, R8 ;  /* 0x0000001fff047819 */ /* 0x008fe80000011408 */
[----:B------:R-:W-:Y:S01]  /*d350*/  IADD3 R3, R3, R0, RZ ;  /* 0x0000000003037210 */ /* 0x000fe20007ffe0ff */
[----:B------:R-:W-:Y:S04]  /*d360*/  IMAD R4, R4, c[0x0][0x218], RZ ;  /* 0x0000860004047a24 */ /* 0x000fe800078e02ff */
[----:B------:R-:W-:Y:S05]  /*d370*/  IMAD.WIDE.U32 R2, R8, c[0x0][0x218], R2 ;  /* 0x0000860008027a25 */ /* 0x000fea00078e0002 */
[----:B------:R-:W-:Y:S01]  /*d380*/  IADD3 R0, P1, R10, R2, RZ ;  /* 0x000000020a007210 */ /* 0x000fe20007f3e0ff */
[----:B------:R-:W-:Y:S03]  /*d390*/  IMAD R2, R8, c[0x0][0x21c], R4 ;  /* 0x0000870008027a24 */ /* 0x000fe600078e0204 */
[----:B------:R-:W-:Y:S02]  /*d3a0*/  LEA R4, P0, R0, c[0x0][0x1f8], 0x1 ;  /* 0x00007e0000047a11 */ /* 0x000fe400078008ff */
[----:B------:R-:W-:Y:S04]  /*d3b0*/  IADD3.X R2, R6, R3, R2, P1, !PT ;  /* 0x0000000306027210 */ /* 0x000fe80000ffe402 */
[----:B------:R-:W-:Y:S01]  /*d3c0*/  LEA.HI.X R0, R0, c[0x0][0x1fc], R2, 0x1, P0 ;  /* 0x00007f0000007a11 */ /* 0x000fe200000f0c02 */
[----:B------:R-:W-:-:S05]  /*d3d0*/  BRA.DIV ~URZ, `(.L_x_1303) ;  /* 0x00012d427f007947 */ /* 0x000fca000b800000 */
[----:B------:R1:W2:Y:S02]  /*d3e0*/  SHFL.IDX PT, R6, R0, RZ, 0x181f ;  /* 0x00181fff00067589 */ /* 0x0002a400000e0000 */
.L_x_1445:
[----:B------:R-:W-:-:S05]  /*d3f0*/  BRA.DIV ~URZ, `(.L_x_1304) ;  /* 0x00012da27f007947 */ /* 0x000fca000b800000 */
[----:B------:R-:W3:Y:S04]  /*d400*/  LDL R16, [R1+0xa4] ;  /* 0x0000a40001107983 */ /* 0x000ee80000100800 */
[----:B------:R-:W4:Y:S04]  /*d410*/  LDL R15, [R1+0xf4] ;  /* 0x0000f400010f7983 */ /* 0x000f280000100800 */
[----:B--2---:R-:W2:Y:S04]  /*d420*/  LDL R14, [R1+0x78] ;  /* 0x00007800010e7983 */ /* 0x004ea80000100800 */
[----:B------:R-:W1:Y:S04]  /*d430*/  SHFL.IDX PT, R2, R4, RZ, 0x181f ;  /* 0x00181fff04027589 */ /* 0x000e6800000e0000 */
[----:B------:R-:W1:Y:S04]  /*d440*/  SHFL.IDX PT, R10, R4, 0x1, 0x181f ;  /* 0x00381f00040a7f89 */ /* 0x000e6800000e0000 */
[----:B------:R-:W1:Y:S04]  /*d450*/  SHFL.IDX PT, R11, R0, 0x1, 0x181f ;  /* 0x00381f00000b7f89 */ /* 0x000e6800000e0000 */
[----:B-1----:R-:W1:Y:S01]  /*d460*/  SHFL.IDX PT, R0, R0, 0x2, 0x181f ;  /* 0x00581f0000007f89 */ /* 0x002e6200000e0000 */
[C---:B------:R-:W-:Y:S02]  /*d470*/  IADD3 R12, P0, R2.reuse, R238, RZ ;  /* 0x000000ee020c7210 */ /* 0x040fe40007f1e0ff */
[----:B------:R-:W-:Y:S02]  /*d480*/  IADD3 R8, P2, R2, R236, RZ ;  /* 0x000000ec02087210 */ /* 0x000fe40007f5e0ff */
[----:B------:R-:W-:Y:S01]  /*d490*/  IADD3 R2, P1, R10, R238, RZ ;  /* 0x000000ee0a027210 */ /* 0x000fe20007f3e0ff */
[----:B------:R-:W-:Y:S01]  /*d4a0*/  IMAD.X R13, R6, 0x1, R239, P0 ;  /* 0x00000001060d7824 */ /* 0x000fe200000e06ef */
[----:B------:R-:W-:Y:S01]  /*d4b0*/  IADD3 R10, P0, R10, R236, RZ ;  /* 0x000000ec0a0a7210 */ /* 0x000fe20007f1e0ff */
[----:B------:R-:W-:Y:S02]  /*d4c0*/  IMAD.X R9, R6, 0x1, R237, P2 ;  /* 0x0000000106097824 */ /* 0x000fe400010e06ed */
[----:B------:R1:W5:Y:S01]  /*d4d0*/  LDL R6, [R1+0xa0] ;  /* 0x0000a00001067983 */ /* 0x0003620000100800 */
[C---:B------:R-:W-:Y:S02]  /*d4e0*/  IMAD.X R3, R11.reuse, 0x1, R239, P1 ;  /* 0x000000010b037824 */ /* 0x040fe400008e06ef */
[----:B------:R-:W-:Y:S01]  /*d4f0*/  IMAD.X R11, R11, 0x1, R237, P0 ;  /* 0x000000010b0b7824 */ /* 0x000fe200000e06ed */
[----:B---3--:R-:W-:Y:S02]  /*d500*/  ISETP.GE.AND P4, PT, R16, c[0x0][0x1d4], PT ;  /* 0x0000750010007a0c */ /* 0x008fe40003f86270 */
[----:B----4-:R-:W-:Y:S11]  /*d510*/  ISETP.GE.AND P3, PT, R15, c[0x0][0x1d4], PT ;  /* 0x000075000f007a0c */ /* 0x010ff60003f66270 */
[----:B--2---:R2:W-:Y:S04]  /*d520*/  LDGSTS.E.BYPASS.LTC128B.128 [R14], [R12.64], !P4 ;  /* 0x000000000c0e7fae */ /* 0x0045e8000e101d46 */
[----:B------:R2:W-:Y:S04]  /*d530*/  LDGSTS.E.BYPASS.LTC128B.128 [R14+0x1800], [R8.64], !P3 ;  /* 0x01800000080e7fae */ /* 0x0005e8000d901d46 */
[----:B------:R3:W-:Y:S04]  /*d540*/  LDGSTS.E.BYPASS.LTC128B.128 [R14+0x800], [R2.64], !P4 ;  /* 0x00800000020e7fae */ /* 0x0007e8000e101d46 */
[----:B------:R2:W-:Y:S04]  /*d550*/  LDGSTS.E.BYPASS.LTC128B.128 [R14+0x2000], [R10.64], !P3 ;  /* 0x020000000a0e7fae */ /* 0x0005e8000d901d46 */
[----:B---3--:R2:W3:Y:S02]  /*d560*/  SHFL.IDX PT, R2, R4, 0x2, 0x181f ;  /* 0x00581f0004027f89 */ /* 0x0084e400000e0000 */
.L_x_1446:
[----:B-1----:R-:W4:Y:S01]  /*d570*/  LDL R3, [R1+0xa4] ;  /* 0x0000a40001037983 */ /* 0x002f220000100800 */
[----:B--2--5:R-:W-:Y:S03]  /*d580*/  IADD3 R8, -R6, 0x10, RZ ;  /* 0x0000001006087810 */ /* 0x024fe60007ffe1ff */
[----:B------:R-:W2:Y:S01]  /*d590*/  LDL R4, [R1+0x78] ;  /* 0x0000780001047983 */ /* 0x000ea20000100800 */
[----:B------:R-:W-:Y:S04]  /*d5a0*/  LOP3.LUT R8, R8, 0xf, RZ, 0xc0, !PT ;  /* 0x0000000f08087812 */ /* 0x000fe800078ec0ff */
[----:B---3--:R-:W-:Y:S04]  /*d5b0*/  IADD3 R8, P1, P0, R8, R2, R236 ;  /* 0x0000000208087210 */ /* 0x008fe8000783e0ec */
[----:B------:R-:W-:Y:S02]  /*d5c0*/  IADD3.X R9, RZ, R0, R237, P1, P0 ;  /* 0x00000000ff097210 */ /* 0x000fe40000fe04ed */
[----:B------:R-:W-:Y:S02]  /*d5d0*/  IADD3 R2, P0, R2, R238, RZ ;  /* 0x000000ee02027210 */ /* 0x000fe40007f1e0ff */
[----:B------:R-:W-:Y:S02]  /*d5e0*/  ISETP.NE.U32.AND P1, PT, R6, RZ, PT ;  /* 0x000000ff0600720c */ /* 0x000fe40003f25070 */
[----:B----4-:R-:W-:Y:S01]  /*d5f0*/  ISETP.GE.AND P2, PT, R3, c[0x0][0x1d4], PT ;  /* 0x0000750003007a0c */ /* 0x010fe20003f46270 */
[----:B------:R-:W-:Y:S11]  /*d600*/  IMAD.X R3, R0, 0x1, R239, P0 ;  /* 0x0000000100037824 */ /* 0x000ff600000e06ef */
[----:B------:R-:W-:Y:S01]  /*d610*/  @!UPT UIADD3 URZ, URZ, URZ, URZ ;  /* 0x0000003f3f3ff290 */ /* 0x000fe2000fffe03f */
[----:B------:R-:W-:Y:S01]  /*d620*/  @!PT LDS RZ, [RZ] ;  /* 0x00000000fffff984 */ /* 0x000fe20000000800 */
[----:B------:R-:W-:Y:S01]  /*d630*/  @!PT LDS RZ, [RZ] ;  /* 0x00000000fffff984 */ /* 0x000fe20000000800 */
[----:B------:R-:W-:Y:S01]  /*d640*/  @!PT LDS RZ, [RZ] ;  /* 0x00000000fffff984 */ /* 0x000fe20000000800 */
[----:B--2---:R1:W-:Y:S04]  /*d650*/  LDGSTS.E.BYPASS.LTC128B.128 [R4+0x1000], [R2.64], !P2 ;  /* 0x0100000002047fae */ /* 0x0043e8000d101d46 */
[----:B------:R1:W-:Y:S02]  /*d660*/  LDGSTS.E.BYPASS.LTC128B.128.ZFILL [R4+0x2800], [R8.64], P1 ;  /* 0x0280000008047fae */ /* 0x0003e40008941d46 */
.L_x_1302:
[----:B-1-34-:R-:W-:Y:S05]  /*d670*/  BSYNC B0 ;  /* 0x0000000000007941 */ /* 0x01afea0003800000 */
.L_x_1301:
[----:B------:R-:W0:Y:S01]  /*d680*/  LDGDEPBAR ;  /* 0x00000000000079af */ /* 0x000e220000000000 */
[----:B------:R-:W-:Y:S01]  /*d690*/  WARPSYNC 0xffffffff ;  /* 0xffffffff00007948 */ /* 0x000fe20003800000 */
[-C--:B------:R-:W-:Y:S01]  /*d6a0*/  HMMA.16816.F32 R8, R52, R20.reuse, RZ ;  /* 0x000000143408723c */ /* 0x080fe200000018ff */
[----:B------:R-:W-:Y:S05]  /*d6b0*/  BSSY B0, `(.L_x_1305) ;  /* 0x0000138000007945 */ /* 0x000fea0003800000 */
[----:B------:R-:W2:Y:S02]  /*d6c0*/  LDL R0, [R1+0xb4] ;  /* 0x0000b40001007983 */ /* 0x000ea40000100800 */
        /* <DEDUP_REMOVED lines=25> */
[----:B------:R-:W3:Y:S07]  /*d860*/  LDSM.16.M88.4 R204, [R225+0xa080] ;  /* 0x00a08000e1cc783b */ /* 0x000eee0000000200 */
[----:B------:R-:W-:Y:S01]  /*d870*/  HMMA.16816.F32 R52, R196, R214, R52 ;  /* 0x000000d6c434723c */ /* 0x000fe20000001834 */
[----:B------:R-:W4:Y:S07]  /*d880*/  LDSM.16.M88.4 R196, [R222+0x5880] ;  /* 0x00588000dec4783b */ /* 0x000f2e0000000200 */
[-C--:B-1----:R-:W-:Y:S08]  /*d890*/  HMMA.16816.F32 R8, R192, R200.reuse, R8 ;  /* 0x000000c8c008723c */ /* 0x082ff00000001808 */
[C---:B---3--:R-:W-:Y:S08]  /*d8a0*/  HMMA.16816.F32 R12, R204.reuse, R200, R12 ;  /* 0x000000c8cc0c723c */ /* 0x048ff0000000180c */
[-C--:B------:R-:W-:Y:S08]  /*d8b0*/  HMMA.16816.F32 R16, R204, R202.reuse, R16 ;  /* 0x000000cacc10723c */ /* 0x080ff00000001810 */
[C---:B------:R-:W-:Y:S01]  /*d8c0*/  HMMA.16816.F32 R20, R192.reuse, R202, R20 ;  /* 0x000000cac014723c */ /* 0x040fe20000001814 */
[----:B------:R-:W-:Y:S07]  /*d8d0*/  LDSM.16.M88.4 R200, [R221] ;  /* 0x00000000ddc8783b */ /* 0x000fee0000000200 */
[-C--:B----4-:R-:W-:Y:S08]  /*d8e0*/  HMMA.16816.F32 R24, R192, R196.reuse, R24 ;  /* 0x000000c4c018723c */ /* 0x090ff00000001818 */
[C---:B------:R-:W-:Y:S08]  /*d8f0*/  HMMA.16816.F32 R28, R204.reuse, R196, R28 ;  /* 0x000000c4cc1c723c */ /* 0x040ff0000000181c */
[-C--:B------:R-:W-:Y:S08]  /*d900*/  HMMA.16816.F32 R32, R204, R198.reuse, R32 ;  /* 0x000000c6cc20723c */ /* 0x080ff00000001820 */
[C---:B------:R-:W-:Y:S01]  /*d910*/  HMMA.16816.F32 R36, R192.reuse, R198, R36 ;  /* 0x000000c6c024723c */ /* 0x040fe20000001824 */
[----:B------:R-:W1:Y:S07]  /*d920*/  LDSM.16.M88.4 R196, [R227+0x8080] ;  /* 0x00808000e3c4783b */ /* 0x000e6e0000000200 */
[-C--:B------:R-:W-:Y:S08]  /*d930*/  HMMA.16816.F32 R40, R192, R208.reuse, R40 ;  /* 0x000000d0c028723c */ /* 0x080ff00000001828 */
[C---:B------:R-:W-:Y:S08]  /*d940*/  HMMA.16816.F32 R44, R204.reuse, R208, R44 ;  /* 0x000000d0cc2c723c */ /* 0x040ff0000000182c */
[-C--:B------:R-:W-:Y:S01]  /*d950*/  HMMA.16816.F32 R48, R204, R210.reuse, R48 ;  /* 0x000000d2cc30723c */ /* 0x080fe20000001830 */
[----:B------:R-:W3:Y:S07]  /*d960*/  LDSM.16.M88.4 R204, [R227+0xa080] ;  /* 0x00a08000e3cc783b */ /* 0x000eee0000000200 */
[----:B------:R-:W-:Y:S01]  /*d970*/  HMMA.16816.F32 R52, R192, R210, R52 ;  /* 0x000000d2c034723c */ /* 0x000fe20000001834 */
[----:B------:R-:W4:Y:S07]  /*d980*/  LDSM.16.M88.4 R192, [R221+0x800] ;  /* 0x00080000ddc0783b */ /* 0x000f2e0000000200 */
[-C--:B-1----:R-:W-:Y:S01]  /*d990*/  HMMA.16816.F32 R8, R196, R200.reuse, R8 ;  /* 0x000000c8c408723c */ /* 0x082fe20000001808 */
[----:B------:R-:W1:Y:S04]  /*d9a0*/  LDSM.16.M88.4 R208, [R221+0x1000] ;  /* 0x00100000ddd0783b */ /* 0x000e680000000200 */
[----:B--2---:R-:W-:Y:S03]  /*d9b0*/  ISETP.GT.AND P0, PT, R230, R0, PT ;  /* 0x00000000e600720c */ /* 0x004fe60003f04270 */
[C---:B---3--:R-:W-:Y:S08]  /*d9c0*/  HMMA.16816.F32 R12, R204.reuse, R200, R12 ;  /* 0x000000c8cc0c723c */ /* 0x048ff0000000180c */
[-C--:B------:R-:W-:Y:S08]  /*d9d0*/  HMMA.16816.F32 R16, R204, R202.reuse, R16 ;  /* 0x000000cacc10723c */ /* 0x080ff00000001810 */
[C---:B------:R-:W-:Y:S01]  /*d9e0*/  HMMA.16816.F32 R20, R196.reuse, R202, R20 ;  /* 0x000000cac414723c */ /* 0x040fe20000001814 */
[----:B------:R-:W-:Y:S07]  /*d9f0*/  LDSM.16.M88.4 R200, [R216+0x6880] ;  /* 0x00688000d8c8783b */ /* 0x000fee0000000200 */
[-C--:B----4-:R-:W-:Y:S08]  /*da00*/  HMMA.16816.F32 R24, R196, R192.reuse, R24 ;  /* 0x000000c0c418723c */ /* 0x090ff00000001818 */
[C---:B------:R-:W-:Y:S08]  /*da10*/  HMMA.16816.F32 R28, R204.reuse, R192, R28 ;  /* 0x000000c0cc1c723c */ /* 0x040ff0000000181c */
[-C--:B------:R-:W-:Y:S08]  /*da20*/  HMMA.16816.F32 R32, R204, R194.reuse, R32 ;  /* 0x000000c2cc20723c */ /* 0x080ff00000001820 */
[C---:B------:R-:W-:Y:S01]  /*da30*/  HMMA.16816.F32 R36, R196.reuse, R194, R36 ;  /* 0x000000c2c424723c */ /* 0x040fe20000001824 */
[----:B------:R-:W2:Y:S07]  /*da40*/  LDSM.16.M88.4 R192, [R224+0xc080] ;  /* 0x00c08000e0c0783b */ /* 0x000eae0000000200 */
[-C--:B-1----:R-:W-:Y:S08]  /*da50*/  HMMA.16816.F32 R40, R196, R208.reuse, R40 ;  /* 0x000000d0c428723c */ /* 0x082ff00000001828 */
[C---:B------:R-:W-:Y:S08]  /*da60*/  HMMA.16816.F32 R44, R204.reuse, R208, R44 ;  /* 0x000000d0cc2c723c */ /* 0x040ff0000000182c */
[-C--:B------:R-:W-:Y:S01]  /*da70*/  HMMA.16816.F32 R48, R204, R210.reuse, R48 ;  /* 0x000000d2cc30723c */ /* 0x080fe20000001830 */
[----:B------:R-:W1:Y:S07]  /*da80*/  LDSM.16.M88.4 R204, [R224+0xe080] ;  /* 0x00e08000e0cc783b */ /* 0x000e6e0000000200 */
[----:B------:R-:W-:Y:S01]  /*da90*/  HMMA.16816.F32 R52, R196, R210, R52 ;  /* 0x000000d2c434723c */ /* 0x000fe20000001834 */
[----:B------:R-:W3:Y:S07]  /*daa0*/  LDSM.16.M88.4 R196, [R216+0x7080] ;  /* 0x00708000d8c4783b */ /* 0x000eee0000000200 */
[-C--:B--2---:R-:W-:Y:S01]  /*dab0*/  HMMA.16816.F32 R8, R192, R200.reuse, R8 ;  /* 0x000000c8c008723c */ /* 0x084fe20000001808 */
[----:B------:R-:W2:Y:S07]  /*dac0*/  LDSM.16.M88.4 R208, [R216+0x7880] ;  /* 0x00788000d8d0783b */ /* 0x000eae0000000200 */
[C---:B-1----:R-:W-:Y:S08]  /*dad0*/  HMMA.16816.F32 R12, R204.reuse, R200, R12 ;  /* 0x000000c8cc0c723c */ /* 0x042ff0000000180c */
[-C--:B------:R-:W-:Y:S08]  /*dae0*/  HMMA.16816.F32 R16, R204, R202.reuse, R16 ;  /* 0x000000cacc10723c */ /* 0x080ff00000001810 */
[C---:B------:R-:W-:Y:S01]  /*daf0*/  HMMA.16816.F32 R20, R192.reuse, R202, R20 ;  /* 0x000000cac014723c */ /* 0x040fe20000001814 */
[----:B------:R-:W-:Y:S07]  /*db00*/  LDSM.16.M88.4 R200, [R223+0x1800] ;  /* 0x00180000dfc8783b */ /* 0x000fee0000000200 */
[-C--:B---3--:R-:W-:Y:S08]  /*db10*/  HMMA.16816.F32 R24, R192, R196.reuse, R24 ;  /* 0x000000c4c018723c */ /* 0x088ff00000001818 */
[C---:B------:R-:W-:Y:S08]  /*db20*/  HMMA.16816.F32 R28, R204.reuse, R196, R28 ;  /* 0x000000c4cc1c723c */ /* 0x040ff0000000181c */
[-C--:B------:R-:W-:Y:S08]  /*db30*/  HMMA.16816.F32 R32, R204, R198.reuse, R32 ;  /* 0x000000c6cc20723c */ /* 0x080ff00000001820 */
[C---:B------:R-:W-:Y:S01]  /*db40*/  HMMA.16816.F32 R36, R192.reuse, R198, R36 ;  /* 0x000000c6c024723c */ /* 0x040fe20000001824 */
[----:B------:R-:W1:Y:S07]  /*db50*/  LDSM.16.M88.4 R196, [R226+0xc080] ;  /* 0x00c08000e2c4783b */ /* 0x000e6e0000000200 */
[-C--:B--2---:R-:W-:Y:S08]  /*db60*/  HMMA.16816.F32 R40, R192, R208.reuse, R40 ;  /* 0x000000d0c028723c */ /* 0x084ff00000001828 */
[C---:B------:R-:W-:Y:S08]  /*db70*/  HMMA.16816.F32 R44, R204.reuse, R208, R44 ;  /* 0x000000d0cc2c723c */ /* 0x040ff0000000182c */
[-C--:B------:R-:W-:Y:S01]  /*db80*/  HMMA.16816.F32 R48, R204, R210.reuse, R48 ;  /* 0x000000d2cc30723c */ /* 0x080fe20000001830 */
[----:B------:R-:W2:Y:S07]  /*db90*/  LDSM.16.M88.4 R204, [R226+0xe080] ;  /* 0x00e08000e2cc783b */ /* 0x000eae0000000200 */
[----:B------:R-:W-:Y:S01]  /*dba0*/  HMMA.16816.F32 R52, R192, R210, R52 ;  /* 0x000000d2c034723c */ /* 0x000fe20000001834 */
[----:B------:R-:W3:Y:S08]  /*dbb0*/  LDSM.16.M88.4 R192, [R223+0x2000] ;  /* 0x00200000dfc0783b */ /* 0x000ef00000000200 */
[----:B------:R-:W4:Y:S01]  /*dbc0*/  LDSM.16.M88.4 R208, [R223+0x2800] ;  /* 0x00280000dfd0783b */ /* 0x000f220000000200 */
[-C--:B-1----:R-:W-:Y:S08]  /*dbd0*/  HMMA.16816.F32 R8, R196, R200.reuse, R8 ;  /* 0x000000c8c408723c */ /* 0x082ff00000001808 */
        /* <DEDUP_REMOVED lines=9> */
[-C--:B----4-:R-:W-:Y:S08]  /*dc70*/  HMMA.16816.F32 R40, R196, R208.reuse, R40 ;  /* 0x000000d0c428723c */ /* 0x090ff00000001828 */
        /* <DEDUP_REMOVED lines=20> */
[----:B------:R-:W-:Y:S08]  /*ddc0*/  HMMA.16816.F32 R52, R192, R210, R52 ;  /* 0x000000d2c034723c */ /* 0x000ff00000001834 */
[-C--:B-1----:R-:W-:Y:S11]  /*ddd0*/  HMMA.16816.F32 R8, R196, R200.reuse, R8 ;  /* 0x000000c8c408723c */ /* 0x082ff60000001808 */
[----:B------:R-:W-:Y:S11]  /*dde0*/  @!UPT UIADD3 URZ, URZ, URZ, URZ ;  /* 0x0000003f3f3ff290 */ /* 0x000ff6000fffe03f */
[----:B------:R-:W-:Y:S02]  /*ddf0*/  @!UPT UIADD3 URZ, URZ, URZ, URZ ;  /* 0x0000003f3f3ff290 */ /* 0x000fe4000fffe03f */
[----:B------:R-:W-:Y:S01]  /*de00*/  FMUL.FTZ R8, R8, c[0x0][0x320] ;  /* 0x0000c80008087a20 */ /* 0x000fe20000410000 */
[C---:B--2---:R-:W-:Y:S03]  /*de10*/  HMMA.16816.F32 R12, R204.reuse, R200, R12 ;  /* 0x000000c8cc0c723c */ /* 0x044fe6000000180c */
[----:B------:R-:W1:Y:S01]  /*de20*/  MUFU.TANH R209, R8 ;  /* 0x0000000800d17308 */ /* 0x000e620000002400 */
[----:B------:R-:W-:Y:S02]  /*de30*/  FMUL.FTZ R9, R9, c[0x0][0x320] ;  /* 0x0000c80009097a20 */ /* 0x000fe40000410000 */
[----:B------:R-:W-:Y:S02]  /*de40*/  FMUL.FTZ R10, R10, c[0x0][0x320] ;  /* 0x0000c8000a0a7a20 */ /* 0x000fe40000410000 */
[----:B------:R-:W-:Y:S01]  /*de50*/  FMUL.FTZ R11, R11, c[0x0][0x320] ;  /* 0x0000c8000b0b7a20 */ /* 0x000fe20000410000 */
[-C--:B------:R-:W-:Y:S04]  /*de60*/  HMMA.16816.F32 R16, R204, R202.reuse, R16 ;  /* 0x000000cacc10723c */ /* 0x080fe80000001810 */
[----:B------:R-:W2:Y:S04]  /*de70*/  MUFU.TANH R208, R9 ;  /* 0x0000000900d07308 */ /* 0x000ea80000002400 */
[C---:B------:R-:W-:Y:S06]  /*de80*/  HMMA.16816.F32 R20, R196.reuse, R202, R20 ;  /* 0x000000cac414723c */ /* 0x040fec0000001814 */
[----:B------:R-:W3:Y:S01]  /*de90*/  MUFU.TANH R214, R10 ;  /* 0x0000000a00d67308 */ /* 0x000ee20000002400 */
[----:B------:R-:W-:Y:S02]  /*dea0*/  FMUL.FTZ R12, R12, c[0x0][0x320] ;  /* 0x0000c8000c0c7a20 */ /* 0x000fe40000410000 */
[----:B------:R-:W-:Y:S03]  /*deb0*/  FMUL.FTZ R13, R13, c[0x0][0x320] ;  /* 0x0000c8000d0d7a20 */ /* 0x000fe60000410000 */
        /* <DEDUP_REMOVED lines=11> */
[----:B------:R-:W-:Y:S05]  /*df70*/  FMUL.FTZ R23, R23, c[0x0][0x320] ;  /* 0x0000c80017177a20 */ /* 0x000fea0000410000 */
[----:B------:R-:W1:Y:S01]  /*df80*/  MUFU.TANH R215, R13 ;  /* 0x0000000d00d77308 */ /* 0x000e620000002400 */
[----:B----4-:R-:W4:Y:S09]  /*df90*/  LDSM.16.M88.4 R8, [R221+0x2000] ;  /* 0x00200000dd08783b */ /* 0x010f320000000200 */
[----:B------:R-:W1:Y:S10]  /*dfa0*/  MUFU.TANH R235, R14 ;  /* 0x0000000e00eb7308 */ /* 0x000e740000002400 */
[----:B------:R5:W1:Y:S10]  /*dfb0*/  MUFU.TANH R234, R15 ;  /* 0x0000000f00ea7308 */ /* 0x000a740000002400 */
[----:B------:R-:W1:Y:S10]  /*dfc0*/  MUFU.TANH R213, R16 ;  /* 0x0000001000d57308 */ /* 0x000e740000002400 */
[----:B------:R-:W1:Y:S01]  /*dfd0*/  MUFU.TANH R212, R17 ;  /* 0x0000001100d47308 */ /* 0x000e620000002400 */
[----:B-----5:R-:W5:Y:S01]  /*dfe0*/  LDSM.16.M88.4 R12, [R221+0x2800] ;  /* 0x00280000dd0c783b */ /* 0x020f620000000200 */
[----:B------:R-:W-:Y:S04]  /*dff0*/  DEPBAR.LE SB0, 0x0 ;  /* 0x000080000000791a */ /* 0x000fe80000000000 */
[-C--:B----4-:R-:W-:Y:S04]  /*e000*/  HMMA.16816.F32 R24, R196, R8.reuse, R24 ;  /* 0x00000008c418723c */ /* 0x090fe80000001818 */
[----:B------:R-:W4:Y:S01]  /*e010*/  MUFU.TANH R231, R19 ;  /* 0x0000001300e77308 */ /* 0x000f220000002400 */
[----:B------:R-:W-:Y:S03]  /*e020*/  BAR.SYNC.DEFER_BLOCKING 0x0 ;  /* 0x0000000000007b1d */ /* 0x000fe60000010000 */
[C---:B------:R-:W-:Y:S06]  /*e030*/  HMMA.16816.F32 R28, R204.reuse, R8, R28 ;  /* 0x00000008cc1c723c */ /* 0x040fec000000181c */
[----:B------:R1:W1:Y:S02]  /*e040*/  MUFU.TANH R192, R20 ;  /* 0x0000001400c07308 */ /* 0x0002640000002400 */
[-C--:B------:R-:W-:Y:S08]  /*e050*/  HMMA.16816.F32 R32, R204, R10.reuse, R32 ;  /* 0x0000000acc20723c */ /* 0x080ff00000001820 */
[----:B------:R-:W1:Y:S01]  /*e060*/  MUFU.TANH R232, R18 ;  /* 0x0000001200e87308 */ /* 0x000e620000002400 */
[C---:B------:R-:W-:Y:S04]  /*e070*/  HMMA.16816.F32 R36, R196.reuse, R10, R36 ;  /* 0x0000000ac424723c */ /* 0x040fe80000001824 */
[----:B------:R-:W-:Y:S02]  /*e080*/  FMUL.FTZ R27, R27, c[0x0][0x320] ;  /* 0x0000c8001b1b7a20 */ /* 0x000fe40000410000 */
[----:B------:R-:W-:Y:S03]  /*e090*/  FMUL.FTZ R24, R24, c[0x0][0x320] ;  /* 0x0000c80018187a20 */ /* 0x000fe60000410000 */
[----:B------:R-:W1:Y:S03]  /*e0a0*/  MUFU.TANH R142, R21 ;  /* 0x00000015008e7308 */ /* 0x000e660000002400 */
[----:B------:R-:W-:Y:S01]  /*e0b0*/  FMUL.FTZ R29, R29, c[0x0][0x320] ;  /* 0x0000c8001d1d7a20 */ /* 0x000fe20000410000 */
[-C--:B-----5:R-:W-:Y:S03]  /*e0c0*/  HMMA.16816.F32 R40, R196, R12.reuse, R40 ;  /* 0x0000000cc428723c */ /* 0x0a0fe60000001828 */
[----:B------:R-:W-:Y:S02]  /*e0d0*/  FMUL.FTZ R28, R28, c[0x0][0x320] ;  /* 0x0000c8001c1c7a20 */ /* 0x000fe40000410000 */
[----:B------:R-:W-:Y:S01]  /*e0e0*/  FMUL.FTZ R35, R35, c[0x0][0x320] ;  /* 0x0000c80023237a20 */ /* 0x000fe20000410000 */
[----:B------:R-:W2:Y:S01]  /*e0f0*/  MUFU.TANH R195, R29 ;  /* 0x0000001d00c37308 */ /* 0x000ea20000002400 */
[----:B------:R-:W-:Y:S01]  /*e100*/  FMUL.FTZ R30, R30, c[0x0][0x320] ;  /* 0x0000c8001e1e7a20 */ /* 0x000fe20000410000 */
[C---:B------:R-:W-:Y:S04]  /*e110*/  HMMA.16816.F32 R44, R204.reuse, R12, R44 ;  /* 0x0000000ccc2c723c */ /* 0x040fe8000000182c */
[----:B------:R-:W-:Y:S02]  /*e120*/  FMUL.FTZ R31, R31, c[0x0][0x320] ;  /* 0x0000c8001f1f7a20 */ /* 0x000fe40000410000 */
[----:B------:R-:W-:Y:S02]  /*e130*/  FMUL.FTZ R34, R34, c[0x0][0x320] ;  /* 0x0000c80022227a20 */ /* 0x000fe40000410000 */
[----:B------:R5:W2:Y:S01]  /*e140*/  MUFU.TANH R200, R35 ;  /* 0x0000002300c87308 */ /* 0x000aa20000002400 */
[-C--:B------:R-:W-:Y:S03]  /*e150*/  HMMA.16816.F32 R48, R204, R14.reuse, R48 ;  /* 0x0000000ecc30723c */ /* 0x080fe60000001830 */
[----:B-1----:R-:W-:Y:S02]  /*e160*/  FMUL.FTZ R20, R36, c[0x0][0x320] ;  /* 0x0000c80024147a20 */ /* 0x002fe40000410000 */
        /* <DEDUP_REMOVED lines=17> */
[----:B-----5:R-:W-:Y:S02]  /*e280*/  FMUL.FTZ R35, R55, c[0x0][0x320] ;  /* 0x0000c80037237a20 */ /* 0x020fe40000410000 */
[----:B------:R-:W-:Y:S01]  /*e290*/  FMUL.FTZ R32, R32, c[0x0][0x320] ;  /* 0x0000c80020207a20 */ /* 0x000fe20000410000 */
[----:B------:R2:W2:Y:S01]  /*e2a0*/  MUFU.TANH R22, R24 ;  /* 0x0000001800167308 */ /* 0x0004a20000002400 */
[----:B------:R-:W-:Y:S02]  /*e2b0*/  FMUL.FTZ R33, R33, c[0x0][0x320] ;  /* 0x0000c80021217a20 */ /* 0x000fe40000410000 */
[----:B------:R-:W-:Y:S02]  /*e2c0*/  FMUL.FTZ R45, R45, c[0x0][0x320] ;  /* 0x0000c8002d2d7a20 */ /* 0x000fe40000410000 */
[----:B------:R-:W-:Y:S02]  /*e2d0*/  FMUL.FTZ R46, R46, c[0x0][0x320] ;  /* 0x0000c8002e2e7a20 */ /* 0x000fe40000410000 */
[----:B------:R-:W-:Y:S02]  /*e2e0*/  FMUL.FTZ R47, R47, c[0x0][0x320] ;  /* 0x0000c8002f2f7a20 */ /* 0x000fe40000410000 */
[----:B------:R-:W-:Y:S01]  /*e2f0*/  FMUL.FTZ R48, R48, c[0x0][0x320] ;  /* 0x0000c80030307a20 */ /* 0x000fe20000410000 */
[----:B------:R2:W2:Y:S01]  /*e300*/  MUFU.TANH R21, R25 ;  /* 0x0000001900157308 */ /* 0x0004a20000002400 */
[----:B------:R-:W-:Y:S02]  /*e310*/  FMUL.FTZ R49, R49, c[0x0][0x320] ;  /* 0x0000c80031317a20 */ /* 0x000fe40000410000 */
[----:B------:R-:W-:Y:S02]  /*e320*/  FMUL.FTZ R50, R50, c[0x0][0x320] ;  /* 0x0000c80032327a20 */ /* 0x000fe40000410000 */
[----:B-1----:R-:W-:Y:S05]  /*e330*/  FMUL.FTZ R44, R52, c[0x0][0x320] ;  /* 0x0000c800342c7a20 */ /* 0x002fea0000410000 */
        /* <DEDUP_REMOVED lines=28> */
[----:B--234-:R-:W-:Y:S01]  /*e500*/  IMAD.MOV.U32 R0, RZ, RZ, 0x1 ;  /* 0x00000001ff007424 */ /* 0x01cfe200078e00ff */
[----:B------:R-:W2:Y:S01]  /*e510*/  LDL R2, [R1+0xc8] ;  /* 0x0000c80001027983 */ /* 0x000ea20000100800 */
[----:B------:R-:W-:Y:S03]  /*e520*/  MOV R10, RZ ;  /* 0x000000ff000a7202 */ /* 0x000fe60000000f00 */
[----:B------:R-:W3:Y:S01]  /*e530*/  LDL R3, [R1+0xb8] ;  /* 0x0000b80001037983 */ /* 0x000ee20000100800 */
[----:B------:R-:W-:Y:S03]  /*e540*/  ISETP.NE.AND P0, PT, R0, c[0x0][0x2b8], PT ;  /* 0x0000ae0000007a0c */ /* 0x000fe60003f05270 */
[----:B------:R-:W4:Y:S04]  /*e550*/  LDL.64 R240, [R1+0xd0] ;  /* 0x0000d00001f07983 */ /* 0x000f280000100a00 */
        /* <DEDUP_REMOVED lines=12> */
[C---:B------:R-:W-:Y:S03]  /*e620*/  @!P1 LEA R8, P0, R3.reuse, c[0x0][0x2a0], 0x2 ;  /* 0x0000a80003089a11 */ /* 0x040fe600078010ff */
[----:B------:R-:W-:Y:S01]  /*e630*/  IMAD R6, R0, c[0x0][0x2b8], R2 ;  /* 0x0000ae0000067a24 */ /* 0x000fe200078e0202 */
[----:B------:R-:W-:Y:S03]  /*e640*/  @!P1 LEA.HI.X R9, R3, c[0x0][0x2a4], R4, 0x2, P0 ;  /* 0x0000a90003099a11 */ /* 0x000fe600000f1404 */
[----:B------:R-:W-:Y:S01]  /*e650*/  IMAD.WIDE.U32 R2, R6, c[0x0][0x1e0], RZ ;  /* 0x0000780006027a25 */ /* 0x000fe200078e00ff */
[----:B------:R1:W-:Y:S01]  /*e660*/  STL [R1+0x7c], R6 ;  /* 0x00007c0601007387 */ /* 0x0003e20000100800 */
[----:B------:R-:W-:Y:S03]  /*e670*/  SHF.R.S32.HI R0, RZ, 0x1f, R6 ;  /* 0x0000001fff007819 */ /* 0x000fe60000011406 */
[----:B------:R-:W2:Y:S02]  /*e680*/  @!P1 LDG.E R10, [R8.64] ;  /* 0x00000006080a9981 */ /* 0x000ea4000c1e1900 */
[----:B------:R-:W-:Y:S04]  /*e690*/  IMAD R0, R0, c[0x0][0x1e0], RZ ;  /* 0x0000780000007a24 */ /* 0x000fe800078e02ff */
[----:B------:R-:W-:Y:S05]  /*e6a0*/  IMAD R0, R6, c[0x0][0x1e4], R0 ;  /* 0x0000790006007a24 */ /* 0x000fea00078e0200 */
[----:B------:R-:W-:Y:S01]  /*e6b0*/  IADD3 R3, R3, R0, RZ ;  /* 0x0000000003037210 */ /* 0x000fe20007ffe0ff */
[----:B-1----:R-:W1:Y:S02]  /*e6c0*/  S2R R6, SR_CTAID.Y ;  /* 0x0000000000067919 */ /* 0x002e640000002600 */
[----:B-1----:R-:W-:Y:S05]  /*e6d0*/  SHF.R.S32.HI R6, RZ, 0x1f, R6 ;  /* 0x0000001fff067819 */ /* 0x002fea0000011406 */
[----:B------:R-:W-:Y:S04]  /*e6e0*/  IMAD R6, R6, c[0x0][0x1e8], RZ ;  /* 0x00007a0006067a24 */ /* 0x000fe800078e02ff */
[----:B------:R-:W-:Y:S04]  /*e6f0*/  IMAD R6, R242, c[0x0][0x1ec], R6 ;  /* 0x00007b00f2067a24 */ /* 0x000fe800078e0206 */
[----:B------:R-:W-:Y:S01]  /*e700*/  IMAD.IADD R6, R241, 0x1, R6 ;  /* 0x00000001f1067824 */ /* 0x000fe200078e0206 */
[----:B--2---:R-:W-:Y:S01]  /*e710*/  SHF.R.S32.HI R4, RZ, 0x1f, R10 ;  /* 0x0000001fff047819 */ /* 0x004fe2000001140a */
[----:B------:R1:W-:Y:S01]  /*e720*/  STL [R1+0x70], R10 ;  /* 0x0000700a01007387 */ /* 0x0003e20000100800 */
[----:B------:R-:W-:Y:S04]  /*e730*/  IMAD.WIDE.U32 R2, R10, c[0x0][0x1f0], R2 ;  /* 0x00007c000a027a25 */ /* 0x000fe800078e0002 */
[----:B------:R-:W-:Y:S01]  /*e740*/  IMAD R4, R4, c[0x0][0x1f0], RZ ;  /* 0x00007c0004047a24 */ /* 0x000fe200078e02ff */
[----:B------:R-:W-:Y:S03]  /*e750*/  IADD3 R0, P1, R240, R2, RZ ;  /* 0x00000002f0007210 */ /* 0x000fe60007f3e0ff */
[----:B------:R-:W-:Y:S01]  /*e760*/  IMAD R2, R10, c[0x0][0x1f4], R4 ;  /* 0x00007d000a027a24 */ /* 0x000fe200078e0204 */
[----:B------:R-:W-:Y:S04]  /*e770*/  LEA R4, P0, R0, c[0x0][0x1c8], 0x1 ;  /* 0x0000720000047a11 */ /* 0x000fe800078008ff */
[----:B------:R-:W-:Y:S04]  /*e780*/  IADD3.X R2, R6, R3, R2, P1, !PT ;  /* 0x0000000306027210 */ /* 0x000fe80000ffe402 */
[----:B------:R-:W-:Y:S01]  /*e790*/  LEA.HI.X R0, R0, c[0x0][0x1cc], R2, 0x1, P0 ;  /* 0x0000730000007a11 */ /* 0x000fe200000f0c02 */
[----:B------:R-:W-:-:S05]  /*e7a0*/  BRA.DIV ~URZ, `(.L_x_1307) ;  /* 0x00011e527f007947 */ /* 0x000fca000b800000 */
[----:B------:R2:W3:Y:S02]  /*e7b0*/  SHFL.IDX PT, R6, R0, RZ, 0x181f ;  /* 0x00181fff00067589 */ /* 0x0004e400000e0000 */
.L_x_1447:
[----:B------:R-:W-:-:S05]  /*e7c0*/  BRA.DIV ~URZ, `(.L_x_1308) ;  /* 0x00011eb27f007947 */ /* 0x000fca000b800000 */
[----:B------:R-:W4:Y:S04]  /*e7d0*/  LDL R18, [R1+0xa4] ;  /* 0x0000a40001127983 */ /* 0x000f280000100800 */
[----:B--2---:R-:W2:Y:S04]  /*e7e0*/  LDL R15, [R1+0xf4] ;  /* 0x0000f400010f7983 */ /* 0x004ea80000100800 */
[----:B---3--:R-:W3:Y:S04]  /*e7f0*/  LDL R14, [R1+0x74] ;  /* 0x00007400010e7983 */ /* 0x008ee80000100800 */
[----:B------:R-:W1:Y:S04]  /*e800*/  SHFL.IDX PT, R2, R4, RZ, 0x181f ;  /* 0x00181fff04027589 */ /* 0x000e6800000e0000 */
[----:B-1----:R-:W1:Y:S04]  /*e810*/  SHFL.IDX PT, R10, R4, 0x1, 0x181f ;  /* 0x00381f00040a7f89 */ /* 0x002e6800000e0000 */
[----:B------:R-:W1:Y:S04]  /*e820*/  SHFL.IDX PT, R11, R0, 0x1, 0x181f ;  /* 0x00381f00000b7f89 */ /* 0x000e6800000e0000 */
[----:B------:R-:W2:Y:S04]  /*e830*/  SHFL.IDX PT, R0, R0, 0x2, 0x181f ;  /* 0x00581f0000007f89 */ /* 0x000ea800000e0000 */
[----:B------:R-:W2:Y:S01]  /*e840*/  SHFL.IDX PT, R4, R4, 0x2, 0x181f ;  /* 0x00581f0004047f89 */ /* 0x000ea200000e0000 */
[C---:B------:R-:W-:Y:S02]  /*e850*/  IADD3 R12, P0, R2.reuse, R238, RZ ;  /* 0x000000ee020c7210 */ /* 0x040fe40007f1e0ff */
[----:B------:R-:W-:Y:S02]  /*e860*/  IADD3 R8, P2, R2, R236, RZ ;  /* 0x000000ec02087210 */ /* 0x000fe40007f5e0ff */
[----:B-1----:R-:W-:Y:S01]  /*e870*/  IADD3 R2, P1, R10, R238, RZ ;  /* 0x000000ee0a027210 */ /* 0x002fe20007f3e0ff */
[----:B------:R-:W-:Y:S01]  /*e880*/  IMAD.X R13, R6, 0x1, R239, P0 ;  /* 0x00000001060d7824 */ /* 0x000fe200000e06ef */
[----:B------:R-:W-:Y:S01]  /*e890*/  IADD3 R10, P0, R10, R236, RZ ;  /* 0x000000ec0a0a7210 */ /* 0x000fe20007f1e0ff */
[----:B------:R-:W-:Y:S02]  /*e8a0*/  IMAD.X R9, R6, 0x1, R237, P2 ;  /* 0x0000000106097824 */ /* 0x000fe400010e06ed */
[----:B------:R1:W5:Y:S01]  /*e8b0*/  LDL R6, [R1+0xa0] ;  /* 0x0000a00001067983 */ /* 0x0003620000100800 */
[C---:B------:R-:W-:Y:S02]  /*e8c0*/  IMAD.X R3, R11.reuse, 0x1, R239, P1 ;  /* 0x000000010b037824 */ /* 0x040fe400008e06ef */
[----:B------:R-:W-:Y:S01]  /*e8d0*/  IMAD.X R11, R11, 0x1, R237, P0 ;  /* 0x000000010b0b7824 */ /* 0x000fe200000e06ed */
[----:B----4-:R-:W-:Y:S02]  /*e8e0*/  ISETP.GE.AND P4, PT, R18, c[0x0][0x1d4], PT ;  /* 0x0000750012007a0c */ /* 0x010fe40003f86270 */
[----:B--2---:R-:W-:Y:S11]  /*e8f0*/  ISETP.GE.AND P3, PT, R15, c[0x0][0x1d4], PT ;  /* 0x000075000f007a0c */ /* 0x004ff60003f66270 */
[----:B---3--:R1:W-:Y:S04]  /*e900*/  LDGSTS.E.BYPASS.LTC128B.128 [R14+0x5080], [R12.64], !P4 ;  /* 0x050800000c0e7fae */ /* 0x0083e8000e101d46 */
[----:B------:R1:W-:Y:S04]  /*e910*/  LDGSTS.E.BYPASS.LTC128B.128 [R14+0x6880], [R8.64], !P3 ;  /* 0x06880000080e7fae */ /* 0x0003e8000d901d46 */
[----:B------:R1:W-:Y:S04]  /*e920*/  LDGSTS.E.BYPASS.LTC128B.128 [R14+0x5880], [R2.64], !P4 ;  /* 0x05880000020e7fae */ /* 0x0003e8000e101d46 */
[----:B------:R1:W-:Y:S02]  /*e930*/  LDGSTS.E.BYPASS.LTC128B.128 [R14+0x7080], [R10.64], !P3 ;  /* 0x070800000a0e7fae */ /* 0x0003e4000d901d46 */
.L_x_1448:
[----:B-1----:R-:W2:Y:S01]  /*e940*/  LDL R2, [R1+0xa4] ;  /* 0x0000a40001027983 */ /* 0x002ea20000100800 */
[----:B-----5:R-:W-:Y:S03]  /*e950*/  IADD3 R8, -R6, 0x10, RZ ;  /* 0x0000001006087810 */ /* 0x020fe60007ffe1ff */
[----:B------:R-:W3:Y:S01]  /*e960*/  LDL R10, [R1+0x74] ;  /* 0x00007400010a7983 */ /* 0x000ee20000100800 */
[----:B------:R-:W-:Y:S04]  /*e970*/  LOP3.LUT R8, R8, 0xf, RZ, 0xc0, !PT ;  /* 0x0000000f08087812 */ /* 0x000fe800078ec0ff */
[----:B------:R-:W-:Y:S04]  /*e980*/  IADD3 R8, P1, P0, R8, R4, R236 ;  /* 0x0000000408087210 */ /* 0x000fe8000783e0ec */
[----:B------:R-:W-:Y:S02]  /*e990*/  IADD3.X R9, RZ, R0, R237, P1, P0 ;  /* 0x00000000ff097210 */ /* 0x000fe40000fe04ed */
[----:B------:R-:W-:Y:S02]  /*e9a0*/  ISETP.NE.U32.AND P1, PT, R6, RZ, PT ;  /* 0x000000ff0600720c */ /* 0x000fe40003f25070 */
[----:B--2---:R-:W-:Y:S02]  /*e9b0*/  ISETP.GE.AND P2, PT, R2, c[0x0][0x1d4], PT ;  /* 0x0000750002007a0c */ /* 0x004fe40003f46270 */
[----:B------:R-:W-:Y:S05]  /*e9c0*/  IADD3 R2, P0, R4, R238, RZ ;  /* 0x000000ee04027210 */ /* 0x000fea0007f1e0ff */
[----:B------:R-:W-:Y:S06]  /*e9d0*/  IMAD.X R3, R0, 0x1, R239, P0 ;  /* 0x0000000100037824 */ /* 0x000fec00000e06ef */
[----:B------:R-:W-:Y:S01]  /*e9e0*/  @!PT LDS RZ, [RZ] ;  /* 0x00000000fffff984 */ /* 0x000fe20000000800 */
[----:B------:R-:W-:Y:S01]  /*e9f0*/  @!PT LDS RZ, [RZ] ;  /* 0x00000000fffff984 */ /* 0x000fe20000000800 */
[----:B------:R-:W-:Y:S01]  /*ea00*/  @!PT LDS RZ, [RZ] ;  /* 0x00000000fffff984 */ /* 0x000fe20000000800 */
[----:B---3--:R1:W-:Y:S04]  /*ea10*/  LDGSTS.E.BYPASS.LTC128B.128 [R10+0x6080], [R2.64], !P2 ;  /* 0x06080000020a7fae */ /* 0x0083e8000d101d46 */
[----:B------:R1:W-:Y:S02]  /*ea20*/  LDGSTS.E.BYPASS.LTC128B.128.ZFILL [R10+0x7880], [R8.64], P1 ;  /* 0x07880000080a7fae */ /* 0x0003e40008941d46 */
.L_x_1306:
[----:B--234-:R-:W-:Y:S05]  /*ea30*/  BSYNC B0 ;  /* 0x0000000000007941 */ /* 0x01cfea0003800000 */
.L_x_1305:
[----:B-1----:R-:W2:Y:S01]  /*ea40*/  LDL R10, [R1+0xe0] ;  /* 0x0000e000010a7983 */ /* 0x002ea20000100800 */
[----:B------:R-:W-:Y:S03]  /*ea50*/  IMAD.MOV.U32 R8, RZ, RZ, 0x1 ;  /* 0x00000001ff087424 */ /* 0x000fe600078e00ff */
[----:B------:R-:W2:Y:S02]  /*ea60*/  LDL R0, [R1+0x4] ;  /* 0x0000040001007983 */ /* 0x000ea40000100800 */
[----:B------:R-:W-:Y:S02]  /*ea70*/  ISETP.NE.AND P0, PT, R8, c[0x0][0x2c4], PT ;  /* 0x0000b10008007a0c */ /* 0x000fe40003f05270 */
[----:B------:R-:W3:Y:S04]  /*ea80*/  LDL R9, [R1+0xdc] ;  /* 0x0000dc0001097983 */ /* 0x000ee80000100800 */
[----:B------:R-:W3:Y:S04]  /*ea90*/  LDL R6, [R1+0xd8] ;  /* 0x0000d80001067983 */ /* 0x000ee80000100800 */
[----:B------:R-:W4:Y:S04]  /*eaa0*/  LDL R4, [R1+0xcc] ;  /* 0x0000cc0001047983 */ /* 0x000f280000100800 */
[----:B------:R-:W5:Y:S04]  /*eab0*/  LDL R2, [R1+0xb0] ;  /* 0x0000b00001027983 */ /* 0x000f680000100800 */
[----:B------:R-:W5:Y:S04]  /*eac0*/  LDL R3, [R1+0x8c] ;  /* 0x00008c0001037983 */ /* 0x000f680000100800 */
[----:B------:R-:W0:Y:S01]  /*ead0*/  LDGDEPBAR ;  /* 0x00000000000079af */ /* 0x000e220000000000 */
[----:B--2---:R-:W-:Y:S05]  /*eae0*/  IMAD R0, R0, 0x80, R10 ;  /* 0x0000008000007824 */ /* 0x004fea00078e020a */
[----:B---3--:R-:W-:Y:S01]  /*eaf0*/  IADD3 R6, R6, R0, R9 ;  /* 0x0000000006067210 */ /* 0x008fe20007ffe009 */
[----:B------:R-:W-:Y:S04]  /*eb00*/  IMAD R0, R230, -0x30, RZ ;  /* 0xffffffd0e6007824 */ /* 0x000fe800078e02ff */
[----:B----4-:R-:W-:Y:S01]  /*eb10*/  IMAD.IADD R6, R4, 0x1, R6 ;  /* 0x0000000104067824 */ /* 0x010fe200078e0206 */
[----:B-----5:R-:W-:Y:S03]  /*eb20*/  IADD3 R9, -R2, 0x1, R0 ;  /* 0x0000000102097810 */ /* 0x020fe60007ffe100 */
[----:B------:R-:W-:Y:S01]  /*eb30*/  @P0 IMAD.HI.U32 R2, R6, c[0x0][0x2c8], RZ ;  /* 0x0000b20006020a27 */ /* 0x000fe200078e00ff */
[----:B------:R-:W-:Y:S04]  /*eb40*/  IADD3 R9, -R3, R9, R5 ;  /* 0x0000000903097210 */ /* 0x000fe80007ffe105 */
[----:B------:R-:W-:Y:S01]  /*eb50*/  @P0 SHF.R.U32.HI R6, RZ, c[0x0][0x2cc], R2 ;  /* 0x0000b300ff060a19 */ /* 0x000fe20000011602 */
[----:B------:R-:W-:-:S05]  /*eb60*/  BRA.DIV ~URZ, `(.L_x_1309) ;  /* 0x00011f727f007947 */ /* 0x000fca000b800000 */
[----:B------:R1:W2:Y:S02]  /*eb70*/  SHFL.IDX PT, R4, R6, RZ, 0x1c1f ;  /* 0x001c1fff06047589 */ /* 0x0002a400000e0000 */
.L_x_1449:
[----:B------:R-:W-:Y:S01]  /*eb80*/  LOP3.LUT R2, RZ, c[0x0][0x324], RZ, 0x33, !PT ;  /* 0x0000c900ff027a12 */ /* 0x000fe200078e33ff */
[----:B------:R-:W-:Y:S01]  /*eb90*/  IMAD.MOV.U32 R3, RZ, RZ, 0x1 ;  /* 0x00000001ff037424 */ /* 0x000fe200078e00ff */
[----:B------:R-:W-:Y:S03]  /*eba0*/  IADD3 R8, R9, c[0x0][0x328], RZ ;  /* 0x0000ca0009087a10 */ /* 0x000fe60007ffe0ff */
[----:B------:R-:W-:Y:S01]  /*ebb0*/  IMAD.IADD R9, R2, 0x1, R9 ;  /* 0x0000000102097824 */ /* 0x000fe200078e0209 */
[----:B------:R-:W-:Y:S02]  /*ebc0*/  ISETP.LE.AND P0, PT, R3, c[0x0][0x32c], PT ;  /* 0x0000cb0003007a0c */ /* 0x000fe40003f03270 */
[----:B--2---:R-:W-:Y:S01]  /*ebd0*/  IADD3 R3, R8, R4, RZ ;  /* 0x0000000408037210 */ /* 0x004fe20007ffe0ff */
[----:B------:R-:W-:Y:S10]  /*ebe0*/  IMAD.IADD R2, R9, 0x1, R4 ;  /* 0x0000000109027824 */ /* 0x000ff400078e0204 */
[----:B------:R-:W-:-:S05]  /*ebf0*/  @!P0 BRA `(.L_x_1310) ;  /* 0x000001a000008947 */ /* 0x000fca0003800000 */
[----:B------:R-:W2:Y:S01]  /*ec00*/  LDL R10, [R1+0x8c] ;  /* 0x00008c00010a7983 */ /* 0x000ea20000100800 */
[----:B------:R-:W-:Y:S01]  /*ec10*/  BSSY B0, `(.L_x_1311) ;  /* 0x0000012000007945 */ /* 0x000fe20003800000 */
[----:B--2---:R-:W-:Y:S04]  /*ec20*/  IADD3 R4, -R10, R5, R4 ;  /* 0x000000050a047210 */ /* 0x004fe80007ffe104 */
        /* <DEDUP_REMOVED lines=11> */
.L_x_1312:
[----:B------:R-:W-:Y:S04]  /*ece0*/  MOV R10, c[0x0][0x32c] ;  /* 0x0000cb00000a7a02 */ /* 0x000fe80000000f00 */
[----:B------:R-:W-:Y:S11]  /*ecf0*/  ISETP.NE.AND P0, PT, R10, 0x1, PT ;  /* 0x000000010a00780c */ /* 0x000ff60003f05270 */
[----:B------:R-:W-:Y:S02]  /*ed00*/  @!UPT UIADD3 URZ, URZ, URZ, URZ ;  /* 0x0000003f3f3ff290 */ /* 0x000fe4000fffe03f */
[----:B------:R-:W-:Y:S05]  /*ed10*/  @P0 IMAD.HI.U32 R10, R4, c[0x0][0x330], RZ ;  /* 0x0000cc00040a0a27 */ /* 0x000fea00078e00ff */
[----:B------:R-:W-:Y:S02]  /*ed20*/  @P0 SHF.R.U32.HI R4, RZ, c[0x0][0x334], R10 ;  /* 0x0000cd00ff040a19 */ /* 0x000fe4000001160a */
.L_x_1313:
[----:B------:R-:W-:Y:S05]  /*ed30*/  BSYNC B0 ;  /* 0x0000000000007941 */ /* 0x000fea0003800000 */
.L_x_1311:
[----:B------:R-:W2:Y:S02]  /*ed40*/  LDL R10, [R1+0xb0] ;  /* 0x0000b000010a7983 */ /* 0x000ea40000100800 */
[----:B--2---:R-:W-:Y:S04]  /*ed50*/  IMAD.IADD R10, R0, 0x1, -R10 ;  /* 0x00000001000a7824 */ /* 0x004fe800078e0a0a */
[----:B------:R-:W-:Y:S05]  /*ed60*/  IMAD R4, R4, c[0x0][0x32c], R10 ;  /* 0x0000cb0004047a24 */ /* 0x000fea00078e020a */
[----:B------:R-:W-:Y:S02]  /*ed70*/  IADD3 R10, R4, c[0x0][0x32c], RZ ;  /* 0x0000cb00040a7a10 */ /* 0x000fe40007ffe0ff */
[----:B------:R-:W-:Y:S02]  /*ed80*/  IMNMX R2, R2, R4, !PT ;  /* 0x0000000402027217 */ /* 0x000fe40007800200 */
[----:B------:R-:W-:Y:S02]  /*ed90*/  IMNMX R3, R3, R10, PT ;  /* 0x0000000a03037217 */ /* 0x000fe40003800200 */
.L_x_1310:
        /* <DEDUP_REMOVED lines=8> */
[C---:B------:R-:W-:Y:S02]  /*ee20*/  ISETP.GT.AND P0, PT, R2.reuse, RZ, !P0 ;  /* 0x000000ff0200720c */ /* 0x040fe40004704270 */
        /* <DEDUP_REMOVED lines=34> */
[C---:B------:R-:W-:Y:S04]  /*f050*/  ISETP.GT.AND P0, PT, R2.reuse, 0x19, !P4 ;  /* 0x000000190200780c */ /* 0x040fe80006704270 */
[----:B------:R-:W-:Y:S04]  /*f060*/  ISETP.LT.OR P0, PT, R3, 0x1a, P0 ;  /* 0x0000001a0300780c */ /* 0x000fe80000701670 */
[----:B------:R-:W-:Y:S02]  /*f070*/  FSEL R47, R19, -INF , !P0 ;  /* 0xff800000132f7808 */ /* 0x000fe40004000000 */
[C---:B------:R-:W-:Y:S04]  /*f080*/  ISETP.GT.AND P0, PT, R2.reuse, 0x20, !P3 ;  /* 0x000000200200780c */ /* 0x040fe80005f04270 */
[----:B------:R-:W-:Y:S04]  /*f090*/  ISETP.LT.OR P0, PT, R3, 0x21, P0 ;  /* 0x000000210300780c */ /* 0x000fe80000701670 */
[----:B------:R-:W-:Y:S02]  /*f0a0*/  FSEL R46, R17, -INF , !P0 ;  /* 0xff800000112e7808 */ /* 0x000fe40004000000 */
[----:B------:R-:W-:Y:S04]  /*f0b0*/  ISETP.GT.AND P0, PT, R2, 0x21, !P2 ;  /* 0x000000210200780c */ /* 0x000fe80005704270 */
[C---:B------:R-:W-:Y:S04]  /*f0c0*/  ISETP.LT.OR P0, PT, R3.reuse, 0x22, P0 ;  /* 0x000000220300780c */ /* 0x040fe80000701670 */
[----:B------:R-:W-:Y:S02]  /*f0d0*/  FSEL R45, R16, -INF , !P0 ;  /* 0xff800000102d7808 */ /* 0x000fe40004000000 */
[----:B------:R-:W-:Y:S04]  /*f0e0*/  ISETP.GT.AND P0, PT, R2, 0x28, !P1 ;  /* 0x000000280200780c */ /* 0x000fe80004f04270 */
[----:B------:R-:W-:Y:S04]  /*f0f0*/  ISETP.LT.OR P0, PT, R3, 0x29, P0 ;  /* 0x000000290300780c */ /* 0x000fe80000701670 */
[----:B------:R-:W-:Y:S02]  /*f100*/  FSEL R44, R44, -INF , !P0 ;  /* 0xff8000002c2c7808 */ /* 0x000fe40004000000 */
[----:B------:R-:W-:Y:S11]  /*f110*/  ISETP.GE.AND P0, PT, R0, 0x2a, PT ;  /* 0x0000002a0000780c */ /* 0x000ff60003f06270 */
[----:B------:R-:W-:Y:S02]  /*f120*/  @!UPT UIADD3 URZ, URZ, URZ, URZ ;  /* 0x0000003f3f3ff290 */ /* 0x000fe4000fffe03f */
[----:B------:R-:W-:Y:S02]  /*f130*/  @P0 LOP3.LUT R229, R229, 0x20, RZ, 0xfc, !PT ;  /* 0x00000020e5e50812 */ /* 0x000fe400078efcff */
[----:B------:R-:W-:Y:S04]  /*f140*/  ISETP.GT.AND P0, PT, R2, 0x29, !P0 ;  /* 0x000000290200780c */ /* 0x000fe80004704270 */
[----:B------:R-:W-:Y:S04]  /*f150*/  ISETP.LT.OR P0, PT, R3, 0x2a, P0 ;  /* 0x0000002a0300780c */ /* 0x000fe80000701670 */
[----:B------:R-:W-:Y:S01]  /*f160*/  FSEL R43, R43, -INF , !P0 ;  /* 0xff8000002b2b7808 */ /* 0x000fe20004000000 */
[----:B------:R-:W-:-:S06]  /*f170*/  BRA.DIV ~URZ, `(.L_x_1314) ;  /* 0x000119e27f007947 */ /* 0x000fcc000b800000 */
[----:B------:R2:W3:Y:S02]  /*f180*/  SHFL.IDX PT, R4, R6, 0x1, 0x1c1f ;  /* 0x003c1f0006047f89 */ /* 0x0004e400000e0000 */
.L_x_1450:
[----:B---3--:R-:W-:Y:S01]  /*f190*/  IADD3 R3, R8, R4, RZ ;  /* 0x0000000408037210 */ /* 0x008fe20007ffe0ff */
[----:B------:R-:W-:Y:S05]  /*f1a0*/  IMAD.MOV.U32 R2, RZ, RZ, 0x1 ;  /* 0x00000001ff027424 */ /* 0x000fea00078e00ff */
[----:B------:R-:W-:Y:S01]  /*f1b0*/  ISETP.LE.AND P0, PT, R2, c[0x0][0x32c], PT ;  /* 0x0000cb0002007a0c */ /* 0x000fe20003f03270 */
[----:B------:R-:W-:Y:S11]  /*f1c0*/  IMAD.IADD R2, R9, 0x1, R4 ;  /* 0x0000000109027824 */ /* 0x000ff600078e0204 */
[----:B------:R-:W-:Y:S01]  /*f1d0*/  @!UPT UIADD3 URZ, URZ, URZ, URZ ;  /* 0x0000003f3f3ff290 */ /* 0x000fe2000fffe03f */
[----:B------:R-:W-:-:S05]  /*f1e0*/  @!P0 BRA `(.L_x_1315) ;  /* 0x000001a000008947 */ /* 0x000fca0003800000 */
[----:B------:R-:W3:Y:S01]  /*f1f0*/  LDL R10, [R1+0x8c] ;  /* 0x00008c00010a7983 */ /* 0x000ee20000100800 */
[----:B------:R-:W-:Y:S01]  /*f200*/  BSSY B0, `(.L_x_1316) ;  /* 0x0000012000007945 */ /* 0x000fe20003800000 */
[----:B---3--:R-:W-:Y:S04]  /*f210*/  IADD3 R4, -R10, R5, R4 ;  /* 0x000000050a047210 */ /* 0x008fe80007ffe104 */
        /* <DEDUP_REMOVED lines=11> */
.L_x_1317:
[----:B------:R-:W-:Y:S04]  /*f2d0*/  MOV R10, c[0x0][0x32c] ;  /* 0x0000cb00000a7a02 */ /* 0x000fe80000000f00 */
[----:B------:R-:W-:Y:S11]  /*f2e0*/  ISETP.NE.AND P0, PT, R10, 0x1, PT ;  /* 0x000000010a00780c */ /* 0x000ff60003f05270 */
[----:B------:R-:W-:Y:S02]  /*f2f0*/  @!UPT UIADD3 URZ, URZ, URZ, URZ ;  /* 0x0000003f3f3ff290 */ /* 0x000fe4000fffe03f */
[----:B------:R-:W-:Y:S05]  /*f300*/  @P0 IMAD.HI.U32 R10, R4, c[0x0][0x330], RZ ;  /* 0x0000cc00040a0a27 */ /* 0x000fea00078e00ff */
[----:B------:R-:W-:Y:S02]  /*f310*/  @P0 SHF.R.U32.HI R4, RZ, c[0x0][0x334], R10 ;  /* 0x0000cd00ff040a19 */ /* 0x000fe4000001160a */
.L_x_1318:
[----:B------:R-:W-:Y:S05]  /*f320*/  BSYNC B0 ;  /* 0x0000000000007941 */ /* 0x000fea0003800000 */
.L_x_1316:
[----:B------:R-:W3:Y:S02]  /*f330*/  LDL R10, [R1+0xb0] ;  /* 0x0000b000010a7983 */ /* 0x000ee40000100800 */
[----:B---3--:R-:W-:Y:S04]  /*f340*/  IMAD.IADD R10, R0, 0x1, -R10 ;  /* 0x00000001000a7824 */ /* 0x008fe800078e0a0a */
[----:B------:R-:W-:Y:S05]  /*f350*/  IMAD R4, R4, c[0x0][0x32c], R10 ;  /* 0x0000cb0004047a24 */ /* 0x000fea00078e020a */
[----:B------:R-:W-:Y:S02]  /*f360*/  IADD3 R10, R4, c[0x0][0x32c], RZ ;  /* 0x0000cb00040a7a10 */ /* 0x000fe40007ffe0ff */
[----:B------:R-:W-:Y:S02]  /*f370*/  IMNMX R2, R2, R4, !PT ;  /* 0x0000000402027217 */ /* 0x000fe40007800200 */
[----:B------:R-:W-:Y:S02]  /*f380*/  IMNMX R3, R3, R10, PT ;  /* 0x0000000a03037217 */ /* 0x000fe40003800200 */
.L_x_1315:
[----:B------:R-:W-:Y:S04]  /*f390*/  LOP3.LUT P0, RZ, R229, 0x8, RZ, 0xc0, !PT ;  /* 0x00000008e5ff7812 */ /* 0x000fe8000780c0ff */
[C---:B------:R-:W-:Y:S04]  /*f3a0*/  ISETP.GT.AND P0, PT, R2.reuse, 0x1, !P0 ;  /* 0x000000010200780c */ /* 0x040fe80004704270 */
[----:B------:R-:W-:Y:S04]  /*f3b0*/  ISETP.LT.OR P0, PT, R3, 0x2, P0 ;  /* 0x000000020300780c */ /* 0x000fe80000701670 */
[----:B------:R-:W-:Y:S02]  /*f3c0*/  FSEL R17, R211, -INF , !P0 ;  /* 0xff800000d3117808 */ /* 0x000fe40004000000 */
[----:B------:R-:W-:Y:S04]  /*f3d0*/  LOP3.LUT P0, RZ, R229, 0x4, RZ, 0xc0, !PT ;  /* 0x00000004e5ff7812 */ /* 0x000fe8000780c0ff */
[----:B------:R-:W-:Y:S04]  /*f3e0*/  ISETP.GT.AND P0, PT, R2, 0x8, !P0 ;  /* 0x000000080200780c */ /* 0x000fe80004704270 */
[----:B------:R-:W-:Y:S04]  /*f3f0*/  ISETP.LT.OR P0, PT, R3, 0x9, P0 ;  /* 0x000000090300780c */ /* 0x000fe80000701670 */
[----:B------:R-:W-:Y:S02]  /*f400*/  FSEL R22, R194, -INF , !P0 ;  /* 0xff800000c2167808 */ /* 0x000fe40004000000 */
[----:B------:R-:W-:Y:S04]  /*f410*/  LOP3.LUT P0, RZ, R229, 0x2, RZ, 0xc0, !PT ;  /* 0x00000002e5ff7812 */ /* 0x000fe8000780c0ff */
[C---:B------:R-:W-:Y:S04]  /*f420*/  ISETP.GT.AND P0, PT, R2.reuse, 0x9, !P0 ;  /* 0x000000090200780c */ /* 0x040fe80004704270 */
[----:B------:R-:W-:Y:S04]  /*f430*/  ISETP.LT.OR P0, PT, R3, 0xa, P0 ;  /* 0x0000000a0300780c */ /* 0x000fe80000701670 */
[----:B------:R-:W-:Y:S02]  /*f440*/  FSEL R23, R23, -INF , !P0 ;  /* 0xff80000017177808 */ /* 0x000fe40004000000 */
[----:B------:R-:W-:Y:S04]  /*f450*/  LOP3.LUT P0, RZ, R229, 0x1, RZ, 0xc0, !PT ;  /* 0x00000001e5ff7812 */ /* 0x000fe8000780c0ff */
        /* <DEDUP_REMOVED lines=21> */
[----:B------:R-:W-:Y:S04]  /*f5b0*/  LOP3.LUT P0, RZ, R229, 0x10, RZ, 0xc0, !PT ;  /* 0x00000010e5ff7812 */ /* 0x000fe8000780c0ff */
[----:B------:R-:W-:Y:S04]  /*f5c0*/  ISETP.GT.AND P0, PT, R2, RZ, !P0 ;  /* 0x000000ff0200720c */ /* 0x000fe80004704270 */
[----:B------:R-:W-:Y:S04]  /*f5d0*/  ISETP.LT.OR P0, PT, R3, 0x1, P0 ;  /* 0x000000010300780c */ /* 0x000fe80000701670 */
[----:B------:R-:W-:Y:S02]  /*f5e0*/  FSEL R13, R214, -INF , !P0 ;  /* 0xff800000d60d7808 */ /* 0x000fe40004000000 */
[----:B------:R-:W-:Y:S04]  /*f5f0*/  LOP3.LUT P0, RZ, R229, 0x20, RZ, 0xc0, !PT ;  /* 0x00000020e5ff7812 */ /* 0x000fe8000780c0ff */
[----:B------:R-:W-:Y:S04]  /*f600*/  ISETP.GT.AND P0, PT, R2, 0x29, !P0 ;  /* 0x000000290200780c */ /* 0x000fe80004704270 */
[----:B------:R-:W-:Y:S04]  /*f610*/  ISETP.LT.OR P0, PT, R3, 0x2a, P0 ;  /* 0x0000002a0300780c */ /* 0x000fe80000701670 */
[----:B------:R-:W-:Y:S01]  /*f620*/  FSEL R35, R35, -INF , !P0 ;  /* 0xff80000023237808 */ /* 0x000fe20004000000 */
[----:B------:R-:W-:-:S06]  /*f630*/  BRA.DIV ~URZ, `(.L_x_1319) ;  /* 0x000115b27f007947 */ /* 0x000fcc000b800000 */
[----:B------:R3:W4:Y:S02]  /*f640*/  SHFL.IDX PT, R4, R6, 0x2, 0x1c1f ;  /* 0x005c1f0006047f89 */ /* 0x00072400000e0000 */
.L_x_1451:
[----:B----4-:R-:W-:Y:S01]  /*f650*/  IADD3 R3, R8, R4, RZ ;  /* 0x0000000408037210 */ /* 0x010fe20007ffe0ff */
[----:B------:R-:W-:Y:S05]  /*f660*/  IMAD.MOV.U32 R2, RZ, RZ, 0x1 ;  /* 0x00000001ff027424 */ /* 0x000fea00078e00ff */
[----:B------:R-:W-:Y:S01]  /*f670*/  ISETP.LE.AND P0, PT, R2, c[0x0][0x32c], PT ;  /* 0x0000cb0002007a0c */ /* 0x000fe20003f03270 */
[----:B------:R-:W-:Y:S11]  /*f680*/  IMAD.IADD R2, R9, 0x1, R4 ;  /* 0x0000000109027824 */ /* 0x000ff600078e0204 */
[----:B------:R-:W-:Y:S01]  /*f690*/  @!UPT UIADD3 URZ, URZ, URZ, URZ ;  /* 0x0000003f3f3ff290 */ /* 0x000fe2000fffe03f */
[----:B------:R-:W-:-:S05]  /*f6a0*/  @!P0 BRA `(.L_x_1320) ;  /* 0x000001a000008947 */ /* 0x000fca0003800000 */
[----:B------:R-:W4:Y:S01]  /*f6b0*/  LDL R10, [R1+0x8c] ;  /* 0x00008c00010a7983 */ /* 0x000f220000100800 */
[----:B------:R-:W-:Y:S01]  /*f6c0*/  BSSY B0, `(.L_x_1321) ;  /* 0x0000012000007945 */ /* 0x000fe20003800000 */
[----:B----4-:R-:W-:Y:S04]  /*f6d0*/  IADD3 R4, -R10, R5, R4 ;  /* 0x000000050a047210 */ /* 0x010fe80007ffe104 */
        /* <DEDUP_REMOVED lines=11> */
.L_x_1322:
[----:B------:R-:W-:Y:S04]  /*f790*/  MOV R10, c[0x0][0x32c] ;  /* 0x0000cb00000a7a02 */ /* 0x000fe80000000f00 */
[----:B------:R-:W-:Y:S11]  /*f7a0*/  ISETP.NE.AND P0, PT, R10, 0x1, PT ;  /* 0x000000010a00780c */ /* 0x000ff60003f05270 */
[----:B------:R-:W-:Y:S02]  /*f7b0*/  @!UPT UIADD3 URZ, URZ, URZ, URZ ;  /* 0x0000003f3f3ff290 */ /* 0x000fe4000fffe03f */
[----:B------:R-:W-:Y:S05]  /*f7c0*/  @P0 IMAD.HI.U32 R10, R4, c[0x0][0x330], RZ ;  /* 0x0000cc00040a0a27 */ /* 0x000fea00078e00ff */
[----:B------:R-:W-:Y:S02]  /*f7d0*/  @P0 SHF.R.U32.HI R4, RZ, c[0x0][0x334], R10 ;  /* 0x0000cd00ff040a19 */ /* 0x000fe4000001160a */
.L_x_1323:
[----:B------:R-:W-:Y:S05]  /*f7e0*/  BSYNC B0 ;  /* 0x0000000000007941 */ /* 0x000fea0003800000 */
.L_x_1321:
[----:B------:R-:W4:Y:S02]  /*f7f0*/  LDL R10, [R1+0xb0] ;  /* 0x0000b000010a7983 */ /* 0x000f240000100800 */
[----:B----4-:R-:W-:Y:S04]  /*f800*/  IMAD.IADD R10, R0, 0x1, -R10 ;  /* 0x00000001000a7824 */ /* 0x010fe800078e0a0a */
[----:B------:R-:W-:Y:S05]  /*f810*/  IMAD R4, R4, c[0x0][0x32c], R10 ;  /* 0x0000cb0004047a24 */ /* 0x000fea00078e020a */
[----:B------:R-:W-:Y:S02]  /*f820*/  IADD3 R10, R4, c[0x0][0x32c], RZ ;  /* 0x0000cb00040a7a10 */ /* 0x000fe40007ffe0ff */
[----:B------:R-:W-:Y:S02]  /*f830*/  IMNMX R2, R2, R4, !PT ;  /* 0x0000000402027217 */ /* 0x000fe40007800200 */
[----:B------:R-:W-:Y:S02]  /*f840*/  IMNMX R3, R3, R10, PT ;  /* 0x0000000a03037217 */ /* 0x000fe40003800200 */
.L_x_1320:
        /* <DEDUP_REMOVED lines=34> */
[----:B------:R-:W-:Y:S04]  /*fa70*/  LOP3.LUT P0, RZ, R229, 0x10, RZ, 0xc0, !PT ;  /* 0x00000010e5ff7812 */ /* 0x000fe8000780c0ff */
[C---:B------:R-:W-:Y:S04]  /*fa80*/  ISETP.GT.AND P0, PT, R2.reuse, RZ, !P0 ;  /* 0x000000ff0200720c */ /* 0x040fe80004704270 */
[----:B------:R-:W-:Y:S04]  /*fa90*/  ISETP.LT.OR P0, PT, R3, 0x1, P0 ;  /* 0x000000010300780c */ /* 0x000fe80000701670 */
[----:B------:R-:W-:Y:S02]  /*faa0*/  FSEL R12, R233, -INF , !P0 ;  /* 0xff800000e90c7808 */ /* 0x000fe40004000000 */
[----:B------:R-:W-:Y:S04]  /*fab0*/  LOP3.LUT P0, RZ, R229, 0x20, RZ, 0xc0, !PT ;  /* 0x00000020e5ff7812 */ /* 0x000fe8000780c0ff */
[----:B------:R-:W-:Y:S04]  /*fac0*/  ISETP.GT.AND P0, PT, R2, 0x29, !P0 ;  /* 0x000000290200780c */ /* 0x000fe80004704270 */
[----:B------:R-:W-:Y:S04]  /*fad0*/  ISETP.LT.OR P0, PT, R3, 0x2a, P0 ;  /* 0x0000002a0300780c */ /* 0x000fe80000701670 */
[----:B------:R-:W-:Y:S01]  /*fae0*/  FSEL R27, R27, -INF , !P0 ;  /* 0xff8000001b1b7808 */ /* 0x000fe20004000000 */
[----:B------:R-:W-:-:S06]  /*faf0*/  BRA.DIV ~URZ, `(.L_x_1324) ;  /* 0x000111827f007947 */ /* 0x000fcc000b800000 */
[----:B------:R4:W1:Y:S02]  /*fb00*/  SHFL.IDX PT, R4, R6, 0x3, 0x1c1f ;  /* 0x007c1f0006047f89 */ /* 0x00086400000e0000 */
.L_x_1452:
[----:B-1----:R-:W-:Y:S01]  /*fb10*/  IADD3 R3, R8, R4, RZ ;  /* 0x0000000408037210 */ /* 0x002fe20007ffe0ff */
[----:B------:R-:W-:Y:S05]  /*fb20*/  IMAD.MOV.U32 R2, RZ, RZ, 0x1 ;  /* 0x00000001ff027424 */ /* 0x000fea00078e00ff */
[----:B------:R-:W-:Y:S01]  /*fb30*/  ISETP.LE.AND P0, PT, R2, c[0x0][0x32c], PT ;  /* 0x0000cb0002007a0c */ /* 0x000fe20003f03270 */
[----:B------:R-:W-:Y:S11]  /*fb40*/  IMAD.IADD R2, R9, 0x1, R4 ;  /* 0x0000000109027824 */ /* 0x000ff600078e0204 */
[----:B------:R-:W-:Y:S01]  /*fb50*/  @!UPT UIADD3 URZ, URZ, URZ, URZ ;  /* 0x0000003f3f3ff290 */ /* 0x000fe2000fffe03f */
[----:B------:R-:W-:-:S05]  /*fb60*/  @!P0 BRA `(.L_x_1325) ;  /* 0x000001a000008947 */ /* 0x000fca0003800000 */
[----:B--234-:R-:W2:Y:S01]  /*fb70*/  LDL R6, [R1+0x8c] ;  /* 0x00008c0001067983 */ /* 0x01cea20000100800 */
        /* <DEDUP_REMOVED lines=13> */
.L_x_1327:
[----:B------:R-:W-:Y:S04]  /*fc50*/  MOV R6, c[0x0][0x32c] ;  /* 0x0000cb0000067a02 */ /* 0x000fe80000000f00 */
[----:B------:R-:W-:Y:S11]  /*fc60*/  ISETP.NE.AND P0, PT, R6, 0x1, PT ;  /* 0x000000010600780c */ /* 0x000ff60003f05270 */
[----:B------:R-:W-:Y:S02]  /*fc70*/  @!UPT UIADD3 URZ, URZ, URZ, URZ ;  /* 0x0000003f3f3ff290 */ /* 0x000fe4000fffe03f */
[----:B------:R-:W-:Y:S05]  /*fc80*/  @P0 IMAD.HI.U32 R6, R4, c[0x0][0x330], RZ ;  /* 0x0000cc0004060a27 */ /* 0x000fea00078e00ff */
[----:B------:R-:W-:Y:S02]  /*fc90*/  @P0 SHF.R.U32.HI R4, RZ, c[0x0][0x334], R6 ;  /* 0x0000cd00ff040a19 */ /* 0x000fe40000011606 */
.L_x_1328:
[----:B------:R-:W-:Y:S05]  /*fca0*/  BSYNC B0 ;  /* 0x0000000000007941 */ /* 0x000fea0003800000 */
.L_x_1326:
[----:B------:R-:W2:Y:S02]  /*fcb0*/  LDL R6, [R1+0xb0] ;  /* 0x0000b00001067983 */ /* 0x000ea40000100800 */
[----:B--2---:R-:W-:Y:S04]  /*fcc0*/  IMAD.IADD R0, R0, 0x1, -R6 ;  /* 0x0000000100007824 */ /* 0x004fe800078e0a06 */
[----:B------:R-:W-:Y:S05]  /*fcd0*/  IMAD R4, R4, c[0x0][0x32c], R0 ;  /* 0x0000cb0004047a24 */ /* 0x000fea00078e0200 */
[----:B------:R-:W-:Y:S02]  /*fce0*/  IADD3 R0, R4, c[0x0][0x32c], RZ ;  /* 0x0000cb0004007a10 */ /* 0x000fe40007ffe0ff */
[----:B------:R-:W-:Y:S02]  /*fcf0*/  IMNMX R2, R2, R4, !PT ;  /* 0x0000000402027217 */ /* 0x000fe40007800200 */
[----:B------:R-:W-:Y:S02]  /*fd00*/  IMNMX R3, R3, R0, PT ;  /* 0x0000000003037217 */ /* 0x000fe40003800200 */
.L_x_1325:
[----:B------:R-:W-:Y:S02]  /*fd10*/  LOP3.LUT P0, RZ, R229, 0x10, RZ, 0xc0, !PT ;  /* 0x00000010e5ff7812 */ /* 0x000fe4000780c0ff */
[C---:B------:R-:W-:Y:S02]  /*fd20*/  ISETP.GT.AND P1, PT, R2.reuse, 0x28, !P1 ;  /* 0x000000280200780c */ /* 0x040fe40004f24270 */
[C---:B------:R-:W-:Y:S02]  /*fd30*/  ISETP.GT.AND P0, PT, R2.reuse, RZ, !P0 ;  /* 0x000000ff0200720c */ /* 0x040fe40004704270 */
[----:B------:R-:W-:Y:S02]  /*fd40*/  FMNMX.FTZ R0, R13, R140, !PT ;  /* 0x0000008c0d007209 */ /* 0x000fe40007810000 */
[C---:B------:R-:W-:Y:S02]  /*fd50*/  ISETP.LT.OR P0, PT, R3.reuse, 0x1, P0 ;  /* 0x000000010300780c */ /* 0x040fe40000701670 */
[----:B------:R-:W-:Y:S02]  /*fd60*/  ISETP.LT.OR P1, PT, R3, 0x29, P1 ;  /* 0x000000290300780c */ /* 0x000fe40000f21670 */
[----:B------:R-:W-:Y:S02]  /*fd70*/  FSEL R11, R235, -INF , !P0 ;  /* 0xff800000eb0b7808 */ /* 0x000fe40004000000 */
[----:B------:R-:W-:Y:S02]  /*fd80*/  LOP3.LUT P0, RZ, R229, 0x8, RZ, 0xc0, !PT ;  /* 0x00000008e5ff7812 */ /* 0x000fe4000780c0ff */
[----:B------:R-:W-:Y:S02]  /*fd90*/  FMNMX.FTZ R0, R17, R0, !PT ;  /* 0x0000000011007209 */ /* 0x000fe40007810000 */
[----:B------:R-:W-:Y:S02]  /*fda0*/  ISETP.GT.AND P0, PT, R2, 0x1, !P0 ;  /* 0x000000010200780c */ /* 0x000fe40004704270 */
[----:B------:R-:W-:Y:S02]  /*fdb0*/  FSEL R193, R136, -INF , !P1 ;  /* 0xff80000088c17808 */ /* 0x000fe40004800000 */
        /* <DEDUP_REMOVED lines=14> */
[C---:B------:R-:W-:Y:S02]  /*fea0*/  ISETP.GT.AND P0, PT, R2.reuse, 0x11, !P6 ;  /* 0x000000110200780c */ /* 0x040fe40007704270 */
[----:B------:R-:W-:Y:S02]  /*feb0*/  LOP3.LUT P6, RZ, R229, 0x20, RZ, 0xc0, !PT ;  /* 0x00000020e5ff7812 */ /* 0x000fe400078cc0ff */
        /* <DEDUP_REMOVED lines=14> */
[----:B------:R-:W-:Y:S02]  /*ffa0*/  ISETP.GT.AND P0, PT, R2, 0x29, !P6 ;  /* 0x000000290200780c */ /* 0x000fe40007704270 */
[----:B------:R-:W-:Y:S02]  /*ffb0*/  FMNMX.FTZ R2, R18, R139, !PT ;  /* 0x0000008b12027209 */ /* 0x000fe40007810000 */
[----:B------:R-:W-:Y:S02]  /*ffc0*/  ISETP.LT.OR P0, PT, R3, 0x2a, P0 ;  /* 0x0000002a0300780c */ /* 0x000fe40000701670 */
        /* <DEDUP_REMOVED lines=37> */
[----:B------:R-:W-:Y:S02]  /*10220*/  FSEL R192, R51, -INF , !P0 ;  /* 0xff80000033c07808 */ /* 0x000fe40004000000 */
[----:B------:R-:W-:Y:S02]  /*10230*/  FMNMX.FTZ R4, R44, R4, !PT ;  /* 0x000000042c047209 */ /* 0x000fe40007810000 */
[----:B------:R-:W-:Y:S02]  /*10240*/  FMNMX.FTZ R137, R41, R137, !PT ;  /* 0x0000008929897209 */ /* 0x000fe40007810000 */
[----:B------:R-:W-:Y:S02]  /*10250*/  FMNMX.FTZ R2, R34, R2, !PT ;  /* 0x0000000222027209 */ /* 0x000fe40007810000 */
[----:B------:R-:W-:Y:S02]  /*10260*/  FMNMX.FTZ R0, R193, R0, !PT ;  /* 0x00000000c1007209 */ /* 0x000fe40007810000 */
[----:B------:R-:W-:Y:S02]  /*10270*/  FMNMX.FTZ R4, R43, R4, !PT ;  /* 0x000000042b047209 */ /* 0x000fe40007810000 */
[----:B------:R-:W-:Y:S02]  /*10280*/  FMNMX.FTZ R137, R35, R137, !PT ;  /* 0x0000008923897209 */ /* 0x000fe40007810000 */
[----:B------:R-:W-:Y:S02]  /*10290*/  FMNMX.FTZ R136, R27, R2, !PT ;  /* 0x000000021b887209 */ /* 0x000fe40007810000 */
[----:B--234-:R-:W-:Y:S01]  /*102a0*/  FMNMX.FTZ R6, R192, R0, !PT ;  /* 0x00000000c0067209 */ /* 0x01cfe20007810000 */
[----:B------:R-:W-:-:S05]  /*102b0*/  BRA.DIV ~URZ, `(.L_x_1329) ;  /* 0x00010a527f007947 */ /* 0x000fca000b800000 */
[----:B------:R1:W2:Y:S02]  /*102c0*/  SHFL.BFLY PT, R0, R4, 0x2, 0x1f ;  /* 0x0c401f0004007f89 */ /* 0x0002a400000e0000 */
.L_x_1453:
[----:B-12---:R-:W-:Y:S01]  /*102d0*/  FMNMX.FTZ R4, R4, R0, !PT ;  /* 0x0000000004047209 */ /* 0x006fe20007810000 */
[----:B------:R-:W-:-:S05]  /*102e0*/  BRA.DIV ~URZ, `(.L_x_1330) ;  /* 0x00010a727f007947 */ /* 0x000fca000b800000 */
[----:B------:R-:W-:Y:S04]  /*102f0*/  SHFL.BFLY PT, R0, R137, 0x2, 0x1f ;  /* 0x0c401f0089007f89 */ /* 0x000fe800000e0000 */
[----:B------:R-:W-:Y:S04]  /*10300*/  SHFL.BFLY PT, R2, R136, 0x2, 0x1f ;  /* 0x0c401f0088027f89 */ /* 0x000fe800000e0000 */
[----:B------:R-:W-:Y:S04]  /*10310*/  SHFL.BFLY PT, R3, R6, 0x2, 0x1f ;  /* 0x0c401f0006037f89 */ /* 0x000fe800000e0000 */
[----:B------:R-:W1:Y:S02]  /*10320*/  SHFL.BFLY PT, R138, R4, 0x1, 0x1f ;  /* 0x0c201f00048a7f89 */ /* 0x000e6400000e0000 */
[----:B-1----:R-:W-:Y:S02]  /*10330*/  FMNMX.FTZ R138, R4, R138, !PT ;  /* 0x0000008a048a7209 */ /* 0x002fe40007810000 */
[----:B------:R-:W-:Y:S02]  /*10340*/  FMNMX.FTZ R137, R137, R0, !PT ;  /* 0x0000000089897209 */ /* 0x000fe40007810000 */
[----:B------:R-:W-:Y:S02]  /*10350*/  FMNMX.FTZ R136, R136, R2, !PT ;  /* 0x0000000288887209 */ /* 0x000fe40007810000 */
[----:B------:R-:W-:Y:S01]  /*10360*/  FMNMX.FTZ R6, R6, R3, !PT ;  /* 0x0000000306067209 */ /* 0x000fe20007810000 */
[----:B------:R-:W1:Y:S04]  /*10370*/  SHFL.BFLY PT, R0, R137, 0x1, 0x1f ;  /* 0x0c201f0089007f89 */ /* 0x000e6800000e0000 */
[----:B------:R-:W2:Y:S04]  /*10380*/  SHFL.BFLY PT, R2, R136, 0x1, 0x1f ;  /* 0x0c201f0088027f89 */ /* 0x000ea800000e0000 */
[----:B------:R3:W4:Y:S01]  /*10390*/  SHFL.BFLY PT, R3, R6, 0x1, 0x1f ;  /* 0x0c201f0006037f89 */ /* 0x00072200000e0000 */
[----:B-1----:R-:W-:Y:S02]  /*103a0*/  FMNMX.FTZ R137, R137, R0, !PT ;  /* 0x0000000089897209 */ /* 0x002fe40007810000 */
[----:B--2---:R-:W-:Y:S02]  /*103b0*/  FMNMX.FTZ R136, R136, R2, !PT ;  /* 0x0000000288887209 */ /* 0x004fe40007810000 */
.L_x_1454:
[C---:B------:R-:W-:Y:S01]  /*103c0*/  FMUL.FTZ R8, R138.reuse, c[0x0][0x2d0] ;  /* 0x0000b4008a087a20 */ /* 0x040fe20000410000 */
[----:B------:R-:W-:Y:S01]  /*103d0*/  FSETP.NEU.FTZ.AND P0, PT, R138, -INF , PT ;  /* 0xff8000008a00780b */ /* 0x000fe20003f1d000 */
[C---:B------:R-:W-:Y:S01]  /*103e0*/  FMUL.FTZ R9, R137.reuse, c[0x0][0x2d0] ;  /* 0x0000b40089097a20 */ /* 0x040fe20000410000 */
[----:B------:R-:W-:Y:S01]  /*103f0*/  FSETP.NEU.FTZ.AND P1, PT, R137, -INF , PT ;  /* 0xff8000008900780b */ /* 0x000fe20003f3d000 */
[----:B------:R-:W2:Y:S01]  /*10400*/  LDL.LU R252, [R1+0x90] ;  /* 0x0000900001fc7983 */ /* 0x000ea20000300800 */
[----:B------:R-:W-:Y:S01]  /*10410*/  FSEL R8, R8, RZ, P0 ;  /* 0x000000ff08087208 */ /* 0x000fe20000000000 */
[----:B------:R-:W-:Y:S01]  /*10420*/  FMUL.FTZ R10, R136, c[0x0][0x2d0] ;  /* 0x0000b400880a7a20 */ /* 0x000fe20000410000 */
[----:B------:R-:W-:Y:S01]  /*10430*/  FSEL R9, R9, RZ, P1 ;  /* 0x000000ff09097208 */ /* 0x000fe20000800000 */
[----:B------:R-:W-:Y:S01]  /*10440*/  WARPSYNC 0xffffffff ;  /* 0xffffffff00007948 */ /* 0x000fe20003800000 */
[----:B---34-:R-:W-:Y:S01]  /*10450*/  FMNMX.FTZ R6, R3, R6, !PT ;  /* 0x0000000603067209 */ /* 0x018fe20007810000 */
[--C-:B------:R-:W-:Y:S02]  /*10460*/  FFMA.FTZ R0, R18, c[0x0][0x2d0], -R8.reuse ;  /* 0x0000b40012007a23 */ /* 0x100fe40000010808 */
[--C-:B------:R-:W-:Y:S02]  /*10470*/  FFMA.FTZ R2, R24, c[0x0][0x2d0], -R8.reuse ;  /* 0x0000b40018027a23 */ /* 0x100fe40000010808 */
[----:B------:R1:W-:Y:S01]  /*10480*/  MUFU.EX2 R18, R0 ;  /* 0x0000000000127308 */ /* 0x0003e20000000800 */
[--C-:B------:R-:W-:Y:S02]  /*10490*/  FFMA.FTZ R208, R47, c[0x0][0x2d0], -R8.reuse ;  /* 0x0000b4002fd07a23 */ /* 0x100fe40000010808 */
[--C-:B------:R-:W-:Y:S02]  /*104a0*/  FFMA.FTZ R242, R46, c[0x0][0x2d0], -R8.reuse ;  /* 0x0000b4002ef27a23 */ /* 0x100fe40000010808 */
[--C-:B------:R-:W-:Y:S02]  /*104b0*/  FFMA.FTZ R241, R45, c[0x0][0x2d0], -R8.reuse ;  /* 0x0000b4002df17a23 */ /* 0x100fe40000010808 */
[--C-:B------:R-:W-:Y:S02]  /*104c0*/  FFMA.FTZ R240, R44, c[0x0][0x2d0], -R8.reuse ;  /* 0x0000b4002cf07a23 */ /* 0x100fe40000010808 */
[--C-:B------:R-:W-:Y:S01]  /*104d0*/  FFMA.FTZ R210, R49, c[0x0][0x2d0], -R8.reuse ;  /* 0x0000b40031d27a23 */ /* 0x100fe20000010808 */
[----:B------:R3:W-:Y:S01]  /*104e0*/  MUFU.EX2 R248, R2 ;  /* 0x0000000200f87308 */ /* 0x0007e20000000800 */
[--C-:B------:R-:W-:Y:S01]  /*104f0*/  FFMA.FTZ R209, R48, c[0x0][0x2d0], -R8.reuse ;  /* 0x0000b40030d17a23 */ /* 0x100fe20000010808 */
[----:B------:R-:W-:Y:S01]  /*10500*/  LDSM.16.MT88.4 R44, [R218+0x2080] ;  /* 0x00208000da2c783b */ /* 0x000fe20000004200 */
[--C-:B------:R-:W-:Y:S02]  /*10510*/  FFMA.FTZ R211, R50, c[0x0][0x2d0], -R8.reuse ;  /* 0x0000b40032d37a23 */ /* 0x100fe40000010808 */
[--C-:B------:R-:W-:Y:S02]  /*10520*/  FFMA.FTZ R235, R43, c[0x0][0x2d0], -R8.reuse ;  /* 0x0000b4002beb7a23 */ /* 0x100fe40000010808 */
[--C-:B------:R-:W-:Y:S02]  /*10530*/  FFMA.FTZ R206, R39, c[0x0][0x2d0], -R9.reuse ;  /* 0x0000b40027ce7a23 */ /* 0x100fe40000010809 */
[--C-:B------:R-:W-:Y:S01]  /*10540*/  FFMA.FTZ R205, R38, c[0x0][0x2d0], -R9.reuse ;  /* 0x0000b40026cd7a23 */ /* 0x100fe20000010809 */
[----:B------:R-:W-:Y:S01]  /*10550*/  MUFU.EX2 R211, R211 ;  /* 0x000000d300d37308 */ /* 0x000fe20000000800 */
[--C-:B------:R-:W-:Y:S02]  /*10560*/  FFMA.FTZ R204, R37, c[0x0][0x2d0], -R9.reuse ;  /* 0x0000b40025cc7a23 */ /* 0x100fe40000010809 */
[--C-:B------:R-:W-:Y:S02]  /*10570*/  FFMA.FTZ R234, R36, c[0x0][0x2d0], -R9.reuse ;  /* 0x0000b40024ea7a23 */ /* 0x100fe40000010809 */
[--C-:B-1----:R-:W-:Y:S02]  /*10580*/  FFMA.FTZ R0, R13, c[0x0][0x2d0], -R9.reuse ;  /* 0x0000b4000d007a23 */ /* 0x102fe40000010809 */
[--C-:B------:R-:W-:Y:S02]  /*10590*/  FFMA.FTZ R207, R40, c[0x0][0x2d0], -R9.reuse ;  /* 0x0000b40028cf7a23 */ /* 0x100fe40000010809 */
[--C-:B------:R-:W-:Y:S01]  /*105a0*/  FFMA.FTZ R233, R42, c[0x0][0x2d0], -R9.reuse ;  /* 0x0000b4002ae97a23 */ /* 0x100fe20000010809 */
[----:B------:R1:W-:Y:S01]  /*105b0*/  MUFU.EX2 R13, R0 ;  /* 0x00000000000d7308 */ /* 0x0003e20000000800 */
[--C-:B------:R-:W-:Y:S02]  /*105c0*/  FFMA.FTZ R232, R41, c[0x0][0x2d0], -R9.reuse ;  /* 0x0000b40029e87a23 */ /* 0x100fe40000010809 */
[--C-:B------:R-:W-:Y:S02]  /*105d0*/  FFMA.FTZ R215, R35, c[0x0][0x2d0], -R9.reuse ;  /* 0x0000b40023d77a23 */ /* 0x100fe40000010809 */
[--C-:B---3--:R-:W-:Y:S05]  /*105e0*/  FFMA.FTZ R2, R23, c[0x0][0x2d0], -R9.reuse ;  /* 0x0000b40017027a23 */ /* 0x108fea0000010809 */
[----:B------:R-:W-:Y:S10]  /*105f0*/  MUFU.EX2 R143, R2 ;  /* 0x00000002008f7308 */ /* 0x000ff40000000800 */
[----:B------:R-:W-:Y:S01]  /*10600*/  MUFU.EX2 R235, R235 ;  /* 0x000000eb00eb7308 */ /* 0x000fe20000000800 */
[--C-:B-1----:R-:W-:Y:S09]  /*10610*/  FFMA.FTZ R0, R17, c[0x0][0x2d0], -R9.reuse ;  /* 0x0000b40011007a23 */ /* 0x102ff20000010809 */
[----:B------:R1:W-:Y:S10]  /*10620*/  MUFU.EX2 R247, R0 ;  /* 0x0000000000f77308 */ /* 0x0003f40000000800 */
[----:B------:R-:W-:Y:S10]  /*10630*/  MUFU.EX2 R215, R215 ;  /* 0x000000d700d77308 */ /* 0x000ff40000000800 */
[----:B------:R-:W-:Y:S01]  /*10640*/  MUFU.EX2 R242, R242 ;  /* 0x000000f200f27308 */ /* 0x000fe20000000800 */
[--C-:B-1----:R-:W-:Y:S09]  /*10650*/  FFMA.FTZ R0, R25, c[0x0][0x2d0], -R8.reuse ;  /* 0x0000b40019007a23 */ /* 0x102ff20000010808 */
[----:B------:R1:W-:Y:S10]  /*10660*/  MUFU.EX2 R249, R0 ;  /* 0x0000000000f97308 */ /* 0x0003f40000000800 */
[----:B------:R-:W-:Y:S10]  /*10670*/  MUFU.EX2 R241, R241 ;  /* 0x000000f100f17308 */ /* 0x000ff40000000800 */
[----:B------:R-:W-:Y:S01]  /*10680*/  MUFU.EX2 R234, R234 ;  /* 0x000000ea00ea7308 */ /* 0x000fe20000000800 */
[----:B-1----:R-:W-:Y:S09]  /*10690*/  FFMA.FTZ R0, R26, c[0x0][0x2d0], -R8 ;  /* 0x0000b4001a007a23 */ /* 0x002ff20000010808 */
[----:B------:R1:W-:Y:S10]  /*106a0*/  MUFU.EX2 R54, R0 ;  /* 0x0000000000367308 */ /* 0x0003f40000000800 */
[----:B------:R-:W-:Y:S10]  /*106b0*/  MUFU.EX2 R233, R233 ;  /* 0x000000e900e97308 */ /* 0x000ff40000000800 */
[----:B------:R-:W-:Y:S01]  /*106c0*/  MUFU.EX2 R240, R240 ;  /* 0x000000f000f07308 */ /* 0x000fe20000000800 */
[----:B-1----:R-:W-:Y:S09]  /*106d0*/  FFMA.FTZ R0, R22, c[0x0][0x2d0], -R9 ;  /* 0x0000b40016007a23 */ /* 0x002ff20000010809 */
[----:B------:R1:W-:Y:S10]  /*106e0*/  MUFU.EX2 R142, R0 ;  /* 0x00000000008e7308 */ /* 0x0003f40000000800 */
[----:B------:R-:W-:Y:S01]  /*106f0*/  MUFU.EX2 R232, R232 ;  /* 0x000000e800e87308 */ /* 0x000fe20000000800 */
[----:B-1----:R-:W-:Y:S02]  /*10700*/  FSEL R0, R138, RZ, P0 ;  /* 0x000000ff8a007208 */ /* 0x002fe40000000000 */
[----:B------:R-:W-:Y:S03]  /*10710*/  FSETP.NEU.FTZ.AND P0, PT, R136, -INF , PT ;  /* 0xff8000008800780b */ /* 0x000fe60003f1d000 */
[----:B------:R-:W-:Y:S01]  /*10720*/  FADD.FTZ R0, -R0, R139 ;  /* 0x0000008b00007221 */ /* 0x000fe20000010100 */
[----:B------:R-:W-:Y:S01]  /*10730*/  FSEL R10, R10, RZ, P0 ;  /* 0x000000ff0a0a7208 */ /* 0x000fe20000000000 */
[----:B------:R-:W-:Y:S01]  /*10740*/  FMUL.FTZ R139, R6, c[0x0][0x2d0] ;  /* 0x0000b400068b7a20 */ /* 0x000fe20000410000 */
[----:B------:R-:W-:Y:S01]  /*10750*/  FSEL R4, R136, RZ, P0 ;  /* 0x000000ff88047208 */ /* 0x000fe20000000000 */
[----:B------:R-:W-:Y:S01]  /*10760*/  FMUL.FTZ R0, R0, c[0x0][0x2d0] ;  /* 0x0000b40000007a20 */ /* 0x000fe20000410000 */
[----:B------:R-:W-:Y:S01]  /*10770*/  FSETP.NEU.FTZ.AND P0, PT, R6, -INF , PT ;  /* 0xff8000000600780b */ /* 0x000fe20003f1d000 */
[--C-:B------:R-:W-:Y:S02]  /*10780*/  FFMA.FTZ R2, R12, c[0x0][0x2d0], -R10.reuse ;  /* 0x0000b4000c027a23 */ /* 0x100fe4000001080a */
[--C-:B------:R-:W-:Y:S01]  /*10790*/  FFMA.FTZ R197, R31, c[0x0][0x2d0], -R10.reuse ;  /* 0x0000b4001fc57a23 */ /* 0x100fe2000001080a */
[----:B------:R-:W-:Y:S01]  /*107a0*/  FSEL R139, R139, RZ, P0 ;  /* 0x000000ff8b8b7208 */ /* 0x000fe20000000000 */
[----:B------:R1:W-:Y:S01]  /*107b0*/  MUFU.EX2 R245, R2 ;  /* 0x0000000200f57308 */ /* 0x0003e20000000800 */
[--C-:B------:R-:W-:Y:S02]  /*107c0*/  FFMA.FTZ R201, R30, c[0x0][0x2d0], -R10.reuse ;  /* 0x0000b4001ec97a23 */ /* 0x100fe4000001080a */
[--C-:B------:R-:W-:Y:S02]  /*107d0*/  FFMA.FTZ R213, R29, c[0x0][0x2d0], -R10.reuse ;  /* 0x0000b4001dd57a23 */ /* 0x100fe4000001080a */
[----:B------:R-:W-:Y:S02]  /*107e0*/  FFMA.FTZ R8, R19, c[0x0][0x2d0], -R139 ;  /* 0x0000b40013087a23 */ /* 0x000fe4000001088b */
[--C-:B------:R-:W-:Y:S02]  /*107f0*/  FFMA.FTZ R212, R28, c[0x0][0x2d0], -R10.reuse ;  /* 0x0000b4001cd47a23 */ /* 0x100fe4000001080a */
[----:B------:R-:W3:Y:S01]  /*10800*/  LDSM.16.MT88.4 R28, [R217+0x2080] ;  /* 0x00208000d91c783b */ /* 0x000ee20000004200 */
[----:B------:R-:W4:Y:S01]  /*10810*/  MUFU.EX2 R0, R0 ;  /* 0x0000000000007308 */ /* 0x000f220000000800 */
[--C-:B------:R-:W-:Y:S02]  /*10820*/  FFMA.FTZ R199, R33, c[0x0][0x2d0], -R10.reuse ;  /* 0x0000b40021c77a23 */ /* 0x100fe4000001080a */
[--C-:B------:R-:W-:Y:S02]  /*10830*/  FFMA.FTZ R198, R32, c[0x0][0x2d0], -R10.reuse ;  /* 0x0000b40020c67a23 */ /* 0x100fe4000001080a */
[--C-:B------:R-:W-:Y:S02]  /*10840*/  FFMA.FTZ R214, R34, c[0x0][0x2d0], -R10.reuse ;  /* 0x0000b40022d67a23 */ /* 0x100fe4000001080a */
[--C-:B------:R-:W-:Y:S03]  /*10850*/  FFMA.FTZ R231, R27, c[0x0][0x2d0], -R10.reuse ;  /* 0x0000b4001be77a23 */ /* 0x100fe6000001080a */
[----:B------:R-:W-:Y:S01]  /*10860*/  MUFU.EX2 R51, R8 ;  /* 0x0000000800337308 */ /* 0x000fe20000000800 */
[--C-:B-1----:R-:W-:Y:S09]  /*10870*/  FFMA.FTZ R2, R15, c[0x0][0x2d0], -R10.reuse ;  /* 0x0000b4000f027a23 */ /* 0x102ff2000001080a */
[----:B------:R1:W5:Y:S10]  /*10880*/  MUFU.EX2 R246, R2 ;  /* 0x0000000200f67308 */ /* 0x0003740000000800 */
[----:B------:R-:W-:Y:S10]  /*10890*/  MUFU.EX2 R231, R231 ;  /* 0x000000e700e77308 */ /* 0x000ff40000000800 */
[----:B------:R-:W-:Y:S01]  /*108a0*/  MUFU.EX2 R213, R213 ;  /* 0x000000d500d57308 */ /* 0x000fe20000000800 */
[--C-:B-1----:R-:W-:Y:S09]  /*108b0*/  FFMA.FTZ R2, R16, c[0x0][0x2d0], -R10.reuse ;  /* 0x0000b40010027a23 */ /* 0x102ff2000001080a */
[----:B------:R1:W-:Y:S10]  /*108c0*/  MUFU.EX2 R55, R2 ;  /* 0x0000000200377308 */ /* 0x0003f40000000800 */
[----:B------:R-:W-:Y:S10]  /*108d0*/  MUFU.EX2 R212, R212 ;  /* 0x000000d400d47308 */ /* 0x000ff40000000800 */
[----:B------:R-:W-:Y:S01]  /*108e0*/  MUFU.EX2 R214, R214 ;  /* 0x000000d600d67308 */ /* 0x000fe20000000800 */
[----:B-1----:R-:W-:Y:S09]  /*108f0*/  FFMA.FTZ R2, R20, c[0x0][0x2d0], -R10 ;  /* 0x0000b40014027a23 */ /* 0x002ff2000001080a */
[----:B------:R1:W-:Y:S02]  /*10900*/  MUFU.EX2 R250, R2 ;  /* 0x0000000200fa7308 */ /* 0x0003e40000000800 */
[----:B-1----:R-:W-:Y:S01]  /*10910*/  FSEL R2, R137, RZ, P1 ;  /* 0x000000ff89027208 */ /* 0x002fe20000800000 */
[C---:B----4-:R-:W-:Y:S02]  /*10920*/  FMUL.FTZ R36, R0.reuse, R148 ;  /* 0x0000009400247220 */ /* 0x050fe40000410000 */
[----:B------:R-:W-:Y:S02]  /*10930*/  FMUL.FTZ R37, R0, R149 ;  /* 0x0000009500257220 */ /* 0x000fe40000410000 */
[----:B------:R-:W-:Y:S01]  /*10940*/  FADD.FTZ R2, -R2, R140 ;  /* 0x0000008c02027221 */ /* 0x000fe20000010100 */
[----:B------:R-:W-:Y:S01]  /*10950*/  F2FP.PACK_AB R140, R248, R18 ;  /* 0x00000012f88c723e */ /* 0x000fe200000000ff */
[----:B------:R-:W-:Y:S02]  /*10960*/  FMUL.FTZ R8, R0, R164 ;  /* 0x000000a400087220 */ /* 0x000fe40000410000 */
[----:B------:R-:W-:Y:S01]  /*10970*/  FMUL.FTZ R2, R2, c[0x0][0x2d0] ;  /* 0x0000b40002027a20 */ /* 0x000fe20000410000 */
[----:B------:R-:W-:Y:S01]  /*10980*/  MUFU.EX2 R164, R209 ;  /* 0x000000d100a47308 */ /* 0x000fe20000000800 */
[C---:B------:R-:W-:Y:S02]  /*10990*/  FMUL.FTZ R9, R0.reuse, R165 ;  /* 0x000000a500097220 */ /* 0x040fe40000410000 */
[C---:B------:R-:W-:Y:S01]  /*109a0*/  FMUL.FTZ R20, R0.reuse, R156 ;  /* 0x0000009c00147220 */ /* 0x040fe20000410000 */
[----:B------:R-:W-:Y:S01]  /*109b0*/  MOV R156, R142 ;  /* 0x0000008e009c7202 */ /* 0x000fe20000000f00 */
[C---:B------:R-:W-:Y:S02]  /*109c0*/  FMUL.FTZ R24, R0.reuse, R160 ;  /* 0x000000a000187220 */ /* 0x040fe40000410000 */
[C---:B------:R-:W-:Y:S02]  /*109d0*/  FMUL.FTZ R25, R0.reuse, R161 ;  /* 0x000000a100197220 */ /* 0x040fe40000410000 */
[C---:B------:R-:W-:Y:S01]  /*109e0*/  FMUL.FTZ R40, R0.reuse, R152 ;  /* 0x0000009800287220 */ /* 0x040fe20000410000 */
[----:B------:R1:W4:Y:S01]  /*109f0*/  MUFU.EX2 R3, R2 ;  /* 0x0000000200037308 */ /* 0x0003220000000800 */
[C---:B--2---:R-:W-:Y:S02]  /*10a00*/  FFMA.FTZ R152, R0.reuse, R252, R18 ;  /* 0x000000fc00987223 */ /* 0x044fe40000010012 */
[C---:B------:R-:W-:Y:S01]  /*10a10*/  FMUL.FTZ R41, R0.reuse, R153 ;  /* 0x0000009900297220 */ /* 0x040fe20000410000 */
[----:B------:R-:W-:Y:S01]  /*10a20*/  MOV R153, R54 ;  /* 0x0000003600997202 */ /* 0x000fe20000000f00 */
[----:B------:R-:W-:Y:S01]  /*10a30*/  FMUL.FTZ R52, R0, R144 ;  /* 0x0000009000347220 */ /* 0x000fe20000410000 */
[----:B-----5:R-:W-:Y:S01]  /*10a40*/  F2FP.PACK_AB R144, R246, R245 ;  /* 0x000000f5f690723e */ /* 0x020fe200000000ff */
[C---:B------:R-:W-:Y:S01]  /*10a50*/  FMUL.FTZ R53, R0.reuse, R145 ;  /* 0x0000009100357220 */ /* 0x040fe20000410000 */
[----:B------:R-:W-:Y:S01]  /*10a60*/  F2FP.PACK_AB R142, R153, R249 ;  /* 0x000000f9998e723e */ /* 0x000fe200000000ff */
        /* <DEDUP_REMOVED lines=10> */
[----:B-1----:R-:W-:Y:S01]  /*10b10*/  FADD.FTZ R2, -R4, R141 ;  /* 0x0000008d04027221 */ /* 0x002fe20000010100 */
[----:B------:R-:W-:Y:S01]  /*10b20*/  F2FP.PACK_AB R141, R247, R13 ;  /* 0x0000000df78d723e */ /* 0x000fe200000000ff */
[----:B------:R-:W-:Y:S02]  /*10b30*/  FMUL.FTZ R88, R0, R88 ;  /* 0x0000005800587220 */ /* 0x000fe40000410000 */
[----:B------:R-:W-:Y:S02]  /*10b40*/  FMUL.FTZ R2, R2, c[0x0][0x2d0] ;  /* 0x0000b40002027a20 */ /* 0x000fe40000410000 */
[C---:B------:R-:W-:Y:S02]  /*10b50*/  FMUL.FTZ R89, R0.reuse, R89 ;  /* 0x0000005900597220 */ /* 0x040fe40000410000 */
[----:B------:R1:W2:Y:S01]  /*10b60*/  MUFU.EX2 R4, R2 ;  /* 0x0000000200047308 */ /* 0x0002a20000000800 */
        /* <DEDUP_REMOVED lines=10> */
[C---:B----4-:R-:W-:Y:S01]  /*10c10*/  FMUL.FTZ R10, R3.reuse, R166 ;  /* 0x000000a6030a7220 */ /* 0x050fe20000410000 */
[----:B------:R-:W-:Y:S01]  /*10c20*/  MOV R166, R250 ;  /* 0x000000fa00a67202 */ /* 0x000fe20000000f00 */
[----:B------:R-:W-:Y:S01]  /*10c30*/  FMUL.FTZ R54, R3, R146 ;  /* 0x0000009203367220 */ /* 0x000fe20000410000 */
[----:B------:R-:W-:Y:S01]  /*10c40*/  MUFU.EX2 R250, R207 ;  /* 0x000000cf00fa7308 */ /* 0x000fe20000000800 */
[--C-:B-1----:R-:W-:Y:S02]  /*10c50*/  FFMA.FTZ R2, R11, c[0x0][0x2d0], -R139.reuse ;  /* 0x0000b4000b027a23 */ /* 0x102fe4000001088b */
[----:B------:R-:W-:Y:S01]  /*10c60*/  FMUL.FTZ R11, R3, R167 ;  /* 0x000000a7030b7220 */ /* 0x000fe20000410000 */
[----:B------:R-:W-:Y:S01]  /*10c70*/  MOV R167, R143 ;  /* 0x0000008f00a77202 */ /* 0x000fe20000000f00 */
[C---:B--2---:R-:W-:Y:S01]  /*10c80*/  FMUL.FTZ R12, R4.reuse, R168 ;  /* 0x000000a8040c7220 */ /* 0x044fe20000410000 */
[----:B------:R-:W-:Y:S01]  /*10c90*/  MOV R168, R153 ;  /* 0x0000009900a87202 */ /* 0x000fe20000000f00 */
[C---:B------:R-:W-:Y:S01]  /*10ca0*/  FMUL.FTZ R16, R4.reuse, R172 ;  /* 0x000000ac04107220 */ /* 0x040fe20000410000 */
[----:B------:R-:W-:Y:S01]  /*10cb0*/  F2FP.PACK_AB R143, R167, R156 ;  /* 0x0000009ca78f723e */ /* 0x000fe200000000ff */
[C---:B------:R-:W-:Y:S01]  /*10cc0*/  FMUL.FTZ R22, R3.reuse, R158 ;  /* 0x0000009e03167220 */ /* 0x040fe20000410000 */
[----:B------:R1:W-:Y:S01]  /*10cd0*/  MUFU.EX2 R243, R2 ;  /* 0x0000000200f37308 */ /* 0x0003e20000000800 */
[----:B------:R-:W2:Y:S01]  /*10ce0*/  LDL.LU R158, [R1+0xa8] ;  /* 0x0000a800019e7983 */ /* 0x000ea20000300800 */
[C---:B------:R-:W-:Y:S02]  /*10cf0*/  FMUL.FTZ R38, R3.reuse, R150 ;  /* 0x0000009603267220 */ /* 0x040fe40000410000 */
[C---:B------:R-:W-:Y:S01]  /*10d00*/  FMUL.FTZ R39, R3.reuse, R151 ;  /* 0x0000009703277220 */ /* 0x040fe20000410000 */
[-C--:B---3--:R-:W-:Y:S01]  /*10d10*/  HMMA.16816.F32 R8, R140, R28.reuse, R8 ;  /* 0x0000001c8c08723c */ /* 0x088fe20000001808 */
[----:B------:R-:W3:Y:S04]  /*10d20*/  LDSM.16.MT88.4 R148, [R220+0x2080] ;  /* 0x00208000dc94783b */ /* 0x000ee80000004200 */
[C---:B------:R-:W-:Y:S02]  /*10d30*/  FMUL.FTZ R17, R4.reuse, R173 ;  /* 0x000000ad04117220 */ /* 0x040fe40000410000 */
[C---:B------:R-:W-:Y:S02]  /*10d40*/  FMUL.FTZ R23, R3.reuse, R159 ;  /* 0x0000009f03177220 */ /* 0x040fe40000410000 */
[C---:B------:R-:W-:Y:S01]  /*10d50*/  FMUL.FTZ R26, R3.reuse, R162 ;  /* 0x000000a2031a7220 */ /* 0x040fe20000410000 */
[----:B------:R-:W-:Y:S01]  /*10d60*/  MUFU.EX2 R159, R204 ;  /* 0x000000cc009f7308 */ /* 0x000fe20000000800 */
[----:B------:R-:W4:Y:S01]  /*10d70*/  LDL.LU R162, [R1+0xac] ;  /* 0x0000ac0001a27983 */ /* 0x000f220000300800 */
[C---:B------:R-:W-:Y:S02]  /*10d80*/  FMUL.FTZ R27, R3.reuse, R163 ;  /* 0x000000a3031b7220 */ /* 0x040fe40000410000 */
[C---:B------:R-:W-:Y:S02]  /*10d90*/  FMUL.FTZ R32, R4.reuse, R180 ;  /* 0x000000b404207220 */ /* 0x040fe40000410000 */
[----:B------:R-:W-:Y:S02]  /*10da0*/  FMUL.FTZ R33, R4, R181 ;  /* 0x000000b504217220 */ /* 0x000fe40000410000 */
[C---:B------:R-:W-:Y:S02]  /*10db0*/  FMUL.FTZ R42, R3.reuse, R154 ;  /* 0x0000009a032a7220 */ /* 0x040fe40000410000 */
[----:B-1----:R-:W-:Y:S01]  /*10dc0*/  FFMA.FTZ R2, R14, c[0x0][0x2d0], -R139 ;  /* 0x0000b4000e027a23 */ /* 0x002fe2000001088b */
[----:B------:R-:W-:Y:S01]  /*10dd0*/  MUFU.EX2 R154, R205 ;  /* 0x000000cd009a7308 */ /* 0x000fe20000000800 */
[C---:B------:R-:W-:Y:S02]  /*10de0*/  FMUL.FTZ R43, R3.reuse, R155 ;  /* 0x0000009b032b7220 */ /* 0x040fe40000410000 */
[C---:B------:R-:W-:Y:S02]  /*10df0*/  FMUL.FTZ R48, R4.reuse, R188 ;  /* 0x000000bc04307220 */ /* 0x040fe40000410000 */
[C---:B------:R-:W-:Y:S02]  /*10e00*/  FMUL.FTZ R49, R4.reuse, R189 ;  /* 0x000000bd04317220 */ /* 0x040fe40000410000 */
[C---:B------:R-:W-:Y:S02]  /*10e10*/  FMUL.FTZ R58, R3.reuse, R58 ;  /* 0x0000003a033a7220 */ /* 0x040fe40000410000 */
[C---:B------:R-:W-:Y:S01]  /*10e20*/  FMUL.FTZ R59, R3.reuse, R59 ;  /* 0x0000003b033b7220 */ /* 0x040fe20000410000 */
[----:B------:R1:W5:Y:S01]  /*10e30*/  MUFU.EX2 R244, R2 ;  /* 0x0000000200f47308 */ /* 0x0003620000000800 */
        /* <DEDUP_REMOVED lines=13> */
[----:B------:R-:W-:Y:S01]  /*10f10*/  FMUL.FTZ R81, R4, R81 ;  /* 0x0000005104517220 */ /* 0x000fe20000410000 */
[----:B-1----:R-:W-:Y:S01]  /*10f20*/  FSEL R2, R6, RZ, P0 ;  /* 0x000000ff06027208 */ /* 0x002fe20000000000 */
[C---:B------:R-:W-:Y:S01]  /*10f30*/  FMUL.FTZ R86, R3.reuse, R86 ;  /* 0x0000005603567220 */ /* 0x040fe20000410000 */
[----:B-----5:R-:W-:Y:S01]  /*10f40*/  F2FP.PACK_AB R145, R244, R243 ;  /* 0x000000f3f491723e */ /* 0x020fe200000000ff */
[----:B------:R-:W-:Y:S02]  /*10f50*/  FMUL.FTZ R87, R3, R87 ;  /* 0x0000005703577220 */ /* 0x000fe40000410000 */
[----:B------:R-:W-:Y:S01]  /*10f60*/  FADD.FTZ R2, -R2, R7 ;  /* 0x0000000702027221 */ /* 0x000fe20000010100 */
[----:B------:R-:W-:Y:S01]  /*10f70*/  MUFU.EX2 R210, R198 ;  /* 0x000000c600d27308 */ /* 0x000fe20000000800 */
[--C-:B------:R-:W-:Y:S02]  /*10f80*/  FFMA.FTZ R7, R21, c[0x0][0x2d0], -R139.reuse ;  /* 0x0000b40015077a23 */ /* 0x100fe4000001088b */
[----:B------:R-:W-:Y:S02]  /*10f90*/  FMUL.FTZ R2, R2, c[0x0][0x2d0] ;  /* 0x0000b40002027a20 */ /* 0x000fe40000410000 */
[----:B------:R-:W-:Y:S01]  /*10fa0*/  FMUL.FTZ R21, R0, R157 ;  /* 0x0000009d00157220 */ /* 0x000fe20000410000 */
[----:B------:R-:W-:Y:S01]  /*10fb0*/  MOV R157, R55 ;  /* 0x00000037009d7202 */ /* 0x000fe20000000f00 */
[C---:B------:R-:W-:Y:S02]  /*10fc0*/  FMUL.FTZ R55, R3.reuse, R147 ;  /* 0x0000009303377220 */ /* 0x040fe40000410000 */
[C---:B------:R-:W-:Y:S01]  /*10fd0*/  FMUL.FTZ R90, R3.reuse, R90 ;  /* 0x0000005a035a7220 */ /* 0x040fe20000410000 */
[----:B------:R1:W5:Y:S01]  /*10fe0*/  MUFU.EX2 R0, R2 ;  /* 0x0000000200007308 */ /* 0x0003620000000800 */
[----:B------:R-:W-:Y:S01]  /*10ff0*/  F2FP.PACK_AB R146, R166, R157 ;  /* 0x0000009da692723e */ /* 0x000fe200000000ff */
[C---:B------:R-:W-:Y:S02]  /*11000*/  FMUL.FTZ R91, R3.reuse, R91 ;  /* 0x0000005b035b7220 */ /* 0x040fe40000410000 */
[C---:B------:R-:W-:Y:S02]  /*11010*/  FMUL.FTZ R92, R4.reuse, R92 ;  /* 0x0000005c045c7220 */ /* 0x040fe40000410000 */
[C---:B------:R-:W-:Y:S02]  /*11020*/  FMUL.FTZ R93, R4.reuse, R93 ;  /* 0x0000005d045d7220 */ /* 0x040fe40000410000 */
[C---:B------:R-:W-:Y:S02]  /*11030*/  FMUL.FTZ R96, R4.reuse, R96 ;  /* 0x0000006004607220 */ /* 0x040fe40000410000 */
        /* <DEDUP_REMOVED lines=9> */
[----:B-1----:R-:W2:Y:S01]  /*110d0*/  LDL.LU R2, [R1+0x94] ;  /* 0x0000940001027983 */ /* 0x002ea20000300800 */
[C---:B-----5:R-:W-:Y:S01]  /*110e0*/  FMUL.FTZ R14, R0.reuse, R170 ;  /* 0x000000aa000e7220 */ /* 0x060fe20000410000 */
[----:B------:R-:W-:Y:S01]  /*110f0*/  MOV R170, R157 ;  /* 0x0000009d00aa7202 */ /* 0x000fe20000000f00 */
[C---:B------:R-:W-:Y:S01]  /*11100*/  FMUL.FTZ R15, R0.reuse, R171 ;  /* 0x000000ab000f7220 */ /* 0x040fe20000410000 */
[----:B------:R-:W-:Y:S01]  /*11110*/  MOV R171, R156 ;  /* 0x0000009c00ab7202 */ /* 0x000fe20000000f00 */
[C---:B------:R-:W-:Y:S02]  /*11120*/  FMUL.FTZ R18, R0.reuse, R174 ;  /* 0x000000ae00127220 */ /* 0x040fe40000410000 */
[C---:B------:R-:W-:Y:S02]  /*11130*/  FMUL.FTZ R19, R0.reuse, R175 ;  /* 0x000000af00137220 */ /* 0x040fe40000410000 */
[C---:B------:R-:W-:Y:S01]  /*11140*/  FMUL.FTZ R34, R0.reuse, R182 ;  /* 0x000000b600227220 */ /* 0x040fe20000410000 */
[----:B---3--:R-:W-:Y:S01]  /*11150*/  MOV R165, R251 ;  /* 0x000000fb00a57202 */ /* 0x008fe20000000f00 */
[C---:B------:R-:W-:Y:S01]  /*11160*/  FMUL.FTZ R35, R0.reuse, R183 ;  /* 0x000000b700237220 */ /* 0x040fe20000410000 */
        /* <DEDUP_REMOVED lines=16> */
[C---:B------:R-:W-:Y:S02]  /*11270*/  FMUL.FTZ R112, R4.reuse, R112 ;  /* 0x0000007004707220 */ /* 0x040fe40000410000 */
[----:B------:R-:W-:Y:S02]  /*11280*/  FMUL.FTZ R113, R4, R113 ;  /* 0x0000007104717220 */ /* 0x000fe40000410000 */
[C---:B------:R-:W-:Y:S02]  /*11290*/  FMUL.FTZ R114, R0.reuse, R114 ;  /* 0x0000007200727220 */ /* 0x040fe40000410000 */
        /* <DEDUP_REMOVED lines=15> */
[--C-:B------:R-:W-:Y:S02]  /*11390*/  FFMA.FTZ R160, R193, c[0x0][0x2d0], -R139.reuse ;  /* 0x0000b400c1a07a23 */ /* 0x100fe4000001088b */
[----:B------:R-:W-:Y:S02]  /*113a0*/  FFMA.FTZ R7, R195, c[0x0][0x2d0], -R139 ;  /* 0x0000b400c3077a23 */ /* 0x000fe4000001088b */
[----:B------:R-:W-:Y:S01]  /*113b0*/  MUFU.EX2 R201, R160 ;  /* 0x000000a000c97308 */ /* 0x000fe20000000800 */
[----:B--2---:R-:W-:Y:S02]  /*113c0*/  FFMA.FTZ R161, R3, R2, R13 ;  /* 0x0000000203a17223 */ /* 0x004fe4000001000d */
[----:B------:R-:W-:Y:S01]  /*113d0*/  FMUL.FTZ R13, R4, R169 ;  /* 0x000000a9040d7220 */ /* 0x000fe20000410000 */
[----:B------:R-:W-:Y:S01]  /*113e0*/  MOV R169, R51 ;  /* 0x0000003300a97202 */ /* 0x000fe20000000f00 */
[----:B------:R-:W-:Y:S02]  /*113f0*/  FMUL.FTZ R51, R0, R191 ;  /* 0x000000bf00337220 */ /* 0x000fe40000410000 */
[----:B------:R-:W-:Y:S01]  /*11400*/  FFMA.FTZ R3, R196, c[0x0][0x2d0], -R139 ;  /* 0x0000b400c4037a23 */ /* 0x000fe2000001088b */
[----:B------:R-:W-:Y:S01]  /*11410*/  F2FP.PACK_AB R147, R165, R169 ;  /* 0x000000a9a593723e */ /* 0x000fe200000000ff */
[----:B-1----:R-:W-:Y:S01]  /*11420*/  LDSM.16.MT88.4 R196, [R220+0x3080] ;  /* 0x00308000dcc4783b */ /* 0x002fe20000004200 */
[----:B------:R-:W-:Y:S01]  /*11430*/  FADD.FTZ R161, R247, R161 ;  /* 0x000000a1f7a17221 */ /* 0x000fe20000010000 */
[----:B------:R-:W-:Y:S01]  /*11440*/  MOV R247, R154 ;  /* 0x0000009a00f77202 */ /* 0x000fe20000000f00 */
[--C-:B------:R-:W-:Y:S01]  /*11450*/  FFMA.FTZ R2, R194, c[0x0][0x2d0], -R139.reuse ;  /* 0x0000b400c2027a23 */ /* 0x100fe2000001088b */
[----:B------:R-:W-:Y:S02]  /*11460*/  F2FP.PACK_AB R194, R231, R214 ;  /* 0x000000d6e7c2723e */ /* 0x000fe400000000ff */
[C---:B------:R-:W-:Y:S01]  /*11470*/  HMMA.16816.F32 R12, R144.reuse, R28, R12 ;  /* 0x0000001c900c723c */ /* 0x040fe2000000180c */
[----:B------:R1:W-:Y:S06]  /*11480*/  MUFU.EX2 R206, R2 ;  /* 0x0000000200ce7308 */ /* 0x0003ec0000000800 */
[C---:B------:R-:W-:Y:S01]  /*11490*/  FMUL.FTZ R28, R4.reuse, R176 ;  /* 0x000000b0041c7220 */ /* 0x040fe20000410000 */
[-C--:B------:R-:W-:Y:S04]  /*114a0*/  HMMA.16816.F32 R16, R144, R30.reuse, R16 ;  /* 0x0000001e9010723c */ /* 0x080fe80000001810 */
[----:B------:R-:W-:Y:S04]  /*114b0*/  FMUL.FTZ R29, R4, R177 ;  /* 0x000000b1041d7220 */ /* 0x000fe80000410000 */
[C---:B------:R-:W-:Y:S07]  /*114c0*/  HMMA.16816.F32 R20, R140.reuse, R30, R20 ;  /* 0x0000001e8c14723c */ /* 0x040fee0000001814 */
[C---:B------:R-:W-:Y:S01]  /*114d0*/  FMUL.FTZ R30, R0.reuse, R178 ;  /* 0x000000b2001e7220 */ /* 0x040fe20000410000 */
[-C--:B------:R-:W-:Y:S04]  /*114e0*/  HMMA.16816.F32 R24, R140, R44.reuse, R24 ;  /* 0x0000002c8c18723c */ /* 0x080fe80000001818 */
[----:B------:R-:W-:Y:S02]  /*114f0*/  FMUL.FTZ R31, R0, R179 ;  /* 0x000000b3001f7220 */ /* 0x000fe40000410000 */
[----:B-1----:R-:W-:Y:S02]  /*11500*/  FFMA.FTZ R2, R203, c[0x0][0x2d0], -R139 ;  /* 0x0000b400cb027a23 */ /* 0x002fe4000001088b */
[----:B------:R-:W-:Y:S03]  /*11510*/  MUFU.EX2 R203, R7 ;  /* 0x0000000700cb7308 */ /* 0x000fe60000000800 */
[C---:B------:R-:W-:Y:S07]  /*11520*/  HMMA.16816.F32 R28, R144.reuse, R44, R28 ;  /* 0x0000002c901c723c */ /* 0x040fee000000181c */
[C---:B------:R-:W-:Y:S01]  /*11530*/  FMUL.FTZ R44, R4.reuse, R184 ;  /* 0x000000b8042c7220 */ /* 0x040fe20000410000 */
[-C--:B------:R-:W-:Y:S01]  /*11540*/  HMMA.16816.F32 R32, R144, R46.reuse, R32 ;  /* 0x0000002e9020723c */ /* 0x080fe20000001820 */
[----:B------:R1:W-:Y:S03]  /*11550*/  MUFU.EX2 R204, R2 ;  /* 0x0000000200cc7308 */ /* 0x0003e60000000800 */
[C---:B------:R-:W-:Y:S02]  /*11560*/  FMUL.FTZ R45, R4.reuse, R185 ;  /* 0x000000b9042d7220 */ /* 0x040fe40000410000 */
[----:B----4-:R-:W-:Y:S01]  /*11570*/  FFMA.FTZ R4, R4, R162, R245 ;  /* 0x000000a204047223 */ /* 0x010fe200000100f5 */
[----:B------:R-:W-:Y:S01]  /*11580*/  MOV R245, R159 ;  /* 0x0000009f00f57202 */ /* 0x000fe20000000f00 */
[C---:B------:R-:W-:Y:S04]  /*11590*/  HMMA.16816.F32 R36, R140.reuse, R46, R36 ;  /* 0x0000002e8c24723c */ /* 0x040fe80000001824 */
[----:B------:R-:W-:Y:S01]  /*115a0*/  FADD.FTZ R4, R246, R4 ;  /* 0x00000004f6047221 */ /* 0x000fe20000010000 */
[----:B------:R-:W-:Y:S02]  /*115b0*/  MOV R246, R164 ;  /* 0x000000a400f67202 */ /* 0x000fe40000000f00 */
[C---:B------:R-:W-:Y:S01]  /*115c0*/  FMUL.FTZ R46, R0.reuse, R186 ;  /* 0x000000ba002e7220 */ /* 0x040fe20000410000 */
[-C--:B------:R-:W-:Y:S04]  /*115d0*/  HMMA.16816.F32 R40, R140, R148.reuse, R40 ;  /* 0x000000948c28723c */ /* 0x080fe80000001828 */
[----:B------:R-:W-:Y:S02]  /*115e0*/  FMUL.FTZ R47, R0, R187 ;  /* 0x000000bb002f7220 */ /* 0x000fe40000410000 */
[----:B-1----:R-:W-:Y:S05]  /*115f0*/  FFMA.FTZ R2, R202, c[0x0][0x2d0], -R139 ;  /* 0x0000b400ca027a23 */ /* 0x002fea000001088b */
[C---:B------:R-:W-:Y:S01]  /*11600*/  HMMA.16816.F32 R44, R144.reuse, R148, R44 ;  /* 0x00000094902c723c */ /* 0x040fe2000000182c */
[----:B------:R1:W2:Y:S07]  /*11610*/  MUFU.EX2 R202, R3 ;  /* 0x0000000300ca7308 */ /* 0x0002ae0000000800 */
[-C--:B------:R-:W-:Y:S03]  /*11620*/  HMMA.16816.F32 R48, R144, R150.reuse, R48 ;  /* 0x000000969030723c */ /* 0x080fe60000001830 */
[----:B------:R3:W-:Y:S05]  /*11630*/  MUFU.EX2 R205, R2 ;  /* 0x0000000200cd7308 */ /* 0x0007ea0000000800 */
[C---:B------:R-:W-:Y:S01]  /*11640*/  HMMA.16816.F32 R52, R140.reuse, R150, R52 ;  /* 0x000000968c34723c */ /* 0x040fe20000001834 */
[----:B------:R-:W4:Y:S03]  /*11650*/  LDSM.16.MT88.4 R148, [R219+0x2080] ;  /* 0x00208000db94783b */ /* 0x000f260000004200 */
[----:B-1----:R-:W-:Y:S01]  /*11660*/  FADD.FTZ R3, R170, R4 ;  /* 0x00000004aa037221 */ /* 0x002fe20000010000 */
[----:B--2---:R-:W-:Y:S03]  /*11670*/  F2FP.PACK_AB R193, R203, R202 ;  /* 0x000000cacbc1723e */ /* 0x004fe600000000ff */
[----:B------:R-:W-:Y:S04]  /*11680*/  FADD.FTZ R7, R166, R3 ;  /* 0x00000003a6077221 */ /* 0x000fe80000010000 */
[--C-:B---3--:R-:W-:Y:S02]  /*11690*/  FFMA.FTZ R2, R200, c[0x0][0x2d0], -R139.reuse ;  /* 0x0000b400c8027a23 */ /* 0x108fe4000001088b */
[----:B------:R-:W-:Y:S01]  /*116a0*/  FFMA.FTZ R139, R192, c[0x0][0x2d0], -R139 ;  /* 0x0000b400c08b7a23 */ /* 0x000fe2000001088b */
[----:B------:R-:W-:Y:S01]  /*116b0*/  F2FP.PACK_AB R192, R212, R213 ;  /* 0x000000d5d4c0723e */ /* 0x000fe200000000ff */
[----:B------:R1:W-:Y:S10]  /*116c0*/  MUFU.EX2 R207, R2 ;  /* 0x0000000200cf7308 */ /* 0x0003f40000000800 */
[----:B------:R-:W2:Y:S01]  /*116d0*/  MUFU.EX2 R200, R139 ;  /* 0x0000008b00c87308 */ /* 0x000ea20000000800 */
[-C--:B----4-:R-:W-:Y:S03]  /*116e0*/  HMMA.16816.F32 R56, R140, R148.reuse, R56 ;  /* 0x000000948c38723c */ /* 0x090fe60000001838 */
[----:B-1----:R-:W-:Y:S05]  /*116f0*/  FFMA.FTZ R2, R0, R158, R243 ;  /* 0x0000009e00027223 */ /* 0x002fea00000100f3 */
[C---:B------:R-:W-:Y:S01]  /*11700*/  HMMA.16816.F32 R60, R144.reuse, R148, R60 ;  /* 0x00000094903c723c */ /* 0x040fe2000000183c */
[----:B------:R-:W3:Y:S03]  /*11710*/  LDL R243, [R1+0x98] ;  /* 0x0000980001f37983 */ /* 0x000ee60000100800 */
[----:B------:R-:W-:Y:S01]  /*11720*/  FADD.FTZ R0, R248, R152 ;  /* 0x00000098f8007221 */ /* 0x000fe20000010000 */
[----:B------:R-:W-:Y:S01]  /*11730*/  LDSM.16.MT88.4 R156, [R220+0x2880] ;  /* 0x00288000dc9c783b */ /* 0x000fe20000004200 */
[----:B------:R-:W-:Y:S01]  /*11740*/  MOV R248, R155 ;  /* 0x0000009b00f87202 */ /* 0x000fe20000000f00 */
[----:B------:R-:W-:Y:S01]  /*11750*/  FADD.FTZ R162, R244, R2 ;  /* 0x00000002f4a27221 */ /* 0x000fe20000010000 */
[-C--:B------:R-:W-:Y:S04]  /*11760*/  HMMA.16816.F32 R64, R144, R150.reuse, R64 ;  /* 0x000000969040723c */ /* 0x080fe80000001840 */
[----:B------:R-:W-:Y:S01]  /*11770*/  FADD.FTZ R4, R169, R162 ;  /* 0x000000a2a9047221 */ /* 0x000fe20000010000 */
[----:B------:R-:W-:Y:S01]  /*11780*/  LDSM.16.MT88.4 R152, [R218+0x2880] ;  /* 0x00288000da98783b */ /* 0x000fe20000004200 */
[----:B--2---:R-:W-:Y:S01]  /*11790*/  F2FP.PACK_AB R195, R200, R201 ;  /* 0x000000c9c8c3723e */ /* 0x004fe200000000ff */
[----:B------:R-:W-:Y:S01]  /*117a0*/  FADD.FTZ R2, R249, R0 ;  /* 0x00000000f9027221 */ /* 0x000fe20000010000 */
[C---:B------:R-:W-:Y:S04]  /*117b0*/  HMMA.16816.F32 R68, R140.reuse, R150, R68 ;  /* 0x000000968c44723c */ /* 0x040fe80000001844 */
[----:B------:R-:W-:Y:S01]  /*117c0*/  FADD.FTZ R0, R171, R161 ;  /* 0x000000a1ab007221 */ /* 0x000fe20000010000 */
[----:B------:R-:W1:Y:S01]  /*117d0*/  LDSM.16.MT88.4 R148, [R217+0x3880] ;  /* 0x00388000d994783b */ /* 0x000e620000004200 */
[----:B------:R-:W-:Y:S01]  /*117e0*/  FADD.FTZ R2, R168, R2 ;  /* 0x00000002a8027221 */ /* 0x000fe20000010000 */
[----:B------:R-:W-:Y:S01]  /*117f0*/  MOV R244, R163 ;  /* 0x000000a300f47202 */ /* 0x000fe20000000f00 */
[----:B------:R-:W-:Y:S04]  /*11800*/  FADD.FTZ R139, R167, R0 ;  /* 0x00000000a78b7221 */ /* 0x000fe80000010000 */
[----:B------:R-:W-:Y:S02]  /*11810*/  FADD.FTZ R0, R165, R4 ;  /* 0x00000004a5007221 */ /* 0x000fe40000010000 */
[----:B------:R-:W-:Y:S02]  /*11820*/  FADD.FTZ R4, R211, R2 ;  /* 0x00000002d3047221 */ /* 0x000fe40000010000 */
[----:B------:R-:W-:Y:S01]  /*11830*/  FADD.FTZ R3, R250, R139 ;  /* 0x0000008bfa037221 */ /* 0x000fe20000010000 */
[----:B------:R-:W-:Y:S01]  /*11840*/  MOV R139, R138 ;  /* 0x0000008a008b7202 */ /* 0x000fe20000000f00 */
[----:B------:R-:W-:Y:S02]  /*11850*/  FADD.FTZ R2, R209, R7 ;  /* 0x00000007d1027221 */ /* 0x000fe40000010000 */
[----:B------:R-:W-:Y:S02]  /*11860*/  FADD.FTZ R0, R206, R0 ;  /* 0x00000000ce007221 */ /* 0x000fe40000010000 */
[C---:B------:R-:W-:Y:S01]  /*11870*/  FADD.FTZ R7, R210.reuse, R2 ;  /* 0x00000002d2077221 */ /* 0x040fe20000010000 */
[-C--:B-1----:R-:W-:Y:S08]  /*11880*/  HMMA.16816.F32 R72, R140, R148.reuse, R72 ;  /* 0x000000948c48723c */ /* 0x082ff00000001848 */
        /* <DEDUP_REMOVED lines=15> */
[C---:B------:R-:W-:Y:S07]  /*11980*/  HMMA.16816.F32 R124, R144.reuse, R148, R124 ;  /* 0x00000094907c723c */ /* 0x040fee000000187c */
[----:B------:R-:W-:Y:S01]  /*11990*/  F2FP.PACK_AB R148, R210, R209 ;  /* 0x000000d1d294723e */ /* 0x000fe200000000ff */
[-C--:B------:R-:W-:Y:S01]  /*119a0*/  HMMA.16816.F32 R128, R144, R150.reuse, R128 ;  /* 0x000000969080723c */ /* 0x080fe20000001880 */
[----:B------:R-:W1:Y:S03]  /*119b0*/  LDSM.16.MT88.4 R144, [R217+0x2880] ;  /* 0x00288000d990783b */ /* 0x000e660000004200 */
[----:B------:R-:W-:Y:S04]  /*119c0*/  F2FP.PACK_AB R149, R204, R206 ;  /* 0x000000cecc95723e */ /* 0x000fe800000000ff */
[----:B------:R-:W-:Y:S07]  /*119d0*/  HMMA.16816.F32 R132, R140, R150, R132 ;  /* 0x000000968c84723c */ /* 0x000fee0000001884 */
[----:B------:R-:W-:Y:S02]  /*119e0*/  F2FP.PACK_AB R140, R163, R211 ;  /* 0x000000d3a38c723e */ /* 0x000fe400000000ff */
[----:B------:R-:W-:Y:S03]  /*119f0*/  F2FP.PACK_AB R141, R252, R250 ;  /* 0x000000fafc8d723e */ /* 0x000fe600000000ff */
[----:B------:R-:W-:Y:S02]  /*11a00*/  F2FP.PACK_AB R142, R248, R164 ;  /* 0x000000a4f88e723e */ /* 0x000fe400000000ff */
[----:B------:R-:W-:Y:S02]  /*11a10*/  F2FP.PACK_AB R143, R245, R247 ;  /* 0x000000f7f58f723e */ /* 0x000fe400000000ff */
[----:B------:R-:W-:Y:S02]  /*11a20*/  F2FP.PACK_AB R150, R208, R251 ;  /* 0x000000fbd096723e */ /* 0x000fe400000000ff */
[----:B------:R-:W-:Y:S02]  /*11a30*/  F2FP.PACK_AB R151, R207, R205 ;  /* 0x000000cdcf97723e */ /* 0x000fe400000000ff */
[----:B---3--:R-:W-:Y:S01]  /*11a40*/  ISETP.GT.AND P0, PT, R230, R243, PT ;  /* 0x000000f3e600720c */ /* 0x008fe20003f04270 */
        /* <DEDUP_REMOVED lines=10> */
[-C--:B------:R-:W-:Y:S08]  /*11af0*/  HMMA.16816.F32 R40, R140, R156.reuse, R40 ;  /* 0x0000009c8c28723c */ /* 0x080ff00000001828 */
        /* <DEDUP_REMOVED lines=27> */
[----:B------:R-:W-:Y:S07]  /*11cb0*/  HMMA.16816.F32 R132, R140, R154, R132 ;  /* 0x0000009a8c84723c */ /* 0x000fee0000001884 */
[----:B------:R-:W-:Y:S02]  /*11cc0*/  F2FP.PACK_AB R140, R241, R242 ;  /* 0x000000f2f18c723e */ /* 0x000fe400000000ff */
[----:B------:R-:W-:Y:S03]  /*11cd0*/  F2FP.PACK_AB R141, R233, R234 ;  /* 0x000000eae98d723e */ /* 0x000fe600000000ff */
[----:B------:R-:W-:Y:S02]  /*11ce0*/  F2FP.PACK_AB R142, R235, R240 ;  /* 0x000000f0eb8e723e */ /* 0x000fe400000000ff */
[----:B------:R-:W-:Y:S07]  /*11cf0*/  F2FP.PACK_AB R143, R215, R232 ;  /* 0x000000e8d78f723e */ /* 0x000fee00000000ff */
[-C--:B---3--:R-:W-:Y:S01]  /*11d00*/  HMMA.16816.F32 R164, R140, R156.reuse, R8 ;  /* 0x0000009c8ca4723c */ /* 0x088fe20000001808 */
[----:B------:R-:W2:Y:S07]  /*11d10*/  LDSM.16.MT88.4 R8, [R219+0x3080] ;  /* 0x00308000db08783b */ /* 0x000eae0000004200 */
[C---:B------:R-:W-:Y:S01]  /*11d20*/  HMMA.16816.F32 R168, R192.reuse, R156, R12 ;  /* 0x0000009cc0a8723c */ /* 0x040fe2000000180c */
[----:B------:R-:W3:Y:S07]  /*11d30*/  LDSM.16.MT88.4 R12, [R217+0x4880] ;  /* 0x00488000d90c783b */ /* 0x000eee0000004200 */
[-C--:B------:R-:W-:Y:S01]  /*11d40*/  HMMA.16816.F32 R172, R192, R158.reuse, R16 ;  /* 0x0000009ec0ac723c */ /* 0x080fe20000001810 */
[----:B------:R-:W4:Y:S07]  /*11d50*/  LDSM.16.MT88.4 R16, [R218+0x4880] ;  /* 0x00488000da10783b */ /* 0x000f2e0000004200 */
[C---:B------:R-:W-:Y:S01]  /*11d60*/  HMMA.16816.F32 R156, R140.reuse, R158, R20 ;  /* 0x0000009e8c9c723c */ /* 0x040fe20000001814 */
[----:B------:R-:W5:Y:S07]  /*11d70*/  LDSM.16.MT88.4 R20, [R220+0x4880] ;  /* 0x00488000dc14783b */ /* 0x000f6e0000004200 */
[-C--:B-1----:R-:W-:Y:S01]  /*11d80*/  HMMA.16816.F32 R160, R140, R144.reuse, R24 ;  /* 0x000000908ca0723c */ /* 0x082fe20000001818 */
[----:B------:R-:W1:Y:S07]  /*11d90*/  LDSM.16.MT88.4 R24, [R219+0x4880] ;  /* 0x00488000db18783b */ /* 0x000e6e0000004200 */
        /* <DEDUP_REMOVED lines=8> */
[C---:B------:R-:W-:Y:S07]  /*11e20*/  HMMA.16816.F32 R60, R192.reuse, R8, R60 ;  /* 0x00000008c03c723c */ /* 0x040fee000000183c */
[----:B------:R-:W-:Y:S01]  /*11e30*/  FADD.FTZ R9, R244, R4 ;  /* 0x00000004f4097221 */ /* 0x000fe20000010000 */
[-C--:B------:R-:W-:Y:S04]  /*11e40*/  HMMA.16816.F32 R64, R192, R10.reuse, R64 ;  /* 0x0000000ac040723c */ /* 0x080fe80000001840 */
[----:B------:R-:W-:Y:S02]  /*11e50*/  FADD.FTZ R4, R204, R0 ;  /* 0x00000000cc047221 */ /* 0x000fe40000010000 */
[----:B------:R-:W-:Y:S02]  /*11e60*/  FADD.FTZ R0, R251, R7 ;  /* 0x00000007fb007221 */ /* 0x000fe40000010000 */
[C---:B------:R-:W-:Y:S04]  /*11e70*/  HMMA.16816.F32 R68, R140.reuse, R10, R68 ;  /* 0x0000000a8c44723c */ /* 0x040fe80000001844 */
[----:B------:R-:W-:Y:S02]  /*11e80*/  FADD.FTZ R8, R252, R3 ;  /* 0x00000003fc087221 */ /* 0x000fe40000010000 */
[----:B------:R-:W-:Y:S02]  /*11e90*/  FADD.FTZ R3, R246, R9 ;  /* 0x00000009f6037221 */ /* 0x000fe40000010000 */
[-C--:B---3--:R-:W-:Y:S04]  /*11ea0*/  HMMA.16816.F32 R72, R140, R12.reuse, R72 ;  /* 0x0000000c8c48723c */ /* 0x088fe80000001848 */
        /* <DEDUP_REMOVED lines=11> */
[-C--:B----4-:R-:W-:Y:S04]  /*11f60*/  HMMA.16816.F32 R88, R140, R16.reuse, R88 ;  /* 0x000000108c58723c */ /* 0x090fe80000001858 */
        /* <DEDUP_REMOVED lines=8> */
[C---:B------:R-:W-:Y:S01]  /*11ff0*/  HMMA.16816.F32 R100, R140.reuse, R18, R100 ;  /* 0x000000128c64723c */ /* 0x040fe20000001864 */
[----:B------:R2:W-:Y:S03]  /*12000*/  STL [R1+0x90], R4 ;  /* 0x0000900401007387 */ /* 0x0005e60000100800 */
[----:B------:R-:W-:Y:S02]  /*12010*/  FADD.FTZ R0, R203, R3 ;  /* 0x00000003cb007221 */ /* 0x000fe40000010000 */
[----:B------:R-:W-:Y:S02]  /*12020*/  FADD.FTZ R8, R213, R8 ;  /* 0x00000008d5087221 */ /* 0x000fe40000010000 */
[-C--:B-----5:R-:W-:Y:S04]  /*12030*/  HMMA.16816.F32 R104, R140, R20.reuse, R104 ;  /* 0x000000148c68723c */ /* 0x0a0fe80000001868 */
[----:B------:R-:W-:Y:S04]  /*12040*/  FADD.FTZ R2, R212, R8 ;  /* 0x00000008d4027221 */ /* 0x000fe80000010000 */
[C---:B------:R-:W-:Y:S04]  /*12050*/  HMMA.16816.F32 R108, R192.reuse, R20, R108 ;  /* 0x00000014c06c723c */ /* 0x040fe8000000186c */
[----:B------:R-:W-:Y:S02]  /*12060*/  FADD.FTZ R3, R214, R2 ;  /* 0x00000002d6037221 */ /* 0x000fe40000010000 */
[----:B------:R-:W-:Y:S01]  /*12070*/  FADD.FTZ R2, R201, R0 ;  /* 0x00000000c9027221 */ /* 0x000fe20000010000 */
[----:B------:R-:W-:Y:S01]  /*12080*/  IADD3 R0, R230, -0x1, RZ ;  /* 0xffffffffe6007810 */ /* 0x000fe20007ffe0ff */
[-C--:B------:R-:W-:Y:S04]  /*12090*/  HMMA.16816.F32 R112, R192, R22.reuse, R112 ;  /* 0x00000016c070723c */ /* 0x080fe80000001870 */
[----:B--2---:R-:W-:Y:S01]  /*120a0*/  FADD.FTZ R4, R215, R7 ;  /* 0x00000007d7047221 */ /* 0x004fe20000010000 */
[----:B------:R-:W-:Y:S01]  /*120b0*/  MOV R230, R0 ;  /* 0x0000000000e67202 */ /* 0x000fe20000000f00 */
[----:B------:R-:W-:Y:S01]  /*120c0*/  FADD.FTZ R3, R231, R3 ;  /* 0x00000003e7037221 */ /* 0x000fe20000010000 */
[----:B------:R-:W-:Y:S01]  /*120d0*/  MOV R7, R6 ;  /* 0x0000000600077202 */ /* 0x000fe20000000f00 */
[C---:B------:R-:W-:Y:S01]  /*120e0*/  HMMA.16816.F32 R116, R140.reuse, R22, R116 ;  /* 0x000000168c74723c */ /* 0x040fe20000001874 */
[----:B------:R2:W-:Y:S03]  /*120f0*/  STL [R1+0x94], R4 ;  /* 0x0000940401007387 */ /* 0x0005e60000100800 */
[----:B------:R-:W-:Y:S01]  /*12100*/  FADD.FTZ R2, R200, R2 ;  /* 0x00000002c8027221 */ /* 0x000fe20000010000 */
[----:B------:R2:W-:Y:S03]  /*12110*/  STL [R1+0xac], R3 ;  /* 0x0000ac0301007387 */ /* 0x0005e60000100800 */
[-C--:B-1----:R-:W-:Y:S01]  /*12120*/  HMMA.16816.F32 R120, R140, R24.reuse, R120 ;  /* 0x000000188c78723c */ /* 0x082fe20000001878 */
[----:B------:R2:W-:Y:S07]  /*12130*/  STL [R1+0xa8], R2 ;  /* 0x0000a80201007387 */ /* 0x0005ee0000100800 */
[C---:B------:R-:W-:Y:S08]  /*12140*/  HMMA.16816.F32 R124, R192.reuse, R24, R124 ;  /* 0x00000018c07c723c */ /* 0x040ff0000000187c */
[-C--:B------:R-:W-:Y:S08]  /*12150*/  HMMA.16816.F32 R128, R192, R26.reuse, R128 ;  /* 0x0000001ac080723c */ /* 0x080ff00000001880 */
[----:B------:R-:W-:Y:S07]  /*12160*/  HMMA.16816.F32 R132, R140, R26, R132 ;  /* 0x0000001a8c84723c */ /* 0x000fee0000001884 */
[----:B------:R-:W-:Y:S02]  /*12170*/  MOV R140, R137 ;  /* 0x00000089008c7202 */ /* 0x000fe40000000f00 */
[----:B------:R-:W-:Y:S01]  /*12180*/  MOV R141, R136 ;  /* 0x00000088008d7202 */ /* 0x000fe20000000f00 */
[----:B--2---:R-:W-:-:S05]  /*12190*/  @P0 BRA `(.L_x_1331) ;  /* 0xffffafb000000947 */ /* 0x004fca000383ffff */
[----:B------:R-:W2:Y:S01]  /*121a0*/  LDL R3, [R1+0x4] ;  /* 0x0000040001037983 */ /* 0x000ea20000100800 */
[----:B------:R-:W-:Y:S01]  /*121b0*/  IMAD.MOV.U32 R140, RZ, RZ, R137 ;  /* 0x000000ffff8c7224 */ /* 0x000fe200078e0089 */
[----:B------:R-:W-:Y:S01]  /*121c0*/  MOV R7, R6 ;  /* 0x0000000600077202 */ /* 0x000fe20000000f00 */
[----:B------:R-:W-:Y:S01]  /*121d0*/  IMAD.MOV.U32 R139, RZ, RZ, R138 ;  /* 0x000000ffff8b7224 */ /* 0x000fe200078e008a */
[----:B------:R-:W-:Y:S01]  /*121e0*/  MOV R230, R0 ;  /* 0x0000000000e67202 */ /* 0x000fe20000000f00 */
[----:B------:R-:W-:Y:S01]  /*121f0*/  IMAD.MOV.U32 R141, RZ, RZ, R136 ;  /* 0x000000ffff8d7224 */ /* 0x000fe200078e0088 */
[----:B--2---:R-:W-:-:S03]  /*12200*/  SHF.L.U32 R3, R3, 0x7, RZ ;  /* 0x0000000703037819 */ /* 0x004fc600000006ff */
.L_x_1300:
[----:B-1----:R-:W2:Y:S04]  /*12210*/  LDL R2, [R1+0x64] ;  /* 0x0000640001027983 */ /* 0x002ea80000100800 */
[----:B------:R-:W3:Y:S01]  /*12220*/  LDL R4, [R1+0x58] ;  /* 0x0000580001047983 */ /* 0x000ee20000100800 */
[----:B------:R-:W-:Y:S01]  /*12230*/  IMAD.MOV.U32 R6, RZ, RZ, 0x1 ;  /* 0x00000001ff067424 */ /* 0x000fe200078e00ff */
[----:B------:R-:W-:-:S02]  /*12240*/  IADD3 R3, R3, 0x7f, RZ ;  /* 0x0000007f03037810 */ /* 0x000fc40007ffe0ff */
[----:B------:R-:W-:Y:S02]  /*12250*/  LOP3.LUT R229, R229, 0xfffffbff, RZ, 0xc0, !PT ;  /* 0xfffffbffe5e57812 */ /* 0x000fe400078ec0ff */
[----:B------:R-:W-:-:S13]  /*12260*/  ISETP.NE.AND P0, PT, R6, c[0x0][0x2c4], PT ;  /* 0x0000b10006007a0c */ /* 0x000fda0003f05270 */
[----:B------:R-:W-:Y:S01]  /*12270*/  @P0 IMAD.HI.U32 R0, R3, c[0x0][0x2c8], RZ ;  /* 0x0000b20003000a27 */ /* 0x000fe200078e00ff */
[----:B------:R-:W-:-:S04]  /*12280*/  @P0 LOP3.LUT R229, R229, 0x400, RZ, 0xfc, !PT ;  /* 0x00000400e5e50812 */ /* 0x000fc800078efcff */
[----:B------:R-:W-:Y:S02]  /*12290*/  @P0 SHF.R.U32.HI R3, RZ, c[0x0][0x2cc], R0 ;  /* 0x0000b300ff030a19 */ /* 0x000fe40000011600 */
[----:B------:R-:W-:Y:S02]  /*122a0*/  ISETP.LE.AND P0, PT, R6, c[0x0][0x32c], PT ;  /* 0x0000cb0006007a0c */ /* 0x000fe40003f03270 */
[----:B------:R-:W-:-:S11]  /*122b0*/  LOP3.LUT R229, R229, 0xfffffdff, RZ, 0xc0, !PT ;  /* 0xfffffdffe5e57812 */ /* 0x000fd600078ec0ff */
[----:B------:R-:W-:Y:S02]  /*122c0*/  @P0 LOP3.LUT R229, R229, 0x200, RZ, 0xfc, !PT ;  /* 0x00000200e5e50812 */ /* 0x000fe400078efcff */
[----:B--2---:R-:W-:-:S05]  /*122d0*/  IADD3 R3, R3, 0x1, R2 ;  /* 0x0000000103037810 */ /* 0x004fca0007ffe002 */
[----:B---3--:R-:W-:-:S05]  /*122e0*/  IMAD.IADD R3, R3, 0x1, -R4 ;  /* 0x0000000103037824 */ /* 0x008fca00078e0a04 */
[----:B------:R-:W-:Y:S01]  /*122f0*/  IADD3 R2, R3, -c[0x0][0x324], RZ ;  /* 0x8000c90003027a10 */ /* 0x000fe20007ffe0ff */
[----:B------:R-:W-:Y:S05]  /*12300*/  @!P0 BRA `(.L_x_1332) ;  /* 0x0000010000008947 */ /* 0x000fea0003800000 */
[----:B------:R-:W-:Y:S01]  /*12310*/  MOV R0, R3 ;  /* 0x0000000300007202 */ /* 0x000fe20000000f00 */
[----:B------:R-:W-:Y:S03]  /*12320*/  BSSY B0, `(.L_x_1333) ;  /* 0x000000c000007945 */ /* 0x000fe60003800000 */
        /* <DEDUP_REMOVED lines=8> */
.L_x_1334:
[----:B------:R-:W-:-:S13]  /*123b0*/  ISETP.NE.AND P0, PT, R6, c[0x0][0x32c], PT ;  /* 0x0000cb0006007a0c */ /* 0x000fda0003f05270 */
[----:B------:R-:W-:-:S05]  /*123c0*/  @P0 IMAD.HI.U32 R3, R0, c[0x0][0x330], RZ ;  /* 0x0000cc0000030a27 */ /* 0x000fca00078e00ff */
[----:B------:R-:W-:Y:S02]  /*123d0*/  @P0 SHF.R.U32.HI R0, RZ, c[0x0][0x334], R3 ;  /* 0x0000cd00ff000a19 */ /* 0x000fe40000011603 */
.L_x_1335:
[----:B------:R-:W-:Y:S05]  /*123e0*/  BSYNC B0 ;  /* 0x0000000000007941 */ /* 0x000fea0003800000 */
.L_x_1333:
[----:B------:R-:W-:-:S05]  /*123f0*/  IMAD R0, R0, c[0x0][0x32c], RZ ;  /* 0x0000cb0000007a24 */ /* 0x000fca00078e02ff */
[----:B------:R-:W-:-:S03]  /*12400*/  IMNMX R2, R2, R0, !PT ;  /* 0x0000000002027217 */ /* 0x000fc60007800200 */
.L_x_1332:
[----:B------:R-:W2:Y:S01]  /*12410*/  LDL R3, [R1+0xb4] ;  /* 0x0000b40001037983 */ /* 0x000ea20000100800 */
[----:B------:R-:W-:-:S05]  /*12420*/  IADD3 R2, R2, 0x2f, RZ ;  /* 0x0000002f02027810 */ /* 0x000fca0007ffe0ff */
[----:B------:R-:W-:-:S05]  /*12430*/  IMAD.HI R2, R2, 0x2aaaaaab, RZ ;  /* 0x2aaaaaab02027827 */ /* 0x000fca00078e02ff */
[----:B------:R-:W-:-:S04]  /*12440*/  SHF.R.U32.HI R0, RZ, 0x1f, R2 ;  /* 0x0000001fff007819 */ /* 0x000fc80000011602 */
[----:B------:R-:W-:-:S04]  /*12450*/  LEA.HI.SX32 R0, R2, R0, 0x1d ;  /* 0x0000000002007211 */ /* 0x000fc800078feaff */
[----:B--2---:R-:W-:-:S04]  /*12460*/  IMNMX R3, R3, R0, !PT ;  /* 0x0000000003037217 */ /* 0x004fc80007800200 */
[----:B------:R-:W-:Y:S01]  /*12470*/  ISETP.GE.AND P0, PT, R230, R3, PT ;  /* 0x00000003e600720c */ /* 0x000fe20003f06270 */
[----:B------:R1:W-:-:S12]  /*12480*/  STL [R1+0x9c], R3 ;  /* 0x00009c0301007387 */ /* 0x0003d80000100800 */
[----:B------:R-:W-:Y:S05]  /*12490*/  @!P0 BRA `(.L_x_1336) ;  /* 0x00003ae000008947 */ /* 0x000fea0003800000 */
[----:B------:R-:W2:Y:S04]  /*124a0*/  LDL R6, [R1+0xa4] ;  /* 0x0000a40001067983 */ /* 0x000ea80000100800 */
[----:B------:R-:W3:Y:S04]  /*124b0*/  LDL.64 R8, [R1+0xc0] ;  /* 0x0000c00001087983 */ /* 0x000ee80000100a00 */
[----:B------:R-:W4:Y:S04]  /*124c0*/  LDL R4, [R1+0xf0] ;  /* 0x0000f00001047983 */ /* 0x000f280000100800 */
[----:B-1----:R-:W4:Y:S01]  /*124d0*/  LDL R3, [R1+0xe8] ;  /* 0x0000e80001037983 */ /* 0x002f220000100800 */
[----:B------:R-:W-:Y:S01]  /*124e0*/  IMAD.MOV.U32 R0, RZ, RZ, R139 ;  /* 0x000000ffff007224 */ /* 0x000fe200078e008b */
[----:B------:R-:W-:Y:S01]  /*124f0*/  MOV R137, R7 ;  /* 0x0000000700897202 */ /* 0x000fe20000000f00 */
[----:B------:R-:W-:Y:S01]  /*12500*/  IMAD.MOV.U32 R136, RZ, RZ, R141 ;  /* 0x000000ffff887224 */ /* 0x000fe200078e008d */
[----:B------:R-:W-:-:S02]  /*12510*/  MOV R237, R230 ;  /* 0x000000e600ed7202 */ /* 0x000fc40000000f00 */
[----:B--2---:R-:W-:Y:S01]  /*12520*/  ISETP.GE.AND P3, PT, R6, c[0x0][0x1d4], PT ;  /* 0x0000750006007a0c */ /* 0x004fe20003f66270 */
[----:B------:R-:W-:Y:S01]  /*12530*/  IMAD.MOV.U32 R6, RZ, RZ, R140 ;  /* 0x000000ffff067224 */ /* 0x000fe200078e008c */
[C---:B---3--:R-:W-:Y:S01]  /*12540*/  SHF.L.U64.HI R241, R8.reuse, 0x1, R9 ;  /* 0x0000000108f17819 */ /* 0x048fe20000010209 */
[----:B------:R-:W-:Y:S01]  /*12550*/  IMAD.SHL.U32 R240, R8, 0x2, RZ ;  /* 0x0000000208f07824 */ /* 0x000fe200078e00ff */
[C---:B----4-:R-:W-:Y:S02]  /*12560*/  SHF.L.U64.HI R239, R3.reuse, 0x1, R4 ;  /* 0x0000000103ef7819 */ /* 0x050fe40000010204 */
[----:B------:R-:W-:Y:S02]  /*12570*/  SHF.L.U32 R238, R3, 0x1, RZ ;  /* 0x0000000103ee7819 */ /* 0x000fe400000006ff */
.L_x_1347:
        /* <DEDUP_REMOVED lines=22> */
[----:B----4-:R-:W-:Y:S01]  /*126e0*/  IMAD.WIDE.U32 R10, R12, c[0x0][0x210], RZ ;  /* 0x000084000c0a7a25 */ /* 0x010fe200078e00ff */
[----:B-1----:R-:W-:Y:S05]  /*126f0*/  SHF.R.S32.HI R8, RZ, 0x1f, R8 ;  /* 0x0000001fff087819 */ /* 0x002fea0000011408 */
[----:B------:R-:W-:Y:S04]  /*12700*/  IMAD R8, R8, c[0x0][0x210], RZ ;  /* 0x0000840008087a24 */ /* 0x000fe800078e02ff */
[----:B------:R-:W-:Y:S05]  /*12710*/  IMAD R8, R12, c[0x0][0x214], R8 ;  /* 0x000085000c087a24 */ /* 0x000fea00078e0208 */
[----:B------:R-:W-:Y:S02]  /*12720*/  IADD3 R8, R11, R8, RZ ;  /* 0x000000080b087210 */ /* 0x000fe40007ffe0ff */
[----:B--2---:R-:W-:Y:S05]  /*12730*/  SHF.R.S32.HI R2, RZ, 0x1f, R7 ;  /* 0x0000001fff027819 */ /* 0x004fea0000011407 */
[----:B------:R-:W-:Y:S02]  /*12740*/  IMAD R4, R2, c[0x0][0x208], RZ ;  /* 0x0000820002047a24 */ /* 0x000fe400078e02ff */
[C---:B------:R-:W-:Y:S04]  /*12750*/  IMAD.WIDE.U32 R2, R7.reuse, c[0x0][0x208], RZ ;  /* 0x0000820007027a25 */ /* 0x040fe800078e00ff */
[----:B------:R-:W-:Y:S01]  /*12760*/  IMAD R4, R7, c[0x0][0x20c], R4 ;  /* 0x0000830007047a24 */ /* 0x000fe200078e0204 */
[----:B---3--:R-:W-:Y:S04]  /*12770*/  SHF.R.S32.HI R7, RZ, 0x1f, R9 ;  /* 0x0000001fff077819 */ /* 0x008fe80000011409 */
[----:B------:R-:W-:Y:S01]  /*12780*/  IADD3 R3, R3, R4, RZ ;  /* 0x0000000403037210 */ /* 0x000fe20007ffe0ff */
[----:B------:R-:W-:Y:S04]  /*12790*/  IMAD R7, R7, c[0x0][0x218], RZ ;  /* 0x0000860007077a24 */ /* 0x000fe800078e02ff */
[C---:B------:R-:W-:Y:S05]  /*127a0*/  IMAD.WIDE.U32 R2, R9.reuse, c[0x0][0x218], R2 ;  /* 0x0000860009027a25 */ /* 0x040fea00078e0002 */
[----:B------:R-:W-:Y:S01]  /*127b0*/  IADD3 R4, P1, R10, R2, RZ ;  /* 0x000000020a047210 */ /* 0x000fe20007f3e0ff */
[----:B------:R-:W-:Y:S03]  /*127c0*/  IMAD R2, R9, c[0x0][0x21c], R7 ;  /* 0x0000870009027a24 */ /* 0x000fe600078e0207 */
[----:B------:R-:W-:Y:S02]  /*127d0*/  LEA R7, P0, R4, c[0x0][0x1f8], 0x1 ;  /* 0x00007e0004077a11 */ /* 0x000fe400078008ff */
[----:B------:R-:W-:Y:S04]  /*127e0*/  IADD3.X R2, R8, R3, R2, P1, !PT ;  /* 0x0000000308027210 */ /* 0x000fe80000ffe402 */
[----:B------:R-:W-:Y:S01]  /*127f0*/  LEA.HI.X R4, R4, c[0x0][0x1fc], R2, 0x1, P0 ;  /* 0x00007f0004047a11 */ /* 0x000fe200000f0c02 */
[----:B------:R-:W-:-:S05]  /*12800*/  BRA.DIV ~URZ, `(.L_x_1339) ;  /* 0x0000e7627f007947 */ /* 0x000fca000b800000 */
[----:B------:R1:W2:Y:S02]  /*12810*/  SHFL.IDX PT, R9, R4, RZ, 0x181f ;  /* 0x00181fff04097589 */ /* 0x0002a400000e0000 */
.L_x_1455:
[----:B------:R-:W-:-:S05]  /*12820*/  BRA.DIV ~URZ, `(.L_x_1340) ;  /* 0x0000e7c27f007947 */ /* 0x000fca000b800000 */
[----:B------:R-:W3:Y:S04]  /*12830*/  LDL R15, [R1+0xf4] ;  /* 0x0000f400010f7983 */ /* 0x000ee80000100800 */
[----:B------:R-:W4:Y:S04]  /*12840*/  LDL R14, [R1+0x78] ;  /* 0x00007800010e7983 */ /* 0x000f280000100800 */
[----:B------:R-:W1:Y:S04]  /*12850*/  SHFL.IDX PT, R2, R7, RZ, 0x181f ;  /* 0x00181fff07027589 */ /* 0x000e6800000e0000 */
[----:B------:R-:W2:Y:S04]  /*12860*/  SHFL.IDX PT, R10, R7, 0x1, 0x181f ;  /* 0x00381f00070a7f89 */ /* 0x000ea800000e0000 */
[----:B------:R-:W2:Y:S04]  /*12870*/  SHFL.IDX PT, R11, R4, 0x1, 0x181f ;  /* 0x00381f00040b7f89 */ /* 0x000ea800000e0000 */
[----:B-1----:R-:W1:Y:S01]  /*12880*/  SHFL.IDX PT, R4, R4, 0x2, 0x181f ;  /* 0x00581f0004047f89 */ /* 0x002e6200000e0000 */
[C---:B------:R-:W-:Y:S02]  /*12890*/  IADD3 R12, P0, R2.reuse, R240, RZ ;  /* 0x000000f0020c7210 */ /* 0x040fe40007f1e0ff */
[----:B------:R-:W-:Y:S02]  /*128a0*/  IADD3 R8, P2, R2, R238, RZ ;  /* 0x000000ee02087210 */ /* 0x000fe40007f5e0ff */
[C---:B--2---:R-:W-:Y:S01]  /*128b0*/  IADD3 R2, P1, R10.reuse, R240, RZ ;  /* 0x000000f00a027210 */ /* 0x044fe20007f3e0ff */
[C---:B------:R-:W-:Y:S01]  /*128c0*/  IMAD.X R13, R9.reuse, 0x1, R241, P0 ;  /* 0x00000001090d7824 */ /* 0x040fe200000e06f1 */
[----:B------:R-:W-:Y:S01]  /*128d0*/  IADD3 R10, P0, R10, R238, RZ ;  /* 0x000000ee0a0a7210 */ /* 0x000fe20007f1e0ff */
[----:B------:R-:W-:Y:S02]  /*128e0*/  IMAD.X R9, R9, 0x1, R239, P2 ;  /* 0x0000000109097824 */ /* 0x000fe400010e06ef */
[C---:B------:R-:W-:Y:S02]  /*128f0*/  IMAD.X R3, R11.reuse, 0x1, R241, P1 ;  /* 0x000000010b037824 */ /* 0x040fe400008e06f1 */
[----:B------:R-:W-:Y:S01]  /*12900*/  IMAD.X R11, R11, 0x1, R239, P0 ;  /* 0x000000010b0b7824 */ /* 0x000fe200000e06ef */
[----:B---3--:R-:W-:Y:S01]  /*12910*/  ISETP.GE.AND P4, PT, R15, c[0x0][0x1d4], PT ;  /* 0x000075000f007a0c */ /* 0x008fe20003f86270 */
[----:B----4-:R2:W-:Y:S11]  /*12920*/  LDGSTS.E.BYPASS.LTC128B.128 [R14], [R12.64], !P3 ;  /* 0x000000000c0e7fae */ /* 0x0105f6000d901d46 */
[----:B------:R-:W-:Y:S01]  /*12930*/  @!UPT UIADD3 URZ, URZ, URZ, URZ ;  /* 0x0000003f3f3ff290 */ /* 0x000fe2000fffe03f */
[----:B------:R3:W-:Y:S04]  /*12940*/  LDGSTS.E.BYPASS.LTC128B.128 [R14+0x1800], [R8.64], !P4 ;  /* 0x01800000080e7fae */ /* 0x0007e8000e101d46 */
[----:B------:R4:W-:Y:S04]  /*12950*/  LDGSTS.E.BYPASS.LTC128B.128 [R14+0x800], [R2.64], !P3 ;  /* 0x00800000020e7fae */ /* 0x0009e8000d901d46 */
[----:B------:R2:W-:Y:S04]  /*12960*/  LDGSTS.E.BYPASS.LTC128B.128 [R14+0x2000], [R10.64], !P4 ;  /* 0x020000000a0e7fae */ /* 0x0005e8000e101d46 */
[----:B---3--:R2:W5:Y:S04]  /*12970*/  LDL R8, [R1+0xa0] ;  /* 0x0000a00001087983 */ /* 0x0085680000100800 */
[----:B----4-:R2:W3:Y:S02]  /*12980*/  SHFL.IDX PT, R2, R7, 0x2, 0x181f ;  /* 0x00581f0007027f89 */ /* 0x0104e400000e0000 */
.L_x_1456:
[----:B-12--5:R-:W-:Y:S01]  /*12990*/  IADD3 R10, -R8, 0x10, RZ ;  /* 0x00000010080a7810 */ /* 0x026fe20007ffe1ff */
[----:B------:R-:W2:Y:S03]  /*129a0*/  LDL R7, [R1+0x78] ;  /* 0x0000780001077983 */ /* 0x000ea60000100800 */
[----:B------:R-:W-:Y:S04]  /*129b0*/  LOP3.LUT R10, R10, 0xf, RZ, 0xc0, !PT ;  /* 0x0000000f0a0a7812 */ /* 0x000fe800078ec0ff */
[----:B---3--:R-:W-:Y:S04]  /*129c0*/  IADD3 R10, P1, P0, R10, R2, R238 ;  /* 0x000000020a0a7210 */ /* 0x008fe8000783e0ee */
[----:B------:R-:W-:Y:S02]  /*129d0*/  IADD3.X R11, RZ, R4, R239, P1, P0 ;  /* 0x00000004ff0b7210 */ /* 0x000fe40000fe04ef */
[----:B------:R-:W-:Y:S02]  /*129e0*/  IADD3 R2, P0, R2, R240, RZ ;  /* 0x000000f002027210 */ /* 0x000fe40007f1e0ff */
[----:B------:R-:W-:Y:S03]  /*129f0*/  ISETP.NE.U32.AND P1, PT, R8, RZ, PT ;  /* 0x000000ff0800720c */ /* 0x000fe60003f25070 */
[----:B------:R-:W-:Y:S05]  /*12a00*/  IMAD.X R3, R4, 0x1, R241, P0 ;  /* 0x0000000104037824 */ /* 0x000fea00000e06f1 */
[----:B------:R-:W-:Y:S01]  /*12a10*/  @!PT LDS RZ, [RZ] ;  /* 0x00000000fffff984 */ /* 0x000fe20000000800 */
[----:B------:R-:W-:Y:S01]  /*12a20*/  @!PT LDS RZ, [RZ] ;  /* 0x00000000fffff984 */ /* 0x000fe20000000800 */
[----:B------:R-:W-:Y:S01]  /*12a30*/  @!PT LDS RZ, [RZ] ;  /* 0x00000000fffff984 */ /* 0x000fe20000000800 */
[----:B--2---:R1:W-:Y:S05]  /*12a40*/  LDGSTS.E.BYPASS.LTC128B.128 [R7+0x1000], [R2.64], !P3 ;  /* 0x0100000002077fae */ /* 0x0043ea000d901d46 */
[----:B------:R1:W-:Y:S02]  /*12a50*/  LDGSTS.E.BYPASS.LTC128B.128.ZFILL [R7+0x2800], [R10.64], P1 ;  /* 0x028000000a077fae */ /* 0x0003e40008941d46 */
.L_x_1338:
[----:B-1-34-:R-:W-:Y:S05]  /*12a60*/  BSYNC B0 ;  /* 0x0000000000007941 */ /* 0x01afea0003800000 */
.L_x_1337:
        /* <DEDUP_REMOVED lines=156> */
[----:B------:R-:W1:Y:S02]  /*13430*/  MUFU.TANH R232, R19 ;  /* 0x0000001300e87308 */ /* 0x000e640000002400 */
        /* <DEDUP_REMOVED lines=10> */
[----:B------:R5:W1:Y:S01]  /*134e0*/  MUFU.TANH R143, R22 ;  /* 0x00000016008f7308 */ /* 0x000a620000002400 */
[----:B------:R-:W-:Y:S01]  /*134f0*/  FMUL.FTZ R29, R29, c[0x0][0x320] ;  /* 0x0000c8001d1d7a20 */ /* 0x000fe20000410000 */
[C---:B------:R-:W-:Y:S04]  /*13500*/  HMMA.16816.F32 R44, R200.reuse, R12, R44 ;  /* 0x0000000cc82c723c */ /* 0x040fe8000000182c */
[----:B------:R-:W-:Y:S02]  /*13510*/  FMUL.FTZ R30, R30, c[0x0][0x320] ;  /* 0x0000c8001e1e7a20 */ /* 0x000fe40000410000 */
[----:B------:R-:W-:Y:S02]  /*13520*/  FMUL.FTZ R31, R31, c[0x0][0x320] ;  /* 0x0000c8001f1f7a20 */ /* 0x000fe40000410000 */
[----:B------:R1:W1:Y:S01]  /*13530*/  MUFU.TANH R142, R23 ;  /* 0x00000017008e7308 */ /* 0x0002620000002400 */
[-C--:B------:R-:W-:Y:S03]  /*13540*/  HMMA.16816.F32 R48, R200, R14.reuse, R48 ;  /* 0x0000000ec830723c */ /* 0x080fe60000001830 */
[----:B------:R-:W-:Y:S02]  /*13550*/  FMUL.FTZ R34, R34, c[0x0][0x320] ;  /* 0x0000c80022227a20 */ /* 0x000fe40000410000 */
[----:B------:R-:W-:Y:S03]  /*13560*/  FMUL.FTZ R35, R35, c[0x0][0x320] ;  /* 0x0000c80023237a20 */ /* 0x000fe60000410000 */
[----:B------:R-:W-:Y:S01]  /*13570*/  HMMA.16816.F32 R52, R192, R14, R52 ;  /* 0x0000000ec034723c */ /* 0x000fe20000001834 */
[----:B------:R2:W2:Y:S03]  /*13580*/  MUFU.TANH R206, R24 ;  /* 0x0000001800ce7308 */ /* 0x0004a60000002400 */
[----:B-----5:R-:W-:Y:S03]  /*13590*/  FMUL.FTZ R22, R43, c[0x0][0x320] ;  /* 0x0000c8002b167a20 */ /* 0x020fe60000410000 */
[----:B------:R-:W-:Y:S02]  /*135a0*/  FMUL.FTZ R21, R44, c[0x0][0x320] ;  /* 0x0000c8002c157a20 */ /* 0x000fe40000410000 */
[----:B------:R-:W-:Y:S02]  /*135b0*/  FMUL.FTZ R20, R45, c[0x0][0x320] ;  /* 0x0000c8002d147a20 */ /* 0x000fe40000410000 */
[----:B------:R5:W3:Y:S01]  /*135c0*/  MUFU.TANH R199, R25 ;  /* 0x0000001900c77308 */ /* 0x000ae20000002400 */
[----:B------:R-:W-:Y:S02]  /*135d0*/  FMUL.FTZ R46, R46, c[0x0][0x320] ;  /* 0x0000c8002e2e7a20 */ /* 0x000fe40000410000 */
[----:B------:R-:W-:Y:S02]  /*135e0*/  FMUL.FTZ R47, R47, c[0x0][0x320] ;  /* 0x0000c8002f2f7a20 */ /* 0x000fe40000410000 */
[----:B-1----:R-:W-:Y:S02]  /*135f0*/  FMUL.FTZ R23, R42, c[0x0][0x320] ;  /* 0x0000c8002a177a20 */ /* 0x002fe40000410000 */
[----:B------:R-:W-:Y:S02]  /*13600*/  FMUL.FTZ R19, R48, c[0x0][0x320] ;  /* 0x0000c80030137a20 */ /* 0x000fe40000410000 */
[----:B------:R-:W-:Y:S01]  /*13610*/  FMUL.FTZ R18, R49, c[0x0][0x320] ;  /* 0x0000c80031127a20 */ /* 0x000fe20000410000 */
[----:B------:R1:W1:Y:S01]  /*13620*/  MUFU.TANH R205, R26 ;  /* 0x0000001a00cd7308 */ /* 0x0002620000002400 */
[----:B------:R-:W-:Y:S02]  /*13630*/  FMUL.FTZ R50, R50, c[0x0][0x320] ;  /* 0x0000c80032327a20 */ /* 0x000fe40000410000 */
[----:B------:R-:W-:Y:S02]  /*13640*/  FMUL.FTZ R17, R52, c[0x0][0x320] ;  /* 0x0000c80034117a20 */ /* 0x000fe40000410000 */
[----:B--2---:R-:W-:Y:S02]  /*13650*/  FMUL.FTZ R24, R41, c[0x0][0x320] ;  /* 0x0000c80029187a20 */ /* 0x004fe40000410000 */
[----:B------:R-:W-:Y:S02]  /*13660*/  FMUL.FTZ R16, R53, c[0x0][0x320] ;  /* 0x0000c80035107a20 */ /* 0x000fe40000410000 */
[----:B------:R-:W-:Y:S01]  /*13670*/  FMUL.FTZ R15, R54, c[0x0][0x320] ;  /* 0x0000c800360f7a20 */ /* 0x000fe20000410000 */
[----:B------:R2:W2:Y:S01]  /*13680*/  MUFU.TANH R198, R27 ;  /* 0x0000001b00c67308 */ /* 0x0004a20000002400 */
[----:B------:R-:W-:Y:S02]  /*13690*/  FMUL.FTZ R14, R55, c[0x0][0x320] ;  /* 0x0000c800370e7a20 */ /* 0x000fe40000410000 */
[----:B------:R-:W-:Y:S02]  /*136a0*/  FMUL.FTZ R51, R51, c[0x0][0x320] ;  /* 0x0000c80033337a20 */ /* 0x000fe40000410000 */
[----:B-----5:R-:W-:Y:S05]  /*136b0*/  FMUL.FTZ R25, R40, c[0x0][0x320] ;  /* 0x0000c80028197a20 */ /* 0x020fea0000410000 */
[----:B------:R5:W3:Y:S01]  /*136c0*/  MUFU.TANH R197, R28 ;  /* 0x0000001c00c57308 */ /* 0x000ae20000002400 */
[----:B-1----:R-:W-:Y:S09]  /*136d0*/  FMUL.FTZ R26, R39, c[0x0][0x320] ;  /* 0x0000c800271a7a20 */ /* 0x002ff20000410000 */
[----:B------:R1:W1:Y:S01]  /*136e0*/  MUFU.TANH R138, R29 ;  /* 0x0000001d008a7308 */ /* 0x0002620000002400 */
[----:B--2---:R-:W-:Y:S09]  /*136f0*/  FMUL.FTZ R27, R38, c[0x0][0x320] ;  /* 0x0000c800261b7a20 */ /* 0x004ff20000410000 */
[----:B------:R2:W2:Y:S01]  /*13700*/  MUFU.TANH R235, R30 ;  /* 0x0000001e00eb7308 */ /* 0x0004a20000002400 */
[----:B-----5:R-:W-:Y:S09]  /*13710*/  FMUL.FTZ R28, R37, c[0x0][0x320] ;  /* 0x0000c800251c7a20 */ /* 0x020ff20000410000 */
[----:B------:R5:W3:Y:S01]  /*13720*/  MUFU.TANH R236, R31 ;  /* 0x0000001f00ec7308 */ /* 0x000ae20000002400 */
[----:B-1----:R-:W-:Y:S09]  /*13730*/  FMUL.FTZ R29, R36, c[0x0][0x320] ;  /* 0x0000c800241d7a20 */ /* 0x002ff20000410000 */
[----:B------:R1:W1:Y:S01]  /*13740*/  MUFU.TANH R234, R34 ;  /* 0x0000002200ea7308 */ /* 0x0002620000002400 */
[----:B--2---:R-:W-:Y:S09]  /*13750*/  FMUL.FTZ R30, R33, c[0x0][0x320] ;  /* 0x0000c800211e7a20 */ /* 0x004ff20000410000 */
[----:B------:R-:W2:Y:S01]  /*13760*/  MUFU.TANH R30, R30 ;  /* 0x0000001e001e7308 */ /* 0x000ea20000002400 */
[----:B-----5:R-:W-:Y:S09]  /*13770*/  FMUL.FTZ R31, R32, c[0x0][0x320] ;  /* 0x0000c800201f7a20 */ /* 0x020ff20000410000 */
        /* <DEDUP_REMOVED lines=35> */
[--C-:B------:R-:W-:Y:S01]  /*139b0*/  IMAD.MOV.U32 R2, RZ, RZ, R3.reuse ;  /* 0x000000ffff027224 */ /* 0x100fe200078e0003 */
[----:B------:R-:W-:Y:S04]  /*139c0*/  @P0 SHF.R.U32.HI R2, RZ, c[0x0][0x2c0], R4 ;  /* 0x0000b000ff020a19 */ /* 0x000fe80000011604 */
[C---:B----4-:R-:W-:Y:S02]  /*139d0*/  @!P1 IADD3 R4, P0, R2.reuse, R242, RZ ;  /* 0x000000f202049210 */ /* 0x050fe40007f1e0ff */
[----:B------:R-:W2:Y:S02]  /*139e0*/  S2R R242, SR_CTAID.Y ;  /* 0x0000000000f27919 */ /* 0x000ea40000002600 */
[----:B-----5:R-:W-:Y:S01]  /*139f0*/  @!P1 LEA.HI.X.SX32 R7, R2, R7, 0x1, P0 ;  /* 0x0000000702079211 */ /* 0x020fe200000f0eff */
[----:B------:R-:W-:Y:S01]  /*13a00*/  IMAD.MOV R2, RZ, RZ, -R2 ;  /* 0x000000ffff027224 */ /* 0x000fe200078e0a02 */
[----:B------:R-:W-:Y:S03]  /*13a10*/  @!P1 LEA R8, P0, R4, c[0x0][0x2a0], 0x2 ;  /* 0x0000a80004089a11 */ /* 0x000fe600078010ff */
[----:B------:R-:W-:Y:S01]  /*13a20*/  IMAD R10, R2, c[0x0][0x2b8], R3 ;  /* 0x0000ae00020a7a24 */ /* 0x000fe200078e0203 */
[----:B------:R-:W-:Y:S04]  /*13a30*/  @!P1 LEA.HI.X R9, R4, c[0x0][0x2a4], R7, 0x2, P0 ;  /* 0x0000a90004099a11 */ /* 0x000fe800000f1407 */
[----:B------:R2:W-:Y:S01]  /*13a40*/  STL [R1+0x7c], R10 ;  /* 0x00007c0a01007387 */ /* 0x0005e20000100800 */
[----:B------:R-:W-:Y:S03]  /*13a50*/  SHF.R.S32.HI R2, RZ, 0x1f, R10 ;  /* 0x0000001fff027819 */ /* 0x000fe6000001140a */
[----:B------:R-:W3:Y:S02]  /*13a60*/  @!P1 LDG.E R11, [R8.64] ;  /* 0x00000006080b9981 */ /* 0x000ee4000c1e1900 */
[----:B------:R-:W-:Y:S02]  /*13a70*/  IMAD R4, R2, c[0x0][0x1e0], RZ ;  /* 0x0000780002047a24 */ /* 0x000fe400078e02ff */
[C---:B------:R-:W-:Y:S04]  /*13a80*/  IMAD.WIDE.U32 R2, R10.reuse, c[0x0][0x1e0], RZ ;  /* 0x000078000a027a25 */ /* 0x040fe800078e00ff */
[----:B------:R-:W-:Y:S05]  /*13a90*/  IMAD R4, R10, c[0x0][0x1e4], R4 ;  /* 0x000079000a047a24 */ /* 0x000fea00078e0204 */
[----:B------:R-:W-:Y:S02]  /*13aa0*/  IADD3 R3, R3, R4, RZ ;  /* 0x0000000403037210 */ /* 0x000fe40007ffe0ff */
[----:B--2---:R-:W-:Y:S01]  /*13ab0*/  SHF.R.S32.HI R10, RZ, 0x1f, R242 ;  /* 0x0000001fff0a7819 */ /* 0x004fe200000114f2 */
[C---:B-1----:R-:W-:Y:S04]  /*13ac0*/  IMAD.WIDE.U32 R242, R139.reuse, c[0x0][0x1e8], RZ ;  /* 0x00007a008bf27a25 */ /* 0x042fe800078e00ff */
[----:B------:R-:W-:Y:S04]  /*13ad0*/  IMAD R10, R10, c[0x0][0x1e8], RZ ;  /* 0x00007a000a0a7a24 */ /* 0x000fe800078e02ff */
[----:B------:R-:W-:Y:S04]  /*13ae0*/  IMAD R10, R139, c[0x0][0x1ec], R10 ;  /* 0x00007b008b0a7a24 */ /* 0x000fe800078e020a */
[----:B------:R-:W-:Y:S01]  /*13af0*/  IMAD.IADD R10, R243, 0x1, R10 ;  /* 0x00000001f30a7824 */ /* 0x000fe200078e020a */
[----:B---3--:R-:W-:Y:S01]  /*13b00*/  SHF.R.S32.HI R7, RZ, 0x1f, R11 ;  /* 0x0000001fff077819 */ /* 0x008fe2000001140b */
        /* <DEDUP_REMOVED lines=10> */
.L_x_1457:
[----:B------:R-:W-:-:S05]  /*13bb0*/  BRA.DIV ~URZ, `(.L_x_1344) ;  /* 0x0000d8d27f007947 */ /* 0x000fca000b800000 */
[----:B------:R-:W4:Y:S04]  /*13bc0*/  LDL R33, [R1+0xf4] ;  /* 0x0000f40001217983 */ /* 0x000f280000100800 */
[----:B--2---:R-:W2:Y:S04]  /*13bd0*/  LDL R32, [R1+0x74] ;  /* 0x0000740001207983 */ /* 0x004ea80000100800 */
[----:B------:R-:W1:Y:S04]  /*13be0*/  SHFL.IDX PT, R2, R7, RZ, 0x181f ;  /* 0x00181fff07027589 */ /* 0x000e6800000e0000 */
[----:B------:R-:W3:Y:S04]  /*13bf0*/  SHFL.IDX PT, R10, R7, 0x1, 0x181f ;  /* 0x00381f00070a7f89 */ /* 0x000ee800000e0000 */
[----:B-1----:R-:W1:Y:S04]  /*13c00*/  SHFL.IDX PT, R11, R4, 0x1, 0x181f ;  /* 0x00381f00040b7f89 */ /* 0x002e6800000e0000 */
[----:B------:R-:W2:Y:S04]  /*13c10*/  SHFL.IDX PT, R4, R4, 0x2, 0x181f ;  /* 0x00581f0004047f89 */ /* 0x000ea800000e0000 */
[----:B------:R-:W2:Y:S01]  /*13c20*/  SHFL.IDX PT, R7, R7, 0x2, 0x181f ;  /* 0x00581f0007077f89 */ /* 0x000ea200000e0000 */
[C---:B------:R-:W-:Y:S02]  /*13c30*/  IADD3 R12, P0, R2.reuse, R240, RZ ;  /* 0x000000f0020c7210 */ /* 0x040fe40007f1e0ff */
[----:B------:R-:W-:Y:S02]  /*13c40*/  IADD3 R8, P2, R2, R238, RZ ;  /* 0x000000ee02087210 */ /* 0x000fe40007f5e0ff */
[C---:B---3--:R-:W-:Y:S01]  /*13c50*/  IADD3 R2, P1, R10.reuse, R240, RZ ;  /* 0x000000f00a027210 */ /* 0x048fe20007f3e0ff */
[C---:B------:R-:W-:Y:S01]  /*13c60*/  IMAD.X R13, R9.reuse, 0x1, R241, P0 ;  /* 0x00000001090d7824 */ /* 0x040fe200000e06f1 */
[----:B------:R-:W-:Y:S01]  /*13c70*/  IADD3 R10, P0, R10, R238, RZ ;  /* 0x000000ee0a0a7210 */ /* 0x000fe20007f1e0ff */
[----:B------:R-:W-:Y:S02]  /*13c80*/  IMAD.X R9, R9, 0x1, R239, P2 ;  /* 0x0000000109097824 */ /* 0x000fe400010e06ef */
[C---:B-1----:R-:W-:Y:S02]  /*13c90*/  IMAD.X R3, R11.reuse, 0x1, R241, P1 ;  /* 0x000000010b037824 */ /* 0x042fe400008e06f1 */
[----:B------:R-:W-:Y:S01]  /*13ca0*/  IMAD.X R11, R11, 0x1, R239, P0 ;  /* 0x000000010b0b7824 */ /* 0x000fe200000e06ef */
[----:B----4-:R-:W-:Y:S01]  /*13cb0*/  ISETP.GE.AND P4, PT, R33, c[0x0][0x1d4], PT ;  /* 0x0000750021007a0c */ /* 0x010fe20003f86270 */
[----:B--2---:R1:W-:Y:S11]  /*13cc0*/  LDGSTS.E.BYPASS.LTC128B.128 [R32+0x5080], [R12.64], !P3 ;  /* 0x050800000c207fae */ /* 0x0043f6000d901d46 */
[----:B------:R-:W-:Y:S01]  /*13cd0*/  @!UPT UIADD3 URZ, URZ, URZ, URZ ;  /* 0x0000003f3f3ff290 */ /* 0x000fe2000fffe03f */
[----:B------:R1:W-:Y:S04]  /*13ce0*/  LDGSTS.E.BYPASS.LTC128B.128 [R32+0x6880], [R8.64], !P4 ;  /* 0x0688000008207fae */ /* 0x0003e8000e101d46 */
[----:B------:R1:W-:Y:S04]  /*13cf0*/  LDGSTS.E.BYPASS.LTC128B.128 [R32+0x5880], [R2.64], !P3 ;  /* 0x0588000002207fae */ /* 0x0003e8000d901d46 */
[----:B------:R2:W-:Y:S04]  /*13d00*/  LDGSTS.E.BYPASS.LTC128B.128 [R32+0x7080], [R10.64], !P4 ;  /* 0x070800000a207fae */ /* 0x0005e8000e101d46 */
[----:B--2---:R1:W5:Y:S02]  /*13d10*/  LDL R10, [R1+0xa0] ;  /* 0x0000a000010a7983 */ /* 0x0043640000100800 */
.L_x_1458:
[----:B-1---5:R-:W-:Y:S01]  /*13d20*/  IADD3 R8, -R10, 0x10, RZ ;  /* 0x000000100a087810 */ /* 0x022fe20007ffe1ff */
[----:B------:R-:W2:Y:S03]  /*13d30*/  LDL R11, [R1+0x74] ;  /* 0x00007400010b7983 */ /* 0x000ea60000100800 */
[----:B------:R-:W-:Y:S04]  /*13d40*/  LOP3.LUT R8, R8, 0xf, RZ, 0xc0, !PT ;  /* 0x0000000f08087812 */ /* 0x000fe800078ec0ff */
[----:B------:R-:W-:Y:S04]  /*13d50*/  IADD3 R8, P1, P0, R8, R7, R238 ;  /* 0x0000000708087210 */ /* 0x000fe8000783e0ee */
        /* <DEDUP_REMOVED lines=9> */
.L_x_1342:
[----:B--234-:R-:W-:Y:S05]  /*13df0*/  BSYNC B0 ;  /* 0x0000000000007941 */ /* 0x01cfea0003800000 */
.L_x_1341:
[----:B-1----:R-:W-:Y:S01]  /*13e00*/  FMNMX.FTZ R3, R207, R0, !PT ;  /* 0x00000000cf037209 */ /* 0x002fe20007810000 */
        /* <DEDUP_REMOVED lines=48> */
[----:B------:R-:W-:-:S05]  /*14110*/  BRA.DIV ~URZ, `(.L_x_1345) ;  /* 0x0000d7927f007947 */ /* 0x000fca000b800000 */
[----:B------:R1:W2:Y:S02]  /*14120*/  SHFL.BFLY PT, R139, R4, 0x2, 0x1f ;  /* 0x0c401f00048b7f89 */ /* 0x0002a400000e0000 */
.L_x_1459:
[----:B--2---:R-:W-:Y:S01]  /*14130*/  FMNMX.FTZ R139, R4, R139, !PT ;  /* 0x0000008b048b7209 */ /* 0x004fe20007810000 */
[----:B------:R-:W-:-:S05]  /*14140*/  BRA.DIV ~URZ, `(.L_x_1346) ;  /* 0x0000d7b27f007947 */ /* 0x000fca000b800000 */
[----:B------:R-:W-:Y:S04]  /*14150*/  SHFL.BFLY PT, R2, R140, 0x2, 0x1f ;  /* 0x0c401f008c027f89 */ /* 0x000fe800000e0000 */
[----:B------:R-:W-:Y:S04]  /*14160*/  SHFL.BFLY PT, R3, R141, 0x2, 0x1f ;  /* 0x0c401f008d037f89 */ /* 0x000fe800000e0000 */
[----:B-1----:R-:W1:Y:S02]  /*14170*/  SHFL.BFLY PT, R4, R7, 0x2, 0x1f ;  /* 0x0c401f0007047f89 */ /* 0x002e6400000e0000 */
[----:B-1----:R-:W-:Y:S02]  /*14180*/  FMNMX.FTZ R4, R7, R4, !PT ;  /* 0x0000000407047209 */ /* 0x002fe40007810000 */
[----:B------:R-:W-:Y:S02]  /*14190*/  FMNMX.FTZ R140, R140, R2, !PT ;  /* 0x000000028c8c7209 */ /* 0x000fe40007810000 */
[----:B------:R-:W-:Y:S01]  /*141a0*/  FMNMX.FTZ R141, R141, R3, !PT ;  /* 0x000000038d8d7209 */ /* 0x000fe20007810000 */
[----:B------:R-:W-:Y:S04]  /*141b0*/  SHFL.BFLY PT, R2, R4, 0x1, 0x1f ;  /* 0x0c201f0004027f89 */ /* 0x000fe800000e0000 */
[----:B------:R-:W1:Y:S04]  /*141c0*/  SHFL.BFLY PT, R3, R139, 0x1, 0x1f ;  /* 0x0c201f008b037f89 */ /* 0x000e6800000e0000 */
[----:B------:R-:W2:Y:S04]  /*141d0*/  SHFL.BFLY PT, R8, R140, 0x1, 0x1f ;  /* 0x0c201f008c087f89 */ /* 0x000ea800000e0000 */
[----:B------:R-:W3:Y:S01]  /*141e0*/  SHFL.BFLY PT, R9, R141, 0x1, 0x1f ;  /* 0x0c201f008d097f89 */ /* 0x000ee200000e0000 */
[----:B-1----:R-:W-:Y:S02]  /*141f0*/  FMNMX.FTZ R139, R139, R3, !PT ;  /* 0x000000038b8b7209 */ /* 0x002fe40007810000 */
[----:B--2---:R-:W-:Y:S02]  /*14200*/  FMNMX.FTZ R140, R140, R8, !PT ;  /* 0x000000088c8c7209 */ /* 0x004fe40007810000 */
[----:B---3--:R-:W-:Y:S02]  /*14210*/  FMNMX.FTZ R141, R141, R9, !PT ;  /* 0x000000098d8d7209 */ /* 0x008fe40007810000 */
.L_x_1460:
[C---:B------:R-:W-:Y:S01]  /*14220*/  FADD.FTZ R0, -R139.reuse, R0 ;  /* 0x000000008b007221 */ /* 0x040fe20000010100 */
[----:B------:R-:W-:Y:S01]  /*14230*/  FMNMX.FTZ R2, R2, R4, !PT ;  /* 0x0000000402027209 */ /* 0x000fe20007810000 */
[----:B------:R-:W-:Y:S01]  /*14240*/  FMUL.FTZ R10, R139, c[0x0][0x2d0] ;  /* 0x0000b4008b0a7a20 */ /* 0x000fe20000410000 */
[----:B------:R-:W2:Y:S01]  /*14250*/  LDL.LU R44, [R1+0x90] ;  /* 0x00009000012c7983 */ /* 0x000ea20000300800 */
[----:B------:R-:W-:Y:S01]  /*14260*/  FMUL.FTZ R0, R0, c[0x0][0x2d0] ;  /* 0x0000b40000007a20 */ /* 0x000fe20000410000 */
[----:B------:R-:W-:Y:S01]  /*14270*/  WARPSYNC 0xffffffff ;  /* 0xffffffff00007948 */ /* 0x000fe20003800000 */
[----:B------:R-:W-:Y:S02]  /*14280*/  FMUL.FTZ R9, R140, c[0x0][0x2d0] ;  /* 0x0000b4008c097a20 */ /* 0x000fe40000410000 */
[----:B------:R1:W-:Y:S01]  /*14290*/  MUFU.EX2 R3, R0 ;  /* 0x0000000000037308 */ /* 0x0003e20000000800 */
[--C-:B------:R-:W-:Y:S02]  /*142a0*/  FFMA.FTZ R8, R214, c[0x0][0x2d0], -R10.reuse ;  /* 0x0000b400d6087a23 */ /* 0x100fe4000001080a */
[--C-:B------:R-:W-:Y:S02]  /*142b0*/  FFMA.FTZ R7, R212, c[0x0][0x2d0], -R9.reuse ;  /* 0x0000b400d4077a23 */ /* 0x100fe40000010809 */
[--C-:B------:R-:W-:Y:S02]  /*142c0*/  FFMA.FTZ R11, R196, c[0x0][0x2d0], -R10.reuse ;  /* 0x0000b400c40b7a23 */ /* 0x100fe4000001080a */
[--C-:B------:R-:W-:Y:S02]  /*142d0*/  FFMA.FTZ R12, R204, c[0x0][0x2d0], -R10.reuse ;  /* 0x0000b400cc0c7a23 */ /* 0x100fe4000001080a */
[--C-:B------:R-:W-:Y:S01]  /*142e0*/  FFMA.FTZ R203, R199, c[0x0][0x2d0], -R10.reuse ;  /* 0x0000b400c7cb7a23 */ /* 0x100fe2000001080a */
[----:B------:R3:W-:Y:S01]  /*142f0*/  MUFU.EX2 R248, R8 ;  /* 0x0000000800f87308 */ /* 0x0007e20000000800 */
[--C-:B------:R-:W-:Y:S02]  /*14300*/  FFMA.FTZ R202, R29, c[0x0][0x2d0], -R10.reuse ;  /* 0x0000b4001dca7a23 */ /* 0x100fe4000001080a */
        /* <DEDUP_REMOVED lines=11> */
[----:B------:R-:W-:Y:S02]  /*143c0*/  FFMA.FTZ R214, R16, c[0x0][0x2d0], -R10 ;  /* 0x0000b40010d67a23 */ /* 0x000fe4000001080a */
[----:B---3--:R-:W-:Y:S04]  /*143d0*/  FMUL.FTZ R8, R141, c[0x0][0x2d0] ;  /* 0x0000b4008d087a20 */ /* 0x008fe80000410000 */
[--C-:B------:R-:W-:Y:S03]  /*143e0*/  FFMA.FTZ R195, R30, c[0x0][0x2d0], -R8.reuse ;  /* 0x0000b4001ec37a23 */ /* 0x100fe60000010808 */
[----:B------:R3:W-:Y:S01]  /*143f0*/  MUFU.EX2 R39, R11 ;  /* 0x0000000b00277308 */ /* 0x0007e20000000800 */
[--C-:B------:R-:W-:Y:S02]  /*14400*/  FFMA.FTZ R13, R211, c[0x0][0x2d0], -R8.reuse ;  /* 0x0000b400d30d7a23 */ /* 0x100fe40000010808 */
[--C-:B------:R-:W-:Y:S02]  /*14410*/  FFMA.FTZ R211, R22, c[0x0][0x2d0], -R9.reuse ;  /* 0x0000b40016d37a23 */ /* 0x100fe40000010809 */
[--C-:B------:R-:W-:Y:S02]  /*14420*/  FFMA.FTZ R197, R197, c[0x0][0x2d0], -R8.reuse ;  /* 0x0000b400c5c57a23 */ /* 0x100fe40000010808 */
[--C-:B------:R-:W-:Y:S02]  /*14430*/  FFMA.FTZ R207, R21, c[0x0][0x2d0], -R8.reuse ;  /* 0x0000b40015cf7a23 */ /* 0x100fe40000010808 */
[--C-:B------:R-:W-:Y:S01]  /*14440*/  FFMA.FTZ R204, R20, c[0x0][0x2d0], -R8.reuse ;  /* 0x0000b40014cc7a23 */ /* 0x100fe20000010808 */
[----:B------:R4:W-:Y:S01]  /*14450*/  MUFU.EX2 R249, R12 ;  /* 0x0000000c00f97308 */ /* 0x0009e20000000800 */
[----:B------:R-:W-:Y:S02]  /*14460*/  FFMA.FTZ R212, R18, c[0x0][0x2d0], -R8 ;  /* 0x0000b40012d47a23 */ /* 0x000fe40000010808 */
[----:B-1----:R-:W-:Y:S04]  /*14470*/  FADD.FTZ R0, -R140, R6 ;  /* 0x000000068c007221 */ /* 0x002fe80000010100 */
[----:B------:R-:W-:Y:S03]  /*14480*/  FMUL.FTZ R0, R0, c[0x0][0x2d0] ;  /* 0x0000b40000007a20 */ /* 0x000fe60000410000 */
[----:B------:R-:W-:Y:S01]  /*14490*/  MUFU.EX2 R245, R13 ;  /* 0x0000000d00f57308 */ /* 0x000fe20000000800 */
[--C-:B---3--:R-:W-:Y:S02]  /*144a0*/  FFMA.FTZ R11, R209, c[0x0][0x2d0], -R8.reuse ;  /* 0x0000b400d10b7a23 */ /* 0x108fe40000010808 */
[--C-:B------:R-:W-:Y:S07]  /*144b0*/  FFMA.FTZ R209, R14, c[0x0][0x2d0], -R9.reuse ;  /* 0x0000b4000ed17a23 */ /* 0x100fee0000010809 */
[----:B------:R1:W-:Y:S01]  /*144c0*/  MUFU.EX2 R6, R0 ;  /* 0x0000000000067308 */ /* 0x0003e20000000800 */
[----:B----4-:R-:W-:Y:S02]  /*144d0*/  FFMA.FTZ R12, R230, c[0x0][0x2d0], -R8 ;  /* 0x0000b400e60c7a23 */ /* 0x010fe40000010808 */
[----:B------:R-:W-:Y:S07]  /*144e0*/  FFMA.FTZ R230, R17, c[0x0][0x2d0], -R10 ;  /* 0x0000b40011e67a23 */ /* 0x000fee000001080a */
[----:B------:R-:W-:Y:S10]  /*144f0*/  MUFU.EX2 R42, R11 ;  /* 0x0000000b002a7308 */ /* 0x000ff40000000800 */
[----:B------:R-:W-:Y:S01]  /*14500*/  MUFU.EX2 R246, R12 ;  /* 0x0000000c00f67308 */ /* 0x000fe20000000800 */
[--C-:B-1----:R-:W-:Y:S02]  /*14510*/  FFMA.FTZ R0, R208, c[0x0][0x2d0], -R9.reuse ;  /* 0x0000b400d0007a23 */ /* 0x102fe40000010809 */
[--C-:B------:R-:W-:Y:S07]  /*14520*/  FFMA.FTZ R208, R19, c[0x0][0x2d0], -R8.reuse ;  /* 0x0000b40013d07a23 */ /* 0x100fee0000010808 */
[----:B------:R1:W3:Y:S10]  /*14530*/  MUFU.EX2 R32, R0 ;  /* 0x0000000000207308 */ /* 0x0002f40000000800 */
[----:B------:R-:W-:Y:S10]  /*14540*/  MUFU.EX2 R214, R214 ;  /* 0x000000d600d67308 */ /* 0x000ff40000000800 */
[----:B------:R-:W-:Y:S01]  /*14550*/  MUFU.EX2 R209, R209 ;  /* 0x000000d100d17308 */ /* 0x000fe20000000800 */
[--C-:B-1----:R-:W-:Y:S02]  /*14560*/  FFMA.FTZ R0, R143, c[0x0][0x2d0], -R9.reuse ;  /* 0x0000b4008f007a23 */ /* 0x102fe40000010809 */
[----:B------:R-:W-:Y:S07]  /*14570*/  FFMA.FTZ R143, R138, c[0x0][0x2d0], -R8 ;  /* 0x0000b4008a8f7a23 */ /* 0x000fee0000010808 */
[----:B------:R1:W-:Y:S10]  /*14580*/  MUFU.EX2 R43, R0 ;  /* 0x00000000002b7308 */ /* 0x0003f40000000800 */
[----:B------:R-:W-:Y:S10]  /*14590*/  MUFU.EX2 R212, R212 ;  /* 0x000000d400d47308 */ /* 0x000ff40000000800 */
[----:B------:R-:W-:Y:S01]  /*145a0*/  MUFU.EX2 R252, R205 ;  /* 0x000000cd00fc7308 */ /* 0x000fe20000000800 */
[--C-:B-1----:R-:W-:Y:S09]  /*145b0*/  FFMA.FTZ R0, R142, c[0x0][0x2d0], -R9.reuse ;  /* 0x0000b4008e007a23 */ /* 0x102ff20000010809 */
[----:B------:R1:W-:Y:S10]  /*145c0*/  MUFU.EX2 R38, R0 ;  /* 0x0000000000267308 */ /* 0x0003f40000000800 */
[----:B------:R-:W-:Y:S10]  /*145d0*/  MUFU.EX2 R251, R197 ;  /* 0x000000c500fb7308 */ /* 0x000ff40000000800 */
[----:B------:R-:W-:Y:S01]  /*145e0*/  MUFU.EX2 R250, R195 ;  /* 0x000000c300fa7308 */ /* 0x000fe20000000800 */
[----:B-1----:R-:W-:Y:S02]  /*145f0*/  FADD.FTZ R0, -R141, R136 ;  /* 0x000000888d007221 */ /* 0x002fe40000010100 */
[--C-:B------:R-:W-:Y:S02]  /*14600*/  FFMA.FTZ R136, R31, c[0x0][0x2d0], -R8.reuse ;  /* 0x0000b4001f887a23 */ /* 0x100fe40000010808 */
[----:B------:R-:W-:Y:S01]  /*14610*/  FMUL.FTZ R0, R0, c[0x0][0x2d0] ;  /* 0x0000b40000007a20 */ /* 0x000fe20000410000 */
[----:B------:R-:W1:Y:S04]  /*14620*/  LDSM.16.MT88.4 R28, [R217+0x2080] ;  /* 0x00208000d91c783b */ /* 0x000e680000004200 */
[----:B------:R-:W-:Y:S10]  /*14630*/  MUFU.EX2 R243, R243 ;  /* 0x000000f300f37308 */ /* 0x000ff40000000800 */
[----:B------:R4:W-:Y:S10]  /*14640*/  MUFU.EX2 R7, R0 ;  /* 0x0000000000077308 */ /* 0x0009f40000000800 */
[----:B------:R-:W-:Y:S10]  /*14650*/  MUFU.EX2 R242, R242 ;  /* 0x000000f200f27308 */ /* 0x000ff40000000800 */
[----:B------:R-:W-:Y:S01]  /*14660*/  MUFU.EX2 R211, R211 ;  /* 0x000000d300d37308 */ /* 0x000fe20000000800 */
[----:B----4-:R-:W-:Y:S02]  /*14670*/  FFMA.FTZ R0, R210, c[0x0][0x2d0], -R8 ;  /* 0x0000b400d2007a23 */ /* 0x010fe40000010808 */
[----:B------:R-:W-:Y:S07]  /*14680*/  FFMA.FTZ R210, R15, c[0x0][0x2d0], -R9 ;  /* 0x0000b4000fd27a23 */ /* 0x000fee0000010809 */
[----:B------:R4:W-:Y:S10]  /*14690*/  MUFU.EX2 R35, R0 ;  /* 0x0000000000237308 */ /* 0x0009f40000000800 */
[----:B------:R-:W-:Y:S10]  /*146a0*/  MUFU.EX2 R230, R230 ;  /* 0x000000e600e67308 */ /* 0x000ff40000000800 */
[----:B------:R-:W5:Y:S01]  /*146b0*/  MUFU.EX2 R210, R210 ;  /* 0x000000d200d27308 */ /* 0x000f620000000800 */
[C---:B----4-:R-:W-:Y:S02]  /*146c0*/  FADD.FTZ R0, -R2.reuse, R137 ;  /* 0x0000008902007221 */ /* 0x050fe40000010100 */
[----:B------:R-:W-:Y:S02]  /*146d0*/  FMUL.FTZ R137, R2, c[0x0][0x2d0] ;  /* 0x0000b40002897a20 */ /* 0x000fe40000410000 */
[----:B------:R-:W-:Y:S02]  /*146e0*/  FMUL.FTZ R0, R0, c[0x0][0x2d0] ;  /* 0x0000b40000007a20 */ /* 0x000fe40000410000 */
[----:B------:R-:W-:Y:S03]  /*146f0*/  FFMA.FTZ R4, R213, c[0x0][0x2d0], -R137 ;  /* 0x0000b400d5047a23 */ /* 0x000fe60000010889 */
[----:B------:R-:W-:Y:S01]  /*14700*/  MUFU.EX2 R207, R207 ;  /* 0x000000cf00cf7308 */ /* 0x000fe20000000800 */
[----:B------:R-:W-:Y:S09]  /*14710*/  FFMA.FTZ R213, R23, c[0x0][0x2d0], -R9 ;  /* 0x0000b40017d57a23 */ /* 0x000ff20000010809 */
[----:B------:R4:W-:Y:S10]  /*14720*/  MUFU.EX2 R244, R4 ;  /* 0x0000000400f47308 */ /* 0x0009f40000000800 */
[----:B------:R-:W-:Y:S10]  /*14730*/  MUFU.EX2 R0, R0 ;  /* 0x0000000000007308 */ /* 0x000ff40000000800 */
[----:B------:R-:W-:Y:S01]  /*14740*/  MUFU.EX2 R213, R213 ;  /* 0x000000d500d57308 */ /* 0x000fe20000000800 */
[--C-:B----4-:R-:W-:Y:S09]  /*14750*/  FFMA.FTZ R4, R231, c[0x0][0x2d0], -R137.reuse ;  /* 0x0000b400e7047a23 */ /* 0x110ff20000010889 */
[----:B------:R4:W1:Y:S10]  /*14760*/  MUFU.EX2 R231, R4 ;  /* 0x0000000400e77308 */ /* 0x0008740000000800 */
[----:B------:R-:W-:Y:S10]  /*14770*/  MUFU.EX2 R208, R208 ;  /* 0x000000d000d07308 */ /* 0x000ff40000000800 */
[----:B------:R-:W-:Y:S01]  /*14780*/  MUFU.EX2 R143, R143 ;  /* 0x0000008f008f7308 */ /* 0x000fe20000000800 */
[----:B----4-:R-:W-:Y:S09]  /*14790*/  FFMA.FTZ R4, R215, c[0x0][0x2d0], -R137 ;  /* 0x0000b400d7047a23 */ /* 0x010ff20000010889 */
[----:B------:R4:W1:Y:S02]  /*147a0*/  MUFU.EX2 R34, R4 ;  /* 0x0000000400227308 */ /* 0x0008640000000800 */
[----:B----4-:R-:W3:Y:S02]  /*147b0*/  LDL.LU R4, [R1+0x94] ;  /* 0x0000940001047983 */ /* 0x010ee40000300800 */
[----:B---3--:R-:W-:Y:S01]  /*147c0*/  FFMA.FTZ R138, R6, R4, R32 ;  /* 0x00000004068a7223 */ /* 0x008fe20000010020 */
[----:B-----5:R-:W-:Y:S01]  /*147d0*/  F2FP.PACK_AB R195, R209, R210 ;  /* 0x000000d2d1c3723e */ /* 0x020fe200000000ff */
[C---:B------:R-:W-:Y:S04]  /*147e0*/  FMUL.FTZ R40, R3.reuse, R152 ;  /* 0x0000009803287220 */ /* 0x040fe80000410000 */
[----:B------:R-:W-:Y:S01]  /*147f0*/  MUFU.EX2 R4, R199 ;  /* 0x000000c700047308 */ /* 0x000fe20000000800 */
[C---:B------:R-:W-:Y:S02]  /*14800*/  FMUL.FTZ R41, R3.reuse, R153 ;  /* 0x0000009903297220 */ /* 0x040fe40000410000 */
[C---:B--2---:R-:W-:Y:S02]  /*14810*/  FFMA.FTZ R142, R3.reuse, R44, R33 ;  /* 0x0000002c038e7223 */ /* 0x044fe40000010021 */
        /* <DEDUP_REMOVED lines=8> */
[C---:B------:R-:W-:Y:S01]  /*148a0*/  FMUL.FTZ R36, R3.reuse, R148 ;  /* 0x0000009403247220 */ /* 0x040fe20000410000 */
[----:B------:R-:W-:Y:S01]  /*148b0*/  MOV R157, R42 ;  /* 0x0000002a009d7202 */ /* 0x000fe20000000f00 */
[C---:B------:R-:W-:Y:S01]  /*148c0*/  FMUL.FTZ R37, R3.reuse, R149 ;  /* 0x0000009503257220 */ /* 0x040fe20000410000 */
[----:B------:R-:W-:Y:S01]  /*148d0*/  F2FP.PACK_AB R148, R246, R245 ;  /* 0x000000f5f694723e */ /* 0x000fe200000000ff */
[C---:B------:R-:W-:Y:S01]  /*148e0*/  FMUL.FTZ R52, R3.reuse, R144 ;  /* 0x0000009003347220 */ /* 0x040fe20000410000 */
[----:B------:R-:W-:Y:S01]  /*148f0*/  F2FP.PACK_AB R144, R248, R33 ;  /* 0x00000021f890723e */ /* 0x000fe200000000ff */
[----:B------:R-:W-:Y:S01]  /*14900*/  FMUL.FTZ R53, R3, R145 ;  /* 0x0000009103357220 */ /* 0x000fe20000410000 */
[----:B------:R-:W-:Y:S01]  /*14910*/  F2FP.PACK_AB R145, R247, R32 ;  /* 0x00000020f791723e */ /* 0x000fe200000000ff */
[----:B------:R-:W-:Y:S01]  /*14920*/  FMUL.FTZ R56, R3, R56 ;  /* 0x0000003803387220 */ /* 0x000fe20000410000 */
[----:B-1----:R-:W-:Y:S01]  /*14930*/  F2FP.PACK_AB R149, R231, R244 ;  /* 0x000000f4e795723e */ /* 0x002fe200000000ff */
        /* <DEDUP_REMOVED lines=22> */
[--C-:B------:R-:W-:Y:S01]  /*14aa0*/  FFMA.FTZ R3, R232, c[0x0][0x2d0], -R137.reuse ;  /* 0x0000b400e8037a23 */ /* 0x100fe20000010889 */
[----:B------:R-:W-:Y:S01]  /*14ab0*/  MUFU.EX2 R206, R204 ;  /* 0x000000cc00ce7308 */ /* 0x000fe20000000800 */
[C---:B------:R-:W-:Y:S02]  /*14ac0*/  FMUL.FTZ R10, R6.reuse, R166 ;  /* 0x000000a6060a7220 */ /* 0x040fe40000410000 */
[----:B------:R-:W-:Y:S01]  /*14ad0*/  FMUL.FTZ R54, R6, R146 ;  /* 0x0000009206367220 */ /* 0x000fe20000410000 */
[----:B------:R-:W-:Y:S01]  /*14ae0*/  F2FP.PACK_AB R146, R160, R249 ;  /* 0x000000f9a092723e */ /* 0x000fe200000000ff */
[C---:B------:R-:W-:Y:S01]  /*14af0*/  FMUL.FTZ R55, R6.reuse, R147 ;  /* 0x0000009306377220 */ /* 0x040fe20000410000 */
[----:B------:R-:W-:Y:S01]  /*14b00*/  F2FP.PACK_AB R147, R161, R156 ;  /* 0x0000009ca193723e */ /* 0x000fe200000000ff */
[----:B------:R-:W-:Y:S02]  /*14b10*/  FMUL.FTZ R11, R6, R167 ;  /* 0x000000a7060b7220 */ /* 0x000fe40000410000 */
[C---:B------:R-:W-:Y:S01]  /*14b20*/  FMUL.FTZ R12, R7.reuse, R168 ;  /* 0x000000a8070c7220 */ /* 0x040fe20000410000 */
[----:B------:R-:W1:Y:S01]  /*14b30*/  MUFU.EX2 R165, R3 ;  /* 0x0000000300a57308 */ /* 0x000e620000000800 */
[----:B------:R-:W-:Y:S01]  /*14b40*/  MOV R168, R35 ;  /* 0x0000002300a87202 */ /* 0x000fe20000000f00 */
[----:B------:R-:W-:Y:S01]  /*14b50*/  FMUL.FTZ R15, R0, R171 ;  /* 0x000000ab000f7220 */ /* 0x000fe20000410000 */
[----:B------:R-:W-:Y:S01]  /*14b60*/  MOV R171, R34 ;  /* 0x0000002200ab7202 */ /* 0x000fe20000000f00 */
[-C--:B------:R-:W-:Y:S05]  /*14b70*/  HMMA.16816.F32 R8, R144, R28.reuse, R8 ;  /* 0x0000001c9008723c */ /* 0x080fea0000001808 */
[C---:B------:R-:W-:Y:S01]  /*14b80*/  FMUL.FTZ R13, R7.reuse, R169 ;  /* 0x000000a9070d7220 */ /* 0x040fe20000410000 */
[----:B------:R-:W-:Y:S01]  /*14b90*/  MUFU.EX2 R166, R203 ;  /* 0x000000cb00a67308 */ /* 0x000fe20000000800 */
[----:B------:R-:W-:Y:S01]  /*14ba0*/  FMUL.FTZ R38, R6, R150 ;  /* 0x0000009606267220 */ /* 0x000fe20000410000 */
[----:B------:R-:W-:Y:S01]  /*14bb0*/  F2FP.PACK_AB R150, R168, R157 ;  /* 0x0000009da896723e */ /* 0x000fe200000000ff */
[----:B------:R-:W-:Y:S01]  /*14bc0*/  FMUL.FTZ R39, R6, R151 ;  /* 0x0000009706277220 */ /* 0x000fe20000410000 */
[----:B------:R-:W3:Y:S02]  /*14bd0*/  LDL.LU R169, [R1+0xac] ;  /* 0x0000ac0001a97983 */ /* 0x000ee40000300800 */
[C---:B------:R-:W-:Y:S01]  /*14be0*/  FMUL.FTZ R14, R0.reuse, R170 ;  /* 0x000000aa000e7220 */ /* 0x040fe20000410000 */
[----:B------:R-:W-:Y:S01]  /*14bf0*/  MOV R170, R160 ;  /* 0x000000a000aa7202 */ /* 0x000fe20000000f00 */
[C---:B------:R-:W-:Y:S01]  /*14c00*/  FMUL.FTZ R16, R7.reuse, R172 ;  /* 0x000000ac07107220 */ /* 0x040fe20000410000 */
[----:B------:R-:W-:Y:S01]  /*14c10*/  MOV R172, R157 ;  /* 0x0000009d00ac7202 */ /* 0x000fe20000000f00 */
[----:B------:R-:W-:Y:S01]  /*14c20*/  FMUL.FTZ R17, R7, R173 ;  /* 0x000000ad07117220 */ /* 0x000fe20000410000 */
[----:B------:R-:W-:Y:S01]  /*14c30*/  MOV R173, R156 ;  /* 0x0000009c00ad7202 */ /* 0x000fe20000000f00 */
[----:B------:R-:W-:Y:S01]  /*14c40*/  FMUL.FTZ R18, R0, R174 ;  /* 0x000000ae00127220 */ /* 0x000fe20000410000 */
[----:B------:R4:W-:Y:S01]  /*14c50*/  MUFU.EX2 R167, R198 ;  /* 0x000000c600a77308 */ /* 0x0009e20000000800 */
[----:B-1----:R-:W-:Y:S01]  /*14c60*/  F2FP.PACK_AB R151, R165, R171 ;  /* 0x000000aba597723e */ /* 0x002fe200000000ff */
[C---:B------:R-:W-:Y:S02]  /*14c70*/  FMUL.FTZ R42, R6.reuse, R154 ;  /* 0x0000009a062a7220 */ /* 0x040fe40000410000 */
[C---:B------:R-:W-:Y:S02]  /*14c80*/  FMUL.FTZ R43, R6.reuse, R155 ;  /* 0x0000009b062b7220 */ /* 0x040fe40000410000 */
[----:B------:R-:W1:Y:S01]  /*14c90*/  LDSM.16.MT88.4 R152, [R220+0x2080] ;  /* 0x00208000dc98783b */ /* 0x000e620000004200 */
[----:B------:R-:W-:Y:S01]  /*14ca0*/  FMUL.FTZ R26, R6, R162 ;  /* 0x000000a2061a7220 */ /* 0x000fe20000410000 */
[C---:B------:R-:W-:Y:S04]  /*14cb0*/  HMMA.16816.F32 R12, R148.reuse, R28, R12 ;  /* 0x0000001c940c723c */ /* 0x040fe8000000180c */
[----:B------:R-:W-:Y:S02]  /*14cc0*/  FMUL.FTZ R19, R0, R175 ;  /* 0x000000af00137220 */ /* 0x000fe40000410000 */
[----:B------:R-:W5:Y:S01]  /*14cd0*/  LDL.LU R162, [R1+0xa8] ;  /* 0x0000a80001a27983 */ /* 0x000f620000300800 */
[C---:B------:R-:W-:Y:S02]  /*14ce0*/  FMUL.FTZ R22, R6.reuse, R158 ;  /* 0x0000009e06167220 */ /* 0x040fe40000410000 */
[----:B------:R-:W-:Y:S02]  /*14cf0*/  MUFU.EX2 R158, R202 ;  /* 0x000000ca009e7308 */ /* 0x000fe40000000800 */
[-C--:B------:R-:W-:Y:S03]  /*14d00*/  HMMA.16816.F32 R16, R148, R30.reuse, R16 ;  /* 0x0000001e9410723c */ /* 0x080fe60000001810 */
[C---:B------:R-:W-:Y:S02]  /*14d10*/  FMUL.FTZ R23, R6.reuse, R159 ;  /* 0x0000009f06177220 */ /* 0x040fe40000410000 */
[----:B------:R-:W-:Y:S01]  /*14d20*/  FMUL.FTZ R27, R6, R163 ;  /* 0x000000a3061b7220 */ /* 0x000fe20000410000 */
[----:B----4-:R-:W-:Y:S01]  /*14d30*/  F2FP.PACK_AB R198, R212, R208 ;  /* 0x000000d0d4c6723e */ /* 0x010fe200000000ff */
[C---:B------:R-:W-:Y:S01]  /*14d40*/  FMUL.FTZ R28, R7.reuse, R176 ;  /* 0x000000b0071c7220 */ /* 0x040fe20000410000 */
[----:B------:R4:W-:Y:S01]  /*14d50*/  MUFU.EX2 R159, R196 ;  /* 0x000000c4009f7308 */ /* 0x0009e20000000800 */
[C---:B------:R-:W-:Y:S01]  /*14d60*/  FMUL.FTZ R29, R7.reuse, R177 ;  /* 0x000000b1071d7220 */ /* 0x040fe20000410000 */
[C---:B------:R-:W-:Y:S04]  /*14d70*/  HMMA.16816.F32 R20, R144.reuse, R30, R20 ;  /* 0x0000001e9014723c */ /* 0x040fe80000001814 */
[C---:B------:R-:W-:Y:S02]  /*14d80*/  FMUL.FTZ R32, R7.reuse, R180 ;  /* 0x000000b407207220 */ /* 0x040fe40000410000 */
[C---:B------:R-:W-:Y:S02]  /*14d90*/  FMUL.FTZ R33, R7.reuse, R181 ;  /* 0x000000b507217220 */ /* 0x040fe40000410000 */
[-C--:B--2---:R-:W-:Y:S01]  /*14da0*/  HMMA.16816.F32 R24, R144, R44.reuse, R24 ;  /* 0x0000002c9018723c */ /* 0x084fe20000001818 */
[----:B------:R2:W-:Y:S03]  /*14db0*/  MUFU.EX2 R163, R136 ;  /* 0x0000008800a37308 */ /* 0x0005e60000000800 */
[C---:B------:R-:W-:Y:S02]  /*14dc0*/  FMUL.FTZ R30, R0.reuse, R178 ;  /* 0x000000b2001e7220 */ /* 0x040fe40000410000 */
[C---:B------:R-:W-:Y:S02]  /*14dd0*/  FMUL.FTZ R31, R0.reuse, R179 ;  /* 0x000000b3001f7220 */ /* 0x040fe40000410000 */
[C---:B------:R-:W-:Y:S04]  /*14de0*/  FMUL.FTZ R34, R0.reuse, R182 ;  /* 0x000000b600227220 */ /* 0x040fe80000410000 */
[----:B------:R-:W-:Y:S01]  /*14df0*/  FMUL.FTZ R35, R0, R183 ;  /* 0x000000b700237220 */ /* 0x000fe20000410000 */
[C---:B------:R-:W-:Y:S04]  /*14e00*/  HMMA.16816.F32 R28, R148.reuse, R44, R28 ;  /* 0x0000002c941c723c */ /* 0x040fe8000000181c */
[C---:B------:R-:W-:Y:S01]  /*14e10*/  FMUL.FTZ R48, R7.reuse, R188 ;  /* 0x000000bc07307220 */ /* 0x040fe20000410000 */
[----:B----4-:R-:W-:Y:S01]  /*14e20*/  F2FP.PACK_AB R196, R206, R207 ;  /* 0x000000cfcec4723e */ /* 0x010fe200000000ff */
[C---:B------:R-:W-:Y:S02]  /*14e30*/  FMUL.FTZ R49, R7.reuse, R189 ;  /* 0x000000bd07317220 */ /* 0x040fe40000410000 */
[-C--:B------:R-:W-:Y:S04]  /*14e40*/  HMMA.16816.F32 R32, R148, R46.reuse, R32 ;  /* 0x0000002e9420723c */ /* 0x080fe80000001820 */
[C---:B------:R-:W-:Y:S02]  /*14e50*/  FMUL.FTZ R44, R7.reuse, R184 ;  /* 0x000000b8072c7220 */ /* 0x040fe40000410000 */
[C---:B------:R-:W-:Y:S02]  /*14e60*/  FMUL.FTZ R45, R7.reuse, R185 ;  /* 0x000000b9072d7220 */ /* 0x040fe40000410000 */
[C---:B------:R-:W-:Y:S04]  /*14e70*/  HMMA.16816.F32 R36, R144.reuse, R46, R36 ;  /* 0x0000002e9024723c */ /* 0x040fe80000001824 */
[C---:B------:R-:W-:Y:S02]  /*14e80*/  FMUL.FTZ R50, R0.reuse, R190 ;  /* 0x000000be00327220 */ /* 0x040fe40000410000 */
[C---:B------:R-:W-:Y:S02]  /*14e90*/  FMUL.FTZ R51, R0.reuse, R191 ;  /* 0x000000bf00337220 */ /* 0x040fe40000410000 */
[-C--:B-1----:R-:W-:Y:S04]  /*14ea0*/  HMMA.16816.F32 R40, R144, R152.reuse, R40 ;  /* 0x000000989028723c */ /* 0x082fe80000001828 */
[C---:B------:R-:W-:Y:S02]  /*14eb0*/  FMUL.FTZ R46, R0.reuse, R186 ;  /* 0x000000ba002e7220 */ /* 0x040fe40000410000 */
[----:B------:R-:W-:Y:S02]  /*14ec0*/  FMUL.FTZ R47, R0, R187 ;  /* 0x000000bb002f7220 */ /* 0x000fe40000410000 */
[----:B------:R-:W-:Y:S01]  /*14ed0*/  LDSM.16.MT88.4 R184, [R218+0x3080] ;  /* 0x00308000dab8783b */ /* 0x000fe20000004200 */
[C---:B------:R-:W-:Y:S03]  /*14ee0*/  FMUL.FTZ R58, R6.reuse, R58 ;  /* 0x0000003a063a7220 */ /* 0x040fe60000410000 */
[----:B------:R-:W-:Y:S01]  /*14ef0*/  FMUL.FTZ R59, R6, R59 ;  /* 0x0000003b063b7220 */ /* 0x000fe20000410000 */
[C---:B------:R-:W-:Y:S04]  /*14f00*/  HMMA.16816.F32 R44, R148.reuse, R152, R44 ;  /* 0x00000098942c723c */ /* 0x040fe8000000182c */
[C---:B------:R-:W-:Y:S02]  /*14f10*/  FMUL.FTZ R60, R7.reuse, R60 ;  /* 0x0000003c073c7220 */ /* 0x040fe40000410000 */
[C---:B------:R-:W-:Y:S02]  /*14f20*/  FMUL.FTZ R61, R7.reuse, R61 ;  /* 0x0000003d073d7220 */ /* 0x040fe40000410000 */
[-C--:B------:R-:W-:Y:S04]  /*14f30*/  HMMA.16816.F32 R48, R148, R154.reuse, R48 ;  /* 0x0000009a9430723c */ /* 0x080fe80000001830 */
[C---:B------:R-:W-:Y:S02]  /*14f40*/  FMUL.FTZ R62, R0.reuse, R62 ;  /* 0x0000003e003e7220 */ /* 0x040fe40000410000 */
[C---:B------:R-:W-:Y:S02]  /*14f50*/  FMUL.FTZ R63, R0.reuse, R63 ;  /* 0x0000003f003f7220 */ /* 0x040fe40000410000 */
[C---:B------:R-:W-:Y:S01]  /*14f60*/  HMMA.16816.F32 R52, R144.reuse, R154, R52 ;  /* 0x0000009a9034723c */ /* 0x040fe20000001834 */
[----:B------:R-:W1:Y:S03]  /*14f70*/  LDSM.16.MT88.4 R152, [R219+0x2080] ;  /* 0x00208000db98783b */ /* 0x000e660000004200 */
[C---:B------:R-:W-:Y:S02]  /*14f80*/  FMUL.FTZ R64, R7.reuse, R64 ;  /* 0x0000004007407220 */ /* 0x040fe40000410000 */
[C---:B------:R-:W-:Y:S02]  /*14f90*/  FMUL.FTZ R65, R7.reuse, R65 ;  /* 0x0000004107417220 */ /* 0x040fe40000410000 */
[C---:B------:R-:W-:Y:S04]  /*14fa0*/  FMUL.FTZ R66, R0.reuse, R66 ;  /* 0x0000004200427220 */ /* 0x040fe80000410000 */
[----:B------:R-:W-:Y:S02]  /*14fb0*/  FMUL.FTZ R67, R0, R67 ;  /* 0x0000004300437220 */ /* 0x000fe40000410000 */
        /* <DEDUP_REMOVED lines=13> */
[C---:B------:R-:W-:Y:S01]  /*15090*/  FMUL.FTZ R87, R6.reuse, R87 ;  /* 0x0000005706577220 */ /* 0x040fe20000410000 */
[-C--:B-1----:R-:W-:Y:S03]  /*150a0*/  HMMA.16816.F32 R56, R144, R152.reuse, R56 ;  /* 0x000000989038723c */ /* 0x082fe60000001838 */
[C---:B------:R-:W-:Y:S02]  /*150b0*/  FMUL.FTZ R90, R6.reuse, R90 ;  /* 0x0000005a065a7220 */ /* 0x040fe40000410000 */
[----:B------:R-:W-:Y:S02]  /*150c0*/  FMUL.FTZ R91, R6, R91 ;  /* 0x0000005b065b7220 */ /* 0x000fe40000410000 */
[C---:B------:R-:W-:Y:S01]  /*150d0*/  FMUL.FTZ R92, R7.reuse, R92 ;  /* 0x0000005c075c7220 */ /* 0x040fe20000410000 */
        /* <DEDUP_REMOVED lines=10> */
[----:B------:R-:W-:Y:S04]  /*15180*/  FMUL.FTZ R99, R0, R99 ;  /* 0x0000006300637220 */ /* 0x000fe80000410000 */
        /* <DEDUP_REMOVED lines=23> */
[C---:B------:R-:W-:Y:S02]  /*15300*/  FMUL.FTZ R130, R0.reuse, R130 ;  /* 0x0000008200827220 */ /* 0x040fe40000410000 */
[----:B------:R-:W-:Y:S02]  /*15310*/  FMUL.FTZ R131, R0, R131 ;  /* 0x0000008300837220 */ /* 0x000fe40000410000 */
[C---:B------:R-:W-:Y:S01]  /*15320*/  HMMA.16816.F32 R84, R144.reuse, R154, R84 ;  /* 0x0000009a9054723c */ /* 0x040fe20000001854 */
[----:B------:R-:W1:Y:S03]  /*15330*/  LDSM.16.MT88.4 R152, [R218+0x3880] ;  /* 0x00388000da98783b */ /* 0x000e660000004200 */
[C---:B------:R-:W-:Y:S02]  /*15340*/  FMUL.FTZ R122, R6.reuse, R122 ;  /* 0x0000007a067a7220 */ /* 0x040fe40000410000 */
[C---:B------:R-:W-:Y:S02]  /*15350*/  FMUL.FTZ R123, R6.reuse, R123 ;  /* 0x0000007b067b7220 */ /* 0x040fe40000410000 */
[C---:B------:R-:W-:Y:S04]  /*15360*/  FMUL.FTZ R134, R6.reuse, R134 ;  /* 0x0000008606867220 */ /* 0x040fe80000410000 */
[----:B------:R-:W-:Y:S02]  /*15370*/  FMUL.FTZ R135, R6, R135 ;  /* 0x0000008706877220 */ /* 0x000fe40000410000 */
[----:B------:R4:W1:Y:S01]  /*15380*/  MUFU.EX2 R6, R194 ;  /* 0x000000c200067308 */ /* 0x0008620000000800 */
[--C-:B--2---:R-:W-:Y:S01]  /*15390*/  FFMA.FTZ R136, R193, c[0x0][0x2d0], -R137.reuse ;  /* 0x0000b400c1887a23 */ /* 0x104fe20000010889 */
[----:B------:R-:W-:Y:S01]  /*153a0*/  F2FP.PACK_AB R193, R211, R213 ;  /* 0x000000d5d3c1723e */ /* 0x000fe200000000ff */
[--C-:B------:R-:W-:Y:S07]  /*153b0*/  FFMA.FTZ R3, R235, c[0x0][0x2d0], -R137.reuse ;  /* 0x0000b400eb037a23 */ /* 0x100fee0000010889 */
[----:B------:R2:W-:Y:S01]  /*153c0*/  MUFU.EX2 R235, R3 ;  /* 0x0000000300eb7308 */ /* 0x0005e20000000800 */
[----:B----4-:R-:W-:Y:S01]  /*153d0*/  F2FP.PACK_AB R194, R214, R230 ;  /* 0x000000e6d6c2723e */ /* 0x010fe200000000ff */
[-C--:B-1----:R-:W-:Y:S03]  /*153e0*/  HMMA.16816.F32 R88, R144, R152.reuse, R88 ;  /* 0x000000989058723c */ /* 0x082fe60000001858 */
[--C-:B--2---:R-:W-:Y:S05]  /*153f0*/  FFMA.FTZ R3, R236, c[0x0][0x2d0], -R137.reuse ;  /* 0x0000b400ec037a23 */ /* 0x104fea0000010889 */
[C---:B------:R-:W-:Y:S01]  /*15400*/  HMMA.16816.F32 R92, R148.reuse, R152, R92 ;  /* 0x00000098945c723c */ /* 0x040fe2000000185c */
[----:B------:R1:W-:Y:S03]  /*15410*/  MUFU.EX2 R215, R3 ;  /* 0x0000000300d77308 */ /* 0x0003e60000000800 */
[----:B------:R-:W-:Y:S01]  /*15420*/  MOV R236, R6 ;  /* 0x0000000600ec7202 */ /* 0x000fe20000000f00 */
[----:B------:R-:W-:Y:S03]  /*15430*/  FFMA.FTZ R6, R200, c[0x0][0x2d0], -R137 ;  /* 0x0000b400c8067a23 */ /* 0x000fe60000010889 */
[-C--:B------:R-:W-:Y:S04]  /*15440*/  HMMA.16816.F32 R96, R148, R154.reuse, R96 ;  /* 0x0000009a9460723c */ /* 0x080fe80000001860 */
[----:B---3--:R-:W-:Y:S01]  /*15450*/  FFMA.FTZ R7, R7, R169, R245 ;  /* 0x000000a907077223 */ /* 0x008fe200000100f5 */
[----:B------:R-:W-:Y:S01]  /*15460*/  MOV R245, R163 ;  /* 0x000000a300f57202 */ /* 0x000fe20000000f00 */
[----:B------:R-:W-:Y:S01]  /*15470*/  MUFU.EX2 R205, R6 ;  /* 0x0000000600cd7308 */ /* 0x000fe20000000800 */
[----:B------:R-:W-:Y:S01]  /*15480*/  MOV R169, R161 ;  /* 0x000000a100a97202 */ /* 0x000fe20000000f00 */
[C---:B------:R-:W-:Y:S01]  /*15490*/  HMMA.16816.F32 R100, R144.reuse, R154, R100 ;  /* 0x0000009a9064723c */ /* 0x040fe20000001864 */
[----:B------:R-:W2:Y:S03]  /*154a0*/  LDSM.16.MT88.4 R152, [R220+0x3880] ;  /* 0x00388000dc98783b */ /* 0x000ea60000004200 */
[--C-:B-1----:R-:W-:Y:S01]  /*154b0*/  FFMA.FTZ R3, R234, c[0x0][0x2d0], -R137.reuse ;  /* 0x0000b400ea037a23 */ /* 0x102fe20000010889 */
[----:B------:R-:W-:Y:S01]  /*154c0*/  MOV R234, R4 ;  /* 0x0000000400ea7202 */ /* 0x000fe20000000f00 */
[--C-:B------:R-:W-:Y:S03]  /*154d0*/  FFMA.FTZ R4, R201, c[0x0][0x2d0], -R137.reuse ;  /* 0x0000b400c9047a23 */ /* 0x100fe60000010889 */
[----:B------:R-:W-:Y:S03]  /*154e0*/  LDSM.16.MT88.4 R200, [R220+0x3080] ;  /* 0x00308000dcc8783b */ /* 0x000fe60000004200 */
[----:B-----5:R-:W-:Y:S01]  /*154f0*/  FFMA.FTZ R0, R0, R162, R244 ;  /* 0x000000a200007223 */ /* 0x020fe200000100f4 */
[----:B------:R-:W-:Y:S01]  /*15500*/  MOV R244, R159 ;  /* 0x0000009f00f47202 */ /* 0x000fe20000000f00 */
[----:B------:R1:W-:Y:S03]  /*15510*/  MUFU.EX2 R232, R3 ;  /* 0x0000000300e87308 */ /* 0x0003e60000000800 */
[----:B------:R-:W-:Y:S07]  /*15520*/  LDSM.16.MT88.4 R160, [R220+0x2880] ;  /* 0x00288000dca0783b */ /* 0x000fee0000004200 */
[----:B------:R-:W3:Y:S01]  /*15530*/  MUFU.EX2 R204, R4 ;  /* 0x0000000400cc7308 */ /* 0x000ee20000000800 */
[-C--:B--2---:R-:W-:Y:S03]  /*15540*/  HMMA.16816.F32 R104, R144, R152.reuse, R104 ;  /* 0x000000989068723c */ /* 0x084fe60000001868 */
[--C-:B-1----:R-:W-:Y:S02]  /*15550*/  FFMA.FTZ R3, R233, c[0x0][0x2d0], -R137.reuse ;  /* 0x0000b400e9037a23 */ /* 0x102fe40000010889 */
[----:B------:R-:W-:Y:S01]  /*15560*/  FFMA.FTZ R137, R192, c[0x0][0x2d0], -R137 ;  /* 0x0000b400c0897a23 */ /* 0x000fe20000010889 */
[----:B------:R-:W-:Y:S03]  /*15570*/  F2FP.PACK_AB R192, R242, R243 ;  /* 0x000000f3f2c0723e */ /* 0x000fe600000000ff */
[----:B------:R1:W-:Y:S01]  /*15580*/  MUFU.EX2 R233, R3 ;  /* 0x0000000300e97308 */ /* 0x0003e20000000800 */
[C---:B------:R-:W-:Y:S04]  /*15590*/  HMMA.16816.F32 R108, R148.reuse, R152, R108 ;  /* 0x00000098946c723c */ /* 0x040fe8000000186c */
[----:B---3--:R-:W-:Y:S04]  /*155a0*/  F2FP.PACK_AB R197, R205, R204 ;  /* 0x000000cccdc5723e */ /* 0x008fe800000000ff */
[-C--:B------:R-:W-:Y:S01]  /*155b0*/  HMMA.16816.F32 R112, R148, R154.reuse, R112 ;  /* 0x0000009a9470723c */ /* 0x080fe20000001870 */
[----:B------:R-:W-:Y:S07]  /*155c0*/  MUFU.EX2 R137, R137 ;  /* 0x0000008900897308 */ /* 0x000fee0000000800 */
[C---:B------:R-:W-:Y:S01]  /*155d0*/  HMMA.16816.F32 R116, R144.reuse, R154, R116 ;  /* 0x0000009a9074723c */ /* 0x040fe20000001874 */
[----:B------:R-:W2:Y:S03]  /*155e0*/  LDSM.16.MT88.4 R152, [R219+0x3880] ;  /* 0x00388000db98783b */ /* 0x000ea60000004200 */
[----:B-1----:R-:W-:Y:S01]  /*155f0*/  FADD.FTZ R3, R248, R142 ;  /* 0x0000008ef8037221 */ /* 0x002fe20000010000 */
[----:B------:R-:W-:Y:S01]  /*15600*/  MOV R248, R158 ;  /* 0x0000009e00f87202 */ /* 0x000fe20000000f00 */
[----:B------:R-:W-:Y:S03]  /*15610*/  FADD.FTZ R142, R247, R138 ;  /* 0x0000008af78e7221 */ /* 0x000fe60000010000 */
[----:B------:R-:W-:Y:S03]  /*15620*/  LDSM.16.MT88.4 R156, [R218+0x2880] ;  /* 0x00288000da9c783b */ /* 0x000fe60000004200 */
[----:B------:R-:W-:Y:S01]  /*15630*/  MOV R247, R143 ;  /* 0x0000008f00f77202 */ /* 0x000fe20000000f00 */
[----:B------:R-:W-:Y:S01]  /*15640*/  FADD.FTZ R138, R246, R7 ;  /* 0x00000007f68a7221 */ /* 0x000fe20000010000 */
[----:B------:R-:W-:Y:S01]  /*15650*/  MOV R246, R167 ;  /* 0x000000a700f67202 */ /* 0x000fe20000000f00 */
[----:B------:R1:W3:Y:S01]  /*15660*/  MUFU.EX2 R143, R136 ;  /* 0x00000088008f7308 */ /* 0x0002e20000000800 */
[----:B------:R-:W-:Y:S01]  /*15670*/  FADD.FTZ R7, R231, R0 ;  /* 0x00000000e7077221 */ /* 0x000fe20000010000 */
[----:B------:R-:W-:Y:S01]  /*15680*/  MOV R231, R166 ;  /* 0x000000a600e77202 */ /* 0x000fe20000000f00 */
[----:B------:R-:W-:Y:S02]  /*15690*/  FADD.FTZ R6, R172, R138 ;  /* 0x0000008aac067221 */ /* 0x000fe40000010000 */
[----:B------:R-:W-:Y:S02]  /*156a0*/  FADD.FTZ R4, R171, R7 ;  /* 0x00000007ab047221 */ /* 0x000fe40000010000 */
[----:B------:R-:W-:Y:S02]  /*156b0*/  FADD.FTZ R7, R168, R6 ;  /* 0x00000006a8077221 */ /* 0x000fe40000010000 */
[----:B------:R-:W-:Y:S02]  /*156c0*/  FADD.FTZ R0, R249, R3 ;  /* 0x00000003f9007221 */ /* 0x000fe40000010000 */
[----:B------:R-:W-:Y:S02]  /*156d0*/  FADD.FTZ R3, R173, R142 ;  /* 0x0000008ead037221 */ /* 0x000fe40000010000 */
[----:B------:R-:W-:Y:S04]  /*156e0*/  FADD.FTZ R0, R170, R0 ;  /* 0x00000000aa007221 */ /* 0x000fe80000010000 */
[----:B------:R-:W-:Y:S04]  /*156f0*/  FADD.FTZ R0, R164, R0 ;  /* 0x00000000a4007221 */ /* 0x000fe80000010000 */
[----:B------:R-:W-:Y:S02]  /*15700*/  FADD.FTZ R0, R231, R0 ;  /* 0x00000000e7007221 */ /* 0x000fe40000010000 */
[----:B-1----:R-:W-:Y:S01]  /*15710*/  FADD.FTZ R136, R169, R3 ;  /* 0x00000003a9887221 */ /* 0x002fe20000010000 */
[----:B---3--:R-:W-:Y:S01]  /*15720*/  F2FP.PACK_AB R199, R137, R143 ;  /* 0x0000008f89c7723e */ /* 0x008fe200000000ff */
[-C--:B--2---:R-:W-:Y:S03]  /*15730*/  HMMA.16816.F32 R120, R144, R152.reuse, R120 ;  /* 0x000000989078723c */ /* 0x084fe60000001878 */
[----:B------:R-:W-:Y:S02]  /*15740*/  FADD.FTZ R3, R165, R4 ;  /* 0x00000004a5037221 */ /* 0x000fe40000010000 */
[----:B------:R-:W-:Y:S01]  /*15750*/  FADD.FTZ R6, R252, R136 ;  /* 0x00000088fc067221 */ /* 0x000fe20000010000 */
[----:B------:R-:W-:Y:S01]  /*15760*/  MOV R136, R141 ;  /* 0x0000008d00887202 */ /* 0x000fe20000000f00 */
[----:B------:R-:W-:Y:S01]  /*15770*/  FADD.FTZ R4, R251, R7 ;  /* 0x00000007fb047221 */ /* 0x000fe20000010000 */
[C---:B------:R-:W-:Y:S04]  /*15780*/  HMMA.16816.F32 R124, R148.reuse, R152, R124 ;  /* 0x00000098947c723c */ /* 0x040fe8000000187c */
[----:B------:R-:W-:Y:S03]  /*15790*/  FADD.FTZ R3, R235, R3 ;  /* 0x00000003eb037221 */ /* 0x000fe60000010000 */
[----:B------:R-:W-:Y:S01]  /*157a0*/  F2FP.PACK_AB R152, R247, R251 ;  /* 0x000000fbf798723e */ /* 0x000fe200000000ff */
[-C--:B------:R-:W-:Y:S01]  /*157b0*/  HMMA.16816.F32 R128, R148, R154.reuse, R128 ;  /* 0x0000009a9480723c */ /* 0x080fe20000001880 */
[----:B------:R-:W1:Y:S03]  /*157c0*/  LDSM.16.MT88.4 R148, [R217+0x2880] ;  /* 0x00288000d994783b */ /* 0x000e660000004200 */
[C---:B------:R-:W-:Y:S01]  /*157d0*/  F2FP.PACK_AB R153, R215.reuse, R235 ;  /* 0x000000ebd799723e */ /* 0x040fe200000000ff */
[----:B------:R-:W-:Y:S03]  /*157e0*/  FADD.FTZ R7, R215, R3 ;  /* 0x00000003d7077221 */ /* 0x000fe60000010000 */
[----:B------:R-:W-:Y:S07]  /*157f0*/  HMMA.16816.F32 R132, R144, R154, R132 ;  /* 0x0000009a9084723c */ /* 0x000fee0000001884 */
[----:B------:R-:W-:Y:S02]  /*15800*/  F2FP.PACK_AB R144, R166, R164 ;  /* 0x000000a4a690723e */ /* 0x000fe400000000ff */
[----:B------:R-:W-:Y:S03]  /*15810*/  F2FP.PACK_AB R145, R167, R252 ;  /* 0x000000fca791723e */ /* 0x000fe600000000ff */
[----:B------:R-:W-:Y:S02]  /*15820*/  F2FP.PACK_AB R146, R234, R248 ;  /* 0x000000f8ea92723e */ /* 0x000fe400000000ff */
[----:B------:R-:W-:Y:S02]  /*15830*/  F2FP.PACK_AB R147, R236, R244 ;  /* 0x000000f4ec93723e */ /* 0x000fe400000000ff */
[----:B------:R-:W-:Y:S02]  /*15840*/  F2FP.PACK_AB R154, R250, R245 ;  /* 0x000000f5fa9a723e */ /* 0x000fe400000000ff */
[C---:B------:R-:W-:Y:S03]  /*15850*/  F2FP.PACK_AB R155, R233.reuse, R232 ;  /* 0x000000e8e99b723e */ /* 0x040fe600000000ff */
        /* <DEDUP_REMOVED lines=37> */
[----:B------:R-:W-:Y:S08]  /*15ab0*/  HMMA.16816.F32 R132, R144, R158, R132 ;  /* 0x0000009e9084723c */ /* 0x000ff00000001884 */
[-C--:B-1----:R-:W-:Y:S01]  /*15ac0*/  HMMA.16816.F32 R164, R192, R148.reuse, R8 ;  /* 0x00000094c0a4723c */ /* 0x082fe20000001808 */
[----:B------:R-:W1:Y:S07]  /*15ad0*/  LDSM.16.MT88.4 R8, [R219+0x3080] ;  /* 0x00308000db08783b */ /* 0x000e6e0000004200 */
[C---:B------:R-:W-:Y:S01]  /*15ae0*/  HMMA.16816.F32 R168, R196.reuse, R148, R12 ;  /* 0x00000094c4a8723c */ /* 0x040fe2000000180c */
[----:B------:R-:W2:Y:S07]  /*15af0*/  LDSM.16.MT88.4 R12, [R217+0x4880] ;  /* 0x00488000d90c783b */ /* 0x000eae0000004200 */
[-C--:B------:R-:W-:Y:S01]  /*15b00*/  HMMA.16816.F32 R172, R196, R150.reuse, R16 ;  /* 0x00000096c4ac723c */ /* 0x080fe20000001810 */
[----:B------:R-:W3:Y:S07]  /*15b10*/  LDSM.16.MT88.4 R16, [R218+0x4880] ;  /* 0x00488000da10783b */ /* 0x000eee0000004200 */
[C---:B------:R-:W-:Y:S01]  /*15b20*/  HMMA.16816.F32 R156, R192.reuse, R150, R20 ;  /* 0x00000096c09c723c */ /* 0x040fe20000001814 */
[----:B------:R-:W4:Y:S07]  /*15b30*/  LDSM.16.MT88.4 R20, [R220+0x4880] ;  /* 0x00488000dc14783b */ /* 0x000f2e0000004200 */
[-C--:B------:R-:W-:Y:S01]  /*15b40*/  HMMA.16816.F32 R160, R192, R184.reuse, R24 ;  /* 0x000000b8c0a0723c */ /* 0x080fe20000001818 */
[----:B------:R-:W2:Y:S07]  /*15b50*/  LDSM.16.MT88.4 R24, [R219+0x4880] ;  /* 0x00488000db18783b */ /* 0x000eae0000004200 */
        /* <DEDUP_REMOVED lines=8> */
[C---:B------:R-:W-:Y:S07]  /*15be0*/  HMMA.16816.F32 R60, R196.reuse, R8, R60 ;  /* 0x00000008c43c723c */ /* 0x040fee000000183c */
[----:B------:R-:W-:Y:S01]  /*15bf0*/  FADD.FTZ R9, R246, R6 ;  /* 0x00000006f6097221 */ /* 0x000fe20000010000 */
[-C--:B------:R-:W-:Y:S04]  /*15c00*/  HMMA.16816.F32 R64, R196, R10.reuse, R64 ;  /* 0x0000000ac440723c */ /* 0x080fe80000001840 */
[----:B------:R-:W-:Y:S02]  /*15c10*/  FADD.FTZ R6, R248, R0 ;  /* 0x00000000f8067221 */ /* 0x000fe40000010000 */
[----:B------:R-:W-:Y:S02]  /*15c20*/  FADD.FTZ R0, R232, R7 ;  /* 0x00000007e8007221 */ /* 0x000fe40000010000 */
[C---:B------:R-:W-:Y:S01]  /*15c30*/  HMMA.16816.F32 R68, R192.reuse, R10, R68 ;  /* 0x0000000ac044723c */ /* 0x040fe20000001844 */
[----:B------:R-:W5:Y:S03]  /*15c40*/  LDL R10, [R1+0x9c] ;  /* 0x00009c00010a7983 */ /* 0x000f660000100800 */
[----:B------:R-:W-:Y:S02]  /*15c50*/  FADD.FTZ R7, R233, R0 ;  /* 0x00000000e9077221 */ /* 0x000fe40000010000 */
[----:B------:R-:W-:Y:S02]  /*15c60*/  FADD.FTZ R8, R247, R4 ;  /* 0x00000004f7087221 */ /* 0x000fe40000010000 */
[-C--:B--2---:R-:W-:Y:S04]  /*15c70*/  HMMA.16816.F32 R72, R192, R12.reuse, R72 ;  /* 0x0000000cc048723c */ /* 0x084fe80000001848 */
        /* <DEDUP_REMOVED lines=15> */
[----:B------:R-:W-:Y:S01]  /*15d70*/  FADD.FTZ R6, R230, R6 ;  /* 0x00000006e6067221 */ /* 0x000fe20000010000 */
[----:B------:R-:W-:Y:S01]  /*15d80*/  IADD3 R230, R237, -0x1, RZ ;  /* 0xffffffffede67810 */ /* 0x000fe20007ffe0ff */
        /* <DEDUP_REMOVED lines=8> */
[-C--:B----4-:R-:W-:Y:S01]  /*15e10*/  HMMA.16816.F32 R104, R192, R20.reuse, R104 ;  /* 0x00000014c068723c */ /* 0x090fe20000001868 */
[----:B------:R-:W-:Y:S03]  /*15e20*/  STL [R1+0x94], R4 ;  /* 0x0000940401007387 */ /* 0x000fe60000100800 */
[----:B------:R-:W-:Y:S02]  /*15e30*/  FADD.FTZ R3, R208, R3 ;  /* 0x00000003d0037221 */ /* 0x000fe40000010000 */
[----:B------:R-:W-:Y:S01]  /*15e40*/  FADD.FTZ R0, R205, R7 ;  /* 0x00000007cd007221 */ /* 0x000fe20000010000 */
[----:B------:R-:W-:Y:S01]  /*15e50*/  MOV R7, R2 ;  /* 0x0000000200077202 */ /* 0x000fe20000000f00 */
[C---:B------:R-:W-:Y:S04]  /*15e60*/  HMMA.16816.F32 R108, R196.reuse, R20, R108 ;  /* 0x00000014c46c723c */ /* 0x040fe8000000186c */
[----:B------:R-:W-:Y:S02]  /*15e70*/  FADD.FTZ R3, R212, R3 ;  /* 0x00000003d4037221 */ /* 0x000fe40000010000 */
[----:B------:R-:W-:Y:S02]  /*15e80*/  FADD.FTZ R0, R143, R0 ;  /* 0x000000008f007221 */ /* 0x000fe40000010000 */
[-C--:B------:R-:W-:Y:S01]  /*15e90*/  HMMA.16816.F32 R112, R196, R22.reuse, R112 ;  /* 0x00000016c470723c */ /* 0x080fe20000001870 */
[----:B------:R-:W-:Y:S03]  /*15ea0*/  STL [R1+0xac], R3 ;  /* 0x0000ac0301007387 */ /* 0x000fe60000100800 */
[----:B------:R-:W-:Y:S01]  /*15eb0*/  FADD.FTZ R0, R137, R0 ;  /* 0x0000000089007221 */ /* 0x000fe20000010000 */
[----:B-1----:R-:W-:Y:S02]  /*15ec0*/  MOV R6, R140 ;  /* 0x0000008c00067202 */ /* 0x002fe40000000f00 */
[----:B------:R-:W-:Y:S01]  /*15ed0*/  MOV R137, R2 ;  /* 0x0000000200897202 */ /* 0x000fe20000000f00 */
[C---:B------:R-:W-:Y:S01]  /*15ee0*/  HMMA.16816.F32 R116, R192.reuse, R22, R116 ;  /* 0x00000016c074723c */ /* 0x040fe20000001874 */
[----:B------:R1:W-:Y:S07]  /*15ef0*/  STL [R1+0xa8], R0 ;  /* 0x0000a80001007387 */ /* 0x0003ee0000100800 */
[-C--:B------:R-:W-:Y:S08]  /*15f00*/  HMMA.16816.F32 R120, R192, R24.reuse, R120 ;  /* 0x00000018c078723c */ /* 0x080ff00000001878 */
[C---:B------:R-:W-:Y:S08]  /*15f10*/  HMMA.16816.F32 R124, R196.reuse, R24, R124 ;  /* 0x00000018c47c723c */ /* 0x040ff0000000187c */
[-C--:B------:R-:W-:Y:S04]  /*15f20*/  HMMA.16816.F32 R128, R196, R26.reuse, R128 ;  /* 0x0000001ac480723c */ /* 0x080fe80000001880 */
[----:B-1----:R-:W-:Y:S04]  /*15f30*/  MOV R0, R139 ;  /* 0x0000008b00007202 */ /* 0x002fe80000000f00 */
[----:B------:R-:W-:Y:S04]  /*15f40*/  HMMA.16816.F32 R132, R192, R26, R132 ;  /* 0x0000001ac084723c */ /* 0x000fe80000001884 */
[----:B-----5:R-:W-:Y:S02]  /*15f50*/  ISETP.GT.AND P0, PT, R237, R10, PT ;  /* 0x0000000aed00720c */ /* 0x020fe40003f04270 */
[----:B------:R-:W-:Y:S11]  /*15f60*/  MOV R237, R230 ;  /* 0x000000e600ed7202 */ /* 0x000ff60000000f00 */
[----:B------:R-:W-:-:S05]  /*15f70*/  @P0 BRA `(.L_x_1347) ;  /* 0xffffc60000000947 */ /* 0x000fca000383ffff */
.L_x_1336:
[----:B------:R-:W2:Y:S02]  /*15f80*/  LDL R2, [R1+0xb4] ;  /* 0x0000b40001027983 */ /* 0x000ea40000100800 */
[----:B--2---:R-:W-:-:S13]  /*15f90*/  ISETP.GE.AND P0, PT, R230, R2, PT ;  /* 0x00000002e600720c */ /* 0x004fda0003f06270 */
[----:B------:R-:W-:Y:S05]  /*15fa0*/  @!P0 BRA `(.L_x_1348) ;  /* 0x0000512000008947 */ /* 0x000fea0003800000 */
[----:B------:R-:W2:Y:S01]  /*15fb0*/  LDL R2, [R1+0xa4] ;  /* 0x0000a40001027983 */ /* 0x000ea20000100800 */
[----:B------:R-:W-:Y:S01]  /*15fc0*/  LOP3.LUT R229, R229, 0xffffffbf, RZ, 0xc0, !PT ;  /* 0xffffffbfe5e57812 */ /* 0x000fe200078ec0ff */
[----:B------:R-:W-:Y:S01]  /*15fd0*/  IMAD.MOV.U32 R136, RZ, RZ, R140 ;  /* 0x000000ffff887224 */ /* 0x000fe200078e008c */
[----:B------:R-:W-:Y:S01]  /*15fe0*/  MOV R138, R7 ;  /* 0x00000007008a7202 */ /* 0x000fe20000000f00 */
[----:B------:R-:W-:Y:S02]  /*15ff0*/  IMAD.MOV.U32 R6, RZ, RZ, R139 ;  /* 0x000000ffff067224 */ /* 0x000fe400078e008b */
[----:B------:R-:W-:Y:S01]  /*16000*/  IMAD.MOV.U32 R137, RZ, RZ, R141 ;  /* 0x000000ffff897224 */ /* 0x000fe200078e008d */
[----:B--2---:R-:W-:-:S13]  /*16010*/  ISETP.GE.AND P0, PT, R2, c[0x0][0x1d4], PT ;  /* 0x0000750002007a0c */ /* 0x004fda0003f06270 */
[----:B------:R-:W-:Y:S02]  /*16020*/  @P0 LOP3.LUT R229, R229, 0x40, RZ, 0xfc, !PT ;  /* 0x00000040e5e50812 */ /* 0x000fe400078efcff */
.L_x_1376:
[----:B------:R-:W2:Y:S01]  /*16030*/  LDL R4, [R1+0x7c] ;  /* 0x00007c0001047983 */ /* 0x000ea20000100800 */
[----:B------:R-:W-:Y:S04]  /*16040*/  DEPBAR.LE SB0, 0x0 ;  /* 0x000080000000791a */ /* 0x000fe80000000000 */
[----:B------:R-:W3:Y:S01]  /*16050*/  LDL R8, [R1+0x70] ;  /* 0x0000700001087983 */ /* 0x000ee20000100800 */
[----:B------:R-:W-:Y:S03]  /*16060*/  WARPSYNC 0xffffffff ;  /* 0xffffffff00007948 */ /* 0x000fe60003800000 */
[----:B------:R-:W-:Y:S06]  /*16070*/  BAR.SYNC.DEFER_BLOCKING 0x0 ;  /* 0x0000000000007b1d */ /* 0x000fec0000010000 */
[----:B------:R-:W4:Y:S04]  /*16080*/  S2R R7, SR_CTAID.Y ;  /* 0x0000000000077919 */ /* 0x000f280000002600 */
[----:B------:R-:W5:Y:S04]  /*16090*/  S2R R9, SR_CTAID.Y ;  /* 0x0000000000097919 */ /* 0x000f680000002600 */
[----:B------:R1:W1:Y:S04]  /*160a0*/  LDSM.16.M88.4 R52, [R224+0x8080] ;  /* 0x00808000e034783b */ /* 0x0002680000000200 */
[----:B------:R1:W1:Y:S04]  /*160b0*/  LDSM.16.M88.4 R48, [R224+0xa080] ;  /* 0x00a08000e030783b */ /* 0x0002680000000200 */
[----:B------:R1:W1:Y:S04]  /*160c0*/  LDSM.16.M88.4 R20, [R216+0x5080] ;  /* 0x00508000d814783b */ /* 0x0002680000000200 */
[----:B------:R1:W1:Y:S04]  /*160d0*/  LDSM.16.M88.4 R36, [R216+0x5880] ;  /* 0x00588000d824783b */ /* 0x0002680000000200 */
[----:B------:R1:W1:Y:S01]  /*160e0*/  LDSM.16.M88.4 R140, [R216+0x6080] ;  /* 0x00608000d88c783b */ /* 0x0002620000000200 */
[----:B-----5:R-:W-:Y:S01]  /*160f0*/  IMAD.WIDE.U32 R10, R9, c[0x0][0x210], RZ ;  /* 0x00008400090a7a25 */ /* 0x020fe200078e00ff */
[----:B----4-:R-:W-:Y:S02]  /*16100*/  SHF.R.S32.HI R7, RZ, 0x1f, R7 ;  /* 0x0000001fff077819 */ /* 0x010fe40000011407 */
[----:B------:R4:W1:Y:S03]  /*16110*/  LDSM.16.M88.4 R192, [R226+0x8080] ;  /* 0x00808000e2c0783b */ /* 0x0008660000000200 */
[----:B------:R-:W-:Y:S01]  /*16120*/  IMAD R7, R7, c[0x0][0x210], RZ ;  /* 0x0000840007077a24 */ /* 0x000fe200078e02ff */
[----:B------:R4:W1:Y:S03]  /*16130*/  LDSM.16.M88.4 R200, [R226+0xa080] ;  /* 0x00a08000e2c8783b */ /* 0x0008660000000200 */
[----:B------:R-:W-:Y:S01]  /*16140*/  IMAD R7, R9, c[0x0][0x214], R7 ;  /* 0x0000850009077a24 */ /* 0x000fe200078e0207 */
[----:B------:R4:W1:Y:S04]  /*16150*/  LDSM.16.M88.4 R196, [R223] ;  /* 0x00000000dfc4783b */ /* 0x0008680000000200 */
[----:B------:R-:W-:Y:S01]  /*16160*/  IADD3 R7, R11, R7, RZ ;  /* 0x000000070b077210 */ /* 0x000fe20007ffe0ff */
[----:B------:R4:W1:Y:S04]  /*16170*/  LDSM.16.M88.4 R204, [R223+0x800] ;  /* 0x00080000dfcc783b */ /* 0x0008680000000200 */
[----:B------:R4:W1:Y:S02]  /*16180*/  LDSM.16.M88.4 R208, [R223+0x1000] ;  /* 0x00100000dfd0783b */ /* 0x0008640000000200 */
[----:B-12---:R-:W-:Y:S01]  /*16190*/  IMAD.WIDE.U32 R2, R4, c[0x0][0x208], RZ ;  /* 0x0000820004027a25 */ /* 0x006fe200078e00ff */
        /* <DEDUP_REMOVED lines=9> */
[C---:B------:R-:W-:Y:S02]  /*16230*/  LEA R4, P0, R0.reuse, c[0x0][0x1f8], 0x1 ;  /* 0x00007e0000047a11 */ /* 0x040fe400078008ff */
[----:B------:R-:W-:Y:S04]  /*16240*/  IADD3.X R2, R7, R3, R2, P1, !PT ;  /* 0x0000000307027210 */ /* 0x000fe80000ffe402 */
[----:B------:R-:W-:Y:S01]  /*16250*/  LEA.HI.X R0, R0, c[0x0][0x1fc], R2, 0x1, P0 ;  /* 0x00007f0000007a11 */ /* 0x000fe200000f0c02 */
[----:B------:R-:W-:-:S05]  /*16260*/  BRA.DIV ~URZ, `(.L_x_1349) ;  /* 0x0000b8a27f007947 */ /* 0x000fca000b800000 */
[----:B----4-:R1:W2:Y:S02]  /*16270*/  SHFL.IDX PT, R7, R0, RZ, 0x181f ;  /* 0x00181fff00077589 */ /* 0x0102a400000e0000 */
.L_x_1461:
[-C--:B------:R-:W-:Y:S01]  /*16280*/  HMMA.16816.F32 R8, R52, R20.reuse, RZ ;  /* 0x000000143408723c */ /* 0x080fe200000018ff */
[----:B------:R-:W3:Y:S01]  /*16290*/  LDL.64 R26, [R1+0xc0] ;  /* 0x0000c000011a7983 */ /* 0x000ee20000100a00 */
[----:B------:R-:W-:Y:S05]  /*162a0*/  BSSY B0, `(.L_x_1350) ;  /* 0x0000159000007945 */ /* 0x000fea0003800000 */
[----:B------:R-:W4:Y:S01]  /*162b0*/  LDL R30, [R1+0xa4] ;  /* 0x0000a400011e7983 */ /* 0x000f220000100800 */
[C---:B------:R-:W-:Y:S03]  /*162c0*/  HMMA.16816.F32 R12, R48.reuse, R20, RZ ;  /* 0x00000014300c723c */ /* 0x040fe600000018ff */
[----:B------:R-:W5:Y:S04]  /*162d0*/  LDL R24, [R1+0xe8] ;  /* 0x0000e80001187983 */ /* 0x000f680000100800 */
[----:B--2---:R-:W2:Y:S01]  /*162e0*/  LDL R29, [R1+0xf4] ;  /* 0x0000f400011d7983 */ /* 0x004ea20000100800 */
[-C--:B------:R-:W-:Y:S03]  /*162f0*/  HMMA.16816.F32 R16, R48, R22.reuse, RZ ;  /* 0x000000163010723c */ /* 0x080fe600000018ff */
[----:B------:R-:W2:Y:S04]  /*16300*/  LDL R25, [R1+0xf0] ;  /* 0x0000f00001197983 */ /* 0x000ea80000100800 */
[----:B------:R-:W2:Y:S01]  /*16310*/  LDL R42, [R1+0x78] ;  /* 0x00007800012a7983 */ /* 0x000ea20000100800 */
[C---:B------:R-:W-:Y:S03]  /*16320*/  HMMA.16816.F32 R20, R52.reuse, R22, RZ ;  /* 0x000000163414723c */ /* 0x040fe600000018ff */
[----:B------:R-:W1:Y:S08]  /*16330*/  SHFL.IDX PT, R3, R4, RZ, 0x181f ;  /* 0x00181fff04037589 */ /* 0x000e7000000e0000 */
[----:B------:R-:W1:Y:S08]  /*16340*/  SHFL.IDX PT, R40, R4, 0x1, 0x181f ;  /* 0x00381f0004287f89 */ /* 0x000e7000000e0000 */
[----:B------:R-:W1:Y:S08]  /*16350*/  SHFL.IDX PT, R28, R0, 0x1, 0x181f ;  /* 0x00381f00001c7f89 */ /* 0x000e7000000e0000 */
[----:B------:R-:W1:Y:S08]  /*16360*/  SHFL.IDX PT, R4, R4, 0x2, 0x181f ;  /* 0x00581f0004047f89 */ /* 0x000e7000000e0000 */
[----:B-1----:R-:W1:Y:S01]  /*16370*/  SHFL.IDX PT, R0, R0, 0x2, 0x181f ;  /* 0x00581f0000007f89 */ /* 0x002e6200000e0000 */
[C---:B---3--:R-:W-:Y:S02]  /*16380*/  SHF.L.U32 R212, R26.reuse, 0x1, RZ ;  /* 0x000000011ad47819 */ /* 0x048fe400000006ff */
[----:B------:R-:W-:Y:S02]  /*16390*/  SHF.L.U64.HI R214, R26, 0x1, R27 ;  /* 0x000000011ad67819 */ /* 0x000fe4000001021b */
[CC--:B------:R-:W-:Y:S02]  /*163a0*/  IADD3 R2, P0, R3.reuse, R212.reuse, RZ ;  /* 0x000000d403027210 */ /* 0x0c0fe40007f1e0ff */
[----:B----4-:R-:W-:Y:S02]  /*163b0*/  ISETP.GE.AND P4, PT, R30, c[0x0][0x1d4], PT ;  /* 0x000075001e007a0c */ /* 0x010fe40003f86270 */
[----:B------:R-:W-:Y:S02]  /*163c0*/  IADD3 R32, P1, R40, R212, RZ ;  /* 0x000000d428207210 */ /* 0x000fe40007f3e0ff */
[----:B-----5:R-:W-:Y:S02]  /*163d0*/  SHF.L.U32 R139, R24, 0x1, RZ ;  /* 0x00000001188b7819 */ /* 0x020fe400000006ff */
[-C--:B------:R-:W-:Y:S02]  /*163e0*/  IADD3.X R33, R28, R214.reuse, RZ, P1, !PT ;  /* 0x000000d61c217210 */ /* 0x080fe40000ffe4ff */
[----:B------:R-:W-:Y:S02]  /*163f0*/  IADD3 R34, P2, R3, R139, RZ ;  /* 0x0000008b03227210 */ /* 0x000fe40007f5e0ff */
[----:B------:R-:W-:Y:S02]  /*16400*/  IADD3.X R3, R7, R214, RZ, P0, !PT ;  /* 0x000000d607037210 */ /* 0x000fe400007fe4ff */
[----:B--2---:R-:W-:Y:S02]  /*16410*/  ISETP.GE.AND P3, PT, R29, c[0x0][0x1d4], PT ;  /* 0x000075001d007a0c */ /* 0x004fe40003f66270 */
[----:B------:R-:W-:Y:S02]  /*16420*/  SHF.L.U64.HI R213, R24, 0x1, R25 ;  /* 0x0000000118d57819 */ /* 0x000fe40000010219 */
[-C--:B------:R-:W-:Y:S01]  /*16430*/  HMMA.16816.F32 R24, R52, R36.reuse, RZ ;  /* 0x000000243418723c */ /* 0x080fe200000018ff */
[----:B------:R2:W-:Y:S01]  /*16440*/  LDGSTS.E.BYPASS.LTC128B.128 [R42], [R2.64], !P4 ;  /* 0x00000000022a7fae */ /* 0x0005e2000e101d46 */
[----:B------:R-:W-:Y:S02]  /*16450*/  IADD3.X R35, R7, R213, RZ, P2, !PT ;  /* 0x000000d507237210 */ /* 0x000fe400017fe4ff */
[----:B------:R-:W-:Y:S04]  /*16460*/  IADD3 R40, P0, R40, R139, RZ ;  /* 0x0000008b28287210 */ /* 0x000fe80007f1e0ff */
[----:B------:R-:W-:Y:S01]  /*16470*/  IADD3.X R41, R28, R213, RZ, P0, !PT ;  /* 0x000000d51c297210 */ /* 0x000fe200007fe4ff */
[----:B------:R3:W-:Y:S01]  /*16480*/  LDGSTS.E.BYPASS.LTC128B.128 [R42+0x1800], [R34.64], !P3 ;  /* 0x01800000222a7fae */ /* 0x0007e2000d901d46 */
[C---:B------:R-:W-:Y:S07]  /*16490*/  HMMA.16816.F32 R28, R48.reuse, R36, RZ ;  /* 0x00000024301c723c */ /* 0x040fee00000018ff */
[----:B------:R3:W-:Y:S08]  /*164a0*/  LDGSTS.E.BYPASS.LTC128B.128 [R42+0x800], [R32.64], !P4 ;  /* 0x00800000202a7fae */ /* 0x0007f0000e101d46 */
[----:B------:R4:W-:Y:S01]  /*164b0*/  LDGSTS.E.BYPASS.LTC128B.128 [R42+0x2000], [R40.64], !P3 ;  /* 0x02000000282a7fae */ /* 0x0009e2000d901d46 */
[----:B--2---:R-:W-:Y:S04]  /*164c0*/  IADD3 R2, P0, R4, R212, RZ ;  /* 0x000000d404027210 */ /* 0x004fe80007f1e0ff */
[----:B-1----:R-:W-:Y:S05]  /*164d0*/  IADD3.X R3, R0, R214, RZ, P0, !PT ;  /* 0x000000d600037210 */ /* 0x002fea00007fe4ff */
[----:B------:R1:W-:Y:S01]  /*164e0*/  LDGSTS.E.BYPASS.LTC128B.128 [R42+0x1000], [R2.64], !P4 ;  /* 0x01000000022a7fae */ /* 0x0003e2000e101d46 */
[-C--:B---3--:R-:W-:Y:S08]  /*164f0*/  HMMA.16816.F32 R32, R48, R38.reuse, RZ ;  /* 0x000000263020723c */ /* 0x088ff000000018ff */
[C---:B------:R-:W-:Y:S04]  /*16500*/  HMMA.16816.F32 R36, R52.reuse, R38, RZ ;  /* 0x000000263424723c */ /* 0x040fe800000018ff */
[----:B----4-:R-:W-:Y:S04]  /*16510*/  IADD3 R40, P0, R4, R139, RZ ;  /* 0x0000008b04287210 */ /* 0x010fe80007f1e0ff */
[----:B------:R-:W-:Y:S02]  /*16520*/  IADD3.X R41, R0, R213, RZ, P0, !PT ;  /* 0x000000d500297210 */ /* 0x000fe400007fe4ff */
[----:B------:R-:W2:Y:S04]  /*16530*/  LDL R0, [R1+0xb4] ;  /* 0x0000b40001007983 */ /* 0x000ea80000100800 */
[----:B------:R1:W-:Y:S08]  /*16540*/  LDGSTS.E.BYPASS.LTC128B.128 [R42+0x2800], [R40.64], !P3 ;  /* 0x02800000282a7fae */ /* 0x0003f0000d901d46 */
[----:B------:R-:W0:Y:S01]  /*16550*/  LDGDEPBAR ;  /* 0x00000000000079af */ /* 0x000e220000000000 */
[-C--:B-1----:R-:W-:Y:S08]  /*16560*/  HMMA.16816.F32 R40, R52, R140.reuse, RZ ;  /* 0x0000008c3428723c */ /* 0x082ff000000018ff */
        /* <DEDUP_REMOVED lines=37> */
[----:B------:R-:W1:Y:S07]  /*167c0*/  LDSM.16.M88.4 R204, [R221+0x1000] ;  /* 0x00100000ddcc783b */ /* 0x000e6e0000000200 */
[C---:B---3--:R-:W-:Y:S04]  /*167d0*/  HMMA.16816.F32 R12, R200.reuse, R196, R12 ;  /* 0x000000c4c80c723c */ /* 0x048fe8000000180c */
[----:B--2---:R-:W-:Y:S04]  /*167e0*/  ISETP.GT.AND P0, PT, R230, R0, PT ;  /* 0x00000000e600720c */ /* 0x004fe80003f04270 */
        /* <DEDUP_REMOVED lines=105> */
[----:B------:R1:W1:Y:S01]  /*16e80*/  MUFU.TANH R206, R20 ;  /* 0x0000001400ce7308 */ /* 0x0002620000002400 */
        /* <DEDUP_REMOVED lines=15> */
[----:B------:R-:W-:Y:S02]  /*16f80*/  FMUL.FTZ R33, R33, c[0x0][0x320] ;  /* 0x0000c80021217a20 */ /* 0x000fe40000410000 */
[----:B------:R-:W-:Y:S02]  /*16f90*/  FMUL.FTZ R34, R34, c[0x0][0x320] ;  /* 0x0000c80022227a20 */ /* 0x000fe40000410000 */
[----:B------:R-:W-:Y:S01]  /*16fa0*/  FMUL.FTZ R35, R35, c[0x0][0x320] ;  /* 0x0000c80023237a20 */ /* 0x000fe20000410000 */
[----:B------:R-:W-:Y:S01]  /*16fb0*/  HMMA.16816.F32 R52, R192, R14, R52 ;  /* 0x0000000ec034723c */ /* 0x000fe20000001834 */
[----:B------:R2:W2:Y:S03]  /*16fc0*/  MUFU.TANH R196, R27 ;  /* 0x0000001b00c47308 */ /* 0x0004a60000002400 */
[----:B-1----:R-:W-:Y:S02]  /*16fd0*/  FMUL.FTZ R20, R37, c[0x0][0x320] ;  /* 0x0000c80025147a20 */ /* 0x002fe40000410000 */
[----:B------:R-:W-:Y:S02]  /*16fe0*/  FMUL.FTZ R19, R40, c[0x0][0x320] ;  /* 0x0000c80028137a20 */ /* 0x000fe40000410000 */
[----:B------:R-:W-:Y:S03]  /*16ff0*/  FMUL.FTZ R18, R41, c[0x0][0x320] ;  /* 0x0000c80029127a20 */ /* 0x000fe60000410000 */
[----:B------:R1:W1:Y:S01]  /*17000*/  MUFU.TANH R207, R28 ;  /* 0x0000001c00cf7308 */ /* 0x0002620000002400 */
[----:B------:R-:W-:Y:S02]  /*17010*/  FMUL.FTZ R24, R24, c[0x0][0x320] ;  /* 0x0000c80018187a20 */ /* 0x000fe40000410000 */
[----:B-----5:R-:W-:Y:S02]  /*17020*/  FMUL.FTZ R26, R43, c[0x0][0x320] ;  /* 0x0000c8002b1a7a20 */ /* 0x020fe40000410000 */
[----:B------:R-:W-:Y:S02]  /*17030*/  FMUL.FTZ R25, R48, c[0x0][0x320] ;  /* 0x0000c80030197a20 */ /* 0x000fe40000410000 */
[----:B------:R-:W-:Y:S03]  /*17040*/  FMUL.FTZ R22, R49, c[0x0][0x320] ;  /* 0x0000c80031167a20 */ /* 0x000fe60000410000 */
[----:B------:R5:W3:Y:S03]  /*17050*/  MUFU.TANH R205, R29 ;  /* 0x0000001d00cd7308 */ /* 0x000ae60000002400 */
[----:B------:R-:W-:Y:S02]  /*17060*/  FMUL.FTZ R15, R52, c[0x0][0x320] ;  /* 0x0000c800340f7a20 */ /* 0x000fe40000410000 */
[----:B--2---:R-:W-:Y:S02]  /*17070*/  FMUL.FTZ R27, R36, c[0x0][0x320] ;  /* 0x0000c800241b7a20 */ /* 0x004fe40000410000 */
[----:B------:R-:W-:Y:S02]  /*17080*/  FMUL.FTZ R36, R46, c[0x0][0x320] ;  /* 0x0000c8002e247a20 */ /* 0x000fe40000410000 */
[----:B------:R-:W-:Y:S01]  /*17090*/  FMUL.FTZ R14, R53, c[0x0][0x320] ;  /* 0x0000c800350e7a20 */ /* 0x000fe20000410000 */
[----:B------:R2:W2:Y:S01]  /*170a0*/  MUFU.TANH R211, R30 ;  /* 0x0000001e00d37308 */ /* 0x0004a20000002400 */
[----:B------:R-:W-:Y:S02]  /*170b0*/  FMUL.FTZ R17, R54, c[0x0][0x320] ;  /* 0x0000c80036117a20 */ /* 0x000fe40000410000 */
[----:B------:R-:W-:Y:S02]  /*170c0*/  FMUL.FTZ R16, R55, c[0x0][0x320] ;  /* 0x0000c80037107a20 */ /* 0x000fe40000410000 */
[----:B-1----:R-:W-:Y:S05]  /*170d0*/  FMUL.FTZ R28, R42, c[0x0][0x320] ;  /* 0x0000c8002a1c7a20 */ /* 0x002fea0000410000 */
[----:B------:R1:W1:Y:S01]  /*170e0*/  MUFU.TANH R210, R31 ;  /* 0x0000001f00d27308 */ /* 0x0002620000002400 */
[----:B-----5:R-:W-:Y:S09]  /*170f0*/  FMUL.FTZ R29, R45, c[0x0][0x320] ;  /* 0x0000c8002d1d7a20 */ /* 0x020ff20000410000 */
[----:B------:R5:W3:Y:S01]  /*17100*/  MUFU.TANH R143, R32 ;  /* 0x00000020008f7308 */ /* 0x000ae20000002400 */
[----:B--2---:R-:W-:Y:S09]  /*17110*/  FMUL.FTZ R30, R44, c[0x0][0x320] ;  /* 0x0000c8002c1e7a20 */ /* 0x004ff20000410000 */
[----:B------:R2:W2:Y:S01]  /*17120*/  MUFU.TANH R140, R33 ;  /* 0x00000021008c7308 */ /* 0x0004a20000002400 */
[----:B-1----:R-:W-:Y:S09]  /*17130*/  FMUL.FTZ R31, R39, c[0x0][0x320] ;  /* 0x0000c800271f7a20 */ /* 0x002ff20000410000 */
        /* <DEDUP_REMOVED lines=44> */
[C---:B----4-:R-:W-:Y:S02]  /*17400*/  @!P1 IADD3 R3, P0, R0.reuse, R238, RZ ;  /* 0x000000ee00039210 */ /* 0x050fe40007f1e0ff */
[----:B------:R-:W2:Y:S02]  /*17410*/  S2R R238, SR_CTAID.Y ;  /* 0x0000000000ee7919 */ /* 0x000ea40000002600 */
[----:B-----5:R-:W-:Y:S01]  /*17420*/  @!P1 LEA.HI.X.SX32 R4, R0, R4, 0x1, P0 ;  /* 0x0000000400049211 */ /* 0x020fe200000f0eff */
[----:B------:R-:W-:Y:S01]  /*17430*/  IMAD.MOV R0, RZ, RZ, -R0 ;  /* 0x000000ffff007224 */ /* 0x000fe200078e0a00 */
[C---:B------:R-:W-:Y:S03]  /*17440*/  @!P1 LEA R8, P0, R3.reuse, c[0x0][0x2a0], 0x2 ;  /* 0x0000a80003089a11 */ /* 0x040fe600078010ff */
[----:B------:R-:W-:Y:S01]  /*17450*/  IMAD R7, R0, c[0x0][0x2b8], R2 ;  /* 0x0000ae0000077a24 */ /* 0x000fe200078e0202 */
[----:B------:R-:W-:Y:S03]  /*17460*/  @!P1 LEA.HI.X R9, R3, c[0x0][0x2a4], R4, 0x2, P0 ;  /* 0x0000a90003099a11 */ /* 0x000fe600000f1404 */
[C---:B------:R-:W-:Y:S01]  /*17470*/  IMAD.WIDE.U32 R2, R7.reuse, c[0x0][0x1e0], RZ ;  /* 0x0000780007027a25 */ /* 0x040fe200078e00ff */
[----:B------:R2:W-:Y:S01]  /*17480*/  STL [R1+0x7c], R7 ;  /* 0x00007c0701007387 */ /* 0x0005e20000100800 */
[----:B------:R-:W-:Y:S03]  /*17490*/  SHF.R.S32.HI R0, RZ, 0x1f, R7 ;  /* 0x0000001fff007819 */ /* 0x000fe60000011407 */
[----:B------:R-:W3:Y:S02]  /*174a0*/  @!P1 LDG.E R10, [R8.64] ;  /* 0x00000006080a9981 */ /* 0x000ee4000c1e1900 */
[----:B------:R-:W-:Y:S04]  /*174b0*/  IMAD R0, R0, c[0x0][0x1e0], RZ ;  /* 0x0000780000007a24 */ /* 0x000fe800078e02ff */
[----:B------:R-:W-:Y:S05]  /*174c0*/  IMAD R0, R7, c[0x0][0x1e4], R0 ;  /* 0x0000790007007a24 */ /* 0x000fea00078e0200 */
[----:B------:R-:W-:Y:S02]  /*174d0*/  IADD3 R3, R3, R0, RZ ;  /* 0x0000000003037210 */ /* 0x000fe40007ffe0ff */
[----:B--2---:R-:W-:Y:S01]  /*174e0*/  SHF.R.S32.HI R7, RZ, 0x1f, R238 ;  /* 0x0000001fff077819 */ /* 0x004fe200000114ee */
[----:B-1----:R-:W-:Y:S04]  /*174f0*/  IMAD.WIDE.U32 R238, R231, c[0x0][0x1e8], RZ ;  /* 0x00007a00e7ee7a25 */ /* 0x002fe800078e00ff */
        /* <DEDUP_REMOVED lines=9> */
[C---:B------:R-:W-:Y:S04]  /*17590*/  LEA R4, P0, R0.reuse, c[0x0][0x1c8], 0x1 ;  /* 0x0000720000047a11 */ /* 0x040fe800078008ff */
[----:B------:R-:W-:Y:S04]  /*175a0*/  IADD3.X R2, R7, R3, R2, P1, !PT ;  /* 0x0000000307027210 */ /* 0x000fe80000ffe402 */
[----:B------:R-:W-:Y:S01]  /*175b0*/  LEA.HI.X R0, R0, c[0x0][0x1cc], R2, 0x1, P0 ;  /* 0x0000730000007a11 */ /* 0x000fe200000f0c02 */
[----:B------:R-:W-:-:S05]  /*175c0*/  BRA.DIV ~URZ, `(.L_x_1352) ;  /* 0x0000a5c27f007947 */ /* 0x000fca000b800000 */
[----:B------:R2:W3:Y:S02]  /*175d0*/  SHFL.IDX PT, R7, R0, RZ, 0x181f ;  /* 0x00181fff00077589 */ /* 0x0004e400000e0000 */
.L_x_1462:
[----:B------:R-:W-:-:S05]  /*175e0*/  BRA.DIV ~URZ, `(.L_x_1353) ;  /* 0x0000a6227f007947 */ /* 0x000fca000b800000 */
[----:B------:R-:W4:Y:S04]  /*175f0*/  LDL R24, [R1+0xa4] ;  /* 0x0000a40001187983 */ /* 0x000f280000100800 */
[----:B------:R-:W5:Y:S04]  /*17600*/  LDL R23, [R1+0xf4] ;  /* 0x0000f40001177983 */ /* 0x000f680000100800 */
[----:B--2---:R-:W2:Y:S04]  /*17610*/  LDL R21, [R1+0x74] ;  /* 0x0000740001157983 */ /* 0x004ea80000100800 */
[----:B------:R-:W1:Y:S04]  /*17620*/  SHFL.IDX PT, R2, R4, RZ, 0x181f ;  /* 0x00181fff04027589 */ /* 0x000e6800000e0000 */
[----:B-1----:R-:W1:Y:S04]  /*17630*/  SHFL.IDX PT, R10, R4, 0x1, 0x181f ;  /* 0x00381f00040a7f89 */ /* 0x002e6800000e0000 */
[----:B------:R-:W3:Y:S04]  /*17640*/  SHFL.IDX PT, R11, R0, 0x1, 0x181f ;  /* 0x00381f00000b7f89 */ /* 0x000ee800000e0000 */
[----:B------:R-:W2:Y:S04]  /*17650*/  SHFL.IDX PT, R0, R0, 0x2, 0x181f ;  /* 0x00581f0000007f89 */ /* 0x000ea800000e0000 */
[----:B------:R-:W2:Y:S01]  /*17660*/  SHFL.IDX PT, R4, R4, 0x2, 0x181f ;  /* 0x00581f0004047f89 */ /* 0x000ea200000e0000 */
[CC--:B------:R-:W-:Y:S02]  /*17670*/  IADD3 R12, P0, R2.reuse, R212.reuse, RZ ;  /* 0x000000d4020c7210 */ /* 0x0c0fe40007f1e0ff */
[-C--:B------:R-:W-:Y:S02]  /*17680*/  IADD3 R8, P2, R2, R139.reuse, RZ ;  /* 0x0000008b02087210 */ /* 0x080fe40007f5e0ff */
[C---:B-1----:R-:W-:Y:S01]  /*17690*/  IADD3 R2, P1, R10.reuse, R212, RZ ;  /* 0x000000d40a027210 */ /* 0x042fe20007f3e0ff */
[C-C-:B---3--:R-:W-:Y:S01]  /*176a0*/  IMAD.X R13, R7.reuse, 0x1, R214.reuse, P0 ;  /* 0x00000001070d7824 */ /* 0x148fe200000e06d6 */
[----:B------:R-:W-:Y:S01]  /*176b0*/  IADD3 R10, P0, R10, R139, RZ ;  /* 0x0000008b0a0a7210 */ /* 0x000fe20007f1e0ff */
[--C-:B------:R-:W-:Y:S02]  /*176c0*/  IMAD.X R9, R7, 0x1, R213.reuse, P2 ;  /* 0x0000000107097824 */ /* 0x100fe400010e06d5 */
[C---:B------:R-:W-:Y:S02]  /*176d0*/  IMAD.X R3, R11.reuse, 0x1, R214, P1 ;  /* 0x000000010b037824 */ /* 0x040fe400008e06d6 */
[----:B------:R-:W-:Y:S01]  /*176e0*/  IMAD.X R11, R11, 0x1, R213, P0 ;  /* 0x000000010b0b7824 */ /* 0x000fe200000e06d5 */
[----:B----4-:R-:W-:Y:S02]  /*176f0*/  ISETP.GE.AND P4, PT, R24, c[0x0][0x1d4], PT ;  /* 0x0000750018007a0c */ /* 0x010fe40003f86270 */
[----:B-----5:R-:W-:Y:S11]  /*17700*/  ISETP.GE.AND P3, PT, R23, c[0x0][0x1d4], PT ;  /* 0x0000750017007a0c */ /* 0x020ff60003f66270 */
[----:B--2---:R1:W-:Y:S04]  /*17710*/  LDGSTS.E.BYPASS.LTC128B.128 [R21+0x5080], [R12.64], !P4 ;  /* 0x050800000c157fae */ /* 0x0043e8000e101d46 */
[----:B------:R1:W-:Y:S04]  /*17720*/  LDGSTS.E.BYPASS.LTC128B.128 [R21+0x6880], [R8.64], !P3 ;  /* 0x0688000008157fae */ /* 0x0003e8000d901d46 */
[----:B------:R1:W-:Y:S04]  /*17730*/  LDGSTS.E.BYPASS.LTC128B.128 [R21+0x5880], [R2.64], !P4 ;  /* 0x0588000002157fae */ /* 0x0003e8000e101d46 */
[----:B------:R1:W-:Y:S02]  /*17740*/  LDGSTS.E.BYPASS.LTC128B.128 [R21+0x7080], [R10.64], !P3 ;  /* 0x070800000a157fae */ /* 0x0003e4000d901d46 */
.L_x_1463:
[----:B-1----:R-:W2:Y:S01]  /*17750*/  LDL R11, [R1+0xa4] ;  /* 0x0000a400010b7983 */ /* 0x002ea20000100800 */
[C---:B------:R-:W-:Y:S02]  /*17760*/  IADD3 R8, P1, R4.reuse, R212, RZ ;  /* 0x000000d404087210 */ /* 0x040fe40007f3e0ff */
[----:B------:R-:W-:Y:S01]  /*17770*/  IADD3 R2, P0, R4, R139, RZ ;  /* 0x0000008b04027210 */ /* 0x000fe20007f1e0ff */
[----:B------:R-:W3:Y:S02]  /*17780*/  LDL R10, [R1+0xf4] ;  /* 0x0000f400010a7983 */ /* 0x000ee40000100800 */
[C---:B------:R-:W-:Y:S02]  /*17790*/  IMAD.X R9, R0.reuse, 0x1, R214, P1 ;  /* 0x0000000100097824 */ /* 0x040fe400008e06d6 */
[----:B------:R-:W4:Y:S01]  /*177a0*/  LDL R7, [R1+0x74] ;  /* 0x0000740001077983 */ /* 0x000f220000100800 */
[----:B------:R-:W-:Y:S01]  /*177b0*/  IMAD.X R3, R0, 0x1, R213, P0 ;  /* 0x0000000100037824 */ /* 0x000fe200000e06d5 */
[----:B--2---:R-:W-:Y:S02]  /*177c0*/  ISETP.GE.AND P3, PT, R11, c[0x0][0x1d4], PT ;  /* 0x000075000b007a0c */ /* 0x004fe40003f66270 */
[----:B---3--:R-:W-:Y:S11]  /*177d0*/  ISETP.GE.AND P2, PT, R10, c[0x0][0x1d4], PT ;  /* 0x000075000a007a0c */ /* 0x008ff60003f46270 */
[----:B------:R-:W-:Y:S01]  /*177e0*/  @!PT LDS RZ, [RZ] ;  /* 0x00000000fffff984 */ /* 0x000fe20000000800 */
[----:B------:R-:W-:Y:S01]  /*177f0*/  @!PT LDS RZ, [RZ] ;  /* 0x00000000fffff984 */ /* 0x000fe20000000800 */
[----:B------:R-:W-:Y:S01]  /*17800*/  @!PT LDS RZ, [RZ] ;  /* 0x00000000fffff984 */ /* 0x000fe20000000800 */
[----:B----4-:R1:W-:Y:S04]  /*17810*/  LDGSTS.E.BYPASS.LTC128B.128 [R7+0x6080], [R8.64], !P3 ;  /* 0x0608000008077fae */ /* 0x0103e8000d901d46 */
[----:B------:R1:W-:Y:S02]  /*17820*/  LDGSTS.E.BYPASS.LTC128B.128 [R7+0x7880], [R2.64], !P2 ;  /* 0x0788000002077fae */ /* 0x0003e4000d101d46 */
.L_x_1351:
[----:B--234-:R-:W-:Y:S05]  /*17830*/  BSYNC B0 ;  /* 0x0000000000007941 */ /* 0x01cfea0003800000 */
.L_x_1350:
[----:B------:R-:W2:Y:S01]  /*17840*/  LDL R10, [R1+0xe0] ;  /* 0x0000e000010a7983 */ /* 0x000ea20000100800 */
[----:B------:R-:W-:Y:S03]  /*17850*/  IMAD.MOV.U32 R4, RZ, RZ, 0x1 ;  /* 0x00000001ff047424 */ /* 0x000fe600078e00ff */
[----:B------:R-:W2:Y:S02]  /*17860*/  LDL R0, [R1+0x4] ;  /* 0x0000040001007983 */ /* 0x000ea40000100800 */
[----:B------:R-:W-:Y:S01]  /*17870*/  ISETP.NE.AND P0, PT, R4, c[0x0][0x2c4], PT ;  /* 0x0000b10004007a0c */ /* 0x000fe20003f05270 */
[----:B------:R-:W-:Y:S01]  /*17880*/  IMAD R4, R230, -0x30, RZ ;  /* 0xffffffd0e6047824 */ /* 0x000fe200078e02ff */
[----:B-1----:R-:W3:Y:S04]  /*17890*/  LDL R9, [R1+0xdc] ;  /* 0x0000dc0001097983 */ /* 0x002ee80000100800 */
[----:B------:R-:W3:Y:S04]  /*178a0*/  LDL R8, [R1+0xd8] ;  /* 0x0000d80001087983 */ /* 0x000ee80000100800 */
[----:B------:R-:W4:Y:S04]  /*178b0*/  LDL R7, [R1+0xcc] ;  /* 0x0000cc0001077983 */ /* 0x000f280000100800 */
[----:B------:R-:W5:Y:S04]  /*178c0*/  LDL R3, [R1+0xb0] ;  /* 0x0000b00001037983 */ /* 0x000f680000100800 */
[----:B------:R-:W5:Y:S04]  /*178d0*/  LDL R2, [R1+0x8c] ;  /* 0x00008c0001027983 */ /* 0x000f680000100800 */
[----:B------:R-:W0:Y:S01]  /*178e0*/  LDGDEPBAR ;  /* 0x00000000000079af */ /* 0x000e220000000000 */
[----:B--2---:R-:W-:Y:S05]  /*178f0*/  IMAD R0, R0, 0x80, R10 ;  /* 0x0000008000007824 */ /* 0x004fea00078e020a */
[----:B---3--:R-:W-:Y:S05]  /*17900*/  IADD3 R0, R8, R0, R9 ;  /* 0x0000000008007210 */ /* 0x008fea0007ffe009 */
[----:B----4-:R-:W-:Y:S01]  /*17910*/  IMAD.IADD R7, R7, 0x1, R0 ;  /* 0x0000000107077824 */ /* 0x010fe200078e0200 */
[----:B-----5:R-:W-:Y:S03]  /*17920*/  IADD3 R9, -R3, 0x1, R4 ;  /* 0x0000000103097810 */ /* 0x020fe60007ffe104 */
[----:B------:R-:W-:Y:S01]  /*17930*/  @P0 IMAD.HI.U32 R0, R7, c[0x0][0x2c8], RZ ;  /* 0x0000b20007000a27 */ /* 0x000fe200078e00ff */
[----:B------:R-:W-:Y:S03]  /*17940*/  IADD3 R9, -R2, R9, R5 ;  /* 0x0000000902097210 */ /* 0x000fe60007ffe105 */
[----:B------:R-:W-:Y:S01]  /*17950*/  IMAD.IADD R10, R4, 0x1, -R3 ;  /* 0x00000001040a7824 */ /* 0x000fe200078e0a03 */
[----:B------:R-:W-:Y:S02]  /*17960*/  LOP3.LUT R2, RZ, c[0x0][0x324], RZ, 0x33, !PT ;  /* 0x0000c900ff027a12 */ /* 0x000fe400078e33ff */
[----:B------:R-:W-:Y:S02]  /*17970*/  @P0 SHF.R.U32.HI R7, RZ, c[0x0][0x2cc], R0 ;  /* 0x0000b300ff070a19 */ /* 0x000fe40000011600 */
[----:B------:R-:W-:Y:S01]  /*17980*/  IADD3 R8, R9, c[0x0][0x328], RZ ;  /* 0x0000ca0009087a10 */ /* 0x000fe20007ffe0ff */
[----:B------:R-:W-:Y:S01]  /*17990*/  IMAD.IADD R9, R2, 0x1, R9 ;  /* 0x0000000102097824 */ /* 0x000fe200078e0209 */
[----:B------:R-:W-:-:S05]  /*179a0*/  BRA.DIV ~URZ, `(.L_x_1354) ;  /* 0x0000a6a27f007947 */ /* 0x000fca000b800000 */
[----:B------:R1:W2:Y:S02]  /*179b0*/  SHFL.IDX PT, R3, R7, RZ, 0x1c1f ;  /* 0x001c1fff07037589 */ /* 0x0002a400000e0000 */
.L_x_1464:
[----:B--2---:R-:W-:Y:S01]  /*179c0*/  IADD3 R2, R8, R3, RZ ;  /* 0x0000000308027210 */ /* 0x004fe20007ffe0ff */
[----:B------:R-:W-:Y:S05]  /*179d0*/  IMAD.MOV.U32 R0, RZ, RZ, 0x1 ;  /* 0x00000001ff007424 */ /* 0x000fea00078e00ff */
[----:B------:R-:W-:Y:S01]  /*179e0*/  ISETP.LE.AND P0, PT, R0, c[0x0][0x32c], PT ;  /* 0x0000cb0000007a0c */ /* 0x000fe20003f03270 */
[----:B------:R-:W-:Y:S11]  /*179f0*/  IMAD.IADD R0, R9, 0x1, R3 ;  /* 0x0000000109007824 */ /* 0x000ff600078e0203 */
[----:B------:R-:W-:Y:S01]  /*17a00*/  @!UPT UIADD3 URZ, URZ, URZ, URZ ;  /* 0x0000003f3f3ff290 */ /* 0x000fe2000fffe03f */
        /* <DEDUP_REMOVED lines=15> */
.L_x_1357:
[----:B------:R-:W-:Y:S04]  /*17b00*/  MOV R11, c[0x0][0x32c] ;  /* 0x0000cb00000b7a02 */ /* 0x000fe80000000f00 */
[----:B------:R-:W-:Y:S11]  /*17b10*/  ISETP.NE.AND P0, PT, R11, 0x1, PT ;  /* 0x000000010b00780c */ /* 0x000ff60003f05270 */
[----:B------:R-:W-:Y:S02]  /*17b20*/  @!UPT UIADD3 URZ, URZ, URZ, URZ ;  /* 0x0000003f3f3ff290 */ /* 0x000fe4000fffe03f */
[----:B------:R-:W-:Y:S05]  /*17b30*/  @P0 IMAD.HI.U32 R11, R3, c[0x0][0x330], RZ ;  /* 0x0000cc00030b0a27 */ /* 0x000fea00078e00ff */
[----:B------:R-:W-:Y:S02]  /*17b40*/  @P0 SHF.R.U32.HI R3, RZ, c[0x0][0x334], R11 ;  /* 0x0000cd00ff030a19 */ /* 0x000fe4000001160b */
.L_x_1358:
[----:B------:R-:W-:Y:S05]  /*17b50*/  BSYNC B0 ;  /* 0x0000000000007941 */ /* 0x000fea0003800000 */
.L_x_1356:
[----:B------:R-:W-:Y:S05]  /*17b60*/  IMAD R3, R3, c[0x0][0x32c], R10 ;  /* 0x0000cb0003037a24 */ /* 0x000fea00078e020a */
[----:B------:R-:W-:Y:S02]  /*17b70*/  IADD3 R11, R3, c[0x0][0x32c], RZ ;  /* 0x0000cb00030b7a10 */ /* 0x000fe40007ffe0ff */
[----:B------:R-:W-:Y:S02]  /*17b80*/  IMNMX R0, R0, R3, !PT ;  /* 0x0000000300007217 */ /* 0x000fe40007800200 */
[----:B------:R-:W-:Y:S02]  /*17b90*/  IMNMX R2, R2, R11, PT ;  /* 0x0000000b02027217 */ /* 0x000fe40003800200 */
.L_x_1355:
        /* <DEDUP_REMOVED lines=19> */
[----:B------:R-:W-:Y:S02]  /*17cd0*/  ISETP.GE.AND P2, PT, R4, 0x29, PT ;  /* 0x000000290400780c */ /* 0x000fe40003f46270 */
        /* <DEDUP_REMOVED lines=21> */
[----:B------:R-:W-:Y:S04]  /*17e30*/  ISETP.LT.OR P0, PT, R2, 0x1a, P0 ;  /* 0x0000001a0200780c */ /* 0x000fe80000701670 */
[----:B------:R-:W-:Y:S02]  /*17e40*/  FSEL R231, R20, -INF , !P0 ;  /* 0xff80000014e77808 */ /* 0x000fe40004000000 */
[----:B------:R-:W-:Y:S04]  /*17e50*/  ISETP.GT.AND P0, PT, R0, 0x20, !P4 ;  /* 0x000000200000780c */ /* 0x000fe80006704270 */
        /* <DEDUP_REMOVED lines=19> */
.L_x_1465:
        /* <DEDUP_REMOVED lines=20> */
.L_x_1362:
[----:B------:R-:W-:Y:S04]  /*180d0*/  MOV R4, c[0x0][0x32c] ;  /* 0x0000cb0000047a02 */ /* 0x000fe80000000f00 */
[----:B------:R-:W-:Y:S11]  /*180e0*/  ISETP.NE.AND P0, PT, R4, 0x1, PT ;  /* 0x000000010400780c */ /* 0x000ff60003f05270 */
[----:B------:R-:W-:Y:S02]  /*180f0*/  @!UPT UIADD3 URZ, URZ, URZ, URZ ;  /* 0x0000003f3f3ff290 */ /* 0x000fe4000fffe03f */
[----:B------:R-:W-:Y:S05]  /*18100*/  @P0 IMAD.HI.U32 R4, R3, c[0x0][0x330], RZ ;  /* 0x0000cc0003040a27 */ /* 0x000fea00078e00ff */
[----:B------:R-:W-:Y:S02]  /*18110*/  @P0 SHF.R.U32.HI R3, RZ, c[0x0][0x334], R4 ;  /* 0x0000cd00ff030a19 */ /* 0x000fe40000011604 */
.L_x_1363:
[----:B------:R-:W-:Y:S05]  /*18120*/  BSYNC B0 ;  /* 0x0000000000007941 */ /* 0x000fea0003800000 */
.L_x_1361:
[----:B------:R-:W-:Y:S05]  /*18130*/  IMAD R3, R3, c[0x0][0x32c], R10 ;  /* 0x0000cb0003037a24 */ /* 0x000fea00078e020a */
[----:B------:R-:W-:Y:S02]  /*18140*/  IADD3 R4, R3, c[0x0][0x32c], RZ ;  /* 0x0000cb0003047a10 */ /* 0x000fe40007ffe0ff */
[----:B------:R-:W-:Y:S02]  /*18150*/  IMNMX R0, R0, R3, !PT ;  /* 0x0000000300007217 */ /* 0x000fe40007800200 */
[----:B------:R-:W-:Y:S02]  /*18160*/  IMNMX R2, R2, R4, PT ;  /* 0x0000000402027217 */ /* 0x000fe40003800200 */
.L_x_1360:
[----:B------:R-:W-:Y:S04]  /*18170*/  LOP3.LUT P0, RZ, R229, 0x10, RZ, 0xc0, !PT ;  /* 0x00000010e5ff7812 */ /* 0x000fe8000780c0ff */
[----:B------:R-:W-:Y:S04]  /*18180*/  ISETP.GT.AND P0, PT, R0, 0x1, !P0 ;  /* 0x000000010000780c */ /* 0x000fe80004704270 */
[----:B------:R-:W-:Y:S04]  /*18190*/  ISETP.LT.OR P0, PT, R2, 0x2, P0 ;  /* 0x000000020200780c */ /* 0x000fe80000701670 */
[----:B------:R-:W-:Y:S02]  /*181a0*/  FSEL R15, R235, -INF , !P0 ;  /* 0xff800000eb0f7808 */ /* 0x000fe40004000000 */
[----:B------:R-:W-:Y:S04]  /*181b0*/  LOP3.LUT P0, RZ, R229, 0x8, RZ, 0xc0, !PT ;  /* 0x00000008e5ff7812 */ /* 0x000fe8000780c0ff */
[----:B------:R-:W-:Y:S04]  /*181c0*/  ISETP.GT.AND P0, PT, R0, 0x8, !P0 ;  /* 0x000000080000780c */ /* 0x000fe80004704270 */
[----:B------:R-:W-:Y:S04]  /*181d0*/  ISETP.LT.OR P0, PT, R2, 0x9, P0 ;  /* 0x000000090200780c */ /* 0x000fe80000701670 */
[----:B------:R-:W-:Y:S02]  /*181e0*/  FSEL R19, R209, -INF , !P0 ;  /* 0xff800000d1137808 */ /* 0x000fe40004000000 */
[C---:B------:R-:W-:Y:S04]  /*181f0*/  LOP3.LUT P0, RZ, R229.reuse, 0x4, RZ, 0xc0, !PT ;  /* 0x00000004e5ff7812 */ /* 0x040fe8000780c0ff */
[----:B------:R-:W-:Y:S04]  /*18200*/  ISETP.GT.AND P0, PT, R0, 0x9, !P0 ;  /* 0x000000090000780c */ /* 0x000fe80004704270 */
[----:B------:R-:W-:Y:S04]  /*18210*/  ISETP.LT.OR P0, PT, R2, 0xa, P0 ;  /* 0x0000000a0200780c */ /* 0x000fe80000701670 */
[----:B------:R-:W-:Y:S02]  /*18220*/  FSEL R20, R208, -INF , !P0 ;  /* 0xff800000d0147808 */ /* 0x000fe40004000000 */
[C---:B------:R-:W-:Y:S04]  /*18230*/  LOP3.LUT P0, RZ, R229.reuse, 0x2, RZ, 0xc0, !PT ;  /* 0x00000002e5ff7812 */ /* 0x040fe8000780c0ff */
[----:B------:R-:W-:Y:S04]  /*18240*/  ISETP.GT.AND P0, PT, R0, 0x10, !P0 ;  /* 0x000000100000780c */ /* 0x000fe80004704270 */
[----:B------:R-:W-:Y:S04]  /*18250*/  ISETP.LT.OR P0, PT, R2, 0x11, P0 ;  /* 0x000000110200780c */ /* 0x000fe80000701670 */
[----:B------:R-:W-:Y:S02]  /*18260*/  FSEL R201, R198, -INF , !P0 ;  /* 0xff800000c6c97808 */ /* 0x000fe40004000000 */
[----:B------:R-:W-:Y:S04]  /*18270*/  LOP3.LUT P0, RZ, R229, 0x1, RZ, 0xc0, !PT ;  /* 0x00000001e5ff7812 */ /* 0x000fe8000780c0ff */
        /* <DEDUP_REMOVED lines=27> */
.L_x_1466:
        /* <DEDUP_REMOVED lines=20> */
.L_x_1367:
[----:B------:R-:W-:Y:S04]  /*18570*/  MOV R4, c[0x0][0x32c] ;  /* 0x0000cb0000047a02 */ /* 0x000fe80000000f00 */
[----:B------:R-:W-:Y:S11]  /*18580*/  ISETP.NE.AND P0, PT, R4, 0x1, PT ;  /* 0x000000010400780c */ /* 0x000ff60003f05270 */
[----:B------:R-:W-:Y:S02]  /*18590*/  @!UPT UIADD3 URZ, URZ, URZ, URZ ;  /* 0x0000003f3f3ff290 */ /* 0x000fe4000fffe03f */
[----:B------:R-:W-:Y:S05]  /*185a0*/  @P0 IMAD.HI.U32 R4, R3, c[0x0][0x330], RZ ;  /* 0x0000cc0003040a27 */ /* 0x000fea00078e00ff */
[----:B------:R-:W-:Y:S02]  /*185b0*/  @P0 SHF.R.U32.HI R3, RZ, c[0x0][0x334], R4 ;  /* 0x0000cd00ff030a19 */ /* 0x000fe40000011604 */
.L_x_1368:
[----:B------:R-:W-:Y:S05]  /*185c0*/  BSYNC B0 ;  /* 0x0000000000007941 */ /* 0x000fea0003800000 */
.L_x_1366:
[----:B------:R-:W-:Y:S05]  /*185d0*/  IMAD R3, R3, c[0x0][0x32c], R10 ;  /* 0x0000cb0003037a24 */ /* 0x000fea00078e020a */
[----:B------:R-:W-:Y:S02]  /*185e0*/  IADD3 R4, R3, c[0x0][0x32c], RZ ;  /* 0x0000cb0003047a10 */ /* 0x000fe40007ffe0ff */
[----:B------:R-:W-:Y:S02]  /*185f0*/  IMNMX R0, R0, R3, !PT ;  /* 0x0000000300007217 */ /* 0x000fe40007800200 */
[----:B------:R-:W-:Y:S02]  /*18600*/  IMNMX R2, R2, R4, PT ;  /* 0x0000000402027217 */ /* 0x000fe40003800200 */
.L_x_1365:
        /* <DEDUP_REMOVED lines=44> */
.L_x_1467:
[----:B-1----:R-:W-:Y:S01]  /*188d0*/  IADD3 R2, R8, R3, RZ ;  /* 0x0000000308027210 */ /* 0x002fe20007ffe0ff */
[----:B------:R-:W-:Y:S05]  /*188e0*/  IMAD.MOV.U32 R0, RZ, RZ, 0x1 ;  /* 0x00000001ff007424 */ /* 0x000fea00078e00ff */
[----:B------:R-:W-:Y:S01]  /*188f0*/  ISETP.LE.AND P0, PT, R0, c[0x0][0x32c], PT ;  /* 0x0000cb0000007a0c */ /* 0x000fe20003f03270 */
[----:B------:R-:W-:Y:S11]  /*18900*/  IMAD.IADD R0, R9, 0x1, R3 ;  /* 0x0000000109007824 */ /* 0x000ff600078e0203 */
[----:B------:R-:W-:Y:S01]  /*18910*/  @!UPT UIADD3 URZ, URZ, URZ, URZ ;  /* 0x0000003f3f3ff290 */ /* 0x000fe2000fffe03f */
[----:B------:R-:W-:-:S05]  /*18920*/  @!P0 BRA `(.L_x_1370) ;  /* 0x0000018000008947 */ /* 0x000fca0003800000 */
[----:B------:R-:W5:Y:S01]  /*18930*/  LDL R4, [R1+0x8c] ;  /* 0x00008c0001047983 */ /* 0x000f620000100800 */
[----:B------:R-:W-:Y:S01]  /*18940*/  BSSY B0, `(.L_x_1371) ;  /* 0x0000012000007945 */ /* 0x000fe20003800000 */
[----:B-----5:R-:W-:Y:S04]  /*18950*/  IADD3 R3, -R4, R5, R3 ;  /* 0x0000000504037210 */ /* 0x020fe80007ffe103 */
        /* <DEDUP_REMOVED lines=11> */
.L_x_1372:
[----:B------:R-:W-:Y:S04]  /*18a10*/  MOV R4, c[0x0][0x32c] ;  /* 0x0000cb0000047a02 */ /* 0x000fe80000000f00 */
[----:B------:R-:W-:Y:S11]  /*18a20*/  ISETP.NE.AND P0, PT, R4, 0x1, PT ;  /* 0x000000010400780c */ /* 0x000ff60003f05270 */
[----:B------:R-:W-:Y:S02]  /*18a30*/  @!UPT UIADD3 URZ, URZ, URZ, URZ ;  /* 0x0000003f3f3ff290 */ /* 0x000fe4000fffe03f */
[----:B------:R-:W-:Y:S05]  /*18a40*/  @P0 IMAD.HI.U32 R4, R3, c[0x0][0x330], RZ ;  /* 0x0000cc0003040a27 */ /* 0x000fea00078e00ff */
[----:B------:R-:W-:Y:S02]  /*18a50*/  @P0 SHF.R.U32.HI R3, RZ, c[0x0][0x334], R4 ;  /* 0x0000cd00ff030a19 */ /* 0x000fe40000011604 */
.L_x_1373:
[----:B------:R-:W-:Y:S05]  /*18a60*/  BSYNC B0 ;  /* 0x0000000000007941 */ /* 0x000fea0003800000 */
.L_x_1371:
[----:B------:R-:W-:Y:S05]  /*18a70*/  IMAD R10, R3, c[0x0][0x32c], R10 ;  /* 0x0000cb00030a7a24 */ /* 0x000fea00078e020a */
[----:B------:R-:W-:Y:S02]  /*18a80*/  IADD3 R3, R10, c[0x0][0x32c], RZ ;  /* 0x0000cb000a037a10 */ /* 0x000fe40007ffe0ff */
[----:B------:R-:W-:Y:S02]  /*18a90*/  IMNMX R0, R0, R10, !PT ;  /* 0x0000000a00007217 */ /* 0x000fe40007800200 */
[----:B------:R-:W-:Y:S02]  /*18aa0*/  IMNMX R2, R2, R3, PT ;  /* 0x0000000302027217 */ /* 0x000fe40003800200 */
.L_x_1370:
[----:B------:R-:W-:Y:S02]  /*18ab0*/  ISETP.GT.AND P0, PT, R0, RZ, !P1 ;  /* 0x000000ff0000720c */ /* 0x000fe40004f04270 */
[----:B------:R-:W-:Y:S02]  /*18ac0*/  LOP3.LUT P1, RZ, R229, 0x1, RZ, 0xc0, !PT ;  /* 0x00000001e5ff7812 */ /* 0x000fe4000782c0ff */
[----:B------:R-:W-:Y:S02]  /*18ad0*/  ISETP.LT.OR P0, PT, R2, 0x1, P0 ;  /* 0x000000010200780c */ /* 0x000fe40000701670 */
[----:B------:R-:W-:Y:S02]  /*18ae0*/  FMNMX.FTZ R3, R13, R6, !PT ;  /* 0x000000060d037209 */ /* 0x000fe40007810000 */
[----:B------:R-:W-:Y:S02]  /*18af0*/  FSEL R8, R252, -INF , !P0 ;  /* 0xff800000fc087808 */ /* 0x000fe40004000000 */
[----:B------:R-:W-:Y:S02]  /*18b00*/  LOP3.LUT P0, RZ, R229, 0x10, RZ, 0xc0, !PT ;  /* 0x00000010e5ff7812 */ /* 0x000fe4000780c0ff */
[----:B------:R-:W-:Y:S02]  /*18b10*/  FMNMX.FTZ R4, R11, R137, !PT ;  /* 0x000000890b047209 */ /* 0x000fe40007810000 */
[----:B------:R-:W-:Y:S02]  /*18b20*/  ISETP.GT.AND P0, PT, R0, 0x1, !P0 ;  /* 0x000000010000780c */ /* 0x000fe40004704270 */
[----:B--234-:R-:W-:Y:S02]  /*18b30*/  FMNMX.FTZ R7, R21, R3, !PT ;  /* 0x0000000315077209 */ /* 0x01cfe40007810000 */
        /* <DEDUP_REMOVED lines=24> */
[C---:B------:R-:W-:Y:S02]  /*18cc0*/  ISETP.GT.AND P0, PT, R0.reuse, 0x11, !P1 ;  /* 0x000000110000780c */ /* 0x040fe40004f04270 */
[----:B------:R-:W-:Y:S02]  /*18cd0*/  ISETP.GT.AND P1, PT, R0, 0x28, !P2 ;  /* 0x000000280000780c */ /* 0x000fe40005724270 */
[C---:B------:R-:W-:Y:S02]  /*18ce0*/  ISETP.LT.OR P0, PT, R2.reuse, 0x12, P0 ;  /* 0x000000120200780c */ /* 0x040fe40000701670 */
[----:B------:R-:W-:Y:S02]  /*18cf0*/  ISETP.LT.OR P1, PT, R2, 0x29, P1 ;  /* 0x000000290200780c */ /* 0x000fe40000f21670 */
[----:B------:R-:W-:Y:S02]  /*18d00*/  FSEL R210, R210, -INF , !P0 ;  /* 0xff800000d2d27808 */ /* 0x000fe40004000000 */
[----:B------:R-:W-:Y:S02]  /*18d10*/  ISETP.GT.AND P0, PT, R0, 0x18, !P6 ;  /* 0x000000180000780c */ /* 0x000fe40007704270 */
[----:B------:R-:W-:Y:S02]  /*18d20*/  LOP3.LUT P6, RZ, R229, 0x20, RZ, 0xc0, !PT ;  /* 0x00000020e5ff7812 */ /* 0x000fe400078cc0ff */
[----:B------:R-:W-:Y:S02]  /*18d30*/  ISETP.LT.OR P0, PT, R2, 0x19, P0 ;  /* 0x000000190200780c */ /* 0x000fe40000701670 */
[----:B------:R-:W-:Y:S02]  /*18d40*/  FSEL R232, R34, -INF , !P1 ;  /* 0xff80000022e87808 */ /* 0x000fe40004800000 */
        /* <DEDUP_REMOVED lines=50> */
.L_x_1468:
[----:B--2---:R-:W-:Y:S01]  /*19070*/  FMNMX.FTZ R139, R4, R139, !PT ;  /* 0x0000008b048b7209 */ /* 0x004fe20007810000 */
[----:B------:R-:W-:-:S05]  /*19080*/  BRA.DIV ~URZ, `(.L_x_1375) ;  /* 0x000092427f007947 */ /* 0x000fca000b800000 */
[----:B------:R-:W-:Y:S04]  /*19090*/  SHFL.BFLY PT, R2, R140, 0x2, 0x1f ;  /* 0x0c401f008c027f89 */ /* 0x000fe800000e0000 */
[----:B------:R-:W-:Y:S04]  /*190a0*/  SHFL.BFLY PT, R3, R141, 0x2, 0x1f ;  /* 0x0c401f008d037f89 */ /* 0x000fe800000e0000 */
[----:B-1----:R-:W1:Y:S02]  /*190b0*/  SHFL.BFLY PT, R4, R0, 0x2, 0x1f ;  /* 0x0c401f0000047f89 */ /* 0x002e6400000e0000 */
[----:B-1----:R-:W-:Y:S02]  /*190c0*/  FMNMX.FTZ R4, R0, R4, !PT ;  /* 0x0000000400047209 */ /* 0x002fe40007810000 */
[----:B------:R-:W-:Y:S02]  /*190d0*/  FMNMX.FTZ R140, R140, R2, !PT ;  /* 0x000000028c8c7209 */ /* 0x000fe40007810000 */
[----:B------:R-:W1:Y:S01]  /*190e0*/  SHFL.BFLY PT, R2, R139, 0x1, 0x1f ;  /* 0x0c201f008b027f89 */ /* 0x000e6200000e0000 */
[----:B------:R-:W-:Y:S03]  /*190f0*/  FMNMX.FTZ R141, R141, R3, !PT ;  /* 0x000000038d8d7209 */ /* 0x000fe60007810000 */
[----:B------:R-:W2:Y:S04]  /*19100*/  SHFL.BFLY PT, R7, R140, 0x1, 0x1f ;  /* 0x0c201f008c077f89 */ /* 0x000ea800000e0000 */
[----:B------:R-:W3:Y:S04]  /*19110*/  SHFL.BFLY PT, R9, R141, 0x1, 0x1f ;  /* 0x0c201f008d097f89 */ /* 0x000ee800000e0000 */
[----:B------:R4:W4:Y:S01]  /*19120*/  SHFL.BFLY PT, R3, R4, 0x1, 0x1f ;  /* 0x0c201f0004037f89 */ /* 0x00092200000e0000 */
[----:B-1----:R-:W-:Y:S02]  /*19130*/  FMNMX.FTZ R139, R139, R2, !PT ;  /* 0x000000028b8b7209 */ /* 0x002fe40007810000 */
[----:B--2---:R-:W-:Y:S02]  /*19140*/  FMNMX.FTZ R140, R140, R7, !PT ;  /* 0x000000078c8c7209 */ /* 0x004fe40007810000 */
[----:B---3--:R-:W-:Y:S02]  /*19150*/  FMNMX.FTZ R141, R141, R9, !PT ;  /* 0x000000098d8d7209 */ /* 0x008fe40007810000 */
.L_x_1469:
[C---:B------:R-:W-:Y:S01]  /*19160*/  FMUL.FTZ R142, R139.reuse, c[0x0][0x2d0] ;  /* 0x0000b4008b8e7a20 */ /* 0x040fe20000410000 */
[----:B------:R-:W-:Y:S01]  /*19170*/  FSETP.NEU.FTZ.AND P0, PT, R139, -INF , PT ;  /* 0xff8000008b00780b */ /* 0x000fe20003f1d000 */
[C---:B------:R-:W-:Y:S01]  /*19180*/  FMUL.FTZ R200, R140.reuse, c[0x0][0x2d0] ;  /* 0x0000b4008cc87a20 */ /* 0x040fe20000410000 */
[----:B------:R-:W-:Y:S01]  /*19190*/  FSETP.NEU.FTZ.AND P1, PT, R140, -INF , PT ;  /* 0xff8000008c00780b */ /* 0x000fe20003f3d000 */
[----:B------:R-:W-:Y:S01]  /*191a0*/  FMUL.FTZ R143, R141, c[0x0][0x2d0] ;  /* 0x0000b4008d8f7a20 */ /* 0x000fe20000410000 */
[----:B------:R-:W-:Y:S01]  /*191b0*/  FSEL R142, R142, RZ, P0 ;  /* 0x000000ff8e8e7208 */ /* 0x000fe20000000000 */
[----:B------:R-:W-:Y:S01]  /*191c0*/  WARPSYNC 0xffffffff ;  /* 0xffffffff00007948 */ /* 0x000fe20003800000 */
[----:B------:R-:W-:Y:S02]  /*191d0*/  FSEL R200, R200, RZ, P1 ;  /* 0x000000ffc8c87208 */ /* 0x000fe40000800000 */
[----:B----4-:R-:W-:Y:S01]  /*191e0*/  FMNMX.FTZ R7, R3, R4, !PT ;  /* 0x0000000403077209 */ /* 0x010fe20007810000 */
[--C-:B------:R-:W-:Y:S02]  /*191f0*/  FFMA.FTZ R0, R13, c[0x0][0x2d0], -R142.reuse ;  /* 0x0000b4000d007a23 */ /* 0x100fe4000001088e */
[--C-:B------:R-:W-:Y:S02]  /*19200*/  FFMA.FTZ R2, R23, c[0x0][0x2d0], -R142.reuse ;  /* 0x0000b40017027a23 */ /* 0x100fe4000001088e */
[----:B------:R1:W-:Y:S10]  /*19210*/  MUFU.EX2 R241, R0 ;  /* 0x0000000000f17308 */ /* 0x0003f40000000800 */
[----:B------:R2:W-:Y:S01]  /*19220*/  MUFU.EX2 R29, R2 ;  /* 0x00000002001d7308 */ /* 0x0005e20000000800 */
[----:B-1----:R-:W-:Y:S09]  /*19230*/  FFMA.FTZ R0, R21, c[0x0][0x2d0], -R142 ;  /* 0x0000b40015007a23 */ /* 0x002ff2000001088e */
[----:B------:R1:W3:Y:S01]  /*19240*/  MUFU.EX2 R40, R0 ;  /* 0x0000000000287308 */ /* 0x0002e20000000800 */
[--C-:B--2---:R-:W-:Y:S09]  /*19250*/  FFMA.FTZ R2, R20, c[0x0][0x2d0], -R200.reuse ;  /* 0x0000b40014027a23 */ /* 0x104ff200000108c8 */
[----:B------:R-:W-:Y:S01]  /*19260*/  MUFU.EX2 R36, R2 ;  /* 0x0000000200247308 */ /* 0x000fe20000000800 */
[--C-:B-1----:R-:W-:Y:S09]  /*19270*/  FFMA.FTZ R0, R12, c[0x0][0x2d0], -R200.reuse ;  /* 0x0000b4000c007a23 */ /* 0x102ff200000108c8 */
[----:B------:R1:W-:Y:S02]  /*19280*/  MUFU.EX2 R240, R0 ;  /* 0x0000000000f07308 */ /* 0x0003e40000000800 */
[----:B-1----:R-:W-:Y:S01]  /*19290*/  FFMA.FTZ R0, R15, c[0x0][0x2d0], -R200 ;  /* 0x0000b4000f007a23 */ /* 0x002fe200000108c8 */
[----:B---3--:R-:W-:Y:S07]  /*192a0*/  F2FP.PACK_AB R192, R40, R241 ;  /* 0x000000f128c0723e */ /* 0x008fee00000000ff */
[----:B------:R1:W2:Y:S02]  /*192b0*/  MUFU.EX2 R39, R0 ;  /* 0x0000000000277308 */ /* 0x0002a40000000800 */
[----:B-1----:R-:W-:Y:S01]  /*192c0*/  FFMA.FTZ R0, R24, c[0x0][0x2d0], -R142 ;  /* 0x0000b40018007a23 */ /* 0x002fe2000001088e */
[----:B--2---:R-:W-:Y:S01]  /*192d0*/  F2FP.PACK_AB R193, R39, R240 ;  /* 0x000000f027c1723e */ /* 0x004fe200000000ff */
[----:B------:R-:W1:Y:S06]  /*192e0*/  LDSM.16.MT88.4 R24, [R217+0x2080] ;  /* 0x00208000d918783b */ /* 0x000e6c0000004200 */
[----:B------:R2:W3:Y:S02]  /*192f0*/  MUFU.EX2 R35, R0 ;  /* 0x0000000000237308 */ /* 0x0004e40000000800 */
[----:B--2---:R-:W-:Y:S01]  /*19300*/  FFMA.FTZ R0, R19, c[0x0][0x2d0], -R200 ;  /* 0x0000b40013007a23 */ /* 0x004fe200000108c8 */
[----:B---3--:R-:W-:Y:S07]  /*19310*/  F2FP.PACK_AB R194, R35, R29 ;  /* 0x0000001d23c2723e */ /* 0x008fee00000000ff */
[----:B------:R2:W3:Y:S02]  /*19320*/  MUFU.EX2 R28, R0 ;  /* 0x00000000001c7308 */ /* 0x0004e40000000800 */
[----:B--2---:R-:W-:Y:S02]  /*19330*/  FSEL R0, R139, RZ, P0 ;  /* 0x000000ff8b007208 */ /* 0x004fe40000000000 */
[----:B------:R-:W-:Y:S02]  /*19340*/  FSETP.NEU.FTZ.AND P0, PT, R141, -INF , PT ;  /* 0xff8000008d00780b */ /* 0x000fe40003f1d000 */
[----:B---3--:R-:W-:Y:S01]  /*19350*/  F2FP.PACK_AB R195, R36, R28 ;  /* 0x0000001c24c3723e */ /* 0x008fe200000000ff */
[----:B------:R-:W-:Y:S01]  /*19360*/  FADD.FTZ R0, -R0, R6 ;  /* 0x0000000600007221 */ /* 0x000fe20000010100 */
[----:B------:R-:W-:Y:S03]  /*19370*/  FSEL R143, R143, RZ, P0 ;  /* 0x000000ff8f8f7208 */ /* 0x000fe60000000000 */
[----:B------:R-:W-:Y:S02]  /*19380*/  FMUL.FTZ R0, R0, c[0x0][0x2d0] ;  /* 0x0000b40000007a20 */ /* 0x000fe40000410000 */
[--C-:B------:R-:W-:Y:S02]  /*19390*/  FFMA.FTZ R2, R11, c[0x0][0x2d0], -R143.reuse ;  /* 0x0000b4000b027a23 */ /* 0x100fe4000001088f */
[----:B------:R-:W2:Y:S10]  /*193a0*/  MUFU.EX2 R6, R0 ;  /* 0x0000000000067308 */ /* 0x000eb40000000800 */
[----:B------:R3:W-:Y:S01]  /*193b0*/  MUFU.EX2 R32, R2 ;  /* 0x0000000200207308 */ /* 0x0007e20000000800 */
[C---:B--2---:R-:W-:Y:S02]  /*193c0*/  FMUL.FTZ R20, R6.reuse, R156 ;  /* 0x0000009c06147220 */ /* 0x044fe40000410000 */
[C---:B------:R-:W-:Y:S02]  /*193d0*/  FMUL.FTZ R21, R6.reuse, R157 ;  /* 0x0000009d06157220 */ /* 0x040fe40000410000 */
[C---:B------:R-:W-:Y:S02]  /*193e0*/  FMUL.FTZ R52, R6.reuse, R144 ;  /* 0x0000009006347220 */ /* 0x040fe40000410000 */
[C---:B------:R-:W-:Y:S02]  /*193f0*/  FMUL.FTZ R53, R6.reuse, R145 ;  /* 0x0000009106357220 */ /* 0x040fe40000410000 */
[----:B------:R-:W-:Y:S02]  /*19400*/  FMUL.FTZ R56, R6, R56 ;  /* 0x0000003806387220 */ /* 0x000fe40000410000 */
[--C-:B---3--:R-:W-:Y:S02]  /*19410*/  FFMA.FTZ R2, R14, c[0x0][0x2d0], -R143.reuse ;  /* 0x0000b4000e027a23 */ /* 0x108fe4000001088f */
[C---:B------:R-:W-:Y:S02]  /*19420*/  FMUL.FTZ R57, R6.reuse, R57 ;  /* 0x0000003906397220 */ /* 0x040fe40000410000 */
[----:B------:R-:W2:Y:S01]  /*19430*/  MUFU.EX2 R31, R2 ;  /* 0x00000002001f7308 */ /* 0x000ea20000000800 */
        /* <DEDUP_REMOVED lines=12> */
[----:B--2---:R-:W-:Y:S01]  /*19500*/  F2FP.PACK_AB R196, R31, R32 ;  /* 0x000000201fc4723e */ /* 0x004fe200000000ff */
[--C-:B------:R-:W-:Y:S02]  /*19510*/  FFMA.FTZ R2, R16, c[0x0][0x2d0], -R143.reuse ;  /* 0x0000b40010027a23 */ /* 0x100fe4000001088f */
[C---:B------:R-:W-:Y:S02]  /*19520*/  FMUL.FTZ R116, R6.reuse, R116 ;  /* 0x0000007406747220 */ /* 0x040fe40000410000 */
[----:B------:R2:W-:Y:S01]  /*19530*/  MUFU.EX2 R33, R2 ;  /* 0x0000000200217308 */ /* 0x0005e20000000800 */
[C---:B------:R-:W-:Y:S02]  /*19540*/  FMUL.FTZ R117, R6.reuse, R117 ;  /* 0x0000007506757220 */ /* 0x040fe40000410000 */
[C---:B------:R-:W-:Y:S02]  /*19550*/  FMUL.FTZ R120, R6.reuse, R120 ;  /* 0x0000007806787220 */ /* 0x040fe40000410000 */
[C---:B------:R-:W-:Y:S02]  /*19560*/  FMUL.FTZ R121, R6.reuse, R121 ;  /* 0x0000007906797220 */ /* 0x040fe40000410000 */
[C---:B------:R-:W-:Y:S02]  /*19570*/  FMUL.FTZ R132, R6.reuse, R132 ;  /* 0x0000008406847220 */ /* 0x040fe40000410000 */
[----:B------:R-:W-:Y:S02]  /*19580*/  FMUL.FTZ R133, R6, R133 ;  /* 0x0000008506857220 */ /* 0x000fe40000410000 */
[--C-:B--2---:R-:W-:Y:S04]  /*19590*/  FFMA.FTZ R2, R18, c[0x0][0x2d0], -R143.reuse ;  /* 0x0000b40012027a23 */ /* 0x104fe8000001088f */
[----:B------:R2:W3:Y:S02]  /*195a0*/  MUFU.EX2 R37, R2 ;  /* 0x0000000200257308 */ /* 0x0004e40000000800 */
[----:B--2---:R-:W-:Y:S02]  /*195b0*/  FSEL R2, R140, RZ, P1 ;  /* 0x000000ff8c027208 */ /* 0x004fe40000800000 */
[----:B---3--:R-:W-:Y:S03]  /*195c0*/  F2FP.PACK_AB R198, R37, R33 ;  /* 0x0000002125c6723e */ /* 0x008fe600000000ff */
[----:B------:R-:W-:Y:S01]  /*195d0*/  FADD.FTZ R0, -R2, R136 ;  /* 0x0000008802007221 */ /* 0x000fe20000010100 */
[----:B------:R-:W-:Y:S01]  /*195e0*/  FSEL R2, R141, RZ, P0 ;  /* 0x000000ff8d027208 */ /* 0x000fe20000000000 */
[----:B------:R-:W-:Y:S01]  /*195f0*/  FFMA.FTZ R136, R214, c[0x0][0x2d0], -R200 ;  /* 0x0000b400d6887a23 */ /* 0x000fe200000108c8 */
[C---:B------:R-:W-:Y:S01]  /*19600*/  FSETP.NEU.FTZ.AND P0, PT, R7.reuse, -INF , PT ;  /* 0xff8000000700780b */ /* 0x040fe20003f1d000 */
[----:B------:R-:W-:Y:S02]  /*19610*/  FMUL.FTZ R0, R0, c[0x0][0x2d0] ;  /* 0x0000b40000007a20 */ /* 0x000fe40000410000 */
[----:B------:R2:W-:Y:S10]  /*19620*/  MUFU.EX2 R157, R136 ;  /* 0x00000088009d7308 */ /* 0x0005f40000000800 */
[----:B------:R3:W4:Y:S01]  /*19630*/  MUFU.EX2 R3, R0 ;  /* 0x0000000000037308 */ /* 0x0007220000000800 */
[----:B--2---:R-:W-:Y:S02]  /*19640*/  FFMA.FTZ R136, R238, c[0x0][0x2d0], -R143 ;  /* 0x0000b400ee887a23 */ /* 0x004fe4000001088f */
[----:B---3--:R-:W-:Y:S02]  /*19650*/  FADD.FTZ R0, -R2, R137 ;  /* 0x0000008902007221 */ /* 0x008fe40000010100 */
[----:B------:R-:W-:Y:S02]  /*19660*/  FMUL.FTZ R137, R7, c[0x0][0x2d0] ;  /* 0x0000b40007897a20 */ /* 0x000fe40000410000 */
[----:B------:R-:W-:Y:S02]  /*19670*/  FMUL.FTZ R0, R0, c[0x0][0x2d0] ;  /* 0x0000b40000007a20 */ /* 0x000fe40000410000 */
[----:B----4-:R-:W-:Y:S01]  /*19680*/  FMUL.FTZ R11, R3, R167 ;  /* 0x000000a7030b7220 */ /* 0x010fe20000410000 */
[----:B------:R-:W-:Y:S01]  /*19690*/  FSEL R137, R137, RZ, P0 ;  /* 0x000000ff89897208 */ /* 0x000fe20000000000 */
[----:B------:R2:W3:Y:S01]  /*196a0*/  MUFU.EX2 R2, R0 ;  /* 0x0000000000027308 */ /* 0x0004e20000000800 */
[C---:B------:R-:W-:Y:S02]  /*196b0*/  FMUL.FTZ R23, R3.reuse, R159 ;  /* 0x0000009f03177220 */ /* 0x040fe40000410000 */
[C---:B------:R-:W-:Y:S02]  /*196c0*/  FMUL.FTZ R54, R3.reuse, R146 ;  /* 0x0000009203367220 */ /* 0x040fe40000410000 */
[--C-:B------:R-:W-:Y:S02]  /*196d0*/  FFMA.FTZ R4, R10, c[0x0][0x2d0], -R137.reuse ;  /* 0x0000b4000a047a23 */ /* 0x100fe40000010889 */
[C---:B------:R-:W-:Y:S02]  /*196e0*/  FMUL.FTZ R10, R3.reuse, R166 ;  /* 0x000000a6030a7220 */ /* 0x040fe40000410000 */
[C---:B------:R-:W-:Y:S01]  /*196f0*/  FMUL.FTZ R55, R3.reuse, R147 ;  /* 0x0000009303377220 */ /* 0x040fe20000410000 */
[----:B------:R4:W-:Y:S01]  /*19700*/  MUFU.EX2 R30, R4 ;  /* 0x00000004001e7308 */ /* 0x0009e20000000800 */
[----:B------:R-:W-:Y:S01]  /*19710*/  LDSM.16.MT88.4 R144, [R219+0x2080] ;  /* 0x00208000db90783b */ /* 0x000fe20000004200 */
[C---:B------:R-:W-:Y:S02]  /*19720*/  FMUL.FTZ R58, R3.reuse, R58 ;  /* 0x0000003a033a7220 */ /* 0x040fe40000410000 */
[C---:B------:R-:W-:Y:S02]  /*19730*/  FMUL.FTZ R59, R3.reuse, R59 ;  /* 0x0000003b033b7220 */ /* 0x040fe40000410000 */
[C---:B------:R-:W-:Y:S02]  /*19740*/  FMUL.FTZ R70, R3.reuse, R70 ;  /* 0x0000004603467220 */ /* 0x040fe40000410000 */
[C---:B------:R-:W-:Y:S02]  /*19750*/  FMUL.FTZ R71, R3.reuse, R71 ;  /* 0x0000004703477220 */ /* 0x040fe40000410000 */
[C---:B------:R-:W-:Y:S02]  /*19760*/  FMUL.FTZ R74, R3.reuse, R74 ;  /* 0x0000004a034a7220 */ /* 0x040fe40000410000 */
[C---:B------:R-:W-:Y:S02]  /*19770*/  FMUL.FTZ R75, R3.reuse, R75 ;  /* 0x0000004b034b7220 */ /* 0x040fe40000410000 */
[--C-:B--2---:R-:W-:Y:S02]  /*19780*/  FFMA.FTZ R0, R8, c[0x0][0x2d0], -R137.reuse ;  /* 0x0000b40008007a23 */ /* 0x104fe40000010889 */
[----:B------:R-:W-:Y:S02]  /*19790*/  FMUL.FTZ R8, R6, R164 ;  /* 0x000000a406087220 */ /* 0x000fe40000410000 */
[----:B------:R2:W5:Y:S01]  /*197a0*/  MUFU.EX2 R9, R0 ;  /* 0x0000000000097308 */ /* 0x0005620000000800 */
[C---:B---3--:R-:W-:Y:S02]  /*197b0*/  FMUL.FTZ R12, R2.reuse, R168 ;  /* 0x000000a8020c7220 */ /* 0x048fe40000410000 */
[C---:B------:R-:W-:Y:S02]  /*197c0*/  FMUL.FTZ R13, R2.reuse, R169 ;  /* 0x000000a9020d7220 */ /* 0x040fe40000410000 */
[----:B------:R-:W-:Y:S01]  /*197d0*/  FMUL.FTZ R16, R2, R172 ;  /* 0x000000ac02107220 */ /* 0x000fe20000410000 */
[----:B------:R-:W-:Y:S01]  /*197e0*/  MOV R172, R39 ;  /* 0x0000002700ac7202 */ /* 0x000fe20000000f00 */
[--C-:B----4-:R-:W-:Y:S02]  /*197f0*/  FFMA.FTZ R4, R22, c[0x0][0x2d0], -R137.reuse ;  /* 0x0000b40016047a23 */ /* 0x110fe40000010889 */
[C---:B------:R-:W-:Y:S02]  /*19800*/  FMUL.FTZ R22, R3.reuse, R158 ;  /* 0x0000009e03167220 */ /* 0x040fe40000410000 */
[----:B------:R3:W-:Y:S01]  /*19810*/  MUFU.EX2 R38, R4 ;  /* 0x0000000400267308 */ /* 0x0007e20000000800 */
[----:B------:R-:W-:Y:S02]  /*19820*/  FMUL.FTZ R39, R3, R151 ;  /* 0x0000009703277220 */ /* 0x000fe40000410000 */
[C---:B------:R-:W-:Y:S02]  /*19830*/  FMUL.FTZ R44, R2.reuse, R184 ;  /* 0x000000b8022c7220 */ /* 0x040fe40000410000 */
[C---:B------:R-:W-:Y:S02]  /*19840*/  FMUL.FTZ R45, R2.reuse, R185 ;  /* 0x000000b9022d7220 */ /* 0x040fe40000410000 */
[C---:B------:R-:W-:Y:S02]  /*19850*/  FMUL.FTZ R48, R2.reuse, R188 ;  /* 0x000000bc02307220 */ /* 0x040fe40000410000 */
[C---:B------:R-:W-:Y:S02]  /*19860*/  FMUL.FTZ R49, R2.reuse, R189 ;  /* 0x000000bd02317220 */ /* 0x040fe40000410000 */
[----:B------:R-:W-:Y:S02]  /*19870*/  FMUL.FTZ R60, R2, R60 ;  /* 0x0000003c023c7220 */ /* 0x000fe40000410000 */
[--C-:B--2---:R-:W-:Y:S01]  /*19880*/  FFMA.FTZ R0, R17, c[0x0][0x2d0], -R137.reuse ;  /* 0x0000b40011007a23 */ /* 0x104fe20000010889 */
[----:B-----5:R-:W-:Y:S01]  /*19890*/  MOV R164, R9 ;  /* 0x0000000900a47202 */ /* 0x020fe20000000f00 */
[----:B------:R-:W-:Y:S02]  /*198a0*/  FMUL.FTZ R9, R6, R165 ;  /* 0x000000a506097220 */ /* 0x000fe40000410000 */
[----:B------:R2:W4:Y:S01]  /*198b0*/  MUFU.EX2 R34, R0 ;  /* 0x0000000000227308 */ /* 0x0005220000000800 */
[C---:B------:R-:W-:Y:S01]  /*198c0*/  FMUL.FTZ R86, R3.reuse, R86 ;  /* 0x0000005603567220 */ /* 0x040fe20000410000 */
[----:B------:R-:W-:Y:S01]  /*198d0*/  F2FP.PACK_AB R197, R30, R164 ;  /* 0x000000a41ec5723e */ /* 0x000fe200000000ff */
[----:B------:R-:W-:Y:S02]  /*198e0*/  FMUL.FTZ R87, R3, R87 ;  /* 0x0000005703577220 */ /* 0x000fe40000410000 */
[-C--:B-1----:R-:W-:Y:S05]  /*198f0*/  HMMA.16816.F32 R8, R192, R24.reuse, R8 ;  /* 0x00000018c008723c */ /* 0x082fea0000001808 */
[----:B---3--:R-:W-:Y:S02]  /*19900*/  FFMA.FTZ R4, R204, c[0x0][0x2d0], -R142 ;  /* 0x0000b400cc047a23 */ /* 0x008fe4000001088e */
[C---:B------:R-:W-:Y:S01]  /*19910*/  FMUL.FTZ R17, R2.reuse, R173 ;  /* 0x000000ad02117220 */ /* 0x040fe20000410000 */
[----:B------:R-:W-:Y:S01]  /*19920*/  MOV R173, R31 ;  /* 0x0000001f00ad7202 */ /* 0x000fe20000000f00 */
[C---:B------:R-:W-:Y:S03]  /*19930*/  FMUL.FTZ R61, R2.reuse, R61 ;  /* 0x0000003d023d7220 */ /* 0x040fe60000410000 */
[C---:B------:R-:W-:Y:S02]  /*19940*/  FMUL.FTZ R64, R2.reuse, R64 ;  /* 0x0000004002407220 */ /* 0x040fe40000410000 */
[C---:B------:R-:W-:Y:S02]  /*19950*/  FMUL.FTZ R65, R2.reuse, R65 ;  /* 0x0000004102417220 */ /* 0x040fe40000410000 */
[C---:B------:R-:W-:Y:S02]  /*19960*/  FMUL.FTZ R76, R2.reuse, R76 ;  /* 0x0000004c024c7220 */ /* 0x040fe40000410000 */
[C---:B------:R-:W-:Y:S01]  /*19970*/  FMUL.FTZ R77, R2.reuse, R77 ;  /* 0x0000004d024d7220 */ /* 0x040fe20000410000 */
[----:B--2---:R-:W-:Y:S01]  /*19980*/  FSEL R0, R7, RZ, P0 ;  /* 0x000000ff07007208 */ /* 0x004fe20000000000 */
[----:B------:R-:W-:Y:S01]  /*19990*/  FMUL.FTZ R80, R2, R80 ;  /* 0x0000005002507220 */ /* 0x000fe20000410000 */
[----:B----4-:R-:W-:Y:S01]  /*199a0*/  F2FP.PACK_AB R199, R38, R34 ;  /* 0x0000002226c7723e */ /* 0x010fe200000000ff */
[----:B------:R-:W-:Y:S02]  /*199b0*/  FMUL.FTZ R81, R2, R81 ;  /* 0x0000005102517220 */ /* 0x000fe40000410000 */
[----:B------:R-:W-:Y:S02]  /*199c0*/  FADD.FTZ R0, -R0, R138 ;  /* 0x0000008a00007221 */ /* 0x000fe40000010100 */
[----:B------:R1:W-:Y:S01]  /*199d0*/  MUFU.EX2 R138, R4 ;  /* 0x00000004008a7308 */ /* 0x0003e20000000800 */
[C---:B------:R-:W-:Y:S02]  /*199e0*/  FMUL.FTZ R90, R3.reuse, R90 ;  /* 0x0000005a035a7220 */ /* 0x040fe40000410000 */
[----:B------:R-:W-:Y:S02]  /*199f0*/  FMUL.FTZ R0, R0, c[0x0][0x2d0] ;  /* 0x0000b40000007a20 */ /* 0x000fe40000410000 */
        /* <DEDUP_REMOVED lines=8> */
[C---:B------:R-:W-:Y:S02]  /*19a80*/  FMUL.FTZ R106, R3.reuse, R106 ;  /* 0x0000006a036a7220 */ /* 0x040fe40000410000 */
[----:B------:R-:W-:Y:S02]  /*19a90*/  FMUL.FTZ R107, R3, R107 ;  /* 0x0000006b036b7220 */ /* 0x000fe40000410000 */
[C---:B------:R-:W-:Y:S02]  /*19aa0*/  FMUL.FTZ R108, R2.reuse, R108 ;  /* 0x0000006c026c7220 */ /* 0x040fe40000410000 */
[----:B-1----:R-:W-:Y:S02]  /*19ab0*/  FFMA.FTZ R4, R203, c[0x0][0x2d0], -R142 ;  /* 0x0000b400cb047a23 */ /* 0x002fe4000001088e */
[C---:B------:R-:W-:Y:S02]  /*19ac0*/  FMUL.FTZ R109, R2.reuse, R109 ;  /* 0x0000006d026d7220 */ /* 0x040fe40000410000 */
[C---:B------:R-:W-:Y:S02]  /*19ad0*/  FMUL.FTZ R112, R2.reuse, R112 ;  /* 0x0000007002707220 */ /* 0x040fe40000410000 */
[----:B------:R-:W-:Y:S02]  /*19ae0*/  FMUL.FTZ R113, R2, R113 ;  /* 0x0000007102717220 */ /* 0x000fe40000410000 */
[C---:B------:R-:W-:Y:S02]  /*19af0*/  FMUL.FTZ R118, R3.reuse, R118 ;  /* 0x0000007603767220 */ /* 0x040fe40000410000 */
[C---:B--2---:R-:W-:Y:S01]  /*19b00*/  FMUL.FTZ R15, R0.reuse, R171 ;  /* 0x000000ab000f7220 */ /* 0x044fe20000410000 */
[----:B------:R-:W-:Y:S01]  /*19b10*/  MOV R171, R40 ;  /* 0x0000002800ab7202 */ /* 0x000fe20000000f00 */
[C---:B------:R-:W-:Y:S01]  /*19b20*/  FMUL.FTZ R14, R0.reuse, R170 ;  /* 0x000000aa000e7220 */ /* 0x040fe20000410000 */
[----:B------:R-:W1:Y:S01]  /*19b30*/  LDSM.16.MT88.4 R40, [R218+0x2080] ;  /* 0x00208000da28783b */ /* 0x000e620000004200 */
[C---:B------:R-:W-:Y:S02]  /*19b40*/  FMUL.FTZ R46, R0.reuse, R186 ;  /* 0x000000ba002e7220 */ /* 0x040fe40000410000 */
[C---:B------:R-:W-:Y:S02]  /*19b50*/  FMUL.FTZ R47, R0.reuse, R187 ;  /* 0x000000bb002f7220 */ /* 0x040fe40000410000 */
[C---:B------:R-:W-:Y:S01]  /*19b60*/  FMUL.FTZ R51, R0.reuse, R191 ;  /* 0x000000bf00337220 */ /* 0x040fe20000410000 */
[C---:B------:R-:W-:Y:S02]  /*19b70*/  HMMA.16816.F32 R12, R196.reuse, R24, R12 ;  /* 0x00000018c40c723c */ /* 0x040fe4000000180c */
[----:B------:R-:W2:Y:S02]  /*19b80*/  LDL.LU R191, [R1+0xac] ;  /* 0x0000ac0001bf7983 */ /* 0x000ea40000300800 */
[C---:B------:R-:W-:Y:S01]  /*19b90*/  FMUL.FTZ R18, R0.reuse, R174 ;  /* 0x000000ae00127220 */ /* 0x040fe20000410000 */
[----:B------:R-:W-:Y:S01]  /*19ba0*/  MOV R174, R33 ;  /* 0x0000002100ae7202 */ /* 0x000fe20000000f00 */
[----:B------:R-:W-:Y:S01]  /*19bb0*/  FMUL.FTZ R19, R0, R175 ;  /* 0x000000af00137220 */ /* 0x000fe20000410000 */
[----:B------:R-:W-:Y:S01]  /*19bc0*/  LDSM.16.MT88.4 R184, [R218+0x3080] ;  /* 0x00308000dab8783b */ /* 0x000fe20000004200 */
[----:B------:R-:W-:Y:S01]  /*19bd0*/  FMUL.FTZ R24, R6, R160 ;  /* 0x000000a006187220 */ /* 0x000fe20000410000 */
[----:B------:R-:W-:Y:S03]  /*19be0*/  MOV R160, R32 ;  /* 0x0000002000a07202 */ /* 0x000fe60000000f00 */
[----:B------:R-:W-:Y:S01]  /*19bf0*/  FMUL.FTZ R32, R2, R180 ;  /* 0x000000b402207220 */ /* 0x000fe20000410000 */
[-C--:B------:R-:W-:Y:S01]  /*19c00*/  HMMA.16816.F32 R16, R196, R26.reuse, R16 ;  /* 0x0000001ac410723c */ /* 0x080fe20000001810 */
[----:B------:R3:W-:Y:S02]  /*19c10*/  MUFU.EX2 R180, R4 ;  /* 0x0000000400b47308 */ /* 0x0007e40000000800 */
[C---:B------:R-:W-:Y:S01]  /*19c20*/  FMUL.FTZ R119, R3.reuse, R119 ;  /* 0x0000007703777220 */ /* 0x040fe20000410000 */
[----:B------:R-:W-:Y:S01]  /*19c30*/  MOV R175, R34 ;  /* 0x0000002200af7202 */ /* 0x000fe20000000f00 */
[C---:B------:R-:W-:Y:S02]  /*19c40*/  FMUL.FTZ R122, R3.reuse, R122 ;  /* 0x0000007a037a7220 */ /* 0x040fe40000410000 */
[C---:B------:R-:W-:Y:S01]  /*19c50*/  FMUL.FTZ R123, R3.reuse, R123 ;  /* 0x0000007b037b7220 */ /* 0x040fe20000410000 */
[C---:B------:R-:W-:Y:S04]  /*19c60*/  HMMA.16816.F32 R20, R192.reuse, R26, R20 ;  /* 0x0000001ac014723c */ /* 0x040fe80000001814 */
[----:B------:R-:W-:Y:S01]  /*19c70*/  FMUL.FTZ R25, R6, R161 ;  /* 0x000000a106197220 */ /* 0x000fe20000410000 */
[----:B------:R-:W-:Y:S01]  /*19c80*/  MOV R161, R30 ;  /* 0x0000001e00a17202 */ /* 0x000fe20000000f00 */
[----:B------:R-:W-:Y:S01]  /*19c90*/  FMUL.FTZ R30, R0, R178 ;  /* 0x000000b2001e7220 */ /* 0x000fe20000410000 */
[----:B------:R-:W-:Y:S01]  /*19ca0*/  MOV R178, R37 ;  /* 0x0000002500b27202 */ /* 0x000fe20000000f00 */
[C---:B------:R-:W-:Y:S01]  /*19cb0*/  FMUL.FTZ R26, R3.reuse, R162 ;  /* 0x000000a2031a7220 */ /* 0x040fe20000410000 */
[----:B------:R-:W-:Y:S03]  /*19cc0*/  MOV R162, R29 ;  /* 0x0000001d00a27202 */ /* 0x000fe60000000f00 */
[C---:B------:R-:W-:Y:S01]  /*19cd0*/  FMUL.FTZ R27, R3.reuse, R163 ;  /* 0x000000a3031b7220 */ /* 0x040fe20000410000 */
[----:B------:R-:W-:Y:S01]  /*19ce0*/  MOV R163, R28 ;  /* 0x0000001c00a37202 */ /* 0x000fe20000000f00 */
[----:B------:R-:W-:Y:S01]  /*19cf0*/  FMUL.FTZ R37, R6, R149 ;  /* 0x0000009506257220 */ /* 0x000fe20000410000 */
[----:B------:R-:W-:Y:S01]  /*19d00*/  MOV R238, R178 ;  /* 0x000000b200ee7202 */ /* 0x000fe20000000f00 */
[----:B------:R-:W-:Y:S01]  /*19d10*/  FMUL.FTZ R29, R2, R177 ;  /* 0x000000b1021d7220 */ /* 0x000fe20000410000 */
[----:B------:R-:W-:Y:S01]  /*19d20*/  MOV R177, R36 ;  /* 0x0000002400b17202 */ /* 0x000fe20000000f00 */
[----:B------:R-:W-:Y:S01]  /*19d30*/  FMUL.FTZ R36, R6, R148 ;  /* 0x0000009406247220 */ /* 0x000fe20000410000 */
[-C--:B-1----:R-:W-:Y:S03]  /*19d40*/  HMMA.16816.F32 R24, R192, R40.reuse, R24 ;  /* 0x00000028c018723c */ /* 0x082fe60000001818 */
[----:B------:R-:W-:Y:S01]  /*19d50*/  FMUL.FTZ R31, R0, R179 ;  /* 0x000000b3001f7220 */ /* 0x000fe20000410000 */
[----:B------:R-:W-:Y:S01]  /*19d60*/  MOV R179, R38 ;  /* 0x0000002600b37202 */ /* 0x000fe20000000f00 */
[----:B------:R-:W-:Y:S02]  /*19d70*/  FMUL.FTZ R38, R3, R150 ;  /* 0x0000009603267220 */ /* 0x000fe40000410000 */
[----:B------:R-:W1:Y:S01]  /*19d80*/  LDSM.16.MT88.4 R148, [R220+0x2080] ;  /* 0x00208000dc94783b */ /* 0x000e620000004200 */
[C---:B------:R-:W-:Y:S01]  /*19d90*/  FMUL.FTZ R28, R2.reuse, R176 ;  /* 0x000000b0021c7220 */ /* 0x040fe20000410000 */
[----:B------:R-:W-:Y:S03]  /*19da0*/  MOV R176, R35 ;  /* 0x0000002300b07202 */ /* 0x000fe60000000f00 */
[--C-:B---3--:R-:W-:Y:S02]  /*19db0*/  FFMA.FTZ R4, R201, c[0x0][0x2d0], -R200.reuse ;  /* 0x0000b400c9047a23 */ /* 0x108fe400000108c8 */
[C---:B------:R-:W-:Y:S01]  /*19dc0*/  FMUL.FTZ R134, R3.reuse, R134 ;  /* 0x0000008603867220 */ /* 0x040fe20000410000 */
[C---:B------:R-:W-:Y:S01]  /*19dd0*/  HMMA.16816.F32 R28, R196.reuse, R40, R28 ;  /* 0x00000028c41c723c */ /* 0x040fe2000000181c */
[----:B------:R3:W-:Y:S03]  /*19de0*/  MUFU.EX2 R170, R4 ;  /* 0x0000000400aa7308 */ /* 0x0007e60000000800 */
[----:B------:R-:W-:Y:S01]  /*19df0*/  FMUL.FTZ R33, R2, R181 ;  /* 0x000000b502217220 */ /* 0x000fe20000410000 */
[----:B------:R-:W-:Y:S01]  /*19e00*/  MOV R181, R162 ;  /* 0x000000a200b57202 */ /* 0x000fe20000000f00 */
[C---:B------:R-:W-:Y:S01]  /*19e10*/  FMUL.FTZ R34, R0.reuse, R182 ;  /* 0x000000b600227220 */ /* 0x040fe20000410000 */
[----:B------:R-:W-:Y:S01]  /*19e20*/  MOV R162, R171 ;  /* 0x000000ab00a27202 */ /* 0x000fe20000000f00 */
[----:B------:R-:W-:Y:S01]  /*19e30*/  FMUL.FTZ R35, R0, R183 ;  /* 0x000000b700237220 */ /* 0x000fe20000410000 */
[----:B------:R-:W-:Y:S03]  /*19e40*/  MOV R182, R161 ;  /* 0x000000a100b67202 */ /* 0x000fe60000000f00 */
[C---:B------:R-:W-:Y:S01]  /*19e50*/  FMUL.FTZ R40, R6.reuse, R152 ;  /* 0x0000009806287220 */ /* 0x040fe20000410000 */
[----:B------:R-:W-:Y:S01]  /*19e60*/  MOV R161, R164 ;  /* 0x000000a400a17202 */ /* 0x000fe20000000f00 */
[----:B------:R-:W4:Y:S01]  /*19e70*/  LDL.LU R152, [R1+0x94] ;  /* 0x0000940001987983 */ /* 0x000f220000300800 */
[-C--:B------:R-:W-:Y:S03]  /*19e80*/  HMMA.16816.F32 R32, R196, R42.reuse, R32 ;  /* 0x0000002ac420723c */ /* 0x080fe60000001820 */
[----:B------:R-:W-:Y:S01]  /*19e90*/  FMUL.FTZ R41, R6, R153 ;  /* 0x0000009906297220 */ /* 0x000fe20000410000 */
[----:B------:R-:W-:Y:S01]  /*19ea0*/  MOV R189, R162 ;  /* 0x000000a200bd7202 */ /* 0x000fe20000000f00 */
[----:B------:R-:W5:Y:S01]  /*19eb0*/  LDL.LU R153, [R1+0x90] ;  /* 0x0000900001997983 */ /* 0x000f620000300800 */
[C---:B------:R-:W-:Y:S01]  /*19ec0*/  FMUL.FTZ R135, R3.reuse, R135 ;  /* 0x0000008703877220 */ /* 0x040fe20000410000 */
[----:B------:R-:W-:Y:S01]  /*19ed0*/  MOV R183, R173 ;  /* 0x000000ad00b77202 */ /* 0x000fe20000000f00 */
[C---:B------:R-:W-:Y:S04]  /*19ee0*/  HMMA.16816.F32 R36, R192.reuse, R42, R36 ;  /* 0x0000002ac024723c */ /* 0x040fe80000001824 */
[----:B---3--:R-:W-:Y:S02]  /*19ef0*/  FFMA.FTZ R4, R202, c[0x0][0x2d0], -R200 ;  /* 0x0000b400ca047a23 */ /* 0x008fe400000108c8 */
[C---:B------:R-:W-:Y:S01]  /*19f00*/  FMUL.FTZ R50, R0.reuse, R190 ;  /* 0x000000be00327220 */ /* 0x040fe20000410000 */
[----:B------:R-:W-:Y:S01]  /*19f10*/  MOV R190, R161 ;  /* 0x000000a100be7202 */ /* 0x000fe20000000f00 */
[C---:B------:R-:W-:Y:S01]  /*19f20*/  FMUL.FTZ R42, R3.reuse, R154 ;  /* 0x0000009a032a7220 */ /* 0x040fe20000410000 */
[----:B------:R3:W-:Y:S03]  /*19f30*/  MUFU.EX2 R165, R4 ;  /* 0x0000000400a57308 */ /* 0x0007e60000000800 */
[----:B------:R-:W-:Y:S02]  /*19f40*/  FMUL.FTZ R43, R3, R155 ;  /* 0x0000009b032b7220 */ /* 0x000fe40000410000 */
[C---:B------:R-:W-:Y:S02]  /*19f50*/  FMUL.FTZ R62, R0.reuse, R62 ;  /* 0x0000003e003e7220 */ /* 0x040fe40000410000 */
[C---:B------:R-:W-:Y:S02]  /*19f60*/  FMUL.FTZ R63, R0.reuse, R63 ;  /* 0x0000003f003f7220 */ /* 0x040fe40000410000 */
[C---:B------:R-:W-:Y:S01]  /*19f70*/  FMUL.FTZ R66, R0.reuse, R66 ;  /* 0x0000004200427220 */ /* 0x040fe20000410000 */
[-C--:B-1----:R-:W-:Y:S01]  /*19f80*/  HMMA.16816.F32 R40, R192, R148.reuse, R40 ;  /* 0x00000094c028723c */ /* 0x082fe20000001828 */
[----:B------:R-:W-:Y:S02]  /*19f90*/  MUFU.EX2 R202, R136 ;  /* 0x0000008800ca7308 */ /* 0x000fe40000000800 */
[C---:B------:R-:W-:Y:S02]  /*19fa0*/  FMUL.FTZ R67, R0.reuse, R67 ;  /* 0x0000004300437220 */ /* 0x040fe40000410000 */
[C---:B------:R-:W-:Y:S02]  /*19fb0*/  FMUL.FTZ R78, R0.reuse, R78 ;  /* 0x0000004e004e7220 */ /* 0x040fe40000410000 */
[C---:B------:R-:W-:Y:S01]  /*19fc0*/  FMUL.FTZ R79, R0.reuse, R79 ;  /* 0x0000004f004f7220 */ /* 0x040fe20000410000 */
[C---:B------:R-:W-:Y:S04]  /*19fd0*/  HMMA.16816.F32 R44, R196.reuse, R148, R44 ;  /* 0x00000094c42c723c */ /* 0x040fe8000000182c */
[----:B------:R-:W-:Y:S02]  /*19fe0*/  FMUL.FTZ R82, R0, R82 ;  /* 0x0000005200527220 */ /* 0x000fe40000410000 */
[--C-:B---3--:R-:W-:Y:S02]  /*19ff0*/  FFMA.FTZ R4, R212, c[0x0][0x2d0], -R142.reuse ;  /* 0x0000b400d4047a23 */ /* 0x108fe4000001088e */
[-C--:B------:R-:W-:Y:S02]  /*1a000*/  HMMA.16816.F32 R48, R196, R150.reuse, R48 ;  /* 0x00000096c430723c */ /* 0x080fe40000001830 */
[----:B------:R1:W3:Y:S02]  /*1a010*/  MUFU.EX2 R156, R4 ;  /* 0x00000004009c7308 */ /* 0x0002e40000000800 */
[C---:B------:R-:W-:Y:S02]  /*1a020*/  FMUL.FTZ R83, R0.reuse, R83 ;  /* 0x0000005300537220 */ /* 0x040fe40000410000 */
[C---:B------:R-:W-:Y:S02]  /*1a030*/  FMUL.FTZ R94, R0.reuse, R94 ;  /* 0x0000005e005e7220 */ /* 0x040fe40000410000 */
[C---:B------:R-:W-:Y:S01]  /*1a040*/  HMMA.16816.F32 R52, R192.reuse, R150, R52 ;  /* 0x00000096c034723c */ /* 0x040fe20000001834 */
[----:B------:R-:W-:Y:S03]  /*1a050*/  LDSM.16.MT88.4 R148, [R217+0x2880] ;  /* 0x00288000d994783b */ /* 0x000fe60000004200 */
[C---:B------:R-:W-:Y:S02]  /*1a060*/  FMUL.FTZ R95, R0.reuse, R95 ;  /* 0x0000005f005f7220 */ /* 0x040fe40000410000 */
[C---:B------:R-:W-:Y:S02]  /*1a070*/  FMUL.FTZ R98, R0.reuse, R98 ;  /* 0x0000006200627220 */ /* 0x040fe40000410000 */
[-C--:B------:R-:W-:Y:S04]  /*1a080*/  HMMA.16816.F32 R56, R192, R144.reuse, R56 ;  /* 0x00000090c038723c */ /* 0x080fe80000001838 */
[C---:B------:R-:W-:Y:S02]  /*1a090*/  FMUL.FTZ R99, R0.reuse, R99 ;  /* 0x0000006300637220 */ /* 0x040fe40000410000 */
[C---:B------:R-:W-:Y:S02]  /*1a0a0*/  FMUL.FTZ R110, R0.reuse, R110 ;  /* 0x0000006e006e7220 */ /* 0x040fe40000410000 */
        /* <DEDUP_REMOVED lines=8> */
[----:B------:R-:W1:Y:S03]  /*1a130*/  LDSM.16.MT88.4 R144, [R217+0x3880] ;  /* 0x00388000d990783b */ /* 0x000e660000004200 */
[--C-:B------:R-:W-:Y:S02]  /*1a140*/  FFMA.FTZ R169, R249, c[0x0][0x2d0], -R142.reuse ;  /* 0x0000b400f9a97a23 */ /* 0x100fe4000001088e */
[--C-:B------:R-:W-:Y:S02]  /*1a150*/  FFMA.FTZ R168, R248, c[0x0][0x2d0], -R142.reuse ;  /* 0x0000b400f8a87a23 */ /* 0x100fe4000001088e */
[--C-:B------:R-:W-:Y:S01]  /*1a160*/  FFMA.FTZ R167, R250, c[0x0][0x2d0], -R142.reuse ;  /* 0x0000b400faa77a23 */ /* 0x100fe2000001088e */
[----:B------:R-:W-:Y:S01]  /*1a170*/  MOV R250, R157 ;  /* 0x0000009d00fa7202 */ /* 0x000fe20000000f00 */
[----:B------:R-:W-:Y:S02]  /*1a180*/  MUFU.EX2 R204, R169 ;  /* 0x000000a900cc7308 */ /* 0x000fe40000000800 */
[----:B------:R-:W-:Y:S01]  /*1a190*/  FFMA.FTZ R142, R246, c[0x0][0x2d0], -R142 ;  /* 0x0000b400f68e7a23 */ /* 0x000fe2000001088e */
[----:B---3--:R-:W-:Y:S01]  /*1a1a0*/  MOV R246, R156 ;  /* 0x0000009c00f67202 */ /* 0x008fe20000000f00 */
[--C-:B------:R-:W-:Y:S01]  /*1a1b0*/  FFMA.FTZ R164, R243, c[0x0][0x2d0], -R200.reuse ;  /* 0x0000b400f3a47a23 */ /* 0x100fe200000108c8 */
[----:B------:R-:W-:Y:S01]  /*1a1c0*/  MOV R243, R170 ;  /* 0x000000aa00f37202 */ /* 0x000fe20000000f00 */
[--C-:B------:R-:W-:Y:S01]  /*1a1d0*/  FFMA.FTZ R170, R235, c[0x0][0x2d0], -R137.reuse ;  /* 0x0000b400ebaa7a23 */ /* 0x100fe20000010889 */
[----:B------:R-:W-:Y:S01]  /*1a1e0*/  MOV R235, R175 ;  /* 0x000000af00eb7202 */ /* 0x000fe20000000f00 */
[--C-:B-1----:R-:W-:Y:S02]  /*1a1f0*/  FFMA.FTZ R4, R213, c[0x0][0x2d0], -R200.reuse ;  /* 0x0000b400d5047a23 */ /* 0x102fe400000108c8 */
[----:B------:R-:W-:Y:S01]  /*1a200*/  FFMA.FTZ R171, R234, c[0x0][0x2d0], -R137 ;  /* 0x0000b400eaab7a23 */ /* 0x000fe20000010889 */
[----:B------:R-:W-:Y:S01]  /*1a210*/  MOV R234, R174 ;  /* 0x000000ae00ea7202 */ /* 0x000fe20000000f00 */
[----:B------:R1:W3:Y:S01]  /*1a220*/  MUFU.EX2 R159, R4 ;  /* 0x00000004009f7308 */ /* 0x0002e20000000800 */
[C---:B------:R-:W-:Y:S02]  /*1a230*/  FMUL.FTZ R124, R2.reuse, R124 ;  /* 0x0000007c027c7220 */ /* 0x040fe40000410000 */
[----:B------:R-:W-:Y:S02]  /*1a240*/  FMUL.FTZ R125, R2, R125 ;  /* 0x0000007d027d7220 */ /* 0x000fe40000410000 */
[C---:B------:R-:W-:Y:S02]  /*1a250*/  FMUL.FTZ R126, R0.reuse, R126 ;  /* 0x0000007e007e7220 */ /* 0x040fe40000410000 */
[----:B------:R-:W-:Y:S02]  /*1a260*/  FMUL.FTZ R127, R0, R127 ;  /* 0x0000007f007f7220 */ /* 0x000fe40000410000 */
[C---:B------:R-:W-:Y:S02]  /*1a270*/  FMUL.FTZ R128, R2.reuse, R128 ;  /* 0x0000008002807220 */ /* 0x040fe40000410000 */
[----:B------:R-:W-:Y:S02]  /*1a280*/  FMUL.FTZ R129, R2, R129 ;  /* 0x0000008102817220 */ /* 0x000fe40000410000 */
[C---:B------:R-:W-:Y:S02]  /*1a290*/  FMUL.FTZ R130, R0.reuse, R130 ;  /* 0x0000008200827220 */ /* 0x040fe40000410000 */
[----:B------:R-:W-:Y:S01]  /*1a2a0*/  FMUL.FTZ R131, R0, R131 ;  /* 0x0000008300837220 */ /* 0x000fe20000410000 */
[-C--:B------:R-:W-:Y:S03]  /*1a2b0*/  HMMA.16816.F32 R72, R192, R144.reuse, R72 ;  /* 0x00000090c048723c */ /* 0x080fe60000001848 */
[--C-:B-1----:R-:W-:Y:S01]  /*1a2c0*/  FFMA.FTZ R4, R209, c[0x0][0x2d0], -R143.reuse ;  /* 0x0000b400d1047a23 */ /* 0x102fe2000001088f */
[----:B---3--:R-:W-:Y:S01]  /*1a2d0*/  MOV R248, R159 ;  /* 0x0000009f00f87202 */ /* 0x008fe20000000f00 */
[----:B------:R-:W-:Y:S03]  /*1a2e0*/  MUFU.EX2 R209, R167 ;  /* 0x000000a700d17308 */ /* 0x000fe60000000800 */
[C---:B------:R-:W-:Y:S08]  /*1a2f0*/  HMMA.16816.F32 R76, R196.reuse, R144, R76 ;  /* 0x00000090c44c723c */ /* 0x040ff0000000184c */
[-C--:B------:R-:W-:Y:S01]  /*1a300*/  HMMA.16816.F32 R80, R196, R146.reuse, R80 ;  /* 0x00000092c450723c */ /* 0x080fe20000001850 */
[----:B------:R1:W-:Y:S07]  /*1a310*/  MUFU.EX2 R247, R4 ;  /* 0x0000000400f77308 */ /* 0x0003ee0000000800 */
[C---:B------:R-:W-:Y:S01]  /*1a320*/  HMMA.16816.F32 R84, R192.reuse, R146, R84 ;  /* 0x00000092c054723c */ /* 0x040fe20000001854 */
[----:B------:R-:W3:Y:S03]  /*1a330*/  LDSM.16.MT88.4 R144, [R218+0x3880] ;  /* 0x00388000da90783b */ /* 0x000ee60000004200 */
[--C-:B-1----:R-:W-:Y:S02]  /*1a340*/  FFMA.FTZ R4, R208, c[0x0][0x2d0], -R143.reuse ;  /* 0x0000b400d0047a23 */ /* 0x102fe4000001088f */
[----:B------:R-:W-:Y:S10]  /*1a350*/  MUFU.EX2 R208, R164 ;  /* 0x000000a400d07308 */ /* 0x000ff40000000800 */
[----:B------:R1:W-:Y:S01]  /*1a360*/  MUFU.EX2 R251, R4 ;  /* 0x0000000400fb7308 */ /* 0x0003e20000000800 */
[-C--:B---3--:R-:W-:Y:S08]  /*1a370*/  HMMA.16816.F32 R88, R192, R144.reuse, R88 ;  /* 0x00000090c058723c */ /* 0x088ff00000001858 */
[C---:B------:R-:W-:Y:S04]  /*1a380*/  HMMA.16816.F32 R92, R196.reuse, R144, R92 ;  /* 0x00000090c45c723c */ /* 0x040fe8000000185c */
[--C-:B-1----:R-:W-:Y:S04]  /*1a390*/  FFMA.FTZ R4, R207, c[0x0][0x2d0], -R143.reuse ;  /* 0x0000b400cf047a23 */ /* 0x102fe8000001088f */
[-C--:B------:R-:W-:Y:S01]  /*1a3a0*/  HMMA.16816.F32 R96, R196, R146.reuse, R96 ;  /* 0x00000092c460723c */ /* 0x080fe20000001860 */
[----:B------:R1:W-:Y:S07]  /*1a3b0*/  MUFU.EX2 R252, R4 ;  /* 0x0000000400fc7308 */ /* 0x0003ee0000000800 */
[C---:B------:R-:W-:Y:S01]  /*1a3c0*/  HMMA.16816.F32 R100, R192.reuse, R146, R100 ;  /* 0x00000092c064723c */ /* 0x040fe20000001864 */
[----:B------:R-:W3:Y:S03]  /*1a3d0*/  LDSM.16.MT88.4 R144, [R220+0x3880] ;  /* 0x00388000dc90783b */ /* 0x000ee60000004200 */
[----:B-1----:R-:W-:Y:S02]  /*1a3e0*/  FFMA.FTZ R4, R206, c[0x0][0x2d0], -R143 ;  /* 0x0000b400ce047a23 */ /* 0x002fe4000001088f */
[----:B------:R-:W-:Y:S10]  /*1a3f0*/  MUFU.EX2 R206, R168 ;  /* 0x000000a800ce7308 */ /* 0x000ff40000000800 */
[----:B------:R1:W1:Y:S01]  /*1a400*/  MUFU.EX2 R166, R4 ;  /* 0x0000000400a67308 */ /* 0x0002620000000800 */
[-C--:B---3--:R-:W-:Y:S08]  /*1a410*/  HMMA.16816.F32 R104, R192, R144.reuse, R104 ;  /* 0x00000090c068723c */ /* 0x088ff00000001868 */
[C---:B------:R-:W-:Y:S04]  /*1a420*/  HMMA.16816.F32 R108, R196.reuse, R144, R108 ;  /* 0x00000090c46c723c */ /* 0x040fe8000000186c */
[----:B-1----:R-:W-:Y:S01]  /*1a430*/  FFMA.FTZ R4, R205, c[0x0][0x2d0], -R137 ;  /* 0x0000b400cd047a23 */ /* 0x002fe20000010889 */
[----:B------:R-:W-:Y:S01]  /*1a440*/  MOV R249, R166 ;  /* 0x000000a600f97202 */ /* 0x000fe20000000f00 */
[--C-:B------:R-:W-:Y:S01]  /*1a450*/  FFMA.FTZ R166, R245, c[0x0][0x2d0], -R200.reuse ;  /* 0x0000b400f5a67a23 */ /* 0x100fe200000108c8 */
[----:B------:R-:W-:Y:S01]  /*1a460*/  MOV R245, R165 ;  /* 0x000000a500f57202 */ /* 0x000fe20000000f00 */
[-C--:B------:R-:W-:Y:S01]  /*1a470*/  HMMA.16816.F32 R112, R196, R146.reuse, R112 ;  /* 0x00000092c470723c */ /* 0x080fe20000001870 */
[----:B------:R1:W-:Y:S03]  /*1a480*/  MUFU.EX2 R231, R4 ;  /* 0x0000000400e77308 */ /* 0x0003e60000000800 */
[--C-:B------:R-:W-:Y:S01]  /*1a490*/  FFMA.FTZ R165, R244, c[0x0][0x2d0], -R200.reuse ;  /* 0x0000b400f4a57a23 */ /* 0x100fe200000108c8 */
[----:B------:R-:W-:Y:S01]  /*1a4a0*/  MOV R244, R180 ;  /* 0x000000b400f47202 */ /* 0x000fe20000000f00 */
[----:B------:R-:W-:Y:S01]  /*1a4b0*/  FFMA.FTZ R200, R242, c[0x0][0x2d0], -R200 ;  /* 0x0000b400f2c87a23 */ /* 0x000fe200000108c8 */
[----:B------:R-:W-:Y:S01]  /*1a4c0*/  MOV R242, R138 ;  /* 0x0000008a00f27202 */ /* 0x000fe20000000f00 */
[C---:B------:R-:W-:Y:S01]  /*1a4d0*/  HMMA.16816.F32 R116, R192.reuse, R146, R116 ;  /* 0x00000092c074723c */ /* 0x040fe20000001874 */
[----:B------:R-:W3:Y:S02]  /*1a4e0*/  LDSM.16.MT88.4 R144, [R219+0x3880] ;  /* 0x00388000db90783b */ /* 0x000ee40000004200 */
[----:B------:R-:W-:Y:S01]  /*1a4f0*/  MUFU.EX2 R203, R166 ;  /* 0x000000a600cb7308 */ /* 0x000fe20000000800 */
[----:B------:R-:W-:Y:S01]  /*1a500*/  F2FP.PACK_AB R154, R249, R252 ;  /* 0x000000fcf99a723e */ /* 0x000fe200000000ff */
[----:B------:R-:W-:Y:S01]  /*1a510*/  FFMA.FTZ R138, R239, c[0x0][0x2d0], -R143 ;  /* 0x0000b400ef8a7a23 */ /* 0x000fe2000001088f */
[----:B------:R-:W-:Y:S02]  /*1a520*/  MOV R180, R163 ;  /* 0x000000a300b47202 */ /* 0x000fe40000000f00 */
[----:B------:R-:W-:Y:S01]  /*1a530*/  MOV R163, R172 ;  /* 0x000000ac00a37202 */ /* 0x000fe20000000f00 */
[--C-:B------:R-:W-:Y:S03]  /*1a540*/  FFMA.FTZ R172, R232, c[0x0][0x2d0], -R137.reuse ;  /* 0x0000b400e8ac7a23 */ /* 0x100fe60000010889 */
[----:B------:R-:W-:Y:S01]  /*1a550*/  MOV R188, R163 ;  /* 0x000000a300bc7202 */ /* 0x000fe20000000f00 */
[----:B------:R-:W-:Y:S01]  /*1a560*/  MUFU.EX2 R205, R165 ;  /* 0x000000a500cd7308 */ /* 0x000fe20000000800 */
[----:B------:R-:W-:Y:S01]  /*1a570*/  MOV R239, R179 ;  /* 0x000000b300ef7202 */ /* 0x000fe20000000f00 */
[----:B-1----:R-:W-:Y:S08]  /*1a580*/  FFMA.FTZ R4, R210, c[0x0][0x2d0], -R137 ;  /* 0x0000b400d2047a23 */ /* 0x002ff00000010889 */
[----:B------:R1:W1:Y:S01]  /*1a590*/  MUFU.EX2 R214, R4 ;  /* 0x0000000400d67308 */ /* 0x0002620000000800 */
[----:B-----5:R-:W-:Y:S02]  /*1a5a0*/  FFMA.FTZ R173, R6, R153, R241 ;  /* 0x0000009906ad7223 */ /* 0x020fe400000100f1 */
[----:B----4-:R-:W-:Y:S01]  /*1a5b0*/  FFMA.FTZ R6, R3, R152, R240 ;  /* 0x0000009803067223 */ /* 0x010fe200000100f0 */
[----:B------:R-:W-:Y:S01]  /*1a5c0*/  F2FP.PACK_AB R152, R251, R247 ;  /* 0x000000f7fb98723e */ /* 0x000fe200000000ff */
[----:B------:R-:W4:Y:S05]  /*1a5d0*/  LDL.LU R3, [R1+0xa8] ;  /* 0x0000a80001037983 */ /* 0x000f2a0000300800 */
[----:B------:R-:W-:Y:S01]  /*1a5e0*/  MUFU.EX2 R210, R200 ;  /* 0x000000c800d27308 */ /* 0x000fe20000000800 */
[-C--:B---3--:R-:W-:Y:S09]  /*1a5f0*/  HMMA.16816.F32 R120, R192, R144.reuse, R120 ;  /* 0x00000090c078723c */ /* 0x088ff20000001878 */
[----:B------:R-:W3:Y:S03]  /*1a600*/  MUFU.EX2 R200, R138 ;  /* 0x0000008a00c87308 */ /* 0x000ee60000000800 */
[----:B-1----:R-:W-:Y:S01]  /*1a610*/  FFMA.FTZ R4, R211, c[0x0][0x2d0], -R137 ;  /* 0x0000b400d3047a23 */ /* 0x002fe20000010889 */
[----:B------:R-:W-:Y:S01]  /*1a620*/  F2FP.PACK_AB R153, R214, R231 ;  /* 0x000000e7d699723e */ /* 0x000fe200000000ff */
[C---:B------:R-:W-:Y:S05]  /*1a630*/  HMMA.16816.F32 R124, R196.reuse, R144, R124 ;  /* 0x00000090c47c723c */ /* 0x040fea000000187c */
[----:B------:R1:W-:Y:S02]  /*1a640*/  MUFU.EX2 R213, R4 ;  /* 0x0000000400d57308 */ /* 0x0003e40000000800 */
[----:B------:R-:W-:Y:S01]  /*1a650*/  F2FP.PACK_AB R144, R244, R242 ;  /* 0x000000f2f490723e */ /* 0x000fe200000000ff */
[-C--:B------:R-:W-:Y:S04]  /*1a660*/  HMMA.16816.F32 R128, R196, R146.reuse, R128 ;  /* 0x00000092c480723c */ /* 0x080fe80000001880 */
[----:B------:R-:W-:Y:S03]  /*1a670*/  F2FP.PACK_AB R145, R245, R243 ;  /* 0x000000f3f591723e */ /* 0x000fe600000000ff */
[----:B------:R-:W5:Y:S01]  /*1a680*/  MUFU.EX2 R211, R142 ;  /* 0x0000008e00d37308 */ /* 0x000f620000000800 */
[----:B------:R-:W-:Y:S01]  /*1a690*/  MOV R199, R160 ;  /* 0x000000a000c77202 */ /* 0x000fe20000000f00 */
[----:B------:R-:W-:Y:S01]  /*1a6a0*/  HMMA.16816.F32 R132, R192, R146, R132 ;  /* 0x00000092c084723c */ /* 0x000fe20000001884 */
[----:B------:R-:W-:Y:S03]  /*1a6b0*/  LDSM.16.MT88.4 R160, [R220+0x2880] ;  /* 0x00288000dca0783b */ /* 0x000fe60000004200 */
[----:B---3--:R-:W-:Y:S01]  /*1a6c0*/  F2FP.PACK_AB R196, R202, R200 ;  /* 0x000000c8cac4723e */ /* 0x008fe200000000ff */
[----:B--2---:R-:W-:Y:S02]  /*1a6d0*/  FFMA.FTZ R2, R2, R191, R199 ;  /* 0x000000bf02027223 */ /* 0x004fe400000100c7 */
[----:B------:R-:W-:Y:S01]  /*1a6e0*/  F2FP.PACK_AB R147, R248, R250 ;  /* 0x000000faf893723e */ /* 0x000fe200000000ff */
[----:B------:R-:W-:Y:S01]  /*1a6f0*/  MUFU.EX2 R142, R171 ;  /* 0x000000ab008e7308 */ /* 0x000fe20000000800 */
[----:B------:R-:W-:Y:S03]  /*1a700*/  F2FP.PACK_AB R192, R206, R204 ;  /* 0x000000cccec0723e */ /* 0x000fe600000000ff */
[--C-:B-1----:R-:W-:Y:S01]  /*1a710*/  FFMA.FTZ R4, R215, c[0x0][0x2d0], -R137.reuse ;  /* 0x0000b400d7047a23 */ /* 0x102fe20000010889 */
[----:B------:R-:W-:Y:S01]  /*1a720*/  MOV R215, R158 ;  /* 0x0000009e00d77202 */ /* 0x000fe20000000f00 */
[----:B------:R-:W-:Y:S01]  /*1a730*/  FFMA.FTZ R137, R233, c[0x0][0x2d0], -R137 ;  /* 0x0000b400e9897a23 */ /* 0x000fe20000010889 */
[----:B------:R-:W1:Y:S01]  /*1a740*/  LDSM.16.MT88.4 R156, [R218+0x2880] ;  /* 0x00288000da9c783b */ /* 0x000e620000004200 */
[----:B------:R-:W-:Y:S02]  /*1a750*/  F2FP.PACK_AB R193, R205, R203 ;  /* 0x000000cbcdc1723e */ /* 0x000fe400000000ff */
[----:B------:R-:W2:Y:S01]  /*1a760*/  MUFU.EX2 R212, R4 ;  /* 0x0000000400d47308 */ /* 0x000ea20000000800 */
[----:B------:R-:W-:Y:S02]  /*1a770*/  F2FP.PACK_AB R146, R215, R246 ;  /* 0x000000f6d792723e */ /* 0x000fe400000000ff */
[----:B------:R-:W-:Y:S02]  /*1a780*/  F2FP.PACK_AB R195, R210, R208 ;  /* 0x000000d0d2c3723e */ /* 0x000fe400000000ff */
[----:B-----5:R-:W-:Y:S03]  /*1a790*/  F2FP.PACK_AB R194, R211, R209 ;  /* 0x000000d1d3c2723e */ /* 0x020fe600000000ff */
[-C--:B------:R-:W-:Y:S02]  /*1a7a0*/  HMMA.16816.F32 R8, R144, R148.reuse, R8 ;  /* 0x000000949008723c */ /* 0x080fe40000001808 */
[----:B------:R-:W-:Y:S10]  /*1a7b0*/  MUFU.EX2 R138, R172 ;  /* 0x000000ac008a7308 */ /* 0x000ff40000000800 */
[----:B------:R-:W3:Y:S01]  /*1a7c0*/  MUFU.EX2 R137, R137 ;  /* 0x0000008900897308 */ /* 0x000ee20000000800 */
[----:B--2---:R-:W-:Y:S01]  /*1a7d0*/  F2FP.PACK_AB R155, R212, R213 ;  /* 0x000000d5d49b723e */ /* 0x004fe200000000ff */
[--C-:B------:R-:W-:Y:S01]  /*1a7e0*/  FFMA.FTZ R4, R237, c[0x0][0x2d0], -R143.reuse ;  /* 0x0000b400ed047a23 */ /* 0x100fe2000001088f */
[----:B------:R-:W-:Y:S01]  /*1a7f0*/  MOV R237, R177 ;  /* 0x000000b100ed7202 */ /* 0x000fe20000000f00 */
[----:B------:R-:W-:Y:S01]  /*1a800*/  FFMA.FTZ R143, R236, c[0x0][0x2d0], -R143 ;  /* 0x0000b400ec8f7a23 */ /* 0x000fe2000001088f */
[----:B------:R-:W-:Y:S05]  /*1a810*/  MOV R236, R176 ;  /* 0x000000b000ec7202 */ /* 0x000fea0000000f00 */
[----:B------:R-:W-:Y:S01]  /*1a820*/  MUFU.EX2 R207, R4 ;  /* 0x0000000400cf7308 */ /* 0x000fe20000000800 */
[C---:B------:R-:W-:Y:S08]  /*1a830*/  HMMA.16816.F32 R12, R152.reuse, R148, R12 ;  /* 0x00000094980c723c */ /* 0x040ff0000000180c */
[-C--:B------:R-:W-:Y:S01]  /*1a840*/  HMMA.16816.F32 R16, R152, R150.reuse, R16 ;  /* 0x000000969810723c */ /* 0x080fe20000001810 */
[----:B------:R-:W2:Y:S03]  /*1a850*/  MUFU.EX2 R201, R143 ;  /* 0x0000008f00c97308 */ /* 0x000ea60000000800 */
[----:B---3--:R-:W-:Y:S04]  /*1a860*/  F2FP.PACK_AB R199, R137, R138 ;  /* 0x0000008a89c7723e */ /* 0x008fe800000000ff */
[C---:B------:R-:W-:Y:S01]  /*1a870*/  HMMA.16816.F32 R20, R144.reuse, R150, R20 ;  /* 0x000000969014723c */ /* 0x040fe20000001814 */
[----:B------:R-:W3:Y:S02]  /*1a880*/  LDSM.16.MT88.4 R148, [R219+0x2880] ;  /* 0x00288000db94783b */ /* 0x000ee40000004200 */
[----:B------:R-:W5:Y:S05]  /*1a890*/  MUFU.EX2 R143, R170 ;  /* 0x000000aa008f7308 */ /* 0x000f6a0000000800 */
[-C--:B-1----:R-:W-:Y:S08]  /*1a8a0*/  HMMA.16816.F32 R24, R144, R156.reuse, R24 ;  /* 0x0000009c9018723c */ /* 0x082ff00000001818 */
[C---:B------:R-:W-:Y:S04]  /*1a8b0*/  HMMA.16816.F32 R28, R152.reuse, R156, R28 ;  /* 0x0000009c981c723c */ /* 0x040fe8000000181c */
[----:B--2---:R-:W-:Y:S04]  /*1a8c0*/  F2FP.PACK_AB R198, R201, R207 ;  /* 0x000000cfc9c6723e */ /* 0x004fe800000000ff */
[-C--:B------:R-:W-:Y:S04]  /*1a8d0*/  HMMA.16816.F32 R32, R152, R158.reuse, R32 ;  /* 0x0000009e9820723c */ /* 0x080fe80000001820 */
[----:B-----5:R-:W-:Y:S04]  /*1a8e0*/  F2FP.PACK_AB R197, R142, R143 ;  /* 0x0000008f8ec5723e */ /* 0x020fe800000000ff */
        /* <DEDUP_REMOVED lines=20> */
[C---:B------:R-:W-:Y:S08]  /*1aa30*/  HMMA.16816.F32 R100, R144.reuse, R162, R100 ;  /* 0x000000a29064723c */ /* 0x040ff00000001864 */
[-C--:B---3--:R-:W-:Y:S08]  /*1aa40*/  HMMA.16816.F32 R104, R144, R148.reuse, R104 ;  /* 0x000000949068723c */ /* 0x088ff00000001868 */
[C---:B------:R-:W-:Y:S08]  /*1aa50*/  HMMA.16816.F32 R108, R152.reuse, R148, R108 ;  /* 0x00000094986c723c */ /* 0x040ff0000000186c */
[-C--:B------:R-:W-:Y:S08]  /*1aa60*/  HMMA.16816.F32 R112, R152, R150.reuse, R112 ;  /* 0x000000969870723c */ /* 0x080ff00000001870 */
[C---:B------:R-:W-:Y:S01]  /*1aa70*/  HMMA.16816.F32 R116, R144.reuse, R150, R116 ;  /* 0x000000969074723c */ /* 0x040fe20000001874 */
[----:B------:R-:W2:Y:S07]  /*1aa80*/  LDSM.16.MT88.4 R148, [R217+0x3080] ;  /* 0x00308000d994783b */ /* 0x000eae0000004200 */
[-C--:B-1----:R-:W-:Y:S04]  /*1aa90*/  HMMA.16816.F32 R120, R144, R156.reuse, R120 ;  /* 0x0000009c9078723c */ /* 0x082fe80000001878 */
[----:B----4-:R-:W-:Y:S02]  /*1aaa0*/  FFMA.FTZ R4, R0, R3, R190 ;  /* 0x0000000300047223 */ /* 0x010fe400000100be */
[----:B------:R-:W-:Y:S02]  /*1aab0*/  FADD.FTZ R3, R189, R173 ;  /* 0x000000adbd037221 */ /* 0x000fe40000010000 */
[C---:B------:R-:W-:Y:S04]  /*1aac0*/  HMMA.16816.F32 R124, R152.reuse, R156, R124 ;  /* 0x0000009c987c723c */ /* 0x040fe8000000187c */
[----:B------:R-:W-:Y:S02]  /*1aad0*/  FADD.FTZ R0, R188, R6 ;  /* 0x00000006bc007221 */ /* 0x000fe40000010000 */
[----:B------:R-:W-:Y:S02]  /*1aae0*/  FADD.FTZ R6, R183, R2 ;  /* 0x00000002b7067221 */ /* 0x000fe40000010000 */
[-C--:B------:R-:W-:Y:S04]  /*1aaf0*/  HMMA.16816.F32 R128, R152, R158.reuse, R128 ;  /* 0x0000009e9880723c */ /* 0x080fe80000001880 */
[----:B------:R-:W-:Y:S02]  /*1ab00*/  FADD.FTZ R136, R182, R4 ;  /* 0x00000004b6887221 */ /* 0x000fe40000010000 */
[----:B------:R-:W-:Y:S02]  /*1ab10*/  FADD.FTZ R2, R181, R3 ;  /* 0x00000003b5027221 */ /* 0x000fe40000010000 */
[----:B------:R-:W-:Y:S01]  /*1ab20*/  HMMA.16816.F32 R132, R144, R158, R132 ;  /* 0x0000009e9084723c */ /* 0x000fe20000001884 */
[----:B------:R-:W1:Y:S03]  /*1ab30*/  LDSM.16.MT88.4 R144, [R220+0x3080] ;  /* 0x00308000dc90783b */ /* 0x000e660000004200 */
[----:B------:R-:W-:Y:S02]  /*1ab40*/  FADD.FTZ R0, R180, R0 ;  /* 0x00000000b4007221 */ /* 0x000fe40000010000 */
[----:B------:R-:W-:Y:S02]  /*1ab50*/  FADD.FTZ R2, R236, R2 ;  /* 0x00000002ec027221 */ /* 0x000fe40000010000 */
[----:B------:R-:W-:Y:S01]  /*1ab60*/  FADD.FTZ R4, R234, R6 ;  /* 0x00000006ea047221 */ /* 0x000fe20000010000 */
[-C--:B--2---:R-:W-:Y:S01]  /*1ab70*/  HMMA.16816.F32 R164, R192, R148.reuse, R8 ;  /* 0x00000094c0a4723c */ /* 0x084fe20000001808 */
[----:B------:R-:W2:Y:S04]  /*1ab80*/  LDSM.16.MT88.4 R8, [R219+0x3080] ;  /* 0x00308000db08783b */ /* 0x000ea80000004200 */
[----:B------:R-:W-:Y:S02]  /*1ab90*/  FADD.FTZ R6, R242, R2 ;  /* 0x00000002f2067221 */ /* 0x000fe40000010000 */
[----:B------:R-:W-:Y:S01]  /*1aba0*/  FADD.FTZ R0, R237, R0 ;  /* 0x00000000ed007221 */ /* 0x000fe20000010000 */
[C---:B------:R-:W-:Y:S01]  /*1abb0*/  HMMA.16816.F32 R168, R196.reuse, R148, R12 ;  /* 0x00000094c4a8723c */ /* 0x040fe2000000180c */
[----:B------:R-:W3:Y:S03]  /*1abc0*/  LDSM.16.MT88.4 R12, [R217+0x4880] ;  /* 0x00488000d90c783b */ /* 0x000ee60000004200 */
[----:B------:R-:W-:Y:S01]  /*1abd0*/  FADD.FTZ R3, R235, R136 ;  /* 0x00000088eb037221 */ /* 0x000fe20000010000 */
[----:B------:R-:W-:Y:S03]  /*1abe0*/  MOV R136, R140 ;  /* 0x0000008c00887202 */ /* 0x000fe60000000f00 */
[-C--:B------:R-:W-:Y:S01]  /*1abf0*/  HMMA.16816.F32 R172, R196, R150.reuse, R16 ;  /* 0x00000096c4ac723c */ /* 0x080fe20000001810 */
[----:B------:R-:W4:Y:S07]  /*1ac00*/  LDSM.16.MT88.4 R16, [R218+0x4880] ;  /* 0x00488000da10783b */ /* 0x000f2e0000004200 */
[C---:B------:R-:W-:Y:S01]  /*1ac10*/  HMMA.16816.F32 R156, R192.reuse, R150, R20 ;  /* 0x00000096c09c723c */ /* 0x040fe20000001814 */
[----:B------:R-:W5:Y:S07]  /*1ac20*/  LDSM.16.MT88.4 R20, [R220+0x4880] ;  /* 0x00488000dc14783b */ /* 0x000f6e0000004200 */
[-C--:B------:R-:W-:Y:S01]  /*1ac30*/  HMMA.16816.F32 R160, R192, R184.reuse, R24 ;  /* 0x000000b8c0a0723c */ /* 0x080fe20000001818 */
[----:B------:R-:W2:Y:S07]  /*1ac40*/  LDSM.16.MT88.4 R24, [R219+0x4880] ;  /* 0x00488000db18783b */ /* 0x000eae0000004200 */
[C---:B------:R-:W-:Y:S08]  /*1ac50*/  HMMA.16816.F32 R176, R196.reuse, R184, R28 ;  /* 0x000000b8c4b0723c */ /* 0x040ff0000000181c */
[-C--:B------:R-:W-:Y:S08]  /*1ac60*/  HMMA.16816.F32 R180, R196, R186.reuse, R32 ;  /* 0x000000bac4b4723c */ /* 0x080ff00000001820 */
[C---:B------:R-:W-:Y:S08]  /*1ac70*/  HMMA.16816.F32 R148, R192.reuse, R186, R36 ;  /* 0x000000bac094723c */ /* 0x040ff00000001824 */
[-C--:B-1----:R-:W-:Y:S08]  /*1ac80*/  HMMA.16816.F32 R152, R192, R144.reuse, R40 ;  /* 0x00000090c098723c */ /* 0x082ff00000001828 */
        /* <DEDUP_REMOVED lines=9> */
[C---:B------:R-:W-:Y:S01]  /*1ad20*/  HMMA.16816.F32 R68, R192.reuse, R10, R68 ;  /* 0x0000000ac044723c */ /* 0x040fe20000001844 */
[----:B------:R-:W2:Y:S03]  /*1ad30*/  LDL R10, [R1+0xb4] ;  /* 0x0000b400010a7983 */ /* 0x000ea60000100800 */
        /* <DEDUP_REMOVED lines=26> */
[-C--:B-----5:R-:W-:Y:S04]  /*1aee0*/  HMMA.16816.F32 R104, R192, R20.reuse, R104 ;  /* 0x00000014c068723c */ /* 0x0a0fe80000001868 */
[----:B------:R-:W-:Y:S02]  /*1aef0*/  FADD.FTZ R3, R211, R3 ;  /* 0x00000003d3037221 */ /* 0x000fe40000010000 */
[----:B------:R-:W-:Y:S02]  /*1af00*/  FADD.FTZ R6, R212, R0 ;  /* 0x00000000d4067221 */ /* 0x000fe40000010000 */
[C---:B------:R-:W-:Y:S01]  /*1af10*/  HMMA.16816.F32 R108, R196.reuse, R20, R108 ;  /* 0x00000014c46c723c */ /* 0x040fe2000000186c */
[----:B------:R1:W-:Y:S03]  /*1af20*/  STL [R1+0x90], R3 ;  /* 0x0000900301007387 */ /* 0x0003e60000100800 */
        /* <DEDUP_REMOVED lines=10> */
[----:B-1----:R-:W-:Y:S02]  /*1afd0*/  FADD.FTZ R3, R201, R4 ;  /* 0x00000004c9037221 */ /* 0x002fe40000010000 */
[C---:B------:R-:W-:Y:S01]  /*1afe0*/  HMMA.16816.F32 R124, R196.reuse, R24, R124 ;  /* 0x00000018c47c723c */ /* 0x040fe2000000187c */
[----:B------:R1:W-:Y:S03]  /*1aff0*/  STL [R1+0x94], R6 ;  /* 0x0000940601007387 */ /* 0x0003e60000100800 */
[----:B------:R-:W-:Y:S01]  /*1b000*/  FADD.FTZ R2, R138, R0 ;  /* 0x000000008a027221 */ /* 0x000fe20000010000 */
[----:B------:R3:W-:Y:S01]  /*1b010*/  STL [R1+0xac], R3 ;  /* 0x0000ac0301007387 */ /* 0x0007e20000100800 */
[C---:B------:R-:W-:Y:S02]  /*1b020*/  IADD3 R0, R230.reuse, -0x1, RZ ;  /* 0xffffffffe6007810 */ /* 0x040fe40007ffe0ff */
[-C--:B------:R-:W-:Y:S04]  /*1b030*/  HMMA.16816.F32 R128, R196, R26.reuse, R128 ;  /* 0x0000001ac480723c */ /* 0x080fe80000001880 */
[----:B------:R-:W-:Y:S01]  /*1b040*/  MOV R138, R7 ;  /* 0x00000007008a7202 */ /* 0x000fe20000000f00 */
[----:B------:R-:W-:Y:S01]  /*1b050*/  FADD.FTZ R2, R137, R2 ;  /* 0x0000000289027221 */ /* 0x000fe20000010000 */
[----:B------:R-:W-:Y:S02]  /*1b060*/  MOV R137, R141 ;  /* 0x0000008d00897202 */ /* 0x000fe40000000f00 */
[----:B------:R-:W-:Y:S02]  /*1b070*/  HMMA.16816.F32 R132, R192, R26, R132 ;  /* 0x0000001ac084723c */ /* 0x000fe40000001884 */
[----:B------:R3:W-:Y:S02]  /*1b080*/  STL [R1+0xa8], R2 ;  /* 0x0000a80201007387 */ /* 0x0007e40000100800 */
[----:B-1----:R-:W-:Y:S02]  /*1b090*/  MOV R6, R139 ;  /* 0x0000008b00067202 */ /* 0x002fe40000000f00 */
[----:B--2---:R-:W-:Y:S02]  /*1b0a0*/  ISETP.GT.AND P0, PT, R230, R10, PT ;  /* 0x0000000ae600720c */ /* 0x004fe40003f04270 */
[----:B------:R-:W-:Y:S11]  /*1b0b0*/  MOV R230, R0 ;  /* 0x0000000000e67202 */ /* 0x000ff60000000f00 */
[----:B---3--:R-:W-:-:S05]  /*1b0c0*/  @P0 BRA `(.L_x_1376) ;  /* 0xffffaf6000000947 */ /* 0x008fca000383ffff */
.L_x_1348:
[----:B------:R-:W-:Y:S05]  /*1b0d0*/  BRA.DIV ~URZ, `(.L_x_1377) ;  /* 0x000074027f007947 */ /* 0x000fea000b800000 */
[----:B------:R-:W2:Y:S04]  /*1b0e0*/  LDL R0, [R1+0x90] ;  /* 0x0000900001007983 */ /* 0x000ea80000100800 */
[----:B--2---:R2:W3:Y:S02]  /*1b0f0*/  SHFL.BFLY PT, R6, R0, 0x2, 0x1f ;  /* 0x0c401f0000067f89 */ /* 0x0044e400000e0000 */
.L_x_1470:
[----:B--2---:R-:W2:Y:S02]  /*1b100*/  LDL.LU R0, [R1+0x90] ;  /* 0x0000900001007983 */ /* 0x004ea40000300800 */
[----:B--23--:R-:W-:Y:S01]  /*1b110*/  FADD.FTZ R6, R6, R0 ;  /* 0x0000000006067221 */ /* 0x00cfe20000010000 */
[----:B------:R-:W-:Y:S05]  /*1b120*/  BRA.DIV ~URZ, `(.L_x_1378) ;  /* 0x000074127f007947 */ /* 0x000fea000b800000 */
[----:B------:R-:W2:Y:S04]  /*1b130*/  LDL.LU R2, [R1+0x94] ;  /* 0x0000940001027983 */ /* 0x000ea80000300800 */
[----:B------:R-:W3:Y:S04]  /*1b140*/  LDL.LU R0, [R1+0xac] ;  /* 0x0000ac0001007983 */ /* 0x000ee80000300800 */
[----:B------:R-:W4:Y:S04]  /*1b150*/  LDL.LU R4, [R1+0xa8] ;  /* 0x0000a80001047983 */ /* 0x000f280000300800 */
[----:B--2---:R-:W2:Y:S04]  /*1b160*/  SHFL.BFLY PT, R5, R2, 0x2, 0x1f ;  /* 0x0c401f0002057f89 */ /* 0x004ea800000e0000 */
[----:B---3--:R-:W3:Y:S04]  /*1b170*/  SHFL.BFLY PT, R8, R0, 0x2, 0x1f ;  /* 0x0c401f0000087f89 */ /* 0x008ee800000e0000 */
[----:B----4-:R-:W4:Y:S01]  /*1b180*/  SHFL.BFLY PT, R10, R4, 0x2, 0x1f ;  /* 0x0c401f00040a7f89 */ /* 0x010f2200000e0000 */
[----:B--2---:R-:W-:-:S02]  /*1b190*/  FADD.FTZ R5, R5, R2 ;  /* 0x0000000205057221 */ /* 0x004fc40000010000 */
[----:B---3--:R-:W-:-:S03]  /*1b1a0*/  FADD.FTZ R8, R8, R0 ;  /* 0x0000000008087221 */ /* 0x008fc60000010000 */
[----:B------:R-:W2:Y:S01]  /*1b1b0*/  SHFL.BFLY PT, R2, R5, 0x1, 0x1f ;  /* 0x0c201f0005027f89 */ /* 0x000ea200000e0000 */
[----:B----4-:R-:W-:-:S03]  /*1b1c0*/  FADD.FTZ R10, R10, R4 ;  /* 0x000000040a0a7221 */ /* 0x010fc60000010000 */
[----:B------:R-:W3:Y:S04]  /*1b1d0*/  SHFL.BFLY PT, R0, R6, 0x1, 0x1f ;  /* 0x0c201f0006007f89 */ /* 0x000ee800000e0000 */
[----:B-1----:R-:W1:Y:S04]  /*1b1e0*/  SHFL.BFLY PT, R3, R8, 0x1, 0x1f ;  /* 0x0c201f0008037f89 */ /* 0x002e6800000e0000 */
[----:B------:R4:W4:Y:S01]  /*1b1f0*/  SHFL.BFLY PT, R51, R10, 0x1, 0x1f ;  /* 0x0c201f000a337f89 */ /* 0x00092200000e0000 */
[----:B--2---:R-:W-:Y:S02]  /*1b200*/  FADD.FTZ R5, R5, R2 ;  /* 0x0000000205057221 */ /* 0x004fe40000010000 */
[----:B---3--:R-:W-:-:S02]  /*1b210*/  FADD.FTZ R6, R6, R0 ;  /* 0x0000000006067221 */ /* 0x008fc40000010000 */
[----:B-1----:R-:W-:-:S03]  /*1b220*/  FADD.FTZ R8, R8, R3 ;  /* 0x0000000308087221 */ /* 0x002fc60000010000 */
.L_x_1471:
[----:B------:R-:W-:Y:S01]  /*1b230*/  FSETP.NE.FTZ.AND P2, PT, R6, RZ, PT ;  /* 0x000000ff0600720b */ /* 0x000fe20003f55000 */
[----:B------:R-:W-:Y:S01]  /*1b240*/  CS2R R2, SRZ ;  /* 0x0000000000027805 */ /* 0x000fe2000001ff00 */
[----:B------:R-:W-:Y:S01]  /*1b250*/  FSETP.NE.FTZ.AND P1, PT, R5, RZ, PT ;  /* 0x000000ff0500720b */ /* 0x000fe20003f35000 */
[----:B----4-:R-:W-:Y:S01]  /*1b260*/  FADD.FTZ R10, R51, R10 ;  /* 0x0000000a330a7221 */ /* 0x010fe20000010000 */
[----:B------:R-:W-:Y:S02]  /*1b270*/  FSETP.NE.FTZ.AND P0, PT, R8, RZ, PT ;  /* 0x000000ff0800720b */ /* 0x000fe40003f15000 */
[----:B------:R-:W-:Y:S02]  /*1b280*/  MOV R0, RZ ;  /* 0x000000ff00007202 */ /* 0x000fe40000000f00 */
[----:B------:R-:W-:-:S05]  /*1b290*/  FSETP.NE.FTZ.AND P3, PT, R10, RZ, PT ;  /* 0x000000ff0a00720b */ /* 0x000fca0003f75000 */
[----:B------:R-:W1:Y:S04]  /*1b2a0*/  @P2 MUFU.RCP R0, R6 ;  /* 0x0000000600002308 */ /* 0x000e680000001000 */
[----:B------:R-:W-:-:S04]  /*1b2b0*/  @P0 MOV R13, 0x3f317218 ;  /* 0x3f317218000d0802 */ /* 0x000fc80000000f00 */
[----:B------:R-:W2:Y:S08]  /*1b2c0*/  @P1 MUFU.RCP R3, R5 ;  /* 0x0000000500031308 */ /* 0x000eb00000001000 */
[----:B------:R-:W3:Y:S01]  /*1b2d0*/  @P0 MUFU.RCP R2, R8 ;  /* 0x0000000800020308 */ /* 0x000ee20000001000 */
[C---:B-1----:R-:W-:Y:S02]  /*1b2e0*/  FMUL.FTZ R164, R0.reuse, R164 ;  /* 0x000000a400a47220 */ /* 0x042fe40000410000 */
[----:B------:R-:W-:-:S02]  /*1b2f0*/  FMUL.FTZ R55, R0, R165 ;  /* 0x000000a500377220 */ /* 0x000fc40000410000 */
[C---:B------:R-:W-:Y:S02]  /*1b300*/  FMUL.FTZ R156, R0.reuse, R156 ;  /* 0x0000009c009c7220 */ /* 0x040fe40000410000 */
[C---:B------:R-:W-:Y:S01]  /*1b310*/  FMUL.FTZ R157, R0.reuse, R157 ;  /* 0x0000009d009d7220 */ /* 0x040fe20000410000 */
[----:B------:R1:W4:Y:S01]  /*1b320*/  @P1 MUFU.LG2 R4, R5 ;  /* 0x0000000500041308 */ /* 0x0003220000000c00 */
        /* <DEDUP_REMOVED lines=9> */
[----:B------:R4:W5:Y:S01]  /*1b3c0*/  @P0 MUFU.LG2 R6, R8 ;  /* 0x0000000800060308 */ /* 0x0009620000000c00 */
[C---:B------:R-:W-:Y:S01]  /*1b3d0*/  FMUL.FTZ R20, R0.reuse, R56 ;  /* 0x0000003800147220 */ /* 0x040fe20000410000 */
[----:B-1----:R-:W-:Y:S01]  /*1b3e0*/  @P2 MOV R5, 0x3f317218 ;  /* 0x3f31721800052802 */ /* 0x002fe20000000f00 */
[C---:B------:R-:W-:Y:S02]  /*1b3f0*/  FMUL.FTZ R42, R0.reuse, R57 ;  /* 0x00000039002a7220 */ /* 0x040fe40000410000 */
[----:B------:R-:W-:-:S02]  /*1b400*/  FMUL.FTZ R68, R0, R68 ;  /* 0x0000004400447220 */ /* 0x000fc40000410000 */
[C---:B------:R-:W-:Y:S01]  /*1b410*/  FMUL.FTZ R39, R0.reuse, R69 ;  /* 0x0000004500277220 */ /* 0x040fe20000410000 */
[----:B------:R-:W-:Y:S01]  /*1b420*/  MOV R69, 0xff800000 ;  /* 0xff80000000457802 */ /* 0x000fe20000000f00 */
[C---:B------:R-:W-:Y:S02]  /*1b430*/  FMUL.FTZ R72, R0.reuse, R72 ;  /* 0x0000004800487220 */ /* 0x040fe40000410000 */
[C---:B------:R-:W-:Y:S01]  /*1b440*/  FMUL.FTZ R36, R0.reuse, R73 ;  /* 0x0000004900247220 */ /* 0x040fe20000410000 */
[----:B------:R-:W-:Y:S01]  /*1b450*/  MOV R73, 0xff800000 ;  /* 0xff80000000497802 */ /* 0x000fe20000000f00 */
        /* <DEDUP_REMOVED lines=18> */
[----:B------:R-:W-:Y:S01]  /*1b580*/  @P3 MUFU.RCP R0, R10 ;  /* 0x0000000a00003308 */ /* 0x000fe20000001000 */
        /* <DEDUP_REMOVED lines=32> */
[C---:B---3--:R-:W-:Y:S02]  /*1b790*/  FMUL.FTZ R56, R2.reuse, R168 ;  /* 0x000000a802387220 */ /* 0x048fe40000410000 */
        /* <DEDUP_REMOVED lines=31> */
[----:B------:R-:W1:Y:S01]  /*1b990*/  @P3 MUFU.LG2 R2, R10 ;  /* 0x0000000a00023308 */ /* 0x000e620000000c00 */
[----:B----4-:R-:W-:Y:S02]  /*1b9a0*/  @P1 FMUL.FTZ R8, R4, 0.69314718246459960938 ;  /* 0x3f31721804081820 */ /* 0x010fe40000410000 */
[----:B------:R-:W-:Y:S02]  /*1b9b0*/  @P1 FMUL.FTZ R4, R3, c[0x0][0x2d0] ;  /* 0x0000b40003041a20 */ /* 0x000fe40000410000 */
[----:B-----5:R-:W-:-:S02]  /*1b9c0*/  @P0 FMUL.FTZ R6, R6, 0.69314718246459960938 ;  /* 0x3f31721806060820 */ /* 0x020fc40000410000 */
[----:B------:R-:W-:Y:S02]  /*1b9d0*/  @P0 FMUL.FTZ R3, R13, c[0x0][0x2d0] ;  /* 0x0000b4000d030a20 */ /* 0x000fe40000410000 */
[----:B------:R-:W-:Y:S02]  /*1b9e0*/  @P2 FMUL.FTZ R9, R9, 0.69314718246459960938 ;  /* 0x3f31721809092820 */ /* 0x000fe40000410000 */
[----:B------:R-:W-:Y:S01]  /*1b9f0*/  @P0 FFMA.FTZ R73, R3, R141, R6 ;  /* 0x0000008d03490223 */ /* 0x000fe20000010006 */
[----:B------:R-:W-:Y:S01]  /*1ba00*/  @P3 MOV R3, 0x3f317218 ;  /* 0x3f31721800033802 */ /* 0x000fe20000000f00 */
[----:B------:R-:W-:Y:S01]  /*1ba10*/  @P2 FMUL.FTZ R5, R5, c[0x0][0x2d0] ;  /* 0x0000b40005052a20 */ /* 0x000fe20000410000 */
[----:B------:R-:W-:Y:S01]  /*1ba20*/  PLOP3.LUT P0, PT, PT, PT, PT, 0x8, 0x0 ;  /* 0x000000000000781c */ /* 0x000fe20003f0e170 */
[----:B------:R-:W-:Y:S02]  /*1ba30*/  @P1 FFMA.FTZ R71, R4, R140, R8 ;  /* 0x0000008c04471223 */ /* 0x000fe40000010008 */
[----:B-1----:R-:W-:-:S02]  /*1ba40*/  @P3 FMUL.FTZ R2, R2, 0.69314718246459960938 ;  /* 0x3f31721802023820 */ /* 0x002fc40000410000 */
[----:B------:R-:W-:Y:S02]  /*1ba50*/  @P3 FMUL.FTZ R3, R3, c[0x0][0x2d0] ;  /* 0x0000b40003033a20 */ /* 0x000fe40000410000 */
[----:B------:R-:W-:Y:S02]  /*1ba60*/  @P2 FFMA.FTZ R69, R5, R139, R9 ;  /* 0x0000008b05452223 */ /* 0x000fe40000010009 */
        /* <DEDUP_REMOVED lines=32> */
[----:B------:R-:W-:Y:S02]  /*1bc70*/  @P3 FFMA.FTZ R59, R3, R7, R2 ;  /* 0x00000007033b3223 */ /* 0x000fe40000010002 */
.L_x_1241:
[----:B-1----:R-:W-:Y:S05]  /*1bc80*/  @P0 BRA `(.L_x_1379) ;  /* 0x00001c6000000947 */ /* 0x002fea0003800000 */
[----:B------:R-:W2:Y:S01]  /*1bc90*/  LDL R65, [R1+0xec] ;  /* 0x0000ec0001417983 */ /* 0x000ea20000100800 */
[----:B------:R-:W-:Y:S01]  /*1bca0*/  F2FP.PACK_AB R40, R40, R60 ;  /* 0x0000003c2828723e */ /* 0x000fe200000000ff */
[----:B------:R-:W-:Y:S01]  /*1bcb0*/  WARPSYNC 0xffffffff ;  /* 0xffffffff00007948 */ /* 0x000fe20003800000 */
        /* <DEDUP_REMOVED lines=110> */
[----:B---3--:R-:W-:Y:S01]  /*1c3a0*/  IMAD.IADD R8, R7, 0x1, R2 ;  /* 0x0000000107087824 */ /* 0x008fe200078e0202 */
[----:B------:R-:W-:Y:S01]  /*1c3b0*/  STS [R6+0x80], R47 ;  /* 0x0000802f06007388 */ /* 0x000fe20000000800 */
[----:B------:R-:W-:Y:S02]  /*1c3c0*/  F2FP.PACK_AB R14, R131, R14 ;  /* 0x0000000e830e723e */ /* 0x000fe400000000ff */
[----:B------:R-:W-:Y:S01]  /*1c3d0*/  ISETP.NE.U32.AND P0, PT, RZ, c[0x0][0x500], PT ;  /* 0x00014000ff007a0c */ /* 0x000fe20003f05070 */
[----:B------:R-:W-:Y:S03]  /*1c3e0*/  STS [R6+0x480], R46 ;  /* 0x0004802e06007388 */ /* 0x000fe60000000800 */
[----:B------:R-:W-:Y:S01]  /*1c3f0*/  ISETP.NE.AND.EX P1, PT, RZ, c[0x0][0x504], PT, P0 ;  /* 0x00014100ff007a0c */ /* 0x000fe20003f25300 */
[----:B------:R1:W-:Y:S01]  /*1c400*/  STS [R8+0x400], R5 ;  /* 0x0004000508007388 */ /* 0x0003e20000000800 */
[----:B------:R-:W-:-:S03]  /*1c410*/  ISETP.NE.U32.AND P0, PT, RZ, c[0x0][0x508], PT ;  /* 0x00014200ff007a0c */ /* 0x000fc60003f05070 */
[----:B------:R-:W-:Y:S01]  /*1c420*/  STS [R8], R43 ;  /* 0x0000002b08007388 */ /* 0x000fe20000000800 */
[----:B------:R-:W-:-:S03]  /*1c430*/  ISETP.NE.AND.EX P0, PT, RZ, c[0x0][0x50c], PT, P0 ;  /* 0x00014300ff007a0c */ /* 0x000fc60003f05300 */
        /* <DEDUP_REMOVED lines=28> */
[----:B-1----:R-:W-:-:S03]  /*1c600*/  IMAD.MOV.U32 R2, RZ, RZ, 0x4 ;  /* 0x00000004ff027424 */ /* 0x002fc600078e00ff */
        /* <DEDUP_REMOVED lines=18> */
[----:B--2---:R-:W-:-:S03]  /*1c730*/  IMAD.WIDE R8, R65, R2, c[0x0][0x500] ;  /* 0x0001400041087625 */ /* 0x004fc600078e0202 */
[----:B------:R-:W-:Y:S06]  /*1c740*/  BAR.SYNC.DEFER_BLOCKING 0x1, 0x80 ;  /* 0x0042000000007b1d */ /* 0x000fec0000010000 */
[----:B------:R-:W2:Y:S01]  /*1c750*/  @P1 LDG.E R0, [R8.64] ;  /* 0x0000000608001981 */ /* 0x000ea2000c1e1900 */
[----:B------:R-:W-:Y:S02]  /*1c760*/  IMAD.MOV.U32 R20, RZ, RZ, c[0x0][0x388] ;  /* 0x0000e200ff147624 */ /* 0x000fe400078e00ff */
[----:B------:R-:W-:-:S05]  /*1c770*/  @P0 IMAD.WIDE R2, R65, R2, c[0x0][0x508] ;  /* 0x0001420041020625 */ /* 0x000fca00078e0202 */
[----:B------:R3:W5:Y:S02]  /*1c780*/  @P0 LDG.E R20, [R2.64] ;  /* 0x0000000602140981 */ /* 0x000764000c1e1900 */
[----:B---3--:R-:W-:Y:S02]  /*1c790*/  CS2R R2, SRZ ;  /* 0x0000000000027805 */ /* 0x008fe4000001ff00 */
[--C-:B--2---:R-:W-:Y:S01]  /*1c7a0*/  @P1 SHF.R.S32.HI R3, RZ, 0x1f, R0.reuse ;  /* 0x0000001fff031819 */ /* 0x104fe20000011400 */
[----:B------:R-:W-:Y:S01]  /*1c7b0*/  @P1 IMAD.MOV.U32 R2, RZ, RZ, R0 ;  /* 0x000000ffff021224 */ /* 0x000fe200078e0000 */
[----:B------:R-:W-:Y:S05]  /*1c7c0*/  @P0 BRA `(.L_x_1380) ;  /* 0x0000004000000947 */ /* 0x000fea0003800000 */
[----:B-1----:R-:W-:Y:S05]  /*1c7d0*/  @!P1 BRA `(.L_x_1380) ;  /* 0x0000003000009947 */ /* 0x002fea0003800000 */
[----:B------:R-:W2:Y:S04]  /*1c7e0*/  LDG.E R4, [R8.64] ;  /* 0x0000000608047981 */ /* 0x000ea8000c1e1900 */
[----:B------:R-:W2:Y:S02]  /*1c7f0*/  LDG.E R0, [R8.64+0x4] ;  /* 0x0000040608007981 */ /* 0x000ea4000c1e1900 */
[----:B--2--5:R-:W-:-:S02]  /*1c800*/  IADD3 R20, -R4, R0, RZ ;  /* 0x0000000004147210 */ /* 0x024fc40007ffe1ff */
.L_x_1380:
[----:B-1----:R-:W-:Y:S01]  /*1c810*/  LOP3.LUT R0, R58, 0xffffffe0, RZ, 0xc0, !PT ;  /* 0xffffffe03a007812 */ /* 0x002fe200078ec0ff */
[----:B------:R-:W1:Y:S01]  /*1c820*/  S2R R11, SR_CTAID.Y ;  /* 0x00000000000b7919 */ /* 0x000e620000002600 */
[----:B------:R-:W-:Y:S01]  /*1c830*/  LEA.HI R4, R21, R21, RZ, 0x1 ;  /* 0x0000001515047211 */ /* 0x000fe200078f08ff */
[----:B-----5:R-:W-:Y:S01]  /*1c840*/  IMAD R20, R20, c[0x0][0x4e8], RZ ;  /* 0x00013a0014147a24 */ /* 0x020fe200078e02ff */
[----:B------:R-:W-:Y:S01]  /*1c850*/  SHF.R.S32.HI R6, RZ, 0x1f, R57 ;  /* 0x0000001fff067819 */ /* 0x000fe20000011439 */
[----:B------:R-:W-:Y:S01]  /*1c860*/  IMAD.IADD R0, R61, 0x1, -R0 ;  /* 0x000000013d007824 */ /* 0x000fe200078e0a00 */
[----:B------:R-:W-:Y:S01]  /*1c870*/  LOP3.LUT R5, R4, 0x1ffffffe, RZ, 0xc0, !PT ;  /* 0x1ffffffe04057812 */ /* 0x000fe200078ec0ff */
[----:B------:R-:W2:Y:S01]  /*1c880*/  S2R R80, SR_CTAID.X ;  /* 0x0000000000507919 */ /* 0x000ea20000002500 */
[----:B------:R-:W-:Y:S01]  /*1c890*/  LEA.HI R6, R6, R57, RZ, 0x2 ;  /* 0x0000003906067211 */ /* 0x000fe200078f10ff */
[----:B------:R-:W-:Y:S01]  /*1c8a0*/  IMAD.SHL.U32 R4, R4, 0x20, RZ ;  /* 0x0000002004047824 */ /* 0x000fe200078e00ff */
[----:B------:R-:W-:Y:S01]  /*1c8b0*/  SHF.R.S32.HI R7, RZ, 0x1f, R0 ;  /* 0x0000001fff077819 */ /* 0x000fe20000011400 */
[----:B------:R-:W-:Y:S01]  /*1c8c0*/  IMAD.IADD R8, R21, 0x1, -R5 ;  /* 0x0000000115087824 */ /* 0x000fe200078e0a05 */
[----:B------:R-:W-:Y:S01]  /*1c8d0*/  LOP3.LUT R5, R6, 0xffffffc, RZ, 0xc0, !PT ;  /* 0x0ffffffc06057812 */ /* 0x000fe200078ec0ff */
[----:B------:R-:W3:Y:S01]  /*1c8e0*/  S2R R10, SR_CTAID.Y ;  /* 0x00000000000a7919 */ /* 0x000ee20000002600 */
[----:B------:R-:W-:Y:S01]  /*1c8f0*/  LEA.HI R7, R7, R0, RZ, 0x2 ;  /* 0x0000000007077211 */ /* 0x000fe200078f10ff */
[----:B------:R-:W-:Y:S01]  /*1c900*/  BSSY B0, `(.L_x_1381) ;  /* 0x0000087000007945 */ /* 0x000fe20003800000 */
[----:B------:R-:W-:Y:S01]  /*1c910*/  LOP3.LUT R4, R4, 0xffffffc0, RZ, 0xc0, !PT ;  /* 0xffffffc004047812 */ /* 0x000fe200078ec0ff */
[----:B------:R-:W-:Y:S01]  /*1c920*/  IMAD.IADD R6, R57, 0x1, -R5 ;  /* 0x0000000139067824 */ /* 0x000fe200078e0a05 */
[----:B------:R-:W-:-:S02]  /*1c930*/  SHF.R.S32.HI R5, RZ, 0x2, R7 ;  /* 0x00000002ff057819 */ /* 0x000fc40000011407 */
[----:B------:R-:W-:Y:S01]  /*1c940*/  MOV R9, c[0x0][0x4e8] ;  /* 0x00013a0000097a02 */ /* 0x000fe20000000f00 */
[----:B------:R-:W-:Y:S01]  /*1c950*/  IMAD R7, R8, 0x8, R4 ;  /* 0x0000000808077824 */ /* 0x000fe200078e0204 */
[----:B------:R-:W-:Y:S01]  /*1c960*/  LOP3.LUT P0, RZ, R0, 0x3, RZ, 0xc0, !PT ;  /* 0x0000000300ff7812 */ /* 0x000fe2000780c0ff */
[----:B------:R-:W-:Y:S01]  /*1c970*/  IMAD R19, R6, 0x10, R5 ;  /* 0x0000001006137824 */ /* 0x000fe200078e0205 */
[----:B------:R-:W-:Y:S01]  /*1c980*/  ISETP.NE.AND P2, PT, R9, 0x1, PT ;  /* 0x000000010900780c */ /* 0x000fe20003f45270 */
[----:B------:R-:W-:Y:S01]  /*1c990*/  IMAD R0, R3, c[0x0][0x3a0], RZ ;  /* 0x0000e80003007a24 */ /* 0x000fe200078e02ff */
[----:B------:R-:W-:Y:S01]  /*1c9a0*/  SEL R18, R65, RZ, !P1 ;  /* 0x000000ff41127207 */ /* 0x000fe20004800000 */
[----:B-1----:R-:W-:Y:S01]  /*1c9b0*/  IMAD.WIDE.U32 R4, R11, c[0x0][0x490], R2 ;  /* 0x000124000b047a25 */ /* 0x002fe200078e0002 */
[----:B------:R-:W-:Y:S02]  /*1c9c0*/  IADD3 R6, R19, R7, RZ ;  /* 0x0000000713067210 */ /* 0x000fe40007ffe0ff */
[----:B------:R-:W-:Y:S01]  /*1c9d0*/  LEA.HI R23, R60, R61, RZ, 0x6 ;  /* 0x0000003d3c177211 */ /* 0x000fe200078f30ff */
[----:B------:R-:W-:-:S02]  /*1c9e0*/  IMAD R7, R2, c[0x0][0x3a4], R0 ;  /* 0x0000e90002077a24 */ /* 0x000fc400078e0200 */
[----:B------:R-:W-:-:S04]  /*1c9f0*/  IMAD.WIDE.U32 R2, R2, c[0x0][0x3a0], RZ ;  /* 0x0000e80002027a25 */ /* 0x000fc800078e00ff */
[----:B--2---:R-:W-:Y:S01]  /*1ca00*/  IMAD R0, R80, 0x80, R6 ;  /* 0x0000008050007824 */ /* 0x004fe200078e0206 */
[----:B---3--:R-:W-:Y:S02]  /*1ca10*/  SHF.R.S32.HI R13, RZ, 0x1f, R10 ;  /* 0x0000001fff0d7819 */ /* 0x008fe4000001140a */
[----:B------:R-:W-:Y:S01]  /*1ca20*/  IADD3 R3, R3, R7, RZ ;  /* 0x0000000703037210 */ /* 0x000fe20007ffe0ff */
[----:B------:R-:W-:Y:S01]  /*1ca30*/  @P2 IMAD.HI.U32 R7, R0, c[0x0][0x4ec], RZ ;  /* 0x00013b0000072a27 */ /* 0x000fe200078e00ff */
[----:B------:R-:W-:Y:S02]  /*1ca40*/  LEA.HI R10, R60, R61, RZ, 0x3 ;  /* 0x0000003d3c0a7211 */ /* 0x000fe400078f18ff */
[----:B------:R-:W-:Y:S01]  /*1ca50*/  SHF.R.S32.HI R6, RZ, 0x1f, R65 ;  /* 0x0000001fff067819 */ /* 0x000fe20000011441 */
[----:B------:R-:W-:Y:S01]  /*1ca60*/  IMAD R8, R13, c[0x0][0x490], RZ ;  /* 0x000124000d087a24 */ /* 0x000fe200078e02ff */
[----:B------:R-:W-:Y:S01]  /*1ca70*/  SHF.R.S32.HI R21, RZ, 0x3, R10 ;  /* 0x00000003ff157819 */ /* 0x000fe2000001140a */
[----:B------:R-:W-:Y:S01]  /*1ca80*/  IMAD.MOV.U32 R9, RZ, RZ, R0 ;  /* 0x000000ffff097224 */ /* 0x000fe200078e0000 */
[----:B------:R-:W-:Y:S01]  /*1ca90*/  @P2 SHF.R.U32.HI R9, RZ, c[0x0][0x4f0], R7 ;  /* 0x00013c00ff092a19 */ /* 0x000fe20000011607 */
[----:B------:R-:W-:Y:S01]  /*1caa0*/  IMAD R8, R11, c[0x0][0x494], R8 ;  /* 0x000125000b087a24 */ /* 0x000fe200078e0208 */
[----:B------:R-:W-:Y:S01]  /*1cab0*/  LOP3.LUT R12, R10, 0xfffffff8, RZ, 0xc0, !PT ;  /* 0xfffffff80a0c7812 */ /* 0x000fe200078ec0ff */
[----:B------:R-:W-:Y:S01]  /*1cac0*/  IMAD R14, R13, c[0x0][0x3e8], RZ ;  /* 0x0000fa000d0e7a24 */ /* 0x000fe200078e02ff */
[----:B------:R-:W-:Y:S01]  /*1cad0*/  SEL R15, R6, RZ, !P1 ;  /* 0x000000ff060f7207 */ /* 0x000fe20004800000 */
[----:B------:R-:W-:-:S02]  /*1cae0*/  IMAD.MOV R10, RZ, RZ, -R9 ;  /* 0x000000ffff0a7224 */ /* 0x000fc400078e0a09 */
[----:B------:R-:W-:Y:S01]  /*1caf0*/  IMAD.WIDE.U32 R6, R11, c[0x0][0x3e8], R2 ;  /* 0x0000fa000b067a25 */ /* 0x000fe200078e0002 */
[----:B------:R-:W-:-:S03]  /*1cb00*/  SHF.L.U32 R2, R21, 0x6, RZ ;  /* 0x0000000615027819 */ /* 0x000fc600000006ff */
[----:B------:R-:W-:Y:S02]  /*1cb10*/  IMAD.IADD R5, R5, 0x1, R8 ;  /* 0x0000000105057824 */ /* 0x000fe400078e0208 */
[----:B------:R-:W-:Y:S01]  /*1cb20*/  IMAD R10, R10, c[0x0][0x4e8], R0 ;  /* 0x00013a000a0a7a24 */ /* 0x000fe200078e0200 */
[----:B------:R-:W-:Y:S01]  /*1cb30*/  LOP3.LUT R0, R2, 0x1c0, RZ, 0xc0, !PT ;  /* 0x000001c002007812 */ /* 0x000fe200078ec0ff */
[----:B------:R-:W-:Y:S02]  /*1cb40*/  IMAD.IADD R12, R61, 0x1, -R12 ;  /* 0x000000013d0c7824 */ /* 0x000fe400078e0a0c */
[----:B------:R-:W-:Y:S01]  /*1cb50*/  IMAD R8, R15, c[0x0][0x498], RZ ;  /* 0x000126000f087a24 */ /* 0x000fe200078e02ff */
[----:B------:R-:W-:Y:S01]  /*1cb60*/  SHF.R.U32.HI R13, RZ, 0x3, R0 ;  /* 0x00000003ff0d7819 */ /* 0x000fe20000011600 */
[----:B------:R-:W-:Y:S02]  /*1cb70*/  IMAD R14, R11, c[0x0][0x3ec], R14 ;  /* 0x0000fb000b0e7a24 */ /* 0x000fe400078e020e */
[----:B------:R-:W-:-:S04]  /*1cb80*/  IMAD.WIDE.U32 R2, R18, c[0x0][0x498], R4 ;  /* 0x0001260012027a25 */ /* 0x000fc800078e0004 */
[----:B------:R-:W-:Y:S01]  /*1cb90*/  IMAD R17, R18, c[0x0][0x49c], R8 ;  /* 0x0001270012117a24 */ /* 0x000fe200078e0208 */
[----:B------:R-:W-:Y:S01]  /*1cba0*/  IADD3 R2, P1, R9, R2, RZ ;  /* 0x0000000209027210 */ /* 0x000fe20007f3e0ff */
[C---:B------:R-:W-:Y:S02]  /*1cbb0*/  IMAD R11, R12.reuse, 0x10, R21 ;  /* 0x000000100c0b7824 */ /* 0x040fe400078e0215 */
[----:B------:R-:W-:Y:S01]  /*1cbc0*/  IMAD.SHL.U32 R8, R12, 0x8, RZ ;  /* 0x000000080c087824 */ /* 0x000fe200078e00ff */
[----:B------:R-:W-:Y:S01]  /*1cbd0*/  SHF.R.S32.HI R12, RZ, 0x1f, R9 ;  /* 0x0000001fff0c7819 */ /* 0x000fe20000011409 */
[----:B------:R-:W-:Y:S01]  /*1cbe0*/  IMAD.IADD R5, R7, 0x1, R14 ;  /* 0x0000000107057824 */ /* 0x000fe200078e020e */
[----:B------:R-:W-:Y:S02]  /*1cbf0*/  SHF.R.S32.HI R7, RZ, 0x1f, R10 ;  /* 0x0000001fff077819 */ /* 0x000fe4000001140a */
[----:B------:R-:W-:Y:S02]  /*1cc00*/  LEA R11, R80, R11, 0x7 ;  /* 0x0000000b500b7211 */ /* 0x000fe400078e38ff */
[----:B------:R-:W-:Y:S01]  /*1cc10*/  IADD3.X R3, R12, R3, R17, P1, !PT ;  /* 0x000000030c037210 */ /* 0x000fe20000ffe411 */
[----:B------:R-:W-:Y:S01]  /*1cc20*/  IMAD R7, R7, c[0x0][0x488], RZ ;  /* 0x0001220007077a24 */ /* 0x000fe200078e02ff */
[----:B------:R-:W-:Y:S01]  /*1cc30*/  LOP3.LUT R4, R0, 0x38, R8, 0xf8, !PT ;  /* 0x0000003800047812 */ /* 0x000fe200078ef808 */
[----:B------:R-:W-:-:S03]  /*1cc40*/  @P2 IMAD.HI.U32 R0, R11, c[0x0][0x4ec], RZ ;  /* 0x00013b000b002a27 */ /* 0x000fc600078e00ff */
[----:B------:R-:W-:Y:S01]  /*1cc50*/  LOP3.LUT R22, R4, R13, RZ, 0x3c, !PT ;  /* 0x0000000d04167212 */ /* 0x000fe200078e3cff */
[----:B------:R-:W-:Y:S01]  /*1cc60*/  IMAD.WIDE.U32 R2, R10, c[0x0][0x488], R2 ;  /* 0x000122000a027a25 */ /* 0x000fe200078e0002 */
[----:B------:R-:W-:-:S03]  /*1cc70*/  MOV R4, R6 ;  /* 0x0000000600047202 */ /* 0x000fc60000000f00 */
[----:B------:R-:W-:Y:S02]  /*1cc80*/  IMAD R7, R10, c[0x0][0x48c], R7 ;  /* 0x000123000a077a24 */ /* 0x000fe400078e0207 */
[----:B------:R-:W-:Y:S01]  /*1cc90*/  IMAD.MOV.U32 R16, RZ, RZ, R11 ;  /* 0x000000ffff107224 */ /* 0x000fe200078e000b */
[----:B------:R-:W-:Y:S01]  /*1cca0*/  @P2 SHF.R.U32.HI R16, RZ, c[0x0][0x4f0], R0 ;  /* 0x00013c00ff102a19 */ /* 0x000fe20000011600 */
[----:B------:R-:W-:Y:S01]  /*1ccb0*/  IMAD R17, R80, 0x80, R19 ;  /* 0x0000008050117824 */ /* 0x000fe200078e0213 */
[----:B------:R-:W-:Y:S01]  /*1ccc0*/  LEA R0, P1, R2, c[0x0][0x450], 0x2 ;  /* 0x0001140002007a11 */ /* 0x000fe200078210ff */
[----:B------:R-:W-:Y:S01]  /*1ccd0*/  IMAD R6, R15, c[0x0][0x3f0], RZ ;  /* 0x0000fc000f067a24 */ /* 0x000fe200078e02ff */
[----:B------:R-:W-:Y:S01]  /*1cce0*/  IADD3 R7, R3, R7, RZ ;  /* 0x0000000703077210 */ /* 0x000fe20007ffe0ff */
[----:B------:R-:W-:Y:S01]  /*1ccf0*/  IMAD.MOV R10, RZ, RZ, -R16 ;  /* 0x000000ffff0a7224 */ /* 0x000fe200078e0a10 */
[----:B------:R-:W-:Y:S01]  /*1cd00*/  IADD3 R9, R17, 0x8, RZ ;  /* 0x0000000811097810 */ /* 0x000fe20007ffe0ff */
[----:B------:R-:W-:Y:S01]  /*1cd10*/  IMAD R3, R18, c[0x0][0x3f4], R6 ;  /* 0x0000fd0012037a24 */ /* 0x000fe200078e0206 */
[----:B------:R-:W-:Y:S01]  /*1cd20*/  LEA.HI.X R2, R2, c[0x0][0x454], R7, 0x2, P1 ;  /* 0x0001150002027a11 */ /* 0x000fe200008f1407 */
[----:B------:R-:W-:Y:S01]  /*1cd30*/  IMAD.WIDE.U32 R4, R18, c[0x0][0x3f0], R4 ;  /* 0x0000fc0012047a25 */ /* 0x000fe200078e0004 */
[----:B------:R-:W-:Y:S01]  /*1cd40*/  SHF.R.S32.HI R6, RZ, 0x1f, R16 ;  /* 0x0000001fff067819 */ /* 0x000fe20000011410 */
[----:B------:R-:W-:Y:S01]  /*1cd50*/  SHFL.IDX PT, R12, R0, RZ, 0x1c1f ;  /* 0x001c1fff000c7589 */ /* 0x000fe200000e0000 */
[-C--:B------:R-:W-:Y:S01]  /*1cd60*/  ISETP.GE.OR P3, PT, R9, R20.reuse, P0 ;  /* 0x000000140900720c */ /* 0x080fe20000766670 */
[----:B------:R-:W-:Y:S01]  /*1cd70*/  IMAD R9, R10, c[0x0][0x4e8], R11 ;  /* 0x00013a000a097a24 */ /* 0x000fe200078e020b */
[----:B------:R-:W-:Y:S01]  /*1cd80*/  ISETP.GE.OR P2, PT, R17, R20, P0 ;  /* 0x000000141100720c */ /* 0x000fe20000746670 */
[----:B------:R-:W1:Y:S01]  /*1cd90*/  SHFL.IDX PT, R13, R2, RZ, 0x1c1f ;  /* 0x001c1fff020d7589 */ /* 0x000e6200000e0000 */
[----:B------:R-:W-:-:S02]  /*1cda0*/  IMAD.IADD R3, R5, 0x1, R3 ;  /* 0x0000000105037824 */ /* 0x000fc400078e0203 */
[----:B------:R-:W-:Y:S01]  /*1cdb0*/  IMAD R5, R6, c[0x0][0x3e0], RZ ;  /* 0x0000f80006057a24 */ /* 0x000fe200078e02ff */
[----:B------:R-:W-:Y:S03]  /*1cdc0*/  SHFL.IDX PT, R10, R0, 0x1, 0x1c1f ;  /* 0x003c1f00000a7f89 */ /* 0x000fe600000e0000 */
[----:B------:R-:W-:Y:S01]  /*1cdd0*/  IMAD R18, R16, c[0x0][0x3e4], R5 ;  /* 0x0000f90010127a24 */ /* 0x000fe200078e0205 */
[----:B------:R-:W2:Y:S01]  /*1cde0*/  SHFL.IDX PT, R11, R2, 0x1, 0x1c1f ;  /* 0x003c1f00020b7f89 */ /* 0x000ea200000e0000 */
[----:B------:R-:W-:-:S03]  /*1cdf0*/  SHF.L.U32 R5, R23, 0x3, RZ ;  /* 0x0000000317057819 */ /* 0x000fc600000006ff */
[----:B------:R-:W-:Y:S01]  /*1ce00*/  SHFL.IDX PT, R14, R0, 0x2, 0x1c1f ;  /* 0x005c1f00000e7f89 */ /* 0x000fe200000e0000 */
[----:B------:R-:W-:-:S03]  /*1ce10*/  LOP3.LUT R5, R22, 0x7ffffe00, R5, 0xf8, !PT ;  /* 0x7ffffe0016057812 */ /* 0x000fc600078ef805 */
[----:B------:R-:W3:Y:S04]  /*1ce20*/  SHFL.IDX PT, R15, R2, 0x2, 0x1c1f ;  /* 0x005c1f00020f7f89 */ /* 0x000ee800000e0000 */
[----:B------:R4:W-:Y:S04]  /*1ce30*/  SHFL.IDX PT, R6, R0, 0x3, 0x1c1f ;  /* 0x007c1f0000067f89 */ /* 0x0009e800000e0000 */
[----:B------:R3:W3:Y:S04]  /*1ce40*/  SHFL.IDX PT, R7, R2, 0x3, 0x1c1f ;  /* 0x007c1f0002077f89 */ /* 0x0006e800000e0000 */
[----:B-1----:R-:W-:Y:S04]  /*1ce50*/  @!P2 ST.E [R12.64], R69 ;  /* 0x000000450c00a985 */ /* 0x002fe8000c101906 */
[----:B--2---:R-:W-:Y:S01]  /*1ce60*/  @!P3 ST.E [R10.64], R71 ;  /* 0x000000470a00b985 */ /* 0x004fe2000c101906 */
[----:B----4-:R-:W-:Y:S01]  /*1ce70*/  SHF.R.S32.HI R0, RZ, 0x1f, R9 ;  /* 0x0000001fff007819 */ /* 0x010fe20000011409 */
[----:B---3--:R-:W-:Y:S01]  /*1ce80*/  IMAD.MOV.U32 R2, RZ, RZ, R4 ;  /* 0x000000ffff027224 */ /* 0x008fe200078e0004 */
[----:B------:R-:W-:-:S03]  /*1ce90*/  IADD3 R4, R17, 0x40, RZ ;  /* 0x0000004011047810 */ /* 0x000fc60007ffe0ff */
[----:B------:R-:W-:Y:S01]  /*1cea0*/  IMAD R0, R0, c[0x0][0x3d8], RZ ;  /* 0x0000f60000007a24 */ /* 0x000fe200078e02ff */
[----:B------:R-:W-:Y:S01]  /*1ceb0*/  IADD3 R17, R17, 0x48, RZ ;  /* 0x0000004811117810 */ /* 0x000fe20007ffe0ff */
[----:B------:R-:W-:Y:S01]  /*1cec0*/  IMAD.WIDE.U32 R2, R16, c[0x0][0x3e0], R2 ;  /* 0x0000f80010027a25 */ /* 0x000fe200078e0002 */
[-C--:B------:R-:W-:Y:S02]  /*1ced0*/  ISETP.GE.OR P1, PT, R4, R20.reuse, P0 ;  /* 0x000000140400720c */ /* 0x080fe40000726670 */
[----:B------:R-:W-:Y:S01]  /*1cee0*/  ISETP.GE.OR P0, PT, R17, R20, P0 ;  /* 0x000000141100720c */ /* 0x000fe20000706670 */
[----:B------:R-:W-:Y:S02]  /*1cef0*/  IMAD R4, R9, c[0x0][0x3dc], R0 ;  /* 0x0000f70009047a24 */ /* 0x000fe400078e0200 */
[----:B------:R-:W-:Y:S02]  /*1cf00*/  IMAD.SHL.U32 R0, R5, 0x2, RZ ;  /* 0x0000000205007824 */ /* 0x000fe400078e00ff */
[----:B------:R-:W-:-:S04]  /*1cf10*/  IMAD.IADD R3, R3, 0x1, R18 ;  /* 0x0000000103037824 */ /* 0x000fc800078e0212 */
[----:B------:R-:W-:Y:S02]  /*1cf20*/  IMAD.WIDE.U32 R2, R9, c[0x0][0x3d8], R2 ;  /* 0x0000f60009027a25 */ /* 0x000fe400078e0002 */
[----:B------:R-:W-:Y:S03]  /*1cf30*/  @!P1 ST.E [R14.64], R73 ;  /* 0x000000490e009985 */ /* 0x000fe6000c101906 */
[----:B------:R-:W-:Y:S01]  /*1cf40*/  IADD3 R3, R3, R4, RZ ;  /* 0x0000000403037210 */ /* 0x000fe20007ffe0ff */
[----:B------:R1:W-:Y:S01]  /*1cf50*/  @!P0 ST.E [R6.64], R59 ;  /* 0x0000003b06008985 */ /* 0x0003e2000c101906 */
[----:B------:R-:W-:-:S03]  /*1cf60*/  LEA R9, P0, R2, c[0x0][0x380], 0x1 ;  /* 0x0000e00002097a11 */ /* 0x000fc600078008ff */
[----:B------:R2:W3:Y:S04]  /*1cf70*/  LDS.128 R28, [R0+0x880] ;  /* 0x00088000001c7984 */ /* 0x0004e80000000c00 */
[----:B------:R2:W4:Y:S04]  /*1cf80*/  LDS.128 R36, [R0+0x1080] ;  /* 0x0010800000247984 */ /* 0x0005280000000c00 */
[----:B------:R2:W2:Y:S04]  /*1cf90*/  LDS.128 R44, [R0+0x1880] ;  /* 0x00188000002c7984 */ /* 0x0004a80000000c00 */
[----:B------:R2:W2:Y:S04]  /*1cfa0*/  LDS.128 R52, [R0+0x2080] ;  /* 0x0020800000347984 */ /* 0x0004a80000000c00 */
[----:B------:R2:W2:Y:S04]  /*1cfb0*/  LDS.128 R60, [R0+0x2880] ;  /* 0x00288000003c7984 */ /* 0x0004a80000000c00 */
[----:B------:R2:W2:Y:S01]  /*1cfc0*/  LDS.128 R68, [R0+0x3080] ;  /* 0x0030800000447984 */ /* 0x0004a20000000c00 */
[----:B-1----:R-:W-:-:S03]  /*1cfd0*/  IMAD R6, R80, 0x80, R21 ;  /* 0x0000008050067824 */ /* 0x002fc600078e0215 */
[----:B------:R1:W1:Y:S01]  /*1cfe0*/  LDS.128 R72, [R0+0x3880] ;  /* 0x0038800000487984 */ /* 0x0002620000000c00 */
[----:B------:R-:W-:-:S03]  /*1cff0*/  LEA.HI.X R7, R2, c[0x0][0x384], R3, 0x1, P0 ;  /* 0x0000e10002077a11 */ /* 0x000fc600000f0c03 */
[----:B------:R1:W1:Y:S01]  /*1d000*/  LDS.128 R24, [R0+0x4880] ;  /* 0x0048800000187984 */ /* 0x0002620000000c00 */
[----:B------:R-:W-:-:S03]  /*1d010*/  ISETP.GE.AND P0, PT, R6, R20, PT ;  /* 0x000000140600720c */ /* 0x000fc60003f06270 */
        /* <DEDUP_REMOVED lines=9> */
[----:B--234-:R-:W2:Y:S01]  /*1d0b0*/  LDS.128 R16, [R0+0x80] ;  /* 0x0000800000107984 */ /* 0x01cea20000000c00 */
[----:B------:R-:W-:-:S02]  /*1d0c0*/  IADD3 R4, R8, 0x40, RZ ;  /* 0x0000004008047810 */ /* 0x000fc40007ffe0ff */
[----:B------:R-:W-:Y:S01]  /*1d0d0*/  ISETP.GE.AND P1, PT, R8, c[0x0][0x3c8], PT ;  /* 0x0000f20008007a0c */ /* 0x000fe20003f26270 */
[----:B------:R3:W4:Y:S01]  /*1d0e0*/  LDS.128 R12, [R0+0x4080] ;  /* 0x00408000000c7984 */ /* 0x0007220000000c00 */
[----:B------:R-:W-:-:S13]  /*1d0f0*/  ISETP.GE.AND P0, PT, R4, c[0x0][0x3c8], PT ;  /* 0x0000f20004007a0c */ /* 0x000fda0003f06270 */
[----:B-1-3--:R-:W-:-:S04]  /*1d100*/  @!P0 SHF.R.S32.HI R0, RZ, 0x1f, R4 ;  /* 0x0000001fff008819 */ /* 0x00afc80000011404 */
[----:B------:R-:W-:Y:S01]  /*1d110*/  @!P0 LEA.HI R0, R0, R4, RZ, 0x3 ;  /* 0x0000000400008211 */ /* 0x000fe200078f18ff */
[----:B------:R-:W-:-:S03]  /*1d120*/  @!P1 IMAD.WIDE R4, R8, 0x2, R2 ;  /* 0x0000000208049825 */ /* 0x000fc600078e0202 */
[----:B------:R-:W-:-:S05]  /*1d130*/  @!P0 LOP3.LUT R0, R0, 0xfffffff8, RZ, 0xc0, !PT ;  /* 0xfffffff800008812 */ /* 0x000fca00078ec0ff */
[----:B------:R-:W-:Y:S01]  /*1d140*/  @!P0 IMAD.WIDE R2, R0, 0x2, R2 ;  /* 0x0000000200028825 */ /* 0x000fe200078e0202 */
[----:B--2---:R1:W-:Y:S04]  /*1d150*/  @!P1 ST.E.128 [R4.64], R16 ;  /* 0x0000001004009985 */ /* 0x0043e8000c101d06 */
[----:B----4-:R1:W-:Y:S02]  /*1d160*/  @!P0 ST.E.128 [R2.64], R12 ;  /* 0x0000000c02008985 */ /* 0x0103e4000c101d06 */
.L_x_1382:
[----:B--234-:R-:W-:Y:S05]  /*1d170*/  BSYNC B0 ;  /* 0x0000000000007941 */ /* 0x01cfea0003800000 */
.L_x_1381:
        /* <DEDUP_REMOVED lines=16> */
.L_x_1384:
[----:B------:R-:W-:Y:S05]  /*1d280*/  BSYNC B0 ;  /* 0x0000000000007941 */ /* 0x000fea0003800000 */
.L_x_1383:
        /* <DEDUP_REMOVED lines=16> */
.L_x_1386:
[----:B------:R-:W-:Y:S05]  /*1d390*/  BSYNC B0 ;  /* 0x0000000000007941 */ /* 0x000fea0003800000 */
.L_x_1385:
        /* <DEDUP_REMOVED lines=16> */
.L_x_1388:
[----:B------:R-:W-:Y:S05]  /*1d4a0*/  BSYNC B0 ;  /* 0x0000000000007941 */ /* 0x000fea0003800000 */
.L_x_1387:
        /* <DEDUP_REMOVED lines=16> */
.L_x_1390:
[----:B------:R-:W-:Y:S05]  /*1d5b0*/  BSYNC B0 ;  /* 0x0000000000007941 */ /* 0x000fea0003800000 */
.L_x_1389:
        /* <DEDUP_REMOVED lines=16> */
.L_x_1392:
[----:B------:R-:W-:Y:S05]  /*1d6c0*/  BSYNC B0 ;  /* 0x0000000000007941 */ /* 0x000fea0003800000 */
.L_x_1391:
        /* <DEDUP_REMOVED lines=16> */
.L_x_1394:
[----:B------:R-:W-:Y:S05]  /*1d7d0*/  BSYNC B0 ;  /* 0x0000000000007941 */ /* 0x000fea0003800000 */
.L_x_1393:
        /* <DEDUP_REMOVED lines=17> */
.L_x_1379:
        /* <DEDUP_REMOVED lines=19> */
.L_x_1395:
[----:B-1----:R-:W1:Y:S01]  /*1da20*/  S2R R11, SR_TID.X ;  /* 0x00000000000b7919 */ /* 0x002e620000002100 */
[----:B------:R-:W-:Y:S01]  /*1da30*/  SHF.R.S32.HI R0, RZ, 0x1f, R8 ;  /* 0x0000001fff007819 */ /* 0x000fe20000011408 */
[----:B------:R-:W-:Y:S01]  /*1da40*/  BSSY B0, `(.L_x_1396) ;  /* 0x0000029000007945 */ /* 0x000fe20003800000 */
[----:B------:R-:W-:Y:S01]  /*1da50*/  SEL R9, R8, RZ, !P0 ;  /* 0x000000ff08097207 */ /* 0x000fe20004000000 */
[----:B------:R-:W2:Y:S01]  /*1da60*/  S2R R2, SR_CTAID.Y ;  /* 0x0000000000027919 */ /* 0x000ea20000002600 */
[----:B------:R-:W-:-:S03]  /*1da70*/  SEL R10, R0, RZ, !P0 ;  /* 0x000000ff000a7207 */ /* 0x000fc60004000000 */
[----:B------:R-:W3:Y:S01]  /*1da80*/  S2R R14, SR_CTAID.Y ;  /* 0x00000000000e7919 */ /* 0x000ee20000002600 */
[----:B-1----:R-:W-:Y:S02]  /*1da90*/  ISETP.GE.AND P1, PT, R11, 0x80, PT ;  /* 0x000000800b00780c */ /* 0x002fe40003f26270 */
[----:B--2---:R-:W-:-:S11]  /*1daa0*/  SHF.R.S32.HI R15, RZ, 0x1f, R2 ;  /* 0x0000001fff0f7819 */ /* 0x004fd60000011402 */
[----:B------:R-:W-:Y:S05]  /*1dab0*/  @P1 BRA `(.L_x_1397) ;  /* 0x0000021000001947 */ /* 0x000fea0003800000 */
[----:B---3--:R-:W1:Y:S01]  /*1dac0*/  S2R R8, SR_CTAID.X ;  /* 0x0000000000087919 */ /* 0x008e620000002500 */
        /* <DEDUP_REMOVED lines=32> */
.L_x_1397:
[----:B---3--:R-:W-:Y:S05]  /*1dcd0*/  BSYNC B0 ;  /* 0x0000000000007941 */ /* 0x008fea0003800000 */
.L_x_1396:
[----:B------:R-:W2:Y:S01]  /*1dce0*/  S2R R13, SR_CTAID.X ;  /* 0x00000000000d7919 */ /* 0x000ea20000002500 */
[----:B-1----:R-:W-:Y:S01]  /*1dcf0*/  IMAD R0, R5, c[0x0][0x3a0], RZ ;  /* 0x0000e80005007a24 */ /* 0x002fe200078e02ff */
[----:B------:R-:W-:Y:S01]  /*1dd00*/  SHF.R.S32.HI R5, RZ, 0x1f, R11 ;  /* 0x0000001fff057819 */ /* 0x000fe2000001140b */
[C---:B------:R-:W-:Y:S01]  /*1dd10*/  IMAD.WIDE.U32 R2, R4.reuse, c[0x0][0x3a0], RZ ;  /* 0x0000e80004027a25 */ /* 0x040fe200078e00ff */
[----:B------:R-:W-:Y:S02]  /*1dd20*/  MOV R6, c[0x0][0x4e8] ;  /* 0x00013a0000067a02 */ /* 0x000fe40000000f00 */
[----:B------:R-:W-:Y:S01]  /*1dd30*/  LEA.HI R5, R5, R11, RZ, 0x3 ;  /* 0x0000000b05057211 */ /* 0x000fe200078f18ff */
[----:B------:R-:W-:Y:S01]  /*1dd40*/  IMAD R0, R4, c[0x0][0x3a4], R0 ;  /* 0x0000e90004007a24 */ /* 0x000fe200078e0200 */
[----:B------:R-:W-:Y:S02]  /*1dd50*/  ISETP.NE.AND P0, PT, R6, 0x1, PT ;  /* 0x000000010600780c */ /* 0x000fe40003f05270 */
[----:B------:R-:W-:-:S02]  /*1dd60*/  LOP3.LUT R4, R5, 0xfffffff8, RZ, 0xc0, !PT ;  /* 0xfffffff805047812 */ /* 0x000fc400078ec0ff */
[----:B------:R-:W-:Y:S01]  /*1dd70*/  SHF.R.S32.HI R8, RZ, 0x3, R5 ;  /* 0x00000003ff087819 */ /* 0x000fe20000011405 */
[----:B------:R-:W-:Y:S01]  /*1dd80*/  IMAD R5, R10, c[0x0][0x3f0], RZ ;  /* 0x0000fc000a057a24 */ /* 0x000fe200078e02ff */
[----:B------:R-:W-:Y:S02]  /*1dd90*/  IADD3 R7, -R4, R11, RZ ;  /* 0x0000000b04077210 */ /* 0x000fe40007ffe1ff */
[----:B------:R-:W-:Y:S01]  /*1dda0*/  IADD3 R3, R3, R0, RZ ;  /* 0x0000000003037210 */ /* 0x000fe20007ffe0ff */
[----:B------:R-:W-:Y:S02]  /*1ddb0*/  IMAD R0, R15, c[0x0][0x3e8], RZ ;  /* 0x0000fa000f007a24 */ /* 0x000fe400078e02ff */
[----:B------:R-:W-:Y:S02]  /*1ddc0*/  IMAD R4, R7, 0x10, R8 ;  /* 0x0000001007047824 */ /* 0x000fe400078e0208 */
[C---:B------:R-:W-:Y:S02]  /*1ddd0*/  IMAD R0, R14.reuse, c[0x0][0x3ec], R0 ;  /* 0x0000fb000e007a24 */ /* 0x040fe400078e0200 */
[----:B------:R-:W-:Y:S01]  /*1dde0*/  IMAD.WIDE.U32 R2, R14, c[0x0][0x3e8], R2 ;  /* 0x0000fa000e027a25 */ /* 0x000fe200078e0002 */
[----:B--2---:R-:W-:-:S02]  /*1ddf0*/  LEA R4, R13, R4, 0x7 ;  /* 0x000000040d047211 */ /* 0x004fc400078e38ff */
[----:B------:R-:W-:Y:S01]  /*1de00*/  LEA R8, R13, R8, 0x7 ;  /* 0x000000080d087211 */ /* 0x000fe200078e38ff */
[----:B------:R-:W-:Y:S01]  /*1de10*/  IMAD R5, R9, c[0x0][0x3f4], R5 ;  /* 0x0000fd0009057a24 */ /* 0x000fe200078e0205 */
[----:B------:R-:W-:Y:S01]  /*1de20*/  IADD3 R3, R0, R3, RZ ;  /* 0x0000000300037210 */ /* 0x000fe20007ffe0ff */
[----:B------:R-:W-:-:S04]  /*1de30*/  @P0 IMAD.HI.U32 R6, R4, c[0x0][0x4ec], RZ ;  /* 0x00013b0004060a27 */ /* 0x000fc800078e00ff */
[----:B------:R-:W-:-:S04]  /*1de40*/  IMAD.WIDE.U32 R2, R9, c[0x0][0x3f0], R2 ;  /* 0x0000fc0009027a25 */ /* 0x000fc800078e0002 */
[----:B------:R-:W-:Y:S01]  /*1de50*/  IMAD.MOV.U32 R0, RZ, RZ, R4 ;  /* 0x000000ffff007224 */ /* 0x000fe200078e0004 */
[----:B------:R-:W-:Y:S02]  /*1de60*/  @P0 SHF.R.U32.HI R0, RZ, c[0x0][0x4f0], R6 ;  /* 0x00013c00ff000a19 */ /* 0x000fe40000011606 */
[----:B------:R-:W-:Y:S02]  /*1de70*/  IADD3 R3, R3, R5, RZ ;  /* 0x0000000503037210 */ /* 0x000fe40007ffe0ff */
[C---:B------:R-:W-:Y:S02]  /*1de80*/  IADD3 R5, -R0.reuse, RZ, RZ ;  /* 0x000000ff00057210 */ /* 0x040fe40007ffe1ff */
[----:B------:R-:W-:Y:S01]  /*1de90*/  SHF.R.S32.HI R6, RZ, 0x1f, R0 ;  /* 0x0000001fff067819 */ /* 0x000fe20000011400 */
[----:B------:R-:W-:-:S04]  /*1dea0*/  IMAD.WIDE.U32 R2, R0, c[0x0][0x3e0], R2 ;  /* 0x0000f80000027a25 */ /* 0x000fc800078e0002 */
[----:B------:R-:W-:Y:S02]  /*1deb0*/  IMAD R4, R5, c[0x0][0x4e8], R4 ;  /* 0x00013a0005047a24 */ /* 0x000fe400078e0204 */
[----:B------:R-:W-:-:S03]  /*1dec0*/  IMAD R6, R6, c[0x0][0x3e0], RZ ;  /* 0x0000f80006067a24 */ /* 0x000fc600078e02ff */
[----:B------:R-:W-:Y:S01]  /*1ded0*/  SHF.R.S32.HI R5, RZ, 0x1f, R4 ;  /* 0x0000001fff057819 */ /* 0x000fe20000011404 */
[----:B------:R-:W-:Y:S01]  /*1dee0*/  IMAD R0, R0, c[0x0][0x3e4], R6 ;  /* 0x0000f90000007a24 */ /* 0x000fe200078e0206 */
[----:B------:R-:W-:-:S03]  /*1def0*/  SHF.L.U32 R6, R7, 0x3, RZ ;  /* 0x0000000307067819 */ /* 0x000fc600000006ff */
[----:B------:R-:W-:Y:S01]  /*1df00*/  IMAD.IADD R3, R3, 0x1, R0 ;  /* 0x0000000103037824 */ /* 0x000fe200078e0200 */
[----:B------:R-:W-:Y:S01]  /*1df10*/  IADD3 R7, R6, 0x40, RZ ;  /* 0x0000004006077810 */ /* 0x000fe20007ffe0ff */
[----:B------:R-:W-:Y:S02]  /*1df20*/  IMAD R0, R5, c[0x0][0x3d8], RZ ;  /* 0x0000f60005007a24 */ /* 0x000fe400078e02ff */
[----:B------:R-:W-:-:S04]  /*1df30*/  IMAD.WIDE.U32 R2, R4, c[0x0][0x3d8], R2 ;  /* 0x0000f60004027a25 */ /* 0x000fc800078e0002 */
[----:B------:R-:W-:Y:S01]  /*1df40*/  IMAD R0, R4, c[0x0][0x3dc], R0 ;  /* 0x0000f70004007a24 */ /* 0x000fe200078e0200 */
[----:B------:R-:W-:-:S04]  /*1df50*/  LEA R11, P0, R2, c[0x0][0x380], 0x1 ;  /* 0x0000e000020b7a11 */ /* 0x000fc800078008ff */
[----:B------:R-:W-:-:S04]  /*1df60*/  IADD3 R0, R3, R0, RZ ;  /* 0x0000000003007210 */ /* 0x000fc80007ffe0ff */
[----:B------:R-:W-:Y:S01]  /*1df70*/  LEA.HI.X R9, R2, c[0x0][0x384], R0, 0x1, P0 ;  /* 0x0000e10002097a11 */ /* 0x000fe200000f0c00 */
[----:B------:R-:W-:Y:S05]  /*1df80*/  BRA.DIV ~URZ, `(.L_x_1398) ;  /* 0x000048127f007947 */ /* 0x000fea000b800000 */
[----:B------:R1:W2:Y:S02]  /*1df90*/  SHFL.IDX PT, R0, R9, RZ, 0x181f ;  /* 0x00181fff09007589 */ /* 0x0002a400000e0000 */
.L_x_1472:
[----:B------:R-:W-:Y:S05]  /*1dfa0*/  BRA.DIV ~URZ, `(.L_x_1399) ;  /* 0x000048727f007947 */ /* 0x000fea000b800000 */
[----:B------:R3:W4:Y:S02]  /*1dfb0*/  SHFL.IDX PT, R2, R11, RZ, 0x181f ;  /* 0x00181fff0b027589 */ /* 0x00072400000e0000 */
.L_x_1473:
[----:B-----5:R-:W-:Y:S01]  /*1dfc0*/  IMAD R10, R12, c[0x0][0x4e8], RZ ;  /* 0x00013a000c0a7a24 */ /* 0x020fe200078e02ff */
[----:B------:R-:W-:Y:S01]  /*1dfd0*/  BSSY B0, `(.L_x_1400) ;  /* 0x000000d000007945 */ /* 0x000fe20003800000 */
[----:B--2---:R-:W-:-:S03]  /*1dfe0*/  MOV R3, R0 ;  /* 0x0000000000037202 */ /* 0x004fc60000000f00 */
[----:B------:R-:W-:-:S13]  /*1dff0*/  ISETP.GE.AND P0, PT, R8, R10, PT ;  /* 0x0000000a0800720c */ /* 0x000fda0003f06270 */
[----:B------:R-:W-:Y:S05]  /*1e000*/  @P0 BRA `(.L_x_1401) ;  /* 0x0000009000000947 */ /* 0x000fea0003800000 */
[----:B------:R-:W-:Y:S02]  /*1e010*/  ISETP.GE.AND P0, PT, R7, c[0x0][0x3c8], PT ;  /* 0x0000f20007007a0c */ /* 0x000fe40003f06270 */
[----:B------:R-:W-:-:S11]  /*1e020*/  ISETP.GE.AND P1, PT, R6, c[0x0][0x3c8], PT ;  /* 0x0000f20006007a0c */ /* 0x000fd60003f26270 */
[----:B------:R-:W-:Y:S02]  /*1e030*/  @!P0 SHF.R.S32.HI R0, RZ, 0x1f, R7 ;  /* 0x0000001fff008819 */ /* 0x000fe40000011407 */
[----:B----4-:R-:W-:Y:S02]  /*1e040*/  @!P1 IMAD.WIDE R4, R6, 0x2, R2 ;  /* 0x0000000206049825 */ /* 0x010fe400078e0202 */
[----:B------:R-:W-:-:S03]  /*1e050*/  @!P0 LEA.HI R0, R0, R7, RZ, 0x3 ;  /* 0x0000000700008211 */ /* 0x000fc600078f18ff */
[----:B------:R2:W-:Y:S01]  /*1e060*/  @!P1 ST.E.128 [R4.64], RZ ;  /* 0x000000ff04009985 */ /* 0x0005e2000c101d06 */
[----:B------:R-:W-:-:S05]  /*1e070*/  @!P0 LOP3.LUT R0, R0, 0xfffffff8, RZ, 0xc0, !PT ;  /* 0xfffffff800008812 */ /* 0x000fca00078ec0ff */
[----:B------:R-:W-:-:S05]  /*1e080*/  @!P0 IMAD.WIDE R2, R0, 0x2, R2 ;  /* 0x0000000200028825 */ /* 0x000fca00078e0202 */
[----:B------:R2:W-:Y:S02]  /*1e090*/  @!P0 ST.E.128 [R2.64], RZ ;  /* 0x000000ff02008985 */ /* 0x0005e4000c101d06 */
.L_x_1401:
[----:B------:R-:W-:Y:S05]  /*1e0a0*/  BSYNC B0 ;  /* 0x0000000000007941 */ /* 0x000fea0003800000 */
.L_x_1400:
[----:B------:R-:W-:Y:S05]  /*1e0b0*/  BRA.DIV ~URZ, `(.L_x_1402) ;  /* 0x000047e27f007947 */ /* 0x000fea000b800000 */
[----:B------:R1:W2:Y:S04]  /*1e0c0*/  SHFL.IDX PT, R0, R9, 0x1, 0x181f ;  /* 0x00381f0009007f89 */ /* 0x0002a800000e0000 */
[----:B--2-4-:R1:W2:Y:S02]  /*1e0d0*/  SHFL.IDX PT, R2, R11, 0x1, 0x181f ;  /* 0x00381f000b027f89 */ /* 0x0142a400000e0000 */
.L_x_1474:
[----:B------:R-:W-:Y:S01]  /*1e0e0*/  IADD3 R3, R8, 0x10, RZ ;  /* 0x0000001008037810 */ /* 0x000fe20007ffe0ff */
[----:B------:R-:W-:Y:S03]  /*1e0f0*/  BSSY B0, `(.L_x_1403) ;  /* 0x000000d000007945 */ /* 0x000fe60003800000 */
[----:B------:R-:W-:Y:S01]  /*1e100*/  ISETP.GE.AND P0, PT, R3, R10, PT ;  /* 0x0000000a0300720c */ /* 0x000fe20003f06270 */
[----:B------:R-:W-:-:S12]  /*1e110*/  IMAD.MOV.U32 R3, RZ, RZ, R0 ;  /* 0x000000ffff037224 */ /* 0x000fd800078e0000 */
[----:B------:R-:W-:Y:S05]  /*1e120*/  @P0 BRA `(.L_x_1404) ;  /* 0x0000009000000947 */ /* 0x000fea0003800000 */
[----:B------:R-:W-:Y:S02]  /*1e130*/  ISETP.GE.AND P0, PT, R7, c[0x0][0x3c8], PT ;  /* 0x0000f20007007a0c */ /* 0x000fe40003f06270 */
[----:B------:R-:W-:-:S11]  /*1e140*/  ISETP.GE.AND P1, PT, R6, c[0x0][0x3c8], PT ;  /* 0x0000f20006007a0c */ /* 0x000fd60003f26270 */
[----:B------:R-:W-:Y:S02]  /*1e150*/  @!P0 SHF.R.S32.HI R0, RZ, 0x1f, R7 ;  /* 0x0000001fff008819 */ /* 0x000fe40000011407 */
[----:B--2---:R-:W-:Y:S02]  /*1e160*/  @!P1 IMAD.WIDE R4, R6, 0x2, R2 ;  /* 0x0000000206049825 */ /* 0x004fe400078e0202 */
[----:B------:R-:W-:-:S03]  /*1e170*/  @!P0 LEA.HI R0, R0, R7, RZ, 0x3 ;  /* 0x0000000700008211 */ /* 0x000fc600078f18ff */
[----:B------:R2:W-:Y:S01]  /*1e180*/  @!P1 ST.E.128 [R4.64], RZ ;  /* 0x000000ff04009985 */ /* 0x0005e2000c101d06 */
[----:B------:R-:W-:-:S05]  /*1e190*/  @!P0 LOP3.LUT R0, R0, 0xfffffff8, RZ, 0xc0, !PT ;  /* 0xfffffff800008812 */ /* 0x000fca00078ec0ff */
[----:B------:R-:W-:-:S05]  /*1e1a0*/  @!P0 IMAD.WIDE R2, R0, 0x2, R2 ;  /* 0x0000000200028825 */ /* 0x000fca00078e0202 */
[----:B------:R2:W-:Y:S02]  /*1e1b0*/  @!P0 ST.E.128 [R2.64], RZ ;  /* 0x000000ff02008985 */ /* 0x0005e4000c101d06 */
.L_x_1404:
[----:B------:R-:W-:Y:S05]  /*1e1c0*/  BSYNC B0 ;  /* 0x0000000000007941 */ /* 0x000fea0003800000 */
.L_x_1403:
[----:B------:R-:W-:Y:S05]  /*1e1d0*/  BRA.DIV ~URZ, `(.L_x_1405) ;  /* 0x000047d27f007947 */ /* 0x000fea000b800000 */
[----:B------:R4:W1:Y:S02]  /*1e1e0*/  SHFL.IDX PT, R0, R9, 0x2, 0x181f ;  /* 0x00581f0009007f89 */ /* 0x00086400000e0000 */
.L_x_1475:
[----:B------:R-:W-:Y:S05]  /*1e1f0*/  BRA.DIV ~URZ, `(.L_x_1406) ;  /* 0x000048427f007947 */ /* 0x000fea000b800000 */
[----:B--2---:R2:W3:Y:S02]  /*1e200*/  SHFL.IDX PT, R2, R11, 0x2, 0x181f ;  /* 0x00581f000b027f89 */ /* 0x0044e400000e0000 */
.L_x_1476:
[----:B------:R-:W-:Y:S01]  /*1e210*/  IADD3 R3, R8, 0x20, RZ ;  /* 0x0000002008037810 */ /* 0x000fe20007ffe0ff */
[----:B------:R-:W-:Y:S03]  /*1e220*/  BSSY B0, `(.L_x_1407) ;  /* 0x000000d000007945 */ /* 0x000fe60003800000 */
[----:B------:R-:W-:Y:S01]  /*1e230*/  ISETP.GE.AND P0, PT, R3, R10, PT ;  /* 0x0000000a0300720c */ /* 0x000fe20003f06270 */
[----:B-1----:R-:W-:-:S12]  /*1e240*/  IMAD.MOV.U32 R3, RZ, RZ, R0 ;  /* 0x000000ffff037224 */ /* 0x002fd800078e0000 */
[----:B------:R-:W-:Y:S05]  /*1e250*/  @P0 BRA `(.L_x_1408) ;  /* 0x0000009000000947 */ /* 0x000fea0003800000 */
[----:B------:R-:W-:Y:S02]  /*1e260*/  ISETP.GE.AND P0, PT, R7, c[0x0][0x3c8], PT ;  /* 0x0000f20007007a0c */ /* 0x000fe40003f06270 */
[----:B------:R-:W-:-:S11]  /*1e270*/  ISETP.GE.AND P1, PT, R6, c[0x0][0x3c8], PT ;  /* 0x0000f20006007a0c */ /* 0x000fd60003f26270 */
[----:B------:R-:W-:Y:S02]  /*1e280*/  @!P0 SHF.R.S32.HI R0, RZ, 0x1f, R7 ;  /* 0x0000001fff008819 */ /* 0x000fe40000011407 */
[----:B---3--:R-:W-:Y:S02]  /*1e290*/  @!P1 IMAD.WIDE R4, R6, 0x2, R2 ;  /* 0x0000000206049825 */ /* 0x008fe400078e0202 */
[----:B------:R-:W-:-:S03]  /*1e2a0*/  @!P0 LEA.HI R0, R0, R7, RZ, 0x3 ;  /* 0x0000000700008211 */ /* 0x000fc600078f18ff */
[----:B------:R1:W-:Y:S01]  /*1e2b0*/  @!P1 ST.E.128 [R4.64], RZ ;  /* 0x000000ff04009985 */ /* 0x0003e2000c101d06 */
[----:B------:R-:W-:-:S05]  /*1e2c0*/  @!P0 LOP3.LUT R0, R0, 0xfffffff8, RZ, 0xc0, !PT ;  /* 0xfffffff800008812 */ /* 0x000fca00078ec0ff */
[----:B------:R-:W-:-:S05]  /*1e2d0*/  @!P0 IMAD.WIDE R2, R0, 0x2, R2 ;  /* 0x0000000200028825 */ /* 0x000fca00078e0202 */
[----:B------:R1:W-:Y:S02]  /*1e2e0*/  @!P0 ST.E.128 [R2.64], RZ ;  /* 0x000000ff02008985 */ /* 0x0003e4000c101d06 */
.L_x_1408:
[----:B------:R-:W-:Y:S05]  /*1e2f0*/  BSYNC B0 ;  /* 0x0000000000007941 */ /* 0x000fea0003800000 */
.L_x_1407:
[----:B------:R-:W-:Y:S05]  /*1e300*/  BRA.DIV ~URZ, `(.L_x_1409) ;  /* 0x000047c27f007947 */ /* 0x000fea000b800000 */
[----:B------:R1:W2:Y:S04]  /*1e310*/  SHFL.IDX PT, R0, R9, 0x3, 0x181f ;  /* 0x00781f0009007f89 */ /* 0x0002a800000e0000 */
[----:B-1-3--:R1:W3:Y:S02]  /*1e320*/  SHFL.IDX PT, R2, R11, 0x3, 0x181f ;  /* 0x00781f000b027f89 */ /* 0x00a2e400000e0000 */
.L_x_1477:
[----:B------:R-:W-:Y:S01]  /*1e330*/  IADD3 R3, R8, 0x30, RZ ;  /* 0x0000003008037810 */ /* 0x000fe20007ffe0ff */
[----:B------:R-:W-:Y:S03]  /*1e340*/  BSSY B0, `(.L_x_1410) ;  /* 0x000000d000007945 */ /* 0x000fe60003800000 */
[----:B------:R-:W-:Y:S01]  /*1e350*/  ISETP.GE.AND P0, PT, R3, R10, PT ;  /* 0x0000000a0300720c */ /* 0x000fe20003f06270 */
[----:B--2---:R-:W-:-:S12]  /*1e360*/  IMAD.MOV.U32 R3, RZ, RZ, R0 ;  /* 0x000000ffff037224 */ /* 0x004fd800078e0000 */
        /* <DEDUP_REMOVED lines=10> */
.L_x_1411:
[----:B------:R-:W-:Y:S05]  /*1e410*/  BSYNC B0 ;  /* 0x0000000000007941 */ /* 0x000fea0003800000 */
.L_x_1410:
[----:B------:R-:W-:Y:S05]  /*1e420*/  BRA.DIV ~URZ, `(.L_x_1412) ;  /* 0x000047b27f007947 */ /* 0x000fea000b800000 */
[----:B------:R1:W2:Y:S02]  /*1e430*/  SHFL.IDX PT, R0, R9, 0x4, 0x181f ;  /* 0x00981f0009007f89 */ /* 0x0002a400000e0000 */
.L_x_1478:
[----:B------:R-:W-:Y:S05]  /*1e440*/  BRA.DIV ~URZ, `(.L_x_1413) ;  /* 0x000048227f007947 */ /* 0x000fea000b800000 */
[----:B--23--:R2:W3:Y:S02]  /*1e450*/  SHFL.IDX PT, R2, R11, 0x4, 0x181f ;  /* 0x00981f000b027f89 */ /* 0x00c4e400000e0000 */
.L_x_1479:
        /* <DEDUP_REMOVED lines=14> */
.L_x_1415:
[----:B------:R-:W-:Y:S05]  /*1e540*/  BSYNC B0 ;  /* 0x0000000000007941 */ /* 0x000fea0003800000 */
.L_x_1414:
[----:B------:R-:W-:Y:S05]  /*1e550*/  BRA.DIV ~URZ, `(.L_x_1416) ;  /* 0x000047a27f007947 */ /* 0x000fea000b800000 */
[----:B------:R1:W2:Y:S04]  /*1e560*/  SHFL.IDX PT, R0, R9, 0x5, 0x181f ;  /* 0x00b81f0009007f89 */ /* 0x0002a800000e0000 */
[----:B---3--:R1:W3:Y:S02]  /*1e570*/  SHFL.IDX PT, R2, R11, 0x5, 0x181f ;  /* 0x00b81f000b027f89 */ /* 0x0082e400000e0000 */
.L_x_1480:
        /* <DEDUP_REMOVED lines=14> */
.L_x_1418:
[----:B------:R-:W-:Y:S05]  /*1e660*/  BSYNC B0 ;  /* 0x0000000000007941 */ /* 0x000fea0003800000 */
.L_x_1417:
[----:B------:R-:W-:Y:S05]  /*1e670*/  BRA.DIV ~URZ, `(.L_x_1419) ;  /* 0x000047927f007947 */ /* 0x000fea000b800000 */
[----:B------:R1:W2:Y:S02]  /*1e680*/  SHFL.IDX PT, R0, R9, 0x6, 0x181f ;  /* 0x00d81f0009007f89 */ /* 0x0002a400000e0000 */
.L_x_1481:
[----:B------:R-:W-:Y:S05]  /*1e690*/  BRA.DIV ~URZ, `(.L_x_1420) ;  /* 0x000048027f007947 */ /* 0x000fea000b800000 */
[----:B--23--:R2:W3:Y:S02]  /*1e6a0*/  SHFL.IDX PT, R2, R11, 0x6, 0x181f ;  /* 0x00d81f000b027f89 */ /* 0x00c4e400000e0000 */
.L_x_1482:
        /* <DEDUP_REMOVED lines=14> */
.L_x_1422:
[----:B------:R-:W-:Y:S05]  /*1e790*/  BSYNC B0 ;  /* 0x0000000000007941 */ /* 0x000fea0003800000 */
.L_x_1421:
[----:B------:R-:W-:Y:S05]  /*1e7a0*/  BRA.DIV ~URZ, `(.L_x_1423) ;  /* 0x000047827f007947 */ /* 0x000fea000b800000 */
[----:B------:R1:W2:Y:S04]  /*1e7b0*/  SHFL.IDX PT, R0, R9, 0x7, 0x181f ;  /* 0x00f81f0009007f89 */ /* 0x0002a800000e0000 */
[----:B---3--:R1:W3:Y:S02]  /*1e7c0*/  SHFL.IDX PT, R2, R11, 0x7, 0x181f ;  /* 0x00f81f000b027f89 */ /* 0x0082e400000e0000 */
.L_x_1483:
[----:B------:R-:W-:-:S04]  /*1e7d0*/  IADD3 R3, R8, 0x70, RZ ;  /* 0x0000007008037810 */ /* 0x000fc80007ffe0ff */
[----:B------:R-:W-:Y:S01]  /*1e7e0*/  ISETP.GE.AND P0, PT, R3, R10, PT ;  /* 0x0000000a0300720c */ /* 0x000fe20003f06270 */
[----:B--2---:R-:W-:-:S12]  /*1e7f0*/  IMAD.MOV.U32 R3, RZ, RZ, R0 ;  /* 0x000000ffff037224 */ /* 0x004fd800078e0000 */
[----:B------:R-:W-:Y:S05]  /*1e800*/  @P0 EXIT ;  /* 0x000000000000094d */ /* 0x000fea0003800000 */
[----:B------:R-:W-:-:S13]  /*1e810*/  ISETP.GE.AND P0, PT, R6, c[0x0][0x3c8], PT ;  /* 0x0000f20006007a0c */ /* 0x000fda0003f06270 */
[----:B---3--:R-:W-:-:S05]  /*1e820*/  @!P0 IMAD.WIDE R4, R6, 0x2, R2 ;  /* 0x0000000206048825 */ /* 0x008fca00078e0202 */
        /* <DEDUP_REMOVED lines=9> */
.L_x_1242:
[----:B------:R-:W-:Y:S01]  /*1e8c0*/  MOV R0, 0x181f ;  /* 0x0000181f00007802 */ /* 0x000fe20000000f00 */
[----:B------:R1:W-:Y:S01]  /*1e8d0*/  STL [R1+0x84], RZ ;  /* 0x000084ff01007387 */ /* 0x0003e20000100800 */
[----:B------:R-:W-:Y:S01]  /*1e8e0*/  IMAD.MOV.U32 R2, RZ, RZ, R12 ;  /* 0x000000ffff027224 */ /* 0x000fe200078e000c */
[----:B------:R-:W-:Y:S02]  /*1e8f0*/  MOV R3, 0x1e920 ;  /* 0x0001e92000037802 */ /* 0x000fe40000000f00 */
[----:B------:R1:W-:Y:S04]  /*1e900*/  STL [R1+0x80], R0 ;  /* 0x0000800001007387 */ /* 0x0003e80000100800 */
[----:B-1---5:R-:W-:Y:S05]  /*1e910*/  CALL.REL.NOINC `($__internal_3_$__cuda_sm70_shflsync_idx_p) ;  /* 0x0001082000007944 */ /* 0x022fea0003c00000 */
[----:B-----5:R1:W5:Y:S02]  /*1e920*/  LDL.LU R0, [R1+0x88] ;  /* 0x0000880001007983 */ /* 0x0203640000300800 */
[----:B-1---5:R-:W-:Y:S05]  /*1e930*/  BRA `(.L_x_1424) ;  /* 0xfffe886000007947 */ /* 0x022fea000383ffff */
.L_x_1243:
[----:B------:R-:W-:Y:S01]  /*1e940*/  MOV R4, 0x181f ;  /* 0x0000181f00047802 */ /* 0x000fe20000000f00 */
[----:B------:R3:W-:Y:S01]  /*1e950*/  STL [R1+0x84], RZ ;  /* 0x000084ff01007387 */ /* 0x0007e20000100800 */
[----:B------:R-:W-:Y:S01]  /*1e960*/  IMAD.MOV.U32 R2, RZ, RZ, R14 ;  /* 0x000000ffff027224 */ /* 0x000fe200078e000e */
[----:B------:R-:W-:-:S02]  /*1e970*/  MOV R3, 0x1e9a0 ;  /* 0x0001e9a000037802 */ /* 0x000fc40000000f00 */
[----:B------:R3:W-:Y:S04]  /*1e980*/  STL [R1+0x80], R4 ;  /* 0x0000800401007387 */ /* 0x0007e80000100800 */
[----:B-123-5:R-:W-:Y:S05]  /*1e990*/  CALL.REL.NOINC `($__internal_3_$__cuda_sm70_shflsync_idx_p) ;  /* 0x000107a000007944 */ /* 0x02efea0003c00000 */
[----:B------:R1:W5:Y:S02]  /*1e9a0*/  LDL.LU R2, [R1+0x88] ;  /* 0x0000880001027983 */ /* 0x0003640000300800 */
[----:B-1---5:R-:W-:Y:S05]  /*1e9b0*/  BRA `(.L_x_1425) ;  /* 0xfffe880000007947 */ /* 0x022fea000383ffff */
.L_x_1246:
[----:B------:R-:W-:Y:S01]  /*1e9c0*/  MOV R4, 0x1 ;  /* 0x0000000100047802 */ /* 0x000fe20000000f00 */
[----:B--2---:R-:W-:Y:S01]  /*1e9d0*/  IMAD.MOV.U32 R0, RZ, RZ, 0x181f ;  /* 0x0000181fff007424 */ /* 0x004fe200078e00ff */
[----:B------:R-:W-:Y:S01]  /*1e9e0*/  MOV R3, 0x1ea30 ;  /* 0x0001ea3000037802 */ /* 0x000fe20000000f00 */
[----:B----4-:R-:W-:Y:S02]  /*1e9f0*/  IMAD.MOV.U32 R2, RZ, RZ, R12 ;  /* 0x000000ffff027224 */ /* 0x010fe400078e000c */
[----:B------:R2:W-:Y:S04]  /*1ea00*/  STL [R1+0x84], R4 ;  /* 0x0000840401007387 */ /* 0x0005e80000100800 */
[----:B------:R2:W-:Y:S02]  /*1ea10*/  STL [R1+0x80], R0 ;  /* 0x0000800001007387 */ /* 0x0005e40000100800 */
[----:B-123-5:R-:W-:Y:S05]  /*1ea20*/  CALL.REL.NOINC `($__internal_3_$__cuda_sm70_shflsync_idx_p) ;  /* 0x0001071000007944 */ /* 0x02efea0003c00000 */
[----:B-----5:R1:W5:Y:S01]  /*1ea30*/  LDL.LU R4, [R1+0x88] ;  /* 0x0000880001047983 */ /* 0x0203620000300800 */
[----:B------:R-:W-:Y:S01]  /*1ea40*/  MOV R6, 0x1 ;  /* 0x0000000100067802 */ /* 0x000fe20000000f00 */
[----:B------:R-:W-:Y:S01]  /*1ea50*/  IMAD.MOV.U32 R0, RZ, RZ, 0x181f ;  /* 0x0000181fff007424 */ /* 0x000fe200078e00ff */
[----:B------:R-:W-:Y:S01]  /*1ea60*/  MOV R3, 0x1eab0 ;  /* 0x0001eab000037802 */ /* 0x000fe20000000f00 */
[----:B------:R-:W-:-:S02]  /*1ea70*/  IMAD.MOV.U32 R2, RZ, RZ, R14 ;  /* 0x000000ffff027224 */ /* 0x000fc400078e000e */
[----:B------:R1:W-:Y:S04]  /*1ea80*/  STL [R1+0x84], R6 ;  /* 0x0000840601007387 */ /* 0x0003e80000100800 */
[----:B------:R1:W-:Y:S02]  /*1ea90*/  STL [R1+0x80], R0 ;  /* 0x0000800001007387 */ /* 0x0003e40000100800 */
[----:B-1---5:R-:W-:Y:S05]  /*1eaa0*/  CALL.REL.NOINC `($__internal_3_$__cuda_sm70_shflsync_idx_p) ;  /* 0x0001069000007944 */ /* 0x022fea0003c00000 */
[----:B------:R1:W5:Y:S02]  /*1eab0*/  LDL.LU R2, [R1+0x88] ;  /* 0x0000880001027983 */ /* 0x0003640000300800 */
[----:B-1---5:R-:W-:Y:S05]  /*1eac0*/  BRA `(.L_x_1426) ;  /* 0xfffe884000007947 */ /* 0x022fea000383ffff */
.L_x_1249:
[----:B------:R-:W-:Y:S01]  /*1ead0*/  MOV R4, 0x2 ;  /* 0x0000000200047802 */ /* 0x000fe20000000f00 */
[----:B--2---:R-:W-:Y:S01]  /*1eae0*/  IMAD.MOV.U32 R0, RZ, RZ, 0x181f ;  /* 0x0000181fff007424 */ /* 0x004fe200078e00ff */
[----:B------:R-:W-:Y:S01]  /*1eaf0*/  MOV R3, 0x1eb40 ;  /* 0x0001eb4000037802 */ /* 0x000fe20000000f00 */
[----:B------:R-:W-:Y:S02]  /*1eb00*/  IMAD.MOV.U32 R2, RZ, RZ, R12 ;  /* 0x000000ffff027224 */ /* 0x000fe400078e000c */
[----:B------:R2:W-:Y:S04]  /*1eb10*/  STL [R1+0x84], R4 ;  /* 0x0000840401007387 */ /* 0x0005e80000100800 */
[----:B------:R2:W-:Y:S02]  /*1eb20*/  STL [R1+0x80], R0 ;  /* 0x0000800001007387 */ /* 0x0005e40000100800 */
[----:B-123-5:R-:W-:Y:S05]  /*1eb30*/  CALL.REL.NOINC `($__internal_3_$__cuda_sm70_shflsync_idx_p) ;  /* 0x0001060000007944 */ /* 0x02efea0003c00000 */
[----:B-----5:R1:W5:Y:S02]  /*1eb40*/  LDL.LU R4, [R1+0x88] ;  /* 0x0000880001047983 */ /* 0x0203640000300800 */
[----:B-1---5:R-:W-:Y:S05]  /*1eb50*/  BRA `(.L_x_1427) ;  /* 0xfffe88e000007947 */ /* 0x022fea000383ffff */
.L_x_1250:
[----:B--2---:R-:W-:Y:S01]  /*1eb60*/  MOV R6, 0x2 ;  /* 0x0000000200067802 */ /* 0x004fe20000000f00 */
[----:B------:R-:W-:Y:S01]  /*1eb70*/  IMAD.MOV.U32 R0, RZ, RZ, 0x181f ;  /* 0x0000181fff007424 */ /* 0x000fe200078e00ff */
[----:B------:R-:W-:Y:S01]  /*1eb80*/  MOV R3, 0x1ebd0 ;  /* 0x0001ebd000037802 */ /* 0x000fe20000000f00 */
[----:B------:R-:W-:-:S02]  /*1eb90*/  IMAD.MOV.U32 R2, RZ, RZ, R14 ;  /* 0x000000ffff027224 */ /* 0x000fc400078e000e */
[----:B------:R2:W-:Y:S04]  /*1eba0*/  STL [R1+0x84], R6 ;  /* 0x0000840601007387 */ /* 0x0005e80000100800 */
[----:B------:R2:W-:Y:S02]  /*1ebb0*/  STL [R1+0x80], R0 ;  /* 0x0000800001007387 */ /* 0x0005e40000100800 */
[----:B-12345:R-:W-:Y:S05]  /*1ebc0*/  CALL.REL.NOINC `($__internal_3_$__cuda_sm70_shflsync_idx_p) ;  /* 0x0001057000007944 */ /* 0x03efea0003c00000 */
[----:B------:R1:W5:Y:S02]  /*1ebd0*/  LDL.LU R2, [R1+0x88] ;  /* 0x0000880001027983 */ /* 0x0003640000300800 */
[----:B-1---5:R-:W-:Y:S05]  /*1ebe0*/  BRA `(.L_x_1428) ;  /* 0xfffe887000007947 */ /* 0x022fea000383ffff */
.L_x_1253:
[----:B------:R-:W-:Y:S01]  /*1ebf0*/  MOV R4, 0x3 ;  /* 0x0000000300047802 */ /* 0x000fe20000000f00 */
[----:B-1----:R-:W-:Y:S01]  /*1ec00*/  IMAD.MOV.U32 R0, RZ, RZ, 0x181f ;  /* 0x0000181fff007424 */ /* 0x002fe200078e00ff */
[----:B------:R-:W-:Y:S01]  /*1ec10*/  MOV R3, 0x1ec60 ;  /* 0x0001ec6000037802 */ /* 0x000fe20000000f00 */
[----:B---3--:R-:W-:Y:S02]  /*1ec20*/  IMAD.MOV.U32 R2, RZ, RZ, R12 ;  /* 0x000000ffff027224 */ /* 0x008fe400078e000c */
        /* <DEDUP_REMOVED lines=13> */
.L_x_1256:
[----:B------:R-:W-:Y:S01]  /*1ed00*/  MOV R4, 0x4 ;  /* 0x0000000400047802 */ /* 0x000fe20000000f00 */
[----:B--2---:R-:W-:Y:S01]  /*1ed10*/  IMAD.MOV.U32 R0, RZ, RZ, 0x181f ;  /* 0x0000181fff007424 */ /* 0x004fe200078e00ff */
[----:B------:R-:W-:Y:S01]  /*1ed20*/  MOV R3, 0x1ed70 ;  /* 0x0001ed7000037802 */ /* 0x000fe20000000f00 */
[----:B---3--:R-:W-:Y:S02]  /*1ed30*/  IMAD.MOV.U32 R2, RZ, RZ, R12 ;  /* 0x000000ffff027224 */ /* 0x008fe400078e000c */
[----:B------:R2:W-:Y:S04]  /*1ed40*/  STL [R1+0x84], R4 ;  /* 0x0000840401007387 */ /* 0x0005e80000100800 */
[----:B------:R2:W-:Y:S02]  /*1ed50*/  STL [R1+0x80], R0 ;  /* 0x0000800001007387 */ /* 0x0005e40000100800 */
[----:B-12-45:R-:W-:Y:S05]  /*1ed60*/  CALL.REL.NOINC `($__internal_3_$__cuda_sm70_shflsync_idx_p) ;  /* 0x000103d000007944 */ /* 0x036fea0003c00000 */
[----:B-----5:R1:W5:Y:S02]  /*1ed70*/  LDL.LU R4, [R1+0x88] ;  /* 0x0000880001047983 */ /* 0x0203640000300800 */
[----:B-1---5:R-:W-:Y:S05]  /*1ed80*/  BRA `(.L_x_1430) ;  /* 0xfffe894000007947 */ /* 0x022fea000383ffff */
.L_x_1257:
[----:B--2---:R-:W-:Y:S01]  /*1ed90*/  MOV R6, 0x4 ;  /* 0x0000000400067802 */ /* 0x004fe20000000f00 */
[----:B------:R-:W-:Y:S01]  /*1eda0*/  IMAD.MOV.U32 R0, RZ, RZ, 0x181f ;  /* 0x0000181fff007424 */ /* 0x000fe200078e00ff */
[----:B------:R-:W-:Y:S01]  /*1edb0*/  MOV R3, 0x1ee00 ;  /* 0x0001ee0000037802 */ /* 0x000fe20000000f00 */
[----:B---3--:R-:W-:-:S02]  /*1edc0*/  IMAD.MOV.U32 R2, RZ, RZ, R14 ;  /* 0x000000ffff027224 */ /* 0x008fc400078e000e */
[----:B------:R2:W-:Y:S04]  /*1edd0*/  STL [R1+0x84], R6 ;  /* 0x0000840601007387 */ /* 0x0005e80000100800 */
[----:B------:R2:W-:Y:S02]  /*1ede0*/  STL [R1+0x80], R0 ;  /* 0x0000800001007387 */ /* 0x0005e40000100800 */
[----:B-12-45:R-:W-:Y:S05]  /*1edf0*/  CALL.REL.NOINC `($__internal_3_$__cuda_sm70_shflsync_idx_p) ;  /* 0x0001034000007944 */ /* 0x036fea0003c00000 */
[----:B------:R1:W5:Y:S02]  /*1ee00*/  LDL.LU R2, [R1+0x88] ;  /* 0x0000880001027983 */ /* 0x0003640000300800 */
[----:B-1---5:R-:W-:Y:S05]  /*1ee10*/  BRA `(.L_x_1431) ;  /* 0xfffe88d000007947 */ /* 0x022fea000383ffff */
.L_x_1260:
[----:B------:R-:W-:Y:S01]  /*1ee20*/  MOV R4, 0x5 ;  /* 0x0000000500047802 */ /* 0x000fe20000000f00 */
[----:B---3--:R-:W-:Y:S01]  /*1ee30*/  IMAD.MOV.U32 R0, RZ, RZ, 0x181f ;  /* 0x0000181fff007424 */ /* 0x008fe200078e00ff */
[----:B------:R-:W-:Y:S01]  /*1ee40*/  MOV R3, 0x1ee90 ;  /* 0x0001ee9000037802 */ /* 0x000fe20000000f00 */
[----:B------:R-:W-:Y:S02]  /*1ee50*/  IMAD.MOV.U32 R2, RZ, RZ, R12 ;  /* 0x000000ffff027224 */ /* 0x000fe400078e000c */
[----:B------:R3:W-:Y:S04]  /*1ee60*/  STL [R1+0x84], R4 ;  /* 0x0000840401007387 */ /* 0x0007e80000100800 */
[----:B------:R3:W-:Y:S02]  /*1ee70*/  STL [R1+0x80], R0 ;  /* 0x0000800001007387 */ /* 0x0007e40000100800 */
[----:B-12345:R-:W-:Y:S05]  /*1ee80*/  CALL.REL.NOINC `($__internal_3_$__cuda_sm70_shflsync_idx_p) ;  /* 0x000102b000007944 */ /* 0x03efea0003c00000 */
        /* <DEDUP_REMOVED lines=10> */
.L_x_1263:
        /* <DEDUP_REMOVED lines=9> */
.L_x_1264:
        /* <DEDUP_REMOVED lines=9> */
.L_x_1267:
        /* <DEDUP_REMOVED lines=15> */
[----:B-----5:R1:W5:Y:S02]  /*1f140*/  LDL.LU R0, [R1+0x88] ;  /* 0x0000880001007983 */ /* 0x0203640000300800 */
[----:B-1---5:R-:W-:Y:S05]  /*1f150*/  BRA `(.L_x_1435) ;  /* 0xfffe896000007947 */ /* 0x022fea000383ffff */
.L_x_1269:
[----:B-1-3--:R-:W-:Y:S01]  /*1f160*/  MOV R0, 0x181f ;  /* 0x0000181f00007802 */ /* 0x00afe20000000f00 */
[----:B------:R1:W-:Y:S01]  /*1f170*/  STL [R1+0x84], RZ ;  /* 0x000084ff01007387 */ /* 0x0003e20000100800 */
[----:B------:R-:W-:Y:S01]  /*1f180*/  IMAD.MOV.U32 R2, RZ, RZ, R4 ;  /* 0x000000ffff027224 */ /* 0x000fe200078e0004 */
[----:B------:R-:W-:Y:S02]  /*1f190*/  MOV R3, 0x1f1c0 ;  /* 0x0001f1c000037802 */ /* 0x000fe40000000f00 */
[----:B------:R1:W-:Y:S04]  /*1f1a0*/  STL [R1+0x80], R0 ;  /* 0x0000800001007387 */ /* 0x0003e80000100800 */
[----:B-1---5:R-:W-:Y:S05]  /*1f1b0*/  CALL.REL.NOINC `($__internal_3_$__cuda_sm70_shflsync_idx_p) ;  /* 0x0000ff8000007944 */ /* 0x022fea0003c00000 */
[----:B-----5:R1:W5:Y:S01]  /*1f1c0*/  LDL.LU R0, [R1+0x88] ;  /* 0x0000880001007983 */ /* 0x0203620000300800 */
[----:B------:R-:W-:Y:S01]  /*1f1d0*/  MOV R11, 0x181f ;  /* 0x0000181f000b7802 */ /* 0x000fe20000000f00 */
[----:B------:R-:W-:Y:S01]  /*1f1e0*/  IMAD.MOV.U32 R2, RZ, RZ, R7 ;  /* 0x000000ffff027224 */ /* 0x000fe200078e0007 */
[----:B------:R-:W-:Y:S01]  /*1f1f0*/  MOV R3, 0x1f230 ;  /* 0x0001f23000037802 */ /* 0x000fe20000000f00 */
[----:B------:R1:W-:Y:S04]  /*1f200*/  STL [R1+0x84], RZ ;  /* 0x000084ff01007387 */ /* 0x0003e80000100800 */
[----:B------:R1:W-:Y:S02]  /*1f210*/  STL [R1+0x80], R11 ;  /* 0x0000800b01007387 */ /* 0x0003e40000100800 */
[----:B-1---5:R-:W-:Y:S05]  /*1f220*/  CALL.REL.NOINC `($__internal_3_$__cuda_sm70_shflsync_idx_p) ;  /* 0x0000ff1000007944 */ /* 0x022fea0003c00000 */
[----:B------:R-:W2:Y:S04]  /*1f230*/  LDL R11, [R1+0xa4] ;  /* 0x0000a400010b7983 */ /* 0x000ea80000100800 */
[----:B------:R-:W3:Y:S04]  /*1f240*/  LDL R2, [R1+0xe8] ;  /* 0x0000e80001027983 */ /* 0x000ee80000100800 */
[----:B------:R-:W4:Y:S04]  /*1f250*/  LDL.LU R28, [R1+0x88] ;  /* 0x00008800011c7983 */ /* 0x000f280000300800 */
[----:B------:R-:W4:Y:S01]  /*1f260*/  LDL R35, [R1+0xf4] ;  /* 0x0000f40001237983 */ /* 0x000f220000100800 */
[----:B------:R-:W-:-:S05]  /*1f270*/  IMAD.SHL.U32 R36, R137, 0x2, RZ ;  /* 0x0000000289247824 */ /* 0x000fca00078e00ff */
[----:B------:R-:W-:Y:S01]  /*1f280*/  STL [R1+0x74], R36 ;  /* 0x0000742401007387 */ /* 0x000fe20000100800 */
[----:B--2---:R-:W-:-:S04]  /*1f290*/  IMAD.WIDE R32, R11, 0x2, RZ ;  /* 0x000000020b207825 */ /* 0x004fc800078e02ff */
[----:B---3--:R-:W-:Y:S01]  /*1f2a0*/  IMAD.WIDE R2, R2, 0x2, RZ ;  /* 0x0000000202027825 */ /* 0x008fe200078e02ff */
[----:B------:R-:W-:Y:S02]  /*1f2b0*/  ISETP.GE.AND P1, PT, R11, c[0x0][0x1d4], PT ;  /* 0x000075000b007a0c */ /* 0x000fe40003f26270 */
[-C--:B----4-:R-:W-:Y:S02]  /*1f2c0*/  IADD3 R30, P3, R32, R28.reuse, RZ ;  /* 0x0000001c201e7210 */ /* 0x090fe40007f7e0ff */
[----:B------:R-:W-:Y:S02]  /*1f2d0*/  IADD3 R28, P2, R2, R28, RZ ;  /* 0x0000001c021c7210 */ /* 0x000fe40007f5e0ff */
[----:B------:R-:W-:Y:S01]  /*1f2e0*/  ISETP.GE.AND P0, PT, R35, c[0x0][0x1d4], PT ;  /* 0x0000750023007a0c */ /* 0x000fe20003f06270 */
[----:B-----5:R-:W-:Y:S01]  /*1f2f0*/  IMAD.X R31, R0, 0x1, R33, P3 ;  /* 0x00000001001f7824 */ /* 0x020fe200018e0621 */
[----:B------:R-:W-:Y:S01]  /*1f300*/  ISETP.LT.OR P3, PT, R116, 0x1, P1 ;  /* 0x000000017400780c */ /* 0x000fe20000f61670 */
[----:B------:R-:W-:Y:S01]  /*1f310*/  IMAD.X R29, R0, 0x1, R3, P2 ;  /* 0x00000001001d7824 */ /* 0x000fe200010e0603 */
[----:B------:R-:W-:Y:S01]  /*1f320*/  ISETP.LT.OR P2, PT, R116, 0x1, P0 ;  /* 0x000000017400780c */ /* 0x000fe20000741670 */
[--C-:B------:R-:W-:Y:S01]  /*1f330*/  IMAD.MOV.U32 R34, RZ, RZ, R11.reuse ;  /* 0x000000ffff227224 */ /* 0x100fe200078e000b */
[----:B------:R-:W-:-:S02]  /*1f340*/  SHF.R.S32.HI R35, RZ, 0x1f, R11 ;  /* 0x0000001fff237819 */ /* 0x000fc4000001140b */
[----:B------:R-:W-:-:S07]  /*1f350*/  IADD3 R0, R36, 0x2080, RZ ;  /* 0x0000208024007810 */ /* 0x000fce0007ffe0ff */
[----:B------:R-:W-:Y:S01]  /*1f360*/  @!PT LDS RZ, [RZ] ;  /* 0x00000000fffff984 */ /* 0x000fe20000000800 */
[----:B------:R-:W-:Y:S01]  /*1f370*/  @!PT LDS RZ, [RZ] ;  /* 0x00000000fffff984 */ /* 0x000fe20000000800 */
[----:B------:R-:W-:Y:S01]  /*1f380*/  @!PT LDS RZ, [RZ] ;  /* 0x00000000fffff984 */ /* 0x000fe20000000800 */
[----:B------:R1:W-:Y:S04]  /*1f390*/  LDGSTS.E.BYPASS.LTC128B.128 [R36+0x2080], [R30.64], !P3 ;  /* 0x020800001e247fae */ /* 0x0003e8000d901d46 */
[----:B------:R2:W-:Y:S04]  /*1f3a0*/  LDGSTS.E.BYPASS.LTC128B.128 [R36+0x3880], [R28.64], !P2 ;  /* 0x038800001c247fae */ /* 0x0005e8000d101d46 */
[----:B------:R-:W-:Y:S04]  /*1f3b0*/  STL [R1+0x78], R0 ;  /* 0x0000780001007387 */ /* 0x000fe80000100800 */
[----:B------:R-:W-:Y:S01]  /*1f3c0*/  STL.64 [R1+0xc0], R34 ;  /* 0x0000c02201007387 */ /* 0x000fe20000100a00 */
[----:B------:R-:W-:Y:S01]  /*1f3d0*/  MOV R61, R3 ;  /* 0x00000003003d7202 */ /* 0x000fe20000000f00 */
[----:B--2---:R-:W-:-:S05]  /*1f3e0*/  IMAD.MOV.U32 R28, RZ, RZ, 0x1 ;  /* 0x00000001ff1c7424 */ /* 0x004fca00078e00ff */
[----:B------:R-:W-:Y:S01]  /*1f3f0*/  STL [R1+0x84], R28 ;  /* 0x0000841c01007387 */ /* 0x000fe20000100800 */
[----:B------:R-:W-:Y:S01]  /*1f400*/  MOV R3, 0x181f ;  /* 0x0000181f00037802 */ /* 0x000fe20000000f00 */
[----:B------:R-:W-:Y:S01]  /*1f410*/  IMAD.MOV.U32 R62, RZ, RZ, R2 ;  /* 0x000000ffff3e7224 */ /* 0x000fe200078e0002 */
[----:B------:R-:W-:Y:S01]  /*1f420*/  MOV R60, R32 ;  /* 0x00000020003c7202 */ /* 0x000fe20000000f00 */
[----:B------:R-:W-:Y:S02]  /*1f430*/  IMAD.MOV.U32 R63, RZ, RZ, R33 ;  /* 0x000000ffff3f7224 */ /* 0x000fe400078e0021 */
[----:B------:R2:W-:Y:S01]  /*1f440*/  STL [R1+0x80], R3 ;  /* 0x0000800301007387 */ /* 0x0005e20000100800 */
[----:B------:R-:W-:Y:S01]  /*1f450*/  IMAD.MOV.U32 R2, RZ, RZ, R4 ;  /* 0x000000ffff027224 */ /* 0x000fe200078e0004 */
[----:B--2---:R-:W-:Y:S02]  /*1f460*/  MOV R3, 0x1f480 ;  /* 0x0001f48000037802 */ /* 0x004fe40000000f00 */
[----:B-1----:R-:W-:Y:S05]  /*1f470*/  CALL.REL.NOINC `($__internal_3_$__cuda_sm70_shflsync_idx_p) ;  /* 0x0000fcc000007944 */ /* 0x002fea0003c00000 */
        /* <DEDUP_REMOVED lines=8> */
[----:B------:R-:W2:Y:S04]  /*1f500*/  LDL.LU R2, [R1+0x88] ;  /* 0x0000880001027983 */ /* 0x000ea80000300800 */
[----:B------:R-:W3:Y:S01]  /*1f510*/  LDL R11, [R1+0x74] ;  /* 0x00007400010b7983 */ /* 0x000ee20000100800 */
[C---:B--2---:R-:W-:Y:S02]  /*1f520*/  IADD3 R28, P3, R2.reuse, R60, RZ ;  /* 0x0000003c021c7210 */ /* 0x044fe40007f7e0ff */
[----:B------:R-:W-:-:S03]  /*1f530*/  IADD3 R2, P2, R2, R62, RZ ;  /* 0x0000003e02027210 */ /* 0x000fc60007f5e0ff */
[----:B-----5:R-:W-:Y:S01]  /*1f540*/  IMAD.X R29, R0, 0x1, R63, P3 ;  /* 0x00000001001d7824 */ /* 0x020fe200018e063f */
[----:B------:R-:W-:Y:S01]  /*1f550*/  ISETP.LT.OR P3, PT, R116, 0x11, P1 ;  /* 0x000000117400780c */ /* 0x000fe20000f61670 */
[----:B------:R-:W-:Y:S01]  /*1f560*/  IMAD.X R3, R0, 0x1, R61, P2 ;  /* 0x0000000100037824 */ /* 0x000fe200010e063d */
[----:B------:R-:W-:Y:S01]  /*1f570*/  ISETP.LT.OR P2, PT, R116, 0x11, P0 ;  /* 0x000000117400780c */ /* 0x000fe20000741670 */
[----:B------:R-:W-:-:S05]  /*1f580*/  IMAD.MOV.U32 R0, RZ, RZ, 0x181f ;  /* 0x0000181fff007424 */ /* 0x000fca00078e00ff */
[----:B------:R1:W-:Y:S05]  /*1f590*/  STL [R1+0x80], R0 ;  /* 0x0000800001007387 */ /* 0x0003ea0000100800 */
[----:B------:R-:W-:Y:S01]  /*1f5a0*/  @!PT LDS RZ, [RZ] ;  /* 0x00000000fffff984 */ /* 0x000fe20000000800 */
[----:B------:R-:W-:Y:S01]  /*1f5b0*/  @!PT LDS RZ, [RZ] ;  /* 0x00000000fffff984 */ /* 0x000fe20000000800 */
[----:B------:R-:W-:Y:S01]  /*1f5c0*/  @!PT LDS RZ, [RZ] ;  /* 0x00000000fffff984 */ /* 0x000fe20000000800 */
[----:B---3--:R1:W-:Y:S04]  /*1f5d0*/  LDGSTS.E.BYPASS.LTC128B.128 [R11+0x2880], [R28.64], !P3 ;  /* 0x028800001c0b7fae */ /* 0x0083e8000d901d46 */
[----:B------:R2:W-:Y:S02]  /*1f5e0*/  LDGSTS.E.BYPASS.LTC128B.128 [R11+0x4080], [R2.64], !P2 ;  /* 0x04080000020b7fae */ /* 0x0005e4000d101d46 */
[----:B--2---:R-:W-:Y:S01]  /*1f5f0*/  IMAD.MOV.U32 R2, RZ, RZ, R4 ;  /* 0x000000ffff027224 */ /* 0x004fe200078e0004 */
[----:B------:R-:W-:Y:S01]  /*1f600*/  MOV R3, 0x1f640 ;  /* 0x0001f64000037802 */ /* 0x000fe20000000f00 */
[----:B------:R-:W-:-:S05]  /*1f610*/  IMAD.MOV.U32 R4, RZ, RZ, 0x2 ;  /* 0x00000002ff047424 */ /* 0x000fca00078e00ff */
[----:B------:R1:W-:Y:S02]  /*1f620*/  STL [R1+0x84], R4 ;  /* 0x0000840401007387 */ /* 0x0003e40000100800 */
[----:B-1----:R-:W-:Y:S05]  /*1f630*/  CALL.REL.NOINC `($__internal_3_$__cuda_sm70_shflsync_idx_p) ;  /* 0x0000fb0000007944 */ /* 0x002fea0003c00000 */
[----:B------:R1:W5:Y:S02]  /*1f640*/  LDL.LU R11, [R1+0x88] ;  /* 0x00008800010b7983 */ /* 0x0003640000300800 */
[----:B-----5:R-:W-:Y:S01]  /*1f650*/  MOV R4, 0x2 ;  /* 0x0000000200047802 */ /* 0x020fe20000000f00 */
[----:B------:R-:W-:Y:S01]  /*1f660*/  IMAD.MOV.U32 R0, RZ, RZ, 0x181f ;  /* 0x0000181fff007424 */ /* 0x000fe200078e00ff */
[----:B------:R-:W-:Y:S01]  /*1f670*/  MOV R3, 0x1f6c0 ;  /* 0x0001f6c000037802 */ /* 0x000fe20000000f00 */
[----:B------:R-:W-:Y:S02]  /*1f680*/  IMAD.MOV.U32 R2, RZ, RZ, R7 ;  /* 0x000000ffff027224 */ /* 0x000fe400078e0007 */
[----:B------:R1:W-:Y:S04]  /*1f690*/  STL [R1+0x84], R4 ;  /* 0x0000840401007387 */ /* 0x0003e80000100800 */
[----:B------:R1:W-:Y:S02]  /*1f6a0*/  STL [R1+0x80], R0 ;  /* 0x0000800001007387 */ /* 0x0003e40000100800 */
[----:B-1----:R-:W-:Y:S05]  /*1f6b0*/  CALL.REL.NOINC `($__internal_3_$__cuda_sm70_shflsync_idx_p) ;  /* 0x0000fa8000007944 */ /* 0x002fea0003c00000 */
[----:B-----5:R1:W5:Y:S02]  /*1f6c0*/  LDL.LU R4, [R1+0x88] ;  /* 0x0000880001047983 */ /* 0x0203640000300800 */
[----:B-1---5:R-:W-:Y:S05]  /*1f6d0*/  BRA `(.L_x_1436) ;  /* 0xfffe953000007947 */ /* 0x022fea000383ffff */
.L_x_1272:
[----:B------:R-:W-:Y:S01]  /*1f6e0*/  MOV R0, 0x181f ;  /* 0x0000181f00007802 */ /* 0x000fe20000000f00 */
[----:B------:R2:W-:Y:S01]  /*1f6f0*/  STL [R1+0x84], RZ ;  /* 0x000084ff01007387 */ /* 0x0005e20000100800 */
[----:B------:R-:W-:Y:S01]  /*1f700*/  IMAD.MOV.U32 R2, RZ, RZ, R4 ;  /* 0x000000ffff027224 */ /* 0x000fe200078e0004 */
[----:B------:R-:W-:-:S02]  /*1f710*/  MOV R3, 0x1f740 ;  /* 0x0001f74000037802 */ /* 0x000fc40000000f00 */
[----:B------:R2:W-:Y:S04]  /*1f720*/  STL [R1+0x80], R0 ;  /* 0x0000800001007387 */ /* 0x0005e80000100800 */
[----:B-12--5:R-:W-:Y:S05]  /*1f730*/  CALL.REL.NOINC `($__internal_3_$__cuda_sm70_shflsync_idx_p) ;  /* 0x0000fa0000007944 */ /* 0x026fea0003c00000 */
[----:B------:R1:W5:Y:S02]  /*1f740*/  LDL.LU R13, [R1+0x88] ;  /* 0x00008800010d7983 */ /* 0x0003640000300800 */
[----:B-1---5:R-:W-:Y:S05]  /*1f750*/  BRA `(.L_x_1437) ;  /* 0xfffea0e000007947 */ /* 0x022fea000383ffff */
.L_x_1273:
[----:B------:R-:W-:Y:S01]  /*1f760*/  MOV R0, 0x181f ;  /* 0x0000181f00007802 */ /* 0x000fe20000000f00 */
[----:B------:R4:W-:Y:S01]  /*1f770*/  STL [R1+0x84], RZ ;  /* 0x000084ff01007387 */ /* 0x0009e20000100800 */
[----:B------:R-:W-:Y:S01]  /*1f780*/  IMAD.MOV.U32 R2, RZ, RZ, R18 ;  /* 0x000000ffff027224 */ /* 0x000fe200078e0012 */
[----:B------:R-:W-:Y:S02]  /*1f790*/  MOV R3, 0x1f7c0 ;  /* 0x0001f7c000037802 */ /* 0x000fe40000000f00 */
[----:B------:R4:W-:Y:S04]  /*1f7a0*/  STL [R1+0x80], R0 ;  /* 0x0000800001007387 */ /* 0x0009e80000100800 */
[----:B-12345:R-:W-:Y:S05]  /*1f7b0*/  CALL.REL.NOINC `($__internal_3_$__cuda_sm70_shflsync_idx_p) ;  /* 0x0000f98000007944 */ /* 0x03efea0003c00000 */
[----:B------:R-:W2:Y:S04]  /*1f7c0*/  LDL R7, [R1+0xf4] ;  /* 0x0000f40001077983 */ /* 0x000ea80000100800 */
[----:B------:R-:W3:Y:S04]  /*1f7d0*/  LDL.64 R16, [R1+0xc0] ;  /* 0x0000c00001107983 */ /* 0x000ee80000100a00 */
[----:B------:R-:W4:Y:S04]  /*1f7e0*/  LDL R11, [R1+0xe8] ;  /* 0x0000e800010b7983 */ /* 0x000f280000100800 */
[----:B------:R-:W4:Y:S04]  /*1f7f0*/  LDL R3, [R1+0xa4] ;  /* 0x0000a40001037983 */ /* 0x000f280000100800 */
[----:B------:R-:W4:Y:S04]  /*1f800*/  LDL.LU R2, [R1+0x88] ;  /* 0x0000880001027983 */ /* 0x000f280000300800 */
[----:B------:R-:W4:Y:S04]  /*1f810*/  LDL R12, [R1+0xf0] ;  /* 0x0000f000010c7983 */ /* 0x000f280000100800 */
[----:B-----5:R-:W4:Y:S01]  /*1f820*/  LDL R0, [R1+0x74] ;  /* 0x0000740001007983 */ /* 0x020f220000100800 */
[----:B--2---:R-:W-:-:S03]  /*1f830*/  ISETP.GE.AND P3, PT, R7, c[0x0][0x1d4], PT ;  /* 0x0000750007007a0c */ /* 0x004fc60003f66270 */
[----:B------:R1:W5:Y:S01]  /*1f840*/  LDL R7, [R1+0xa0] ;  /* 0x0000a00001077983 */ /* 0x0003620000100800 */
[C---:B---3--:R-:W-:Y:S02]  /*1f850*/  IMAD.SHL.U32 R6, R16.reuse, 0x2, RZ ;  /* 0x0000000210067824 */ /* 0x048fe400078e00ff */
[----:B----4-:R-:W-:Y:S01]  /*1f860*/  IMAD.SHL.U32 R14, R11, 0x2, RZ ;  /* 0x000000020b0e7824 */ /* 0x010fe200078e00ff */
[----:B------:R-:W-:Y:S02]  /*1f870*/  SHF.L.U64.HI R15, R16, 0x1, R17 ;  /* 0x00000001100f7819 */ /* 0x000fe40000010211 */
[----:B------:R-:W-:Y:S02]  /*1f880*/  ISETP.GE.AND P2, PT, R3, c[0x0][0x1d4], PT ;  /* 0x0000750003007a0c */ /* 0x000fe40003f46270 */
[C---:B------:R-:W-:Y:S02]  /*1f890*/  IADD3 R20, P1, R2.reuse, R6, RZ ;  /* 0x0000000602147210 */ /* 0x040fe40007f3e0ff */
[----:B------:R-:W-:-:S02]  /*1f8a0*/  IADD3 R2, P0, R2, R14, RZ ;  /* 0x0000000e02027210 */ /* 0x000fc40007f1e0ff */
[----:B------:R-:W-:Y:S01]  /*1f8b0*/  SHF.L.U64.HI R16, R11, 0x1, R12 ;  /* 0x000000010b107819 */ /* 0x000fe2000001020c */
[----:B------:R-:W-:-:S04]  /*1f8c0*/  IMAD.X R21, R13, 0x1, R15, P1 ;  /* 0x000000010d157824 */ /* 0x000fc800008e060f */
[----:B------:R-:W-:Y:S02]  /*1f8d0*/  IMAD.X R3, R13, 0x1, R16, P0 ;  /* 0x000000010d037824 */ /* 0x000fe400000e0610 */
[----:B------:R-:W-:Y:S01]  /*1f8e0*/  @!PT LDS RZ, [RZ] ;  /* 0x00000000fffff984 */ /* 0x000fe20000000800 */
[----:B------:R-:W-:Y:S01]  /*1f8f0*/  @!PT LDS RZ, [RZ] ;  /* 0x00000000fffff984 */ /* 0x000fe20000000800 */
[----:B------:R-:W-:Y:S01]  /*1f900*/  @!PT LDS RZ, [RZ] ;  /* 0x00000000fffff984 */ /* 0x000fe20000000800 */
[----:B------:R2:W-:Y:S01]  /*1f910*/  LDGSTS.E.BYPASS.LTC128B.128 [R0+0x5080], [R20.64], !P2 ;  /* 0x0508000014007fae */ /* 0x0005e2000d101d46 */
[----:B------:R-:W-:-:S03]  /*1f920*/  IMAD.MOV.U32 R12, RZ, RZ, 0x1 ;  /* 0x00000001ff0c7424 */ /* 0x000fc600078e00ff */
[----:B------:R2:W-:Y:S04]  /*1f930*/  LDGSTS.E.BYPASS.LTC128B.128 [R0+0x6880], [R2.64], !P3 ;  /* 0x0688000002007fae */ /* 0x0005e8000d901d46 */
[----:B------:R1:W-:Y:S01]  /*1f940*/  STL [R1+0x84], R12 ;  /* 0x0000840c01007387 */ /* 0x0003e20000100800 */
[----:B--2---:R-:W-:-:S05]  /*1f950*/  IMAD.MOV.U32 R0, RZ, RZ, 0x181f ;  /* 0x0000181fff007424 */ /* 0x004fca00078e00ff */
[----:B------:R1:W-:Y:S01]  /*1f960*/  STL [R1+0x80], R0 ;  /* 0x0000800001007387 */ /* 0x0003e20000100800 */
[----:B------:R-:W-:Y:S01]  /*1f970*/  SEL R11, RZ, 0x10, P2 ;  /* 0x00000010ff0b7807 */ /* 0x000fe20001000000 */
[----:B------:R-:W-:Y:S01]  /*1f980*/  IMAD.MOV.U32 R2, RZ, RZ, R4 ;  /* 0x000000ffff027224 */ /* 0x000fe200078e0004 */
[----:B------:R-:W-:Y:S02]  /*1f990*/  MOV R3, 0x1f9b0 ;  /* 0x0001f9b000037802 */ /* 0x000fe40000000f00 */
[----:B-1---5:R-:W-:Y:S05]  /*1f9a0*/  CALL.REL.NOINC `($__internal_3_$__cuda_sm70_shflsync_idx_p) ;  /* 0x0000f79000007944 */ /* 0x022fea0003c00000 */
[----:B-----5:R1:W5:Y:S01]  /*1f9b0*/  LDL.LU R0, [R1+0x88] ;  /* 0x0000880001007983 */ /* 0x0203620000300800 */
[----:B------:R-:W-:Y:S01]  /*1f9c0*/  MOV R13, 0x1 ;  /* 0x00000001000d7802 */ /* 0x000fe20000000f00 */
[----:B------:R-:W-:Y:S01]  /*1f9d0*/  IMAD.MOV.U32 R12, RZ, RZ, 0x181f ;  /* 0x0000181fff0c7424 */ /* 0x000fe200078e00ff */
[----:B------:R-:W-:Y:S01]  /*1f9e0*/  MOV R3, 0x1fa30 ;  /* 0x0001fa3000037802 */ /* 0x000fe20000000f00 */
[----:B------:R-:W-:Y:S02]  /*1f9f0*/  IMAD.MOV.U32 R2, RZ, RZ, R18 ;  /* 0x000000ffff027224 */ /* 0x000fe400078e0012 */
[----:B------:R1:W-:Y:S04]  /*1fa00*/  STL [R1+0x84], R13 ;  /* 0x0000840d01007387 */ /* 0x0003e80000100800 */
[----:B------:R1:W-:Y:S02]  /*1fa10*/  STL [R1+0x80], R12 ;  /* 0x0000800c01007387 */ /* 0x0003e40000100800 */
[----:B-1---5:R-:W-:Y:S05]  /*1fa20*/  CALL.REL.NOINC `($__internal_3_$__cuda_sm70_shflsync_idx_p) ;  /* 0x0000f71000007944 */ /* 0x022fea0003c00000 */
[----:B------:R-:W2:Y:S04]  /*1fa30*/  LDL.LU R3, [R1+0x88] ;  /* 0x0000880001037983 */ /* 0x000ea80000300800 */
[----:B------:R-:W3:Y:S01]  /*1fa40*/  LDL R17, [R1+0x74] ;  /* 0x0000740001117983 */ /* 0x000ee20000100800 */
[----:B------:R-:W-:-:S02]  /*1fa50*/  IADD3 R12, -R11, 0x10, RZ ;  /* 0x000000100b0c7810 */ /* 0x000fc40007ffe1ff */
[----:B------:R-:W-:Y:S02]  /*1fa60*/  IADD3 R2, -R7, 0x10, RZ ;  /* 0x0000001007027810 */ /* 0x000fe40007ffe1ff */
[----:B------:R-:W-:Y:S02]  /*1fa70*/  LOP3.LUT R12, R12, 0xf, RZ, 0xc0, !PT ;  /* 0x0000000f0c0c7812 */ /* 0x000fe400078ec0ff */
[----:B------:R-:W-:Y:S02]  /*1fa80*/  ISETP.NE.U32.AND P3, PT, R11, RZ, PT ;  /* 0x000000ff0b00720c */ /* 0x000fe40003f65070 */
[----:B------:R-:W-:Y:S02]  /*1fa90*/  LOP3.LUT R2, R2, 0xf, RZ, 0xc0, !PT ;  /* 0x0000000f02027812 */ /* 0x000fe400078ec0ff */
[----:B------:R-:W-:Y:S02]  /*1faa0*/  ISETP.NE.U32.AND P2, PT, R7, RZ, PT ;  /* 0x000000ff0700720c */ /* 0x000fe40003f45070 */
[----:B--2---:R-:W-:-:S04]  /*1fab0*/  IADD3 R12, P1, P0, R12, R3, R6 ;  /* 0x000000030c0c7210 */ /* 0x004fc8000783e006 */
[----:B-----5:R-:W-:Y:S02]  /*1fac0*/  IADD3.X R13, RZ, R0, R15, P1, P0 ;  /* 0x00000000ff0d7210 */ /* 0x020fe40000fe040f */
[----:B------:R-:W-:-:S03]  /*1fad0*/  IADD3 R2, P1, P0, R2, R3, R14 ;  /* 0x0000000302027210 */ /* 0x000fc6000783e00e */
[----:B------:R-:W-:Y:S01]  /*1fae0*/  @!PT LDS RZ, [RZ] ;  /* 0x00000000fffff984 */ /* 0x000fe20000000800 */
[----:B------:R-:W-:Y:S01]  /*1faf0*/  @!PT LDS RZ, [RZ] ;  /* 0x00000000fffff984 */ /* 0x000fe20000000800 */
[----:B------:R-:W-:Y:S01]  /*1fb00*/  @!PT LDS RZ, [RZ] ;  /* 0x00000000fffff984 */ /* 0x000fe20000000800 */
[----:B---3--:R1:W-:Y:S01]  /*1fb10*/  LDGSTS.E.BYPASS.LTC128B.128.ZFILL [R17+0x5880], [R12.64], P3 ;  /* 0x058800000c117fae */ /* 0x0083e20009941d46 */
[----:B------:R-:W-:Y:S01]  /*1fb20*/  IADD3.X R3, RZ, R0, R16, P1, P0 ;  /* 0x00000000ff037210 */ /* 0x000fe20000fe0410 */
[----:B------:R-:W-:-:S04]  /*1fb30*/  IMAD.MOV.U32 R0, RZ, RZ, 0x181f ;  /* 0x0000181fff007424 */ /* 0x000fc800078e00ff */
[----:B------:R2:W-:Y:S04]  /*1fb40*/  LDGSTS.E.BYPASS.LTC128B.128.ZFILL [R17+0x7080], [R2.64], P2 ;  /* 0x0708000002117fae */ /* 0x0005e80009141d46 */
[----:B------:R1:W-:Y:S01]  /*1fb50*/  STL [R1+0x80], R0 ;  /* 0x0000800001007387 */ /* 0x0003e20000100800 */
        /* <DEDUP_REMOVED lines=15> */
.L_x_1274:
[----:B------:R-:W-:Y:S01]  /*1fc50*/  MOV R0, 0x1c1f ;  /* 0x00001c1f00007802 */ /* 0x000fe20000000f00 */
[----:B------:R1:W-:Y:S01]  /*1fc60*/  STL [R1+0x84], RZ ;  /* 0x000084ff01007387 */ /* 0x0003e20000100800 */
[----:B------:R-:W-:Y:S01]  /*1fc70*/  IMAD.MOV.U32 R2, RZ, RZ, R6 ;  /* 0x000000ffff027224 */ /* 0x000fe200078e0006 */
[----:B------:R-:W-:-:S02]  /*1fc80*/  MOV R3, 0x1fcb0 ;  /* 0x0001fcb000037802 */ /* 0x000fc40000000f00 */
[----:B------:R1:W-:Y:S04]  /*1fc90*/  STL [R1+0x80], R0 ;  /* 0x0000800001007387 */ /* 0x0003e80000100800 */
[----:B-1----:R-:W-:Y:S05]  /*1fca0*/  CALL.REL.NOINC `($__internal_3_$__cuda_sm70_shflsync_idx_p) ;  /* 0x0000f49000007944 */ /* 0x002fea0003c00000 */
[----:B------:R1:W5:Y:S02]  /*1fcb0*/  LDL.LU R3, [R1+0x88] ;  /* 0x0000880001037983 */ /* 0x0003640000300800 */
[----:B-1---5:R-:W-:Y:S05]  /*1fcc0*/  BRA `(.L_x_1439) ;  /* 0xfffea1e000007947 */ /* 0x022fea000383ffff */
.L_x_1279:
[----:B------:R-:W-:Y:S01]  /*1fcd0*/  MOV R4, 0x1 ;  /* 0x0000000100047802 */ /* 0x000fe20000000f00 */
[----:B------:R-:W-:Y:S01]  /*1fce0*/  IMAD.MOV.U32 R0, RZ, RZ, 0x1c1f ;  /* 0x00001c1fff007424 */ /* 0x000fe200078e00ff */
[----:B------:R-:W-:Y:S01]  /*1fcf0*/  MOV R3, 0x1fd40 ;  /* 0x0001fd4000037802 */ /* 0x000fe20000000f00 */
[----:B------:R-:W-:Y:S02]  /*1fd00*/  IMAD.MOV.U32 R2, RZ, RZ, R6 ;  /* 0x000000ffff027224 */ /* 0x000fe400078e0006 */
[----:B------:R1:W-:Y:S04]  /*1fd10*/  STL [R1+0x84], R4 ;  /* 0x0000840401007387 */ /* 0x0003e80000100800 */
[----:B------:R1:W-:Y:S02]  /*1fd20*/  STL [R1+0x80], R0 ;  /* 0x0000800001007387 */ /* 0x0003e40000100800 */
[----:B-1----:R-:W-:Y:S05]  /*1fd30*/  CALL.REL.NOINC `($__internal_3_$__cuda_sm70_shflsync_idx_p) ;  /* 0x0000f40000007944 */ /* 0x002fea0003c00000 */
[----:B------:R1:W5:Y:S02]  /*1fd40*/  LDL.LU R3, [R1+0x88] ;  /* 0x0000880001037983 */ /* 0x0003640000300800 */
[----:B-1---5:R-:W-:Y:S05]  /*1fd50*/  BRA `(.L_x_1440) ;  /* 0xfffea86000007947 */ /* 0x022fea000383ffff */
.L_x_1284:
[----:B------:R-:W-:Y:S01]  /*1fd60*/  MOV R4, 0x2 ;  /* 0x0000000200047802 */ /* 0x000fe20000000f00 */
[----:B------:R-:W-:Y:S01]  /*1fd70*/  IMAD.MOV.U32 R0, RZ, RZ, 0x1c1f ;  /* 0x00001c1fff007424 */ /* 0x000fe200078e00ff */
[----:B------:R-:W-:Y:S01]  /*1fd80*/  MOV R3, 0x1fdd0 ;  /* 0x0001fdd000037802 */ /* 0x000fe20000000f00 */
[----:B------:R-:W-:-:S02]  /*1fd90*/  IMAD.MOV.U32 R2, RZ, RZ, R6 ;  /* 0x000000ffff027224 */ /* 0x000fc400078e0006 */
[----:B------:R1:W-:Y:S04]  /*1fda0*/  STL [R1+0x84], R4 ;  /* 0x0000840401007387 */ /* 0x0003e80000100800 */
[----:B------:R1:W-:Y:S02]  /*1fdb0*/  STL [R1+0x80], R0 ;  /* 0x0000800001007387 */ /* 0x0003e40000100800 */
[----:B-1----:R-:W-:Y:S05]  /*1fdc0*/  CALL.REL.NOINC `($__internal_3_$__cuda_sm70_shflsync_idx_p) ;  /* 0x0000f37000007944 */ /* 0x002fea0003c00000 */
[----:B------:R1:W5:Y:S02]  /*1fdd0*/  LDL.LU R3, [R1+0x88] ;  /* 0x0000880001037983 */ /* 0x0003640000300800 */
[----:B-1---5:R-:W-:Y:S05]  /*1fde0*/  BRA `(.L_x_1441) ;  /* 0xfffeadb000007947 */ /* 0x022fea000383ffff */
.L_x_1289:
        /* <DEDUP_REMOVED lines=9> */
.L_x_1294:
[----:B------:R-:W-:Y:S01]  /*1fe80*/  IMAD.MOV.U32 R4, RZ, RZ, R0 ;  /* 0x000000ffff047224 */ /* 0x000fe200078e0000 */
[----:B------:R-:W-:-:S02]  /*1fe90*/  MOV R3, 0x2 ;  /* 0x0000000200037802 */ /* 0x000fc40000000f00 */
[----:B------:R-:W-:Y:S02]  /*1fea0*/  MOV R2, 0x1fec0 ;  /* 0x0001fec000027802 */ /* 0x000fe40000000f00 */
[----:B------:R-:W-:Y:S05]  /*1feb0*/  CALL.REL.NOINC `($__internal_2_$__cuda_sm70_shflsync_bfly_p) ;  /* 0x0000f22000007944 */ /* 0x000fea0003c00000 */
[----:B------:R-:W-:Y:S01]  /*1fec0*/  MOV R139, R51 ;  /* 0x00000033008b7202 */ /* 0x000fe20000000f00 */
[----:B------:R-:W-:Y:S05]  /*1fed0*/  BRA `(.L_x_1443) ;  /* 0xfffebb4000007947 */ /* 0x000fea000383ffff */
.L_x_1295:
[----:B------:R-:W-:Y:S01]  /*1fee0*/  IMAD.MOV.U32 R4, RZ, RZ, R139 ;  /* 0x000000ffff047224 */ /* 0x000fe200078e008b */
[----:B------:R-:W-:Y:S02]  /*1fef0*/  MOV R3, 0x1 ;  /* 0x0000000100037802 */ /* 0x000fe40000000f00 */
[----:B------:R-:W-:Y:S02]  /*1ff00*/  MOV R2, 0x1ff20 ;  /* 0x0001ff2000027802 */ /* 0x000fe40000000f00 */
[----:B-1----:R-:W-:Y:S05]  /*1ff10*/  CALL.REL.NOINC `($__internal_2_$__cuda_sm70_shflsync_bfly_p) ;  /* 0x0000f1c000007944 */ /* 0x002fea0003c00000 */
[----:B------:R-:W-:Y:S01]  /*1ff20*/  FMNMX.FTZ R139, R139, R51, !PT ;  /* 0x000000338b8b7209 */ /* 0x000fe20007810000 */
[----:B------:R-:W-:Y:S01]  /*1ff30*/  IMAD.MOV.U32 R4, RZ, RZ, R140 ;  /* 0x000000ffff047224 */ /* 0x000fe200078e008c */
[----:B------:R-:W-:Y:S01]  /*1ff40*/  MOV R2, 0x1ff70 ;  /* 0x0001ff7000027802 */ /* 0x000fe20000000f00 */
[----:B------:R-:W-:Y:S02]  /*1ff50*/  IMAD.MOV.U32 R3, RZ, RZ, 0x2 ;  /* 0x00000002ff037424 */ /* 0x000fe400078e00ff */
[----:B------:R-:W-:Y:S05]  /*1ff60*/  CALL.REL.NOINC `($__internal_2_$__cuda_sm70_shflsync_bfly_p) ;  /* 0x0000f17000007944 */ /* 0x000fea0003c00000 */
[----:B------:R-:W-:Y:S01]  /*1ff70*/  FMNMX.FTZ R140, R140, R51, !PT ;  /* 0x000000338c8c7209 */ /* 0x000fe20007810000 */
[----:B------:R-:W-:Y:S01]  /*1ff80*/  IMAD.MOV.U32 R3, RZ, RZ, 0x1 ;  /* 0x00000001ff037424 */ /* 0x000fe200078e00ff */
[----:B------:R-:W-:-:S03]  /*1ff90*/  MOV R2, 0x1ffc0 ;  /* 0x0001ffc000027802 */ /* 0x000fc60000000f00 */
[----:B------:R-:W-:Y:S02]  /*1ffa0*/  IMAD.MOV.U32 R4, RZ, RZ, R140 ;  /* 0x000000ffff047224 */ /* 0x000fe400078e008c */
[----:B------:R-:W-:Y:S05]  /*1ffb0*/  CALL.REL.NOINC `($__internal_2_$__cuda_sm70_shflsync_bfly_p) ;  /* 0x0000f12000007944 */ /* 0x000fea0003c00000 */
        /* <DEDUP_REMOVED lines=20> */
[----:B------:R-:W-:Y:S01]  /*20100*/  MOV R7, R51 ;  /* 0x0000003300077202 */ /* 0x000fe20000000f00 */
[----:B------:R-:W-:Y:S05]  /*20110*/  BRA `(.L_x_1444) ;  /* 0xfffeb9f000007947 */ /* 0x000fea000383ffff */
.L_x_1303:
[----:B------:R1:W-:Y:S01]  /*20120*/  STL [R1+0x84], RZ ;  /* 0x000084ff01007387 */ /* 0x0003e20000100800 */
[----:B------:R-:W-:Y:S01]  /*20130*/  MOV R6, 0x181f ;  /* 0x0000181f00067802 */ /* 0x000fe20000000f00 */
[----:B------:R-:W-:Y:S01]  /*20140*/  IMAD.MOV.U32 R2, RZ, RZ, R0 ;  /* 0x000000ffff027224 */ /* 0x000fe200078e0000 */
[----:B------:R-:W-:Y:S03]  /*20150*/  MOV R3, 0x20180 ;  /* 0x0002018000037802 */ /* 0x000fe60000000f00 */
[----:B------:R1:W-:Y:S04]  /*20160*/  STL [R1+0x80], R6 ;  /* 0x0000800601007387 */ /* 0x0003e80000100800 */
[----:B-1----:R-:W-:Y:S05]  /*20170*/  CALL.REL.NOINC `($__internal_3_$__cuda_sm70_shflsync_idx_p) ;  /* 0x0000efc000007944 */ /* 0x002fea0003c00000 */
[----:B------:R1:W5:Y:S02]  /*20180*/  LDL.LU R6, [R1+0x88] ;  /* 0x0000880001067983 */ /* 0x0003640000300800 */
[----:B-1---5:R-:W-:-:S05]  /*20190*/  BRA `(.L_x_1445) ;  /* 0xfffed25000007947 */ /* 0x022fca000383ffff */
.L_x_1304:
[----:B------:R3:W-:Y:S01]  /*201a0*/  STL [R1+0x84], RZ ;  /* 0x000084ff01007387 */ /* 0x0007e20000100800 */
[----:B------:R-:W-:Y:S01]  /*201b0*/  MOV R8, 0x181f ;  /* 0x0000181f00087802 */ /* 0x000fe20000000f00 */
[----:B------:R-:W-:Y:S01]  /*201c0*/  IMAD.MOV.U32 R2, RZ, RZ, R4 ;  /* 0x000000ffff027224 */ /* 0x000fe200078e0004 */
[----:B------:R-:W-:Y:S03]  /*201d0*/  MOV R3, 0x20200 ;  /* 0x0002020000037802 */ /* 0x000fe60000000f00 */
[----:B------:R3:W-:Y:S04]  /*201e0*/  STL [R1+0x80], R8 ;  /* 0x0000800801007387 */ /* 0x0007e80000100800 */
[----:B-123--:R-:W-:Y:S05]  /*201f0*/  CALL.REL.NOINC `($__internal_3_$__cuda_sm70_shflsync_idx_p) ;  /* 0x0000ef4000007944 */ /* 0x00efea0003c00000 */
[----:B------:R-:W2:Y:S04]  /*20200*/  LDL.LU R2, [R1+0x88] ;  /* 0x0000880001027983 */ /* 0x000ea80000300800 */
[----:B------:R-:W3:Y:S04]  /*20210*/  LDL R3, [R1+0xf4] ;  /* 0x0000f40001037983 */ /* 0x000ee80000100800 */
[----:B------:R-:W4:Y:S04]  /*20220*/  LDL R11, [R1+0xa4] ;  /* 0x0000a400010b7983 */ /* 0x000f280000100800 */
[----:B------:R-:W4:Y:S01]  /*20230*/  LDL R10, [R1+0x78] ;  /* 0x00007800010a7983 */ /* 0x000f220000100800 */
[----:B--2---:R-:W-:Y:S02]  /*20240*/  IADD3 R8, P0, R2, R238, RZ ;  /* 0x000000ee02087210 */ /* 0x004fe40007f1e0ff */
[----:B---3--:R-:W-:Y:S03]  /*20250*/  ISETP.GE.AND P1, PT, R3, c[0x0][0x1d4], PT ;  /* 0x0000750003007a0c */ /* 0x008fe60003f26270 */
[----:B------:R-:W-:Y:S01]  /*20260*/  IMAD.X R9, R6, 0x1, R239, P0 ;  /* 0x0000000106097824 */ /* 0x000fe200000e06ef */
[----:B------:R-:W-:Y:S02]  /*20270*/  IADD3 R2, P0, R2, R236, RZ ;  /* 0x000000ec02027210 */ /* 0x000fe40007f1e0ff */
[----:B----4-:R-:W-:Y:S03]  /*20280*/  ISETP.GE.AND P2, PT, R11, c[0x0][0x1d4], PT ;  /* 0x000075000b007a0c */ /* 0x010fe60003f46270 */
[----:B------:R-:W-:Y:S02]  /*20290*/  IMAD.X R3, R6, 0x1, R237, P0 ;  /* 0x0000000106037824 */ /* 0x000fe400000e06ed */
[----:B------:R1:W5:Y:S08]  /*202a0*/  LDL R6, [R1+0xa0] ;  /* 0x0000a00001067983 */ /* 0x0003700000100800 */
[----:B------:R-:W-:Y:S01]  /*202b0*/  @!PT LDS RZ, [RZ] ;  /* 0x00000000fffff984 */ /* 0x000fe20000000800 */
[----:B------:R-:W-:Y:S01]  /*202c0*/  @!PT LDS RZ, [RZ] ;  /* 0x00000000fffff984 */ /* 0x000fe20000000800 */
[----:B------:R-:W-:Y:S01]  /*202d0*/  @!PT LDS RZ, [RZ] ;  /* 0x00000000fffff984 */ /* 0x000fe20000000800 */
[----:B------:R2:W-:Y:S04]  /*202e0*/  LDGSTS.E.BYPASS.LTC128B.128 [R10], [R8.64], !P2 ;  /* 0x00000000080a7fae */ /* 0x0005e8000d101d46 */
[----:B------:R3:W-:Y:S01]  /*202f0*/  LDGSTS.E.BYPASS.LTC128B.128 [R10+0x1800], [R2.64], !P1 ;  /* 0x01800000020a7fae */ /* 0x0007e2000c901d46 */
[----:B--2---:R-:W-:Y:S02]  /*20300*/  IMAD.MOV.U32 R9, RZ, RZ, 0x1 ;  /* 0x00000001ff097424 */ /* 0x004fe400078e00ff */
[----:B------:R-:W-:Y:S02]  /*20310*/  IMAD.MOV.U32 R8, RZ, RZ, 0x181f ;  /* 0x0000181fff087424 */ /* 0x000fe400078e00ff */
[----:B---3-5:R-:W-:Y:S01]  /*20320*/  IMAD.MOV.U32 R2, RZ, RZ, R0 ;  /* 0x000000ffff027224 */ /* 0x028fe200078e0000 */
[----:B------:R1:W-:Y:S01]  /*20330*/  STL [R1+0x84], R9 ;  /* 0x0000840901007387 */ /* 0x0003e20000100800 */
[----:B------:R-:W-:Y:S03]  /*20340*/  MOV R3, 0x20370 ;  /* 0x0002037000037802 */ /* 0x000fe60000000f00 */
[----:B------:R1:W-:Y:S04]  /*20350*/  STL [R1+0x80], R8 ;  /* 0x0000800801007387 */ /* 0x0003e80000100800 */
[----:B-1----:R-:W-:Y:S05]  /*20360*/  CALL.REL.NOINC `($__internal_3_$__cuda_sm70_shflsync_idx_p) ;  /* 0x0000edd000007944 */ /* 0x002fea0003c00000 */
[----:B------:R1:W5:Y:S01]  /*20370*/  LDL.LU R8, [R1+0x88] ;  /* 0x0000880001087983 */ /* 0x0003620000300800 */
[----:B------:R-:W-:Y:S01]  /*20380*/  MOV R10, 0x1 ;  /* 0x00000001000a7802 */ /* 0x000fe20000000f00 */
[----:B------:R-:W-:Y:S01]  /*20390*/  IMAD.MOV.U32 R9, RZ, RZ, 0x181f ;  /* 0x0000181fff097424 */ /* 0x000fe200078e00ff */
[----:B------:R-:W-:Y:S01]  /*203a0*/  MOV R3, 0x203f0 ;  /* 0x000203f000037802 */ /* 0x000fe20000000f00 */
[----:B-----5:R-:W-:Y:S02]  /*203b0*/  IMAD.MOV.U32 R2, RZ, RZ, R4 ;  /* 0x000000ffff027224 */ /* 0x020fe400078e0004 */
[----:B------:R1:W-:Y:S04]  /*203c0*/  STL [R1+0x84], R10 ;  /* 0x0000840a01007387 */ /* 0x0003e80000100800 */
[----:B------:R1:W-:Y:S02]  /*203d0*/  STL [R1+0x80], R9 ;  /* 0x0000800901007387 */ /* 0x0003e40000100800 */
[----:B-1----:R-:W-:Y:S05]  /*203e0*/  CALL.REL.NOINC `($__internal_3_$__cuda_sm70_shflsync_idx_p) ;  /* 0x0000ed5000007944 */ /* 0x002fea0003c00000 */
[----:B------:R-:W2:Y:S04]  /*203f0*/  LDL R2, [R1+0xa4] ;  /* 0x0000a40001027983 */ /* 0x000ea80000100800 */
[----:B------:R-:W3:Y:S04]  /*20400*/  LDL.LU R10, [R1+0x88] ;  /* 0x00008800010a7983 */ /* 0x000ee80000300800 */
[----:B------:R-:W4:Y:S01]  /*20410*/  LDL R9, [R1+0x78] ;  /* 0x0000780001097983 */ /* 0x000f220000100800 */
[----:B--2---:R-:W-:Y:S02]  /*20420*/  ISETP.GE.AND P1, PT, R2, c[0x0][0x1d4], PT ;  /* 0x0000750002007a0c */ /* 0x004fe40003f26270 */
[----:B---3--:R-:W-:Y:S05]  /*20430*/  IADD3 R2, P0, R10, R238, RZ ;  /* 0x000000ee0a027210 */ /* 0x008fea0007f1e0ff */
[----:B------:R-:W-:Y:S06]  /*20440*/  IMAD.X R3, R8, 0x1, R239, P0 ;  /* 0x0000000108037824 */ /* 0x000fec00000e06ef */
[----:B------:R-:W-:Y:S01]  /*20450*/  @!PT LDS RZ, [RZ] ;  /* 0x00000000fffff984 */ /* 0x000fe20000000800 */
[----:B------:R-:W-:Y:S01]  /*20460*/  @!PT LDS RZ, [RZ] ;  /* 0x00000000fffff984 */ /* 0x000fe20000000800 */
[----:B------:R-:W-:Y:S01]  /*20470*/  @!PT LDS RZ, [RZ] ;  /* 0x00000000fffff984 */ /* 0x000fe20000000800 */
[----:B----4-:R1:W-:Y:S02]  /*20480*/  LDGSTS.E.BYPASS.LTC128B.128 [R9+0x800], [R2.64], !P1 ;  /* 0x0080000002097fae */ /* 0x0103e4000c901d46 */
[----:B-1----:R-:W-:Y:S04]  /*20490*/  IADD3 R2, -R6, 0x10, RZ ;  /* 0x0000001006027810 */ /* 0x002fe80007ffe1ff */
[----:B------:R-:W-:Y:S04]  /*204a0*/  LOP3.LUT R2, R2, 0xf, RZ, 0xc0, !PT ;  /* 0x0000000f02027812 */ /* 0x000fe800078ec0ff */
[----:B------:R-:W-:Y:S04]  /*204b0*/  IADD3 R2, P1, P0, R2, R10, R236 ;  /* 0x0000000a02027210 */ /* 0x000fe8000783e0ec */
[----:B------:R-:W-:Y:S01]  /*204c0*/  IADD3.X R3, RZ, R8, R237, P1, P0 ;  /* 0x00000008ff037210 */ /* 0x000fe20000fe04ed */
[----:B------:R-:W-:Y:S01]  /*204d0*/  IMAD.MOV.U32 R8, RZ, RZ, 0x2 ;  /* 0x00000002ff087424 */ /* 0x000fe200078e00ff */
[----:B------:R-:W-:Y:S04]  /*204e0*/  ISETP.NE.U32.AND P0, PT, R6, RZ, PT ;  /* 0x000000ff0600720c */ /* 0x000fe80003f05070 */
[----:B------:R1:W-:Y:S09]  /*204f0*/  STL [R1+0x84], R8 ;  /* 0x0000840801007387 */ /* 0x0003f20000100800 */
[----:B------:R2:W-:Y:S02]  /*20500*/  LDGSTS.E.BYPASS.LTC128B.128.ZFILL [R9+0x2000], [R2.64], P0 ;  /* 0x0200000002097fae */ /* 0x0005e40008141d46 */
[----:B--2--5:R-:W-:Y:S01]  /*20510*/  IMAD.MOV.U32 R2, RZ, RZ, R0 ;  /* 0x000000ffff027224 */ /* 0x024fe200078e0000 */
[----:B------:R-:W-:Y:S01]  /*20520*/  MOV R3, 0x20560 ;  /* 0x0002056000037802 */ /* 0x000fe20000000f00 */
[----:B------:R-:W-:Y:S05]  /*20530*/  IMAD.MOV.U32 R0, RZ, RZ, 0x181f ;  /* 0x0000181fff007424 */ /* 0x000fea00078e00ff */
[----:B------:R1:W-:Y:S02]  /*20540*/  STL [R1+0x80], R0 ;  /* 0x0000800001007387 */ /* 0x0003e40000100800 */
[----:B-1----:R-:W-:Y:S05]  /*20550*/  CALL.REL.NOINC `($__internal_3_$__cuda_sm70_shflsync_idx_p) ;  /* 0x0000ebe000007944 */ /* 0x002fea0003c00000 */
[----:B-----5:R1:W5:Y:S01]  /*20560*/  LDL.LU R0, [R1+0x88] ;  /* 0x0000880001007983 */ /* 0x0203620000300800 */
[----:B------:R-:W-:Y:S01]  /*20570*/  MOV R8, 0x2 ;  /* 0x0000000200087802 */ /* 0x000fe20000000f00 */
[----:B------:R-:W-:Y:S01]  /*20580*/  IMAD.MOV.U32 R2, RZ, RZ, R4 ;  /* 0x000000ffff027224 */ /* 0x000fe200078e0004 */
[----:B------:R-:W-:Y:S01]  /*20590*/  MOV R3, 0x205e0 ;  /* 0x000205e000037802 */ /* 0x000fe20000000f00 */
[----:B------:R-:W-:Y:S02]  /*205a0*/  IMAD.MOV.U32 R4, RZ, RZ, 0x181f ;  /* 0x0000181fff047424 */ /* 0x000fe400078e00ff */
[----:B------:R1:W-:Y:S04]  /*205b0*/  STL [R1+0x84], R8 ;  /* 0x0000840801007387 */ /* 0x0003e80000100800 */
[----:B------:R1:W-:Y:S02]  /*205c0*/  STL [R1+0x80], R4 ;  /* 0x0000800401007387 */ /* 0x0003e40000100800 */
[----:B-1---5:R-:W-:Y:S05]  /*205d0*/  CALL.REL.NOINC `($__internal_3_$__cuda_sm70_shflsync_idx_p) ;  /* 0x0000eb6000007944 */ /* 0x022fea0003c00000 */
[----:B------:R1:W5:Y:S02]  /*205e0*/  LDL.LU R2, [R1+0x88] ;  /* 0x0000880001027983 */ /* 0x0003640000300800 */
[----:B-1---5:R-:W-:-:S05]  /*205f0*/  BRA `(.L_x_1446) ;  /* 0xfffecf7000007947 */ /* 0x022fca000383ffff */
.L_x_1307:
[----:B------:R2:W-:Y:S01]  /*20600*/  STL [R1+0x84], RZ ;  /* 0x000084ff01007387 */ /* 0x0005e20000100800 */
[----:B------:R-:W-:Y:S01]  /*20610*/  MOV R6, 0x181f ;  /* 0x0000181f00067802 */ /* 0x000fe20000000f00 */
[----:B------:R-:W-:Y:S01]  /*20620*/  IMAD.MOV.U32 R2, RZ, RZ, R0 ;  /* 0x000000ffff027224 */ /* 0x000fe200078e0000 */
[----:B------:R-:W-:Y:S03]  /*20630*/  MOV R3, 0x20660 ;  /* 0x0002066000037802 */ /* 0x000fe60000000f00 */
[----:B------:R2:W-:Y:S04]  /*20640*/  STL [R1+0x80], R6 ;  /* 0x0000800601007387 */ /* 0x0005e80000100800 */
[----:B-12---:R-:W-:Y:S05]  /*20650*/  CALL.REL.NOINC `($__internal_3_$__cuda_sm70_shflsync_idx_p) ;  /* 0x0000eae000007944 */ /* 0x006fea0003c00000 */
[----:B------:R1:W5:Y:S02]  /*20660*/  LDL.LU R6, [R1+0x88] ;  /* 0x0000880001067983 */ /* 0x0003640000300800 */
[----:B-1---5:R-:W-:-:S05]  /*20670*/  BRA `(.L_x_1447) ;  /* 0xfffee14000007947 */ /* 0x022fca000383ffff */
.L_x_1308:
[----:B------:R4:W-:Y:S01]  /*20680*/  STL [R1+0x84], RZ ;  /* 0x000084ff01007387 */ /* 0x0009e20000100800 */
[----:B------:R-:W-:Y:S01]  /*20690*/  MOV R8, 0x181f ;  /* 0x0000181f00087802 */ /* 0x000fe20000000f00 */
[----:B------:R-:W-:Y:S01]  /*206a0*/  IMAD.MOV.U32 R2, RZ, RZ, R4 ;  /* 0x000000ffff027224 */ /* 0x000fe200078e0004 */
[----:B------:R-:W-:Y:S03]  /*206b0*/  MOV R3, 0x206e0 ;  /* 0x000206e000037802 */ /* 0x000fe60000000f00 */
[----:B------:R4:W-:Y:S04]  /*206c0*/  STL [R1+0x80], R8 ;  /* 0x0000800801007387 */ /* 0x0009e80000100800 */
[----:B-1234-:R-:W-:Y:S05]  /*206d0*/  CALL.REL.NOINC `($__internal_3_$__cuda_sm70_shflsync_idx_p) ;  /* 0x0000ea6000007944 */ /* 0x01efea0003c00000 */
        /* <DEDUP_REMOVED lines=14> */
[----:B------:R2:W-:Y:S04]  /*207c0*/  LDGSTS.E.BYPASS.LTC128B.128 [R10+0x5080], [R8.64], !P2 ;  /* 0x05080000080a7fae */ /* 0x0005e8000d101d46 */
        /* <DEDUP_REMOVED lines=47> */
[----:B-----5:R1:W5:Y:S02]  /*20ac0*/  LDL.LU R4, [R1+0x88] ;  /* 0x0000880001047983 */ /* 0x0203640000300800 */
[----:B-1---5:R-:W-:-:S05]  /*20ad0*/  BRA `(.L_x_1448) ;  /* 0xfffede6000007947 */ /* 0x022fca000383ffff */
.L_x_1309:
[----:B------:R1:W-:Y:S01]  /*20ae0*/  STL [R1+0x84], RZ ;  /* 0x000084ff01007387 */ /* 0x0003e20000100800 */
[----:B------:R-:W-:Y:S01]  /*20af0*/  MOV R4, 0x1c1f ;  /* 0x00001c1f00047802 */ /* 0x000fe20000000f00 */
[----:B------:R-:W-:Y:S01]  /*20b00*/  IMAD.MOV.U32 R2, RZ, RZ, R6 ;  /* 0x000000ffff027224 */ /* 0x000fe200078e0006 */
[----:B------:R-:W-:Y:S03]  /*20b10*/  MOV R3, 0x20b40 ;  /* 0x00020b4000037802 */ /* 0x000fe60000000f00 */
[----:B------:R1:W-:Y:S04]  /*20b20*/  STL [R1+0x80], R4 ;  /* 0x0000800401007387 */ /* 0x0003e80000100800 */
[----:B-1----:R-:W-:Y:S05]  /*20b30*/  CALL.REL.NOINC `($__internal_3_$__cuda_sm70_shflsync_idx_p) ;  /* 0x0000e60000007944 */ /* 0x002fea0003c00000 */
[----:B-----5:R1:W5:Y:S02]  /*20b40*/  LDL.LU R4, [R1+0x88] ;  /* 0x0000880001047983 */ /* 0x0203640000300800 */
[----:B-1---5:R-:W-:-:S05]  /*20b50*/  BRA `(.L_x_1449) ;  /* 0xfffee02000007947 */ /* 0x022fca000383ffff */
.L_x_1314:
[----:B------:R-:W-:Y:S01]  /*20b60*/  MOV R10, 0x1 ;  /* 0x00000001000a7802 */ /* 0x000fe20000000f00 */
[----:B------:R-:W-:Y:S01]  /*20b70*/  IMAD.MOV.U32 R4, RZ, RZ, 0x1c1f ;  /* 0x00001c1fff047424 */ /* 0x000fe200078e00ff */
[----:B------:R-:W-:Y:S01]  /*20b80*/  MOV R3, 0x20bd0 ;  /* 0x00020bd000037802 */ /* 0x000fe20000000f00 */
[----:B------:R-:W-:Y:S02]  /*20b90*/  IMAD.MOV.U32 R2, RZ, RZ, R6 ;  /* 0x000000ffff027224 */ /* 0x000fe400078e0006 */
[----:B------:R2:W-:Y:S04]  /*20ba0*/  STL [R1+0x84], R10 ;  /* 0x0000840a01007387 */ /* 0x0005e80000100800 */
[----:B------:R2:W-:Y:S02]  /*20bb0*/  STL [R1+0x80], R4 ;  /* 0x0000800401007387 */ /* 0x0005e40000100800 */
[----:B-12---:R-:W-:Y:S05]  /*20bc0*/  CALL.REL.NOINC `($__internal_3_$__cuda_sm70_shflsync_idx_p) ;  /* 0x0000e57000007944 */ /* 0x006fea0003c00000 */
[----:B-----5:R1:W5:Y:S02]  /*20bd0*/  LDL.LU R4, [R1+0x88] ;  /* 0x0000880001047983 */ /* 0x0203640000300800 */
[----:B-1---5:R-:W-:-:S05]  /*20be0*/  BRA `(.L_x_1450) ;  /* 0xfffee5a000007947 */ /* 0x022fca000383ffff */
.L_x_1319:
[----:B------:R-:W-:Y:S01]  /*20bf0*/  MOV R10, 0x2 ;  /* 0x00000002000a7802 */ /* 0x000fe20000000f00 */
[----:B------:R-:W-:Y:S01]  /*20c00*/  IMAD.MOV.U32 R4, RZ, RZ, 0x1c1f ;  /* 0x00001c1fff047424 */ /* 0x000fe200078e00ff */
[----:B------:R-:W-:Y:S01]  /*20c10*/  MOV R3, 0x20c60 ;  /* 0x00020c6000037802 */ /* 0x000fe20000000f00 */
[----:B------:R-:W-:Y:S02]  /*20c20*/  IMAD.MOV.U32 R2, RZ, RZ, R6 ;  /* 0x000000ffff027224 */ /* 0x000fe400078e0006 */
[----:B------:R3:W-:Y:S04]  /*20c30*/  STL [R1+0x84], R10 ;  /* 0x0000840a01007387 */ /* 0x0007e80000100800 */
[----:B------:R3:W-:Y:S02]  /*20c40*/  STL [R1+0x80], R4 ;  /* 0x0000800401007387 */ /* 0x0007e40000100800 */
[----:B-123--:R-:W-:Y:S05]  /*20c50*/  CALL.REL.NOINC `($__internal_3_$__cuda_sm70_shflsync_idx_p) ;  /* 0x0000e4e000007944 */ /* 0x00efea0003c00000 */
[----:B-----5:R1:W5:Y:S02]  /*20c60*/  LDL.LU R4, [R1+0x88] ;  /* 0x0000880001047983 */ /* 0x0203640000300800 */
[----:B-1---5:R-:W-:-:S05]  /*20c70*/  BRA `(.L_x_1451) ;  /* 0xfffee9d000007947 */ /* 0x022fca000383ffff */
.L_x_1324:
[----:B------:R-:W-:Y:S01]  /*20c80*/  IMAD.MOV.U32 R4, RZ, RZ, 0x1c1f ;  /* 0x00001c1fff047424 */ /* 0x000fe200078e00ff */
[----:B------:R-:W-:Y:S01]  /*20c90*/  MOV R3, 0x20cf0 ;  /* 0x00020cf000037802 */ /* 0x000fe20000000f00 */
[----:B------:R-:W-:Y:S01]  /*20ca0*/  IMAD.MOV.U32 R2, RZ, RZ, R6 ;  /* 0x000000ffff027224 */ /* 0x000fe200078e0006 */
[----:B-123--:R-:W-:Y:S02]  /*20cb0*/  MOV R6, 0x3 ;  /* 0x0000000300067802 */ /* 0x00efe40000000f00 */
[----:B------:R1:W-:Y:S04]  /*20cc0*/  STL [R1+0x80], R4 ;  /* 0x0000800401007387 */ /* 0x0003e80000100800 */
[----:B------:R1:W-:Y:S02]  /*20cd0*/  STL [R1+0x84], R6 ;  /* 0x0000840601007387 */ /* 0x0003e40000100800 */
[----:B-1----:R-:W-:Y:S05]  /*20ce0*/  CALL.REL.NOINC `($__internal_3_$__cuda_sm70_shflsync_idx_p) ;  /* 0x0000e45000007944 */ /* 0x002fea0003c00000 */
[----:B-----5:R1:W5:Y:S02]  /*20cf0*/  LDL.LU R4, [R1+0x88] ;  /* 0x0000880001047983 */ /* 0x0203640000300800 */
[----:B-1---5:R-:W-:-:S05]  /*20d00*/  BRA `(.L_x_1452) ;  /* 0xfffeee0000007947 */ /* 0x022fca000383ffff */
.L_x_1329:
[----:B------:R-:W-:Y:S02]  /*20d10*/  MOV R3, 0x2 ;  /* 0x0000000200037802 */ /* 0x000fe40000000f00 */
[----:B------:R-:W-:Y:S02]  /*20d20*/  MOV R2, 0x20d40 ;  /* 0x00020d4000027802 */ /* 0x000fe40000000f00 */
[----:B------:R-:W-:Y:S05]  /*20d30*/  CALL.REL.NOINC `($__internal_2_$__cuda_sm70_shflsync_bfly_p) ;  /* 0x0000e3a000007944 */ /* 0x000fea0003c00000 */
[----:B------:R-:W-:Y:S01]  /*20d40*/  MOV R0, R51 ;  /* 0x0000003300007202 */ /* 0x000fe20000000f00 */
[----:B------:R-:W-:-:S05]  /*20d50*/  BRA `(.L_x_1453) ;  /* 0xfffef57000007947 */ /* 0x000fca000383ffff */
.L_x_1330:
[----:B------:R-:W-:Y:S02]  /*20d60*/  MOV R3, 0x1 ;  /* 0x0000000100037802 */ /* 0x000fe40000000f00 */
[----:B------:R-:W-:Y:S02]  /*20d70*/  MOV R2, 0x20d90 ;  /* 0x00020d9000027802 */ /* 0x000fe40000000f00 */
[----:B------:R-:W-:Y:S05]  /*20d80*/  CALL.REL.NOINC `($__internal_2_$__cuda_sm70_shflsync_bfly_p) ;  /* 0x0000e35000007944 */ /* 0x000fea0003c00000 */
[----:B------:R-:W-:Y:S01]  /*20d90*/  IMAD.MOV.U32 R3, RZ, RZ, 0x2 ;  /* 0x00000002ff037424 */ /* 0x000fe200078e00ff */
[----:B------:R-:W-:Y:S01]  /*20da0*/  FMNMX.FTZ R138, R4, R51, !PT ;  /* 0x00000033048a7209 */ /* 0x000fe20007810000 */
[----:B------:R-:W-:Y:S01]  /*20db0*/  IMAD.MOV.U32 R4, RZ, RZ, R137 ;  /* 0x000000ffff047224 */ /* 0x000fe200078e0089 */
[----:B------:R-:W-:Y:S02]  /*20dc0*/  MOV R2, 0x20de0 ;  /* 0x00020de000027802 */ /* 0x000fe40000000f00 */
[----:B------:R-:W-:Y:S05]  /*20dd0*/  CALL.REL.NOINC `($__internal_2_$__cuda_sm70_shflsync_bfly_p) ;  /* 0x0000e30000007944 */ /* 0x000fea0003c00000 */
[----:B------:R-:W-:Y:S01]  /*20de0*/  FMNMX.FTZ R4, R137, R51, !PT ;  /* 0x0000003389047209 */ /* 0x000fe20007810000 */
[----:B------:R-:W-:Y:S01]  /*20df0*/  IMAD.MOV.U32 R3, RZ, RZ, 0x1 ;  /* 0x00000001ff037424 */ /* 0x000fe200078e00ff */
        /* <DEDUP_REMOVED lines=16> */
[----:B------:R-:W-:Y:S01]  /*20f00*/  IMAD.MOV.U32 R3, RZ, RZ, 0x1 ;  /* 0x00000001ff037424 */ /* 0x000fe200078e00ff */
[----:B------:R-:W-:Y:S02]  /*20f10*/  FMNMX.FTZ R6, R6, R51, !PT ;  /* 0x0000003306067209 */ /* 0x000fe40007810000 */
[----:B------:R-:W-:Y:S03]  /*20f20*/  MOV R2, 0x20f50 ;  /* 0x00020f5000027802 */ /* 0x000fe60000000f00 */
[----:B------:R-:W-:Y:S02]  /*20f30*/  IMAD.MOV.U32 R4, RZ, RZ, R6 ;  /* 0x000000ffff047224 */ /* 0x000fe400078e0006 */
[----:B------:R-:W-:Y:S05]  /*20f40*/  CALL.REL.NOINC `($__internal_2_$__cuda_sm70_shflsync_bfly_p) ;  /* 0x0000e19000007944 */ /* 0x000fea0003c00000 */
[----:B------:R-:W-:Y:S01]  /*20f50*/  MOV R3, R51 ;  /* 0x0000003300037202 */ /* 0x000fe20000000f00 */
[----:B------:R-:W-:-:S05]  /*20f60*/  BRA `(.L_x_1454) ;  /* 0xfffef45000007947 */ /* 0x000fca000383ffff */
.L_x_1339:
        /* <DEDUP_REMOVED lines=8> */
.L_x_1340:
        /* <DEDUP_REMOVED lines=8> */
[----:B------:R-:W4:Y:S01]  /*21070*/  LDL R8, [R1+0x78] ;  /* 0x0000780001087983 */ /* 0x000f220000100800 */
[C---:B--2---:R-:W-:Y:S02]  /*21080*/  IADD3 R10, P0, R2.reuse, R240, RZ ;  /* 0x000000f0020a7210 */ /* 0x044fe40007f1e0ff */
[----:B---3--:R-:W-:Y:S03]  /*21090*/  ISETP.GE.AND P1, PT, R3, c[0x0][0x1d4], PT ;  /* 0x0000750003007a0c */ /* 0x008fe60003f26270 */
[C---:B------:R-:W-:Y:S01]  /*210a0*/  IMAD.X R11, R9.reuse, 0x1, R241, P0 ;  /* 0x00000001090b7824 */ /* 0x040fe200000e06f1 */
[----:B------:R-:W-:Y:S04]  /*210b0*/  IADD3 R2, P0, R2, R238, RZ ;  /* 0x000000ee02027210 */ /* 0x000fe80007f1e0ff */
[----:B------:R-:W-:Y:S01]  /*210c0*/  @!PT LDS RZ, [RZ] ;  /* 0x00000000fffff984 */ /* 0x000fe20000000800 */
[----:B------:R-:W-:Y:S01]  /*210d0*/  @!PT LDS RZ, [RZ] ;  /* 0x00000000fffff984 */ /* 0x000fe20000000800 */
[----:B------:R-:W-:Y:S01]  /*210e0*/  @!PT LDS RZ, [RZ] ;  /* 0x00000000fffff984 */ /* 0x000fe20000000800 */
[----:B----4-:R1:W-:Y:S01]  /*210f0*/  LDGSTS.E.BYPASS.LTC128B.128 [R8], [R10.64], !P3 ;  /* 0x000000000a087fae */ /* 0x0103e2000d901d46 */
[----:B------:R-:W-:Y:S01]  /*21100*/  IMAD.X R3, R9, 0x1, R239, P0 ;  /* 0x0000000109037824 */ /* 0x000fe200000e06ef */
[----:B------:R-:W-:Y:S04]  /*21110*/  MOV R9, 0x181f ;  /* 0x0000181f00097802 */ /* 0x000fe80000000f00 */
[----:B------:R2:W-:Y:S04]  /*21120*/  LDGSTS.E.BYPASS.LTC128B.128 [R8+0x1800], [R2.64], !P1 ;  /* 0x0180000002087fae */ /* 0x0005e8000c901d46 */
[----:B------:R3:W-:Y:S01]  /*21130*/  STL [R1+0x80], R9 ;  /* 0x0000800901007387 */ /* 0x0007e20000100800 */
[----:B-1----:R-:W-:Y:S05]  /*21140*/  IMAD.MOV.U32 R10, RZ, RZ, 0x1 ;  /* 0x00000001ff0a7424 */ /* 0x002fea00078e00ff */
[----:B------:R3:W-:Y:S01]  /*21150*/  STL [R1+0x84], R10 ;  /* 0x0000840a01007387 */ /* 0x0007e20000100800 */
[----:B--2--5:R-:W-:Y:S03]  /*21160*/  MOV R2, R4 ;  /* 0x0000000400027202 */ /* 0x024fe60000000f00 */
[----:B------:R3:W5:Y:S01]  /*21170*/  LDL R8, [R1+0xa0] ;  /* 0x0000a00001087983 */ /* 0x0007620000100800 */
[----:B------:R-:W-:Y:S03]  /*21180*/  MOV R3, 0x211a0 ;  /* 0x000211a000037802 */ /* 0x000fe60000000f00 */
[----:B---3-5:R-:W-:Y:S05]  /*21190*/  CALL.REL.NOINC `($__internal_3_$__cuda_sm70_shflsync_idx_p) ;  /* 0x0000dfa000007944 */ /* 0x028fea0003c00000 */
[----:B------:R1:W5:Y:S01]  /*211a0*/  LDL.LU R9, [R1+0x88] ;  /* 0x0000880001097983 */ /* 0x0003620000300800 */
        /* <DEDUP_REMOVED lines=9> */
[----:B--2---:R-:W-:Y:S05]  /*21240*/  IADD3 R2, P0, R11, R240, RZ ;  /* 0x000000f00b027210 */ /* 0x004fea0007f1e0ff */
[----:B------:R-:W-:Y:S05]  /*21250*/  IMAD.X R3, R9, 0x1, R241, P0 ;  /* 0x0000000109037824 */ /* 0x000fea00000e06f1 */
[----:B------:R-:W-:Y:S01]  /*21260*/  @!PT LDS RZ, [RZ] ;  /* 0x00000000fffff984 */ /* 0x000fe20000000800 */
[----:B------:R-:W-:Y:S01]  /*21270*/  @!PT LDS RZ, [RZ] ;  /* 0x00000000fffff984 */ /* 0x000fe20000000800 */
[----:B------:R-:W-:Y:S01]  /*21280*/  @!PT LDS RZ, [RZ] ;  /* 0x00000000fffff984 */ /* 0x000fe20000000800 */
[----:B---3--:R1:W-:Y:S02]  /*21290*/  LDGSTS.E.BYPASS.LTC128B.128 [R10+0x800], [R2.64], !P3 ;  /* 0x00800000020a7fae */ /* 0x0083e4000d901d46 */
        /* <DEDUP_REMOVED lines=23> */
.L_x_1343:
        /* <DEDUP_REMOVED lines=8> */
.L_x_1344:
        /* <DEDUP_REMOVED lines=8> */
[----:B------:R-:W4:Y:S02]  /*21510*/  LDL R3, [R1+0xf4] ;  /* 0x0000f40001037983 */ /* 0x000f240000100800 */
[----:B----4-:R-:W-:Y:S02]  /*21520*/  ISETP.GE.AND P1, PT, R3, c[0x0][0x1d4], PT ;  /* 0x0000750003007a0c */ /* 0x010fe40003f26270 */
[C---:B--2---:R-:W-:Y:S05]  /*21530*/  IADD3 R10, P0, R2.reuse, R240, RZ ;  /* 0x000000f0020a7210 */ /* 0x044fea0007f1e0ff */
[C---:B------:R-:W-:Y:S01]  /*21540*/  IMAD.X R11, R9.reuse, 0x1, R241, P0 ;  /* 0x00000001090b7824 */ /* 0x040fe200000e06f1 */
[----:B------:R-:W-:Y:S04]  /*21550*/  IADD3 R2, P0, R2, R238, RZ ;  /* 0x000000ee02027210 */ /* 0x000fe80007f1e0ff */
[----:B------:R-:W-:Y:S01]  /*21560*/  @!PT LDS RZ, [RZ] ;  /* 0x00000000fffff984 */ /* 0x000fe20000000800 */
[----:B------:R-:W-:Y:S01]  /*21570*/  @!PT LDS RZ, [RZ] ;  /* 0x00000000fffff984 */ /* 0x000fe20000000800 */
[----:B------:R-:W-:Y:S01]  /*21580*/  @!PT LDS RZ, [RZ] ;  /* 0x00000000fffff984 */ /* 0x000fe20000000800 */
[----:B---3--:R1:W-:Y:S01]  /*21590*/  LDGSTS.E.BYPASS.LTC128B.128 [R8+0x5080], [R10.64], !P3 ;  /* 0x050800000a087fae */ /* 0x0083e2000d901d46 */
[----:B------:R-:W-:Y:S02]  /*215a0*/  IMAD.X R3, R9, 0x1, R239, P0 ;  /* 0x0000000109037824 */ /* 0x000fe400000e06ef */
[----:B------:R-:W-:Y:S03]  /*215b0*/  IMAD.MOV.U32 R9, RZ, RZ, 0x1 ;  /* 0x00000001ff097424 */ /* 0x000fe600078e00ff */
[----:B------:R2:W-:Y:S04]  /*215c0*/  LDGSTS.E.BYPASS.LTC128B.128 [R8+0x6880], [R2.64], !P1 ;  /* 0x0688000002087fae */ /* 0x0005e8000c901d46 */
[----:B------:R3:W-:Y:S04]  /*215d0*/  STL [R1+0x84], R9 ;  /* 0x0000840901007387 */ /* 0x0007e80000100800 */
[----:B-1----:R3:W5:Y:S01]  /*215e0*/  LDL R10, [R1+0xa0] ;  /* 0x0000a000010a7983 */ /* 0x0027620000100800 */
[----:B--2---:R-:W-:Y:S02]  /*215f0*/  MOV R8, 0x181f ;  /* 0x0000181f00087802 */ /* 0x004fe40000000f00 */
[----:B-----5:R-:W-:Y:S02]  /*21600*/  MOV R2, R4 ;  /* 0x0000000400027202 */ /* 0x020fe40000000f00 */
[----:B------:R-:W-:Y:S01]  /*21610*/  MOV R3, 0x21640 ;  /* 0x0002164000037802 */ /* 0x000fe20000000f00 */
[----:B------:R3:W-:Y:S04]  /*21620*/  STL [R1+0x80], R8 ;  /* 0x0000800801007387 */ /* 0x0007e80000100800 */
[----:B---3--:R-:W-:Y:S05]  /*21630*/  CALL.REL.NOINC `($__internal_3_$__cuda_sm70_shflsync_idx_p) ;  /* 0x0000db0000007944 */ /* 0x008fea0003c00000 */
        /* <DEDUP_REMOVED lines=39> */
.L_x_1345:
[----:B------:R-:W-:Y:S02]  /*218b0*/  MOV R3, 0x2 ;  /* 0x0000000200037802 */ /* 0x000fe40000000f00 */
[----:B------:R-:W-:Y:S02]  /*218c0*/  MOV R2, 0x218e0 ;  /* 0x000218e000027802 */ /* 0x000fe40000000f00 */
[----:B------:R-:W-:Y:S05]  /*218d0*/  CALL.REL.NOINC `($__internal_2_$__cuda_sm70_shflsync_bfly_p) ;  /* 0x0000d80000007944 */ /* 0x000fea0003c00000 */
[----:B------:R-:W-:Y:S01]  /*218e0*/  MOV R139, R51 ;  /* 0x00000033008b7202 */ /* 0x000fe20000000f00 */
[----:B------:R-:W-:-:S05]  /*218f0*/  BRA `(.L_x_1459) ;  /* 0xffff283000007947 */ /* 0x000fca000383ffff */
.L_x_1346:
[----:B------:R-:W-:Y:S01]  /*21900*/  MOV R3, 0x1 ;  /* 0x0000000100037802 */ /* 0x000fe20000000f00 */
[----:B-1----:R-:W-:Y:S01]  /*21910*/  IMAD.MOV.U32 R4, RZ, RZ, R139 ;  /* 0x000000ffff047224 */ /* 0x002fe200078e008b */
[----:B------:R-:W-:Y:S02]  /*21920*/  MOV R2, 0x21940 ;  /* 0x0002194000027802 */ /* 0x000fe40000000f00 */
[----:B------:R-:W-:Y:S05]  /*21930*/  CALL.REL.NOINC `($__internal_2_$__cuda_sm70_shflsync_bfly_p) ;  /* 0x0000d7a000007944 */ /* 0x000fea0003c00000 */
[----:B------:R-:W-:Y:S01]  /*21940*/  IMAD.MOV.U32 R4, RZ, RZ, R140 ;  /* 0x000000ffff047224 */ /* 0x000fe200078e008c */
[----:B------:R-:W-:Y:S01]  /*21950*/  FMNMX.FTZ R139, R139, R51, !PT ;  /* 0x000000338b8b7209 */ /* 0x000fe20007810000 */
[----:B------:R-:W-:Y:S01]  /*21960*/  IMAD.MOV.U32 R3, RZ, RZ, 0x2 ;  /* 0x00000002ff037424 */ /* 0x000fe200078e00ff */
        /* <DEDUP_REMOVED lines=24> */
[----:B------:R-:W-:Y:S01]  /*21af0*/  MOV R2, R51 ;  /* 0x0000003300027202 */ /* 0x000fe20000000f00 */
[----:B------:R-:W-:-:S05]  /*21b00*/  BRA `(.L_x_1460) ;  /* 0xffff271000007947 */ /* 0x000fca000383ffff */
.L_x_1349:
[----:B----4-:R1:W-:Y:S01]  /*21b10*/  STL [R1+0x84], RZ ;  /* 0x000084ff01007387 */ /* 0x0103e20000100800 */
[----:B------:R-:W-:Y:S01]  /*21b20*/  MOV R7, 0x181f ;  /* 0x0000181f00077802 */ /* 0x000fe20000000f00 */
[----:B------:R-:W-:Y:S01]  /*21b30*/  IMAD.MOV.U32 R2, RZ, RZ, R0 ;  /* 0x000000ffff027224 */ /* 0x000fe200078e0000 */
[----:B------:R-:W-:Y:S03]  /*21b40*/  MOV R3, 0x21b70 ;  /* 0x00021b7000037802 */ /* 0x000fe60000000f00 */
[----:B------:R1:W-:Y:S04]  /*21b50*/  STL [R1+0x80], R7 ;  /* 0x0000800701007387 */ /* 0x0003e80000100800 */
[----:B-1----:R-:W-:Y:S05]  /*21b60*/  CALL.REL.NOINC `($__internal_3_$__cuda_sm70_shflsync_idx_p) ;  /* 0x0000d5d000007944 */ /* 0x002fea0003c00000 */
[----:B------:R1:W5:Y:S02]  /*21b70*/  LDL.LU R7, [R1+0x88] ;  /* 0x0000880001077983 */ /* 0x0003640000300800 */
[----:B-1---5:R-:W-:-:S05]  /*21b80*/  BRA `(.L_x_1461) ;  /* 0xffff46f000007947 */ /* 0x022fca000383ffff */
.L_x_1352:
        /* <DEDUP_REMOVED lines=8> */
.L_x_1353:
[----:B------:R4:W-:Y:S01]  /*21c10*/  STL [R1+0x84], RZ ;  /* 0x000084ff01007387 */ /* 0x0009e20000100800 */
[----:B------:R-:W-:Y:S01]  /*21c20*/  MOV R8, 0x181f ;  /* 0x0000181f00087802 */ /* 0x000fe20000000f00 */
[----:B------:R-:W-:Y:S01]  /*21c30*/  IMAD.MOV.U32 R2, RZ, RZ, R4 ;  /* 0x000000ffff027224 */ /* 0x000fe200078e0004 */
[----:B------:R-:W-:Y:S03]  /*21c40*/  MOV R3, 0x21c70 ;  /* 0x00021c7000037802 */ /* 0x000fe60000000f00 */
[----:B------:R4:W-:Y:S04]  /*21c50*/  STL [R1+0x80], R8 ;  /* 0x0000800801007387 */ /* 0x0009e80000100800 */
[----:B-1234-:R-:W-:Y:S05]  /*21c60*/  CALL.REL.NOINC `($__internal_3_$__cuda_sm70_shflsync_idx_p) ;  /* 0x0000d4d000007944 */ /* 0x01efea0003c00000 */
[----:B------:R-:W2:Y:S04]  /*21c70*/  LDL R11, [R1+0xa4] ;  /* 0x0000a400010b7983 */ /* 0x000ea80000100800 */
[----:B------:R-:W3:Y:S04]  /*21c80*/  LDL.LU R2, [R1+0x88] ;  /* 0x0000880001027983 */ /* 0x000ee80000300800 */
[----:B------:R-:W4:Y:S04]  /*21c90*/  LDL R10, [R1+0x74] ;  /* 0x00007400010a7983 */ /* 0x000f280000100800 */
[----:B------:R-:W2:Y:S02]  /*21ca0*/  LDL R3, [R1+0xf4] ;  /* 0x0000f40001037983 */ /* 0x000ea40000100800 */
[----:B--2---:R-:W-:Y:S02]  /*21cb0*/  ISETP.GE.AND P1, PT, R3, c[0x0][0x1d4], PT ;  /* 0x0000750003007a0c */ /* 0x004fe40003f26270 */
[----:B------:R-:W-:Y:S02]  /*21cc0*/  ISETP.GE.AND P2, PT, R11, c[0x0][0x1d4], PT ;  /* 0x000075000b007a0c */ /* 0x000fe40003f46270 */
[C---:B---3--:R-:W-:Y:S05]  /*21cd0*/  IADD3 R8, P0, R2.reuse, R212, RZ ;  /* 0x000000d402087210 */ /* 0x048fea0007f1e0ff */
[C---:B------:R-:W-:Y:S01]  /*21ce0*/  IMAD.X R9, R7.reuse, 0x1, R214, P0 ;  /* 0x0000000107097824 */ /* 0x040fe200000e06d6 */
[----:B------:R-:W-:Y:S05]  /*21cf0*/  IADD3 R2, P0, R2, R139, RZ ;  /* 0x0000008b02027210 */ /* 0x000fea0007f1e0ff */
[----:B------:R-:W-:Y:S01]  /*21d00*/  @!PT LDS RZ, [RZ] ;  /* 0x00000000fffff984 */ /* 0x000fe20000000800 */
[----:B------:R-:W-:Y:S01]  /*21d10*/  @!PT LDS RZ, [RZ] ;  /* 0x00000000fffff984 */ /* 0x000fe20000000800 */
[----:B------:R-:W-:Y:S01]  /*21d20*/  @!PT LDS RZ, [RZ] ;  /* 0x00000000fffff984 */ /* 0x000fe20000000800 */
[----:B----4-:R1:W-:Y:S01]  /*21d30*/  LDGSTS.E.BYPASS.LTC128B.128 [R10+0x5080], [R8.64], !P2 ;  /* 0x05080000080a7fae */ /* 0x0103e2000d101d46 */
[----:B------:R-:W-:Y:S02]  /*21d40*/  IMAD.X R3, R7, 0x1, R213, P0 ;  /* 0x0000000107037824 */ /* 0x000fe400000e06d5 */
[----:B------:R-:W-:Y:S03]  /*21d50*/  IMAD.MOV.U32 R7, RZ, RZ, 0x181f ;  /* 0x0000181fff077424 */ /* 0x000fe600078e00ff */
[----:B------:R2:W-:Y:S04]  /*21d60*/  LDGSTS.E.BYPASS.LTC128B.128 [R10+0x6880], [R2.64], !P1 ;  /* 0x06880000020a7fae */ /* 0x0005e8000c901d46 */
[----:B------:R3:W-:Y:S01]  /*21d70*/  STL [R1+0x80], R7 ;  /* 0x0000800701007387 */ /* 0x0007e20000100800 */
[----:B-1----:R-:W-:Y:S05]  /*21d80*/  IMAD.MOV.U32 R8, RZ, RZ, 0x1 ;  /* 0x00000001ff087424 */ /* 0x002fea00078e00ff */
[----:B------:R3:W-:Y:S01]  /*21d90*/  STL [R1+0x84], R8 ;  /* 0x0000840801007387 */ /* 0x0007e20000100800 */
[----:B--2---:R-:W-:Y:S01]  /*21da0*/  MOV R3, 0x21dd0 ;  /* 0x00021dd000037802 */ /* 0x004fe20000000f00 */
[----:B-----5:R-:W-:Y:S02]  /*21db0*/  IMAD.MOV.U32 R2, RZ, RZ, R0 ;  /* 0x000000ffff027224 */ /* 0x020fe400078e0000 */
[----:B---3--:R-:W-:Y:S05]  /*21dc0*/  CALL.REL.NOINC `($__internal_3_$__cuda_sm70_shflsync_idx_p) ;  /* 0x0000d37000007944 */ /* 0x008fea0003c00000 */
        /* <DEDUP_REMOVED lines=10> */
[----:B------:R-:W4:Y:S04]  /*21e70*/  LDL R3, [R1+0xf4] ;  /* 0x0000f40001037983 */ /* 0x000f280000100800 */
[----:B------:R-:W4:Y:S01]  /*21e80*/  LDL R10, [R1+0x74] ;  /* 0x00007400010a7983 */ /* 0x000f220000100800 */
[----:B--2---:R-:W-:Y:S02]  /*21e90*/  ISETP.GE.AND P2, PT, R11, c[0x0][0x1d4], PT ;  /* 0x000075000b007a0c */ /* 0x004fe40003f46270 */
[C---:B---3--:R-:W-:Y:S02]  /*21ea0*/  IADD3 R8, P0, R2.reuse, R212, RZ ;  /* 0x000000d402087210 */ /* 0x048fe40007f1e0ff */
[----:B----4-:R-:W-:Y:S03]  /*21eb0*/  ISETP.GE.AND P1, PT, R3, c[0x0][0x1d4], PT ;  /* 0x0000750003007a0c */ /* 0x010fe60003f26270 */
[C---:B------:R-:W-:Y:S01]  /*21ec0*/  IMAD.X R9, R7.reuse, 0x1, R214, P0 ;  /* 0x0000000107097824 */ /* 0x040fe200000e06d6 */
[----:B------:R-:W-:Y:S05]  /*21ed0*/  IADD3 R2, P0, R2, R139, RZ ;  /* 0x0000008b02027210 */ /* 0x000fea0007f1e0ff */
[----:B------:R-:W-:Y:S01]  /*21ee0*/  @!PT LDS RZ, [RZ] ;  /* 0x00000000fffff984 */ /* 0x000fe20000000800 */
[----:B------:R-:W-:Y:S01]  /*21ef0*/  @!PT LDS RZ, [RZ] ;  /* 0x00000000fffff984 */ /* 0x000fe20000000800 */
[----:B------:R-:W-:Y:S01]  /*21f00*/  @!PT LDS RZ, [RZ] ;  /* 0x00000000fffff984 */ /* 0x000fe20000000800 */
[----:B------:R1:W-:Y:S01]  /*21f10*/  LDGSTS.E.BYPASS.LTC128B.128 [R10+0x5880], [R8.64], !P2 ;  /* 0x05880000080a7fae */ /* 0x0003e2000d101d46 */
[----:B------:R-:W-:Y:S02]  /*21f20*/  IMAD.X R3, R7, 0x1, R213, P0 ;  /* 0x0000000107037824 */ /* 0x000fe400000e06d5 */
[----:B------:R-:W-:Y:S03]  /*21f30*/  IMAD.MOV.U32 R7, RZ, RZ, 0x2 ;  /* 0x00000002ff077424 */ /* 0x000fe600078e00ff */
[----:B------:R2:W-:Y:S04]  /*21f40*/  LDGSTS.E.BYPASS.LTC128B.128 [R10+0x7080], [R2.64], !P1 ;  /* 0x07080000020a7fae */ /* 0x0005e8000c901d46 */
[----:B------:R1:W-:Y:S01]  /*21f50*/  STL [R1+0x84], R7 ;  /* 0x0000840701007387 */ /* 0x0003e20000100800 */
        /* <DEDUP_REMOVED lines=15> */
.L_x_1354:
        /* <DEDUP_REMOVED lines=8> */
.L_x_1359:
[----:B------:R-:W-:Y:S01]  /*220d0*/  MOV R4, 0x1 ;  /* 0x0000000100047802 */ /* 0x000fe20000000f00 */
[----:B------:R-:W-:Y:S01]  /*220e0*/  IMAD.MOV.U32 R0, RZ, RZ, 0x1c1f ;  /* 0x00001c1fff007424 */ /* 0x000fe200078e00ff */
[----:B------:R-:W-:Y:S01]  /*220f0*/  MOV R3, 0x22140 ;  /* 0x0002214000037802 */ /* 0x000fe20000000f00 */
[----:B------:R-:W-:Y:S02]  /*22100*/  IMAD.MOV.U32 R2, RZ, RZ, R7 ;  /* 0x000000ffff027224 */ /* 0x000fe400078e0007 */
[----:B------:R2:W-:Y:S04]  /*22110*/  STL [R1+0x84], R4 ;  /* 0x0000840401007387 */ /* 0x0005e80000100800 */
[----:B------:R2:W-:Y:S02]  /*22120*/  STL [R1+0x80], R0 ;  /* 0x0000800001007387 */ /* 0x0005e40000100800 */
[----:B-12---:R-:W-:Y:S05]  /*22130*/  CALL.REL.NOINC `($__internal_3_$__cuda_sm70_shflsync_idx_p) ;  /* 0x0000d00000007944 */ /* 0x006fea0003c00000 */
[----:B------:R1:W5:Y:S02]  /*22140*/  LDL.LU R3, [R1+0x88] ;  /* 0x0000880001037983 */ /* 0x0003640000300800 */
[----:B-1---5:R-:W-:-:S05]  /*22150*/  BRA `(.L_x_1465) ;  /* 0xffff5e3000007947 */ /* 0x022fca000383ffff */
.L_x_1364:
[----:B------:R-:W-:Y:S01]  /*22160*/  MOV R4, 0x2 ;  /* 0x0000000200047802 */ /* 0x000fe20000000f00 */
[----:B------:R-:W-:Y:S01]  /*22170*/  IMAD.MOV.U32 R0, RZ, RZ, 0x1c1f ;  /* 0x00001c1fff007424 */ /* 0x000fe200078e00ff */
[----:B------:R-:W-:Y:S01]  /*22180*/  MOV R3, 0x221d0 ;  /* 0x000221d000037802 */ /* 0x000fe20000000f00 */
[----:B------:R-:W-:Y:S02]  /*22190*/  IMAD.MOV.U32 R2, RZ, RZ, R7 ;  /* 0x000000ffff027224 */ /* 0x000fe400078e0007 */
[----:B------:R3:W-:Y:S04]  /*221a0*/  STL [R1+0x84], R4 ;  /* 0x0000840401007387 */ /* 0x0007e80000100800 */
[----:B------:R3:W-:Y:S02]  /*221b0*/  STL [R1+0x80], R0 ;  /* 0x0000800001007387 */ /* 0x0007e40000100800 */
[----:B-123--:R-:W-:Y:S05]  /*221c0*/  CALL.REL.NOINC `($__internal_3_$__cuda_sm70_shflsync_idx_p) ;  /* 0x0000cf7000007944 */ /* 0x00efea0003c00000 */
[----:B------:R1:W5:Y:S02]  /*221d0*/  LDL.LU R3, [R1+0x88] ;  /* 0x0000880001037983 */ /* 0x0003640000300800 */
[----:B-1---5:R-:W-:-:S05]  /*221e0*/  BRA `(.L_x_1466) ;  /* 0xffff624000007947 */ /* 0x022fca000383ffff */
.L_x_1369:
[----:B------:R-:W-:Y:S01]  /*221f0*/  MOV R4, 0x3 ;  /* 0x0000000300047802 */ /* 0x000fe20000000f00 */
[----:B------:R-:W-:Y:S01]  /*22200*/  IMAD.MOV.U32 R0, RZ, RZ, 0x1c1f ;  /* 0x00001c1fff007424 */ /* 0x000fe200078e00ff */
[----:B------:R-:W-:Y:S01]  /*22210*/  MOV R3, 0x22260 ;  /* 0x0002226000037802 */ /* 0x000fe20000000f00 */
[----:B------:R-:W-:Y:S02]  /*22220*/  IMAD.MOV.U32 R2, RZ, RZ, R7 ;  /* 0x000000ffff027224 */ /* 0x000fe400078e0007 */
[----:B------:R4:W-:Y:S04]  /*22230*/  STL [R1+0x84], R4 ;  /* 0x0000840401007387 */ /* 0x0009e80000100800 */
[----:B------:R4:W-:Y:S02]  /*22240*/  STL [R1+0x80], R0 ;  /* 0x0000800001007387 */ /* 0x0009e40000100800 */
[----:B-1234-:R-:W-:Y:S05]  /*22250*/  CALL.REL.NOINC `($__internal_3_$__cuda_sm70_shflsync_idx_p) ;  /* 0x0000cee000007944 */ /* 0x01efea0003c00000 */
[----:B------:R1:W5:Y:S02]  /*22260*/  LDL.LU R3, [R1+0x88] ;  /* 0x0000880001037983 */ /* 0x0003640000300800 */
[----:B-1---5:R-:W-:-:S05]  /*22270*/  BRA `(.L_x_1467) ;  /* 0xffff665000007947 */ /* 0x022fca000383ffff */
.L_x_1374:
[----:B------:R-:W-:Y:S02]  /*22280*/  MOV R3, 0x2 ;  /* 0x0000000200037802 */ /* 0x000fe40000000f00 */
[----:B------:R-:W-:Y:S02]  /*22290*/  MOV R2, 0x222b0 ;  /* 0x000222b000027802 */ /* 0x000fe40000000f00 */
[----:B------:R-:W-:Y:S05]  /*222a0*/  CALL.REL.NOINC `($__internal_2_$__cuda_sm70_shflsync_bfly_p) ;  /* 0x0000ce3000007944 */ /* 0x000fea0003c00000 */
[----:B------:R-:W-:Y:S01]  /*222b0*/  MOV R139, R51 ;  /* 0x00000033008b7202 */ /* 0x000fe20000000f00 */
[----:B------:R-:W-:-:S05]  /*222c0*/  BRA `(.L_x_1468) ;  /* 0xffff6da000007947 */ /* 0x000fca000383ffff */
.L_x_1375:
        /* <DEDUP_REMOVED lines=33> */
.L_x_1377:
[----:B------:R2:W5:Y:S01]  /*224e0*/  LDL R4, [R1+0x90] ;  /* 0x0000900001047983 */ /* 0x0005620000100800 */
[----:B-1----:R-:W-:-:S02]  /*224f0*/  MOV R3, 0x2 ;  /* 0x0000000200037802 */ /* 0x002fc40000000f00 */
[----:B------:R-:W-:Y:S02]  /*22500*/  MOV R2, 0x22520 ;  /* 0x0002252000027802 */ /* 0x000fe40000000f00 */
[----:B--2--5:R-:W-:Y:S05]  /*22510*/  CALL.REL.NOINC `($__internal_2_$__cuda_sm70_shflsync_bfly_p) ;  /* 0x0000cbc000007944 */ /* 0x024fea0003c00000 */
[----:B------:R-:W-:Y:S01]  /*22520*/  MOV R6, R51 ;  /* 0x0000003300067202 */ /* 0x000fe20000000f00 */
[----:B------:R-:W-:Y:S05]  /*22530*/  BRA `(.L_x_1470) ;  /* 0xffff8bc000007947 */ /* 0x000fea000383ffff */
.L_x_1378:
[----:B------:R-:W-:Y:S01]  /*22540*/  IMAD.MOV.U32 R4, RZ, RZ, R6 ;  /* 0x000000ffff047224 */ /* 0x000fe200078e0006 */
[----:B-1----:R-:W-:Y:S02]  /*22550*/  MOV R3, 0x1 ;  /* 0x0000000100037802 */ /* 0x002fe40000000f00 */
[----:B------:R-:W-:Y:S02]  /*22560*/  MOV R2, 0x22580 ;  /* 0x0002258000027802 */ /* 0x000fe40000000f00 */
[----:B------:R-:W-:Y:S05]  /*22570*/  CALL.REL.NOINC `($__internal_2_$__cuda_sm70_shflsync_bfly_p) ;  /* 0x0000cb6000007944 */ /* 0x000fea0003c00000 */
[----:B------:R1:W5:Y:S01]  /*22580*/  LDL R4, [R1+0x94] ;  /* 0x0000940001047983 */ /* 0x0003620000100800 */
[----:B------:R-:W-:Y:S01]  /*22590*/  FADD.FTZ R6, R6, R51 ;  /* 0x0000003306067221 */ /* 0x000fe20000010000 */
[----:B------:R-:W-:Y:S02]  /*225a0*/  MOV R3, 0x2 ;  /* 0x0000000200037802 */ /* 0x000fe40000000f00 */
[----:B------:R-:W-:Y:S02]  /*225b0*/  MOV R2, 0x225d0 ;  /* 0x000225d000027802 */ /* 0x000fe40000000f00 */
[----:B-1---5:R-:W-:Y:S05]  /*225c0*/  CALL.REL.NOINC `($__internal_2_$__cuda_sm70_shflsync_bfly_p) ;  /* 0x0000cb1000007944 */ /* 0x022fea0003c00000 */
[----:B------:R-:W2:Y:S01]  /*225d0*/  LDL.LU R0, [R1+0x94] ;  /* 0x0000940001007983 */ /* 0x000ea20000300800 */
[----:B------:R-:W-:Y:S02]  /*225e0*/  MOV R3, 0x1 ;  /* 0x0000000100037802 */ /* 0x000fe40000000f00 */
[----:B------:R-:W-:Y:S01]  /*225f0*/  MOV R2, 0x22630 ;  /* 0x0002263000027802 */ /* 0x000fe20000000f00 */
[----:B--2---:R-:W-:-:S05]  /*22600*/  FADD.FTZ R5, R0, R51 ;  /* 0x0000003300057221 */ /* 0x004fca0000010000 */
[----:B------:R-:W-:Y:S02]  /*22610*/  MOV R4, R5 ;  /* 0x0000000500047202 */ /* 0x000fe40000000f00 */
        /* <DEDUP_REMOVED lines=23> */
[----:B------:R-:W-:Y:S05]  /*22790*/  BRA `(.L_x_1471) ;  /* 0xffff8a9000007947 */ /* 0x000fea000383ffff */
.L_x_1398:
        /* <DEDUP_REMOVED lines=8> */
.L_x_1399:
        /* <DEDUP_REMOVED lines=8> */
.L_x_1402:
[----:B--2---:R-:W-:Y:S01]  /*228a0*/  MOV R4, 0x1 ;  /* 0x0000000100047802 */ /* 0x004fe20000000f00 */
[----:B------:R-:W-:Y:S01]  /*228b0*/  IMAD.MOV.U32 R0, RZ, RZ, 0x181f ;  /* 0x0000181fff007424 */ /* 0x000fe200078e00ff */
[----:B------:R-:W-:Y:S01]  /*228c0*/  MOV R3, 0x22910 ;  /* 0x0002291000037802 */ /* 0x000fe20000000f00 */
[----:B----4-:R-:W-:Y:S02]  /*228d0*/  IMAD.MOV.U32 R2, RZ, RZ, R9 ;  /* 0x000000ffff027224 */ /* 0x010fe400078e0009 */
[----:B------:R2:W-:Y:S04]  /*228e0*/  STL [R1+0x84], R4 ;  /* 0x0000840401007387 */ /* 0x0005e80000100800 */
[----:B------:R2:W-:Y:S02]  /*228f0*/  STL [R1+0x80], R0 ;  /* 0x0000800001007387 */ /* 0x0005e40000100800 */
[----:B-123--:R-:W-:Y:S05]  /*22900*/  CALL.REL.NOINC `($__internal_3_$__cuda_sm70_shflsync_idx_p) ;  /* 0x0000c83000007944 */ /* 0x00efea0003c00000 */
        /* <DEDUP_REMOVED lines=10> */
.L_x_1405:
[----:B--2---:R-:W-:Y:S01]  /*229b0*/  MOV R4, 0x2 ;  /* 0x0000000200047802 */ /* 0x004fe20000000f00 */
[----:B------:R-:W-:Y:S01]  /*229c0*/  IMAD.MOV.U32 R0, RZ, RZ, 0x181f ;  /* 0x0000181fff007424 */ /* 0x000fe200078e00ff */
[----:B------:R-:W-:Y:S01]  /*229d0*/  MOV R3, 0x22a20 ;  /* 0x00022a2000037802 */ /* 0x000fe20000000f00 */
[----:B------:R-:W-:Y:S02]  /*229e0*/  IMAD.MOV.U32 R2, RZ, RZ, R9 ;  /* 0x000000ffff027224 */ /* 0x000fe400078e0009 */
[----:B------:R2:W-:Y:S04]  /*229f0*/  STL [R1+0x84], R4 ;  /* 0x0000840401007387 */ /* 0x0005e80000100800 */
[----:B------:R2:W-:Y:S02]  /*22a00*/  STL [R1+0x80], R0 ;  /* 0x0000800001007387 */ /* 0x0005e40000100800 */
[----:B-123--:R-:W-:Y:S05]  /*22a10*/  CALL.REL.NOINC `($__internal_3_$__cuda_sm70_shflsync_idx_p) ;  /* 0x0000c72000007944 */ /* 0x00efea0003c00000 */
[----:B-----5:R1:W5:Y:S02]  /*22a20*/  LDL.LU R0, [R1+0x88] ;  /* 0x0000880001007983 */ /* 0x0203640000300800 */
[----:B-1---5:R-:W-:Y:S05]  /*22a30*/  BRA `(.L_x_1475) ;  /* 0xffffb7b000007947 */ /* 0x022fea000383ffff */
.L_x_1406:
[----:B--2---:R-:W-:Y:S01]  /*22a40*/  MOV R5, 0x2 ;  /* 0x0000000200057802 */ /* 0x004fe20000000f00 */
[----:B------:R-:W-:Y:S01]  /*22a50*/  IMAD.MOV.U32 R4, RZ, RZ, 0x181f ;  /* 0x0000181fff047424 */ /* 0x000fe200078e00ff */
[----:B------:R-:W-:Y:S01]  /*22a60*/  MOV R3, 0x22ab0 ;  /* 0x00022ab000037802 */ /* 0x000fe20000000f00 */
[----:B------:R-:W-:-:S02]  /*22a70*/  IMAD.MOV.U32 R2, RZ, RZ, R11 ;  /* 0x000000ffff027224 */ /* 0x000fc400078e000b */
[----:B------:R2:W-:Y:S04]  /*22a80*/  STL [R1+0x84], R5 ;  /* 0x0000840501007387 */ /* 0x0005e80000100800 */
[----:B------:R2:W-:Y:S02]  /*22a90*/  STL [R1+0x80], R4 ;  /* 0x0000800401007387 */ /* 0x0005e40000100800 */
[----:B-1234-:R-:W-:Y:S05]  /*22aa0*/  CALL.REL.NOINC `($__internal_3_$__cuda_sm70_shflsync_idx_p) ;  /* 0x0000c69000007944 */ /* 0x01efea0003c00000 */
[----:B------:R1:W5:Y:S02]  /*22ab0*/  LDL.LU R2, [R1+0x88] ;  /* 0x0000880001027983 */ /* 0x0003640000300800 */
[----:B-1---5:R-:W-:Y:S05]  /*22ac0*/  BRA `(.L_x_1476) ;  /* 0xffffb74000007947 */ /* 0x022fea000383ffff */
.L_x_1409:
[----:B-1----:R-:W-:Y:S01]  /*22ad0*/  MOV R4, 0x3 ;  /* 0x0000000300047802 */ /* 0x002fe20000000f00 */
[----:B------:R-:W-:Y:S01]  /*22ae0*/  IMAD.MOV.U32 R0, RZ, RZ, 0x181f ;  /* 0x0000181fff007424 */ /* 0x000fe200078e00ff */
[----:B------:R-:W-:Y:S01]  /*22af0*/  MOV R3, 0x22b40 ;  /* 0x00022b4000037802 */ /* 0x000fe20000000f00 */
[----:B---3--:R-:W-:Y:S02]  /*22b00*/  IMAD.MOV.U32 R2, RZ, RZ, R9 ;  /* 0x000000ffff027224 */ /* 0x008fe400078e0009 */
[----:B------:R1:W-:Y:S04]  /*22b10*/  STL [R1+0x84], R4 ;  /* 0x0000840401007387 */ /* 0x0003e80000100800 */
[----:B------:R1:W-:Y:S02]  /*22b20*/  STL [R1+0x80], R0 ;  /* 0x0000800001007387 */ /* 0x0003e40000100800 */
[----:B-12-4-:R-:W-:Y:S05]  /*22b30*/  CALL.REL.NOINC `($__internal_3_$__cuda_sm70_shflsync_idx_p) ;  /* 0x0000c60000007944 */ /* 0x016fea0003c00000 */
        /* <DEDUP_REMOVED lines=10> */
.L_x_1412:
[----:B--2---:R-:W-:Y:S01]  /*22be0*/  MOV R4, 0x4 ;  /* 0x0000000400047802 */ /* 0x004fe20000000f00 */
[----:B------:R-:W-:Y:S01]  /*22bf0*/  IMAD.MOV.U32 R0, RZ, RZ, 0x181f ;  /* 0x0000181fff007424 */ /* 0x000fe200078e00ff */
[----:B------:R-:W-:Y:S01]  /*22c00*/  MOV R3, 0x22c50 ;  /* 0x00022c5000037802 */ /* 0x000fe20000000f00 */
[----:B---3--:R-:W-:Y:S02]  /*22c10*/  IMAD.MOV.U32 R2, RZ, RZ, R9 ;  /* 0x000000ffff027224 */ /* 0x008fe400078e0009 */
[----:B------:R2:W-:Y:S04]  /*22c20*/  STL [R1+0x84], R4 ;  /* 0x0000840401007387 */ /* 0x0005e80000100800 */
[----:B------:R2:W-:Y:S02]  /*22c30*/  STL [R1+0x80], R0 ;  /* 0x0000800001007387 */ /* 0x0005e40000100800 */
[----:B-12-4-:R-:W-:Y:S05]  /*22c40*/  CALL.REL.NOINC `($__internal_3_$__cuda_sm70_shflsync_idx_p) ;  /* 0x0000c4f000007944 */ /* 0x016fea0003c00000 */
[----:B-----5:R1:W5:Y:S02]  /*22c50*/  LDL.LU R0, [R1+0x88] ;  /* 0x0000880001007983 */ /* 0x0203640000300800 */
[----:B-1---5:R-:W-:Y:S05]  /*22c60*/  BRA `(.L_x_1478) ;  /* 0xffffb7d000007947 */ /* 0x022fea000383ffff */
.L_x_1413:
[----:B--2---:R-:W-:Y:S01]  /*22c70*/  MOV R5, 0x4 ;  /* 0x0000000400057802 */ /* 0x004fe20000000f00 */
[----:B------:R-:W-:Y:S01]  /*22c80*/  IMAD.MOV.U32 R4, RZ, RZ, 0x181f ;  /* 0x0000181fff047424 */ /* 0x000fe200078e00ff */
[----:B------:R-:W-:Y:S01]  /*22c90*/  MOV R3, 0x22ce0 ;  /* 0x00022ce000037802 */ /* 0x000fe20000000f00 */
[----:B---3--:R-:W-:-:S02]  /*22ca0*/  IMAD.MOV.U32 R2, RZ, RZ, R11 ;  /* 0x000000ffff027224 */ /* 0x008fc400078e000b */
[----:B------:R2:W-:Y:S04]  /*22cb0*/  STL [R1+0x84], R5 ;  /* 0x0000840501007387 */ /* 0x0005e80000100800 */
[----:B------:R2:W-:Y:S02]  /*22cc0*/  STL [R1+0x80], R4 ;  /* 0x0000800401007387 */ /* 0x0005e40000100800 */
[----:B-12-4-:R-:W-:Y:S05]  /*22cd0*/  CALL.REL.NOINC `($__internal_3_$__cuda_sm70_shflsync_idx_p) ;  /* 0x0000c46000007944 */ /* 0x016fea0003c00000 */
[----:B------:R1:W5:Y:S02]  /*22ce0*/  LDL.LU R2, [R1+0x88] ;  /* 0x0000880001027983 */ /* 0x0003640000300800 */
[----:B-1---5:R-:W-:Y:S05]  /*22cf0*/  BRA `(.L_x_1479) ;  /* 0xffffb76000007947 */ /* 0x022fea000383ffff */
.L_x_1416:
[----:B---3--:R-:W-:Y:S01]  /*22d00*/  MOV R4, 0x5 ;  /* 0x0000000500047802 */ /* 0x008fe20000000f00 */
[----:B------:R-:W-:Y:S01]  /*22d10*/  IMAD.MOV.U32 R0, RZ, RZ, 0x181f ;  /* 0x0000181fff007424 */ /* 0x000fe200078e00ff */
[----:B------:R-:W-:Y:S01]  /*22d20*/  MOV R3, 0x22d70 ;  /* 0x00022d7000037802 */ /* 0x000fe20000000f00 */
[----:B------:R-:W-:Y:S02]  /*22d30*/  IMAD.MOV.U32 R2, RZ, RZ, R9 ;  /* 0x000000ffff027224 */ /* 0x000fe400078e0009 */
[----:B------:R3:W-:Y:S04]  /*22d40*/  STL [R1+0x84], R4 ;  /* 0x0000840401007387 */ /* 0x0007e80000100800 */
[----:B------:R3:W-:Y:S02]  /*22d50*/  STL [R1+0x80], R0 ;  /* 0x0000800001007387 */ /* 0x0007e40000100800 */
[----:B-1234-:R-:W-:Y:S05]  /*22d60*/  CALL.REL.NOINC `($__internal_3_$__cuda_sm70_shflsync_idx_p) ;  /* 0x0000c3d000007944 */ /* 0x01efea0003c00000 */
        /* <DEDUP_REMOVED lines=10> */
.L_x_1419:
        /* <DEDUP_REMOVED lines=9> */
.L_x_1420:
        /* <DEDUP_REMOVED lines=9> */
.L_x_1423:
        /* <DEDUP_REMOVED lines=17> */
        .type           $_ZN7cutlass13device_kernelIN5flash19enable_sm80_to_sm89INS1_16FlashAttnFwdSm80INS1_25CollectiveMainloopFwdSm80ILi4ELi1ELb0EN4cute5tupleIJNS5_1CILi128EEENS7_ILi48EEES8_EEELi128ENS_6half_tEfNS_4arch4Sm80ELb0ELb1ELb1ELb1ELb1ELb1ELb1ELb0EEENS1_21CollectiveEpilogueFwdINS6_IJS8_S8_S9_EEENS6_IJNS7_ILi1EEESH_SH_EEESB_SD_Li128ELb1ELb1ELb0ELb0EEENS1_19SingleTileSchedulerILb1ELb0ELb1ELi128EEEEEEEEEvNT_6ParamsE$_ZZN5flash25CollectiveMainloopFwdSm80ILi4ELi1ELb0EN4cute5tupleIJNS1_1CILi128EEENS3_ILi48EEES4_EEELi128EN7cutlass6half_tEfNS7_4arch4Sm80ELb0ELb1ELb1ELb1ELb1ELb1ELb1ELb0EE3mmaINS_16FlashAttnFwdSm80ISB_NS_21CollectiveEpilogueFwdINS2_IJS4_S4_S5_EEENS2_IJNS3_ILi1EEESG_SG_EEES8_SA_Li128ELb1ELb1ELb0ELb0EEENS_19SingleTileSchedulerILb1ELb0ELb1ELi128EEEE13SharedStorageENS1_6TensorINS1_11ArrayEngineIfLm128EEENS1_6LayoutINS2_IJNS2_IJNS3_ILi2EEESR_EEESR_NS3_ILi16EEEEEENS2_IJNS2_IJSG_SR_EEENS3_ILi4EEENS3_ILi8EEEEEEEEEENS_7SoftmaxILi4ELi0EEEEEbRKNSB_6ParamsERT0_RT1_iRKNS_16SeqlenInfoQKNewKILb1ELb1EEENS2_IJiiiiEEERT_ENKUlvE_clEv,@function
        .size           $_ZN7cutlass13device_kernelIN5flash19enable_sm80_to_sm89INS1_16FlashAttnFwdSm80INS1_25CollectiveMainloopFwdSm80ILi4ELi1ELb0EN4cute5tupleIJNS5_1CILi128EEENS7_ILi48EEES8_EEELi128ENS_6half_tEfNS_4arch4Sm80ELb0ELb1ELb1ELb1ELb1ELb1ELb1ELb0EEENS1_21CollectiveEpilogueFwdINS6_IJS8_S8_S9_EEENS6_IJNS7_ILi1EEESH_SH_EEESB_SD_Li128ELb1ELb1ELb0ELb0EEENS1_19SingleTileSchedulerILb1ELb0ELb1ELi128EEEEEEEEEvNT_6ParamsE$_ZZN5flash25CollectiveMainloopFwdSm80ILi4ELi1ELb0EN4cute5tupleIJNS1_1CILi128EEENS3_ILi48EEES4_EEELi128EN7cutlass6half_tEfNS7_4arch4Sm80ELb0ELb1ELb1ELb1ELb1ELb1ELb1ELb0EE3mmaINS_16FlashAttnFwdSm80ISB_NS_21CollectiveEpilogueFwdINS2_IJS4_S4_S5_EEENS2_IJNS3_ILi1EEESG_SG_EEES8_SA_Li128ELb1ELb1ELb0ELb0EEENS_19SingleTileSchedulerILb1ELb0ELb1ELi128EEEE13SharedStorageENS1_6TensorINS1_11ArrayEngineIfLm128EEENS1_6LayoutINS2_IJNS2_IJNS3_ILi2EEESR_EEESR_NS3_ILi16EEEEEENS2_IJNS2_IJSG_SR_EEENS3_ILi4EEENS3_ILi8EEEEEEEEEENS_7SoftmaxILi4ELi0EEEEEbRKNSB_6ParamsERT0_RT1_iRKNS_16SeqlenInfoQKNewKILb1ELb1EEENS2_IJiiiiEEERT_ENKUlvE_clEv,($__internal_2_$__cuda_sm70_shflsync_bfly_p - $_ZN7cutlass13device_kernelIN5flash19enable_sm80_to_sm89INS1_16FlashAttnFwdSm80INS1_25CollectiveMainloopFwdSm80ILi4ELi1ELb0EN4cute5tupleIJNS5_1CILi128EEENS7_ILi48EEES8_EEELi128ENS_6half_tEfNS_4arch4Sm80ELb0ELb1ELb1ELb1ELb1ELb1ELb1ELb0EEENS1_21CollectiveEpilogueFwdINS6_IJS8_S8_S9_EEENS6_IJNS7_ILi1EEESH_SH_EEESB_SD_Li128ELb1ELb1ELb0ELb0EEENS1_19SingleTileSchedulerILb1ELb0ELb1ELi128EEEEEEEEEvNT_6ParamsE$_ZZN5flash25CollectiveMainloopFwdSm80ILi4ELi1ELb0EN4cute5tupleIJNS1_1CILi128EEENS3_ILi48EEES4_EEELi128EN7cutlass6half_tEfNS7_4arch4Sm80ELb0ELb1ELb1ELb1ELb1ELb1ELb1ELb0EE3mmaINS_16FlashAttnFwdSm80ISB_NS_21CollectiveEpilogueFwdINS2_IJS4_S4_S5_EEENS2_IJNS3_ILi1EEESG_SG_EEES8_SA_Li128ELb1ELb1ELb0ELb0EEENS_19SingleTileSchedulerILb1ELb0ELb1ELi128EEEE13SharedStorageENS1_6TensorINS1_11ArrayEngineIfLm128EEENS1_6LayoutINS2_IJNS2_IJNS3_ILi2EEESR_EEESR_NS3_ILi16EEEEEENS2_IJNS2_IJSG_SR_EEENS3_ILi4EEENS3_ILi8EEEEEEEEEENS_7SoftmaxILi4ELi0EEEEEbRKNSB_6ParamsERT0_RT1_iRKNS_16SeqlenInfoQKNewKILb1ELb1EEENS2_IJiiiiEEERT_ENKUlvE_clEv)
$_ZN7cutlass13device_kernelIN5flash19enable_sm80_to_sm89INS1_16FlashAttnFwdSm80INS1_25CollectiveMainloopFwdSm80ILi4ELi1ELb0EN4cute5tupleIJNS5_1CILi128EEENS7_ILi48EEES8_EEELi128ENS_6half_tEfNS_4arch4Sm80ELb0ELb1ELb1ELb1ELb1ELb1ELb1ELb0EEENS1_21CollectiveEpilogueFwdINS6_IJS8_S8_S9_EEENS6_IJNS7_ILi1EEESH_SH_EEESB_SD_Li128ELb1ELb1ELb0ELb0EEENS1_19SingleTileSchedulerILb1ELb0ELb1ELi128EEEEEEEEEvNT_6ParamsE$_ZZN5flash25CollectiveMainloopFwdSm80ILi4ELi1ELb0EN4cute5tupleIJNS1_1CILi128EEENS3_ILi48EEES4_EEELi128EN7cutlass6half_tEfNS7_4arch4Sm80ELb0ELb1ELb1ELb1ELb1ELb1ELb1ELb0EE3mmaINS_16FlashAttnFwdSm80ISB_NS_21CollectiveEpilogueFwdINS2_IJS4_S4_S5_EEENS2_IJNS3_ILi1EEESG_SG_EEES8_SA_Li128ELb1ELb1ELb0ELb0EEENS_19SingleTileSchedulerILb1ELb0ELb1ELi128EEEE13SharedStorageENS1_6TensorINS1_11ArrayEngineIfLm128EEENS1_6LayoutINS2_IJNS2_IJNS3_ILi2EEESR_EEESR_NS3_ILi16EEEEEENS2_IJNS2_IJSG_SR_EEENS3_ILi4EEENS3_ILi8EEEEEEEEEENS_7SoftmaxILi4ELi0EEEEEbRKNSB_6ParamsERT0_RT1_iRKNS_16SeqlenInfoQKNewKILb1ELb1EEENS2_IJiiiiEEERT_ENKUlvE_clEv:
[----:B------:R-:W-:-:S05]  /*23040*/  IADD3 R20, R100, -c[0x0][0x20], RZ ;  /* 0x8000080064147a10 */ /* 0x000fca0007ffe0ff */
[----:B------:R-:W2:Y:S01]  /*23050*/  LDL.64 R12, [R20] ;  /* 0x00000000140c7983 */ /* 0x000ea20000100a00 */
[----:B------:R-:W-:-:S03]  /*23060*/  ULDC.64 UR4, c[0x0][0x118] ;  /* 0x0000460000047ab9 */ /* 0x000fc60000000a00 */
[----:B--2---:R-:W2:Y:S02]  /*23070*/  LD.E R39, [R12.64+0x11c] ;  /* 0x00011c040c277980 */ /* 0x004ea4000c101900 */
[----:B--2---:R-:W-:-:S13]  /*23080*/  ISETP.GT.AND P0, PT, R39, RZ, PT ;  /* 0x000000ff2700720c */ /* 0x004fda0003f04270 */
[----:B------:R-:W-:Y:S05]  /*23090*/  @P0 BRA `(.L_x_1484) ;  /* 0x0000004000000947 */ /* 0x000fea0003800000 */
[----:B------:R-:W-:Y:S01]  /*230a0*/  MOV R2, R144 ;  /* 0x0000009000027202 */ /* 0x000fe20000000f00 */
[----:B------:R-:W-:-:S04]  /*230b0*/  DEPBAR.LE SB0, 0x1 ;  /* 0x000080400000791a */ /* 0x000fc80000000000 */
[----:B------:R-:W-:-:S04]  /*230c0*/  MOV R3, 0x0 ;  /* 0x0000000000037802 */ /* 0x000fc80000000f00 */
[----:B------:R-:W-:Y:S05]  /*230d0*/  RET.REL.NODEC R2 `(_ZN7cutlass13device_kernelIN5flash19enable_sm80_to_sm89INS1_16FlashAttnFwdSm80INS1_25CollectiveMainloopFwdSm80ILi4ELi1ELb0EN4cute5tupleIJNS5_1CILi128EEENS7_ILi48EEES8_EEELi128ENS_6half_tEfNS_4arch4Sm80ELb0ELb1ELb1ELb1ELb1ELb1ELb1ELb0EEENS1_21CollectiveEpilogueFwdINS6_IJS8_S8_S9_EEENS6_IJNS7_ILi1EEESH_SH_EEESB_SD_Li128ELb1ELb1ELb0ELb0EEENS1_19SingleTileSchedulerILb1ELb0ELb1ELi128EEEEEEEEEvNT_6ParamsE) ;  /* 0xfffdcf2002007950 */ /* 0x000fea0003c3ffff */
.L_x_1484:
[----:B------:R1:W2:Y:S04]  /*230e0*/  LDL.64 R2, [R20+0x8] ;  /* 0x0000080014027983 */ /* 0x0002a80000100a00 */
[----:B------:R1:W3:Y:S04]  /*230f0*/  LDL.64 R14, [R20+0x18] ;  /* 0x00001800140e7983 */ /* 0x0002e80000100a00 */
[----:B------:R1:W4:Y:S04]  /*23100*/  LDL.64 R18, [R20+0x20] ;  /* 0x0000200014127983 */ /* 0x0003280000100a00 */
[----:B------:R-:W3:Y:S04]  /*23110*/  LD.E.U8 R11, [R12.64+0x138] ;  /* 0x000138040c0b7980 */ /* 0x000ee8000c101100 */
[----:B------:R-:W3:Y:S04]  /*23120*/  LD.E.64 R16, [R12.64+0x120] ;  /* 0x000120040c107980 */ /* 0x000ee8000c101b00 */
[----:B------:R2:W5:Y:S04]  /*23130*/  LD.E R30, [R12.64+0x164] ;  /* 0x000164040c1e7980 */ /* 0x000568000c101900 */
[----:B------:R2:W5:Y:S04]  /*23140*/  LD.E.64 R26, [R12.64+0x110] ;  /* 0x000110040c1a7980 */ /* 0x000568000c101b00 */
[----:B------:R2:W5:Y:S04]  /*23150*/  LD.E.64 R24, [R12.64+0x128] ;  /* 0x000128040c187980 */ /* 0x000568000c101b00 */
[----:B-1----:R-:W3:Y:S04]  /*23160*/  LDL.64 R20, [R20+0x10] ;  /* 0x0000100014147983 */ /* 0x002ee80000100a00 */
[----:B--2---:R3:W2:Y:S04]  /*23170*/  LD.E R35, [R2.64] ;  /* 0x0000000402237980 */ /* 0x0046a8000c101900 */
[----:B----4-:R1:W4:Y:S04]  /*23180*/  LD.E R38, [R18.64] ;  /* 0x0000000412267980 */ /* 0x010328000c101900 */
[----:B---3--:R3:W4:Y:S01]  /*23190*/  LD.E R2, [R14.64+0x20] ;  /* 0x000020040e027980 */ /* 0x008722000c101900 */
[----:B------:R-:W-:-:S03]  /*231a0*/  ISETP.NE.AND P0, PT, R11, RZ, PT ;  /* 0x000000ff0b00720c */ /* 0x000fc60003f05270 */
[----:B------:R4:W5:Y:S04]  /*231b0*/  LD.E R34, [R20.64] ;  /* 0x0000000414227980 */ /* 0x000968000c101900 */
[----:B---3--:R-:W3:Y:S01]  /*231c0*/  LD.E.64 R14, [R12.64+0x130] ;  /* 0x000130040c0e7980 */ /* 0x008ee2000c101b00 */
[----:B--2---:R-:W-:-:S04]  /*231d0*/  SHF.R.S32.HI R3, RZ, 0x1f, R35 ;  /* 0x0000001fff037819 */ /* 0x004fc80000011423 */
[----:B------:R-:W-:-:S04]  /*231e0*/  LEA.HI R3, R3, R35, RZ, 0x3 ;  /* 0x0000002303037211 */ /* 0x000fc800078f18ff */
[----:B-1----:R-:W-:-:S05]  /*231f0*/  LOP3.LUT R18, R3, 0xfffffff8, RZ, 0xc0, !PT ;  /* 0xfffffff803127812 */ /* 0x002fca00078ec0ff */
[----:B------:R-:W-:-:S04]  /*23200*/  IMAD.IADD R36, R35, 0x1, -R18 ;  /* 0x0000000123247824 */ /* 0x000fc800078e0a12 */
[----:B------:R-:W-:-:S05]  /*23210*/  IMAD.SHL.U32 R32, R36, 0x4, RZ ;  /* 0x0000000424207824 */ /* 0x000fca00078e00ff */
[----:B------:R-:W-:-:S04]  /*23220*/  IADD3 R66, R32, 0x20, RZ ;  /* 0x0000002020427810 */ /* 0x000fc80007ffe0ff */
[-C--:B------:R-:W-:Y:S01]  /*23230*/  ISETP.GE.AND P1, PT, R66, R39.reuse, PT ;  /* 0x000000274200720c */ /* 0x080fe20003f26270 */
[----:B----4-:R-:W-:Y:S01]  /*23240*/  IMAD R20, R17, R2, RZ ;  /* 0x0000000211147224 */ /* 0x010fe200078e02ff */
[----:B------:R-:W-:Y:S02]  /*23250*/  SHF.R.S32.HI R18, RZ, 0x1f, R2 ;  /* 0x0000001fff127819 */ /* 0x000fe40000011402 */
[----:B------:R-:W-:Y:S02]  /*23260*/  SEL R11, RZ, 0xffffffff, P1 ;  /* 0xffffffffff0b7807 */ /* 0x000fe40000800000 */
[----:B------:R-:W-:Y:S02]  /*23270*/  ISETP.GE.AND P2, PT, R32, R39, PT ;  /* 0x000000272000720c */ /* 0x000fe40003f46270 */
[----:B------:R-:W-:Y:S01]  /*23280*/  SHF.R.S32.HI R68, RZ, 0x3, R3 ;  /* 0x00000003ff447819 */ /* 0x000fe20000011403 */
[----:B------:R-:W-:Y:S01]  /*23290*/  IMAD R20, R16, R18, R20 ;  /* 0x0000001210147224 */ /* 0x000fe200078e0214 */
[----:B------:R-:W-:Y:S01]  /*232a0*/  SEL R3, RZ, 0x1, P2 ;  /* 0x00000001ff037807 */ /* 0x000fe20001000000 */
[----:B------:R-:W-:Y:S01]  /*232b0*/  IMAD.SHL.U32 R11, R11, 0x2, RZ ;  /* 0x000000020b0b7824 */ /* 0x000fe200078e00ff */
[----:B------:R-:W-:Y:S01]  /*232c0*/  LEA R33, R38, R68, 0x7 ;  /* 0x0000004426217211 */ /* 0x000fe200078e38ff */
[----:B------:R-:W-:-:S03]  /*232d0*/  IMAD.WIDE.U32 R28, R16, R2, RZ ;  /* 0x00000002101c7225 */ /* 0x000fc600078e00ff */
[----:B------:R-:W-:Y:S01]  /*232e0*/  LOP3.LUT R31, R11, 0x2, R3, 0xe2, !PT ;  /* 0x000000020b1f7812 */ /* 0x000fe200078ee203 */
[-C--:B---3--:R-:W-:Y:S02]  /*232f0*/  IMAD R19, R15, R2.reuse, RZ ;  /* 0x000000020f137224 */ /* 0x088fe400078e02ff */
[----:B------:R-:W-:-:S04]  /*23300*/  IMAD.WIDE.U32 R22, R14, R2, RZ ;  /* 0x000000020e167225 */ /* 0x000fc800078e00ff */
[----:B------:R-:W-:Y:S01]  /*23310*/  IMAD R18, R14, R18, R19 ;  /* 0x000000120e127224 */ /* 0x000fe200078e0213 */
[----:B------:R-:W-:Y:S01]  /*23320*/  LEA R2, R36, R33, 0x4 ;  /* 0x0000002124027211 */ /* 0x000fe200078e20ff */
[----:B------:R-:W-:Y:S02]  /*23330*/  IMAD.IADD R21, R29, 0x1, R20 ;  /* 0x000000011d157824 */ /* 0x000fe400078e0214 */
[----:B------:R-:W-:Y:S01]  /*23340*/  IMAD.IADD R19, R23, 0x1, R18 ;  /* 0x0000000117137824 */ /* 0x000fe200078e0212 */
[----:B------:R-:W-:Y:S05]  /*23350*/  @!P0 BRA `(.L_x_1485) ;  /* 0x00004d1000008947 */ /* 0x000fea0003800000 */
[----:B-----5:R-:W-:Y:S01]  /*23360*/  ISETP.NE.AND P0, PT, R30, 0x1, PT ;  /* 0x000000011e00780c */ /* 0x020fe20003f05270 */
[----:B------:R-:W-:-:S12]  /*23370*/  BSSY B0, `(.L_x_1486) ;  /* 0x0000006000007945 */ /* 0x000fd80003800000 */
[----:B------:R-:W-:Y:S05]  /*23380*/  @!P0 BRA `(.L_x_1487) ;  /* 0x0000004000008947 */ /* 0x000fea0003800000 */
[----:B------:R1:W2:Y:S04]  /*23390*/  LD.E R3, [R12.64+0x168] ;  /* 0x000168040c037980 */ /* 0x0002a8000c101900 */
[----:B-1----:R-:W3:Y:S01]  /*233a0*/  LD.E R12, [R12.64+0x16c] ;  /* 0x00016c040c0c7980 */ /* 0x002ee2000c101900 */
[----:B--2---:R-:W-:-:S05]  /*233b0*/  IMAD.HI.U32 R2, R2, R3, RZ ;  /* 0x0000000302027227 */ /* 0x004fca00078e00ff */
[----:B---3--:R-:W-:Y:S02]  /*233c0*/  SHF.R.U32.HI R2, RZ, R12, R2 ;  /* 0x0000000cff027219 */ /* 0x008fe40000011602 */
.L_x_1487:
[----:B------:R-:W-:Y:S05]  /*233d0*/  BSYNC B0 ;  /* 0x0000000000007941 */ /* 0x000fea0003800000 */
.L_x_1486:
[----:B------:R-:W-:Y:S01]  /*233e0*/  MOV R20, R28 ;  /* 0x0000001c00147202 */ /* 0x000fe20000000f00 */
[----:B------:R-:W-:Y:S01]  /*233f0*/  IMAD R12, R17, R2, RZ ;  /* 0x00000002110c7224 */ /* 0x000fe200078e02ff */
[----:B------:R-:W-:Y:S01]  /*23400*/  MOV R18, R22 ;  /* 0x0000001600127202 */ /* 0x000fe20000000f00 */
[-C--:B------:R-:W-:Y:S01]  /*23410*/  IMAD R13, R15, R2.reuse, RZ ;  /* 0x000000020f0d7224 */ /* 0x080fe200078e02ff */
[----:B------:R-:W-:Y:S01]  /*23420*/  SHF.R.S32.HI R11, RZ, 0x1f, R2 ;  /* 0x0000001fff0b7819 */ /* 0x000fe20000011402 */
[----:B------:R-:W-:-:S04]  /*23430*/  IMAD.WIDE.U32 R20, R16, R2, R20 ;  /* 0x0000000210147225 */ /* 0x000fc800078e0014 */
[----:B------:R-:W-:Y:S01]  /*23440*/  IMAD.WIDE.U32 R2, R14, R2, R18 ;  /* 0x000000020e027225 */ /* 0x000fe200078e0012 */
[----:B------:R-:W-:-:S03]  /*23450*/  LEA R18, P1, R20, R26, 0x1 ;  /* 0x0000001a14127211 */ /* 0x000fc600078208ff */
[-C--:B------:R-:W-:Y:S01]  /*23460*/  IMAD R16, R16, R11.reuse, R12 ;  /* 0x0000000b10107224 */ /* 0x080fe200078e020c */
[----:B------:R-:W-:Y:S01]  /*23470*/  LEA R19, P0, R2, R24, 0x1 ;  /* 0x0000001802137211 */ /* 0x000fe200078008ff */
[----:B------:R-:W-:-:S03]  /*23480*/  IMAD R14, R14, R11, R13 ;  /* 0x0000000b0e0e7224 */ /* 0x000fc600078e020d */
[----:B------:R-:W-:Y:S02]  /*23490*/  IADD3 R11, R21, R16, RZ ;  /* 0x00000010150b7210 */ /* 0x000fe40007ffe0ff */
[----:B------:R-:W-:Y:S02]  /*234a0*/  IADD3 R14, R3, R14, RZ ;  /* 0x0000000e030e7210 */ /* 0x000fe40007ffe0ff */
[----:B------:R-:W-:Y:S02]  /*234b0*/  LEA.HI.X R20, R20, R27, R11, 0x1, P1 ;  /* 0x0000001b14147211 */ /* 0x000fe400008f0c0b */
[----:B------:R-:W-:Y:S01]  /*234c0*/  LEA.HI.X R24, R2, R25, R14, 0x1, P0 ;  /* 0x0000001902187211 */ /* 0x000fe200000f0c0e */
[----:B------:R-:W-:Y:S05]  /*234d0*/  BRA.DIV ~URZ, `(.L_x_1488) ;  /* 0x000099127f007947 */ /* 0x000fea000b800000 */
[----:B------:R1:W2:Y:S02]  /*234e0*/  SHFL.IDX PT, R11, R20, RZ, 0x181f ;  /* 0x00181fff140b7589 */ /* 0x0002a400000e0000 */
.L_x_1586:
[----:B------:R-:W-:Y:S05]  /*234f0*/  BRA.DIV ~URZ, `(.L_x_1489) ;  /* 0x000099727f007947 */ /* 0x000fea000b800000 */
[----:B------:R3:W4:Y:S01]  /*23500*/  SHFL.IDX PT, R12, R18, RZ, 0x181f ;  /* 0x00181fff120c7589 */ /* 0x00072200000e0000 */
[----:B--2---:R-:W-:-:S03]  /*23510*/  MOV R13, R11 ;  /* 0x0000000b000d7202 */ /* 0x004fc60000000f00 */
[----:B------:R3:W2:Y:S04]  /*23520*/  SHFL.IDX PT, R14, R24, RZ, 0x181f ;  /* 0x00181fff180e7589 */ /* 0x0006a800000e0000 */
[----:B------:R3:W1:Y:S02]  /*23530*/  SHFL.IDX PT, R2, R19, RZ, 0x181f ;  /* 0x00181fff13027589 */ /* 0x00066400000e0000 */
.L_x_1587:
[----:B------:R-:W-:Y:S01]  /*23540*/  IMAD R30, R34, R30, RZ ;  /* 0x0000001e221e7224 */ /* 0x000fe200078e02ff */
[----:B------:R-:W-:Y:S01]  /*23550*/  BSSY B0, `(.L_x_1490) ;  /* 0x000001b000007945 */ /* 0x000fe20003800000 */
[----:B------:R-:W-:Y:S01]  /*23560*/  CS2R R48, SRZ ;  /* 0x0000000000307805 */ /* 0x000fe2000001ff00 */
[----:B------:R-:W-:Y:S01]  /*23570*/  CS2R R36, SRZ ;  /* 0x0000000000247805 */ /* 0x000fe2000001ff00 */
[----:B------:R-:W-:Y:S01]  /*23580*/  CS2R R26, SRZ ;  /* 0x00000000001a7805 */ /* 0x000fe2000001ff00 */
[----:B------:R-:W-:Y:S01]  /*23590*/  ISETP.GE.AND P0, PT, R33, R30, PT ;  /* 0x0000001e2100720c */ /* 0x000fe20003f06270 */
[----:B------:R-:W-:Y:S01]  /*235a0*/  CS2R R40, SRZ ;  /* 0x0000000000287805 */ /* 0x000fe2000001ff00 */
[----:B------:R-:W-:Y:S01]  /*235b0*/  CS2R R28, SRZ ;  /* 0x00000000001c7805 */ /* 0x000fe2000001ff00 */
[----:B--2---:R-:W-:-:S10]  /*235c0*/  MOV R3, R14 ;  /* 0x0000000e00037202 */ /* 0x004fd40000000f00 */
[----:B------:R-:W-:Y:S05]  /*235d0*/  @P0 BRA `(.L_x_1491) ;  /* 0x0000012000000947 */ /* 0x000fea0003800000 */
[C---:B------:R-:W-:Y:S01]  /*235e0*/  LOP3.LUT P0, RZ, R31.reuse, 0x2, RZ, 0xc0, !PT ;  /* 0x000000021fff7812 */ /* 0x040fe2000780c0ff */
[----:B------:R-:W-:Y:S01]  /*235f0*/  CS2R R26, SRZ ;  /* 0x00000000001a7805 */ /* 0x000fe2000001ff00 */
[----:B------:R-:W-:Y:S01]  /*23600*/  LOP3.LUT R11, R31, 0x1, RZ, 0xc0, !PT ;  /* 0x000000011f0b7812 */ /* 0x000fe200078ec0ff */
[----:B------:R-:W-:Y:S01]  /*23610*/  CS2R R28, SRZ ;  /* 0x00000000001c7805 */ /* 0x000fe2000001ff00 */
[----:B------:R-:W-:Y:S01]  /*23620*/  CS2R R36, SRZ ;  /* 0x0000000000247805 */ /* 0x000fe2000001ff00 */
[----:B------:R-:W-:Y:S01]  /*23630*/  CS2R R40, SRZ ;  /* 0x0000000000287805 */ /* 0x000fe2000001ff00 */
[----:B------:R-:W-:-:S07]  /*23640*/  ISETP.NE.U32.AND P1, PT, R11, 0x1, PT ;  /* 0x000000010b00780c */ /* 0x000fce0003f25070 */
[----:B------:R-:W-:-:S04]  /*23650*/  @P0 SHF.R.S32.HI R11, RZ, 0x1f, R66 ;  /* 0x0000001fff0b0819 */ /* 0x000fc80000011442 */
[----:B------:R-:W-:Y:S02]  /*23660*/  @P0 LEA.HI R11, R11, R66, RZ, 0x2 ;  /* 0x000000420b0b0211 */ /* 0x000fe400078f10ff */
[----:B----4-:R-:W-:Y:S02]  /*23670*/  @!P1 IMAD.WIDE R16, R32, 0x2, R12 ;  /* 0x0000000220109825 */ /* 0x010fe400078e020c */
[----:B------:R-:W-:-:S03]  /*23680*/  @P0 LOP3.LUT R11, R11, 0xfffffffc, RZ, 0xc0, !PT ;  /* 0xfffffffc0b0b0812 */ /* 0x000fc600078ec0ff */
[----:B------:R2:W5:Y:S02]  /*23690*/  @!P1 LD.E.64 R26, [R16.64] ;  /* 0x00000004101a9980 */ /* 0x000564000c101b00 */
[----:B------:R-:W-:-:S04]  /*236a0*/  @P0 IMAD.WIDE R14, R11, 0x2, R12 ;  /* 0x000000020b0e0825 */ /* 0x000fc800078e020c */
[--C-:B-1----:R-:W-:Y:S01]  /*236b0*/  @P0 IMAD.WIDE R12, R11, 0x2, R2.reuse ;  /* 0x000000020b0c0825 */ /* 0x102fe200078e0202 */
[----:B------:R2:W5:Y:S03]  /*236c0*/  @P0 LD.E.64 R36, [R14.64] ;  /* 0x000000040e240980 */ /* 0x000566000c101b00 */
[----:B------:R-:W-:Y:S01]  /*236d0*/  @!P1 IMAD.WIDE R2, R32, 0x2, R2 ;  /* 0x0000000220029825 */ /* 0x000fe200078e0202 */
[----:B------:R2:W5:Y:S04]  /*236e0*/  @P0 LD.E.64 R40, [R12.64] ;  /* 0x000000040c280980 */ /* 0x000568000c101b00 */
[----:B------:R2:W5:Y:S02]  /*236f0*/  @!P1 LD.E.64 R28, [R2.64] ;  /* 0x00000004021c9980 */ /* 0x000564000c101b00 */
.L_x_1491:
[----:B------:R-:W-:Y:S05]  /*23700*/  BSYNC B0 ;  /* 0x0000000000007941 */ /* 0x000fea0003800000 */
.L_x_1490:
[----:B--2-45:R-:W-:Y:S02]  /*23710*/  IMAD.MOV.U32 R12, RZ, RZ, R36 ;  /* 0x000000ffff0c7224 */ /* 0x034fe400078e0024 */
[----:B------:R-:W-:-:S02]  /*23720*/  IMAD.MOV.U32 R11, RZ, RZ, R37 ;  /* 0x000000ffff0b7224 */ /* 0x000fc400078e0025 */
[----:B------:R-:W-:Y:S01]  /*23730*/  IMAD.MOV.U32 R3, RZ, RZ, R26 ;  /* 0x000000ffff037224 */ /* 0x000fe200078e001a */
[----:B------:R-:W-:Y:S01]  /*23740*/  PRMT R69, R69, 0x5410, R12 ;  /* 0x0000541045457816 */ /* 0x000fe2000000000c */
[----:B-1----:R-:W-:Y:S01]  /*23750*/  IMAD.MOV.U32 R2, RZ, RZ, R27 ;  /* 0x000000ffff027224 */ /* 0x002fe200078e001b */
        /* <DEDUP_REMOVED lines=8> */
[----:B------:R-:W-:-:S02]  /*237e0*/  PRMT R101, R101, 0x5410, R11 ;  /* 0x0000541065657816 */ /* 0x000fc4000000000b */
[----:B------:R-:W-:Y:S02]  /*237f0*/  PRMT R25, R3, 0x7610, R25 ;  /* 0x0000761003197816 */ /* 0x000fe40000000019 */
[----:B------:R-:W-:Y:S01]  /*23800*/  PRMT R34, R2, 0x7610, R34 ;  /* 0x0000761002227816 */ /* 0x000fe20000000022 */
[----:B------:R-:W-:Y:S05]  /*23810*/  BRA.DIV ~URZ, `(.L_x_1492) ;  /* 0x000097d27f007947 */ /* 0x000fea000b800000 */
[----:B------:R1:W2:Y:S04]  /*23820*/  SHFL.IDX PT, R13, R20, 0x1, 0x181f ;  /* 0x00381f00140d7f89 */ /* 0x0002a800000e0000 */
[----:B------:R1:W4:Y:S04]  /*23830*/  SHFL.IDX PT, R12, R18, 0x1, 0x181f ;  /* 0x00381f00120c7f89 */ /* 0x00032800000e0000 */
[----:B------:R1:W3:Y:S04]  /*23840*/  SHFL.IDX PT, R11, R24, 0x1, 0x181f ;  /* 0x00381f00180b7f89 */ /* 0x0002e800000e0000 */
[----:B------:R1:W1:Y:S02]  /*23850*/  SHFL.IDX PT, R2, R19, 0x1, 0x181f ;  /* 0x00381f0013027f89 */ /* 0x00026400000e0000 */
.L_x_1588:
[----:B------:R-:W-:Y:S01]  /*23860*/  IADD3 R3, R33, 0x10, RZ ;  /* 0x0000001021037810 */ /* 0x000fe20007ffe0ff */
[----:B------:R-:W-:Y:S01]  /*23870*/  BSSY B0, `(.L_x_1493) ;  /* 0x0000019000007945 */ /* 0x000fe20003800000 */
[----:B------:R-:W-:Y:S01]  /*23880*/  CS2R R42, SRZ ;  /* 0x00000000002a7805 */ /* 0x000fe2000001ff00 */
[----:B------:R-:W-:Y:S01]  /*23890*/  CS2R R46, SRZ ;  /* 0x00000000002e7805 */ /* 0x000fe2000001ff00 */
[----:B------:R-:W-:Y:S01]  /*238a0*/  ISETP.GE.AND P0, PT, R3, R30, PT ;  /* 0x0000001e0300720c */ /* 0x000fe20003f06270 */
[----:B------:R-:W-:Y:S01]  /*238b0*/  CS2R R44, SRZ ;  /* 0x00000000002c7805 */ /* 0x000fe2000001ff00 */
[----:B---3--:R-:W-:-:S11]  /*238c0*/  IMAD.MOV.U32 R3, RZ, RZ, R11 ;  /* 0x000000ffff037224 */ /* 0x008fd600078e000b */
        /* <DEDUP_REMOVED lines=10> */
[----:B--2-4-:R-:W-:Y:S02]  /*23970*/  @!P1 IMAD.WIDE R16, R32, 0x2, R12 ;  /* 0x0000000220109825 */ /* 0x014fe400078e020c */
        /* <DEDUP_REMOVED lines=8> */
.L_x_1494:
[----:B------:R-:W-:Y:S05]  /*23a00*/  BSYNC B0 ;  /* 0x0000000000007941 */ /* 0x000fea0003800000 */
.L_x_1493:
        /* <DEDUP_REMOVED lines=17> */
[----:B------:R1:W2:Y:S02]  /*23b20*/  SHFL.IDX PT, R11, R20, 0x2, 0x181f ;  /* 0x00581f00140b7f89 */ /* 0x0002a400000e0000 */
.L_x_1589:
[----:B------:R-:W-:Y:S05]  /*23b30*/  BRA.DIV ~URZ, `(.L_x_1496) ;  /* 0x000097727f007947 */ /* 0x000fea000b800000 */
[----:B------:R3:W4:Y:S01]  /*23b40*/  SHFL.IDX PT, R12, R18, 0x2, 0x181f ;  /* 0x00581f00120c7f89 */ /* 0x00072200000e0000 */
[----:B--2---:R-:W-:-:S03]  /*23b50*/  MOV R13, R11 ;  /* 0x0000000b000d7202 */ /* 0x004fc60000000f00 */
[----:B------:R3:W2:Y:S04]  /*23b60*/  SHFL.IDX PT, R14, R24, 0x2, 0x181f ;  /* 0x00581f00180e7f89 */ /* 0x0006a800000e0000 */
[----:B------:R3:W1:Y:S02]  /*23b70*/  SHFL.IDX PT, R2, R19, 0x2, 0x181f ;  /* 0x00581f0013027f89 */ /* 0x00066400000e0000 */
.L_x_1590:
[----:B------:R-:W-:Y:S01]  /*23b80*/  IADD3 R3, R33, 0x20, RZ ;  /* 0x0000002021037810 */ /* 0x000fe20007ffe0ff */
[----:B------:R-:W-:Y:S01]  /*23b90*/  BSSY B0, `(.L_x_1497) ;  /* 0x000001b000007945 */ /* 0x000fe20003800000 */
[----:B------:R-:W-:Y:S01]  /*23ba0*/  CS2R R64, SRZ ;  /* 0x0000000000407805 */ /* 0x000fe2000001ff00 */
[----:B------:R-:W-:Y:S01]  /*23bb0*/  CS2R R54, SRZ ;  /* 0x0000000000367805 */ /* 0x000fe2000001ff00 */
[----:B------:R-:W-:Y:S01]  /*23bc0*/  ISETP.GE.AND P0, PT, R3, R30, PT ;  /* 0x0000001e0300720c */ /* 0x000fe20003f06270 */
[----:B------:R-:W-:Y:S01]  /*23bd0*/  CS2R R50, SRZ ;  /* 0x0000000000327805 */ /* 0x000fe2000001ff00 */
[----:B------:R-:W-:Y:S01]  /*23be0*/  CS2R R56, SRZ ;  /* 0x0000000000387805 */ /* 0x000fe2000001ff00 */
[----:B------:R-:W-:Y:S01]  /*23bf0*/  CS2R R52, SRZ ;  /* 0x0000000000347805 */ /* 0x000fe2000001ff00 */
[----:B--2---:R-:W-:-:S09]  /*23c00*/  IMAD.MOV.U32 R3, RZ, RZ, R14 ;  /* 0x000000ffff037224 */ /* 0x004fd200078e000e */
        /* <DEDUP_REMOVED lines=19> */
.L_x_1498:
[----:B------:R-:W-:Y:S05]  /*23d40*/  BSYNC B0 ;  /* 0x0000000000007941 */ /* 0x000fea0003800000 */
.L_x_1497:
        /* <DEDUP_REMOVED lines=21> */
.L_x_1591:
        /* <DEDUP_REMOVED lines=26> */
.L_x_1501:
[----:B------:R-:W-:Y:S05]  /*24040*/  BSYNC B0 ;  /* 0x0000000000007941 */ /* 0x000fea0003800000 */
.L_x_1500:
        /* <DEDUP_REMOVED lines=18> */
.L_x_1592:
[----:B------:R-:W-:Y:S05]  /*24170*/  BRA.DIV ~URZ, `(.L_x_1503) ;  /* 0x000095a27f007947 */ /* 0x000fea000b800000 */
[----:B------:R3:W4:Y:S01]  /*24180*/  SHFL.IDX PT, R12, R18, 0x4, 0x181f ;  /* 0x00981f00120c7f89 */ /* 0x00072200000e0000 */
[----:B--2---:R-:W-:-:S03]  /*24190*/  MOV R13, R11 ;  /* 0x0000000b000d7202 */ /* 0x004fc60000000f00 */
[----:B------:R3:W2:Y:S04]  /*241a0*/  SHFL.IDX PT, R14, R24, 0x4, 0x181f ;  /* 0x00981f00180e7f89 */ /* 0x0006a800000e0000 */
[----:B------:R3:W1:Y:S02]  /*241b0*/  SHFL.IDX PT, R2, R19, 0x4, 0x181f ;  /* 0x00981f0013027f89 */ /* 0x00066400000e0000 */
.L_x_1593:
[----:B------:R-:W-:Y:S01]  /*241c0*/  IADD3 R3, R33, 0x40, RZ ;  /* 0x0000004021037810 */ /* 0x000fe20007ffe0ff */
[----:B------:R-:W-:Y:S01]  /*241d0*/  BSSY B0, `(.L_x_1504) ;  /* 0x000001b000007945 */ /* 0x000fe20003800000 */
[----:B------:R-:W-:Y:S01]  /*241e0*/  CS2R R72, SRZ ;  /* 0x0000000000487805 */ /* 0x000fe2000001ff00 */
[----:B------:R-:W-:Y:S01]  /*241f0*/  CS2R R66, SRZ ;  /* 0x0000000000427805 */ /* 0x000fe2000001ff00 */
[----:B------:R-:W-:Y:S01]  /*24200*/  ISETP.GE.AND P0, PT, R3, R30, PT ;  /* 0x0000001e0300720c */ /* 0x000fe20003f06270 */
[----:B------:R-:W-:Y:S01]  /*24210*/  CS2R R74, SRZ ;  /* 0x00000000004a7805 */ /* 0x000fe2000001ff00 */
[----:B------:R-:W-:Y:S01]  /*24220*/  CS2R R70, SRZ ;  /* 0x0000000000467805 */ /* 0x000fe2000001ff00 */
[----:B--2---:R-:W-:-:S10]  /*24230*/  IMAD.MOV.U32 R3, RZ, RZ, R14 ;  /* 0x000000ffff037224 */ /* 0x004fd400078e000e */
        /* <DEDUP_REMOVED lines=8> */
[----:B------:R-:W-:-:S04]  /*242c0*/  @P0 IADD3 R11, R32, 0x20, RZ ;  /* 0x00000020200b0810 */ /* 0x000fc80007ffe0ff */
[----:B------:R-:W-:Y:S02]  /*242d0*/  @P0 SHF.R.S32.HI R14, RZ, 0x1f, R11 ;  /* 0x0000001fff0e0819 */ /* 0x000fe4000001140b */
[----:B----4-:R-:W-:Y:S02]  /*242e0*/  @!P1 IMAD.WIDE R16, R32, 0x2, R12 ;  /* 0x0000000220109825 */ /* 0x010fe400078e020c */
[----:B------:R-:W-:-:S03]  /*242f0*/  @P0 LEA.HI R11, R14, R11, RZ, 0x2 ;  /* 0x0000000b0e0b0211 */ /* 0x000fc600078f10ff */
[----:B------:R2:W5:Y:S01]  /*24300*/  @!P1 LD.E.64 R66, [R16.64] ;  /* 0x0000000410429980 */ /* 0x000562000c101b00 */
[----:B------:R-:W-:-:S05]  /*24310*/  @P0 LOP3.LUT R11, R11, 0xfffffffc, RZ, 0xc0, !PT ;  /* 0xfffffffc0b0b0812 */ /* 0x000fca00078ec0ff */
[----:B------:R-:W-:-:S04]  /*24320*/  @P0 IMAD.WIDE R14, R11, 0x2, R12 ;  /* 0x000000020b0e0825 */ /* 0x000fc800078e020c */
[--C-:B-1----:R-:W-:Y:S01]  /*24330*/  @P0 IMAD.WIDE R12, R11, 0x2, R2.reuse ;  /* 0x000000020b0c0825 */ /* 0x102fe200078e0202 */
[----:B------:R2:W5:Y:S03]  /*24340*/  @P0 LD.E.64 R72, [R14.64] ;  /* 0x000000040e480980 */ /* 0x000566000c101b00 */
[----:B------:R-:W-:Y:S01]  /*24350*/  @!P1 IMAD.WIDE R2, R32, 0x2, R2 ;  /* 0x0000000220029825 */ /* 0x000fe200078e0202 */
[----:B------:R2:W5:Y:S04]  /*24360*/  @P0 LD.E.64 R74, [R12.64] ;  /* 0x000000040c4a0980 */ /* 0x000568000c101b00 */
[----:B------:R2:W5:Y:S02]  /*24370*/  @!P1 LD.E.64 R70, [R2.64] ;  /* 0x0000000402469980 */ /* 0x000564000c101b00 */
.L_x_1505:
[----:B------:R-:W-:Y:S05]  /*24380*/  BSYNC B0 ;  /* 0x0000000000007941 */ /* 0x000fea0003800000 */
.L_x_1504:
[----:B--2-45:R-:W-:Y:S01]  /*24390*/  IMAD.MOV.U32 R12, RZ, RZ, R72 ;  /* 0x000000ffff0c7224 */ /* 0x034fe200078e0048 */
[----:B------:R-:W-:Y:S01]  /*243a0*/  CS2R R82, SRZ ;  /* 0x0000000000527805 */ /* 0x000fe2000001ff00 */
        /* <DEDUP_REMOVED lines=17> */
.L_x_1594:
[----:B------:R-:W-:Y:S05]  /*244c0*/  BRA.DIV ~URZ, `(.L_x_1507) ;  /* 0x000094927f007947 */ /* 0x000fea000b800000 */
[----:B------:R4:W1:Y:S01]  /*244d0*/  SHFL.IDX PT, R12, R18, 0x5, 0x181f ;  /* 0x00b81f00120c7f89 */ /* 0x00086200000e0000 */
[----:B--2---:R-:W-:-:S03]  /*244e0*/  MOV R13, R11 ;  /* 0x0000000b000d7202 */ /* 0x004fc60000000f00 */
[----:B------:R4:W2:Y:S04]  /*244f0*/  SHFL.IDX PT, R14, R24, 0x5, 0x181f ;  /* 0x00b81f00180e7f89 */ /* 0x0008a800000e0000 */
[----:B------:R4:W3:Y:S02]  /*24500*/  SHFL.IDX PT, R2, R19, 0x5, 0x181f ;  /* 0x00b81f0013027f89 */ /* 0x0008e400000e0000 */
.L_x_1595:
[----:B------:R-:W-:Y:S01]  /*24510*/  IADD3 R3, R33, 0x50, RZ ;  /* 0x0000005021037810 */ /* 0x000fe20007ffe0ff */
[----:B------:R-:W-:Y:S01]  /*24520*/  BSSY B0, `(.L_x_1508) ;  /* 0x000001a000007945 */ /* 0x000fe20003800000 */
[----:B------:R-:W-:Y:S01]  /*24530*/  CS2R R76, SRZ ;  /* 0x00000000004c7805 */ /* 0x000fe2000001ff00 */
[----:B------:R-:W-:Y:S01]  /*24540*/  CS2R R80, SRZ ;  /* 0x0000000000507805 */ /* 0x000fe2000001ff00 */
[----:B------:R-:W-:Y:S01]  /*24550*/  ISETP.GE.AND P0, PT, R3, R30, PT ;  /* 0x0000001e0300720c */ /* 0x000fe20003f06270 */
[----:B------:R-:W-:Y:S01]  /*24560*/  CS2R R78, SRZ ;  /* 0x00000000004e7805 */ /* 0x000fe2000001ff00 */
[----:B--2---:R-:W-:-:S11]  /*24570*/  IMAD.MOV.U32 R3, RZ, RZ, R14 ;  /* 0x000000ffff037224 */ /* 0x004fd600078e000e */
        /* <DEDUP_REMOVED lines=10> */
[----:B-1----:R-:W-:Y:S02]  /*24620*/  @!P1 IMAD.WIDE R16, R32, 0x2, R12 ;  /* 0x0000000220109825 */ /* 0x002fe400078e020c */
[----:B------:R-:W-:-:S03]  /*24630*/  @P0 LEA.HI R11, R14, R11, RZ, 0x2 ;  /* 0x0000000b0e0b0211 */ /* 0x000fc600078f10ff */
[----:B------:R1:W5:Y:S01]  /*24640*/  @!P1 LD.E.64 R76, [R16.64] ;  /* 0x00000004104c9980 */ /* 0x000362000c101b00 */
[----:B------:R-:W-:-:S05]  /*24650*/  @P0 LOP3.LUT R11, R11, 0xfffffffc, RZ, 0xc0, !PT ;  /* 0xfffffffc0b0b0812 */ /* 0x000fca00078ec0ff */
[----:B------:R-:W-:-:S04]  /*24660*/  @P0 IMAD.WIDE R14, R11, 0x2, R12 ;  /* 0x000000020b0e0825 */ /* 0x000fc800078e020c */
[--C-:B---3--:R-:W-:Y:S01]  /*24670*/  @P0 IMAD.WIDE R12, R11, 0x2, R2.reuse ;  /* 0x000000020b0c0825 */ /* 0x108fe200078e0202 */
[----:B------:R1:W5:Y:S03]  /*24680*/  @P0 LD.E.64 R82, [R14.64] ;  /* 0x000000040e520980 */ /* 0x000366000c101b00 */
[----:B------:R-:W-:Y:S01]  /*24690*/  @!P1 IMAD.WIDE R2, R32, 0x2, R2 ;  /* 0x0000000220029825 */ /* 0x000fe200078e0202 */
[----:B------:R1:W5:Y:S04]  /*246a0*/  @P0 LD.E.64 R80, [R12.64] ;  /* 0x000000040c500980 */ /* 0x000368000c101b00 */
[----:B------:R1:W5:Y:S02]  /*246b0*/  @!P1 LD.E.64 R78, [R2.64] ;  /* 0x00000004024e9980 */ /* 0x000364000c101b00 */
.L_x_1509:
[----:B------:R-:W-:Y:S05]  /*246c0*/  BSYNC B0 ;  /* 0x0000000000007941 */ /* 0x000fea0003800000 */
.L_x_1508:
[----:B-1---5:R-:W-:Y:S02]  /*246d0*/  IMAD.MOV.U32 R12, RZ, RZ, R82 ;  /* 0x000000ffff0c7224 */ /* 0x022fe400078e0052 */
[----:B------:R-:W-:-:S02]  /*246e0*/  IMAD.MOV.U32 R11, RZ, RZ, R83 ;  /* 0x000000ffff0b7224 */ /* 0x000fc400078e0053 */
[----:B------:R-:W-:Y:S01]  /*246f0*/  IMAD.MOV.U32 R3, RZ, RZ, R76 ;  /* 0x000000ffff037224 */ /* 0x000fe200078e004c */
[----:B------:R-:W-:Y:S01]  /*24700*/  PRMT R120, R120, 0x5410, R12 ;  /* 0x0000541078787816 */ /* 0x000fe2000000000c */
[----:B---3--:R-:W-:Y:S01]  /*24710*/  IMAD.MOV.U32 R2, RZ, RZ, R77 ;  /* 0x000000ffff027224 */ /* 0x008fe200078e004d */
        /* <DEDUP_REMOVED lines=13> */
.L_x_1596:
[----:B------:R-:W-:Y:S01]  /*247f0*/  SHF.R.S32.HI R2, RZ, 0x1f, R35 ;  /* 0x0000001fff027819 */ /* 0x000fe20000011423 */
[----:B------:R-:W-:-:S03]  /*24800*/  IMAD.SHL.U32 R11, R38, 0x80, RZ ;  /* 0x00000080260b7824 */ /* 0x000fc600078e00ff */
[----:B------:R-:W-:-:S04]  /*24810*/  LEA.HI R2, R2, R35, RZ, 0x3 ;  /* 0x0000002302027211 */ /* 0x000fc800078f18ff */
[----:B------:R-:W-:Y:S01]  /*24820*/  LEA.HI.SX32 R11, R2, R11, 0x1d ;  /* 0x0000000b020b7211 */ /* 0x000fe200078feaff */
[----:B------:R-:W-:Y:S05]  /*24830*/  BRA.DIV ~URZ, `(.L_x_1511) ;  /* 0x000093627f007947 */ /* 0x000fea000b800000 */
[----:B------:R3:W1:Y:S04]  /*24840*/  SHFL.IDX PT, R12, R18, 0x6, 0x181f ;  /* 0x00d81f00120c7f89 */ /* 0x00066800000e0000 */
[----:B------:R3:W4:Y:S04]  /*24850*/  SHFL.IDX PT, R14, R24, 0x6, 0x181f ;  /* 0x00d81f00180e7f89 */ /* 0x00072800000e0000 */
[----:B------:R3:W2:Y:S02]  /*24860*/  SHFL.IDX PT, R2, R19, 0x6, 0x181f ;  /* 0x00d81f0013027f89 */ /* 0x0006a400000e0000 */
.L_x_1597:
[----:B------:R-:W-:Y:S01]  /*24870*/  IADD3 R11, R11, 0x60, RZ ;  /* 0x000000600b0b7810 */ /* 0x000fe20007ffe0ff */
[----:B------:R-:W-:Y:S01]  /*24880*/  BSSY B0, `(.L_x_1512) ;  /* 0x000001b000007945 */ /* 0x000fe20003800000 */
[----:B------:R-:W-:Y:S01]  /*24890*/  CS2R R88, SRZ ;  /* 0x0000000000587805 */ /* 0x000fe2000001ff00 */
[----:B------:R-:W-:Y:S01]  /*248a0*/  CS2R R84, SRZ ;  /* 0x0000000000547805 */ /* 0x000fe2000001ff00 */
[----:B------:R-:W-:Y:S01]  /*248b0*/  ISETP.GE.AND P0, PT, R11, R30, PT ;  /* 0x0000001e0b00720c */ /* 0x000fe20003f06270 */
[----:B------:R-:W-:Y:S01]  /*248c0*/  CS2R R90, SRZ ;  /* 0x00000000005a7805 */ /* 0x000fe2000001ff00 */
[----:B------:R-:W-:Y:S01]  /*248d0*/  CS2R R86, SRZ ;  /* 0x0000000000567805 */ /* 0x000fe2000001ff00 */
[----:B----4-:R-:W-:-:S10]  /*248e0*/  IMAD.MOV.U32 R3, RZ, RZ, R14 ;  /* 0x000000ffff037224 */ /* 0x010fd400078e000e */
        /* <DEDUP_REMOVED lines=10> */
[----:B-12---:R-:W-:Y:S02]  /*24990*/  @!P1 IMAD.WIDE R16, R32, 0x2, R12 ;  /* 0x0000000220109825 */ /* 0x006fe400078e020c */
[----:B------:R-:W-:-:S03]  /*249a0*/  @P0 LEA.HI R11, R14, R11, RZ, 0x2 ;  /* 0x0000000b0e0b0211 */ /* 0x000fc600078f10ff */
[----:B------:R1:W5:Y:S01]  /*249b0*/  @!P1 LD.E.64 R84, [R16.64] ;  /* 0x0000000410549980 */ /* 0x000362000c101b00 */
[----:B------:R-:W-:-:S05]  /*249c0*/  @P0 LOP3.LUT R11, R11, 0xfffffffc, RZ, 0xc0, !PT ;  /* 0xfffffffc0b0b0812 */ /* 0x000fca00078ec0ff */
[----:B------:R-:W-:-:S04]  /*249d0*/  @P0 IMAD.WIDE R14, R11, 0x2, R12 ;  /* 0x000000020b0e0825 */ /* 0x000fc800078e020c */
[--C-:B------:R-:W-:Y:S01]  /*249e0*/  @P0 IMAD.WIDE R12, R11, 0x2, R2.reuse ;  /* 0x000000020b0c0825 */ /* 0x100fe200078e0202 */
[----:B------:R1:W5:Y:S03]  /*249f0*/  @P0 LD.E.64 R88, [R14.64] ;  /* 0x000000040e580980 */ /* 0x000366000c101b00 */
[----:B------:R-:W-:Y:S01]  /*24a00*/  @!P1 IMAD.WIDE R2, R32, 0x2, R2 ;  /* 0x0000000220029825 */ /* 0x000fe200078e0202 */
[----:B------:R1:W5:Y:S04]  /*24a10*/  @P0 LD.E.64 R90, [R12.64] ;  /* 0x000000040c5a0980 */ /* 0x000368000c101b00 */
[----:B------:R1:W5:Y:S02]  /*24a20*/  @!P1 LD.E.64 R86, [R2.64] ;  /* 0x0000000402569980 */ /* 0x000364000c101b00 */
.L_x_1513:
[----:B------:R-:W-:Y:S05]  /*24a30*/  BSYNC B0 ;  /* 0x0000000000007941 */ /* 0x000fea0003800000 */
.L_x_1512:
[----:B-1---5:R-:W-:Y:S01]  /*24a40*/  IMAD.MOV.U32 R12, RZ, RZ, R88 ;  /* 0x000000ffff0c7224 */ /* 0x022fe200078e0058 */
[----:B------:R-:W-:Y:S01]  /*24a50*/  CS2R R98, SRZ ;  /* 0x0000000000627805 */ /* 0x000fe2000001ff00 */
[----:B------:R-:W-:-:S02]  /*24a60*/  IMAD.MOV.U32 R11, RZ, RZ, R89 ;  /* 0x000000ffff0b7224 */ /* 0x000fc400078e0059 */
[----:B------:R-:W-:Y:S01]  /*24a70*/  IMAD.MOV.U32 R3, RZ, RZ, R84 ;  /* 0x000000ffff037224 */ /* 0x000fe200078e0054 */
[----:B------:R-:W-:Y:S01]  /*24a80*/  PRMT R125, R125, 0x5410, R12 ;  /* 0x000054107d7d7816 */ /* 0x000fe2000000000c */
[----:B--2---:R-:W-:Y:S01]  /*24a90*/  IMAD.MOV.U32 R2, RZ, RZ, R85 ;  /* 0x000000ffff027224 */ /* 0x004fe200078e0055 */
        /* <DEDUP_REMOVED lines=13> */
.L_x_1598:
[----:B------:R-:W-:Y:S01]  /*24b70*/  SHF.R.S32.HI R2, RZ, 0x1f, R35 ;  /* 0x0000001fff027819 */ /* 0x000fe20000011423 */
[----:B------:R-:W-:-:S03]  /*24b80*/  IMAD.SHL.U32 R11, R38, 0x80, RZ ;  /* 0x00000080260b7824 */ /* 0x000fc600078e00ff */
[----:B------:R-:W-:-:S04]  /*24b90*/  LEA.HI R2, R2, R35, RZ, 0x3 ;  /* 0x0000002302027211 */ /* 0x000fc800078f18ff */
[----:B------:R-:W-:Y:S01]  /*24ba0*/  LEA.HI.SX32 R11, R2, R11, 0x1d ;  /* 0x0000000b020b7211 */ /* 0x000fe200078feaff */
[----:B------:R-:W-:Y:S05]  /*24bb0*/  BRA.DIV ~URZ, `(.L_x_1515) ;  /* 0x000092127f007947 */ /* 0x000fea000b800000 */
[----:B------:R4:W1:Y:S04]  /*24bc0*/  SHFL.IDX PT, R12, R18, 0x7, 0x181f ;  /* 0x00f81f00120c7f89 */ /* 0x00086800000e0000 */
[----:B------:R4:W3:Y:S04]  /*24bd0*/  SHFL.IDX PT, R14, R24, 0x7, 0x181f ;  /* 0x00f81f00180e7f89 */ /* 0x0008e800000e0000 */
[----:B------:R4:W2:Y:S02]  /*24be0*/  SHFL.IDX PT, R2, R19, 0x7, 0x181f ;  /* 0x00f81f0013027f89 */ /* 0x0008a400000e0000 */
.L_x_1599:
        /* <DEDUP_REMOVED lines=27> */
.L_x_1517:
[----:B------:R-:W-:Y:S05]  /*24da0*/  BSYNC B0 ;  /* 0x0000000000007941 */ /* 0x000fea0003800000 */
.L_x_1516:
[----:B-1----:R-:W-:Y:S01]  /*24db0*/  IADD3 R12, R100, -c[0x0][0x20], RZ ;  /* 0x80000800640c7a10 */ /* 0x002fe20007ffe0ff */
[----:B------:R-:W-:-:S04]  /*24dc0*/  DEPBAR.LE SB0, 0x1 ;  /* 0x000080400000791a */ /* 0x000fc80000000000 */
[----:B--2---:R1:W2:Y:S04]  /*24dd0*/  LDL.64 R2, [R12+0x20] ;  /* 0x000020000c027983 */ /* 0x0042a80000100a00 */
[----:B-1----:R-:W3:Y:S01]  /*24de0*/  LDL.64 R12, [R12+0x28] ;  /* 0x000028000c0c7983 */ /* 0x002ee20000100a00 */
[----:B------:R-:W-:Y:S03]  /*24df0*/  WARPSYNC 0xffffffff ;  /* 0xffffffff00007948 */ /* 0x000fe60003800000 */
[----:B------:R-:W-:Y:S06]  /*24e00*/  BAR.SYNC.DEFER_BLOCKING 0x0 ;  /* 0x0000000000007b1d */ /* 0x000fec0000010000 */
[----:B--2---:R1:W2:Y:S04]  /*24e10*/  LD.E R14, [R2.64] ;  /* 0x00000004020e7980 */ /* 0x0042a8000c101900 */
[----:B---34-:R3:W4:Y:S01]  /*24e20*/  LD.E.64 R22, [R12.64] ;  /* 0x000000040c167980 */ /* 0x018722000c101b00 */
[----:B------:R-:W-:Y:S01]  /*24e30*/  IMAD.SHL.U32 R11, R68, 0x40, RZ ;  /* 0x00000040440b7824 */ /* 0x000fe200078e00ff */
[----:B------:R-:W-:Y:S01]  /*24e40*/  BSSY B1, `(.L_x_1518) ;  /* 0x000007d000017945 */ /* 0x000fe20003800000 */
[----:B---3--:R-:W-:-:S04]  /*24e50*/  SHF.R.S32.HI R13, RZ, 0x1f, R35 ;  /* 0x0000001fff0d7819 */ /* 0x008fc80000011423 */
[CC--:B-1----:R-:W-:Y:S02]  /*24e60*/  LEA.HI R2, R13.reuse, R35.reuse, RZ, 0x3 ;  /* 0x000000230d027211 */ /* 0x0c2fe400078f18ff */
[----:B------:R-:W-:Y:S02]  /*24e70*/  LEA.HI R13, R13, R35, RZ, 0x6 ;  /* 0x000000230d0d7211 */ /* 0x000fe400078f30ff */
[----:B------:R-:W-:-:S03]  /*24e80*/  LOP3.LUT R2, R2, 0xfffffff8, RZ, 0xc0, !PT ;  /* 0xfffffff802027812 */ /* 0x000fc600078ec0ff */
[----:B------:R-:W-:Y:S02]  /*24e90*/  IMAD.SHL.U32 R13, R13, 0x8, RZ ;  /* 0x000000080d0d7824 */ /* 0x000fe400078e00ff */
[----:B------:R-:W-:Y:S01]  /*24ea0*/  IMAD.IADD R3, R35, 0x1, -R2 ;  /* 0x0000000123037824 */ /* 0x000fe200078e0a02 */
[----:B------:R-:W-:Y:S01]  /*24eb0*/  LOP3.LUT R2, R11, 0x1c0, RZ, 0xc0, !PT ;  /* 0x000001c00b027812 */ /* 0x000fe200078ec0ff */
[----:B-----5:R-:W-:Y:S02]  /*24ec0*/  IMAD.MOV.U32 R11, RZ, RZ, R98 ;  /* 0x000000ffff0b7224 */ /* 0x020fe400078e0062 */
[----:B------:R-:W-:-:S03]  /*24ed0*/  IMAD.SHL.U32 R3, R3, 0x8, RZ ;  /* 0x0000000803037824 */ /* 0x000fc600078e00ff */
[----:B------:R-:W-:Y:S01]  /*24ee0*/  PRMT R38, R38, 0x5410, R11 ;  /* 0x0000541026267816 */ /* 0x000fe2000000000b */
[----:B------:R-:W-:Y:S01]  /*24ef0*/  IMAD.MOV.U32 R11, RZ, RZ, R99 ;  /* 0x000000ffff0b7224 */ /* 0x000fe200078e0063 */
[----:B------:R-:W-:Y:S02]  /*24f00*/  LOP3.LUT R3, R2, 0x38, R3, 0xf8, !PT ;  /* 0x0000003802037812 */ /* 0x000fe400078ef803 */
[----:B------:R-:W-:Y:S02]  /*24f10*/  SHF.R.U32.HI R2, RZ, 0x3, R2 ;  /* 0x00000003ff027819 */ /* 0x000fe40000011602 */
[----:B------:R-:W-:Y:S01]  /*24f20*/  PRMT R100, R100, 0x5410, R11 ;  /* 0x0000541064647816 */ /* 0x000fe2000000000b */
[----:B------:R-:W-:Y:S01]  /*24f30*/  IMAD.MOV.U32 R11, RZ, RZ, R97 ;  /* 0x000000ffff0b7224 */ /* 0x000fe200078e0061 */
[----:B------:R-:W-:Y:S01]  /*24f40*/  LOP3.LUT R12, R3, R2, RZ, 0x3c, !PT ;  /* 0x00000002030c7212 */ /* 0x000fe200078e3cff */
[----:B------:R-:W-:Y:S02]  /*24f50*/  IMAD.MOV.U32 R3, RZ, RZ, R92 ;  /* 0x000000ffff037224 */ /* 0x000fe400078e005c */
[----:B------:R-:W-:Y:S01]  /*24f60*/  IMAD.MOV.U32 R2, RZ, RZ, R93 ;  /* 0x000000ffff027224 */ /* 0x000fe200078e005d */
[----:B------:R-:W-:Y:S01]  /*24f70*/  LOP3.LUT R13, R12, 0xfffffe00, R13, 0xf8, !PT ;  /* 0xfffffe000c0d7812 */ /* 0x000fe200078ef80d */
        /* <DEDUP_REMOVED lines=9> */
[----:B--2---:R-:W-:-:S05]  /*25010*/  IMAD R14, R14, -0x80, R30 ;  /* 0xffffff800e0e7824 */ /* 0x004fca00078e021e */
[----:B------:R-:W-:-:S04]  /*25020*/  IMNMX R30, R14, 0x80, PT ;  /* 0x000000800e1e7817 */ /* 0x000fc80003800200 */
[----:B------:R-:W-:Y:S01]  /*25030*/  ISETP.GE.AND P0, PT, R68, R30, PT ;  /* 0x0000001e4400720c */ /* 0x000fe20003f06270 */
[----:B----4-:R-:W-:-:S12]  /*25040*/  IMAD.WIDE.U32 R22, R13, 0x2, R22 ;  /* 0x000000020d167825 */ /* 0x010fd800078e0016 */
[----:B------:R-:W-:Y:S05]  /*25050*/  @P0 BRA `(.L_x_1519) ;  /* 0x000005b000000947 */ /* 0x000fea0003800000 */
[----:B------:R-:W-:Y:S01]  /*25060*/  ISETP.GE.AND P0, PT, R32, R39, PT ;  /* 0x000000272000720c */ /* 0x000fe20003f06270 */
[----:B------:R-:W-:-:S12]  /*25070*/  BSSY B0, `(.L_x_1520) ;  /* 0x000002c000007945 */ /* 0x000fd80003800000 */
[----:B------:R-:W-:Y:S05]  /*25080*/  @P0 BRA `(.L_x_1521) ;  /* 0x000002a000000947 */ /* 0x000fea0003800000 */
[----:B------:R-:W2:Y:S01]  /*25090*/  LD.E.128 R12, [R22.64] ;  /* 0x00000004160c7980 */ /* 0x000ea2000c101d00 */
[----:B------:R-:W-:Y:S01]  /*250a0*/  SHF.R.U32.HI R20, RZ, 0x10, R29 ;  /* 0x00000010ff147819 */ /* 0x000fe2000001161d */
[--C-:B------:R-:W-:Y:S01]  /*250b0*/  HADD2.F32 R16, -RZ, R25.reuse.H1_H1 ;  /* 0x30000019ff107230 */ /* 0x100fe20000004100 */
[--C-:B------:R-:W-:Y:S01]  /*250c0*/  SHF.R.U32.HI R11, RZ, 0x10, R27.reuse ;  /* 0x00000010ff0b7819 */ /* 0x100fe2000001161b */
[----:B------:R-:W-:Y:S01]  /*250d0*/  HADD2.F32 R19, -RZ, R25.H0_H0 ;  /* 0x20000019ff137230 */ /* 0x000fe20000004100 */
[----:B------:R-:W-:Y:S01]  /*250e0*/  SHF.R.U64 R21, R26, 0x10, R27 ;  /* 0x000000101a157819 */ /* 0x000fe2000000121b */
[----:B------:R-:W-:Y:S01]  /*250f0*/  HADD2.F32 R27, -RZ, R20.H0_H0 ;  /* 0x20000014ff1b7230 */ /* 0x000fe20000004100 */
[----:B------:R-:W-:Y:S01]  /*25100*/  SHF.R.U64 R24, R28, 0x10, R29 ;  /* 0x000000101c187819 */ /* 0x000fe2000000121d */
[----:B------:R-:W-:Y:S02]  /*25110*/  HADD2.F32 R26, -RZ, R11.H0_H0 ;  /* 0x2000000bff1a7230 */ /* 0x000fe40000004100 */
[----:B------:R-:W-:-:S02]  /*25120*/  HADD2.F32 R21, -RZ, R21.H0_H0 ;  /* 0x20000015ff157230 */ /* 0x000fc40000004100 */
[----:B------:R-:W-:Y:S02]  /*25130*/  HADD2.F32 R24, -RZ, R24.H0_H0 ;  /* 0x20000018ff187230 */ /* 0x000fe40000004100 */
[--C-:B--2---:R-:W-:Y:S02]  /*25140*/  HADD2.F32 R2, -RZ, R15.reuse.H1_H1 ;  /* 0x3000000fff027230 */ /* 0x104fe40000004100 */
[----:B------:R-:W-:Y:S02]  /*25150*/  HADD2.F32 R17, -RZ, R15.H0_H0 ;  /* 0x2000000fff117230 */ /* 0x000fe40000004100 */
[--C-:B------:R-:W-:Y:S01]  /*25160*/  HADD2.F32 R3, -RZ, R12.reuse.H1_H1 ;  /* 0x3000000cff037230 */ /* 0x100fe20000004100 */
[CC--:B------:R-:W-:Y:S01]  /*25170*/  FMUL.FTZ R20, R2.reuse, R27.reuse ;  /* 0x0000001b02147220 */ /* 0x0c0fe20000410000 */
[----:B------:R-:W-:Y:S01]  /*25180*/  HADD2.F32 R18, -RZ, R12.H0_H0 ;  /* 0x2000000cff127230 */ /* 0x000fe20000004100 */
[-C--:B------:R-:W-:Y:S01]  /*25190*/  FMUL.FTZ R2, R2, R26.reuse ;  /* 0x0000001a02027220 */ /* 0x080fe20000410000 */
[--C-:B------:R-:W-:Y:S01]  /*251a0*/  HADD2.F32 R15, -RZ, R14.reuse.H0_H0 ;  /* 0x2000000eff0f7230 */ /* 0x100fe20000004100 */
[C---:B------:R-:W-:Y:S01]  /*251b0*/  FFMA.FTZ R26, R17.reuse, R26, -R20 ;  /* 0x0000001a111a7223 */ /* 0x040fe20000010814 */
[--C-:B------:R-:W-:Y:S01]  /*251c0*/  HADD2.F32 R12, -RZ, R13.reuse.H0_H0 ;  /* 0x2000000dff0c7230 */ /* 0x100fe20000004100 */
[----:B------:R-:W-:Y:S01]  /*251d0*/  FFMA.FTZ R20, R17, R27, R2 ;  /* 0x0000001b11147223 */ /* 0x000fe20000010002 */
[----:B------:R-:W-:Y:S01]  /*251e0*/  HADD2.F32 R11, -RZ, R13.H1_H1 ;  /* 0x3000000dff0b7230 */ /* 0x000fe20000004100 */
[CC--:B------:R-:W-:Y:S01]  /*251f0*/  FMUL.FTZ R25, R3.reuse, R19.reuse ;  /* 0x0000001303197220 */ /* 0x0c0fe20000410000 */
[----:B------:R-:W-:Y:S01]  /*25200*/  HADD2.F32 R14, -RZ, R14.H1_H1 ;  /* 0x3000000eff0e7230 */ /* 0x000fe20000004100 */
[-C--:B------:R-:W-:Y:S01]  /*25210*/  FMUL.FTZ R13, R3, R16.reuse ;  /* 0x00000010030d7220 */ /* 0x080fe20000410000 */
[--C-:B------:R-:W-:Y:S01]  /*25220*/  HADD2.F32 R2, -RZ, R34.reuse.H0_H0 ;  /* 0x20000022ff027230 */ /* 0x100fe20000004100 */
[C---:B------:R-:W-:Y:S01]  /*25230*/  FFMA.FTZ R25, R18.reuse, R16, -R25 ;  /* 0x0000001012197223 */ /* 0x040fe20000010819 */
[----:B------:R-:W-:Y:S01]  /*25240*/  HADD2.F32 R3, -RZ, R34.H1_H1 ;  /* 0x30000022ff037230 */ /* 0x000fe20000004100 */
[----:B------:R-:W-:-:S02]  /*25250*/  FFMA.FTZ R18, R18, R19, R13 ;  /* 0x0000001312127223 */ /* 0x000fc4000001000d */
[C---:B------:R-:W-:Y:S02]  /*25260*/  FMUL.FTZ R17, R14.reuse, R2 ;  /* 0x000000020e117220 */ /* 0x040fe40000410000 */
[----:B------:R-:W-:Y:S02]  /*25270*/  FMUL.FTZ R14, R14, R3 ;  /* 0x000000030e0e7220 */ /* 0x000fe40000410000 */
[C---:B------:R-:W-:Y:S02]  /*25280*/  FMUL.FTZ R16, R11.reuse, R24 ;  /* 0x000000180b107220 */ /* 0x040fe40000410000 */
[----:B------:R-:W-:Y:S02]  /*25290*/  FMUL.FTZ R13, R11, R21 ;  /* 0x000000150b0d7220 */ /* 0x000fe40000410000 */
[C---:B------:R-:W-:Y:S02]  /*252a0*/  FFMA.FTZ R14, R15.reuse, R2, R14 ;  /* 0x000000020f0e7223 */ /* 0x040fe4000001000e */
[----:B------:R-:W-:Y:S01]  /*252b0*/  FFMA.FTZ R3, R15, R3, -R17 ;  /* 0x000000030f037223 */ /* 0x000fe20000010811 */
[----:B------:R-:W-:Y:S01]  /*252c0*/  F2FP.PACK_AB R15, R20, R26 ;  /* 0x0000001a140f723e */ /* 0x000fe200000000ff */
[----:B------:R-:W-:-:S02]  /*252d0*/  FFMA.FTZ R2, R12, R21, -R16 ;  /* 0x000000150c027223 */ /* 0x000fc40000010810 */
[----:B------:R-:W-:Y:S01]  /*252e0*/  FFMA.FTZ R13, R12, R24, R13 ;  /* 0x000000180c0d7223 */ /* 0x000fe2000001000d */
[----:B------:R-:W-:Y:S02]  /*252f0*/  F2FP.PACK_AB R14, R14, R3 ;  /* 0x000000030e0e723e */ /* 0x000fe400000000ff */
[----:B------:R-:W-:Y:S02]  /*25300*/  F2FP.PACK_AB R12, R18, R25 ;  /* 0x00000019120c723e */ /* 0x000fe400000000ff */
[----:B------:R-:W-:-:S05]  /*25310*/  F2FP.PACK_AB R13, R13, R2 ;  /* 0x000000020d0d723e */ /* 0x000fca00000000ff */
[----:B------:R1:W-:Y:S02]  /*25320*/  ST.E.128 [R22.64], R12 ;  /* 0x0000000c16007985 */ /* 0x0003e4000c101d04 */
.L_x_1521:
[----:B------:R-:W-:Y:S05]  /*25330*/  BSYNC B0 ;  /* 0x0000000000007941 */ /* 0x000fea0003800000 */
.L_x_1520:
[----:B------:R-:W-:-:S04]  /*25340*/  IADD3 R2, R32, 0x20, RZ ;  /* 0x0000002020027810 */ /* 0x000fc80007ffe0ff */
[----:B------:R-:W-:-:S13]  /*25350*/  ISETP.GE.AND P0, PT, R2, R39, PT ;  /* 0x000000270200720c */ /* 0x000fda0003f06270 */
[----:B------:R-:W-:Y:S05]  /*25360*/  @P0 BRA `(.L_x_1519) ;  /* 0x000002a000000947 */ /* 0x000fea0003800000 */
[----:B-1----:R-:W2:Y:S01]  /*25370*/  LD.E.128 R12, [R22.64+0x4000] ;  /* 0x00400004160c7980 */ /* 0x002ea2000c101d00 */
        /* <DEDUP_REMOVED lines=24> */
[----:B------:R-:W-:Y:S01]  /*25500*/  HADD2.F32 R2, -RZ, R101.H1_H1 ;  /* 0x30000065ff027230 */ /* 0x000fe20000004100 */
        /* <DEDUP_REMOVED lines=15> */
[----:B------:R1:W-:Y:S02]  /*25600*/  ST.E.128 [R22.64+0x4000], R12 ;  /* 0x0040000c16007985 */ /* 0x0003e4000c101d04 */
.L_x_1519:
[----:B------:R-:W-:Y:S05]  /*25610*/  BSYNC B1 ;  /* 0x0000000000017941 */ /* 0x000fea0003800000 */
.L_x_1518:
[----:B------:R-:W-:Y:S01]  /*25620*/  IADD3 R2, R68, 0x10, RZ ;  /* 0x0000001044027810 */ /* 0x000fe20007ffe0ff */
[----:B------:R-:W-:Y:S03]  /*25630*/  BSSY B1, `(.L_x_1522) ;  /* 0x000005e000017945 */ /* 0x000fe60003800000 */
[----:B------:R-:W-:-:S13]  /*25640*/  ISETP.GE.AND P0, PT, R2, R30, PT ;  /* 0x0000001e0200720c */ /* 0x000fda0003f06270 */
[----:B------:R-:W-:Y:S05]  /*25650*/  @P0 BRA `(.L_x_1523) ;  /* 0x000005b000000947 */ /* 0x000fea0003800000 */
[----:B------:R-:W-:Y:S01]  /*25660*/  ISETP.GE.AND P0, PT, R32, R39, PT ;  /* 0x000000272000720c */ /* 0x000fe20003f06270 */
[----:B------:R-:W-:-:S12]  /*25670*/  BSSY B0, `(.L_x_1524) ;  /* 0x000002c000007945 */ /* 0x000fd80003800000 */
[----:B------:R-:W-:Y:S05]  /*25680*/  @P0 BRA `(.L_x_1525) ;  /* 0x000002a000000947 */ /* 0x000fea0003800000 */
[----:B-1----:R-:W2:Y:S01]  /*25690*/  LD.E.128 R12, [R22.64+0x800] ;  /* 0x00080004160c7980 */ /* 0x002ea2000c101d00 */
[----:B------:R-:W-:Y:S01]  /*256a0*/  SHF.R.U32.HI R20, RZ, 0x10, R45 ;  /* 0x00000010ff147819 */ /* 0x000fe2000001162d */
[----:B------:R-:W-:Y:S01]  /*256b0*/  HADD2.F32 R16, -RZ, R102.H0_H0 ;  /* 0x20000066ff107230 */ /* 0x000fe20000004100 */
        /* <DEDUP_REMOVED lines=39> */
.L_x_1525:
[----:B------:R-:W-:Y:S05]  /*25930*/  BSYNC B0 ;  /* 0x0000000000007941 */ /* 0x000fea0003800000 */
.L_x_1524:
        /* <DEDUP_REMOVED lines=45> */
.L_x_1523:
[----:B------:R-:W-:Y:S05]  /*25c10*/  BSYNC B1 ;  /* 0x0000000000017941 */ /* 0x000fea0003800000 */
.L_x_1522:
        /* <DEDUP_REMOVED lines=49> */
.L_x_1529:
[----:B------:R-:W-:Y:S05]  /*25f30*/  BSYNC B0 ;  /* 0x0000000000007941 */ /* 0x000fea0003800000 */
.L_x_1528:
        /* <DEDUP_REMOVED lines=45> */
.L_x_1527:
[----:B------:R-:W-:Y:S05]  /*26210*/  BSYNC B1 ;  /* 0x0000000000017941 */ /* 0x000fea0003800000 */
.L_x_1526:
        /* <DEDUP_REMOVED lines=49> */
.L_x_1533:
[----:B------:R-:W-:Y:S05]  /*26530*/  BSYNC B0 ;  /* 0x0000000000007941 */ /* 0x000fea0003800000 */
.L_x_1532:
        /* <DEDUP_REMOVED lines=45> */
.L_x_1531:
[----:B------:R-:W-:Y:S05]  /*26810*/  BSYNC B1 ;  /* 0x0000000000017941 */ /* 0x000fea0003800000 */
.L_x_1530:
        /* <DEDUP_REMOVED lines=49> */
.L_x_1537:
[----:B------:R-:W-:Y:S05]  /*26b30*/  BSYNC B0 ;  /* 0x0000000000007941 */ /* 0x000fea0003800000 */
.L_x_1536:
        /* <DEDUP_REMOVED lines=45> */
.L_x_1535:
[----:B------:R-:W-:Y:S05]  /*26e10*/  BSYNC B1 ;  /* 0x0000000000017941 */ /* 0x000fea0003800000 */
.L_x_1534:
        /* <DEDUP_REMOVED lines=49> */
.L_x_1541:
[----:B------:R-:W-:Y:S05]  /*27130*/  BSYNC B0 ;  /* 0x0000000000007941 */ /* 0x000fea0003800000 */
.L_x_1540:
        /* <DEDUP_REMOVED lines=45> */
.L_x_1539:
[----:B------:R-:W-:Y:S05]  /*27410*/  BSYNC B1 ;  /* 0x0000000000017941 */ /* 0x000fea0003800000 */
.L_x_1538:
        /* <DEDUP_REMOVED lines=49> */
.L_x_1545:
[----:B------:R-:W-:Y:S05]  /*27730*/  BSYNC B0 ;  /* 0x0000000000007941 */ /* 0x000fea0003800000 */
.L_x_1544:
        /* <DEDUP_REMOVED lines=45> */
.L_x_1543:
[----:B------:R-:W-:Y:S05]  /*27a10*/  BSYNC B1 ;  /* 0x0000000000017941 */ /* 0x000fea0003800000 */
.L_x_1542:
[----:B------:R-:W-:Y:S01]  /*27a20*/  IADD3 R2, R68, 0x70, RZ ;  /* 0x0000007044027810 */ /* 0x000fe20007ffe0ff */
[----:B------:R-:W-:-:S03]  /*27a30*/  IMAD.MOV.U32 R3, RZ, RZ, 0x0 ;  /* 0x00000000ff037424 */ /* 0x000fc600078e00ff */
[----:B------:R-:W-:Y:S01]  /*27a40*/  ISETP.GE.AND P0, PT, R2, R30, PT ;  /* 0x0000001e0200720c */ /* 0x000fe20003f06270 */
[----:B------:R-:W-:-:S12]  /*27a50*/  IMAD.MOV.U32 R2, RZ, RZ, R144 ;  /* 0x000000ffff027224 */ /* 0x000fd800078e0090 */
[----:B------:R-:W-:Y:S05]  /*27a60*/  @P0 RET.REL.NODEC R2 `(_ZN7cutlass13device_kernelIN5flash19enable_sm80_to_sm89INS1_16FlashAttnFwdSm80INS1_25CollectiveMainloopFwdSm80ILi4ELi1ELb0EN4cute5tupleIJNS5_1CILi128EEENS7_ILi48EEES8_EEELi128ENS_6half_tEfNS_4arch4Sm80ELb0ELb1ELb1ELb1ELb1ELb1ELb1ELb0EEENS1_21CollectiveEpilogueFwdINS6_IJS8_S8_S9_EEENS6_IJNS7_ILi1EEESH_SH_EEESB_SD_Li128ELb1ELb1ELb0ELb0EEENS1_19SingleTileSchedulerILb1ELb0ELb1ELi128EEEEEEEEEvNT_6ParamsE) ;  /* 0xfffd859002000950 */ /* 0x000fea0003c3ffff */
        /* <DEDUP_REMOVED lines=45> */
.L_x_1547:
[----:B------:R-:W-:Y:S05]  /*27d40*/  BSYNC B0 ;  /* 0x0000000000007941 */ /* 0x000fea0003800000 */
.L_x_1546:
[----:B------:R-:W-:Y:S01]  /*27d50*/  IADD3 R2, R32, 0x20, RZ ;  /* 0x0000002020027810 */ /* 0x000fe20007ffe0ff */
[----:B------:R-:W-:-:S03]  /*27d60*/  IMAD.MOV.U32 R3, RZ, RZ, 0x0 ;  /* 0x00000000ff037424 */ /* 0x000fc600078e00ff */
[----:B------:R-:W-:Y:S01]  /*27d70*/  ISETP.GE.AND P0, PT, R2, R39, PT ;  /* 0x000000270200720c */ /* 0x000fe20003f06270 */
[----:B------:R-:W-:-:S12]  /*27d80*/  IMAD.MOV.U32 R2, RZ, RZ, R144 ;  /* 0x000000ffff027224 */ /* 0x000fd800078e0090 */
[----:B------:R-:W-:Y:S05]  /*27d90*/  @P0 RET.REL.NODEC R2 `(_ZN7cutlass13device_kernelIN5flash19enable_sm80_to_sm89INS1_16FlashAttnFwdSm80INS1_25CollectiveMainloopFwdSm80ILi4ELi1ELb0EN4cute5tupleIJNS5_1CILi128EEENS7_ILi48EEES8_EEELi128ENS_6half_tEfNS_4arch4Sm80ELb0ELb1ELb1ELb1ELb1ELb1ELb1ELb0EEENS1_21CollectiveEpilogueFwdINS6_IJS8_S8_S9_EEENS6_IJNS7_ILi1EEESH_SH_EEESB_SD_Li128ELb1ELb1ELb0ELb0EEENS1_19SingleTileSchedulerILb1ELb0ELb1ELi128EEEEEEEEEvNT_6ParamsE) ;  /* 0xfffd826002000950 */ /* 0x000fea0003c3ffff */
        /* <DEDUP_REMOVED lines=40> */
[----:B------:R-:W-:Y:S02]  /*28020*/  F2FP.PACK_AB R13, R13, R2 ;  /* 0x000000020d0d723e */ /* 0x000fe400000000ff */
[----:B------:R-:W-:Y:S02]  /*28030*/  MOV R2, R144 ;  /* 0x0000009000027202 */ /* 0x000fe40000000f00 */
[----:B------:R-:W-:Y:S01]  /*28040*/  MOV R3, 0x0 ;  /* 0x0000000000037802 */ /* 0x000fe20000000f00 */
[----:B------:R1:W-:Y:S03]  /*28050*/  ST.E.128 [R22.64+0x7800], R12 ;  /* 0x0078000c16007985 */ /* 0x0003e6000c101d04 */
[----:B------:R-:W-:Y:S05]  /*28060*/  RET.REL.NODEC R2 `(_ZN7cutlass13device_kernelIN5flash19enable_sm80_to_sm89INS1_16FlashAttnFwdSm80INS1_25CollectiveMainloopFwdSm80ILi4ELi1ELb0EN4cute5tupleIJNS5_1CILi128EEENS7_ILi48EEES8_EEELi128ENS_6half_tEfNS_4arch4Sm80ELb0ELb1ELb1ELb1ELb1ELb1ELb1ELb0EEENS1_21CollectiveEpilogueFwdINS6_IJS8_S8_S9_EEENS6_IJNS7_ILi1EEESH_SH_EEESB_SD_Li128ELb1ELb1ELb0ELb0EEENS1_19SingleTileSchedulerILb1ELb0ELb1ELi128EEEEEEEEEvNT_6ParamsE) ;  /* 0xfffd7f9002007950 */ /* 0x000fea0003c3ffff */
.L_x_1485:
[----:B-----5:R-:W-:Y:S01]  /*28070*/  ISETP.NE.AND P0, PT, R30, 0x1, PT ;  /* 0x000000011e00780c */ /* 0x020fe20003f05270 */
[----:B------:R-:W-:Y:S01]  /*28080*/  BSSY B0, `(.L_x_1548) ;  /* 0x0000007000007945 */ /* 0x000fe20003800000 */
[----:B------:R-:W-:-:S11]  /*28090*/  SHF.L.U32 R69, R36, 0x3, RZ ;  /* 0x0000000324457819 */ /* 0x000fd600000006ff */
[----:B------:R-:W-:Y:S05]  /*280a0*/  @!P0 BRA `(.L_x_1549) ;  /* 0x0000004000008947 */ /* 0x000fea0003800000 */
[----:B------:R1:W2:Y:S04]  /*280b0*/  LD.E R3, [R12.64+0x168] ;  /* 0x000168040c037980 */ /* 0x0002a8000c101900 */
[----:B-1----:R-:W3:Y:S01]  /*280c0*/  LD.E R12, [R12.64+0x16c] ;  /* 0x00016c040c0c7980 */ /* 0x002ee2000c101900 */
[----:B--2---:R-:W-:-:S05]  /*280d0*/  IMAD.HI.U32 R2, R2, R3, RZ ;  /* 0x0000000302027227 */ /* 0x004fca00078e00ff */
[----:B---3--:R-:W-:Y:S02]  /*280e0*/  SHF.R.U32.HI R2, RZ, R12, R2 ;  /* 0x0000000cff027219 */ /* 0x008fe40000011602 */
.L_x_1549:
[----:B------:R-:W-:Y:S05]  /*280f0*/  BSYNC B0 ;  /* 0x0000000000007941 */ /* 0x000fea0003800000 */
.L_x_1548:
[----:B------:R-:W-:Y:S01]  /*28100*/  MOV R12, R28 ;  /* 0x0000001c000c7202 */ /* 0x000fe20000000f00 */
[-C--:B------:R-:W-:Y:S01]  /*28110*/  IMAD R17, R17, R2.reuse, RZ ;  /* 0x0000000211117224 */ /* 0x080fe200078e02ff */
[----:B------:R-:W-:Y:S01]  /*28120*/  MOV R13, R21 ;  /* 0x00000015000d7202 */ /* 0x000fe20000000f00 */
[----:B------:R-:W-:Y:S01]  /*28130*/  IMAD.MOV.U32 R18, RZ, RZ, R22 ;  /* 0x000000ffff127224 */ /* 0x000fe200078e0016 */
[----:B------:R-:W-:Y:S01]  /*28140*/  SHF.R.S32.HI R11, RZ, 0x1f, R2 ;  /* 0x0000001fff0b7819 */ /* 0x000fe20000011402 */
[-C--:B------:R-:W-:Y:S02]  /*28150*/  IMAD R15, R15, R2.reuse, RZ ;  /* 0x000000020f0f7224 */ /* 0x080fe400078e02ff */
[----:B------:R-:W-:-:S04]  /*28160*/  IMAD.WIDE.U32 R12, R16, R2, R12 ;  /* 0x00000002100c7225 */ /* 0x000fc800078e000c */
[-C--:B------:R-:W-:Y:S02]  /*28170*/  IMAD R16, R16, R11.reuse, R17 ;  /* 0x0000000b10107224 */ /* 0x080fe400078e0211 */
[----:B------:R-:W-:Y:S01]  /*28180*/  IMAD.WIDE.U32 R2, R14, R2, R18 ;  /* 0x000000020e027225 */ /* 0x000fe200078e0012 */
[----:B------:R-:W-:Y:S02]  /*28190*/  LEA R18, P1, R12, R26, 0x1 ;  /* 0x0000001a0c127211 */ /* 0x000fe400078208ff */
[----:B------:R-:W-:Y:S01]  /*281a0*/  IADD3 R13, R13, R16, RZ ;  /* 0x000000100d0d7210 */ /* 0x000fe20007ffe0ff */
[----:B------:R-:W-:Y:S01]  /*281b0*/  IMAD R11, R14, R11, R15 ;  /* 0x0000000b0e0b7224 */ /* 0x000fe200078e020f */
[----:B------:R-:W-:Y:S02]  /*281c0*/  LEA R19, P0, R2, R24, 0x1 ;  /* 0x0000001802137211 */ /* 0x000fe400078008ff */
[----:B------:R-:W-:Y:S01]  /*281d0*/  LEA.HI.X R17, R12, R27, R13, 0x1, P1 ;  /* 0x0000001b0c117211 */ /* 0x000fe200008f0c0d */
[----:B------:R-:W-:-:S05]  /*281e0*/  IMAD.IADD R3, R3, 0x1, R11 ;  /* 0x0000000103037824 */ /* 0x000fca00078e020b */
[----:B------:R-:W-:Y:S01]  /*281f0*/  LEA.HI.X R16, R2, R25, R3, 0x1, P0 ;  /* 0x0000001902107211 */ /* 0x000fe200000f0c03 */
[----:B------:R-:W-:Y:S05]  /*28200*/  BRA.DIV ~URZ, `(.L_x_1550) ;  /* 0x00005d627f007947 */ /* 0x000fea000b800000 */
[----:B------:R1:W2:Y:S02]  /*28210*/  SHFL.IDX PT, R11, R17, RZ, 0x181f ;  /* 0x00181fff110b7589 */ /* 0x0002a400000e0000 */
.L_x_1600:
[----:B------:R-:W-:Y:S05]  /*28220*/  BRA.DIV ~URZ, `(.L_x_1551) ;  /* 0x00005dc27f007947 */ /* 0x000fea000b800000 */
[----:B------:R3:W4:Y:S01]  /*28230*/  SHFL.IDX PT, R12, R18, RZ, 0x181f ;  /* 0x00181fff120c7589 */ /* 0x00072200000e0000 */
[----:B--2---:R-:W-:-:S03]  /*28240*/  MOV R13, R11 ;  /* 0x0000000b000d7202 */ /* 0x004fc60000000f00 */
[----:B------:R3:W2:Y:S04]  /*28250*/  SHFL.IDX PT, R15, R16, RZ, 0x181f ;  /* 0x00181fff100f7589 */ /* 0x0006a800000e0000 */
[----:B------:R3:W1:Y:S02]  /*28260*/  SHFL.IDX PT, R14, R19, RZ, 0x181f ;  /* 0x00181fff130e7589 */ /* 0x00066400000e0000 */
.L_x_1601:
[----:B------:R-:W-:Y:S01]  /*28270*/  IMAD R20, R34, R30, RZ ;  /* 0x0000001e22147224 */ /* 0x000fe200078e02ff */
[----:B------:R-:W-:Y:S01]  /*28280*/  ISETP.GE.AND P0, PT, R69, R39, PT ;  /* 0x000000274500720c */ /* 0x000fe20003f06270 */
[----:B------:R-:W-:Y:S01]  /*28290*/  CS2R R30, SRZ ;  /* 0x00000000001e7805 */ /* 0x000fe2000001ff00 */
[----:B------:R-:W-:Y:S01]  /*282a0*/  SHF.R.S32.HI R21, RZ, 0x1f, R69 ;  /* 0x0000001fff157819 */ /* 0x000fe20000011445 */
[----:B------:R-:W-:Y:S01]  /*282b0*/  CS2R R28, SRZ ;  /* 0x00000000001c7805 */ /* 0x000fe2000001ff00 */
[----:B------:R-:W-:-:S13]  /*282c0*/  ISETP.GE.OR P0, PT, R33, R20, P0 ;  /* 0x000000142100720c */ /* 0x000fda0000706670 */
[C---:B------:R-:W-:Y:S01]  /*282d0*/  @!P0 IMAD.SHL.U32 R2, R69.reuse, 0x2, RZ ;  /* 0x0000000245028824 */ /* 0x040fe200078e00ff */
[----:B------:R-:W-:-:S04]  /*282e0*/  @!P0 SHF.L.U64.HI R3, R69, 0x1, R21 ;  /* 0x0000000145038819 */ /* 0x000fc80000010215 */
[----:B----4-:R-:W-:-:S05]  /*282f0*/  @!P0 IADD3 R12, P1, R12, R2, RZ ;  /* 0x000000020c0c8210 */ /* 0x010fca0007f3e0ff */
[--C-:B------:R-:W-:Y:S01]  /*28300*/  @!P0 IMAD.X R13, R13, 0x1, R3.reuse, P1 ;  /* 0x000000010d0d8824 */ /* 0x100fe200008e0603 */
[----:B-1----:R-:W-:Y:S01]  /*28310*/  @!P0 IADD3 R2, P1, R14, R2, RZ ;  /* 0x000000020e028210 */ /* 0x002fe20007f3e0ff */
[----:B------:R-:W-:Y:S01]  /*28320*/  CS2R R26, SRZ ;  /* 0x00000000001a7805 */ /* 0x000fe2000001ff00 */
[----:B------:R-:W-:Y:S02]  /*28330*/  CS2R R24, SRZ ;  /* 0x0000000000187805 */ /* 0x000fe4000001ff00 */
[----:B------:R-:W4:Y:S01]  /*28340*/  @!P0 LD.E.128 R28, [R12.64] ;  /* 0x000000040c1c8980 */ /* 0x000f22000c101d00 */
[----:B--2---:R-:W-:-:S05]  /*28350*/  @!P0 IMAD.X R3, R15, 0x1, R3, P1 ;  /* 0x000000010f038824 */ /* 0x004fca00008e0603 */
[----:B------:R1:W2:Y:S01]  /*28360*/  @!P0 LD.E.128 R24, [R2.64] ;  /* 0x0000000402188980 */ /* 0x0002a2000c101d00 */
[----:B------:R-:W-:Y:S01]  /*28370*/  CS2R R46, SRZ ;  /* 0x00000000002e7805 */ /* 0x000fe2000001ff00 */
[----:B----4-:R-:W-:Y:S02]  /*28380*/  IMAD.MOV.U32 R12, RZ, RZ, R30 ;  /* 0x000000ffff0c7224 */ /* 0x010fe400078e001e */
[----:B------:R-:W-:Y:S02]  /*28390*/  IMAD.MOV.U32 R11, RZ, RZ, R31 ;  /* 0x000000ffff0b7224 */ /* 0x000fe400078e001f */
[----:B-1----:R-:W-:Y:S01]  /*283a0*/  IMAD.MOV.U32 R3, RZ, RZ, R28 ;  /* 0x000000ffff037224 */ /* 0x002fe200078e001c */
[----:B------:R-:W-:Y:S01]  /*283b0*/  PRMT R101, R101, 0x5410, R12 ;  /* 0x0000541065657816 */ /* 0x000fe2000000000c */
        /* <DEDUP_REMOVED lines=17> */
.L_x_1602:
[----:B------:R-:W-:Y:S01]  /*284d0*/  IADD3 R3, R33, 0x10, RZ ;  /* 0x0000001021037810 */ /* 0x000fe20007ffe0ff */
[----:B------:R-:W-:Y:S01]  /*284e0*/  BSSY B0, `(.L_x_1553) ;  /* 0x0000013000007945 */ /* 0x000fe20003800000 */
[----:B------:R-:W-:Y:S01]  /*284f0*/  CS2R R44, SRZ ;  /* 0x00000000002c7805 */ /* 0x000fe2000001ff00 */
[----:B------:R-:W-:Y:S01]  /*28500*/  CS2R R42, SRZ ;  /* 0x00000000002a7805 */ /* 0x000fe2000001ff00 */
[----:B------:R-:W-:Y:S01]  /*28510*/  ISETP.GE.AND P0, PT, R3, R20, PT ;  /* 0x000000140300720c */ /* 0x000fe20003f06270 */
[----:B------:R-:W-:-:S12]  /*28520*/  CS2R R40, SRZ ;  /* 0x0000000000287805 */ /* 0x000fd8000001ff00 */
[----:B------:R-:W-:Y:S05]  /*28530*/  @P0 BRA `(.L_x_1554) ;  /* 0x000000d000000947 */ /* 0x000fea0003800000 */
[----:B------:R-:W-:Y:S01]  /*28540*/  ISETP.GE.AND P0, PT, R69, R39, PT ;  /* 0x000000274500720c */ /* 0x000fe20003f06270 */
[----:B------:R-:W-:Y:S01]  /*28550*/  CS2R R44, SRZ ;  /* 0x00000000002c7805 */ /* 0x000fe2000001ff00 */
[----:B------:R-:W-:Y:S01]  /*28560*/  CS2R R42, SRZ ;  /* 0x00000000002a7805 */ /* 0x000fe2000001ff00 */
[----:B------:R-:W-:-:S10]  /*28570*/  CS2R R40, SRZ ;  /* 0x0000000000287805 */ /* 0x000fd4000001ff00 */
[----:B------:R-:W-:Y:S05]  /*28580*/  @P0 BRA `(.L_x_1554) ;  /* 0x0000008000000947 */ /* 0x000fea0003800000 */
[C---:B------:R-:W-:Y:S01]  /*28590*/  IMAD.SHL.U32 R14, R69.reuse, 0x2, RZ ;  /* 0x00000002450e7824 */ /* 0x040fe200078e00ff */
[----:B------:R-:W-:-:S04]  /*285a0*/  SHF.L.U64.HI R3, R69, 0x1, R21 ;  /* 0x0000000145037819 */ /* 0x000fc80000010215 */
[-C--:B----4-:R-:W-:Y:S02]  /*285b0*/  IADD3 R12, P1, R12, R14.reuse, RZ ;  /* 0x0000000e0c0c7210 */ /* 0x090fe40007f3e0ff */
[----:B-1----:R-:W-:-:S03]  /*285c0*/  IADD3 R2, P0, R2, R14, RZ ;  /* 0x0000000e02027210 */ /* 0x002fc60007f1e0ff */
[--C-:B--2---:R-:W-:Y:S02]  /*285d0*/  IMAD.X R13, R13, 0x1, R3.reuse, P1 ;  /* 0x000000010d0d7824 */ /* 0x104fe400008e0603 */
[----:B---3--:R-:W-:-:S03]  /*285e0*/  IMAD.X R3, R11, 0x1, R3, P0 ;  /* 0x000000010b037824 */ /* 0x008fc600000e0603 */
[----:B------:R1:W5:Y:S04]  /*285f0*/  LD.E.128 R44, [R12.64] ;  /* 0x000000040c2c7980 */ /* 0x000368000c101d00 */
[----:B------:R1:W5:Y:S02]  /*28600*/  LD.E.128 R40, [R2.64] ;  /* 0x0000000402287980 */ /* 0x000364000c101d00 */
.L_x_1554:
[----:B------:R-:W-:Y:S05]  /*28610*/  BSYNC B0 ;  /* 0x0000000000007941 */ /* 0x000fea0003800000 */
.L_x_1553:
[----:B-1--45:R-:W-:Y:S02]  /*28620*/  IMAD.MOV.U32 R12, RZ, RZ, R46 ;  /* 0x000000ffff0c7224 */ /* 0x032fe400078e002e */
[----:B---3--:R-:W-:Y:S02]  /*28630*/  IMAD.MOV.U32 R11, RZ, RZ, R47 ;  /* 0x000000ffff0b7224 */ /* 0x008fe400078e002f */
        /* <DEDUP_REMOVED lines=15> */
[----:B------:R1:W3:Y:S02]  /*28730*/  SHFL.IDX PT, R11, R17, 0x2, 0x181f ;  /* 0x00581f00110b7f89 */ /* 0x0002e400000e0000 */
.L_x_1603:
[----:B------:R-:W-:Y:S05]  /*28740*/  BRA.DIV ~URZ, `(.L_x_1556) ;  /* 0x00005ce27f007947 */ /* 0x000fea000b800000 */
[----:B------:R4:W1:Y:S01]  /*28750*/  SHFL.IDX PT, R12, R18, 0x2, 0x181f ;  /* 0x00581f00120c7f89 */ /* 0x00086200000e0000 */
[----:B--23--:R-:W-:-:S03]  /*28760*/  MOV R13, R11 ;  /* 0x0000000b000d7202 */ /* 0x00cfc60000000f00 */
[----:B------:R4:W2:Y:S04]  /*28770*/  SHFL.IDX PT, R15, R16, 0x2, 0x181f ;  /* 0x00581f00100f7f89 */ /* 0x0008a800000e0000 */
[----:B------:R4:W3:Y:S02]  /*28780*/  SHFL.IDX PT, R14, R19, 0x2, 0x181f ;  /* 0x00581f00130e7f89 */ /* 0x0008e400000e0000 */
.L_x_1604:
[----:B------:R-:W-:Y:S01]  /*28790*/  ISETP.GE.AND P0, PT, R69, R39, PT ;  /* 0x000000274500720c */ /* 0x000fe20003f06270 */
[----:B------:R-:W-:Y:S01]  /*287a0*/  CS2R R62, SRZ ;  /* 0x00000000003e7805 */ /* 0x000fe2000001ff00 */
[----:B------:R-:W-:Y:S01]  /*287b0*/  IADD3 R2, R33, 0x20, RZ ;  /* 0x0000002021027810 */ /* 0x000fe20007ffe0ff */
[----:B------:R-:W-:-:S03]  /*287c0*/  CS2R R60, SRZ ;  /* 0x00000000003c7805 */ /* 0x000fc6000001ff00 */
[----:B------:R-:W-:-:S13]  /*287d0*/  ISETP.GE.OR P0, PT, R2, R20, P0 ;  /* 0x000000140200720c */ /* 0x000fda0000706670 */
[C---:B------:R-:W-:Y:S01]  /*287e0*/  @!P0 IMAD.SHL.U32 R2, R69.reuse, 0x2, RZ ;  /* 0x0000000245028824 */ /* 0x040fe200078e00ff */
[----:B------:R-:W-:-:S04]  /*287f0*/  @!P0 SHF.L.U64.HI R3, R69, 0x1, R21 ;  /* 0x0000000145038819 */ /* 0x000fc80000010215 */
[----:B-1----:R-:W-:-:S05]  /*28800*/  @!P0 IADD3 R12, P1, R12, R2, RZ ;  /* 0x000000020c0c8210 */ /* 0x002fca0007f3e0ff */
[--C-:B------:R-:W-:Y:S01]  /*28810*/  @!P0 IMAD.X R13, R13, 0x1, R3.reuse, P1 ;  /* 0x000000010d0d8824 */ /* 0x100fe200008e0603 */
[----:B---3--:R-:W-:Y:S01]  /*28820*/  @!P0 IADD3 R2, P1, R14, R2, RZ ;  /* 0x000000020e028210 */ /* 0x008fe20007f3e0ff */
[----:B------:R-:W-:Y:S01]  /*28830*/  CS2R R58, SRZ ;  /* 0x00000000003a7805 */ /* 0x000fe2000001ff00 */
[----:B------:R-:W-:Y:S02]  /*28840*/  CS2R R56, SRZ ;  /* 0x0000000000387805 */ /* 0x000fe4000001ff00 */
[----:B------:R-:W3:Y:S01]  /*28850*/  @!P0 LD.E.128 R60, [R12.64] ;  /* 0x000000040c3c8980 */ /* 0x000ee2000c101d00 */
[----:B--2---:R-:W-:-:S05]  /*28860*/  @!P0 IMAD.X R3, R15, 0x1, R3, P1 ;  /* 0x000000010f038824 */ /* 0x004fca00008e0603 */
[----:B------:R1:W2:Y:S01]  /*28870*/  @!P0 LD.E.128 R56, [R2.64] ;  /* 0x0000000402388980 */ /* 0x0002a2000c101d00 */
[----:B------:R-:W-:Y:S01]  /*28880*/  CS2R R74, SRZ ;  /* 0x00000000004a7805 */ /* 0x000fe2000001ff00 */
[----:B---3--:R-:W-:Y:S02]  /*28890*/  IMAD.MOV.U32 R12, RZ, RZ, R62 ;  /* 0x000000ffff0c7224 */ /* 0x008fe400078e003e */
        /* <DEDUP_REMOVED lines=17> */
[----:B------:R1:W3:Y:S04]  /*289b0*/  SHFL.IDX PT, R12, R18, 0x3, 0x181f ;  /* 0x00781f00120c7f89 */ /* 0x0002e800000e0000 */
[----:B------:R1:W4:Y:S04]  /*289c0*/  SHFL.IDX PT, R11, R16, 0x3, 0x181f ;  /* 0x00781f00100b7f89 */ /* 0x00032800000e0000 */
[----:B------:R1:W1:Y:S02]  /*289d0*/  SHFL.IDX PT, R2, R19, 0x3, 0x181f ;  /* 0x00781f0013027f89 */ /* 0x00026400000e0000 */
.L_x_1605:
        /* <DEDUP_REMOVED lines=14> */
[-C--:B---3--:R-:W-:Y:S02]  /*28ac0*/  IADD3 R12, P1, R12, R14.reuse, RZ ;  /* 0x0000000e0c0c7210 */ /* 0x088fe40007f3e0ff */
[----:B-1----:R-:W-:-:S03]  /*28ad0*/  IADD3 R2, P0, R2, R14, RZ ;  /* 0x0000000e02027210 */ /* 0x002fc60007f1e0ff */
[--C-:B--2---:R-:W-:Y:S02]  /*28ae0*/  IMAD.X R13, R13, 0x1, R3.reuse, P1 ;  /* 0x000000010d0d7824 */ /* 0x104fe400008e0603 */
[----:B----4-:R-:W-:-:S03]  /*28af0*/  IMAD.X R3, R11, 0x1, R3, P0 ;  /* 0x000000010b037824 */ /* 0x010fc600000e0603 */
[----:B------:R1:W5:Y:S04]  /*28b00*/  LD.E.128 R72, [R12.64] ;  /* 0x000000040c487980 */ /* 0x000368000c101d00 */
[----:B------:R1:W5:Y:S02]  /*28b10*/  LD.E.128 R64, [R2.64] ;  /* 0x0000000402407980 */ /* 0x000364000c101d00 */
.L_x_1559:
[----:B------:R-:W-:Y:S05]  /*28b20*/  BSYNC B0 ;  /* 0x0000000000007941 */ /* 0x000fea0003800000 */
.L_x_1558:
[----:B-1-3-5:R-:W-:Y:S02]  /*28b30*/  IMAD.MOV.U32 R12, RZ, RZ, R74 ;  /* 0x000000ffff0c7224 */ /* 0x02afe400078e004a */
[----:B----4-:R-:W-:Y:S02]  /*28b40*/  IMAD.MOV.U32 R11, RZ, RZ, R75 ;  /* 0x000000ffff0b7224 */ /* 0x010fe400078e004b */
        /* <DEDUP_REMOVED lines=16> */
.L_x_1606:
[----:B------:R-:W-:Y:S05]  /*28c50*/  BRA.DIV ~URZ, `(.L_x_1561) ;  /* 0x00005c427f007947 */ /* 0x000fea000b800000 */
[----:B------:R4:W1:Y:S01]  /*28c60*/  SHFL.IDX PT, R12, R18, 0x4, 0x181f ;  /* 0x00981f00120c7f89 */ /* 0x00086200000e0000 */
[----:B--23--:R-:W-:-:S03]  /*28c70*/  MOV R13, R11 ;  /* 0x0000000b000d7202 */ /* 0x00cfc60000000f00 */
[----:B------:R4:W2:Y:S04]  /*28c80*/  SHFL.IDX PT, R15, R16, 0x4, 0x181f ;  /* 0x00981f00100f7f89 */ /* 0x0008a800000e0000 */
[----:B------:R4:W3:Y:S02]  /*28c90*/  SHFL.IDX PT, R14, R19, 0x4, 0x181f ;  /* 0x00981f00130e7f89 */ /* 0x0008e400000e0000 */
.L_x_1607:
        /* <DEDUP_REMOVED lines=37> */
.L_x_1608:
        /* <DEDUP_REMOVED lines=20> */
.L_x_1564:
[----:B------:R-:W-:Y:S05]  /*29030*/  BSYNC B0 ;  /* 0x0000000000007941 */ /* 0x000fea0003800000 */
.L_x_1563:
        /* <DEDUP_REMOVED lines=18> */
.L_x_1609:
[----:B------:R-:W-:Y:S05]  /*29160*/  BRA.DIV ~URZ, `(.L_x_1566) ;  /* 0x00005ba27f007947 */ /* 0x000fea000b800000 */
[----:B------:R4:W1:Y:S01]  /*29170*/  SHFL.IDX PT, R12, R18, 0x6, 0x181f ;  /* 0x00d81f00120c7f89 */ /* 0x00086200000e0000 */
[----:B--23--:R-:W-:-:S03]  /*29180*/  MOV R13, R11 ;  /* 0x0000000b000d7202 */ /* 0x00cfc60000000f00 */
[----:B------:R4:W2:Y:S04]  /*29190*/  SHFL.IDX PT, R14, R16, 0x6, 0x181f ;  /* 0x00d81f00100e7f89 */ /* 0x0008a800000e0000 */
[----:B------:R4:W3:Y:S02]  /*291a0*/  SHFL.IDX PT, R2, R19, 0x6, 0x181f ;  /* 0x00d81f0013027f89 */ /* 0x0008e400000e0000 */
.L_x_1610:
[----:B------:R-:W-:Y:S01]  /*291b0*/  IADD3 R3, R33, 0x60, RZ ;  /* 0x0000006021037810 */ /* 0x000fe20007ffe0ff */
[----:B------:R-:W-:Y:S01]  /*291c0*/  BSSY B0, `(.L_x_1567) ;  /* 0x0000013000007945 */ /* 0x000fe20003800000 */
[----:B------:R-:W-:Y:S01]  /*291d0*/  CS2R R94, SRZ ;  /* 0x00000000005e7805 */ /* 0x000fe2000001ff00 */
[----:B------:R-:W-:Y:S01]  /*291e0*/  CS2R R92, SRZ ;  /* 0x00000000005c7805 */ /* 0x000fe2000001ff00 */
[----:B------:R-:W-:Y:S01]  /*291f0*/  ISETP.GE.AND P0, PT, R3, R20, PT ;  /* 0x000000140300720c */ /* 0x000fe20003f06270 */
[----:B------:R-:W-:Y:S01]  /*29200*/  CS2R R98, SRZ ;  /* 0x0000000000627805 */ /* 0x000fe2000001ff00 */
[----:B------:R-:W-:-:S11]  /*29210*/  CS2R R96, SRZ ;  /* 0x0000000000607805 */ /* 0x000fd6000001ff00 */
[----:B------:R-:W-:Y:S05]  /*29220*/  @P0 BRA `(.L_x_1568) ;  /* 0x000000c000000947 */ /* 0x000fea0003800000 */
[----:B------:R-:W-:Y:S01]  /*29230*/  ISETP.GE.AND P0, PT, R69, R39, PT ;  /* 0x000000274500720c */ /* 0x000fe20003f06270 */
[----:B------:R-:W-:-:S12]  /*29240*/  CS2R R94, SRZ ;  /* 0x00000000005e7805 */ /* 0x000fd8000001ff00 */
[----:B------:R-:W-:Y:S05]  /*29250*/  @P0 BRA `(.L_x_1568) ;  /* 0x0000009000000947 */ /* 0x000fea0003800000 */
[----:B------:R-:W-:Y:S01]  /*29260*/  IMAD.SHL.U32 R11, R69, 0x2, RZ ;  /* 0x00000002450b7824 */ /* 0x000fe200078e00ff */
[----:B------:R-:W-:-:S04]  /*29270*/  SHF.R.S32.HI R3, RZ, 0x1f, R69 ;  /* 0x0000001fff037819 */ /* 0x000fc80000011445 */
[----:B------:R-:W-:Y:S02]  /*29280*/  SHF.L.U64.HI R3, R69, 0x1, R3 ;  /* 0x0000000145037819 */ /* 0x000fe40000010203 */
[-C--:B-1----:R-:W-:Y:S02]  /*29290*/  IADD3 R12, P1, R12, R11.reuse, RZ ;  /* 0x0000000b0c0c7210 */ /* 0x082fe40007f3e0ff */
[----:B---3--:R-:W-:-:S03]  /*292a0*/  IADD3 R2, P0, R2, R11, RZ ;  /* 0x0000000b02027210 */ /* 0x008fc60007f1e0ff */
[--C-:B------:R-:W-:Y:S02]  /*292b0*/  IMAD.X R13, R13, 0x1, R3.reuse, P1 ;  /* 0x000000010d0d7824 */ /* 0x100fe400008e0603 */
[----:B--2---:R-:W-:-:S03]  /*292c0*/  IMAD.X R3, R14, 0x1, R3, P0 ;  /* 0x000000010e037824 */ /* 0x004fc600000e0603 */
[----:B------:R1:W5:Y:S04]  /*292d0*/  LD.E.128 R92, [R12.64] ;  /* 0x000000040c5c7980 */ /* 0x000368000c101d00 */
[----:B------:R1:W5:Y:S02]  /*292e0*/  LD.E.128 R96, [R2.64] ;  /* 0x0000000402607980 */ /* 0x000364000c101d00 */
.L_x_1568:
[----:B------:R-:W-:Y:S05]  /*292f0*/  BSYNC B0 ;  /* 0x0000000000007941 */ /* 0x000fea0003800000 */
.L_x_1567:
[----:B-1---5:R-:W-:Y:S01]  /*29300*/  IMAD.MOV.U32 R12, RZ, RZ, R94 ;  /* 0x000000ffff0c7224 */ /* 0x022fe200078e005e */
[----:B------:R-:W-:Y:S01]  /*29310*/  CS2R R106, SRZ ;  /* 0x00000000006a7805 */ /* 0x000fe2000001ff00 */
[----:B------:R-:W-:Y:S02]  /*29320*/  IMAD.MOV.U32 R11, RZ, RZ, R95 ;  /* 0x000000ffff0b7224 */ /* 0x000fe400078e005f */
        /* <DEDUP_REMOVED lines=15> */
[----:B------:R1:W3:Y:S04]  /*29420*/  SHFL.IDX PT, R13, R17, 0x7, 0x181f ;  /* 0x00f81f00110d7f89 */ /* 0x0002e800000e0000 */
[----:B------:R1:W4:Y:S04]  /*29430*/  SHFL.IDX PT, R12, R18, 0x7, 0x181f ;  /* 0x00f81f00120c7f89 */ /* 0x00032800000e0000 */
[----:B------:R1:W2:Y:S04]  /*29440*/  SHFL.IDX PT, R15, R16, 0x7, 0x181f ;  /* 0x00f81f00100f7f89 */ /* 0x0002a800000e0000 */
[----:B------:R1:W1:Y:S02]  /*29450*/  SHFL.IDX PT, R2, R19, 0x7, 0x181f ;  /* 0x00f81f0013027f89 */ /* 0x00026400000e0000 */
.L_x_1611:
[----:B------:R-:W-:Y:S01]  /*29460*/  IADD3 R3, R33, 0x70, RZ ;  /* 0x0000007021037810 */ /* 0x000fe20007ffe0ff */
[----:B------:R-:W-:Y:S01]  /*29470*/  BSSY B0, `(.L_x_1570) ;  /* 0x0000012000007945 */ /* 0x000fe20003800000 */
[----:B------:R-:W-:Y:S01]  /*29480*/  CS2R R104, SRZ ;  /* 0x0000000000687805 */ /* 0x000fe2000001ff00 */
[----:B------:R-:W-:Y:S01]  /*29490*/  CS2R R110, SRZ ;  /* 0x00000000006e7805 */ /* 0x000fe2000001ff00 */
[----:B------:R-:W-:Y:S01]  /*294a0*/  ISETP.GE.AND P0, PT, R3, R20, PT ;  /* 0x000000140300720c */ /* 0x000fe20003f06270 */
[----:B------:R-:W-:-:S12]  /*294b0*/  CS2R R108, SRZ ;  /* 0x00000000006c7805 */ /* 0x000fd8000001ff00 */
[----:B------:R-:W-:Y:S05]  /*294c0*/  @P0 BRA `(.L_x_1571) ;  /* 0x000000c000000947 */ /* 0x000fea0003800000 */
[C---:B------:R-:W-:Y:S01]  /*294d0*/  ISETP.GE.AND P0, PT, R69.reuse, R39, PT ;  /* 0x000000274500720c */ /* 0x040fe20003f06270 */
[----:B------:R-:W-:Y:S01]  /*294e0*/  IMAD.SHL.U32 R3, R69, 0x2, RZ ;  /* 0x0000000245037824 */ /* 0x000fe200078e00ff */
[----:B------:R-:W-:Y:S01]  /*294f0*/  SHF.R.S32.HI R11, RZ, 0x1f, R69 ;  /* 0x0000001fff0b7819 */ /* 0x000fe20000011445 */
[----:B------:R-:W-:-:S03]  /*29500*/  CS2R R106, SRZ ;  /* 0x00000000006a7805 */ /* 0x000fc6000001ff00 */
[-C--:B-12---:R-:W-:Y:S02]  /*29510*/  IADD3 R14, P1, R2, R3.reuse, RZ ;  /* 0x00000003020e7210 */ /* 0x086fe40007f3e0ff */
[----:B----4-:R-:W-:Y:S02]  /*29520*/  IADD3 R2, P2, R12, R3, RZ ;  /* 0x000000030c027210 */ /* 0x010fe40007f5e0ff */
[----:B------:R-:W-:-:S05]  /*29530*/  SHF.L.U64.HI R11, R69, 0x1, R11 ;  /* 0x00000001450b7819 */ /* 0x000fca000001020b */
[--C-:B---3--:R-:W-:Y:S02]  /*29540*/  IMAD.X R3, R13, 0x1, R11.reuse, P2 ;  /* 0x000000010d037824 */ /* 0x108fe400010e060b */
[----:B------:R-:W-:Y:S01]  /*29550*/  IMAD.X R15, R15, 0x1, R11, P1 ;  /* 0x000000010f0f7824 */ /* 0x000fe200008e060b */
[----:B------:R-:W-:Y:S05]  /*29560*/  @P0 BRA `(.L_x_1571) ;  /* 0x0000002000000947 */ /* 0x000fea0003800000 */
[----:B------:R1:W5:Y:S04]  /*29570*/  LD.E.128 R104, [R2.64] ;  /* 0x0000000402687980 */ /* 0x000368000c101d00 */
[----:B------:R1:W5:Y:S02]  /*29580*/  LD.E.128 R108, [R14.64] ;  /* 0x000000040e6c7980 */ /* 0x000364000c101d00 */
.L_x_1571:
[----:B------:R-:W-:Y:S05]  /*29590*/  BSYNC B0 ;  /* 0x0000000000007941 */ /* 0x000fea0003800000 */
.L_x_1570:
[----:B------:R-:W-:Y:S01]  /*295a0*/  IADD3 R11, R100, -c[0x0][0x20], RZ ;  /* 0x80000800640b7a10 */ /* 0x000fe20007ffe0ff */
[----:B------:R-:W-:-:S04]  /*295b0*/  DEPBAR.LE SB0, 0x1 ;  /* 0x000080400000791a */ /* 0x000fc80000000000 */
[----:B-1--4-:R-:W4:Y:S01]  /*295c0*/  LDL.64 R2, [R11+0x20] ;  /* 0x000020000b027983 */ /* 0x012f220000100a00 */
[----:B------:R-:W-:Y:S03]  /*295d0*/  WARPSYNC 0xffffffff ;  /* 0xffffffff00007948 */ /* 0x000fe60003800000 */
[----:B------:R-:W-:Y:S06]  /*295e0*/  BAR.SYNC.DEFER_BLOCKING 0x0 ;  /* 0x0000000000007b1d */ /* 0x000fec0000010000 */
[----:B---3--:R-:W3:Y:S04]  /*295f0*/  LDL.64 R12, [R11+0x28] ;  /* 0x000028000b0c7983 */ /* 0x008ee80000100a00 */
[----:B--2-4-:R1:W2:Y:S01]  /*29600*/  LD.E R14, [R2.64] ;  /* 0x00000004020e7980 */ /* 0x0142a2000c101900 */
[----:B------:R-:W-:-:S03]  /*29610*/  ISETP.GE.AND P1, PT, R69, R39, PT ;  /* 0x000000274500720c */ /* 0x000fc60003f26270 */
[----:B---3--:R2:W5:Y:S02]  /*29620*/  LD.E.64 R50, [R12.64] ;  /* 0x000000040c327980 */ /* 0x008564000c101b00 */
[----:B-----5:R-:W-:Y:S01]  /*29630*/  IMAD.MOV.U32 R11, RZ, RZ, R107 ;  /* 0x000000ffff0b7224 */ /* 0x020fe200078e006b */
[----:B------:R-:W-:Y:S04]  /*29640*/  BSSY B0, `(.L_x_1572) ;  /* 0x000007c000007945 */ /* 0x000fe80003800000 */
[----:B------:R-:W-:Y:S01]  /*29650*/  PRMT R136, R136, 0x5410, R11 ;  /* 0x0000541088887816 */ /* 0x000fe2000000000b */
[----:B------:R-:W-:-:S05]  /*29660*/  IMAD.MOV.U32 R11, RZ, RZ, R111 ;  /* 0x000000ffff0b7224 */ /* 0x000fca00078e006f */
[----:B------:R-:W-:Y:S01]  /*29670*/  PRMT R136, R11, 0x7610, R136 ;  /* 0x000076100b887816 */ /* 0x000fe20000000088 */
[----:B-1----:R-:W-:Y:S02]  /*29680*/  IMAD.MOV.U32 R2, RZ, RZ, R106 ;  /* 0x000000ffff027224 */ /* 0x002fe400078e006a */
[----:B------:R-:W-:-:S03]  /*29690*/  IMAD.MOV.U32 R3, RZ, RZ, R104 ;  /* 0x000000ffff037224 */ /* 0x000fc600078e0068 */
[----:B------:R-:W-:Y:S01]  /*296a0*/  PRMT R139, R139, 0x5410, R2 ;  /* 0x000054108b8b7816 */ /* 0x000fe20000000002 */
[----:B------:R-:W-:Y:S01]  /*296b0*/  IMAD.MOV.U32 R2, RZ, RZ, R105 ;  /* 0x000000ffff027224 */ /* 0x000fe200078e0069 */
[----:B------:R-:W-:Y:S01]  /*296c0*/  PRMT R138, R138, 0x5410, R3 ;  /* 0x000054108a8a7816 */ /* 0x000fe20000000003 */
[----:B------:R-:W-:-:S03]  /*296d0*/  IMAD.MOV.U32 R3, RZ, RZ, R108 ;  /* 0x000000ffff037224 */ /* 0x000fc600078e006c */
[----:B------:R-:W-:Y:S01]  /*296e0*/  PRMT R100, R100, 0x5410, R2 ;  /* 0x0000541064647816 */ /* 0x000fe20000000002 */
[----:B------:R-:W-:Y:S01]  /*296f0*/  IMAD.MOV.U32 R2, RZ, RZ, R109 ;  /* 0x000000ffff027224 */ /* 0x000fe200078e006d */
[----:B------:R-:W-:-:S04]  /*29700*/  PRMT R138, R3, 0x7610, R138 ;  /* 0x00007610038a7816 */ /* 0x000fc8000000008a */
[----:B------:R-:W-:Y:S01]  /*29710*/  PRMT R100, R2, 0x7610, R100 ;  /* 0x0000761002647816 */ /* 0x000fe20000000064 */
[----:B--2---:R-:W-:-:S05]  /*29720*/  IMAD R12, R14, -0x80, R20 ;  /* 0xffffff800e0c7824 */ /* 0x004fca00078e0214 */
[----:B------:R-:W-:Y:S01]  /*29730*/  IMNMX R70, R12, 0x80, PT ;  /* 0x000000800c467817 */ /* 0x000fe20003800200 */
[----:B------:R-:W-:-:S03]  /*29740*/  IMAD.MOV.U32 R12, RZ, RZ, R110 ;  /* 0x000000ffff0c7224 */ /* 0x000fc600078e006e */
[----:B------:R-:W-:Y:S02]  /*29750*/  ISETP.GE.OR P0, PT, R68, R70, P1 ;  /* 0x000000464400720c */ /* 0x000fe40000f06670 */
[----:B------:R-:W-:-:S11]  /*29760*/  PRMT R139, R12, 0x7610, R139 ;  /* 0x000076100c8b7816 */ /* 0x000fd6000000008b */
[----:B------:R-:W-:Y:S05]  /*29770*/  @P0 BRA `(.L_x_1573) ;  /* 0x0000068000000947 */ /* 0x000fea0003800000 */
[----:B------:R-:W-:Y:S02]  /*29780*/  SHF.R.S32.HI R3, RZ, 0x1f, R35 ;  /* 0x0000001fff037819 */ /* 0x000fe40000011423 */
[----:B------:R-:W-:Y:S02]  /*29790*/  LEA.HI R12, R39, R36, RZ, 0x1d ;  /* 0x00000024270c7211 */ /* 0x000fe400078fe8ff */
[----:B------:R-:W-:Y:S02]  /*297a0*/  SHF.L.U32 R2, R68, 0x6, RZ ;  /* 0x0000000644027819 */ /* 0x000fe400000006ff */
[----:B------:R-:W-:Y:S02]  /*297b0*/  LEA.HI R3, R3, R35, RZ, 0x6 ;  /* 0x0000002303037211 */ /* 0x000fe400078f30ff */
[----:B------:R-:W-:Y:S02]  /*297c0*/  SHF.R.S32.HI R13, RZ, 0x1f, R12 ;  /* 0x0000001fff0d7819 */ /* 0x000fe4000001140c */
[----:B------:R-:W-:-:S02]  /*297d0*/  LOP3.LUT R2, R2, 0x1c0, RZ, 0xc0, !PT ;  /* 0x000001c002027812 */ /* 0x000fc400078ec0ff */
[----:B------:R-:W-:Y:S02]  /*297e0*/  SHF.L.U32 R11, R3, 0x3, RZ ;  /* 0x00000003030b7819 */ /* 0x000fe400000006ff */
[----:B------:R-:W-:Y:S02]  /*297f0*/  LEA.HI R13, R13, R12, RZ, 0x3 ;  /* 0x0000000c0d0d7211 */ /* 0x000fe400078f18ff */
[----:B------:R-:W-:Y:S02]  /*29800*/  SHF.L.U32 R12, R12, 0x3, RZ ;  /* 0x000000030c0c7819 */ /* 0x000fe400000006ff */
[----:B------:R-:W-:Y:S02]  /*29810*/  LOP3.LUT R14, R2, 0x38, R69, 0xf8, !PT ;  /* 0x00000038020e7812 */ /* 0x000fe400078ef845 */
[----:B------:R-:W-:Y:S02]  /*29820*/  SHF.R.U32.HI R3, RZ, 0x3, R2 ;  /* 0x00000003ff037819 */ /* 0x000fe40000011602 */
[----:B------:R-:W-:-:S02]  /*29830*/  LOP3.LUT R11, R11, 0xfffffe00, RZ, 0xc0, !PT ;  /* 0xfffffe000b0b7812 */ /* 0x000fc400078ec0ff */
[----:B------:R-:W-:Y:S02]  /*29840*/  LOP3.LUT R2, R2, 0x38, R12, 0xf8, !PT ;  /* 0x0000003802027812 */ /* 0x000fe400078ef80c */
[----:B------:R-:W-:Y:S02]  /*29850*/  SHF.L.U32 R12, R13, 0xa, RZ ;  /* 0x0000000a0d0c7819 */ /* 0x000fe400000006ff */
[----:B------:R-:W-:Y:S02]  /*29860*/  LOP3.LUT R13, R11, R14, R3, 0xf6, !PT ;  /* 0x0000000e0b0d7212 */ /* 0x000fe400078ef603 */
[----:B------:R-:W-:Y:S02]  /*29870*/  LOP3.LUT R3, R2, R3, RZ, 0x3c, !PT ;  /* 0x0000000302037212 */ /* 0x000fe400078e3cff */
[----:B------:R-:W-:Y:S01]  /*29880*/  LOP3.LUT R2, R12, 0xffffe000, RZ, 0xc0, !PT ;  /* 0xffffe0000c027812 */ /* 0x000fe200078ec0ff */
[----:B------:R-:W-:-:S03]  /*29890*/  IMAD.WIDE.U32 R34, R13, 0x2, R50 ;  /* 0x000000020d227825 */ /* 0x000fc600078e0032 */
[----:B------:R-:W-:Y:S02]  /*298a0*/  IADD3 R2, R3, R2, R11 ;  /* 0x0000000203027210 */ /* 0x000fe40007ffe00b */
[----:B------:R-:W2:Y:S03]  /*298b0*/  LD.E.128 R12, [R34.64] ;  /* 0x00000004220c7980 */ /* 0x000ea6000c101d00 */
[----:B------:R-:W-:-:S05]  /*298c0*/  IMAD.WIDE.U32 R32, R2, 0x2, R50 ;  /* 0x0000000202207825 */ /* 0x000fca00078e0032 */
[----:B------:R-:W3:Y:S01]  /*298d0*/  LD.E.128 R16, [R32.64] ;  /* 0x0000000420107980 */ /* 0x000ee2000c101d00 */
[--C-:B------:R-:W-:Y:S01]  /*298e0*/  HADD2.F32 R11, -RZ, R37.reuse.H0_H0 ;  /* 0x20000025ff0b7230 */ /* 0x100fe20000004100 */
[--C-:B------:R-:W-:Y:S01]  /*298f0*/  SHF.R.U64 R52, R28, 0x10, R29.reuse ;  /* 0x000000101c347819 */ /* 0x100fe2000000121d */
[----:B------:R-:W-:Y:S01]  /*29900*/  HADD2.F32 R2, -RZ, R37.H1_H1 ;  /* 0x30000025ff027230 */ /* 0x000fe20000004100 */
[----:B------:R-:W-:Y:S02]  /*29910*/  SHF.R.U32.HI R28, RZ, 0x10, R29 ;  /* 0x00000010ff1c7819 */ /* 0x000fe4000001161d */
[----:B------:R-:W-:Y:S02]  /*29920*/  SHF.R.U32.HI R29, RZ, 0x10, R25 ;  /* 0x00000010ff1d7819 */ /* 0x000fe40000011619 */
[----:B------:R-:W-:Y:S01]  /*29930*/  SHF.R.U64 R49, R30, 0x10, R31 ;  /* 0x000000101e317819 */ /* 0x000fe2000000121f */
[----:B------:R-:W-:Y:S01]  /*29940*/  HADD2.F32 R28, -RZ, R28.H0_H0 ;  /* 0x2000001cff1c7230 */ /* 0x000fe20000004100 */
[----:B------:R-:W-:Y:S01]  /*29950*/  SHF.R.U64 R48, R24, 0x10, R25 ;  /* 0x0000001018307819 */ /* 0x000fe20000001219 */
[----:B------:R-:W-:Y:S01]  /*29960*/  HADD2.F32 R29, -RZ, R29.H0_H0 ;  /* 0x2000001dff1d7230 */ /* 0x000fe20000004100 */
[----:B------:R-:W-:-:S02]  /*29970*/  SHF.R.U64 R38, R26, 0x10, R27 ;  /* 0x000000101a267819 */ /* 0x000fc4000000121b */
[----:B------:R-:W-:Y:S02]  /*29980*/  SHF.R.U32.HI R30, RZ, 0x10, R27 ;  /* 0x00000010ff1e7819 */ /* 0x000fe4000001161b */
[----:B------:R-:W-:Y:S01]  /*29990*/  SHF.R.U32.HI R31, RZ, 0x10, R31 ;  /* 0x00000010ff1f7819 */ /* 0x000fe2000001161f */
[--C-:B--2---:R-:W-:Y:S02]  /*299a0*/  HADD2.F32 R22, -RZ, R13.reuse.H0_H0 ;  /* 0x2000000dff167230 */ /* 0x104fe40000004100 */
[----:B------:R-:W-:Y:S02]  /*299b0*/  HADD2.F32 R21, -RZ, R13.H1_H1 ;  /* 0x3000000dff157230 */ /* 0x000fe40000004100 */
[--C-:B------:R-:W-:Y:S02]  /*299c0*/  HADD2.F32 R25, -RZ, R12.reuse.H0_H0 ;  /* 0x2000000cff197230 */ /* 0x100fe40000004100 */
[----:B------:R-:W-:Y:S02]  /*299d0*/  HADD2.F32 R26, -RZ, R12.H1_H1 ;  /* 0x3000000cff1a7230 */ /* 0x000fe40000004100 */
[----:B---3--:R-:W-:-:S02]  /*299e0*/  HADD2.F32 R3, -RZ, R17.H0_H0 ;  /* 0x20000011ff037230 */ /* 0x008fc40000004100 */
[----:B------:R-:W-:Y:S02]  /*299f0*/  HADD2.F32 R13, -RZ, R17.H1_H1 ;  /* 0x30000011ff0d7230 */ /* 0x000fe40000004100 */
[--C-:B------:R-:W-:Y:S01]  /*29a00*/  HADD2.F32 R24, -RZ, R14.reuse.H0_H0 ;  /* 0x2000000eff187230 */ /* 0x100fe20000004100 */
[CC--:B------:R-:W-:Y:S01]  /*29a10*/  FMUL.FTZ R37, R3.reuse, R11.reuse ;  /* 0x0000000b03257220 */ /* 0x0c0fe20000410000 */
[----:B------:R-:W-:Y:S01]  /*29a20*/  HADD2.F32 R27, -RZ, R14.H1_H1 ;  /* 0x3000000eff1b7230 */ /* 0x000fe20000004100 */
[-C--:B------:R-:W-:Y:S01]  /*29a30*/  FMUL.FTZ R3, R3, R2.reuse ;  /* 0x0000000203037220 */ /* 0x080fe20000410000 */
[--C-:B------:R-:W-:Y:S01]  /*29a40*/  HADD2.F32 R12, -RZ, R19.reuse.H0_H0 ;  /* 0x20000013ff0c7230 */ /* 0x100fe20000004100 */
[C---:B------:R-:W-:Y:S01]  /*29a50*/  FFMA.FTZ R55, R22.reuse, R2, -R37 ;  /* 0x0000000216377223 */ /* 0x040fe20000010825 */
[----:B------:R-:W-:Y:S01]  /*29a60*/  HADD2.F32 R14, -RZ, R19.H1_H1 ;  /* 0x30000013ff0e7230 */ /* 0x000fe20000004100 */
[----:B------:R-:W-:Y:S01]  /*29a70*/  FFMA.FTZ R54, R22, R11, R3 ;  /* 0x0000000b16367223 */ /* 0x000fe20000010003 */
[----:B------:R-:W-:-:S02]  /*29a80*/  HADD2.F32 R20, -RZ, R15.H0_H0 ;  /* 0x2000000fff147230 */ /* 0x000fc40000004100 */
[----:B------:R-:W-:Y:S02]  /*29a90*/  HADD2.F32 R23, -RZ, R15.H1_H1 ;  /* 0x3000000fff177230 */ /* 0x000fe40000004100 */
[--C-:B------:R-:W-:Y:S02]  /*29aa0*/  HADD2.F32 R19, -RZ, R16.reuse.H0_H0 ;  /* 0x20000010ff137230 */ /* 0x100fe40000004100 */
[----:B------:R-:W-:Y:S02]  /*29ab0*/  HADD2.F32 R17, -RZ, R16.H1_H1 ;  /* 0x30000010ff117230 */ /* 0x000fe40000004100 */
[--C-:B------:R-:W-:Y:S02]  /*29ac0*/  HADD2.F32 R3, -RZ, R53.reuse.H1_H1 ;  /* 0x30000035ff037230 */ /* 0x100fe40000004100 */
[--C-:B------:R-:W-:Y:S02]  /*29ad0*/  HADD2.F32 R16, -RZ, R18.reuse.H0_H0 ;  /* 0x20000012ff107230 */ /* 0x100fe40000004100 */
[----:B------:R-:W-:Y:S01]  /*29ae0*/  HADD2.F32 R15, -RZ, R18.H1_H1 ;  /* 0x30000012ff0f7230 */ /* 0x000fe20000004100 */
[C---:B------:R-:W-:Y:S01]  /*29af0*/  FMUL.FTZ R18, R13.reuse, R29 ;  /* 0x0000001d0d127220 */ /* 0x040fe20000410000 */
[----:B------:R-:W-:Y:S01]  /*29b00*/  HADD2.F32 R2, -RZ, R53.H0_H0 ;  /* 0x20000035ff027230 */ /* 0x000fe20000004100 */
[----:B------:R-:W-:Y:S01]  /*29b10*/  FMUL.FTZ R13, R13, R28 ;  /* 0x0000001c0d0d7220 */ /* 0x000fe20000410000 */
[----:B------:R-:W-:Y:S01]  /*29b20*/  HADD2.F32 R22, -RZ, R30.H0_H0 ;  /* 0x2000001eff167230 */ /* 0x000fe20000004100 */
[----:B------:R-:W-:-:S02]  /*29b30*/  FMUL.FTZ R11, R12, R3 ;  /* 0x000000030c0b7220 */ /* 0x000fc40000410000 */
[C---:B------:R-:W-:Y:S02]  /*29b40*/  FFMA.FTZ R37, R21.reuse, R28, -R18 ;  /* 0x0000001c15257223 */ /* 0x040fe40000010812 */
[----:B------:R-:W-:Y:S01]  /*29b50*/  FFMA.FTZ R30, R21, R29, R13 ;  /* 0x0000001d151e7223 */ /* 0x000fe2000001000d */
[----:B------:R-:W-:Y:S01]  /*29b60*/  HADD2.F32 R13, -RZ, R31.H0_H0 ;  /* 0x2000001fff0d7230 */ /* 0x000fe20000004100 */
[-C--:B------:R-:W-:Y:S01]  /*29b70*/  FMUL.FTZ R18, R12, R2.reuse ;  /* 0x000000020c127220 */ /* 0x080fe20000410000 */
[----:B------:R-:W-:Y:S01]  /*29b80*/  HADD2.F32 R12, -RZ, R71.H1_H1 ;  /* 0x30000047ff0c7230 */ /* 0x000fe20000004100 */
[----:B------:R-:W-:Y:S01]  /*29b90*/  FFMA.FTZ R31, R20, R2, R11 ;  /* 0x00000002141f7223 */ /* 0x000fe2000001000b */
[----:B------:R-:W-:Y:S01]  /*29ba0*/  HADD2.F32 R11, -RZ, R101.H1_H1 ;  /* 0x30000065ff0b7230 */ /* 0x000fe20000004100 */
[----:B------:R-:W-:Y:S02]  /*29bb0*/  FMUL.FTZ R2, R14, R22 ;  /* 0x000000160e027220 */ /* 0x000fe40000410000 */
[----:B------:R-:W-:Y:S01]  /*29bc0*/  FFMA.FTZ R53, R20, R3, -R18 ;  /* 0x0000000314357223 */ /* 0x000fe20000010812 */
[----:B------:R-:W-:Y:S01]  /*29bd0*/  HADD2.F32 R3, -RZ, R71.H0_H0 ;  /* 0x20000047ff037230 */ /* 0x000fe20000004100 */
[-C--:B------:R-:W-:Y:S01]  /*29be0*/  FFMA.FTZ R28, R23, R13.reuse, -R2 ;  /* 0x0000000d171c7223 */ /* 0x080fe20000010802 */
[----:B------:R-:W-:Y:S01]  /*29bf0*/  HADD2.F32 R2, -RZ, R101.H0_H0 ;  /* 0x20000065ff027230 */ /* 0x000fe20000004100 */
[----:B------:R-:W-:-:S02]  /*29c00*/  FMUL.FTZ R14, R14, R13 ;  /* 0x0000000d0e0e7220 */ /* 0x000fc40000410000 */
[CC--:B------:R-:W-:Y:S02]  /*29c10*/  FMUL.FTZ R18, R19.reuse, R3.reuse ;  /* 0x0000000313127220 */ /* 0x0c0fe40000410000 */
[----:B------:R-:W-:Y:S02]  /*29c20*/  FMUL.FTZ R19, R19, R12 ;  /* 0x0000000c13137220 */ /* 0x000fe40000410000 */
[----:B------:R-:W-:Y:S02]  /*29c30*/  FMUL.FTZ R13, R16, R2 ;  /* 0x00000002100d7220 */ /* 0x000fe40000410000 */
[----:B------:R-:W-:Y:S01]  /*29c40*/  FFMA.FTZ R23, R23, R22, R14 ;  /* 0x0000001617177223 */ /* 0x000fe2000001000e */
[----:B------:R-:W-:Y:S01]  /*29c50*/  HADD2.F32 R14, -RZ, R48.H0_H0 ;  /* 0x20000030ff0e7230 */ /* 0x000fe20000004100 */
[C---:B------:R-:W-:Y:S01]  /*29c60*/  FFMA.FTZ R29, R25.reuse, R12, -R18 ;  /* 0x0000000c191d7223 */ /* 0x040fe20000010812 */
[----:B------:R-:W-:Y:S01]  /*29c70*/  HADD2.F32 R18, -RZ, R38.H0_H0 ;  /* 0x20000026ff127230 */ /* 0x000fe20000004100 */
[----:B------:R-:W-:Y:S01]  /*29c80*/  FFMA.FTZ R22, R25, R3, R19 ;  /* 0x0000000319167223 */ /* 0x000fe20000010013 */
[----:B------:R-:W-:Y:S01]  /*29c90*/  F2FP.PACK_AB R19, R28, R53 ;  /* 0x000000351c13723e */ /* 0x000fe200000000ff */
[-C--:B------:R-:W-:Y:S01]  /*29ca0*/  FMUL.FTZ R3, R16, R11.reuse ;  /* 0x0000000b10037220 */ /* 0x080fe20000410000 */
[----:B------:R-:W-:Y:S01]  /*29cb0*/  HADD2.F32 R16, -RZ, R49.H0_H0 ;  /* 0x20000031ff107230 */ /* 0x000fe20000004100 */
[C---:B------:R-:W-:Y:S01]  /*29cc0*/  FFMA.FTZ R21, R24.reuse, R11, -R13 ;  /* 0x0000000b18157223 */ /* 0x040fe2000001080d */
[----:B------:R-:W-:Y:S01]  /*29cd0*/  HADD2.F32 R13, -RZ, R52.H0_H0 ;  /* 0x20000034ff0d7230 */ /* 0x000fe20000004100 */
[----:B------:R-:W-:-:S02]  /*29ce0*/  FFMA.FTZ R20, R24, R2, R3 ;  /* 0x0000000218147223 */ /* 0x000fc40000010003 */
[----:B------:R-:W-:Y:S02]  /*29cf0*/  FMUL.FTZ R12, R17, R14 ;  /* 0x0000000e110c7220 */ /* 0x000fe40000410000 */
[----:B------:R-:W-:Y:S02]  /*29d00*/  FMUL.FTZ R3, R15, R18 ;  /* 0x000000120f037220 */ /* 0x000fe40000410000 */
[----:B------:R-:W-:Y:S01]  /*29d10*/  FMUL.FTZ R11, R17, R13 ;  /* 0x0000000d110b7220 */ /* 0x000fe20000410000 */
[----:B------:R-:W-:Y:S01]  /*29d20*/  F2FP.PACK_AB R17, R37, R55 ;  /* 0x000000372511723e */ /* 0x000fe200000000ff */
[----:B------:R-:W-:Y:S01]  /*29d30*/  FMUL.FTZ R2, R15, R16 ;  /* 0x000000100f027220 */ /* 0x000fe20000410000 */
[----:B------:R-:W-:Y:S01]  /*29d40*/  F2FP.PACK_AB R15, R23, R31 ;  /* 0x0000001f170f723e */ /* 0x000fe200000000ff */
[----:B------:R-:W-:Y:S01]  /*29d50*/  FFMA.FTZ R12, R26, R13, -R12 ;  /* 0x0000000d1a0c7223 */ /* 0x000fe2000001080c */
[----:B------:R-:W-:Y:S01]  /*29d60*/  F2FP.PACK_AB R13, R30, R54 ;  /* 0x000000361e0d723e */ /* 0x000fe200000000ff */
[----:B------:R-:W-:-:S02]  /*29d70*/  FFMA.FTZ R3, R27, R16, -R3 ;  /* 0x000000101b037223 */ /* 0x000fc40000010803 */
[----:B------:R-:W-:Y:S01]  /*29d80*/  FFMA.FTZ R11, R26, R14, R11 ;  /* 0x0000000e1a0b7223 */ /* 0x000fe2000001000b */
[----:B------:R-:W-:Y:S01]  /*29d90*/  F2FP.PACK_AB R16, R12, R29 ;  /* 0x0000001d0c10723e */ /* 0x000fe200000000ff */
[----:B------:R-:W-:Y:S01]  /*29da0*/  FFMA.FTZ R2, R27, R18, R2 ;  /* 0x000000121b027223 */ /* 0x000fe20000010002 */
[----:B------:R-:W-:Y:S02]  /*29db0*/  F2FP.PACK_AB R18, R3, R21 ;  /* 0x000000150312723e */ /* 0x000fe400000000ff */
[----:B------:R-:W-:Y:S02]  /*29dc0*/  F2FP.PACK_AB R12, R11, R22 ;  /* 0x000000160b0c723e */ /* 0x000fe400000000ff */
[----:B------:R-:W-:Y:S01]  /*29dd0*/  F2FP.PACK_AB R14, R2, R20 ;  /* 0x00000014020e723e */ /* 0x000fe200000000ff */
[----:B------:R1:W-:Y:S04]  /*29de0*/  ST.E.128 [R34.64], R16 ;  /* 0x0000001022007985 */ /* 0x0003e8000c101d04 */
[----:B------:R1:W-:Y:S02]  /*29df0*/  ST.E.128 [R32.64], R12 ;  /* 0x0000000c20007985 */ /* 0x0003e4000c101d04 */
.L_x_1573:
[----:B------:R-:W-:Y:S05]  /*29e00*/  BSYNC B0 ;  /* 0x0000000000007941 */ /* 0x000fea0003800000 */
.L_x_1572:
[----:B------:R-:W-:Y:S01]  /*29e10*/  IADD3 R3, R68, 0x10, RZ ;  /* 0x0000001044037810 */ /* 0x000fe20007ffe0ff */
[----:B------:R-:W-:Y:S03]  /*29e20*/  BSSY B0, `(.L_x_1574) ;  /* 0x000006b000007945 */ /* 0x000fe60003800000 */
[----:B------:R-:W-:-:S13]  /*29e30*/  ISETP.GE.OR P0, PT, R3, R70, P1 ;  /* 0x000000460300720c */ /* 0x000fda0000f06670 */
[----:B------:R-:W-:Y:S05]  /*29e40*/  @P0 BRA `(.L_x_1575) ;  /* 0x0000068000000947 */ /* 0x000fea0003800000 */
[----:B------:R-:W-:Y:S02]  /*29e50*/  SHF.R.S32.HI R2, RZ, 0x1f, R3 ;  /* 0x0000001fff027819 */ /* 0x000fe40000011403 */
[----:B-1----:R-:W-:Y:S02]  /*29e60*/  LEA.HI R12, R39, R36, RZ, 0x1d ;  /* 0x00000024270c7211 */ /* 0x002fe400078fe8ff */
        /* <DEDUP_REMOVED lines=21> */
[----:B------:R-:W-:Y:S01]  /*29fc0*/  SHF.R.U32.HI R29, RZ, 0x10, R41 ;  /* 0x00000010ff1d7819 */ /* 0x000fe20000011629 */
[----:B------:R-:W-:Y:S01]  /*29fd0*/  HADD2.F32 R2, -RZ, R102.H1_H1 ;  /* 0x30000066ff027230 */ /* 0x000fe20000004100 */
[----:B------:R-:W-:Y:S02]  /*29fe0*/  SHF.R.U32.HI R28, RZ, 0x10, R45 ;  /* 0x00000010ff1c7819 */ /* 0x000fe4000001162d */
[--C-:B------:R-:W-:Y:S01]  /*29ff0*/  SHF.R.U64 R38, R42, 0x10, R43.reuse ;  /* 0x000000102a267819 */ /* 0x100fe2000000122b */
[----:B------:R-:W-:Y:S01]  /*2a000*/  HADD2.F32 R29, -RZ, R29.H0_H0 ;  /* 0x2000001dff1d7230 */ /* 0x000fe20000004100 */
[----:B------:R-:W-:Y:S01]  /*2a010*/  SHF.R.U32.HI R30, RZ, 0x10, R43 ;  /* 0x00000010ff1e7819 */ /* 0x000fe2000001162b */
[----:B------:R-:W-:Y:S01]  /*2a020*/  HADD2.F32 R28, -RZ, R28.H0_H0 ;  /* 0x2000001cff1c7230 */ /* 0x000fe20000004100 */
[----:B------:R-:W-:-:S02]  /*2a030*/  SHF.R.U64 R44, R44, 0x10, R45 ;  /* 0x000000102c2c7819 */ /* 0x000fc4000000122d */
[----:B------:R-:W-:Y:S02]  /*2a040*/  SHF.R.U32.HI R31, RZ, 0x10, R47 ;  /* 0x00000010ff1f7819 */ /* 0x000fe4000001162f */
[----:B------:R-:W-:Y:S02]  /*2a050*/  SHF.R.U64 R40, R40, 0x10, R41 ;  /* 0x0000001028287819 */ /* 0x000fe40000001229 */
[----:B------:R-:W-:Y:S01]  /*2a060*/  SHF.R.U64 R41, R46, 0x10, R47 ;  /* 0x000000102e297819 */ /* 0x000fe2000000122f */
[--C-:B--2---:R-:W-:Y:S02]  /*2a070*/  HADD2.F32 R22, -RZ, R13.reuse.H0_H0 ;  /* 0x2000000dff167230 */ /* 0x104fe40000004100 */
[----:B------:R-:W-:Y:S02]  /*2a080*/  HADD2.F32 R21, -RZ, R13.H1_H1 ;  /* 0x3000000dff157230 */ /* 0x000fe40000004100 */
[--C-:B------:R-:W-:Y:S02]  /*2a090*/  HADD2.F32 R25, -RZ, R12.reuse.H0_H0 ;  /* 0x2000000cff197230 */ /* 0x100fe40000004100 */
[----:B------:R-:W-:-:S02]  /*2a0a0*/  HADD2.F32 R26, -RZ, R12.H1_H1 ;  /* 0x3000000cff1a7230 */ /* 0x000fc40000004100 */
[--C-:B---3--:R-:W-:Y:S02]  /*2a0b0*/  HADD2.F32 R3, -RZ, R17.reuse.H0_H0 ;  /* 0x20000011ff037230 */ /* 0x108fe40000004100 */
        /* <DEDUP_REMOVED lines=25> */
[--C-:B------:R-:W-:Y:S01]  /*2a250*/  HADD2.F32 R12, -RZ, R112.reuse.H1_H1 ;  /* 0x30000070ff0c7230 */ /* 0x100fe20000004100 */
[----:B------:R-:W-:Y:S01]  /*2a260*/  FFMA.FTZ R31, R20, R2, R11 ;  /* 0x00000002141f7223 */ /* 0x000fe2000001000b */
[--C-:B------:R-:W-:Y:S01]  /*2a270*/  HADD2.F32 R11, -RZ, R113.reuse.H1_H1 ;  /* 0x30000071ff0b7230 */ /* 0x100fe20000004100 */
        /* <DEDUP_REMOVED lines=24> */
[-C--:B------:R-:W-:Y:S01]  /*2a400*/  FMUL.FTZ R2, R15, R16.reuse ;  /* 0x000000100f027220 */ /* 0x080fe20000410000 */
        /* <DEDUP_REMOVED lines=12> */
.L_x_1575:
[----:B------:R-:W-:Y:S05]  /*2a4d0*/  BSYNC B0 ;  /* 0x0000000000007941 */ /* 0x000fea0003800000 */
.L_x_1574:
        /* <DEDUP_REMOVED lines=30> */
[----:B------:R-:W-:Y:S01]  /*2a6c0*/  SHF.R.U32.HI R30, RZ, 0x10, R59 ;  /* 0x00000010ff1e7819 */ /* 0x000fe2000001163b */
[----:B------:R-:W-:Y:S01]  /*2a6d0*/  HADD2.F32 R29, -RZ, R29.H0_H0 ;  /* 0x2000001dff1d7230 */ /* 0x000fe20000004100 */
[----:B------:R-:W-:Y:S01]  /*2a6e0*/  SHF.R.U32.HI R31, RZ, 0x10, R63 ;  /* 0x00000010ff1f7819 */ /* 0x000fe2000001163f */
[----:B------:R-:W-:Y:S01]  /*2a6f0*/  HADD2.F32 R28, -RZ, R28.H0_H0 ;  /* 0x2000001cff1c7230 */ /* 0x000fe20000004100 */
[----:B------:R-:W-:-:S02]  /*2a700*/  SHF.R.U64 R38, R56, 0x10, R57 ;  /* 0x0000001038267819 */ /* 0x000fc40000001239 */
[----:B------:R-:W-:Y:S02]  /*2a710*/  SHF.R.U64 R41, R58, 0x10, R59 ;  /* 0x000000103a297819 */ /* 0x000fe4000000123b */
        /* <DEDUP_REMOVED lines=72> */
.L_x_1577:
[----:B------:R-:W-:Y:S05]  /*2aba0*/  BSYNC B0 ;  /* 0x0000000000007941 */ /* 0x000fea0003800000 */
.L_x_1576:
        /* <DEDUP_REMOVED lines=56> */
[----:B------:R-:W-:Y:S02]  /*2af30*/  HADD2.F32 R3, -RZ, R120.H1_H1 ;  /* 0x30000078ff037230 */ /* 0x000fe40000004100 */
        /* <DEDUP_REMOVED lines=51> */
.L_x_1579:
[----:B------:R-:W-:Y:S05]  /*2b270*/  BSYNC B0 ;  /* 0x0000000000007941 */ /* 0x000fea0003800000 */
.L_x_1578:
        /* <DEDUP_REMOVED lines=108> */
.L_x_1581:
[----:B------:R-:W-:Y:S05]  /*2b940*/  BSYNC B0 ;  /* 0x0000000000007941 */ /* 0x000fea0003800000 */
.L_x_1580:
        /* <DEDUP_REMOVED lines=108> */
.L_x_1583:
[----:B------:R-:W-:Y:S05]  /*2c010*/  BSYNC B0 ;  /* 0x0000000000007941 */ /* 0x000fea0003800000 */
.L_x_1582:
        /* <DEDUP_REMOVED lines=108> */
.L_x_1585:
[----:B------:R-:W-:Y:S05]  /*2c6e0*/  BSYNC B0 ;  /* 0x0000000000007941 */ /* 0x000fea0003800000 */
.L_x_1584:
[----:B------:R-:W-:Y:S01]  /*2c6f0*/  IADD3 R2, R68, 0x70, RZ ;  /* 0x0000007044027810 */ /* 0x000fe20007ffe0ff */
[----:B-1----:R-:W-:-:S02]  /*2c700*/  IMAD.MOV.U32 R12, RZ, RZ, R144 ;  /* 0x000000ffff0c7224 */ /* 0x002fc400078e0090 */
[----:B------:R-:W-:Y:S01]  /*2c710*/  IMAD.MOV.U32 R13, RZ, RZ, 0x0 ;  /* 0x00000000ff0d7424 */ /* 0x000fe200078e00ff */
[----:B------:R-:W-:-:S13]  /*2c720*/  ISETP.GE.OR P0, PT, R2, R70, P1 ;  /* 0x000000460200720c */ /* 0x000fda0000f06670 */
[----:B------:R-:W-:Y:S05]  /*2c730*/  @P0 RET.REL.NODEC R12 `(_ZN7cutlass13device_kernelIN5flash19enable_sm80_to_sm89INS1_16FlashAttnFwdSm80INS1_25CollectiveMainloopFwdSm80ILi4ELi1ELb0EN4cute5tupleIJNS5_1CILi128EEENS7_ILi48EEES8_EEELi128ENS_6half_tEfNS_4arch4Sm80ELb0ELb1ELb1ELb1ELb1ELb1ELb1ELb0EEENS1_21CollectiveEpilogueFwdINS6_IJS8_S8_S9_EEENS6_IJNS7_ILi1EEESH_SH_EEESB_SD_Li128ELb1ELb1ELb0ELb0EEENS1_19SingleTileSchedulerILb1ELb0ELb1ELi128EEEEEEEEEvNT_6ParamsE) ;  /* 0xfffd38c00c000950 */ /* 0x000fea0003c3ffff */
        /* <DEDUP_REMOVED lines=30> */
[----:B------:R-:W-:Y:S01]  /*2c920*/  SHF.R.U64 R36, R108, 0x10, R109 ;  /* 0x000000106c247819 */ /* 0x000fe2000000126d */
[----:B------:R-:W-:Y:S01]  /*2c930*/  HADD2.F32 R30, -RZ, R30.H0_H0 ;  /* 0x2000001eff1e7230 */ /* 0x000fe20000004100 */
[----:B------:R-:W-:Y:S01]  /*2c940*/  SHF.R.U64 R38, R110, 0x10, R111 ;  /* 0x000000106e267819 */ /* 0x000fe2000000126f */
[----:B------:R-:W-:Y:S01]  /*2c950*/  HADD2.F32 R31, -RZ, R31.H0_H0 ;  /* 0x2000001fff1f7230 */ /* 0x000fe20000004100 */
[----:B------:R-:W-:-:S02]  /*2c960*/  SHF.R.U64 R37, R104, 0x10, R105 ;  /* 0x0000001068257819 */ /* 0x000fc40000001269 */
[----:B------:R-:W-:Y:S01]  /*2c970*/  SHF.R.U64 R39, R106, 0x10, R107 ;  /* 0x000000106a277819 */ /* 0x000fe2000000126b */
[--C-:B--2---:R-:W-:Y:S02]  /*2c980*/  HADD2.F32 R25, -RZ, R12.reuse.H0_H0 ;  /* 0x2000000cff197230 */ /* 0x104fe40000004100 */
[----:B------:R-:W-:Y:S02]  /*2c990*/  HADD2.F32 R26, -RZ, R12.H1_H1 ;  /* 0x3000000cff1a7230 */ /* 0x000fe40000004100 */
[--C-:B------:R-:W-:Y:S02]  /*2c9a0*/  HADD2.F32 R24, -RZ, R14.reuse.H0_H0 ;  /* 0x2000000eff187230 */ /* 0x100fe40000004100 */
[----:B------:R-:W-:Y:S02]  /*2c9b0*/  HADD2.F32 R27, -RZ, R14.H1_H1 ;  /* 0x3000000eff1b7230 */ /* 0x000fe40000004100 */
[----:B---3--:R-:W-:Y:S02]  /*2c9c0*/  HADD2.F32 R3, -RZ, R17.H0_H0 ;  /* 0x20000011ff037230 */ /* 0x008fe40000004100 */
[----:B------:R-:W-:-:S02]  /*2c9d0*/  HADD2.F32 R22, -RZ, R13.H0_H0 ;  /* 0x2000000dff167230 */ /* 0x000fc40000004100 */
[--C-:B------:R-:W-:Y:S02]  /*2c9e0*/  HADD2.F32 R12, -RZ, R19.reuse.H0_H0 ;  /* 0x20000013ff0c7230 */ /* 0x100fe40000004100 */
[----:B------:R-:W-:Y:S01]  /*2c9f0*/  HADD2.F32 R14, -RZ, R19.H1_H1 ;  /* 0x30000013ff0e7230 */ /* 0x000fe20000004100 */
[CC--:B------:R-:W-:Y:S01]  /*2ca00*/  FMUL.FTZ R19, R3.reuse, R11.reuse ;  /* 0x0000000b03137220 */ /* 0x0c0fe20000410000 */
[----:B------:R-:W-:Y:S01]  /*2ca10*/  HADD2.F32 R21, -RZ, R13.H1_H1 ;  /* 0x3000000dff157230 */ /* 0x000fe20000004100 */
[-C--:B------:R-:W-:Y:S01]  /*2ca20*/  FMUL.FTZ R3, R3, R2.reuse ;  /* 0x0000000203037220 */ /* 0x080fe20000410000 */
[----:B------:R-:W-:Y:S01]  /*2ca30*/  HADD2.F32 R13, -RZ, R17.H1_H1 ;  /* 0x30000011ff0d7230 */ /* 0x000fe20000004100 */
[C---:B------:R-:W-:Y:S01]  /*2ca40*/  FFMA.FTZ R42, R22.reuse, R2, -R19 ;  /* 0x00000002162a7223 */ /* 0x040fe20000010813 */
[--C-:B------:R-:W-:Y:S01]  /*2ca50*/  HADD2.F32 R2, -RZ, R136.reuse.H0_H0 ;  /* 0x20000088ff027230 */ /* 0x100fe20000004100 */
[----:B------:R-:W-:Y:S01]  /*2ca60*/  FFMA.FTZ R41, R22, R11, R3 ;  /* 0x0000000b16297223 */ /* 0x000fe20000010003 */
[----:B------:R-:W-:Y:S01]  /*2ca70*/  HADD2.F32 R3, -RZ, R136.H1_H1 ;  /* 0x30000088ff037230 */ /* 0x000fe20000004100 */
[C---:B------:R-:W-:Y:S01]  /*2ca80*/  FMUL.FTZ R19, R13.reuse, R29 ;  /* 0x0000001d0d137220 */ /* 0x040fe20000410000 */
[--C-:B------:R-:W-:Y:S01]  /*2ca90*/  HADD2.F32 R20, -RZ, R15.reuse.H0_H0 ;  /* 0x2000000fff147230 */ /* 0x100fe20000004100 */
[C---:B------:R-:W-:Y:S01]  /*2caa0*/  FMUL.FTZ R11, R12.reuse, R2 ;  /* 0x000000020c0b7220 */ /* 0x040fe20000410000 */
[----:B------:R-:W-:Y:S01]  /*2cab0*/  HADD2.F32 R23, -RZ, R15.H1_H1 ;  /* 0x3000000fff177230 */ /* 0x000fe20000004100 */
[----:B------:R-:W-:Y:S01]  /*2cac0*/  FMUL.FTZ R12, R12, R3 ;  /* 0x000000030c0c7220 */ /* 0x000fe20000410000 */
[----:B------:R-:W-:Y:S01]  /*2cad0*/  HADD2.F32 R17, -RZ, R16.H0_H0 ;  /* 0x20000010ff117230 */ /* 0x000fe20000004100 */
[-C--:B------:R-:W-:Y:S01]  /*2cae0*/  FMUL.FTZ R13, R13, R28.reuse ;  /* 0x0000001c0d0d7220 */ /* 0x080fe20000410000 */
[----:B------:R-:W-:Y:S01]  /*2caf0*/  HADD2.F32 R15, -RZ, R18.H0_H0 ;  /* 0x20000012ff0f7230 */ /* 0x000fe20000004100 */
[C---:B------:R-:W-:Y:S01]  /*2cb00*/  FFMA.FTZ R40, R21.reuse, R28, -R19 ;  /* 0x0000001c15287223 */ /* 0x040fe20000010813 */
[----:B------:R-:W-:Y:S01]  /*2cb10*/  HADD2.F32 R16, -RZ, R16.H1_H1 ;  /* 0x30000010ff107230 */ /* 0x000fe20000004100 */
[----:B------:R-:W-:Y:S01]  /*2cb20*/  FFMA.FTZ R28, R20, R2, R12 ;  /* 0x00000002141c7223 */ /* 0x000fe2000001000c */
[----:B------:R-:W-:Y:S01]  /*2cb30*/  HADD2.F32 R12, -RZ, R138.H1_H1 ;  /* 0x3000008aff0c7230 */ /* 0x000fe20000004100 */
[----:B------:R-:W-:Y:S01]  /*2cb40*/  FMUL.FTZ R2, R14, R30 ;  /* 0x0000001e0e027220 */ /* 0x000fe20000410000 */
[----:B------:R-:W-:Y:S01]  /*2cb50*/  HADD2.F32 R18, -RZ, R18.H1_H1 ;  /* 0x30000012ff127230 */ /* 0x000fe20000004100 */
[----:B------:R-:W-:-:S02]  /*2cb60*/  FFMA.FTZ R22, R21, R29, R13 ;  /* 0x0000001d15167223 */ /* 0x000fc4000001000d */
[----:B------:R-:W-:Y:S01]  /*2cb70*/  FFMA.FTZ R29, R20, R3, -R11 ;  /* 0x00000003141d7223 */ /* 0x000fe2000001080b */
[----:B------:R-:W-:Y:S01]  /*2cb80*/  HADD2.F32 R3, -RZ, R138.H0_H0 ;  /* 0x2000008aff037230 */ /* 0x000fe20000004100 */
[-C--:B------:R-:W-:Y:S01]  /*2cb90*/  FMUL.FTZ R14, R14, R31.reuse ;  /* 0x0000001f0e0e7220 */ /* 0x080fe20000410000 */
[--C-:B------:R-:W-:Y:S01]  /*2cba0*/  HADD2.F32 R11, -RZ, R139.reuse.H1_H1 ;  /* 0x3000008bff0b7230 */ /* 0x100fe20000004100 */
[----:B------:R-:W-:Y:S01]  /*2cbb0*/  FFMA.FTZ R31, R23, R31, -R2 ;  /* 0x0000001f171f7223 */ /* 0x000fe20000010802 */
[----:B------:R-:W-:Y:S01]  /*2cbc0*/  HADD2.F32 R2, -RZ, R139.H0_H0 ;  /* 0x2000008bff027230 */ /* 0x000fe20000004100 */
[C---:B------:R-:W-:Y:S02]  /*2cbd0*/  FMUL.FTZ R19, R17.reuse, R3 ;  /* 0x0000000311137220 */ /* 0x040fe40000410000 */
[----:B------:R-:W-:Y:S02]  /*2cbe0*/  FMUL.FTZ R17, R17, R12 ;  /* 0x0000000c11117220 */ /* 0x000fe40000410000 */
[----:B------:R-:W-:-:S02]  /*2cbf0*/  FMUL.FTZ R13, R15, R2 ;  /* 0x000000020f0d7220 */ /* 0x000fc40000410000 */
[----:B------:R-:W-:Y:S01]  /*2cc00*/  FFMA.FTZ R23, R23, R30, R14 ;  /* 0x0000001e17177223 */ /* 0x000fe2000001000e */
[----:B------:R-:W-:Y:S01]  /*2cc10*/  HADD2.F32 R14, -RZ, R38.H0_H0 ;  /* 0x20000026ff0e7230 */ /* 0x000fe20000004100 */
[----:B------:R-:W-:Y:S01]  /*2cc20*/  FFMA.FTZ R21, R25, R12, -R19 ;  /* 0x0000000c19157223 */ /* 0x000fe20000010813 */
[----:B------:R-:W-:Y:S01]  /*2cc30*/  HADD2.F32 R12, -RZ, R36.H0_H0 ;  /* 0x20000024ff0c7230 */ /* 0x000fe20000004100 */
[----:B------:R-:W-:Y:S01]  /*2cc40*/  FMUL.FTZ R15, R15, R11 ;  /* 0x0000000b0f0f7220 */ /* 0x000fe20000410000 */
[----:B------:R-:W-:Y:S01]  /*2cc50*/  F2FP.PACK_AB R19, R31, R29 ;  /* 0x0000001d1f13723e */ /* 0x000fe200000000ff */
[C---:B------:R-:W-:Y:S01]  /*2cc60*/  FFMA.FTZ R20, R24.reuse, R11, -R13 ;  /* 0x0000000b18147223 */ /* 0x040fe2000001080d */
[----:B------:R-:W-:Y:S01]  /*2cc70*/  HADD2.F32 R11, -RZ, R37.H0_H0 ;  /* 0x20000025ff0b7230 */ /* 0x000fe20000004100 */
[----:B------:R-:W-:Y:S01]  /*2cc80*/  FFMA.FTZ R25, R25, R3, R17 ;  /* 0x0000000319197223 */ /* 0x000fe20000010011 */
[----:B------:R-:W-:Y:S01]  /*2cc90*/  HADD2.F32 R13, -RZ, R39.H0_H0 ;  /* 0x20000027ff0d7230 */ /* 0x000fe20000004100 */
[----:B------:R-:W-:Y:S01]  /*2cca0*/  FFMA.FTZ R24, R24, R2, R15 ;  /* 0x0000000218187223 */ /* 0x000fe2000001000f */
[----:B------:R-:W-:Y:S01]  /*2ccb0*/  F2FP.PACK_AB R17, R40, R42 ;  /* 0x0000002a2811723e */ /* 0x000fe200000000ff */
[----:B------:R-:W-:Y:S01]  /*2ccc0*/  FMUL.FTZ R3, R16, R12 ;  /* 0x0000000c10037220 */ /* 0x000fe20000410000 */
[----:B------:R-:W-:Y:S01]  /*2ccd0*/  F2FP.PACK_AB R15, R23, R28 ;  /* 0x0000001c170f723e */ /* 0x000fe200000000ff */
[----:B------:R-:W-:-:S02]  /*2cce0*/  FMUL.FTZ R2, R18, R14 ;  /* 0x0000000e12027220 */ /* 0x000fc40000410000 */
[----:B------:R-:W-:Y:S02]  /*2ccf0*/  FMUL.FTZ R16, R16, R11 ;  /* 0x0000000b10107220 */ /* 0x000fe40000410000 */
[----:B------:R-:W-:Y:S02]  /*2cd00*/  FMUL.FTZ R18, R18, R13 ;  /* 0x0000000d12127220 */ /* 0x000fe40000410000 */
[----:B------:R-:W-:Y:S02]  /*2cd10*/  FFMA.FTZ R3, R26, R11, -R3 ;  /* 0x0000000b1a037223 */ /* 0x000fe40000010803 */
[----:B------:R-:W-:Y:S01]  /*2cd20*/  FFMA.FTZ R2, R27, R13, -R2 ;  /* 0x0000000d1b027223 */ /* 0x000fe20000010802 */
[----:B------:R-:W-:Y:S01]  /*2cd30*/  F2FP.PACK_AB R13, R22, R41 ;  /* 0x00000029160d723e */ /* 0x000fe200000000ff */
[----:B------:R-:W-:Y:S01]  /*2cd40*/  FFMA.FTZ R12, R26, R12, R16 ;  /* 0x0000000c1a0c7223 */ /* 0x000fe20000010010 */
[----:B------:R-:W-:Y:S01]  /*2cd50*/  F2FP.PACK_AB R16, R3, R21 ;  /* 0x000000150310723e */ /* 0x000fe200000000ff */
[----:B------:R-:W-:Y:S01]  /*2cd60*/  FFMA.FTZ R14, R27, R14, R18 ;  /* 0x0000000e1b0e7223 */ /* 0x000fe20000010012 */
[----:B------:R-:W-:-:S02]  /*2cd70*/  F2FP.PACK_AB R18, R2, R20 ;  /* 0x000000140212723e */ /* 0x000fc400000000ff */
[----:B------:R-:W-:Y:S02]  /*2cd80*/  F2FP.PACK_AB R12, R12, R25 ;  /* 0x000000190c0c723e */ /* 0x000fe400000000ff */
[----:B------:R-:W-:Y:S01]  /*2cd90*/  F2FP.PACK_AB R14, R14, R24 ;  /* 0x000000180e0e723e */ /* 0x000fe200000000ff */
[----:B------:R1:W-:Y:S01]  /*2cda0*/  ST.E.128 [R34.64], R16 ;  /* 0x0000001022007985 */ /* 0x0003e2000c101d04 */
[----:B------:R-:W-:Y:S02]  /*2cdb0*/  MOV R2, R144 ;  /* 0x0000009000027202 */ /* 0x000fe40000000f00 */
[----:B------:R-:W-:Y:S01]  /*2cdc0*/  MOV R3, 0x0 ;  /* 0x0000000000037802 */ /* 0x000fe20000000f00 */
[----:B------:R1:W-:Y:S03]  /*2cdd0*/  ST.E.128 [R32.64], R12 ;  /* 0x0000000c20007985 */ /* 0x0003e6000c101d04 */
[----:B------:R-:W-:Y:S05]  /*2cde0*/  RET.REL.NODEC R2 `(_ZN7cutlass13device_kernelIN5flash19enable_sm80_to_sm89INS1_16FlashAttnFwdSm80INS1_25CollectiveMainloopFwdSm80ILi4ELi1ELb0EN4cute5tupleIJNS5_1CILi128EEENS7_ILi48EEES8_EEELi128ENS_6half_tEfNS_4arch4Sm80ELb0ELb1ELb1ELb1ELb1ELb1ELb1ELb0EEENS1_21CollectiveEpilogueFwdINS6_IJS8_S8_S9_EEENS6_IJNS7_ILi1EEESH_SH_EEESB_SD_Li128ELb1ELb1ELb0ELb0EEENS1_19SingleTileSchedulerILb1ELb0ELb1ELi128EEEEEEEEEvNT_6ParamsE) ;  /* 0xfffd321002007950 */ /* 0x000fea0003c3ffff */
.L_x_1488:
        /* <DEDUP_REMOVED lines=8> */
.L_x_1489:
[----:B------:R-:W-:Y:S01]  /*2ce70*/  MOV R12, 0x181f ;  /* 0x0000181f000c7802 */ /* 0x000fe20000000f00 */
[----:B------:R3:W-:Y:S01]  /*2ce80*/  STL [R1+0x84], RZ ;  /* 0x000084ff01007387 */ /* 0x0007e20000100800 */
[----:B------:R-:W-:Y:S01]  /*2ce90*/  IMAD.MOV.U32 R2, RZ, RZ, R18 ;  /* 0x000000ffff027224 */ /* 0x000fe200078e0012 */
[----:B------:R-:W-:Y:S02]  /*2cea0*/  MOV R3, 0x2ced0 ;  /* 0x0002ced000037802 */ /* 0x000fe40000000f00 */
[----:B------:R3:W-:Y:S04]  /*2ceb0*/  STL [R1+0x80], R12 ;  /* 0x0000800c01007387 */ /* 0x0007e80000100800 */
[----:B-123--:R-:W-:Y:S05]  /*2cec0*/  CALL.REL.NOINC `($__internal_3_$__cuda_sm70_shflsync_idx_p) ;  /* 0x0000227000007944 */ /* 0x00efea0003c00000 */
[----:B------:R-:W2:Y:S01]  /*2ced0*/  LDL.LU R3, [R1+0x88] ;  /* 0x0000880001037983 */ /* 0x000ea20000300800 */
[----:B------:R-:W-:Y:S01]  /*2cee0*/  IMAD.MOV.U32 R14, RZ, RZ, 0x181f ;  /* 0x0000181fff0e7424 */ /* 0x000fe200078e00ff */
[----:B------:R-:W-:Y:S01]  /*2cef0*/  MOV R13, R11 ;  /* 0x0000000b000d7202 */ /* 0x000fe20000000f00 */
[----:B------:R-:W-:Y:S01]  /*2cf00*/  IMAD.MOV.U32 R2, RZ, RZ, R24 ;  /* 0x000000ffff027224 */ /* 0x000fe200078e0018 */
[----:B------:R1:W-:Y:S04]  /*2cf10*/  STL [R1+0x84], RZ ;  /* 0x000084ff01007387 */ /* 0x0003e80000100800 */
[----:B------:R1:W-:Y:S01]  /*2cf20*/  STL [R1+0x80], R14 ;  /* 0x0000800e01007387 */ /* 0x0003e20000100800 */
[----:B--2---:R-:W-:-:S02]  /*2cf30*/  MOV R12, R3 ;  /* 0x00000003000c7202 */ /* 0x004fc40000000f00 */
[----:B------:R-:W-:Y:S02]  /*2cf40*/  MOV R3, 0x2cf60 ;  /* 0x0002cf6000037802 */ /* 0x000fe40000000f00 */
[----:B-1---5:R-:W-:Y:S05]  /*2cf50*/  CALL.REL.NOINC `($__internal_3_$__cuda_sm70_shflsync_idx_p) ;  /* 0x000021e000007944 */ /* 0x022fea0003c00000 */
[----:B------:R1:W5:Y:S01]  /*2cf60*/  LDL.LU R14, [R1+0x88] ;  /* 0x00008800010e7983 */ /* 0x0003620000300800 */
[----:B------:R-:W-:Y:S01]  /*2cf70*/  MOV R11, 0x181f ;  /* 0x0000181f000b7802 */ /* 0x000fe20000000f00 */
[----:B------:R-:W-:Y:S01]  /*2cf80*/  IMAD.MOV.U32 R2, RZ, RZ, R19 ;  /* 0x000000ffff027224 */ /* 0x000fe200078e0013 */
[----:B------:R-:W-:Y:S01]  /*2cf90*/  MOV R3, 0x2cfd0 ;  /* 0x0002cfd000037802 */ /* 0x000fe20000000f00 */
[----:B------:R1:W-:Y:S04]  /*2cfa0*/  STL [R1+0x84], RZ ;  /* 0x000084ff01007387 */ /* 0x0003e80000100800 */
[----:B------:R1:W-:Y:S02]  /*2cfb0*/  STL [R1+0x80], R11 ;  /* 0x0000800b01007387 */ /* 0x0003e40000100800 */
[----:B-1---5:R-:W-:Y:S05]  /*2cfc0*/  CALL.REL.NOINC `($__internal_3_$__cuda_sm70_shflsync_idx_p) ;  /* 0x0000217000007944 */ /* 0x022fea0003c00000 */
[----:B------:R1:W5:Y:S02]  /*2cfd0*/  LDL.LU R2, [R1+0x88] ;  /* 0x0000880001027983 */ /* 0x0003640000300800 */
[----:B-1---5:R-:W-:Y:S05]  /*2cfe0*/  BRA `(.L_x_1587) ;  /* 0xffff655000007947 */ /* 0x022fea000383ffff */
.L_x_1492:
[----:B------:R-:W-:Y:S01]  /*2cff0*/  MOV R12, 0x1 ;  /* 0x00000001000c7802 */ /* 0x000fe20000000f00 */
[----:B------:R-:W-:Y:S01]  /*2d000*/  IMAD.MOV.U32 R11, RZ, RZ, 0x181f ;  /* 0x0000181fff0b7424 */ /* 0x000fe200078e00ff */
[----:B------:R-:W-:Y:S01]  /*2d010*/  MOV R3, 0x2d060 ;  /* 0x0002d06000037802 */ /* 0x000fe20000000f00 */
[----:B------:R-:W-:-:S02]  /*2d020*/  IMAD.MOV.U32 R2, RZ, RZ, R20 ;  /* 0x000000ffff027224 */ /* 0x000fc400078e0014 */
[----:B------:R1:W-:Y:S04]  /*2d030*/  STL [R1+0x84], R12 ;  /* 0x0000840c01007387 */ /* 0x0003e80000100800 */
[----:B------:R1:W-:Y:S02]  /*2d040*/  STL [R1+0x80], R11 ;  /* 0x0000800b01007387 */ /* 0x0003e40000100800 */
[----:B-1-3--:R-:W-:Y:S05]  /*2d050*/  CALL.REL.NOINC `($__internal_3_$__cuda_sm70_shflsync_idx_p) ;  /* 0x000020e000007944 */ /* 0x00afea0003c00000 */
        /* <DEDUP_REMOVED lines=8> */
[----:B------:R-:W2:Y:S01]  /*2d0e0*/  LDL.LU R3, [R1+0x88] ;  /* 0x0000880001037983 */ /* 0x000ea20000300800 */
[----:B------:R-:W-:Y:S01]  /*2d0f0*/  MOV R15, 0x1 ;  /* 0x00000001000f7802 */ /* 0x000fe20000000f00 */
[----:B------:R-:W-:-:S02]  /*2d100*/  IMAD.MOV.U32 R14, RZ, RZ, 0x181f ;  /* 0x0000181fff0e7424 */ /* 0x000fc400078e00ff */
[----:B------:R-:W-:Y:S02]  /*2d110*/  IMAD.MOV.U32 R2, RZ, RZ, R24 ;  /* 0x000000ffff027224 */ /* 0x000fe400078e0018 */
[----:B------:R1:W-:Y:S01]  /*2d120*/  STL [R1+0x84], R15 ;  /* 0x0000840f01007387 */ /* 0x0003e20000100800 */
[----:B------:R-:W-:-:S03]  /*2d130*/  IMAD.MOV.U32 R13, RZ, RZ, R11 ;  /* 0x000000ffff0d7224 */ /* 0x000fc600078e000b */
[----:B------:R1:W-:Y:S01]  /*2d140*/  STL [R1+0x80], R14 ;  /* 0x0000800e01007387 */ /* 0x0003e20000100800 */
[----:B--2---:R-:W-:Y:S02]  /*2d150*/  MOV R12, R3 ;  /* 0x00000003000c7202 */ /* 0x004fe40000000f00 */
[----:B------:R-:W-:Y:S02]  /*2d160*/  MOV R3, 0x2d180 ;  /* 0x0002d18000037802 */ /* 0x000fe40000000f00 */
[----:B-1---5:R-:W-:Y:S05]  /*2d170*/  CALL.REL.NOINC `($__internal_3_$__cuda_sm70_shflsync_idx_p) ;  /* 0x00001fc000007944 */ /* 0x022fea0003c00000 */
        /* <DEDUP_REMOVED lines=8> */
[----:B------:R1:W5:Y:S02]  /*2d200*/  LDL.LU R2, [R1+0x88] ;  /* 0x0000880001027983 */ /* 0x0003640000300800 */
[----:B-1---5:R-:W-:Y:S05]  /*2d210*/  BRA `(.L_x_1588) ;  /* 0xffff664000007947 */ /* 0x022fea000383ffff */
.L_x_1495:
        /* <DEDUP_REMOVED lines=9> */
.L_x_1496:
[----:B------:R-:W-:Y:S01]  /*2d2b0*/  MOV R13, 0x2 ;  /* 0x00000002000d7802 */ /* 0x000fe20000000f00 */
[----:B------:R-:W-:Y:S01]  /*2d2c0*/  IMAD.MOV.U32 R12, RZ, RZ, 0x181f ;  /* 0x0000181fff0c7424 */ /* 0x000fe200078e00ff */
[----:B------:R-:W-:Y:S01]  /*2d2d0*/  MOV R3, 0x2d320 ;  /* 0x0002d32000037802 */ /* 0x000fe20000000f00 */
[----:B------:R-:W-:Y:S02]  /*2d2e0*/  IMAD.MOV.U32 R2, RZ, RZ, R18 ;  /* 0x000000ffff027224 */ /* 0x000fe400078e0012 */
[----:B------:R3:W-:Y:S04]  /*2d2f0*/  STL [R1+0x84], R13 ;  /* 0x0000840d01007387 */ /* 0x0007e80000100800 */
[----:B------:R3:W-:Y:S02]  /*2d300*/  STL [R1+0x80], R12 ;  /* 0x0000800c01007387 */ /* 0x0007e40000100800 */
[----:B-123--:R-:W-:Y:S05]  /*2d310*/  CALL.REL.NOINC `($__internal_3_$__cuda_sm70_shflsync_idx_p) ;  /* 0x00001e2000007944 */ /* 0x00efea0003c00000 */
        /* <DEDUP_REMOVED lines=20> */
.L_x_1499:
        /* <DEDUP_REMOVED lines=35> */
.L_x_1502:
        /* <DEDUP_REMOVED lines=9> */
.L_x_1503:
        /* <DEDUP_REMOVED lines=27> */
.L_x_1506:
[----:B------:R-:W-:Y:S01]  /*2d8d0*/  MOV R12, 0x5 ;  /* 0x00000005000c7802 */ /* 0x000fe20000000f00 */
[----:B------:R-:W-:Y:S01]  /*2d8e0*/  IMAD.MOV.U32 R11, RZ, RZ, 0x181f ;  /* 0x0000181fff0b7424 */ /* 0x000fe200078e00ff */
[----:B------:R-:W-:Y:S01]  /*2d8f0*/  MOV R3, 0x2d940 ;  /* 0x0002d94000037802 */ /* 0x000fe20000000f00 */
[----:B------:R-:W-:-:S02]  /*2d900*/  IMAD.MOV.U32 R2, RZ, RZ, R20 ;  /* 0x000000ffff027224 */ /* 0x000fc400078e0014 */
[----:B------:R1:W-:Y:S04]  /*2d910*/  STL [R1+0x84], R12 ;  /* 0x0000840c01007387 */ /* 0x0003e80000100800 */
[----:B------:R1:W-:Y:S02]  /*2d920*/  STL [R1+0x80], R11 ;  /* 0x0000800b01007387 */ /* 0x0003e40000100800 */
[----:B-1-3--:R-:W-:Y:S05]  /*2d930*/  CALL.REL.NOINC `($__internal_3_$__cuda_sm70_shflsync_idx_p) ;  /* 0x0000180000007944 */ /* 0x00afea0003c00000 */
[----:B------:R1:W5:Y:S02]  /*2d940*/  LDL.LU R11, [R1+0x88] ;  /* 0x00008800010b7983 */ /* 0x0003640000300800 */
[----:B-1---5:R-:W-:Y:S05]  /*2d950*/  BRA `(.L_x_1594) ;  /* 0xffff6b6000007947 */ /* 0x022fea000383ffff */
.L_x_1507:
[----:B------:R-:W-:Y:S01]  /*2d960*/  MOV R13, 0x5 ;  /* 0x00000005000d7802 */ /* 0x000fe20000000f00 */
[----:B------:R-:W-:Y:S01]  /*2d970*/  IMAD.MOV.U32 R12, RZ, RZ, 0x181f ;  /* 0x0000181fff0c7424 */ /* 0x000fe200078e00ff */
[----:B------:R-:W-:Y:S01]  /*2d980*/  MOV R3, 0x2d9d0 ;  /* 0x0002d9d000037802 */ /* 0x000fe20000000f00 */
[----:B------:R-:W-:Y:S02]  /*2d990*/  IMAD.MOV.U32 R2, RZ, RZ, R18 ;  /* 0x000000ffff027224 */ /* 0x000fe400078e0012 */
[----:B------:R4:W-:Y:S04]  /*2d9a0*/  STL [R1+0x84], R13 ;  /* 0x0000840d01007387 */ /* 0x0009e80000100800 */
[----:B------:R4:W-:Y:S02]  /*2d9b0*/  STL [R1+0x80], R12 ;  /* 0x0000800c01007387 */ /* 0x0009e40000100800 */
[----:B-1234-:R-:W-:Y:S05]  /*2d9c0*/  CALL.REL.NOINC `($__internal_3_$__cuda_sm70_shflsync_idx_p) ;  /* 0x0000177000007944 */ /* 0x01efea0003c00000 */
        /* <DEDUP_REMOVED lines=20> */
.L_x_1510:
[----:B------:R-:W-:Y:S01]  /*2db10*/  MOV R12, 0x6 ;  /* 0x00000006000c7802 */ /* 0x000fe20000000f00 */
[----:B------:R-:W-:Y:S01]  /*2db20*/  IMAD.MOV.U32 R11, RZ, RZ, 0x181f ;  /* 0x0000181fff0b7424 */ /* 0x000fe200078e00ff */
[----:B------:R-:W-:Y:S01]  /*2db30*/  MOV R3, 0x2db80 ;  /* 0x0002db8000037802 */ /* 0x000fe20000000f00 */
[----:B------:R-:W-:-:S02]  /*2db40*/  IMAD.MOV.U32 R2, RZ, RZ, R20 ;  /* 0x000000ffff027224 */ /* 0x000fc400078e0014 */
[----:B------:R1:W-:Y:S04]  /*2db50*/  STL [R1+0x84], R12 ;  /* 0x0000840c01007387 */ /* 0x0003e80000100800 */
[----:B------:R1:W-:Y:S02]  /*2db60*/  STL [R1+0x80], R11 ;  /* 0x0000800b01007387 */ /* 0x0003e40000100800 */
[----:B-1--4-:R-:W-:Y:S05]  /*2db70*/  CALL.REL.NOINC `($__internal_3_$__cuda_sm70_shflsync_idx_p) ;  /* 0x000015c000007944 */ /* 0x012fea0003c00000 */
[----:B------:R1:W5:Y:S02]  /*2db80*/  LDL.LU R13, [R1+0x88] ;  /* 0x00008800010d7983 */ /* 0x0003640000300800 */
[----:B-1---5:R-:W-:Y:S05]  /*2db90*/  BRA `(.L_x_1596) ;  /* 0xffff6c5000007947 */ /* 0x022fea000383ffff */
.L_x_1511:
        /* <DEDUP_REMOVED lines=8> */
[----:B------:R-:W-:Y:S01]  /*2dc20*/  IMAD.MOV.U32 R15, RZ, RZ, 0x6 ;  /* 0x00000006ff0f7424 */ /* 0x000fe200078e00ff */
[----:B------:R-:W-:Y:S01]  /*2dc30*/  MOV R14, 0x181f ;  /* 0x0000181f000e7802 */ /* 0x000fe20000000f00 */
[----:B------:R-:W-:-:S03]  /*2dc40*/  IMAD.MOV.U32 R2, RZ, RZ, R24 ;  /* 0x000000ffff027224 */ /* 0x000fc600078e0018 */
[----:B------:R1:W-:Y:S04]  /*2dc50*/  STL [R1+0x84], R15 ;  /* 0x0000840f01007387 */ /* 0x0003e80000100800 */
        /* <DEDUP_REMOVED lines=14> */
.L_x_1514:
[----:B------:R-:W-:Y:S01]  /*2dd40*/  MOV R12, 0x7 ;  /* 0x00000007000c7802 */ /* 0x000fe20000000f00 */
[----:B------:R-:W-:Y:S01]  /*2dd50*/  IMAD.MOV.U32 R11, RZ, RZ, 0x181f ;  /* 0x0000181fff0b7424 */ /* 0x000fe200078e00ff */
[----:B------:R-:W-:Y:S01]  /*2dd60*/  MOV R3, 0x2ddb0 ;  /* 0x0002ddb000037802 */ /* 0x000fe20000000f00 */
[----:B------:R-:W-:Y:S02]  /*2dd70*/  IMAD.MOV.U32 R2, RZ, RZ, R20 ;  /* 0x000000ffff027224 */ /* 0x000fe400078e0014 */
[----:B------:R1:W-:Y:S04]  /*2dd80*/  STL [R1+0x84], R12 ;  /* 0x0000840c01007387 */ /* 0x0003e80000100800 */
[----:B------:R1:W-:Y:S02]  /*2dd90*/  STL [R1+0x80], R11 ;  /* 0x0000800b01007387 */ /* 0x0003e40000100800 */
[----:B-1-3--:R-:W-:Y:S05]  /*2dda0*/  CALL.REL.NOINC `($__internal_3_$__cuda_sm70_shflsync_idx_p) ;  /* 0x0000139000007944 */ /* 0x00afea0003c00000 */
[----:B------:R1:W5:Y:S02]  /*2ddb0*/  LDL.LU R13, [R1+0x88] ;  /* 0x00008800010d7983 */ /* 0x0003640000300800 */
[----:B-1---5:R-:W-:Y:S05]  /*2ddc0*/  BRA `(.L_x_1598) ;  /* 0xffff6da000007947 */ /* 0x022fea000383ffff */
.L_x_1515:
[----:B------:R-:W-:Y:S01]  /*2ddd0*/  MOV R14, 0x7 ;  /* 0x00000007000e7802 */ /* 0x000fe20000000f00 */
[----:B------:R-:W-:Y:S01]  /*2dde0*/  IMAD.MOV.U32 R12, RZ, RZ, 0x181f ;  /* 0x0000181fff0c7424 */ /* 0x000fe200078e00ff */
[----:B------:R-:W-:Y:S01]  /*2ddf0*/  MOV R3, 0x2de40 ;  /* 0x0002de4000037802 */ /* 0x000fe20000000f00 */
[----:B------:R-:W-:-:S02]  /*2de00*/  IMAD.MOV.U32 R2, RZ, RZ, R18 ;  /* 0x000000ffff027224 */ /* 0x000fc400078e0012 */
        /* <DEDUP_REMOVED lines=22> */
.L_x_1550:
[----:B------:R-:W-:Y:S01]  /*2df70*/  MOV R11, 0x181f ;  /* 0x0000181f000b7802 */ /* 0x000fe20000000f00 */
[----:B------:R1:W-:Y:S01]  /*2df80*/  STL [R1+0x84], RZ ;  /* 0x000084ff01007387 */ /* 0x0003e20000100800 */
[----:B------:R-:W-:Y:S01]  /*2df90*/  IMAD.MOV.U32 R2, RZ, RZ, R17 ;  /* 0x000000ffff027224 */ /* 0x000fe200078e0011 */
[----:B------:R-:W-:Y:S02]  /*2dfa0*/  MOV R3, 0x2dfd0 ;  /* 0x0002dfd000037802 */ /* 0x000fe40000000f00 */
[----:B------:R1:W-:Y:S04]  /*2dfb0*/  STL [R1+0x80], R11 ;  /* 0x0000800b01007387 */ /* 0x0003e80000100800 */
[----:B-1----:R-:W-:Y:S05]  /*2dfc0*/  CALL.REL.NOINC `($__internal_3_$__cuda_sm70_shflsync_idx_p) ;  /* 0x0000117000007944 */ /* 0x002fea0003c00000 */
[----:B------:R1:W5:Y:S02]  /*2dfd0*/  LDL.LU R11, [R1+0x88] ;  /* 0x00008800010b7983 */ /* 0x0003640000300800 */
[----:B-1---5:R-:W-:Y:S05]  /*2dfe0*/  BRA `(.L_x_1600) ;  /* 0xffffa23000007947 */ /* 0x022fea000383ffff */
.L_x_1551:
[----:B------:R-:W-:Y:S01]  /*2dff0*/  MOV R12, 0x181f ;  /* 0x0000181f000c7802 */ /* 0x000fe20000000f00 */
[----:B------:R3:W-:Y:S01]  /*2e000*/  STL [R1+0x84], RZ ;  /* 0x000084ff01007387 */ /* 0x0007e20000100800 */
[----:B------:R-:W-:Y:S01]  /*2e010*/  IMAD.MOV.U32 R2, RZ, RZ, R18 ;  /* 0x000000ffff027224 */ /* 0x000fe200078e0012 */
[----:B------:R-:W-:-:S02]  /*2e020*/  MOV R3, 0x2e050 ;  /* 0x0002e05000037802 */ /* 0x000fc40000000f00 */
        /* <DEDUP_REMOVED lines=8> */
[----:B--2---:R-:W-:Y:S02]  /*2e0b0*/  MOV R12, R3 ;  /* 0x00000003000c7202 */ /* 0x004fe40000000f00 */
[----:B------:R-:W-:-:S02]  /*2e0c0*/  MOV R3, 0x2e0e0 ;  /* 0x0002e0e000037802 */ /* 0x000fc40000000f00 */
        /* <DEDUP_REMOVED lines=10> */
.L_x_1552:
        /* <DEDUP_REMOVED lines=35> */
.L_x_1555:
[----:B------:R-:W-:Y:S01]  /*2e3a0*/  MOV R12, 0x2 ;  /* 0x00000002000c7802 */ /* 0x000fe20000000f00 */
[----:B------:R-:W-:Y:S01]  /*2e3b0*/  IMAD.MOV.U32 R11, RZ, RZ, 0x181f ;  /* 0x0000181fff0b7424 */ /* 0x000fe200078e00ff */
[----:B------:R-:W-:Y:S01]  /*2e3c0*/  MOV R3, 0x2e410 ;  /* 0x0002e41000037802 */ /* 0x000fe20000000f00 */
[----:B------:R-:W-:-:S02]  /*2e3d0*/  IMAD.MOV.U32 R2, RZ, RZ, R17 ;  /* 0x000000ffff027224 */ /* 0x000fc400078e0011 */
[----:B------:R1:W-:Y:S04]  /*2e3e0*/  STL [R1+0x84], R12 ;  /* 0x0000840c01007387 */ /* 0x0003e80000100800 */
[----:B------:R1:W-:Y:S02]  /*2e3f0*/  STL [R1+0x80], R11 ;  /* 0x0000800b01007387 */ /* 0x0003e40000100800 */
[----:B-12---:R-:W-:Y:S05]  /*2e400*/  CALL.REL.NOINC `($__internal_3_$__cuda_sm70_shflsync_idx_p) ;  /* 0x00000d3000007944 */ /* 0x006fea0003c00000 */
[----:B------:R1:W5:Y:S02]  /*2e410*/  LDL.LU R11, [R1+0x88] ;  /* 0x00008800010b7983 */ /* 0x0003640000300800 */
[----:B-1---5:R-:W-:Y:S05]  /*2e420*/  BRA `(.L_x_1603) ;  /* 0xffffa31000007947 */ /* 0x022fea000383ffff */
.L_x_1556:
[----:B--2---:R-:W-:Y:S01]  /*2e430*/  MOV R13, 0x2 ;  /* 0x00000002000d7802 */ /* 0x004fe20000000f00 */
        /* <DEDUP_REMOVED lines=26> */
.L_x_1557:
[----:B------:R-:W-:Y:S01]  /*2e5e0*/  MOV R12, 0x3 ;  /* 0x00000003000c7802 */ /* 0x000fe20000000f00 */
[----:B------:R-:W-:Y:S01]  /*2e5f0*/  IMAD.MOV.U32 R11, RZ, RZ, 0x181f ;  /* 0x0000181fff0b7424 */ /* 0x000fe200078e00ff */
[----:B------:R-:W-:Y:S01]  /*2e600*/  MOV R3, 0x2e650 ;  /* 0x0002e65000037802 */ /* 0x000fe20000000f00 */
[----:B------:R-:W-:-:S02]  /*2e610*/  IMAD.MOV.U32 R2, RZ, RZ, R17 ;  /* 0x000000ffff027224 */ /* 0x000fc400078e0011 */
[----:B------:R1:W-:Y:S04]  /*2e620*/  STL [R1+0x84], R12 ;  /* 0x0000840c01007387 */ /* 0x0003e80000100800 */
[----:B------:R1:W-:Y:S02]  /*2e630*/  STL [R1+0x80], R11 ;  /* 0x0000800b01007387 */ /* 0x0003e40000100800 */
[----:B-1--4-:R-:W-:Y:S05]  /*2e640*/  CALL.REL.NOINC `($__internal_3_$__cuda_sm70_shflsync_idx_p) ;  /* 0x00000af000007944 */ /* 0x012fea0003c00000 */
        /* <DEDUP_REMOVED lines=28> */
.L_x_1560:
        /* <DEDUP_REMOVED lines=9> */
.L_x_1561:
        /* <DEDUP_REMOVED lines=27> */
.L_x_1562:
        /* <DEDUP_REMOVED lines=35> */
.L_x_1565:
        /* <DEDUP_REMOVED lines=9> */
.L_x_1566:
        /* <DEDUP_REMOVED lines=27> */
.L_x_1569:
[----:B------:R-:W-:Y:S01]  /*2eec0*/  MOV R12, 0x7 ;  /* 0x00000007000c7802 */ /* 0x000fe20000000f00 */
[----:B------:R-:W-:Y:S01]  /*2eed0*/  IMAD.MOV.U32 R11, RZ, RZ, 0x181f ;  /* 0x0000181fff0b7424 */ /* 0x000fe200078e00ff */
[----:B------:R-:W-:Y:S01]  /*2eee0*/  MOV R3, 0x2ef30 ;  /* 0x0002ef3000037802 */ /* 0x000fe20000000f00 */
[----:B------:R-:W-:-:S02]  /*2eef0*/  IMAD.MOV.U32 R2, RZ, RZ, R17 ;  /* 0x000000ffff027224 */ /* 0x000fc400078e0011 */
[----:B------:R1:W-:Y:S04]  /*2ef00*/  STL [R1+0x84], R12 ;  /* 0x0000840c01007387 */ /* 0x0003e80000100800 */
[----:B------:R1:W-:Y:S02]  /*2ef10*/  STL [R1+0x80], R11 ;  /* 0x0000800b01007387 */ /* 0x0003e40000100800 */
[----:B-12-4-:R-:W-:Y:S05]  /*2ef20*/  CALL.REL.NOINC `($__internal_3_$__cuda_sm70_shflsync_idx_p) ;  /* 0x0000021000007944 */ /* 0x016fea0003c00000 */
        /* <DEDUP_REMOVED lines=27> */
        .weak           $__internal_2_$__cuda_sm70_shflsync_bfly_p
        .type           $__internal_2_$__cuda_sm70_shflsync_bfly_p,@function
        .size           $__internal_2_$__cuda_sm70_shflsync_bfly_p,($__internal_3_$__cuda_sm70_shflsync_idx_p - $__internal_2_$__cuda_sm70_shflsync_bfly_p)
$__internal_2_$__cuda_sm70_shflsync_bfly_p:
[----:B------:R-:W-:Y:S02]  /*2f0e0*/  MOV R51, 0x1f ;  /* 0x0000001f00337802 */ /* 0x000fe40000000f00 */
[----:B------:R-:W-:-:S04]  /*2f0f0*/  MOV R247, 0xffffffff ;  /* 0xffffffff00f77802 */ /* 0x000fc80000000f00 */
[----:B------:R-:W-:Y:S04]  /*2f100*/  WARPSYNC R247 ;  /* 0x000000f700007348 */ /* 0x000fe80003800000 */
[----:B------:R1:W2:Y:S02]  /*2f110*/  SHFL.BFLY PT, R51, R4, R3, R51 ;  /* 0x0c00000304337389 */ /* 0x0002a400000e0033 */
[----:B-1----:R-:W-:-:S04]  /*2f120*/  MOV R3, 0x0 ;  /* 0x0000000000037802 */ /* 0x002fc80000000f00 */
[----:B--2---:R-:W-:Y:S05]  /*2f130*/  RET.REL.NODEC R2 `(_ZN7cutlass13device_kernelIN5flash19enable_sm80_to_sm89INS1_16FlashAttnFwdSm80INS1_25CollectiveMainloopFwdSm80ILi4ELi1ELb0EN4cute5tupleIJNS5_1CILi128EEENS7_ILi48EEES8_EEELi128ENS_6half_tEfNS_4arch4Sm80ELb0ELb1ELb1ELb1ELb1ELb1ELb1ELb0EEENS1_21CollectiveEpilogueFwdINS6_IJS8_S8_S9_EEENS6_IJNS7_ILi1EEESH_SH_EEESB_SD_Li128ELb1ELb1ELb0ELb0EEENS1_19SingleTileSchedulerILb1ELb0ELb1ELi128EEEEEEEEEvNT_6ParamsE) ;  /* 0xfffd0ec002007950 */ /* 0x004fea0003c3ffff */
        .weak           $__internal_3_$__cuda_sm70_shflsync_idx_p
        .type           $__internal_3_$__cuda_sm70_shflsync_idx_p,@function
        .size           $__internal_3_$__cuda_sm70_shflsync_idx_p,(.L_x_2181 - $__internal_3_$__cuda_sm70_shflsync_idx_p)
$__internal_3_$__cuda_sm70_shflsync_idx_p:
[----:B------:R1:W-:Y:S04]  /*2f140*/  STL [R1+0xfc], R4 ;  /* 0x0000fc0401007387 */ /* 0x0003e80000100800 */
[----:B------:R2:W-:Y:S04]  /*2f150*/  STL [R1+0xf8], R0 ;  /* 0x0000f80001007387 */ /* 0x0005e80000100800 */
[----:B------:R3:W-:Y:S04]  /*2f160*/  STL [R1+0x100], R5 ;  /* 0x0001000501007387 */ /* 0x0007e80000100800 */
[----:B-1----:R-:W4:Y:S04]  /*2f170*/  LDL.LU R4, [R1+0x80] ;  /* 0x0000800001047983 */ /* 0x002f280000300800 */
[----:B--2---:R-:W4:Y:S01]  /*2f180*/  LDL.LU R0, [R1+0x84] ;  /* 0x0000840001007983 */ /* 0x004f220000300800 */
[----:B---3--:R-:W-:-:S04]  /*2f190*/  MOV R5, 0xffffffff ;  /* 0xffffffff00057802 */ /* 0x008fc80000000f00 */
[----:B------:R-:W-:Y:S04]  /*2f1a0*/  WARPSYNC R5 ;  /* 0x0000000500007348 */ /* 0x000fe80003800000 */
[----:B----4-:R1:W2:Y:S04]  /*2f1b0*/  SHFL.IDX PT, R2, R2, R0, R4 ;  /* 0x0000000002027389 */ /* 0x0102a800000e0004 */
[----:B-1----:R1:W5:Y:S04]  /*2f1c0*/  LDL.LU R5, [R1+0x100] ;  /* 0x0001000001057983 */ /* 0x0023680000300800 */
[----:B------:R1:W5:Y:S04]  /*2f1d0*/  LDL.LU R4, [R1+0xfc] ;  /* 0x0000fc0001047983 */ /* 0x0003680000300800 */
[----:B------:R1:W5:Y:S04]  /*2f1e0*/  LDL.LU R0, [R1+0xf8] ;  /* 0x0000f80001007983 */ /* 0x0003680000300800 */
[----:B--2---:R2:W-:Y:S02]  /*2f1f0*/  STL [R1+0x88], R2 ;  /* 0x0000880201007387 */ /* 0x0045e40000100800 */
[----:B--2---:R-:W-:-:S02]  /*2f200*/  MOV R2, R3 ;  /* 0x0000000300027202 */ /* 0x004fc40000000f00 */
[----:B------:R-:W-:-:S04]  /*2f210*/  MOV R3, 0x0 ;  /* 0x0000000000037802 */ /* 0x000fc80000000f00 */
[----:B-1----:R-:W-:Y:S05]  /*2f220*/  RET.REL.NODEC R2 `(_ZN7cutlass13device_kernelIN5flash19enable_sm80_to_sm89INS1_16FlashAttnFwdSm80INS1_25CollectiveMainloopFwdSm80ILi4ELi1ELb0EN4cute5tupleIJNS5_1CILi128EEENS7_ILi48EEES8_EEELi128ENS_6half_tEfNS_4arch4Sm80ELb0ELb1ELb1ELb1ELb1ELb1ELb1ELb0EEENS1_21CollectiveEpilogueFwdINS6_IJS8_S8_S9_EEENS6_IJNS7_ILi1EEESH_SH_EEESB_SD_Li128ELb1ELb1ELb0ELb0EEENS1_19SingleTileSchedulerILb1ELb0ELb1ELi128EEEEEEEEEvNT_6ParamsE) ;  /* 0xfffd0dd002007950 */ /* 0x002fea0003c3ffff */
.L_x_1612:
        /* <DEDUP_REMOVED lines=13> */
.L_x_2181:


//--------------------- .text._ZN7cutlass13device_kernelIN5flash19enable_sm80_to_sm89INS1_16FlashAttnFwdSm80INS1_25CollectiveMainloopFwdSm80ILi4ELi1ELb0EN4cute5tupleIJNS5_1CILi128EEENS7_ILi64EEES8_EEELi128ENS_6half_tEfNS_4arch4Sm80ELb1ELb0ELb1ELb0ELb1ELb0ELb1ELb0EEENS1_21CollectiveEpilogueFwdINS6_IJS8_S8_S9_EEENS6_IJNS7_ILi1EEESH_SH_EEESB_SD_Li128ELb0ELb1ELb0ELb0EEENS1_30DynamicPersistentTileSchedulerILi128ELi128ELb0ELb1ELb0EEEEEEEEEvNT_6ParamsE --------------------------
	.section	.text._ZN7cutlass13device_kernelIN5flash19enable_sm80_to_sm89INS1_16FlashAttnFwdSm80INS1_25CollectiveMainloopFwdSm80ILi4ELi1ELb0EN4cute5tupleIJNS5_1CILi128EEENS7_ILi64EEES8_EEELi128ENS_6half_tEfNS_4arch4Sm80ELb1ELb0ELb1ELb0ELb1ELb0ELb1ELb0EEENS1_21CollectiveEpilogueFwdINS6_IJS8_S8_S9_EEENS6_IJNS7_ILi1EEESH_SH_EEESB_SD_Li128ELb0ELb1ELb0ELb0EEENS1_30DynamicPersistentTileSchedulerILi128ELi128ELb0ELb1ELb0EEEEEEEEEvNT_6ParamsE,"ax",@progbits
	.sectioninfo	@"SHI_REGISTERS=255"
	.align	128
.text._ZN7cutlass13device_kernelIN5flash19enable_sm80_to_sm89INS1_16FlashAttnFwdSm80INS1_25CollectiveMainloopFwdSm80ILi4ELi1ELb0EN4cute5tupleIJNS5_1CILi128EEENS7_ILi64EEES8_EEELi128ENS_6half_tEfNS_4arch4Sm80ELb1ELb0ELb1ELb0ELb1ELb0ELb1ELb0EEENS1_21CollectiveEpilogueFwdINS6_IJS8_S8_S9_EEENS6_IJNS7_ILi1EEESH_SH_EEESB_SD_Li128ELb0ELb1ELb0ELb0EEENS1_30DynamicPersistentTileSchedulerILi128ELi128ELb0ELb1ELb0EEEEEEEEEvNT_6ParamsE:
        .type           _ZN7cutlass13device_kernelIN5flash19enable_sm80_to_sm89INS1_16FlashAttnFwdSm80INS1_25CollectiveMainloopFwdSm80ILi4ELi1ELb0EN4cute5tupleIJNS5_1CILi128EEENS7_ILi64EEES8_EEELi128ENS_6half_tEfNS_4arch4Sm80ELb1ELb0ELb1ELb0ELb1ELb0ELb1ELb0EEENS1_21CollectiveEpilogueFwdINS6_IJS8_S8_S9_EEENS6_IJNS7_ILi1EEESH_SH_EEESB_SD_Li128ELb0ELb1ELb0ELb0EEENS1_30DynamicPersistentTileSchedulerILi128ELi128ELb0ELb1ELb0EEEEEEEEEvNT_6ParamsE,@function
        .size           _ZN7cutlass13device_kernelIN5flash19enable_sm80_to_sm89INS1_16FlashAttnFwdSm80INS1_25CollectiveMainloopFwdSm80ILi4ELi1ELb0EN4cute5tupleIJNS5_1CILi128EEENS7_ILi64EEES8_EEELi128ENS_6half_tEfNS_4arch4Sm80ELb1ELb0ELb1ELb0ELb1ELb0ELb1ELb0EEENS1_21CollectiveEpilogueFwdINS6_IJS8_S8_S9_EEENS6_IJNS7_ILi1EEESH_SH_EEESB_SD_Li128ELb0ELb1ELb0ELb0EEENS1_30DynamicPersistentTileSchedulerILi128ELi128ELb0ELb1ELb0EEEEEEEEEvNT_6ParamsE,(.L_x_2185 - _ZN7cutlass13device_kernelIN5flash19enable_sm80_to_sm89INS1_16FlashAttnFwdSm80INS1_25CollectiveMainloopFwdSm80ILi4ELi1ELb0EN4cute5tupleIJNS5_1CILi128EEENS7_ILi64EEES8_EEELi128ENS_6half_tEfNS_4arch4Sm80ELb1ELb0ELb1ELb0ELb1ELb0ELb1ELb0EEENS1_21CollectiveEpilogueFwdINS6_IJS8_S8_S9_EEENS6_IJNS7_ILi1EEESH_SH_EEESB_SD_Li128ELb0ELb1ELb0ELb0EEENS1_30DynamicPersistentTileSchedulerILi128ELi128ELb0ELb1ELb0EEEEEEEEEvNT_6ParamsE)
        .other          _ZN7cutlass13device_kernelIN5flash19enable_sm80_to_sm89INS1_16FlashAttnFwdSm80INS1_25CollectiveMainloopFwdSm80ILi4ELi1ELb0EN4cute5tupleIJNS5_1CILi128EEENS7_ILi64EEES8_EEELi128ENS_6half_tEfNS_4arch4Sm80ELb1ELb0ELb1ELb0ELb1ELb0ELb1ELb0EEENS1_21CollectiveEpilogueFwdINS6_IJS8_S8_S9_EEENS6_IJNS7_ILi1EEESH_SH_EEESB_SD_Li128ELb0ELb1ELb0ELb0EEENS1_30DynamicPersistentTileSchedulerILi128ELi128ELb0ELb1ELb0EEEEEEEEEvNT_6ParamsE,@"STO_CUDA_ENTRY STV_DEFAULT"
_ZN7cutlass13device_kernelIN5flash19enable_sm80_to_sm89INS1_16FlashAttnFwdSm80INS1_25CollectiveMainloopFwdSm80ILi4ELi1ELb0EN4cute5tupleIJNS5_1CILi128EEENS7_ILi64EEES8_EEELi128ENS_6half_tEfNS_4arch4Sm80ELb1ELb0ELb1ELb0ELb1ELb0ELb1ELb0EEENS1_21CollectiveEpilogueFwdINS6_IJS8_S8_S9_EEENS6_IJNS7_ILi1EEESH_SH_EEESB_SD_Li128ELb0ELb1ELb0ELb0EEENS1_30DynamicPersistentTileSchedulerILi128ELi128ELb0ELb1ELb0EEEEEEEEEvNT_6ParamsE:
        /* <DEDUP_REMOVED lines=13> */
[----:B------:R-:W-:Y:S01]  /*00d0*/  ULDC.64 UR6, c[0x0][0x118] ;  /* 0x0000460000067ab9 */ /* 0x000fe20000000a00 */
[----:B------:R-:W-:Y:S01]  /*00e0*/  IMAD.MOV.U32 R236, RZ, RZ, 0x40 ;  /* 0x00000040ffec7424 */ /* 0x000fe200078e00ff */
[CC--:B------:R-:W-:Y:S02]  /*00f0*/  LEA.HI R7, R2.reuse, R247.reuse, RZ, 0x4 ;  /* 0x000000f702077211 */ /* 0x0c0fe400078f20ff */
[CC--:B------:R-:W-:Y:S02]  /*0100*/  LEA.HI R6, R2.reuse, R247.reuse, RZ, 0x3 ;  /* 0x000000f702067211 */ /* 0x0c0fe400078f18ff */
[----:B------:R-:W-:Y:S02]  /*0110*/  SHF.R.S32.HI R4, RZ, 0x4, R7 ;  /* 0x00000004ff047819 */ /* 0x000fe40000011407 */
[----:B------:R-:W-:-:S02]  /*0120*/  LEA.HI R3, R2, R247, RZ, 0x2 ;  /* 0x000000f702037211 */ /* 0x000fc400078f10ff */
[----:B------:R-:W-:Y:S02]  /*0130*/  LEA.HI R8, R7, R4, RZ, 0x1 ;  /* 0x0000000407087211 */ /* 0x000fe400078f08ff */
[----:B------:R-:W-:Y:S02]  /*0140*/  LOP3.LUT R5, R6, 0xfffffff8, RZ, 0xc0, !PT ;  /* 0xfffffff806057812 */ /* 0x000fe400078ec0ff */
[----:B------:R-:W-:Y:S02]  /*0150*/  LOP3.LUT R8, R8, 0xfffffffe, RZ, 0xc0, !PT ;  /* 0xfffffffe08087812 */ /* 0x000fe400078ec0ff */
[----:B------:R-:W-:Y:S01]  /*0160*/  SHF.R.S32.HI R12, RZ, 0x2, R3 ;  /* 0x00000002ff0c7819 */ /* 0x000fe20000011403 */
[----:B------:R-:W-:Y:S01]  /*0170*/  IMAD.IADD R16, R247, 0x1, -R5 ;  /* 0x00000001f7107824 */ /* 0x000fe200078e0a05 */
[----:B------:R-:W-:Y:S01]  /*0180*/  LOP3.LUT R7, R7, 0xfffffff0, RZ, 0xc0, !PT ;  /* 0xfffffff007077812 */ /* 0x000fe200078ec0ff */
[----:B------:R-:W-:Y:S01]  /*0190*/  IMAD.IADD R8, R4, 0x1, -R8 ;  /* 0x0000000104087824 */ /* 0x000fe200078e0a08 */
[----:B------:R-:W-:Y:S01]  /*01a0*/  SHF.R.S32.HI R4, RZ, 0x1f, R3 ;  /* 0x0000001fff047819 */ /* 0x000fe20000011403 */
[----:B------:R-:W-:Y:S01]  /*01b0*/  IMAD.SHL.U32 R5, R16, 0x40, RZ ;  /* 0x0000004010057824 */ /* 0x000fe200078e00ff */
[----:B------:R-:W-:Y:S01]  /*01c0*/  SHF.R.S32.HI R17, RZ, 0x3, R6 ;  /* 0x00000003ff117819 */ /* 0x000fe20000011406 */
[----:B------:R-:W-:Y:S01]  /*01d0*/  IMAD.IADD R7, R247, 0x1, -R7 ;  /* 0x00000001f7077824 */ /* 0x000fe200078e0a07 */
[----:B------:R-:W-:Y:S01]  /*01e0*/  LEA.HI R4, R4, R12, RZ, 0x3 ;  /* 0x0000000c04047211 */ /* 0x000fe200078f18ff */
[----:B------:R-:W-:Y:S01]  /*01f0*/  IMAD.SHL.U32 R15, R16, 0x8, RZ ;  /* 0x00000008100f7824 */ /* 0x000fe200078e00ff */
[----:B------:R-:W-:Y:S01]  /*0200*/  LOP3.LUT R5, R5, 0x1c0, RZ, 0xc0, !PT ;  /* 0x000001c005057812 */ /* 0x000fe200078ec0ff */
[----:B------:R-:W-:Y:S01]  /*0210*/  IMAD.SHL.U32 R11, R17, 0x40, RZ ;  /* 0x00000040110b7824 */ /* 0x000fe200078e00ff */
[----:B------:R-:W-:-:S02]  /*0220*/  LOP3.LUT R4, R4, 0xfffffff8, RZ, 0xc0, !PT ;  /* 0xfffffff804047812 */ /* 0x000fc400078ec0ff */
[----:B------:R-:W-:Y:S01]  /*0230*/  LOP3.LUT R243, R5, 0x8, R6, 0xf8, !PT ;  /* 0x0000000805f37812 */ /* 0x000fe200078ef806 */
[----:B------:R-:W-:Y:S01]  /*0240*/  STL [R1+0xc], R15 ;  /* 0x00000c0f01007387 */ /* 0x000fe20000100800 */
[----:B------:R-:W-:Y:S01]  /*0250*/  SHF.R.U32.HI R5, RZ, 0x3, R5 ;  /* 0x00000003ff057819 */ /* 0x000fe20000011605 */
[----:B------:R-:W-:Y:S01]  /*0260*/  IMAD.IADD R4, R12, 0x1, -R4 ;  /* 0x000000010c047824 */ /* 0x000fe200078e0a04 */
[----:B------:R-:W-:Y:S02]  /*0270*/  LEA.HI R12, R2, R247, RZ, 0x5 ;  /* 0x000000f7020c7211 */ /* 0x000fe400078f28ff */
[----:B------:R-:W-:Y:S02]  /*0280*/  SHF.R.S32.HI R10, RZ, 0x1f, R7 ;  /* 0x0000001fff0a7819 */ /* 0x000fe40000011407 */
[----:B------:R-:W-:Y:S02]  /*0290*/  LOP3.LUT R6, R4, 0x1, RZ, 0xc0, !PT ;  /* 0x0000000104067812 */ /* 0x000fe400078ec0ff */
[----:B------:R-:W-:-:S02]  /*02a0*/  LOP3.LUT R3, R3, 0xfffffffc, RZ, 0xc0, !PT ;  /* 0xfffffffc03037812 */ /* 0x000fc400078ec0ff */
[----:B------:R-:W-:Y:S02]  /*02b0*/  ISETP.NE.U32.AND P0, PT, R6, 0x1, PT ;  /* 0x000000010600780c */ /* 0x000fe40003f05070 */
[----:B------:R-:W-:Y:S01]  /*02c0*/  LOP3.LUT R6, R12, 0xffffffe0, RZ, 0xc0, !PT ;  /* 0xffffffe00c067812 */ /* 0x000fe200078ec0ff */
[----:B------:R-:W-:Y:S01]  /*02d0*/  IMAD.IADD R3, R247, 0x1, -R3 ;  /* 0x00000001f7037824 */ /* 0x000fe200078e0a03 */
[----:B------:R-:W-:Y:S02]  /*02e0*/  LOP3.LUT R243, R243, R5, RZ, 0x3c, !PT ;  /* 0x00000005f3f37212 */ /* 0x000fe400078e3cff */
[----:B------:R-:W-:Y:S01]  /*02f0*/  SHF.R.S32.HI R5, RZ, 0x5, R12 ;  /* 0x00000005ff057819 */ /* 0x000fe2000001140c */
[----:B------:R-:W-:Y:S01]  /*0300*/  IMAD.IADD R14, R247, 0x1, -R6 ;  /* 0x00000001f70e7824 */ /* 0x000fe200078e0a06 */
[----:B------:R-:W-:Y:S01]  /*0310*/  SHF.R.S32.HI R12, RZ, 0x1f, R12 ;  /* 0x0000001fff0c7819 */ /* 0x000fe2000001140c */
[----:B------:R-:W-:Y:S01]  /*0320*/  IMAD R243, R8, 0x200, R243 ;  /* 0x0000020008f37824 */ /* 0x000fe200078e02f3 */
[----:B------:R-:W-:-:S02]  /*0330*/  LEA.HI R10, R10, R7, RZ, 0x3 ;  /* 0x000000070a0a7211 */ /* 0x000fc400078f18ff */
[----:B------:R-:W-:Y:S02]  /*0340*/  LOP3.LUT R11, R11, 0x1c0, RZ, 0xc0, !PT ;  /* 0x000001c00b0b7812 */ /* 0x000fe400078ec0ff */
[----:B------:R-:W-:Y:S02]  /*0350*/  LEA.HI R12, R12, R5, RZ, 0x2 ;  /* 0x000000050c0c7211 */ /* 0x000fe400078f10ff */
[----:B------:R-:W-:Y:S02]  /*0360*/  SHF.R.S32.HI R248, RZ, 0x1f, R14 ;  /* 0x0000001ffff87819 */ /* 0x000fe4000001140e */
[C---:B------:R-:W-:Y:S01]  /*0370*/  LOP3.LUT R9, R10.reuse, 0xfffffff8, RZ, 0xc0, !PT ;  /* 0xfffffff80a097812 */ /* 0x040fe200078ec0ff */
[----:B------:R-:W-:Y:S01]  /*0380*/  IMAD.SHL.U32 R10, R10, 0x40, RZ ;  /* 0x000000400a0a7824 */ /* 0x000fe200078e00ff */
[----:B------:R-:W-:Y:S02]  /*0390*/  SHF.R.U32.HI R251, RZ, 0x3, R11 ;  /* 0x00000003fffb7819 */ /* 0x000fe4000001160b */
[C---:B------:R-:W-:Y:S01]  /*03a0*/  R2P PR, R4.reuse, 0x6 ;  /* 0x0000000604007804 */ /* 0x040fe20000000000 */
[----:B------:R-:W-:Y:S01]  /*03b0*/  IMAD.SHL.U32 R4, R4, 0x40, RZ ;  /* 0x0000004004047824 */ /* 0x000fe200078e00ff */
[----:B------:R-:W-:Y:S01]  /*03c0*/  LOP3.LUT R11, R11, 0x38, R15, 0xf8, !PT ;  /* 0x000000380b0b7812 */ /* 0x000fe200078ef80f */
[----:B------:R-:W-:Y:S01]  /*03d0*/  IMAD.IADD R9, R7, 0x1, -R9 ;  /* 0x0000000107097824 */ /* 0x000fe200078e0a09 */
[----:B------:R-:W-:-:S02]  /*03e0*/  LEA.HI R252, R3, R3, RZ, 0x1 ;  /* 0x0000000303fc7211 */ /* 0x000fc400078f08ff */
[----:B------:R-:W-:Y:S02]  /*03f0*/  LOP3.LUT R12, R12, 0xffffffc, RZ, 0xc0, !PT ;  /* 0x0ffffffc0c0c7812 */ /* 0x000fe400078ec0ff */
[----:B------:R-:W-:Y:S02]  /*0400*/  LEA.HI R248, R248, R14, RZ, 0x2 ;  /* 0x0000000ef8f87211 */ /* 0x000fe400078f10ff */
[----:B------:R-:W-:Y:S01]  /*0410*/  LOP3.LUT R251, R11, R251, RZ, 0x3c, !PT ;  /* 0x000000fb0bfb7212 */ /* 0x000fe200078e3cff */
[C---:B------:R-:W-:Y:S01]  /*0420*/  IMAD.IADD R12, R5.reuse, 0x1, -R12 ;  /* 0x00000001050c7824 */ /* 0x040fe200078e0a0c */
[C---:B------:R-:W-:Y:S01]  /*0430*/  LOP3.LUT R7, R252.reuse, 0x1ffffffe, RZ, 0xc0, !PT ;  /* 0x1ffffffefc077812 */ /* 0x040fe200078ec0ff */
[----:B------:R-:W-:Y:S01]  /*0440*/  IMAD.SHL.U32 R5, R5, 0x400, RZ ;  /* 0x0000040005057824 */ /* 0x000fe200078e00ff */
[----:B------:R-:W-:Y:S01]  /*0450*/  SHF.R.S32.HI R11, RZ, 0x2, R248 ;  /* 0x00000002ff0b7819 */ /* 0x000fe200000114f8 */
[----:B------:R-:W-:Y:S01]  /*0460*/  IMAD.SHL.U32 R252, R252, 0x20, RZ ;  /* 0x00000020fcfc7824 */ /* 0x000fe200078e00ff */
[----:B------:R-:W-:Y:S01]  /*0470*/  LOP3.LUT R4, R4, 0x1c0, RZ, 0xc0, !PT ;  /* 0x000001c004047812 */ /* 0x000fe200078ec0ff */
[C---:B------:R-:W-:Y:S01]  /*0480*/  IMAD.IADD R7, R3.reuse, 0x1, -R7 ;  /* 0x0000000103077824 */ /* 0x040fe200078e0a07 */
[-C--:B------:R-:W-:Y:S01]  /*0490*/  LEA.HI R6, R2, R247.reuse, RZ, 0x6 ;  /* 0x000000f702067211 */ /* 0x080fe200078f30ff */
[----:B------:R-:W-:Y:S01]  /*04a0*/  IMAD R13, R12, 0x10, R11 ;  /* 0x000000100c0d7824 */ /* 0x000fe200078e020b */
[----:B------:R-:W-:Y:S01]  /*04b0*/  LEA.HI R4, R4, R4, RZ, 0x1d ;  /* 0x0000000404047211 */ /* 0x000fe200078fe8ff */
[----:B------:R-:W-:Y:S01]  /*04c0*/  IMAD R3, R3, 0x2, R5 ;  /* 0x0000000203037824 */ /* 0x000fe200078e0205 */
[----:B------:R-:W-:Y:S01]  /*04d0*/  LEA.HI R2, R2, R247, RZ, 0x7 ;  /* 0x000000f702027211 */ /* 0x000fe200078f38ff */
[----:B------:R-:W-:Y:S01]  /*04e0*/  IMAD.SHL.U32 R6, R6, 0x8, RZ ;  /* 0x0000000806067824 */ /* 0x000fe200078e00ff */
[----:B------:R-:W-:Y:S01]  /*04f0*/  STL [R1], R13 ;  /* 0x0000000d01007387 */ /* 0x000fe20000100800 */
[----:B------:R-:W-:Y:S01]  /*0500*/  IMAD.IADD R3, R3, 0x1, R4 ;  /* 0x0000000103037824 */ /* 0x000fe200078e0204 */
[----:B------:R-:W-:-:S02]  /*0510*/  LOP3.LUT R252, R252, 0xffffffc0, RZ, 0xc0, !PT ;  /* 0xffffffc0fcfc7812 */ /* 0x000fc400078ec0ff */
[----:B------:R1:W-:Y:S01]  /*0520*/  STL [R1+0x10], R0 ;  /* 0x0000100001007387 */ /* 0x0003e20000100800 */
[----:B------:R-:W-:Y:S01]  /*0530*/  LOP3.LUT R251, R251, 0x7ffffe00, R6, 0xf8, !PT ;  /* 0x7ffffe00fbfb7812 */ /* 0x000fe200078ef806 */
[----:B------:R-:W-:Y:S01]  /*0540*/  IMAD.SHL.U32 R6, R8, 0x8, RZ ;  /* 0x0000000808067824 */ /* 0x000fe200078e00ff */
[----:B------:R-:W-:Y:S01]  /*0550*/  LEA R4, R3, 0x80, 0x1 ;  /* 0x0000008003047811 */ /* 0x000fe200078e08ff */
[----:B------:R-:W-:Y:S01]  /*0560*/  IMAD R252, R7, 0x8, R252 ;  /* 0x0000000807fc7824 */ /* 0x000fe200078e02fc */
[----:B------:R-:W-:Y:S01]  /*0570*/  LOP3.LUT R10, R10, 0xfffffe00, RZ, 0xc0, !PT ;  /* 0xfffffe000a0a7812 */ /* 0x000fe200078ec0ff */
[----:B------:R-:W-:Y:S01]  /*0580*/  IMAD.SHL.U32 R7, R9, 0x40, RZ ;  /* 0x0000004009077824 */ /* 0x000fe200078e00ff */
[C---:B------:R-:W-:Y:S01]  /*0590*/  IADD3 R249, R4.reuse, -0x10, RZ ;  /* 0xfffffff004f97810 */ /* 0x040fe20007ffe0ff */
[----:B------:R-:W-:Y:S01]  /*05a0*/  IMAD.SHL.U32 R251, R251, 0x2, RZ ;  /* 0x00000002fbfb7824 */ /* 0x000fe200078e00ff */
[----:B------:R-:W-:Y:S01]  /*05b0*/  @P0 IADD3 R249, R4, 0x10, RZ ;  /* 0x0000001004f90810 */ /* 0x000fe20007ffe0ff */
[----:B------:R-:W-:Y:S01]  /*05c0*/  IMAD.IADD R252, R13, 0x1, R252 ;  /* 0x000000010dfc7824 */ /* 0x000fe200078e02fc */
[----:B------:R-:W-:-:S02]  /*05d0*/  LOP3.LUT R7, R7, 0x1c0, RZ, 0xc0, !PT ;  /* 0x000001c007077812 */ /* 0x000fc400078ec0ff */
[----:B------:R-:W-:Y:S02]  /*05e0*/  LOP3.LUT P4, RZ, R9, 0x2, RZ, 0xc0, !PT ;  /* 0x0000000209ff7812 */ /* 0x000fe4000788c0ff */
[----:B------:R-:W-:Y:S02]  /*05f0*/  LOP3.LUT R6, R7, 0x8, R6, 0xf8, !PT ;  /* 0x0000000807067812 */ /* 0x000fe400078ef806 */
[----:B------:R-:W-:Y:S02]  /*0600*/  SHF.R.U32.HI R7, RZ, 0x3, R7 ;  /* 0x00000003ff077819 */ /* 0x000fe40000011607 */
[----:B------:R-:W-:Y:S02]  /*0610*/  LOP3.LUT P3, RZ, R9, 0x4, RZ, 0xc0, !PT ;  /* 0x0000000409ff7812 */ /* 0x000fe4000786c0ff */
[----:B------:R-:W-:Y:S02]  /*0620*/  LOP3.LUT R6, R6, R7, RZ, 0x3c, !PT ;  /* 0x0000000706067212 */ /* 0x000fe400078e3cff */
[----:B------:R-:W-:-:S02]  /*0630*/  LOP3.LUT R248, R248, 0x7ffffffc, RZ, 0xc0, !PT ;  /* 0x7ffffffcf8f87812 */ /* 0x000fc400078ec0ff */
[----:B-1----:R-:W-:Y:S01]  /*0640*/  SHF.R.S32.HI R0, RZ, 0x7, R2 ;  /* 0x00000007ff007819 */ /* 0x002fe20000011402 */
[----:B------:R-:W-:Y:S01]  /*0650*/  IMAD R0, R16, 0x10, R17 ;  /* 0x0000001010007824 */ /* 0x000fe200078e0211 */
[C---:B------:R-:W-:Y:S01]  /*0660*/  SEL R2, R233.reuse, 0xffffffe0, !P1 ;  /* 0xffffffe0e9027807 */ /* 0x040fe20004800000 */
[----:B------:R-:W-:Y:S01]  /*0670*/  IMAD.IADD R248, R14, 0x1, -R248 ;  /* 0x000000010ef87824 */ /* 0x000fe200078e0af8 */
[-C--:B------:R-:W-:Y:S02]  /*0680*/  IADD3 R244, R6, R10.reuse, R5 ;  /* 0x0000000a06f47210 */ /* 0x080fe40007ffe005 */
[----:B------:R1:W-:Y:S01]  /*0690*/  STL [R1+0x4], R0 ;  /* 0x0000040001007387 */ /* 0x0003e20000100800 */
[----:B------:R-:W-:Y:S01]  /*06a0*/  IMAD.IADD R3, R4, 0x1, R2 ;  /* 0x0000000104037824 */ /* 0x000fe200078e0202 */
[----:B------:R-:W-:Y:S01]  /*06b0*/  LOP3.LUT R239, R6, R10, RZ, 0xfc, !PT ;  /* 0x0000000a06ef7212 */ /* 0x000fe200078efcff */
[----:B------:R-:W-:Y:S01]  /*06c0*/  IMAD.IADD R2, R2, 0x1, R249 ;  /* 0x0000000102027824 */ /* 0x000fe200078e02f9 */
[----:B------:R2:W-:Y:S01]  /*06d0*/  STL [R1+0x8], R4 ;  /* 0x0000080401007387 */ /* 0x0005e20000100800 */
[----:B------:R-:W-:Y:S01]  /*06e0*/  SEL R233, R233, 0xffffffe0, !P4 ;  /* 0xffffffe0e9e97807 */ /* 0x000fe20006000000 */
[----:B------:R-:W-:Y:S01]  /*06f0*/  IMAD.SHL.U32 R248, R248, 0x2, RZ ;  /* 0x00000002f8f87824 */ /* 0x000fe200078e00ff */
[----:B------:R-:W-:Y:S01]  /*0700*/  LEA R244, R244, 0x8100, 0x1 ;  /* 0x00008100f4f47811 */ /* 0x000fe200078e08ff */
[----:B------:R3:W-:Y:S01]  /*0710*/  STL [R1+0x24], R3 ;  /* 0x0000240301007387 */ /* 0x0007e20000100800 */
[----:B------:R-:W-:-:S02]  /*0720*/  LEA R239, R239, 0x100, 0x1 ;  /* 0x00000100efef7811 */ /* 0x000fc400078e08ff */
[----:B------:R-:W-:Y:S01]  /*0730*/  IADD3 R250, R15, 0x40, RZ ;  /* 0x000000400ffa7810 */ /* 0x000fe20007ffe0ff */
[----:B------:R-:W-:Y:S01]  /*0740*/  IMAD.IADD R242, R244, 0x1, R233 ;  /* 0x00000001f4f27824 */ /* 0x000fe200078e02e9 */
[----:B------:R-:W-:Y:S01]  /*0750*/  SHF.R.S32.HI R246, RZ, 0x1f, R15 ;  /* 0x0000001ffff67819 */ /* 0x000fe2000001140f */
[----:B------:R-:W-:Y:S01]  /*0760*/  IMAD.IADD R238, R233, 0x1, R239 ;  /* 0x00000001e9ee7824 */ /* 0x000fe200078e02ef */
[----:B------:R-:W-:Y:S02]  /*0770*/  SHF.R.S32.HI R245, RZ, 0x1f, R250 ;  /* 0x0000001ffff57819 */ /* 0x000fe400000114fa */
[----:B------:R-:W-:Y:S02]  /*0780*/  LEA R243, R243, 0x4100, 0x1 ;  /* 0x00004100f3f37811 */ /* 0x000fe400078e08ff */
[C---:B-1----:R-:W-:Y:S02]  /*0790*/  SEL R0, R236.reuse, 0xffffffc0, !P2 ;  /* 0xffffffc0ec007807 */ /* 0x042fe40005000000 */
[----:B------:R-:W-:-:S03]  /*07a0*/  SEL R236, R236, 0xffffffc0, !P3 ;  /* 0xffffffc0ecec7807 */ /* 0x000fc60005800000 */
[----:B--2---:R-:W-:Y:S02]  /*07b0*/  IMAD.IADD R4, R4, 0x1, R0 ;  /* 0x0000000104047824 */ /* 0x004fe400078e0200 */
[----:B------:R-:W-:Y:S02]  /*07c0*/  IMAD.IADD R241, R244, 0x1, R236 ;  /* 0x00000001f4f17824 */ /* 0x000fe400078e02ec */
[----:B---3--:R-:W-:Y:S01]  /*07d0*/  IMAD.IADD R3, R3, 0x1, R0 ;  /* 0x0000000103037824 */ /* 0x008fe200078e0200 */
[----:B------:R-:W-:Y:S01]  /*07e0*/  STL [R1+0x20], R4 ;  /* 0x0000200401007387 */ /* 0x000fe20000100800 */
[----:B------:R-:W-:Y:S02]  /*07f0*/  IMAD.IADD R237, R236, 0x1, R239 ;  /* 0x00000001eced7824 */ /* 0x000fe400078e02ef */
[----:B------:R-:W-:Y:S01]  /*0800*/  IMAD.IADD R240, R242, 0x1, R236 ;  /* 0x00000001f2f07824 */ /* 0x000fe200078e02ec */
[----:B------:R1:W-:Y:S01]  /*0810*/  STL [R1+0x1c], R3 ;  /* 0x00001c0301007387 */ /* 0x0003e20000100800 */
[----:B------:R-:W-:-:S02]  /*0820*/  IMAD.IADD R233, R233, 0x1, R241 ;  /* 0x00000001e9e97824 */ /* 0x000fc400078e02f1 */
[----:B------:R-:W-:Y:S01]  /*0830*/  IMAD.IADD R236, R236, 0x1, R238 ;  /* 0x00000001ecec7824 */ /* 0x000fe200078e02ee */
[----:B------:R2:W-:Y:S01]  /*0840*/  STL [R1+0x18], R2 ;  /* 0x0000180201007387 */ /* 0x0005e20000100800 */
[----:B-1----:R-:W-:Y:S02]  /*0850*/  IMAD.IADD R3, R0, 0x1, R249 ;  /* 0x0000000100037824 */ /* 0x002fe400078e02f9 */
[----:B------:R-:W-:-:S03]  /*0860*/  IMAD.IADD R0, R2, 0x1, R0 ;  /* 0x0000000102007824 */ /* 0x000fc600078e0200 */
[----:B------:R2:W-:Y:S04]  /*0870*/  STL [R1+0x2c], R3 ;  /* 0x00002c0301007387 */ /* 0x0005e80000100800 */
[----:B------:R2:W-:Y:S02]  /*0880*/  STL [R1+0x28], R0 ;  /* 0x0000280001007387 */ /* 0x0005e40000100800 */
.L_x_1722:
[----:B--2---:R-:W2:Y:S01]  /*0890*/  LDL R2, [R1+0x10] ;  /* 0x0000100001027983 */ /* 0x004ea20000100800 */
        /* <DEDUP_REMOVED lines=11> */
[----:B------:R-:W-:Y:S02]  /*0950*/  MOV R2, c[0x0][0x56c] ;  /* 0x00015b0000027a02 */ /* 0x000fe40000000f00 */
[----:B------:R-:W-:Y:S02]  /*0960*/  MOV R3, R0 ;  /* 0x0000000000037202 */ /* 0x000fe40000000f00 */
[----:B------:R-:W-:-:S13]  /*0970*/  ISETP.NE.AND P0, PT, R2, 0x1, PT ;  /* 0x000000010200780c */ /* 0x000fda0003f05270 */
[----:B------:R-:W-:-:S05]  /*0980*/  @P0 IMAD.HI.U32 R2, R0, c[0x0][0x570], RZ ;  /* 0x00015c0000020a27 */ /* 0x000fca00078e00ff */
[----:B------:R-:W-:-:S05]  /*0990*/  @P0 SHF.R.U32.HI R3, RZ, c[0x0][0x574], R2 ;  /* 0x00015d00ff030a19 */ /* 0x000fca0000011602 */
[----:B------:R-:W-:Y:S01]  /*09a0*/  IMAD R4, R3, c[0x0][0x56c], RZ ;  /* 0x00015b0003047a24 */ /* 0x000fe200078e02ff */
[----:B------:R-:W-:Y:S05]  /*09b0*/  BRA `(.L_x_1615) ;  /* 0x0000006000007947 */ /* 0x000fea0003800000 */
.L_x_1614:
[----:B------:R-:W-:Y:S02]  /*09c0*/  MOV R2, c[0x0][0x554] ;  /* 0x0001550000027a02 */ /* 0x000fe40000000f00 */
[----:B------:R-:W-:Y:S02]  /*09d0*/  MOV R3, R0 ;  /* 0x0000000000037202 */ /* 0x000fe40000000f00 */
[----:B------:R-:W-:-:S13]  /*09e0*/  ISETP.NE.AND P0, PT, R2, 0x1, PT ;  /* 0x000000010200780c */ /* 0x000fda0003f05270 */
[----:B------:R-:W-:-:S05]  /*09f0*/  @P0 IMAD.HI.U32 R2, R0, c[0x0][0x558], RZ ;  /* 0x0001560000020a27 */ /* 0x000fca00078e00ff */
[----:B------:R-:W-:-:S05]  /*0a00*/  @P0 SHF.R.U32.HI R3, RZ, c[0x0][0x55c], R2 ;  /* 0x00015700ff030a19 */ /* 0x000fca0000011602 */
[----:B------:R-:W-:Y:S02]  /*0a10*/  IMAD R4, R3, c[0x0][0x554], RZ ;  /* 0x0001550003047a24 */ /* 0x000fe400078e02ff */
.L_x_1615:
[----:B------:R-:W-:Y:S05]  /*0a20*/  BSYNC B0 ;  /* 0x0000000000007941 */ /* 0x000fea0003800000 */
.L_x_1613:
[----:B------:R-:W-:Y:S01]  /*0a30*/  IMAD.MOV.U32 R2, RZ, RZ, c[0x0][0x548] ;  /* 0x00015200ff027624 */ /* 0x000fe200078e00ff */
[----:B------:R-:W-:Y:S02]  /*0a40*/  ISETP.NE.U32.AND P0, PT, RZ, c[0x0][0x370], PT ;  /* 0x0000dc00ff007a0c */ /* 0x000fe40003f05070 */
[----:B------:R-:W-:Y:S02]  /*0a50*/  MOV R6, RZ ;  /* 0x000000ff00067202 */ /* 0x000fe40000000f00 */
[----:B------:R-:W-:Y:S01]  /*0a60*/  ISETP.NE.AND P1, PT, R2, 0x1, PT ;  /* 0x000000010200780c */ /* 0x000fe20003f25270 */
[----:B------:R-:W-:Y:S01]  /*0a70*/  IMAD.IADD R2, R0, 0x1, -R4 ;  /* 0x0000000100027824 */ /* 0x000fe200078e0a04 */
[----:B------:R-:W-:-:S03]  /*0a80*/  ISETP.NE.AND.EX P0, PT, RZ, c[0x0][0x374], PT, P0 ;  /* 0x0000dd00ff007a0c */ /* 0x000fc60003f05300 */
[----:B------:R-:W-:-:S04]  /*0a90*/  IMAD R2, R5, c[0x0][0x554], R2 ;  /* 0x0001550005027a24 */ /* 0x000fc800078e0202 */
[----:B------:R-:W-:-:S04]  /*0aa0*/  IMAD.MOV.U32 R14, RZ, RZ, R2 ;  /* 0x000000ffff0e7224 */ /* 0x000fc800078e0002 */
[----:B------:R-:W-:-:S04]  /*0ab0*/  @P1 IMAD.HI.U32 R4, R2, c[0x0][0x54c], RZ ;  /* 0x0001530002041a27 */ /* 0x000fc800078e00ff */
[----:B------:R-:W-:Y:S01]  /*0ac0*/  @P0 IMAD.MOV.U32 R0, RZ, RZ, 0x4 ;  /* 0x00000004ff000424 */ /* 0x000fe200078e00ff */
[----:B------:R-:W-:-:S05]  /*0ad0*/  @P1 SHF.R.U32.HI R14, RZ, c[0x0][0x550], R4 ;  /* 0x00015400ff0e1a19 */ /* 0x000fca0000011604 */
[----:B------:R-:W-:Y:S01]  /*0ae0*/  @P0 IMAD.WIDE R4, R14, R0, c[0x0][0x370] ;  /* 0x0000dc000e040625 */ /* 0x000fe200078e0200 */
[----:B------:R-:W-:Y:S01]  /*0af0*/  LOP3.LUT R3, R3, 0x1ffffff, RZ, 0x3c, !PT ;  /* 0x01ffffff03037812 */ /* 0x000fe200078e3cff */
[----:B------:R-:W-:Y:S04]  /*0b00*/  STL [R1+0x50], R14 ;  /* 0x0000500e01007387 */ /* 0x000fe80000100800 */
[----:B------:R1:W2:Y:S01]  /*0b10*/  @P0 LDG.E R6, [R4.64] ;  /* 0x0000000604060981 */ /* 0x0002a2000c1e1900 */
[----:B------:R-:W-:Y:S01]  /*0b20*/  IMAD.MOV.U32 R0, RZ, RZ, c[0x0][0x2c4] ;  /* 0x0000b100ff007624 */ /* 0x000fe200078e00ff */
[----:B------:R-:W-:Y:S01]  /*0b30*/  IADD3 R3, R3, c[0x0][0x53c], RZ ;  /* 0x00014f0003037a10 */ /* 0x000fe20007ffe0ff */
[----:B------:R-:W-:Y:S01]  /*0b40*/  IMAD.MOV.U32 R9, RZ, RZ, RZ ;  /* 0x000000ffff097224 */ /* 0x000fe200078e00ff */
[----:B------:R-:W-:Y:S01]  /*0b50*/  MOV R126, RZ ;  /* 0x000000ff007e7202 */ /* 0x000fe20000000f00 */
[----:B------:R-:W-:Y:S01]  /*0b60*/  IMAD.MOV.U32 R124, RZ, RZ, RZ ;  /* 0x000000ffff7c7224 */ /* 0x000fe200078e00ff */
[----:B------:R-:W-:Y:S01]  /*0b70*/  ISETP.NE.AND P4, PT, R0, 0x1, PT ;  /* 0x000000010000780c */ /* 0x000fe20003f85270 */
[----:B------:R-:W-:Y:S01]  /*0b80*/  IMAD.SHL.U32 R15, R3, 0x80, RZ ;  /* 0x00000080030f7824 */ /* 0x000fe200078e00ff */
[----:B------:R-:W-:Y:S01]  /*0b90*/  MOV R3, c[0x0][0x2ac] ;  /* 0x0000ab0000037a02 */ /* 0x000fe20000000f00 */
[----:B------:R-:W-:Y:S01]  /*0ba0*/  IMAD.MOV.U32 R130, RZ, RZ, RZ ;  /* 0x000000ffff827224 */ /* 0x000fe200078e00ff */
[----:B------:R-:W-:Y:S01]  /*0bb0*/  MOV R128, RZ ;  /* 0x000000ff00807202 */ /* 0x000fe20000000f00 */
[----:B------:R-:W-:Y:S01]  /*0bc0*/  CS2R R122, SRZ ;  /* 0x00000000007a7805 */ /* 0x000fe2000001ff00 */
[----:B------:R-:W-:Y:S01]  /*0bd0*/  STL [R1+0x3c], R15 ;  /* 0x00003c0f01007387 */ /* 0x000fe20000100800 */
[----:B------:R-:W-:Y:S01]  /*0be0*/  IMAD R49, R3, c[0x0][0x1d0], RZ ;  /* 0x0000740003317a24 */ /* 0x000fe200078e02ff */
        /* <DEDUP_REMOVED lines=11> */
[----:B-1----:R-:W-:Y:S01]  /*0ca0*/  IADD3 R4, R15, 0x7f, RZ ;  /* 0x0000007f0f047810 */ /* 0x002fe20007ffe0ff */
[----:B------:R-:W-:Y:S01]  /*0cb0*/  IMAD.MOV.U32 R5, RZ, RZ, 0x40 ;  /* 0x00000040ff057424 */ /* 0x000fe200078e00ff */
[----:B------:R-:W-:Y:S01]  /*0cc0*/  CS2R R94, SRZ ;  /* 0x00000000005e7805 */ /* 0x000fe2000001ff00 */
[----:B------:R-:W-:Y:S01]  /*0cd0*/  CS2R R92, SRZ ;  /* 0x00000000005c7805 */ /* 0x000fe2000001ff00 */
[----:B------:R-:W-:Y:S01]  /*0ce0*/  CS2R R98, SRZ ;  /* 0x0000000000627805 */ /* 0x000fe2000001ff00 */
[----:B------:R-:W-:Y:S01]  /*0cf0*/  @P4 IMAD.HI.U32 R0, R4, c[0x0][0x2c8], RZ ;  /* 0x0000b20004004a27 */ /* 0x000fe200078e00ff */
[----:B------:R-:W-:Y:S01]  /*0d00*/  IADD3 R5, R5, -c[0x0][0x168], RZ ;  /* 0x80005a0005057a10 */ /* 0x000fe20007ffe0ff */
[----:B------:R-:W-:Y:S01]  /*0d10*/  CS2R R96, SRZ ;  /* 0x0000000000607805 */ /* 0x000fe2000001ff00 */
[----:B------:R-:W-:Y:S01]  /*0d20*/  CS2R R90, SRZ ;  /* 0x00000000005a7805 */ /* 0x000fe2000001ff00 */
[----:B------:R-:W-:Y:S01]  /*0d30*/  CS2R R88, SRZ ;  /* 0x0000000000587805 */ /* 0x000fe2000001ff00 */
[----:B------:R-:W-:Y:S01]  /*0d40*/  @P4 SHF.R.U32.HI R4, RZ, c[0x0][0x2cc], R0 ;  /* 0x0000b300ff044a19 */ /* 0x000fe20000011600 */
[----:B------:R-:W-:Y:S01]  /*0d50*/  IMAD R3, R3, c[0x0][0x1d0], R5 ;  /* 0x0000740003037a24 */ /* 0x000fe200078e0205 */
[----:B------:R-:W-:Y:S01]  /*0d60*/  IADD3 R0, R49, 0x3f, RZ ;  /* 0x0000003f31007810 */ /* 0x000fe20007ffe0ff */
[----:B------:R-:W-:Y:S01]  /*0d70*/  CS2R R86, SRZ ;  /* 0x0000000000567805 */ /* 0x000fe2000001ff00 */
[----:B------:R-:W-:Y:S01]  /*0d80*/  CS2R R84, SRZ ;  /* 0x0000000000547805 */ /* 0x000fe2000001ff00 */
[----:B------:R-:W-:Y:S01]  /*0d90*/  IMAD.IADD R3, R3, 0x1, R4 ;  /* 0x0000000103037824 */ /* 0x000fe200078e0204 */
[----:B------:R-:W-:Y:S01]  /*0da0*/  SHF.R.S32.HI R4, RZ, 0x1f, R0 ;  /* 0x0000001fff047819 */ /* 0x000fe20000011400 */
[----:B------:R-:W-:Y:S01]  /*0db0*/  CS2R R78, SRZ ;  /* 0x00000000004e7805 */ /* 0x000fe2000001ff00 */
[----:B------:R-:W-:Y:S01]  /*0dc0*/  CS2R R76, SRZ ;  /* 0x00000000004c7805 */ /* 0x000fe2000001ff00 */
[----:B------:R-:W-:Y:S01]  /*0dd0*/  CS2R R82, SRZ ;  /* 0x0000000000527805 */ /* 0x000fe2000001ff00 */
[----:B------:R-:W-:Y:S01]  /*0de0*/  SHF.R.S32.HI R48, RZ, 0x1f, R3 ;  /* 0x0000001fff307819 */ /* 0x000fe20000011403 */
[----:B------:R-:W-:Y:S01]  /*0df0*/  CS2R R80, SRZ ;  /* 0x0000000000507805 */ /* 0x000fe2000001ff00 */
[----:B------:R-:W-:Y:S01]  /*0e00*/  LEA.HI R0, R4, R0, RZ, 0x6 ;  /* 0x0000000004007211 */ /* 0x000fe200078f30ff */
[----:B------:R-:W-:Y:S01]  /*0e10*/  CS2R R74, SRZ ;  /* 0x00000000004a7805 */ /* 0x000fe2000001ff00 */
[----:B------:R-:W-:Y:S01]  /*0e20*/  LEA.HI R48, R48, R3, RZ, 0x6 ;  /* 0x0000000330307211 */ /* 0x000fe200078f30ff */
[----:B------:R-:W-:Y:S01]  /*0e30*/  IMAD.MOV R3, RZ, RZ, -R14 ;  /* 0x000000ffff037224 */ /* 0x000fe200078e0a0e */
[----:B------:R-:W-:Y:S01]  /*0e40*/  SHF.R.S32.HI R0, RZ, 0x6, R0 ;  /* 0x00000006ff007819 */ /* 0x000fe20000011400 */
[----:B------:R-:W-:Y:S01]  /*0e50*/  CS2R R4, SRZ ;  /* 0x0000000000047805 */ /* 0x000fe2000001ff00 */
[----:B------:R-:W-:Y:S01]  /*0e60*/  SHF.R.S32.HI R48, RZ, 0x6, R48 ;  /* 0x00000006ff307819 */ /* 0x000fe20000011430 */
[--C-:B------:R-:W-:Y:S01]  /*0e70*/  IMAD R7, R3, c[0x0][0x548], R2.reuse ;  /* 0x0001520003077a24 */ /* 0x100fe200078e0202 */
[----:B------:R-:W-:Y:S01]  /*0e80*/  PRMT R2, RZ, 0x7610, R2 ;  /* 0x00007610ff027816 */ /* 0x000fe20000000002 */
[----:B------:R-:W-:Y:S01]  /*0e90*/  CS2R R72, SRZ ;  /* 0x0000000000487805 */ /* 0x000fe2000001ff00 */
[----:B------:R-:W-:Y:S01]  /*0ea0*/  IMNMX R48, R0, R48, PT ;  /* 0x0000003000307217 */ /* 0x000fe20003800200 */
[----:B------:R-:W-:Y:S01]  /*0eb0*/  CS2R R70, SRZ ;  /* 0x0000000000467805 */ /* 0x000fe2000001ff00 */
[----:B------:R-:W-:Y:S01]  /*0ec0*/  STL [R1+0x40], R7 ;  /* 0x0000400701007387 */ /* 0x000fe20000100800 */
[----:B------:R-:W-:Y:S01]  /*0ed0*/  CS2R R68, SRZ ;  /* 0x0000000000447805 */ /* 0x000fe2000001ff00 */
[----:B------:R-:W-:Y:S01]  /*0ee0*/  ISETP.GE.AND P0, PT, R48, 0x1, PT ;  /* 0x000000013000780c */ /* 0x000fe20003f06270 */
        /* <DEDUP_REMOVED lines=34> */
[----:B------:R-:W-:Y:S01]  /*1110*/  IMAD.MOV.U32 R10, RZ, RZ, RZ ;  /* 0x000000ffff0a7224 */ /* 0x000fe200078e00ff */
[----:B--2---:R1:W-:Y:S02]  /*1120*/  STL [R1+0x4c], R6 ;  /* 0x00004c0601007387 */ /* 0x0043e40000100800 */
[----:B-1----:R-:W-:Y:S01]  /*1130*/  IMAD.MOV.U32 R6, RZ, RZ, RZ ;  /* 0x000000ffff067224 */ /* 0x002fe200078e00ff */
[----:B------:R-:W-:Y:S05]  /*1140*/  @!P0 BRA `(.L_x_1616) ;  /* 0x0000fc0000008947 */ /* 0x000fea0003800000 */
[----:B------:R-:W2:Y:S01]  /*1150*/  LDL R8, [R1+0x4] ;  /* 0x0000040001087983 */ /* 0x000ea20000100800 */
[----:B------:R-:W-:-:S03]  /*1160*/  ISETP.NE.U32.AND P1, PT, RZ, c[0x0][0x340], PT ;  /* 0x0000d000ff007a0c */ /* 0x000fc60003f25070 */
[----:B------:R-:W3:Y:S01]  /*1170*/  LDL R11, [R1+0xc] ;  /* 0x00000c00010b7983 */ /* 0x000ee20000100800 */
[----:B------:R-:W-:-:S13]  /*1180*/  ISETP.NE.AND.EX P1, PT, RZ, c[0x0][0x344], PT, P1 ;  /* 0x0000d100ff007a0c */ /* 0x000fda0003f25310 */
[----:B------:R-:W-:-:S05]  /*1190*/  @P1 MOV R0, 0x4 ;  /* 0x0000000400001802 */ /* 0x000fca0000000f00 */
[----:B------:R-:W-:-:S05]  /*11a0*/  @P1 IMAD.WIDE R2, R14, R0, c[0x0][0x340] ;  /* 0x0000d0000e021625 */ /* 0x000fca00078e0200 */
[----:B------:R1:W5:Y:S01]  /*11b0*/  @P1 LDG.E R0, [R2.64] ;  /* 0x0000000602001981 */ /* 0x000362000c1e1900 */
[----:B------:R-:W-:Y:S02]  /*11c0*/  SHF.R.S32.HI R5, RZ, 0x1f, R14 ;  /* 0x0000001fff057819 */ /* 0x000fe4000001140e */
[----:B------:R-:W-:-:S03]  /*11d0*/  ISETP.GE.AND P3, PT, R250, c[0x0][0x198], PT ;  /* 0x00006600fa007a0c */ /* 0x000fc60003f66270 */
[----:B------:R-:W-:-:S04]  /*11e0*/  IMAD R5, R5, c[0x0][0x1c0], RZ ;  /* 0x0000700005057a24 */ /* 0x000fc800078e02ff */
[----:B------:R-:W-:Y:S01]  /*11f0*/  IMAD R5, R14, c[0x0][0x1c4], R5 ;  /* 0x000071000e057a24 */ /* 0x000fe200078e0205 */
[----:B-1----:R-:W-:-:S05]  /*1200*/  SHF.R.S32.HI R2, RZ, 0x1f, R7 ;  /* 0x0000001fff027819 */ /* 0x002fca0000011407 */
[----:B------:R-:W-:-:S04]  /*1210*/  IMAD R4, R2, c[0x0][0x1b8], RZ ;  /* 0x00006e0002047a24 */ /* 0x000fc800078e02ff */
[C---:B------:R-:W-:Y:S01]  /*1220*/  IMAD R4, R7.reuse, c[0x0][0x1bc], R4 ;  /* 0x00006f0007047a24 */ /* 0x040fe200078e0204 */
[----:B--2---:R-:W-:Y:S01]  /*1230*/  IADD3 R3, R8, R15, RZ ;  /* 0x0000000f08037210 */ /* 0x004fe20007ffe0ff */
[----:B------:R-:W-:Y:S01]  /*1240*/  IMAD.WIDE.U32 R8, R7, c[0x0][0x1b8], RZ ;  /* 0x00006e0007087a25 */ /* 0x000fe200078e00ff */
[----:B---3--:R-:W-:-:S03]  /*1250*/  ISETP.GE.AND P5, PT, R11, c[0x0][0x198], PT ;  /* 0x000066000b007a0c */ /* 0x008fc60003fa6270 */
[----:B------:R-:W-:Y:S01]  /*1260*/  @P4 IMAD.HI.U32 R6, R3, c[0x0][0x2c8], RZ ;  /* 0x0000b20003064a27 */ /* 0x000fe200078e00ff */
[----:B------:R-:W-:-:S03]  /*1270*/  IADD3 R9, R9, R4, RZ ;  /* 0x0000000409097210 */ /* 0x000fc60007ffe0ff */
[----:B------:R-:W-:Y:S01]  /*1280*/  IMAD.MOV.U32 R7, RZ, RZ, R3 ;  /* 0x000000ffff077224 */ /* 0x000fe200078e0003 */
[----:B------:R-:W-:Y:S01]  /*1290*/  @P4 SHF.R.U32.HI R7, RZ, c[0x0][0x2cc], R6 ;  /* 0x0000b300ff074a19 */ /* 0x000fe20000011606 */
[----:B------:R-:W-:-:S03]  /*12a0*/  IMAD.WIDE.U32 R8, R14, c[0x0][0x1c0], R8 ;  /* 0x000070000e087a25 */ /* 0x000fc600078e0008 */
[--C-:B------:R-:W-:Y:S01]  /*12b0*/  SHF.R.S32.HI R6, RZ, 0x1f, R7.reuse ;  /* 0x0000001fff067819 */ /* 0x100fe20000011407 */
[----:B------:R-:W-:Y:S01]  /*12c0*/  IMAD.MOV R4, RZ, RZ, -R7 ;  /* 0x000000ffff047224 */ /* 0x000fe200078e0a07 */
[----:B------:R-:W-:-:S03]  /*12d0*/  IADD3 R9, R9, R5, RZ ;  /* 0x0000000509097210 */ /* 0x000fc60007ffe0ff */
[----:B------:R-:W-:Y:S02]  /*12e0*/  IMAD R6, R6, c[0x0][0x1b0], RZ ;  /* 0x00006c0006067a24 */ /* 0x000fe400078e02ff */
[----:B------:R-:W-:Y:S02]  /*12f0*/  IMAD R4, R4, c[0x0][0x2c4], R3 ;  /* 0x0000b10004047a24 */ /* 0x000fe400078e0203 */
[C---:B------:R-:W-:Y:S02]  /*1300*/  IMAD R6, R7.reuse, c[0x0][0x1b4], R6 ;  /* 0x00006d0007067a24 */ /* 0x040fe400078e0206 */
[----:B------:R-:W-:Y:S01]  /*1310*/  IMAD.WIDE.U32 R8, R7, c[0x0][0x1b0], R8 ;  /* 0x00006c0007087a25 */ /* 0x000fe200078e0008 */
[----:B------:R-:W-:Y:S02]  /*1320*/  SHF.R.S32.HI R3, RZ, 0x1f, R4 ;  /* 0x0000001fff037819 */ /* 0x000fe40000011404 */
[----:B------:R-:W-:Y:S02]  /*1330*/  @!P1 MOV R0, R14 ;  /* 0x0000000e00009202 */ /* 0x000fe40000000f00 */
[----:B------:R-:W-:Y:S01]  /*1340*/  IADD3 R7, R9, R6, RZ ;  /* 0x0000000609077210 */ /* 0x000fe20007ffe0ff */
[----:B------:R-:W-:-:S02]  /*1350*/  IMAD R3, R3, c[0x0][0x1a8], RZ ;  /* 0x00006a0003037a24 */ /* 0x000fc400078e02ff */
[----:B------:R-:W-:Y:S02]  /*1360*/  IMAD.MOV.U32 R6, RZ, RZ, R8 ;  /* 0x000000ffff067224 */ /* 0x000fe400078e0008 */
[C---:B------:R-:W-:Y:S02]  /*1370*/  IMAD R3, R4.reuse, c[0x0][0x1ac], R3 ;  /* 0x00006b0004037a24 */ /* 0x040fe400078e0203 */
[----:B------:R-:W-:-:S05]  /*1380*/  IMAD.WIDE.U32 R6, R4, c[0x0][0x1a8], R6 ;  /* 0x00006a0004067a25 */ /* 0x000fca00078e0006 */
[----:B------:R-:W-:Y:S02]  /*1390*/  LEA R11, P0, R6, c[0x0][0x160], 0x1 ;  /* 0x00005800060b7a11 */ /* 0x000fe400078008ff */
[----:B------:R-:W-:-:S04]  /*13a0*/  IADD3 R3, R7, R3, RZ ;  /* 0x0000000307037210 */ /* 0x000fc80007ffe0ff */
[----:B------:R-:W-:Y:S01]  /*13b0*/  LEA.HI.X R10, R6, c[0x0][0x164], R3, 0x1, P0 ;  /* 0x00005900060a7a11 */ /* 0x000fe200000f0c03 */
[----:B------:R-:W-:Y:S05]  /*13c0*/  BRA.DIV ~URZ, `(.L_x_1617) ;  /* 0x000121027f007947 */ /* 0x000fea000b800000 */
[----:B------:R1:W2:Y:S02]  /*13d0*/  SHFL.IDX PT, R12, R10, RZ, 0x181f ;  /* 0x00181fff0a0c7589 */ /* 0x0002a400000e0000 */
.L_x_1723:
[----:B------:R-:W-:Y:S05]  /*13e0*/  BRA.DIV ~URZ, `(.L_x_1618) ;  /* 0x000121527f007947 */ /* 0x000fea000b800000 */
[----:B------:R3:W4:Y:S02]  /*13f0*/  SHFL.IDX PT, R4, R11, RZ, 0x181f ;  /* 0x00181fff0b047589 */ /* 0x00072400000e0000 */
.L_x_1724:
[----:B---3--:R-:W3:Y:S01]  /*1400*/  LDL R5, [R1+0x3c] ;  /* 0x00003c0001057983 */ /* 0x008ee20000100800 */
[----:B------:R-:W-:Y:S01]  /*1410*/  SHF.R.S32.HI R3, RZ, 0x1f, R247 ;  /* 0x0000001fff037819 */ /* 0x000fe200000114f7 */
[----:B------:R-:W-:Y:S01]  /*1420*/  IMAD.MOV.U32 R13, RZ, RZ, c[0x0][0x2c4] ;  /* 0x0000b100ff0d7624 */ /* 0x000fe200078e00ff */
[----:B------:R-:W-:Y:S02]  /*1430*/  BSSY B0, `(.L_x_1619) ;  /* 0x0000011000007945 */ /* 0x000fe40003800000 */
[----:B------:R-:W-:Y:S01]  /*1440*/  LEA.HI R3, R3, R247, RZ, 0x3 ;  /* 0x000000f703037211 */ /* 0x000fe200078f18ff */
[----:B------:R-:W-:-:S03]  /*1450*/  IMAD R13, R13, c[0x0][0x168], RZ ;  /* 0x00005a000d0d7a24 */ /* 0x000fc600078e02ff */
[----:B------:R-:W-:-:S05]  /*1460*/  SHF.R.S32.HI R3, RZ, 0x3, R3 ;  /* 0x00000003ff037819 */ /* 0x000fca0000011403 */
[----:B---3--:R-:W-:-:S05]  /*1470*/  IMAD.IADD R3, R3, 0x1, R5 ;  /* 0x0000000103037824 */ /* 0x008fca00078e0205 */
[----:B------:R-:W-:-:S13]  /*1480*/  ISETP.GE.AND P0, PT, R3, R13, PT ;  /* 0x0000000d0300720c */ /* 0x000fda0003f06270 */
[----:B------:R-:W-:Y:S05]  /*1490*/  @P0 BRA `(.L_x_1620) ;  /* 0x000000a000000947 */ /* 0x000fea0003800000 */
[----:B------:R-:W3:Y:S02]  /*14a0*/  LDL R8, [R1+0xc] ;  /* 0x00000c0001087983 */ /* 0x000ee40000100800 */
[-C--:B---34-:R-:W-:Y:S02]  /*14b0*/  LEA R6, P1, R8, R4.reuse, 0x1 ;  /* 0x0000000408067211 */ /* 0x098fe400078208ff */
[----:B------:R-:W-:Y:S02]  /*14c0*/  LEA R4, P0, R250, R4, 0x1 ;  /* 0x00000004fa047211 */ /* 0x000fe400078008ff */
[-C--:B--2---:R-:W-:Y:S02]  /*14d0*/  LEA.HI.X R7, R8, R12.reuse, R246, 0x1, P1 ;  /* 0x0000000c08077211 */ /* 0x084fe400008f0cf6 */
[----:B------:R-:W-:-:S03]  /*14e0*/  LEA.HI.X R5, R250, R12, R245, 0x1, P0 ;  /* 0x0000000cfa057211 */ /* 0x000fc600000f0cf5 */
[----:B------:R-:W-:Y:S01]  /*14f0*/  @!PT LDS RZ, [RZ] ;  /* 0x00000000fffff984 */ /* 0x000fe20000000800 */
[----:B------:R-:W-:Y:S01]  /*1500*/  @!PT LDS RZ, [RZ] ;  /* 0x00000000fffff984 */ /* 0x000fe20000000800 */
[----:B------:R-:W-:Y:S01]  /*1510*/  @!PT LDS RZ, [RZ] ;  /* 0x00000000fffff984 */ /* 0x000fe20000000800 */
[----:B------:R2:W-:Y:S04]  /*1520*/  LDGSTS.E.BYPASS.LTC128B.128 [R251+0x8100], [R6.64], !P5 ;  /* 0x0810000006fb7fae */ /* 0x0005e8000e901d46 */
[----:B------:R2:W-:Y:S02]  /*1530*/  LDGSTS.E.BYPASS.LTC128B.128 [R251+0xc100], [R4.64], !P3 ;  /* 0x0c10000004fb7fae */ /* 0x0005e4000d901d46 */
.L_x_1620:
[----:B------:R-:W-:Y:S05]  /*1540*/  BSYNC B0 ;  /* 0x0000000000007941 */ /* 0x000fea0003800000 */
.L_x_1619:
[----:B------:R-:W-:Y:S05]  /*1550*/  BRA.DIV ~URZ, `(.L_x_1621) ;  /* 0x000120527f007947 */ /* 0x000fea000b800000 */
[----:B--2---:R2:W3:Y:S04]  /*1560*/  SHFL.IDX PT, R12, R10, 0x1, 0x181f ;  /* 0x00381f000a0c7f89 */ /* 0x0044e800000e0000 */
[----:B----4-:R2:W4:Y:S02]  /*1570*/  SHFL.IDX PT, R4, R11, 0x1, 0x181f ;  /* 0x00381f000b047f89 */ /* 0x01052400000e0000 */
.L_x_1725:
[----:B------:R-:W-:Y:S01]  /*1580*/  IADD3 R5, R3, 0x10, RZ ;  /* 0x0000001003057810 */ /* 0x000fe20007ffe0ff */
[----:B------:R-:W-:Y:S03]  /*1590*/  BSSY B0, `(.L_x_1622) ;  /* 0x000000d000007945 */ /* 0x000fe60003800000 */
[----:B------:R-:W-:-:S13]  /*15a0*/  ISETP.GE.AND P0, PT, R5, R13, PT ;  /* 0x0000000d0500720c */ /* 0x000fda0003f06270 */
[----:B------:R-:W-:Y:S05]  /*15b0*/  @P0 BRA `(.L_x_1623) ;  /* 0x000000a000000947 */ /* 0x000fea0003800000 */
[----:B--2---:R-:W2:Y:S02]  /*15c0*/  LDL R8, [R1+0xc] ;  /* 0x00000c0001087983 */ /* 0x004ea40000100800 */
[-C--:B--2-4-:R-:W-:Y:S02]  /*15d0*/  LEA R6, P1, R8, R4.reuse, 0x1 ;  /* 0x0000000408067211 */ /* 0x094fe400078208ff */
[----:B------:R-:W-:Y:S02]  /*15e0*/  LEA R4, P0, R250, R4, 0x1 ;  /* 0x00000004fa047211 */ /* 0x000fe400078008ff */
[-C--:B---3--:R-:W-:Y:S02]  /*15f0*/  LEA.HI.X R7, R8, R12.reuse, R246, 0x1, P1 ;  /* 0x0000000c08077211 */ /* 0x088fe400008f0cf6 */
[----:B------:R-:W-:-:S03]  /*1600*/  LEA.HI.X R5, R250, R12, R245, 0x1, P0 ;  /* 0x0000000cfa057211 */ /* 0x000fc600000f0cf5 */
[----:B------:R-:W-:Y:S01]  /*1610*/  @!PT LDS RZ, [RZ] ;  /* 0x00000000fffff984 */ /* 0x000fe20000000800 */
[----:B------:R-:W-:Y:S01]  /*1620*/  @!PT LDS RZ, [RZ] ;  /* 0x00000000fffff984 */ /* 0x000fe20000000800 */
[----:B------:R-:W-:Y:S01]  /*1630*/  @!PT LDS RZ, [RZ] ;  /* 0x00000000fffff984 */ /* 0x000fe20000000800 */
[----:B------:R2:W-:Y:S04]  /*1640*/  LDGSTS.E.BYPASS.LTC128B.128 [R251+0x8900], [R6.64], !P5 ;  /* 0x0890000006fb7fae */ /* 0x0005e8000e901d46 */
[----:B------:R2:W-:Y:S02]  /*1650*/  LDGSTS.E.BYPASS.LTC128B.128 [R251+0xc900], [R4.64], !P3 ;  /* 0x0c90000004fb7fae */ /* 0x0005e4000d901d46 */
.L_x_1623:
[----:B------:R-:W-:Y:S05]  /*1660*/  BSYNC B0 ;  /* 0x0000000000007941 */ /* 0x000fea0003800000 */
.L_x_1622:
[----:B------:R-:W-:Y:S05]  /*1670*/  BRA.DIV ~URZ, `(.L_x_1624) ;  /* 0x000120027f007947 */ /* 0x000fea000b800000 */
[----:B---3--:R3:W1:Y:S02]  /*1680*/  SHFL.IDX PT, R12, R10, 0x2, 0x181f ;  /* 0x00581f000a0c7f89 */ /* 0x00866400000e0000 */
.L_x_1726:
[----:B------:R-:W-:Y:S05]  /*1690*/  BRA.DIV ~URZ, `(.L_x_1625) ;  /* 0x000120527f007947 */ /* 0x000fea000b800000 */
[----:B--2-4-:R2:W4:Y:S02]  /*16a0*/  SHFL.IDX PT, R4, R11, 0x2, 0x181f ;  /* 0x00581f000b047f89 */ /* 0x01452400000e0000 */
.L_x_1727:
[----:B------:R-:W-:Y:S01]  /*16b0*/  IADD3 R5, R3, 0x20, RZ ;  /* 0x0000002003057810 */ /* 0x000fe20007ffe0ff */
[----:B------:R-:W-:Y:S03]  /*16c0*/  BSSY B0, `(.L_x_1626) ;  /* 0x000000d000007945 */ /* 0x000fe60003800000 */
[----:B------:R-:W-:-:S13]  /*16d0*/  ISETP.GE.AND P0, PT, R5, R13, PT ;  /* 0x0000000d0500720c */ /* 0x000fda0003f06270 */
[----:B------:R-:W-:Y:S05]  /*16e0*/  @P0 BRA `(.L_x_1627) ;  /* 0x000000a000000947 */ /* 0x000fea0003800000 */
[----:B--2---:R-:W2:Y:S02]  /*16f0*/  LDL R8, [R1+0xc] ;  /* 0x00000c0001087983 */ /* 0x004ea40000100800 */
[-C--:B--2-4-:R-:W-:Y:S02]  /*1700*/  LEA R6, P1, R8, R4.reuse, 0x1 ;  /* 0x0000000408067211 */ /* 0x094fe400078208ff */
[----:B------:R-:W-:Y:S02]  /*1710*/  LEA R4, P0, R250, R4, 0x1 ;  /* 0x00000004fa047211 */ /* 0x000fe400078008ff */
[-C--:B-1----:R-:W-:Y:S02]  /*1720*/  LEA.HI.X R7, R8, R12.reuse, R246, 0x1, P1 ;  /* 0x0000000c08077211 */ /* 0x082fe400008f0cf6 */
[----:B------:R-:W-:-:S03]  /*1730*/  LEA.HI.X R5, R250, R12, R245, 0x1, P0 ;  /* 0x0000000cfa057211 */ /* 0x000fc600000f0cf5 */
[----:B------:R-:W-:Y:S01]  /*1740*/  @!PT LDS RZ, [RZ] ;  /* 0x00000000fffff984 */ /* 0x000fe20000000800 */
[----:B------:R-:W-:Y:S01]  /*1750*/  @!PT LDS RZ, [RZ] ;  /* 0x00000000fffff984 */ /* 0x000fe20000000800 */
[----:B------:R-:W-:Y:S01]  /*1760*/  @!PT LDS RZ, [RZ] ;  /* 0x00000000fffff984 */ /* 0x000fe20000000800 */
[----:B------:R1:W-:Y:S04]  /*1770*/  LDGSTS.E.BYPASS.LTC128B.128 [R251+0x9100], [R6.64], !P5 ;  /* 0x0910000006fb7fae */ /* 0x0003e8000e901d46 */
[----:B------:R1:W-:Y:S02]  /*1780*/  LDGSTS.E.BYPASS.LTC128B.128 [R251+0xd100], [R4.64], !P3 ;  /* 0x0d10000004fb7fae */ /* 0x0003e4000d901d46 */
.L_x_1627:
[----:B------:R-:W-:Y:S05]  /*1790*/  BSYNC B0 ;  /* 0x0000000000007941 */ /* 0x000fea0003800000 */
.L_x_1626:
[----:B------:R-:W-:Y:S05]  /*17a0*/  BRA.DIV ~URZ, `(.L_x_1628) ;  /* 0x00011fb27f007947 */ /* 0x000fea000b800000 */
[----:B-1----:R1:W2:Y:S04]  /*17b0*/  SHFL.IDX PT, R12, R10, 0x3, 0x181f ;  /* 0x00781f000a0c7f89 */ /* 0x0022a800000e0000 */
[----:B----4-:R1:W4:Y:S02]  /*17c0*/  SHFL.IDX PT, R4, R11, 0x3, 0x181f ;  /* 0x00781f000b047f89 */ /* 0x01032400000e0000 */
.L_x_1728:
[----:B------:R-:W-:Y:S01]  /*17d0*/  IADD3 R5, R3, 0x30, RZ ;  /* 0x0000003003057810 */ /* 0x000fe20007ffe0ff */
[----:B------:R-:W-:Y:S03]  /*17e0*/  BSSY B0, `(.L_x_1629) ;  /* 0x000000d000007945 */ /* 0x000fe60003800000 */
[----:B------:R-:W-:-:S13]  /*17f0*/  ISETP.GE.AND P0, PT, R5, R13, PT ;  /* 0x0000000d0500720c */ /* 0x000fda0003f06270 */
[----:B------:R-:W-:Y:S05]  /*1800*/  @P0 BRA `(.L_x_1630) ;  /* 0x000000a000000947 */ /* 0x000fea0003800000 */
[----:B---3--:R-:W3:Y:S02]  /*1810*/  LDL R8, [R1+0xc] ;  /* 0x00000c0001087983 */ /* 0x008ee40000100800 */
        /* <DEDUP_REMOVED lines=9> */
.L_x_1630:
[----:B------:R-:W-:Y:S05]  /*18b0*/  BSYNC B0 ;  /* 0x0000000000007941 */ /* 0x000fea0003800000 */
.L_x_1629:
[----:B------:R-:W-:Y:S05]  /*18c0*/  BRA.DIV ~URZ, `(.L_x_1631) ;  /* 0x00011f627f007947 */ /* 0x000fea000b800000 */
[----:B--2---:R2:W1:Y:S02]  /*18d0*/  SHFL.IDX PT, R12, R10, 0x4, 0x181f ;  /* 0x00981f000a0c7f89 */ /* 0x00446400000e0000 */
.L_x_1729:
[----:B------:R-:W-:Y:S05]  /*18e0*/  BRA.DIV ~URZ, `(.L_x_1632) ;  /* 0x00011fb27f007947 */ /* 0x000fea000b800000 */
[----:B----4-:R4:W2:Y:S02]  /*18f0*/  SHFL.IDX PT, R4, R11, 0x4, 0x181f ;  /* 0x00981f000b047f89 */ /* 0x0108a400000e0000 */
.L_x_1730:
[----:B------:R-:W-:Y:S01]  /*1900*/  IADD3 R5, R3, 0x40, RZ ;  /* 0x0000004003057810 */ /* 0x000fe20007ffe0ff */
[----:B------:R-:W-:Y:S03]  /*1910*/  BSSY B0, `(.L_x_1633) ;  /* 0x000000d000007945 */ /* 0x000fe60003800000 */
[----:B------:R-:W-:-:S13]  /*1920*/  ISETP.GE.AND P0, PT, R5, R13, PT ;  /* 0x0000000d0500720c */ /* 0x000fda0003f06270 */
[----:B------:R-:W-:Y:S05]  /*1930*/  @P0 BRA `(.L_x_1634) ;  /* 0x000000a000000947 */ /* 0x000fea0003800000 */
[----:B---3--:R-:W3:Y:S02]  /*1940*/  LDL R8, [R1+0xc] ;  /* 0x00000c0001087983 */ /* 0x008ee40000100800 */
[-C--:B--23--:R-:W-:Y:S02]  /*1950*/  LEA R6, P1, R8, R4.reuse, 0x1 ;  /* 0x0000000408067211 */ /* 0x08cfe400078208ff */
        /* <DEDUP_REMOVED lines=8> */
.L_x_1634:
[----:B------:R-:W-:Y:S05]  /*19e0*/  BSYNC B0 ;  /* 0x0000000000007941 */ /* 0x000fea0003800000 */
.L_x_1633:
[----:B------:R-:W-:Y:S05]  /*19f0*/  BRA.DIV ~URZ, `(.L_x_1635) ;  /* 0x00011f127f007947 */ /* 0x000fea000b800000 */
[----:B-1----:R1:W3:Y:S04]  /*1a00*/  SHFL.IDX PT, R12, R10, 0x5, 0x181f ;  /* 0x00b81f000a0c7f89 */ /* 0x0022e800000e0000 */
[----:B--2---:R1:W2:Y:S02]  /*1a10*/  SHFL.IDX PT, R4, R11, 0x5, 0x181f ;  /* 0x00b81f000b047f89 */ /* 0x0042a400000e0000 */
.L_x_1731:
[----:B------:R-:W-:Y:S01]  /*1a20*/  IADD3 R5, R3, 0x50, RZ ;  /* 0x0000005003057810 */ /* 0x000fe20007ffe0ff */
[----:B------:R-:W-:Y:S03]  /*1a30*/  BSSY B0, `(.L_x_1636) ;  /* 0x000000d000007945 */ /* 0x000fe60003800000 */
[----:B------:R-:W-:-:S13]  /*1a40*/  ISETP.GE.AND P0, PT, R5, R13, PT ;  /* 0x0000000d0500720c */ /* 0x000fda0003f06270 */
[----:B------:R-:W-:Y:S05]  /*1a50*/  @P0 BRA `(.L_x_1637) ;  /* 0x000000a000000947 */ /* 0x000fea0003800000 */
[----:B----4-:R-:W4:Y:S02]  /*1a60*/  LDL R8, [R1+0xc] ;  /* 0x00000c0001087983 */ /* 0x010f240000100800 */
        /* <DEDUP_REMOVED lines=9> */
.L_x_1637:
[----:B------:R-:W-:Y:S05]  /*1b00*/  BSYNC B0 ;  /* 0x0000000000007941 */ /* 0x000fea0003800000 */
.L_x_1636:
[----:B------:R-:W-:Y:S05]  /*1b10*/  BRA.DIV ~URZ, `(.L_x_1638) ;  /* 0x00011ec27f007947 */ /* 0x000fea000b800000 */
[----:B---3--:R3:W1:Y:S02]  /*1b20*/  SHFL.IDX PT, R12, R10, 0x6, 0x181f ;  /* 0x00d81f000a0c7f89 */ /* 0x00866400000e0000 */
.L_x_1732:
[----:B------:R-:W-:Y:S05]  /*1b30*/  BRA.DIV ~URZ, `(.L_x_1639) ;  /* 0x00011f127f007947 */ /* 0x000fea000b800000 */
[----:B--2---:R2:W3:Y:S02]  /*1b40*/  SHFL.IDX PT, R4, R11, 0x6, 0x181f ;  /* 0x00d81f000b047f89 */ /* 0x0044e400000e0000 */
.L_x_1733:
[----:B------:R-:W-:Y:S01]  /*1b50*/  IADD3 R5, R3, 0x60, RZ ;  /* 0x0000006003057810 */ /* 0x000fe20007ffe0ff */
[----:B------:R-:W-:Y:S03]  /*1b60*/  BSSY B0, `(.L_x_1640) ;  /* 0x000000d000007945 */ /* 0x000fe60003800000 */
[----:B------:R-:W-:-:S13]  /*1b70*/  ISETP.GE.AND P0, PT, R5, R13, PT ;  /* 0x0000000d0500720c */ /* 0x000fda0003f06270 */
[----:B------:R-:W-:Y:S05]  /*1b80*/  @P0 BRA `(.L_x_1641) ;  /* 0x000000a000000947 */ /* 0x000fea0003800000 */
[----:B--2---:R-:W2:Y:S02]  /*1b90*/  LDL R8, [R1+0xc] ;  /* 0x00000c0001087983 */ /* 0x004ea40000100800 */
        /* <DEDUP_REMOVED lines=9> */
.L_x_1641:
[----:B------:R-:W-:Y:S05]  /*1c30*/  BSYNC B0 ;  /* 0x0000000000007941 */ /* 0x000fea0003800000 */
.L_x_1640:
[----:B------:R-:W-:Y:S05]  /*1c40*/  BRA.DIV ~URZ, `(.L_x_1642) ;  /* 0x00011e727f007947 */ /* 0x000fea000b800000 */
[----:B-1-3--:R-:W1:Y:S04]  /*1c50*/  SHFL.IDX PT, R10, R10, 0x7, 0x181f ;  /* 0x00f81f000a0a7f89 */ /* 0x00ae6800000e0000 */
[----:B--2-4-:R-:W2:Y:S02]  /*1c60*/  SHFL.IDX PT, R11, R11, 0x7, 0x181f ;  /* 0x00f81f000b0b7f89 */ /* 0x014ea400000e0000 */
.L_x_1734:
[----:B------:R-:W3:Y:S01]  /*1c70*/  LDL R31, [R1+0xc] ;  /* 0x00000c00011f7983 */ /* 0x000ee20000100800 */
[----:B------:R-:W-:Y:S01]  /*1c80*/  IADD3 R3, R3, 0x70, RZ ;  /* 0x0000007003037810 */ /* 0x000fe20007ffe0ff */
[----:B-----5:R-:W-:-:S03]  /*1c90*/  IMAD.WIDE.U32 R142, R0, c[0x0][0x2b0], RZ ;  /* 0x0000ac00008e7a25 */ /* 0x020fc600078e00ff */
[----:B------:R-:W-:Y:S02]  /*1ca0*/  ISETP.GE.AND P2, PT, R3, R13, PT ;  /* 0x0000000d0300720c */ /* 0x000fe40003f46270 */
[----:B------:R-:W-:Y:S01]  /*1cb0*/  SHF.R.S32.HI R3, RZ, 0x1f, R0 ;  /* 0x0000001fff037819 */ /* 0x000fe20000011400 */
[----:B------:R4:W-:Y:S04]  /*1cc0*/  STL.64 [R1+0x68], R142 ;  /* 0x0000688e01007387 */ /* 0x0009e80000100a00 */
[----:B------:R-:W-:-:S04]  /*1cd0*/  IMAD R3, R3, c[0x0][0x2b0], RZ ;  /* 0x0000ac0003037a24 */ /* 0x000fc800078e02ff */
[----:B------:R-:W-:Y:S02]  /*1ce0*/  IMAD R3, R0, c[0x0][0x2b4], R3 ;  /* 0x0000ad0000037a24 */ /* 0x000fe400078e0203 */
[C---:B--2---:R-:W-:Y:S02]  /*1cf0*/  @!P2 LEA R6, P0, R250.reuse, R11, 0x1 ;  /* 0x0000000bfa06a211 */ /* 0x044fe400078008ff */
[----:B------:R-:W-:Y:S02]  /*1d00*/  IMAD.IADD R139, R143, 0x1, R3 ;  /* 0x000000018f8b7824 */ /* 0x000fe400078e0203 */
[----:B-1----:R-:W-:-:S03]  /*1d10*/  @!P2 LEA.HI.X R7, R250, R10, R245, 0x1, P0 ;  /* 0x0000000afa07a211 */ /* 0x002fc600000f0cf5 */
[----:B------:R4:W-:Y:S01]  /*1d20*/  STL [R1+0x38], R139 ;  /* 0x0000388b01007387 */ /* 0x0009e20000100800 */
[----:B---3--:R-:W-:-:S04]  /*1d30*/  @!P2 LEA R4, P1, R31, R11, 0x1 ;  /* 0x0000000b1f04a211 */ /* 0x008fc800078208ff */
[----:B------:R-:W-:-:S05]  /*1d40*/  @!P2 LEA.HI.X R5, R31, R10, R246, 0x1, P1 ;  /* 0x0000000a1f05a211 */ /* 0x000fca00008f0cf6 */
[----:B------:R-:W-:Y:S01]  /*1d50*/  @!PT LDS RZ, [RZ] ;  /* 0x00000000fffff984 */ /* 0x000fe20000000800 */
[----:B------:R-:W-:Y:S01]  /*1d60*/  @!PT LDS RZ, [RZ] ;  /* 0x00000000fffff984 */ /* 0x000fe20000000800 */
[----:B------:R-:W-:Y:S01]  /*1d70*/  @!PT LDS RZ, [RZ] ;  /* 0x00000000fffff984 */ /* 0x000fe20000000800 */
[----:B------:R4:W-:Y:S04]  /*1d80*/  @!P2 LDGSTS.E.BYPASS.LTC128B.128 [R251+0xb900], [R4.64], !P5 ;  /* 0x0b90000004fbafae */ /* 0x0009e8000e901d46 */
[----:B------:R4:W-:Y:S04]  /*1d90*/  @!P2 LDGSTS.E.BYPASS.LTC128B.128 [R251+0xf900], [R6.64], !P3 ;  /* 0x0f90000006fbafae */ /* 0x0009e8000d901d46 */
[----:B------:R-:W0:Y:S01]  /*1da0*/  LDGDEPBAR ;  /* 0x00000000000079af */ /* 0x000e220000000000 */
[----:B------:R-:W-:Y:S02]  /*1db0*/  WARPSYNC 0xffffffff ;  /* 0xffffffff00007948 */ /* 0x000fe40003800000 */
[----:B------:R-:W2:Y:S04]  /*1dc0*/  LDL R144, [R1+0x4] ;  /* 0x0000040001907983 */ /* 0x000ea80000100800 */
[----:B------:R-:W3:Y:S01]  /*1dd0*/  LDL R145, [R1+0x4c] ;  /* 0x00004c0001917983 */ /* 0x000ee20000100800 */
[----:B------:R-:W-:-:S03]  /*1de0*/  MOV R0, c[0x0][0x2b8] ;  /* 0x0000ae0000007a02 */ /* 0x000fc60000000f00 */
[----:B------:R-:W5:Y:S01]  /*1df0*/  LDL R19, [R1+0x40] ;  /* 0x0000400001137983 */ /* 0x000f620000100800 */
[----:B------:R-:W-:Y:S02]  /*1e00*/  ISETP.NE.AND P3, PT, R0, 0x1, PT ;  /* 0x000000010000780c */ /* 0x000fe40003f65270 */
[----:B------:R-:W-:Y:S01]  /*1e10*/  MOV R18, RZ ;  /* 0x000000ff00127202 */ /* 0x000fe20000000f00 */
[----:B------:R-:W-:Y:S01]  /*1e20*/  BAR.SYNC.DEFER_BLOCKING 0x0 ;  /* 0x0000000000007b1d */ /* 0x000fe20000010000 */
[----:B--2---:R-:W-:-:S05]  /*1e30*/  IMAD R3, R48, 0x40, R144 ;  /* 0x0000004030037824 */ /* 0x004fca00078e0290 */
[----:B------:R-:W-:-:S04]  /*1e40*/  IADD3 R3, R3, -0x40, RZ ;  /* 0xffffffc003037810 */ /* 0x000fc80007ffe0ff */
[C---:B------:R-:W-:Y:S02]  /*1e50*/  ISETP.GE.AND P1, PT, R3.reuse, R49, PT ;  /* 0x000000310300720c */ /* 0x040fe40003f26270 */
[----:B---3--:R-:W-:Y:S02]  /*1e60*/  IADD3 R0, R3, R145, RZ ;  /* 0x0000009103007210 */ /* 0x008fe40007ffe0ff */
[----:B------:R-:W-:-:S03]  /*1e70*/  ISETP.GT.OR P1, PT, R144, 0x3f, P1 ;  /* 0x0000003f9000780c */ /* 0x000fc60000f24670 */
[----:B----4-:R-:W-:-:S04]  /*1e80*/  @P3 IMAD.HI.U32 R4, R0, c[0x0][0x2bc], RZ ;  /* 0x0000af0000043a27 */ /* 0x010fc800078e00ff */
[----:B------:R-:W-:Y:S01]  /*1e90*/  IMAD.MOV.U32 R3, RZ, RZ, R0 ;  /* 0x000000ffff037224 */ /* 0x000fe200078e0000 */
[----:B------:R-:W-:-:S05]  /*1ea0*/  @P3 SHF.R.U32.HI R3, RZ, c[0x0][0x2c0], R4 ;  /* 0x0000b000ff033a19 */ /* 0x000fca0000011604 */
[----:B------:R-:W-:-:S04]  /*1eb0*/  @!P1 IADD3 R5, P0, R3, R142, RZ ;  /* 0x0000008e03059210 */ /* 0x000fc80007f1e0ff */
[----:B------:R-:W-:Y:S02]  /*1ec0*/  @!P1 LEA.HI.X.SX32 R4, R3, R139, 0x1, P0 ;  /* 0x0000008b03049211 */ /* 0x000fe400000f0eff */
[----:B------:R-:W-:-:S04]  /*1ed0*/  @!P1 LEA R6, P0, R5, c[0x0][0x2a0], 0x2 ;  /* 0x0000a80005069a11 */ /* 0x000fc800078010ff */
[----:B------:R-:W-:-:S05]  /*1ee0*/  @!P1 LEA.HI.X R7, R5, c[0x0][0x2a4], R4, 0x2, P0 ;  /* 0x0000a90005079a11 */ /* 0x000fca00000f1404 */
[----:B------:R1:W2:Y:S01]  /*1ef0*/  @!P1 LDG.E R18, [R6.64] ;  /* 0x0000000606129981 */ /* 0x0002a2000c1e1900 */
[----:B------:R-:W-:-:S04]  /*1f00*/  IMAD.MOV R3, RZ, RZ, -R3 ;  /* 0x000000ffff037224 */ /* 0x000fc800078e0a03 */
[----:B------:R-:W-:-:S05]  /*1f10*/  IMAD R24, R3, c[0x0][0x2b8], R0 ;  /* 0x0000ae0003187a24 */ /* 0x000fca00078e0200 */
[----:B------:R-:W-:-:S05]  /*1f20*/  SHF.R.S32.HI R13, RZ, 0x1f, R24 ;  /* 0x0000001fff0d7819 */ /* 0x000fca0000011418 */
[----:B------:R-:W-:-:S04]  /*1f30*/  IMAD R4, R13, c[0x0][0x1e0], RZ ;  /* 0x000078000d047a24 */ /* 0x000fc800078e02ff */
[C---:B------:R-:W-:Y:S02]  /*1f40*/  IMAD R4, R24.reuse, c[0x0][0x1e4], R4 ;  /* 0x0000790018047a24 */ /* 0x040fe400078e0204 */
[----:B-1----:R-:W-:-:S04]  /*1f50*/  IMAD.WIDE.U32 R6, R24, c[0x0][0x1e0], RZ ;  /* 0x0000780018067a25 */ /* 0x002fc800078e00ff */
[----:B------:R-:W-:Y:S01]  /*1f60*/  IMAD R0, R2, c[0x0][0x1e8], RZ ;  /* 0x00007a0002007a24 */ /* 0x000fe200078e02ff */
[----:B------:R-:W-:Y:S01]  /*1f70*/  IADD3 R5, R7, R4, RZ ;  /* 0x0000000407057210 */ /* 0x000fe20007ffe0ff */
[----:B------:R-:W-:Y:S02]  /*1f80*/  IMAD.MOV.U32 R4, RZ, RZ, R6 ;  /* 0x000000ffff047224 */ /* 0x000fe400078e0006 */
[----:B-----5:R-:W-:-:S04]  /*1f90*/  IMAD.WIDE.U32 R140, R19, c[0x0][0x1e8], RZ ;  /* 0x00007a00138c7a25 */ /* 0x020fc800078e00ff */
[----:B------:R-:W-:Y:S01]  /*1fa0*/  IMAD R0, R19, c[0x0][0x1ec], R0 ;  /* 0x00007b0013007a24 */ /* 0x000fe200078e0200 */
[----:B------:R-:W-:-:S04]  /*1fb0*/  SHF.R.S32.HI R8, RZ, 0x1f, R247 ;  /* 0x0000001fff087819 */ /* 0x000fc800000114f7 */
[----:B------:R-:W-:Y:S02]  /*1fc0*/  IADD3 R138, R141, R0, RZ ;  /* 0x000000008d8a7210 */ /* 0x000fe40007ffe0ff */
[----:B------:R-:W-:Y:S02]  /*1fd0*/  LEA R3, R48, 0xffffffc0, 0x6 ;  /* 0xffffffc030037811 */ /* 0x000fe400078e30ff */
[----:B------:R-:W-:-:S03]  /*1fe0*/  LEA.HI R8, R8, R247, RZ, 0x3 ;  /* 0x000000f708087211 */ /* 0x000fc600078f18ff */
[----:B------:R-:W-:Y:S01]  /*1ff0*/  IMAD.IADD R3, R49, 0x1, -R3 ;  /* 0x0000000131037824 */ /* 0x000fe200078e0a03 */
[----:B------:R-:W-:Y:S01]  /*2000*/  SHF.R.S32.HI R8, RZ, 0x3, R8 ;  /* 0x00000003ff087819 */ /* 0x000fe20000011408 */
[----:B------:R-:W-:Y:S02]  /*2010*/  IMAD R2, R2, c[0x0][0x210], RZ ;  /* 0x0000840002027a24 */ /* 0x000fe400078e02ff */
[----:B------:R-:W-:Y:S02]  /*2020*/  IMAD R13, R13, c[0x0][0x208], RZ ;  /* 0x000082000d0d7a24 */ /* 0x000fe400078e02ff */
[----:B------:R-:W-:Y:S02]  /*2030*/  IMAD R2, R19, c[0x0][0x214], R2 ;  /* 0x0000850013027a24 */ /* 0x000fe400078e0202 */
[----:B------:R-:W-:Y:S01]  /*2040*/  IMAD R13, R24, c[0x0][0x20c], R13 ;  /* 0x00008300180d7a24 */ /* 0x000fe200078e020d */
[----:B------:R-:W-:Y:S01]  /*2050*/  STL [R1+0x48], R24 ;  /* 0x0000481801007387 */ /* 0x000fe20000100800 */
[C---:B------:R-:W-:Y:S01]  /*2060*/  SHF.L.U32 R51, R31.reuse, 0x1, RZ ;  /* 0x000000011f337819 */ /* 0x040fe200000006ff */
[----:B------:R-:W-:Y:S01]  /*2070*/  IMAD.SHL.U32 R137, R250, 0x2, RZ ;  /* 0x00000002fa897824 */ /* 0x000fe200078e00ff */
[----:B------:R-:W-:-:S02]  /*2080*/  SHF.L.U64.HI R50, R31, 0x1, R246 ;  /* 0x000000011f327819 */ /* 0x000fc400000102f6 */
[----:B------:R-:W-:Y:S02]  /*2090*/  IADD3 R235, R243, 0x20, RZ ;  /* 0x00000020f3eb7810 */ /* 0x000fe40007ffe0ff */
[----:B------:R-:W-:Y:S02]  /*20a0*/  SHF.L.U64.HI R136, R250, 0x1, R245 ;  /* 0x00000001fa887819 */ /* 0x000fe400000102f5 */
[----:B--2---:R-:W-:Y:S01]  /*20b0*/  SHF.R.S32.HI R12, RZ, 0x1f, R18 ;  /* 0x0000001fff0c7819 */ /* 0x004fe20000011412 */
[----:B------:R-:W-:-:S04]  /*20c0*/  IMAD.WIDE.U32 R4, R18, c[0x0][0x1f0], R4 ;  /* 0x00007c0012047a25 */ /* 0x000fc800078e0004 */
[----:B------:R-:W-:Y:S01]  /*20d0*/  IMAD R9, R12, c[0x0][0x1f0], RZ ;  /* 0x00007c000c097a24 */ /* 0x000fe200078e02ff */
[----:B------:R-:W-:-:S03]  /*20e0*/  IADD3 R0, P0, R4, R140, RZ ;  /* 0x0000008c04007210 */ /* 0x000fc60007f1e0ff */
[----:B------:R-:W-:-:S05]  /*20f0*/  IMAD R9, R18, c[0x0][0x1f4], R9 ;  /* 0x00007d0012097a24 */ /* 0x000fca00078e0209 */
[----:B------:R-:W-:Y:S02]  /*2100*/  IADD3.X R9, R138, R5, R9, P0, !PT ;  /* 0x000000058a097210 */ /* 0x000fe400007fe409 */
[----:B------:R-:W-:-:S04]  /*2110*/  LEA R10, P0, R0, c[0x0][0x1c8], 0x1 ;  /* 0x00007200000a7a11 */ /* 0x000fc800078008ff */
[----:B------:R-:W-:Y:S01]  /*2120*/  LEA.HI.X R9, R0, c[0x0][0x1cc], R9, 0x1, P0 ;  /* 0x0000730000097a11 */ /* 0x000fe200000f0c09 */
[----:B------:R-:W1:Y:S01]  /*2130*/  SHFL.IDX PT, R16, R10, RZ, 0x181f ;  /* 0x00181fff0a107589 */ /* 0x000e6200000e0000 */
[----:B------:R-:W-:-:S03]  /*2140*/  IADD3 R0, -R8, R3, RZ ;  /* 0x0000000308007210 */ /* 0x000fc60007ffe1ff */
[----:B------:R-:W2:Y:S01]  /*2150*/  SHFL.IDX PT, R8, R9, RZ, 0x181f ;  /* 0x00181fff09087589 */ /* 0x000ea200000e0000 */
[----:B------:R-:W-:-:S03]  /*2160*/  ISETP.GE.AND P5, PT, R0, 0x1, PT ;  /* 0x000000010000780c */ /* 0x000fc60003fa6270 */
[----:B------:R-:W3:Y:S04]  /*2170*/  SHFL.IDX PT, R6, R10, 0x1, 0x181f ;  /* 0x00381f000a067f89 */ /* 0x000ee800000e0000 */
[----:B------:R-:W4:Y:S01]  /*2180*/  SHFL.IDX PT, R7, R9, 0x1, 0x181f ;  /* 0x00381f0009077f89 */ /* 0x000f2200000e0000 */
[----:B------:R-:W-:-:S05]  /*2190*/  ISETP.GE.AND P2, PT, R0, 0x11, PT ;  /* 0x000000110000780c */ /* 0x000fca0003f46270 */
[C---:B------:R-:W-:Y:S01]  /*21a0*/  @P5 ISETP.GE.AND P1, PT, R31.reuse, c[0x0][0x1d4], PT ;  /* 0x000075001f005a0c */ /* 0x040fe20003f26270 */
[----:B------:R-:W5:Y:S01]  /*21b0*/  SHFL.IDX PT, R4, R10, 0x2, 0x181f ;  /* 0x00581f000a047f89 */ /* 0x000f6200000e0000 */
[----:B-1----:R-:W-:-:S04]  /*21c0*/  @P5 LEA R14, P0, R31, R16, 0x1 ;  /* 0x000000101f0e5211 */ /* 0x002fc800078008ff */
[----:B--2---:R-:W-:Y:S01]  /*21d0*/  @P5 LEA.HI.X R15, R31, R8, R246, 0x1, P0 ;  /* 0x000000081f0f5211 */ /* 0x004fe200000f0cf6 */
[----:B------:R-:W1:Y:S06]  /*21e0*/  SHFL.IDX PT, R5, R9, 0x2, 0x181f ;  /* 0x00581f0009057f89 */ /* 0x000e6c00000e0000 */
[----:B------:R3:W-:Y:S01]  /*21f0*/  @P5 LDGSTS.E.BYPASS.LTC128B.128 [R251+0x4100], [R14.64], !P1 ;  /* 0x041000000efb5fae */ /* 0x0007e2000c901d46 */
[C---:B------:R-:W-:Y:S02]  /*2200*/  @P5 LEA R16, P1, R250.reuse, R16, 0x1 ;  /* 0x00000010fa105211 */ /* 0x040fe400078208ff */
[----:B------:R-:W-:-:S02]  /*2210*/  @P5 ISETP.GE.AND P0, PT, R250, c[0x0][0x1d4], PT ;  /* 0x00007500fa005a0c */ /* 0x000fc40003f06270 */
[----:B------:R-:W-:Y:S02]  /*2220*/  @P5 LEA.HI.X R17, R250, R8, R245, 0x1, P1 ;  /* 0x00000008fa115211 */ /* 0x000fe400008f0cf5 */
[C---:B------:R-:W-:Y:S01]  /*2230*/  @P2 ISETP.GE.AND P1, PT, R31.reuse, c[0x0][0x1d4], PT ;  /* 0x000075001f002a0c */ /* 0x040fe20003f26270 */
[----:B------:R-:W2:Y:S04]  /*2240*/  SHFL.IDX PT, R10, R10, 0x3, 0x181f ;  /* 0x00781f000a0a7f89 */ /* 0x000ea800000e0000 */
[----:B------:R-:W1:Y:S04]  /*2250*/  SHFL.IDX PT, R9, R9, 0x3, 0x181f ;  /* 0x00781f0009097f89 */ /* 0x000e6800000e0000 */
[----:B------:R1:W-:Y:S01]  /*2260*/  @P5 LDGSTS.E.BYPASS.LTC128B.128 [R251+0x6100], [R16.64], !P0 ;  /* 0x0610000010fb5fae */ /* 0x0003e2000c101d46 */
[----:B---3--:R-:W-:-:S04]  /*2270*/  @P2 LEA R14, P6, R31, R6, 0x1 ;  /* 0x000000061f0e2211 */ /* 0x008fc800078c08ff */
[-C--:B----4-:R-:W-:Y:S02]  /*2280*/  @P2 LEA.HI.X R15, R31, R7.reuse, R246, 0x1, P6 ;  /* 0x000000071f0f2211 */ /* 0x090fe400030f0cf6 */
[----:B------:R-:W-:Y:S02]  /*2290*/  ISETP.GE.AND P6, PT, R0, 0x21, PT ;  /* 0x000000210000780c */ /* 0x000fe40003fc6270 */
[C---:B------:R-:W-:Y:S01]  /*22a0*/  @P2 LEA R6, P0, R250.reuse, R6, 0x1 ;  /* 0x00000006fa062211 */ /* 0x040fe200078008ff */
[----:B------:R5:W-:Y:S01]  /*22b0*/  @P2 LDGSTS.E.BYPASS.LTC128B.128 [R251+0x4900], [R14.64], !P1 ;  /* 0x049000000efb2fae */ /* 0x000be2000c901d46 */
[C---:B------:R-:W-:Y:S02]  /*22c0*/  @P2 ISETP.GE.AND P1, PT, R250.reuse, c[0x0][0x1d4], PT ;  /* 0x00007500fa002a0c */ /* 0x040fe40003f26270 */
[----:B------:R-:W-:-:S07]  /*22d0*/  @P2 LEA.HI.X R7, R250, R7, R245, 0x1, P0 ;  /* 0x00000007fa072211 */ /* 0x000fce00000f0cf5 */
[----:B------:R-:W-:-:S04]  /*22e0*/  @P6 ISETP.GE.AND P0, PT, R31, c[0x0][0x1d4], PT ;  /* 0x000075001f006a0c */ /* 0x000fc80003f06270 */
[----:B------:R2:W-:Y:S01]  /*22f0*/  @P2 LDGSTS.E.BYPASS.LTC128B.128 [R251+0x6900], [R6.64], !P1 ;  /* 0x0690000006fb2fae */ /* 0x0005e2000c901d46 */
[----:B-----5:R-:W-:-:S04]  /*2300*/  @P6 LEA R14, P5, R31, R4, 0x1 ;  /* 0x000000041f0e6211 */ /* 0x020fc800078a08ff */
[-C--:B-1----:R-:W-:Y:S02]  /*2310*/  @P6 LEA.HI.X R15, R31, R5.reuse, R246, 0x1, P5 ;  /* 0x000000051f0f6211 */ /* 0x082fe400028f0cf6 */
[----:B------:R-:W-:Y:S02]  /*2320*/  ISETP.GE.AND P5, PT, R0, 0x31, PT ;  /* 0x000000310000780c */ /* 0x000fe40003fa6270 */
[C---:B------:R-:W-:Y:S01]  /*2330*/  @P6 LEA R4, P2, R250.reuse, R4, 0x1 ;  /* 0x00000004fa046211 */ /* 0x040fe200078408ff */
[----:B------:R1:W-:Y:S03]  /*2340*/  @P6 LDGSTS.E.BYPASS.LTC128B.128 [R251+0x5100], [R14.64], !P0 ;  /* 0x051000000efb6fae */ /* 0x0003e6000c101d46 */
[C---:B------:R-:W-:Y:S02]  /*2350*/  @P6 LEA.HI.X R5, R250.reuse, R5, R245, 0x1, P2 ;  /* 0x00000005fa056211 */ /* 0x040fe400010f0cf5 */
[----:B------:R-:W-:-:S05]  /*2360*/  @P6 ISETP.GE.AND P2, PT, R250, c[0x0][0x1d4], PT ;  /* 0x00007500fa006a0c */ /* 0x000fca0003f46270 */
[CC--:B--2---:R-:W-:Y:S02]  /*2370*/  @P5 LEA R6, P1, R31.reuse, R10.reuse, 0x1 ;  /* 0x0000000a1f065211 */ /* 0x0c4fe400078208ff */
[C---:B------:R-:W-:Y:S02]  /*2380*/  @P5 LEA R10, P0, R250.reuse, R10, 0x1 ;  /* 0x0000000afa0a5211 */ /* 0x040fe400078008ff */
[CC--:B------:R-:W-:Y:S02]  /*2390*/  @P5 LEA.HI.X R7, R31.reuse, R9.reuse, R246, 0x1, P1 ;  /* 0x000000091f075211 */ /* 0x0c0fe400008f0cf6 */
[----:B------:R-:W-:Y:S02]  /*23a0*/  @P5 ISETP.GE.AND P1, PT, R31, c[0x0][0x1d4], PT ;  /* 0x000075001f005a0c */ /* 0x000fe40003f26270 */
[C---:B------:R-:W-:Y:S01]  /*23b0*/  @P5 LEA.HI.X R11, R250.reuse, R9, R245, 0x1, P0 ;  /* 0x00000009fa0b5211 */ /* 0x040fe200000f0cf5 */
[----:B------:R2:W-:Y:S01]  /*23c0*/  @P6 LDGSTS.E.BYPASS.LTC128B.128 [R251+0x7100], [R4.64], !P2 ;  /* 0x0710000004fb6fae */ /* 0x0005e2000d101d46 */
[----:B------:R-:W-:-:S09]  /*23d0*/  @P5 ISETP.GE.AND P0, PT, R250, c[0x0][0x1d4], PT ;  /* 0x00007500fa005a0c */ /* 0x000fd20003f06270 */
[----:B------:R2:W-:Y:S04]  /*23e0*/  @P5 LDGSTS.E.BYPASS.LTC128B.128 [R251+0x5900], [R6.64], !P1 ;  /* 0x0590000006fb5fae */ /* 0x0005e8000c901d46 */
[----:B------:R3:W-:Y:S04]  /*23f0*/  @P5 LDGSTS.E.BYPASS.LTC128B.128 [R251+0x7900], [R10.64], !P0 ;  /* 0x079000000afb5fae */ /* 0x0007e8000c101d46 */
[----:B------:R-:W0:Y:S01]  /*2400*/  LDGDEPBAR ;  /* 0x00000000000079af */ /* 0x000e220000000000 */
[----:B------:R-:W-:-:S04]  /*2410*/  DEPBAR.LE SB0, 0x1 ;  /* 0x000080400000791a */ /* 0x000fc80000000000 */
[----:B------:R-:W-:-:S04]  /*2420*/  DEPBAR.LE SB0, 0x0 ;  /* 0x000080000000791a */ /* 0x000fc80000000000 */
[----:B------:R-:W-:Y:S01]  /*2430*/  BAR.SYNC.DEFER_BLOCKING 0x0 ;  /* 0x0000000000007b1d */ /* 0x000fe20000010000 */
[----:B------:R-:W-:Y:S01]  /*2440*/  IMAD.WIDE.U32 R16, R19, c[0x0][0x210], RZ ;  /* 0x0000840013107a25 */ /* 0x000fe200078e00ff */
[----:B------:R-:W-:-:S03]  /*2450*/  SHF.R.S32.HI R19, RZ, 0x1f, R247 ;  /* 0x0000001fff137819 */ /* 0x000fc600000114f7 */
[----:B-1----:R-:W-:Y:S01]  /*2460*/  IMAD.WIDE.U32 R14, R24, c[0x0][0x208], RZ ;  /* 0x00008200180e7a25 */ /* 0x002fe200078e00ff */
[----:B------:R-:W-:-:S03]  /*2470*/  LEA.HI R19, R19, R247, RZ, 0x3 ;  /* 0x000000f713137211 */ /* 0x000fc600078f18ff */
[----:B------:R-:W-:Y:S01]  /*2480*/  IMAD.IADD R15, R15, 0x1, R13 ;  /* 0x000000010f0f7824 */ /* 0x000fe200078e020d */
[----:B------:R-:W-:Y:S01]  /*2490*/  LOP3.LUT R19, R19, 0xfffffff8, RZ, 0xc0, !PT ;  /* 0xfffffff813137812 */ /* 0x000fe200078ec0ff */
[----:B------:R-:W-:Y:S01]  /*24a0*/  IMAD R30, R12, c[0x0][0x218], RZ ;  /* 0x000086000c1e7a24 */ /* 0x000fe200078e02ff */
[----:B------:R-:W-:Y:S04]  /*24b0*/  LDSM.16.M88.4 R52, [R244+0x2000] ;  /* 0x00200000f434783b */ /* 0x000fe80000000200 */
[----:B---3--:R-:W1:Y:S04]  /*24c0*/  LDSM.16.M88.4 R8, [R243+0x1800] ;  /* 0x00180000f308783b */ /* 0x008e680000000200 */
[----:B------:R-:W3:Y:S01]  /*24d0*/  LDSM.16.M88.4 R100, [R244] ;  /* 0x00000000f464783b */ /* 0x000ee20000000200 */
[----:B------:R-:W-:Y:S01]  /*24e0*/  IADD3 R19, -R19, R247, RZ ;  /* 0x000000f713137210 */ /* 0x000fe20007ffe1ff */
[----:B------:R-:W-:-:S02]  /*24f0*/  IMAD.WIDE.U32 R12, R18, c[0x0][0x218], R14 ;  /* 0x00008600120c7a25 */ /* 0x000fc400078e000e */
[----:B------:R-:W-:Y:S01]  /*2500*/  STL [R1+0x44], R18 ;  /* 0x0000441201007387 */ /* 0x000fe20000100800 */
[----:B------:R-:W-:Y:S01]  /*2510*/  R2P PR, R19, 0x6 ;  /* 0x0000000613007804 */ /* 0x000fe20000000000 */
[----:B------:R-:W-:Y:S01]  /*2520*/  IMAD.IADD R2, R17, 0x1, R2 ;  /* 0x0000000111027824 */ /* 0x000fe200078e0202 */
[----:B------:R-:W-:Y:S01]  /*2530*/  IADD3 R12, P0, R12, R16, RZ ;  /* 0x000000100c0c7210 */ /* 0x000fe20007f1e0ff */
[----:B------:R-:W-:Y:S01]  /*2540*/  IMAD R30, R18, c[0x0][0x21c], R30 ;  /* 0x00008700121e7a24 */ /* 0x000fe200078e021e */
[----:B------:R-:W-:Y:S04]  /*2550*/  STL.64 [R1+0x60], R140 ;  /* 0x0000608c01007387 */ /* 0x000fe80000100a00 */
[----:B------:R-:W-:Y:S01]  /*2560*/  STL [R1+0x34], R138 ;  /* 0x0000348a01007387 */ /* 0x000fe20000100800 */
[----:B------:R-:W-:-:S03]  /*2570*/  IADD3.X R30, R2, R13, R30, P0, !PT ;  /* 0x0000000d021e7210 */ /* 0x000fc600007fe41e */
[----:B------:R-:W-:Y:S04]  /*2580*/  STL.64 [R1+0x58], R16 ;  /* 0x0000581001007387 */ /* 0x000fe80000100a00 */
[----:B------:R4:W-:Y:S04]  /*2590*/  STL [R1+0x30], R2 ;  /* 0x0000300201007387 */ /* 0x0009e80000100800 */
[----:B------:R-:W-:Y:S04]  /*25a0*/  LDSM.16.M88.4 R36, [R243] ;  /* 0x00000000f324783b */ /* 0x000fe80000000200 */
[----:B------:R-:W-:Y:S04]  /*25b0*/  LDSM.16.M88.4 R68, [R243+0x800] ;  /* 0x00080000f344783b */ /* 0x000fe80000000200 */
[----:B------:R-:W-:Y:S04]  /*25c0*/  LDSM.16.M88.4 R108, [R243+0x1000] ;  /* 0x00100000f36c783b */ /* 0x000fe80000000200 */
[----:B------:R-:W-:Y:S01]  /*25d0*/  LDSM.16.M88.4 R24, [R242+0x2000] ;  /* 0x00200000f218783b */ /* 0x000fe20000000200 */
[----:B----4-:R-:W-:-:S04]  /*25e0*/  LEA R2, P0, R12, c[0x0][0x1f8], 0x1 ;  /* 0x00007e000c027a11 */ /* 0x010fc800078008ff */
[----:B------:R-:W-:Y:S01]  /*25f0*/  LEA.HI.X R30, R12, c[0x0][0x1fc], R30, 0x1, P0 ;  /* 0x00007f000c1e7a11 */ /* 0x000fe200000f0c1e */
[----:B------:R-:W4:Y:S04]  /*2600*/  SHFL.IDX PT, R44, R2, RZ, 0x181f ;  /* 0x00181fff022c7589 */ /* 0x000f2800000e0000 */
[----:B------:R-:W5:Y:S04]  /*2610*/  SHFL.IDX PT, R40, R2, 0x1, 0x181f ;  /* 0x00381f0002287f89 */ /* 0x000f6800000e0000 */
[----:B------:R-:W2:Y:S04]  /*2620*/  SHFL.IDX PT, R29, R30, RZ, 0x181f ;  /* 0x00181fff1e1d7589 */ /* 0x000ea800000e0000 */
[----:B------:R-:W2:Y:S04]  /*2630*/  SHFL.IDX PT, R32, R2, 0x2, 0x181f ;  /* 0x00581f0002207f89 */ /* 0x000ea800000e0000 */
[----:B------:R-:W2:Y:S01]  /*2640*/  SHFL.IDX PT, R28, R30, 0x1, 0x181f ;  /* 0x00381f001e1c7f89 */ /* 0x000ea200000e0000 */
[-C--:B-1----:R-:W-:Y:S03]  /*2650*/  HMMA.16816.F32 R56, R52, R8.reuse, RZ ;  /* 0x000000083438723c */ /* 0x082fe600000018ff */
[----:B------:R-:W-:Y:S05]  /*2660*/  SHFL.IDX PT, R2, R2, 0x3, 0x181f ;  /* 0x00781f0002027f89 */ /* 0x000fea00000e0000 */
[----:B---3--:R-:W-:Y:S01]  /*2670*/  HMMA.16816.F32 R104, R100, R8, RZ ;  /* 0x000000086468723c */ /* 0x008fe200000018ff */
[----:B------:R-:W1:Y:S04]  /*2680*/  SHFL.IDX PT, R8, R30, 0x2, 0x181f ;  /* 0x00581f001e087f89 */ /* 0x000e6800000e0000 */
[----:B------:R-:W3:Y:S01]  /*2690*/  SHFL.IDX PT, R30, R30, 0x3, 0x181f ;  /* 0x00781f001e1e7f89 */ /* 0x000ee200000e0000 */
[----:B----4-:R-:W-:-:S02]  /*26a0*/  IADD3 R46, P0, R44, R51, RZ ;  /* 0x000000332c2e7210 */ /* 0x010fc40007f1e0ff */
[----:B------:R-:W-:Y:S02]  /*26b0*/  IADD3 R44, P5, R44, R137, RZ ;  /* 0x000000892c2c7210 */ /* 0x000fe40007fbe0ff */
[----:B------:R-:W-:Y:S02]  /*26c0*/  @P1 IADD3 R235, R243, -0x20, RZ ;  /* 0xffffffe0f3eb1810 */ /* 0x000fe40007ffe0ff */
[C---:B-----5:R-:W-:Y:S02]  /*26d0*/  IADD3 R42, P1, R40.reuse, R51, RZ ;  /* 0x00000033282a7210 */ /* 0x060fe40007f3e0ff */
[CC--:B--2---:R-:W-:Y:S01]  /*26e0*/  IADD3.X R47, R29.reuse, R50.reuse, RZ, P0, !PT ;  /* 0x000000321d2f7210 */ /* 0x0c4fe200007fe4ff */
[--C-:B------:R-:W-:Y:S01]  /*26f0*/  IMAD.X R45, R29, 0x1, R136.reuse, P5 ;  /* 0x000000011d2d7824 */ /* 0x100fe200028e0688 */
[----:B------:R-:W-:Y:S02]  /*2700*/  IADD3 R40, P0, R40, R137, RZ ;  /* 0x0000008928287210 */ /* 0x000fe40007f1e0ff */
[----:B------:R-:W-:Y:S01]  /*2710*/  ISETP.GE.AND P6, PT, R31, c[0x0][0x1d4], PT ;  /* 0x000075001f007a0c */ /* 0x000fe20003fc6270 */
[----:B------:R-:W-:Y:S01]  /*2720*/  HMMA.16816.F32 R20, R52, R36, RZ ;  /* 0x000000243414723c */ /* 0x000fe200000018ff */
[----:B------:R-:W-:Y:S01]  /*2730*/  IADD3 R34, P5, R32, R51, RZ ;  /* 0x0000003320227210 */ /* 0x000fe20007fbe0ff */
[----:B------:R-:W2:Y:S01]  /*2740*/  LDSM.16.M88.4 R96, [R235] ;  /* 0x00000000eb60783b */ /* 0x000ea20000000200 */
[C---:B------:R-:W-:Y:S01]  /*2750*/  IADD3.X R43, R28.reuse, R50, RZ, P1, !PT ;  /* 0x000000321c2b7210 */ /* 0x040fe20000ffe4ff */
[----:B------:R-:W-:Y:S01]  /*2760*/  IMAD.X R41, R28, 0x1, R136, P0 ;  /* 0x000000011c297824 */ /* 0x000fe200000e0688 */
[----:B------:R-:W-:Y:S01]  /*2770*/  IADD3 R32, P1, R32, R137, RZ ;  /* 0x0000008920207210 */ /* 0x000fe20007f3e0ff */
[----:B------:R-:W4:Y:S01]  /*2780*/  LDSM.16.M88.4 R92, [R235+0x800] ;  /* 0x00080000eb5c783b */ /* 0x000f220000000200 */
[----:B------:R-:W-:-:S02]  /*2790*/  ISETP.LT.OR P0, PT, R0, 0x1, P6 ;  /* 0x000000010000780c */ /* 0x000fc40003701670 */
[CC--:B-1----:R-:W-:Y:S01]  /*27a0*/  IADD3.X R35, R8.reuse, R50.reuse, RZ, P5, !PT ;  /* 0x0000003208237210 */ /* 0x0c2fe20002ffe4ff */
[----:B------:R-:W-:Y:S01]  /*27b0*/  IMAD.X R33, R8, 0x1, R136, P1 ;  /* 0x0000000108217824 */ /* 0x000fe200008e0688 */
[----:B------:R-:W-:Y:S01]  /*27c0*/  IADD3 R28, P5, R2, R51, RZ ;  /* 0x00000033021c7210 */ /* 0x000fe20007fbe0ff */
[C---:B------:R-:W-:Y:S01]  /*27d0*/  HMMA.16816.F32 R76, R52.reuse, R68, RZ ;  /* 0x00000044344c723c */ /* 0x040fe200000018ff */
[----:B------:R-:W-:Y:S01]  /*27e0*/  ISETP.GE.AND P1, PT, R250, c[0x0][0x1d4], PT ;  /* 0x00007500fa007a0c */ /* 0x000fe20003f26270 */
[----:B------:R-:W1:Y:S01]  /*27f0*/  LDSM.16.M88.4 R16, [R235+0x1000] ;  /* 0x00100000eb10783b */ /* 0x000e620000000200 */
[----:B---3--:R-:W-:Y:S02]  /*2800*/  IADD3.X R29, R30, R50, RZ, P5, !PT ;  /* 0x000000321e1d7210 */ /* 0x008fe40002ffe4ff */
[C---:B------:R-:W-:Y:S01]  /*2810*/  ISETP.LT.OR P5, PT, R0.reuse, 0x1, P1 ;  /* 0x000000010000780c */ /* 0x040fe20000fa1670 */
[----:B------:R-:W3:Y:S02]  /*2820*/  LDSM.16.M88.4 R12, [R235+0x1800] ;  /* 0x00180000eb0c783b */ /* 0x000ee40000000200 */
[C---:B------:R-:W-:Y:S08]  /*2830*/  HMMA.16816.F32 R64, R52.reuse, R108, RZ ;  /* 0x0000006c3440723c */ /* 0x040ff000000018ff */
[C---:B------:R-:W-:Y:S08]  /*2840*/  HMMA.16816.F32 R84, R52.reuse, R38, RZ ;  /* 0x000000263454723c */ /* 0x040ff000000018ff */
[C---:B------:R-:W-:Y:S08]  /*2850*/  HMMA.16816.F32 R72, R52.reuse, R70, RZ ;  /* 0x000000463448723c */ /* 0x040ff000000018ff */
[----:B------:R-:W-:Y:S08]  /*2860*/  HMMA.16816.F32 R60, R52, R110, RZ ;  /* 0x0000006e343c723c */ /* 0x000ff000000018ff */
[C---:B------:R-:W-:Y:S08]  /*2870*/  HMMA.16816.F32 R4, R100.reuse, R36, RZ ;  /* 0x000000246404723c */ /* 0x040ff000000018ff */
[C---:B------:R-:W-:Y:S08]  /*2880*/  HMMA.16816.F32 R80, R100.reuse, R68, RZ ;  /* 0x000000446450723c */ /* 0x040ff000000018ff */
[C---:B------:R-:W-:Y:S08]  /*2890*/  HMMA.16816.F32 R112, R100.reuse, R108, RZ ;  /* 0x0000006c6470723c */ /* 0x040ff000000018ff */
[C---:B------:R-:W-:Y:S08]  /*28a0*/  HMMA.16816.F32 R36, R100.reuse, R38, RZ ;  /* 0x000000266424723c */ /* 0x040ff000000018ff */
[C---:B------:R-:W-:Y:S08]  /*28b0*/  HMMA.16816.F32 R68, R100.reuse, R70, RZ ;  /* 0x000000466444723c */ /* 0x040ff000000018ff */
[----:B------:R-:W-:Y:S08]  /*28c0*/  HMMA.16816.F32 R108, R100, R110, RZ ;  /* 0x0000006e646c723c */ /* 0x000ff000000018ff */
[-C--:B------:R-:W-:Y:S08]  /*28d0*/  HMMA.16816.F32 R52, R52, R10.reuse, RZ ;  /* 0x0000000a3434723c */ /* 0x080ff000000018ff */
[----:B------:R-:W-:Y:S01]  /*28e0*/  HMMA.16816.F32 R100, R100, R10, RZ ;  /* 0x0000000a6464723c */ /* 0x000fe200000018ff */
[----:B------:R-:W5:Y:S04]  /*28f0*/  LDSM.16.M88.4 R8, [R242] ;  /* 0x00000000f208783b */ /* 0x000f680000000200 */
[----:B------:R-:W-:Y:S01]  /*2900*/  @!PT LDS RZ, [RZ] ;  /* 0x00000000fffff984 */ /* 0x000fe20000000800 */
[----:B------:R-:W-:Y:S01]  /*2910*/  @!PT LDS RZ, [RZ] ;  /* 0x00000000fffff984 */ /* 0x000fe20000000800 */
[----:B------:R-:W-:Y:S01]  /*2920*/  @!PT LDS RZ, [RZ] ;  /* 0x00000000fffff984 */ /* 0x000fe20000000800 */
[----:B------:R1:W-:Y:S01]  /*2930*/  LDGSTS.E.BYPASS.LTC128B.128 [R251+0x100], [R46.64], !P0 ;  /* 0x001000002efb7fae */ /* 0x0003e2000c101d46 */
[----:B------:R-:W-:-:S03]  /*2940*/  ISETP.LT.OR P0, PT, R0, 0x11, P6 ;  /* 0x000000110000780c */ /* 0x000fc60003701670 */
[----:B------:R1:W-:Y:S01]  /*2950*/  LDGSTS.E.BYPASS.LTC128B.128 [R251+0x2100], [R44.64], !P5 ;  /* 0x021000002cfb7fae */ /* 0x0003e2000e901d46 */
[----:B------:R-:W-:-:S09]  /*2960*/  ISETP.LT.OR P5, PT, R0, 0x11, P1 ;  /* 0x000000110000780c */ /* 0x000fd20000fa1670 */
[----:B------:R1:W-:Y:S01]  /*2970*/  LDGSTS.E.BYPASS.LTC128B.128 [R251+0x900], [R42.64], !P0 ;  /* 0x009000002afb7fae */ /* 0x0003e2000c101d46 */
[----:B------:R-:W-:-:S03]  /*2980*/  ISETP.LT.OR P0, PT, R0, 0x21, P6 ;  /* 0x000000210000780c */ /* 0x000fc60003701670 */
[----:B------:R1:W-:Y:S01]  /*2990*/  LDGSTS.E.BYPASS.LTC128B.128 [R251+0x2900], [R40.64], !P5 ;  /* 0x0290000028fb7fae */ /* 0x0003e2000e901d46 */
[C---:B------:R-:W-:Y:S02]  /*29a0*/  ISETP.LT.OR P5, PT, R0.reuse, 0x31, P6 ;  /* 0x000000310000780c */ /* 0x040fe400037a1670 */
[C---:B------:R-:W-:Y:S02]  /*29b0*/  ISETP.LT.OR P6, PT, R0.reuse, 0x21, P1 ;  /* 0x000000210000780c */ /* 0x040fe40000fc1670 */
[----:B------:R-:W-:Y:S02]  /*29c0*/  ISETP.LT.OR P1, PT, R0, 0x31, P1 ;  /* 0x000000310000780c */ /* 0x000fe40000f21670 */
[----:B------:R-:W-:-:S03]  /*29d0*/  MOV R0, 0x40 ;  /* 0x0000004000007802 */ /* 0x000fc60000000f00 */
[----:B------:R1:W-:Y:S01]  /*29e0*/  LDGSTS.E.BYPASS.LTC128B.128 [R251+0x1100], [R34.64], !P0 ;  /* 0x0110000022fb7fae */ /* 0x0003e2000c101d46 */
[----:B------:R-:W-:-:S04]  /*29f0*/  SEL R0, R0, 0xffffffc0, !P2 ;  /* 0xffffffc000007807 */ /* 0x000fc80005000000 */
[----:B------:R-:W-:Y:S01]  /*2a00*/  IADD3 R234, R243, R0, RZ ;  /* 0x00000000f3ea7210 */ /* 0x000fe20007ffe0ff */
[----:B------:R3:W-:Y:S01]  /*2a10*/  LDGSTS.E.BYPASS.LTC128B.128 [R251+0x3100], [R32.64], !P6 ;  /* 0x0310000020fb7fae */ /* 0x0007e2000f101d46 */
[C---:B--2---:R-:W-:Y:S03]  /*2a20*/  HMMA.16816.F32 R20, R24.reuse, R96, R20 ;  /* 0x000000601814723c */ /* 0x044fe60000001814 */
[----:B------:R2:W-:Y:S05]  /*2a30*/  LDGSTS.E.BYPASS.LTC128B.128 [R251+0x1900], [R28.64], !P5 ;  /* 0x019000001cfb7fae */ /* 0x0005ea000e901d46 */
[----:B----4-:R-:W-:Y:S01]  /*2a40*/  HMMA.16816.F32 R76, R24, R92, R76 ;  /* 0x0000005c184c723c */ /* 0x010fe2000000184c */
[----:B-1----:R-:W-:-:S05]  /*2a50*/  IADD3 R34, P0, R2, R137, RZ ;  /* 0x0000008902227210 */ /* 0x002fca0007f1e0ff */
[----:B------:R-:W-:Y:S02]  /*2a60*/  IMAD.X R35, R30, 0x1, R136, P0 ;  /* 0x000000011e237824 */ /* 0x000fe400000e0688 */
[C---:B------:R-:W-:Y:S03]  /*2a70*/  HMMA.16816.F32 R64, R24.reuse, R16, R64 ;  /* 0x000000101840723c */ /* 0x040fe60000001840 */
[----:B------:R1:W-:Y:S05]  /*2a80*/  LDGSTS.E.BYPASS.LTC128B.128 [R251+0x3900], [R34.64], !P1 ;  /* 0x0390000022fb7fae */ /* 0x0003ea000c901d46 */
[C---:B---3--:R-:W-:Y:S01]  /*2a90*/  HMMA.16816.F32 R56, R24.reuse, R12, R56 ;  /* 0x0000000c1838723c */ /* 0x048fe20000001838 */
[----:B------:R-:W-:Y:S07]  /*2aa0*/  LDSM.16.M88.4 R88, [R234] ;  /* 0x00000000ea58783b */ /* 0x000fee0000000200 */
[C---:B------:R-:W-:Y:S08]  /*2ab0*/  HMMA.16816.F32 R84, R24.reuse, R98, R84 ;  /* 0x000000621854723c */ /* 0x040ff00000001854 */
[C---:B------:R-:W-:Y:S08]  /*2ac0*/  HMMA.16816.F32 R72, R24.reuse, R94, R72 ;  /* 0x0000005e1848723c */ /* 0x040ff00000001848 */
[C---:B------:R-:W-:Y:S08]  /*2ad0*/  HMMA.16816.F32 R60, R24.reuse, R18, R60 ;  /* 0x00000012183c723c */ /* 0x040ff0000000183c */
[----:B------:R-:W-:Y:S01]  /*2ae0*/  HMMA.16816.F32 R52, R24, R14, R52 ;  /* 0x0000000e1834723c */ /* 0x000fe20000001834 */
[----:B------:R-:W3:Y:S01]  /*2af0*/  LDSM.16.M88.4 R24, [R241] ;  /* 0x00000000f118783b */ /* 0x000ee20000000200 */
[----:B------:R-:W-:-:S03]  /*2b00*/  IADD3 R2, R235, 0x2000, RZ ;  /* 0x00002000eb027810 */ /* 0x000fc60007ffe0ff */
[----:B------:R-:W-:Y:S03]  /*2b10*/  LDSM.16.M88.4 R124, [R240] ;  /* 0x00000000f07c783b */ /* 0x000fe60000000200 */
[C---:B-----5:R-:W-:Y:S01]  /*2b20*/  HMMA.16816.F32 R4, R8.reuse, R96, R4 ;  /* 0x000000600804723c */ /* 0x060fe20000001804 */
[----:B------:R-:W-:Y:S01]  /*2b30*/  IADD3 R232, R2, R0, RZ ;  /* 0x0000000002e87210 */ /* 0x000fe20007ffe0ff */
[----:B------:R-:W-:Y:S04]  /*2b40*/  LDSM.16.M88.4 R44, [R241+0x2000] ;  /* 0x00200000f12c783b */ /* 0x000fe80000000200 */
[----:B------:R-:W-:Y:S02]  /*2b50*/  LDSM.16.M88.4 R40, [R234+0x800] ;  /* 0x00080000ea28783b */ /* 0x000fe40000000200 */
[C---:B------:R-:W-:Y:S02]  /*2b60*/  HMMA.16816.F32 R112, R8.reuse, R16, R112 ;  /* 0x000000100870723c */ /* 0x040fe40000001870 */
[----:B-1----:R-:W-:Y:S04]  /*2b70*/  LDSM.16.M88.4 R32, [R234+0x1000] ;  /* 0x00100000ea20783b */ /* 0x002fe80000000200 */
[----:B--2---:R-:W-:Y:S02]  /*2b80*/  LDSM.16.M88.4 R28, [R234+0x1800] ;  /* 0x00180000ea1c783b */ /* 0x004fe40000000200 */
[C---:B------:R-:W-:Y:S02]  /*2b90*/  HMMA.16816.F32 R108, R8.reuse, R18, R108 ;  /* 0x00000012086c723c */ /* 0x040fe4000000186c */
[----:B------:R-:W1:Y:S04]  /*2ba0*/  LDSM.16.M88.4 R16, [R232+-0x2000] ;  /* 0xffe00000e810783b */ /* 0x000e680000000200 */
[----:B------:R-:W-:Y:S02]  /*2bb0*/  LDSM.16.M88.4 R132, [R243+0x2000] ;  /* 0x00200000f384783b */ /* 0x000fe40000000200 */
[----:B------:R-:W-:Y:S02]  /*2bc0*/  HMMA.16816.F32 R36, R8, R98, R36 ;  /* 0x000000620824723c */ /* 0x000fe40000001824 */
[----:B------:R-:W2:Y:S04]  /*2bd0*/  LDSM.16.M88.4 R96, [R244+0x4000] ;  /* 0x00400000f460783b */ /* 0x000ea80000000200 */
[----:B------:R-:W-:Y:S02]  /*2be0*/  LDSM.16.M88.4 R128, [R235+0x2000] ;  /* 0x00200000eb80783b */ /* 0x000fe40000000200 */
[----:B---3--:R-:W-:Y:S02]  /*2bf0*/  HMMA.16816.F32 R4, R24, R88, R4 ;  /* 0x000000581804723c */ /* 0x008fe40000001804 */
[----:B------:R-:W-:Y:S04]  /*2c00*/  LDSM.16.M88.4 R120, [R232+-0x1000] ;  /* 0xfff00000e878783b */ /* 0x000fe80000000200 */
[----:B------:R-:W-:Y:S02]  /*2c10*/  LDSM.16.M88.4 R116, [R232+-0x800] ;  /* 0xfff80000e874783b */ /* 0x000fe40000000200 */
[C---:B------:R-:W-:Y:S02]  /*2c20*/  HMMA.16816.F32 R80, R8.reuse, R92, R80 ;  /* 0x0000005c0850723c */ /* 0x040fe40000001850 */
[----:B------:R-:W0:Y:S06]  /*2c30*/  LDGDEPBAR ;  /* 0x00000000000079af */ /* 0x000e2c0000000000 */
[----:B------:R-:W-:Y:S08]  /*2c40*/  HMMA.16816.F32 R104, R8, R12, R104 ;  /* 0x0000000c0868723c */ /* 0x000ff00000001868 */
[----:B-1----:R-:W-:Y:S08]  /*2c50*/  HMMA.16816.F32 R4, R124, R16, R4 ;  /* 0x000000107c04723c */ /* 0x002ff00000001804 */
[C---:B------:R-:W-:Y:S01]  /*2c60*/  HMMA.16816.F32 R68, R8.reuse, R94, R68 ;  /* 0x0000005e0844723c */ /* 0x040fe20000001844 */
[----:B------:R-:W-:Y:S07]  /*2c70*/  LDSM.16.M88.4 R92, [R244+0x6000] ;  /* 0x00600000f45c783b */ /* 0x000fee0000000200 */
[----:B------:R-:W-:Y:S01]  /*2c80*/  HMMA.16816.F32 R100, R8, R14, R100 ;  /* 0x0000000e0864723c */ /* 0x000fe20000001864 */
[----:B------:R-:W1:Y:S04]  /*2c90*/  LDSM.16.M88.4 R12, [R240+0x2000] ;  /* 0x00200000f00c783b */ /* 0x000e680000000200 */
[----:B------:R-:W-:Y:S03]  /*2ca0*/  LDSM.16.M88.4 R8, [R232+-0x1800] ;  /* 0xffe80000e808783b */ /* 0x000fe60000000200 */
        /* <DEDUP_REMOVED lines=31> */
[----:B------:R-:W1:Y:S07]  /*2ea0*/  LDSM.16.M88.4 R8, [R232] ;  /* 0x00000000e808783b */ /* 0x000e6e0000000200 */
        /* <DEDUP_REMOVED lines=18> */
[----:B------:R-:W-:Y:S08]  /*2fd0*/  HMMA.16816.F32 R36, R44, R130, R36 ;  /* 0x000000822c24723c */ /* 0x000ff00000001824 */
[C---:B------:R-:W-:Y:S08]  /*2fe0*/  HMMA.16816.F32 R104, R124.reuse, R116, R104 ;  /* 0x000000747c68723c */ /* 0x040ff00000001868 */
[----:B------:R-:W-:Y:S01]  /*2ff0*/  HMMA.16816.F32 R100, R124, R118, R100 ;  /* 0x000000767c64723c */ /* 0x000fe20000001864 */
[----:B------:R-:W1:Y:S07]  /*3000*/  LDSM.16.M88.4 R116, [R234+0x2800] ;  /* 0x00280000ea74783b */ /* 0x000e6e0000000200 */
[----:B------:R-:W-:Y:S01]  /*3010*/  HMMA.16816.F32 R84, R40, R130, R84 ;  /* 0x000000822854723c */ /* 0x000fe20000001854 */
[----:B------:R-:W-:-:S02]  /*3020*/  FMUL.FTZ R6, R6, c[0x0][0x320] ;  /* 0x0000c80006067a20 */ /* 0x000fc40000410000 */
[----:B------:R-:W-:-:S05]  /*3030*/  FMUL.FTZ R7, R7, c[0x0][0x320] ;  /* 0x0000c80007077a20 */ /* 0x000fca0000410000 */
[----:B--2---:R-:W-:Y:S01]  /*3040*/  HMMA.16816.F32 R80, R44, R120, R80 ;  /* 0x000000782c50723c */ /* 0x004fe20000001850 */
[----:B------:R-:W-:-:S07]  /*3050*/  FMUL.FTZ R0, R4, c[0x0][0x320] ;  /* 0x0000c80004007a20 */ /* 0x000fce0000410000 */
[----:B------:R-:W-:Y:S01]  /*3060*/  HMMA.16816.F32 R76, R40, R120, R76 ;  /* 0x00000078284c723c */ /* 0x000fe2000000184c */
[----:B------:R-:W-:-:S07]  /*3070*/  FMUL.FTZ R2, R5, c[0x0][0x320] ;  /* 0x0000c80005027a20 */ /* 0x000fce0000410000 */
[-C--:B------:R-:W-:Y:S01]  /*3080*/  HMMA.16816.F32 R68, R44, R122.reuse, R68 ;  /* 0x0000007a2c44723c */ /* 0x080fe20000001844 */
[----:B------:R-:W2:Y:S07]  /*3090*/  MUFU.TANH R88, R6 ;  /* 0x0000000600587308 */ /* 0x000eae0000002400 */
[----:B------:R-:W-:Y:S01]  /*30a0*/  HMMA.16816.F32 R72, R40, R122, R72 ;  /* 0x0000007a2848723c */ /* 0x000fe20000001848 */
[----:B------:R3:W4:Y:S07]  /*30b0*/  MUFU.TANH R89, R7 ;  /* 0x0000000700597308 */ /* 0x00072e0000002400 */
[----:B------:R-:W-:Y:S08]  /*30c0*/  HMMA.16816.F32 R20, R28, R24, R20 ;  /* 0x000000181c14723c */ /* 0x000ff00000001814 */
[-C--:B------:R-:W-:Y:S01]  /*30d0*/  HMMA.16816.F32 R36, R32, R26.reuse, R36 ;  /* 0x0000001a2024723c */ /* 0x080fe20000001824 */
[----:B---3--:R-:W3:Y:S07]  /*30e0*/  LDSM.16.M88.4 R4, [R232+0x800] ;  /* 0x00080000e804783b */ /* 0x008eee0000000200 */
[----:B------:R-:W-:Y:S01]  /*30f0*/  HMMA.16816.F32 R84, R28, R26, R84 ;  /* 0x0000001a1c54723c */ /* 0x000fe20000001854 */
[----:B------:R-:W-:Y:S07]  /*3100*/  LDSM.16.M88.4 R24, [R234+0x3000] ;  /* 0x00300000ea18783b */ /* 0x000fee0000000200 */
[-C--:B-1----:R-:W-:Y:S08]  /*3110*/  HMMA.16816.F32 R80, R32, R116.reuse, R80 ;  /* 0x000000742050723c */ /* 0x082ff00000001850 */
[----:B------:R-:W-:Y:S08]  /*3120*/  HMMA.16816.F32 R76, R28, R116, R76 ;  /* 0x000000741c4c723c */ /* 0x000ff0000000184c */
[-C--:B------:R-:W-:Y:S08]  /*3130*/  HMMA.16816.F32 R68, R32, R118.reuse, R68 ;  /* 0x000000762044723c */ /* 0x080ff00000001844 */
[----:B------:R-:W-:Y:S08]  /*3140*/  HMMA.16816.F32 R72, R28, R118, R72 ;  /* 0x000000761c48723c */ /* 0x000ff00000001848 */
[----:B------:R-:W-:Y:S08]  /*3150*/  HMMA.16816.F32 R20, R12, R8, R20 ;  /* 0x000000080c14723c */ /* 0x000ff00000001814 */
[-C--:B------:R-:W-:Y:S08]  /*3160*/  HMMA.16816.F32 R36, R16, R10.reuse, R36 ;  /* 0x0000000a1024723c */ /* 0x080ff00000001824 */
[----:B------:R-:W-:Y:S01]  /*3170*/  HMMA.16816.F32 R84, R12, R10, R84 ;  /* 0x0000000a0c54723c */ /* 0x000fe20000001854 */
[----:B------:R-:W1:Y:S07]  /*3180*/  LDSM.16.M88.4 R8, [R243+0x3000] ;  /* 0x00300000f308783b */ /* 0x000e6e0000000200 */
[----:B---3--:R-:W-:Y:S01]  /*3190*/  HMMA.16816.F32 R80, R16, R4, R80 ;  /* 0x000000041050723c */ /* 0x008fe20000001850 */
[----:B------:R-:W-:-:S02]  /*31a0*/  FMUL.FTZ R20, R20, c[0x0][0x320] ;  /* 0x0000c80014147a20 */ /* 0x000fc40000410000 */
[----:B------:R-:W-:Y:S02]  /*31b0*/  FMUL.FTZ R21, R21, c[0x0][0x320] ;  /* 0x0000c80015157a20 */ /* 0x000fe40000410000 */
[----:B------:R-:W-:-:S03]  /*31c0*/  FMUL.FTZ R22, R22, c[0x0][0x320] ;  /* 0x0000c80016167a20 */ /* 0x000fc60000410000 */
[----:B------:R-:W-:Y:S01]  /*31d0*/  HMMA.16816.F32 R76, R12, R4, R76 ;  /* 0x000000040c4c723c */ /* 0x000fe2000000184c */
[----:B------:R-:W-:-:S07]  /*31e0*/  FMUL.FTZ R23, R23, c[0x0][0x320] ;  /* 0x0000c80017177a20 */ /* 0x000fce0000410000 */
[-C--:B------:R-:W-:Y:S01]  /*31f0*/  HMMA.16816.F32 R68, R16, R6.reuse, R68 ;  /* 0x000000061044723c */ /* 0x080fe20000001844 */
[----:B------:R-:W3:Y:S07]  /*3200*/  MUFU.TANH R124, R20 ;  /* 0x00000014007c7308 */ /* 0x000eee0000002400 */
[----:B------:R-:W-:Y:S01]  /*3210*/  HMMA.16816.F32 R72, R12, R6, R72 ;  /* 0x000000060c48723c */ /* 0x000fe20000001848 */
[----:B------:R-:W5:Y:S01]  /*3220*/  LDSM.16.M88.4 R4, [R243+0x3800] ;  /* 0x00380000f304783b */ /* 0x000f620000000200 */
[----:B------:R-:W1:Y:S08]  /*3230*/  MUFU.TANH R120, R21 ;  /* 0x0000001500787308 */ /* 0x000e700000002400 */
[----:B------:R-:W1:Y:S08]  /*3240*/  MUFU.TANH R121, R22 ;  /* 0x0000001600797308 */ /* 0x000e700000002400 */
[----:B------:R1:W1:Y:S02]  /*3250*/  MUFU.TANH R125, R23 ;  /* 0x00000017007d7308 */ /* 0x0002640000002400 */
[----:B-1----:R-:W1:Y:S01]  /*3260*/  LDSM.16.M88.4 R20, [R235+0x3000] ;  /* 0x00300000eb14783b */ /* 0x002e620000000200 */
[-C--:B------:R-:W-:Y:S08]  /*3270*/  HMMA.16816.F32 R112, R96, R8.reuse, R112 ;  /* 0x000000086070723c */ /* 0x080ff00000001870 */
[----:B------:R-:W-:Y:S08]  /*3280*/  HMMA.16816.F32 R64, R92, R8, R64 ;  /* 0x000000085c40723c */ /* 0x000ff00000001840 */
[-C--:B------:R-:W-:Y:S08]  /*3290*/  HMMA.16816.F32 R108, R96, R10.reuse, R108 ;  /* 0x0000000a606c723c */ /* 0x080ff0000000186c */
[----:B------:R-:W-:Y:S01]  /*32a0*/  HMMA.16816.F32 R60, R92, R10, R60 ;  /* 0x0000000a5c3c723c */ /* 0x000fe2000000183c */
[----:B------:R-:W2:Y:S07]  /*32b0*/  LDSM.16.M88.4 R8, [R235+0x3800] ;  /* 0x00380000eb08783b */ /* 0x000eae0000000200 */
[C---:B-----5:R-:W-:Y:S08]  /*32c0*/  HMMA.16816.F32 R104, R96.reuse, R4, R104 ;  /* 0x000000046068723c */ /* 0x060ff00000001868 */
[-C--:B------:R-:W-:Y:S08]  /*32d0*/  HMMA.16816.F32 R100, R96, R6.reuse, R100 ;  /* 0x000000066064723c */ /* 0x080ff00000001864 */
[C---:B------:R-:W-:Y:S08]  /*32e0*/  HMMA.16816.F32 R52, R92.reuse, R6, R52 ;  /* 0x000000065c34723c */ /* 0x040ff00000001834 */
[----:B------:R-:W-:Y:S08]  /*32f0*/  HMMA.16816.F32 R56, R92, R4, R56 ;  /* 0x000000045c38723c */ /* 0x000ff00000001838 */
[-C--:B-1----:R-:W-:Y:S08]  /*3300*/  HMMA.16816.F32 R112, R44, R20.reuse, R112 ;  /* 0x000000142c70723c */ /* 0x082ff00000001870 */
[----:B------:R-:W-:Y:S08]  /*3310*/  HMMA.16816.F32 R64, R40, R20, R64 ;  /* 0x000000142840723c */ /* 0x000ff00000001840 */
[-C--:B------:R-:W-:Y:S08]  /*3320*/  HMMA.16816.F32 R108, R44, R22.reuse, R108 ;  /* 0x000000162c6c723c */ /* 0x080ff0000000186c */
[----:B------:R-:W-:Y:S01]  /*3330*/  HMMA.16816.F32 R60, R40, R22, R60 ;  /* 0x00000016283c723c */ /* 0x000fe2000000183c */
[----:B------:R-:W1:Y:S01]  /*3340*/  LDSM.16.M88.4 R20, [R234+0x3800] ;  /* 0x00380000ea14783b */ /* 0x000e620000000200 */
[----:B------:R-:W-:-:S02]  /*3350*/  FMUL.FTZ R36, R36, c[0x0][0x320] ;  /* 0x0000c80024247a20 */ /* 0x000fc40000410000 */
[----:B------:R-:W-:Y:S02]  /*3360*/  FMUL.FTZ R37, R37, c[0x0][0x320] ;  /* 0x0000c80025257a20 */ /* 0x000fe40000410000 */
[----:B------:R-:W-:Y:S02]  /*3370*/  FMUL.FTZ R38, R38, c[0x0][0x320] ;  /* 0x0000c80026267a20 */ /* 0x000fe40000410000 */
[----:B------:R-:W-:Y:S01]  /*3380*/  FMUL.FTZ R39, R39, c[0x0][0x320] ;  /* 0x0000c80027277a20 */ /* 0x000fe20000410000 */
[C---:B--2---:R-:W-:Y:S01]  /*3390*/  HMMA.16816.F32 R104, R44.reuse, R8, R104 ;  /* 0x000000082c68723c */ /* 0x044fe20000001868 */
[----:B------:R-:W2:Y:S07]  /*33a0*/  MUFU.TANH R126, R36 ;  /* 0x00000024007e7308 */ /* 0x000eae0000002400 */
[-C--:B------:R-:W-:Y:S01]  /*33b0*/  HMMA.16816.F32 R100, R44, R10.reuse, R100 ;  /* 0x0000000a2c64723c */ /* 0x080fe20000001864 */
[----:B------:R-:W1:Y:S07]  /*33c0*/  MUFU.TANH R90, R37 ;  /* 0x00000025005a7308 */ /* 0x000e6e0000002400 */
[C---:B------:R-:W-:Y:S01]  /*33d0*/  HMMA.16816.F32 R52, R40.reuse, R10, R52 ;  /* 0x0000000a2834723c */ /* 0x040fe20000001834 */
[----:B------:R-:W1:Y:S07]  /*33e0*/  MUFU.TANH R91, R38 ;  /* 0x00000026005b7308 */ /* 0x000e6e0000002400 */
[----:B------:R-:W-:Y:S01]  /*33f0*/  HMMA.16816.F32 R56, R40, R8, R56 ;  /* 0x000000082838723c */ /* 0x000fe20000001838 */
[----:B------:R5:W1:Y:S07]  /*3400*/  MUFU.TANH R116, R39 ;  /* 0x0000002700747308 */ /* 0x000a6e0000002400 */
[-C--:B------:R-:W-:Y:S01]  /*3410*/  HMMA.16816.F32 R112, R32, R24.reuse, R112 ;  /* 0x000000182070723c */ /* 0x080fe20000001870 */
[----:B-----5:R-:W5:Y:S07]  /*3420*/  LDSM.16.M88.4 R36, [R232+0x1000] ;  /* 0x00100000e824783b */ /* 0x020f6e0000000200 */
[----:B------:R-:W-:Y:S08]  /*3430*/  HMMA.16816.F32 R64, R28, R24, R64 ;  /* 0x000000181c40723c */ /* 0x000ff00000001840 */
[-C--:B------:R-:W-:Y:S08]  /*3440*/  HMMA.16816.F32 R108, R32, R26.reuse, R108 ;  /* 0x0000001a206c723c */ /* 0x080ff0000000186c */
[----:B------:R-:W-:Y:S01]  /*3450*/  HMMA.16816.F32 R60, R28, R26, R60 ;  /* 0x0000001a1c3c723c */ /* 0x000fe2000000183c */
[----:B------:R-:W2:Y:S01]  /*3460*/  LDSM.16.M88.4 R24, [R232+0x1800] ;  /* 0x00180000e818783b */ /* 0x000ea20000000200 */
[----:B------:R-:W-:Y:S01]  /*3470*/  FMUL.FTZ R80, R80, c[0x0][0x320] ;  /* 0x0000c80050507a20 */ /* 0x000fe20000410000 */
[----:B------:R-:W-:Y:S01]  /*3480*/  ISETP.GE.AND P0, PT, R48, 0x2, PT ;  /* 0x000000023000780c */ /* 0x000fe20003f06270 */
[----:B------:R-:W-:Y:S01]  /*3490*/  FMUL.FTZ R81, R81, c[0x0][0x320] ;  /* 0x0000c80051517a20 */ /* 0x000fe20000410000 */
[----:B------:R-:W2:Y:S01]  /*34a0*/  MUFU.TANH R0, R0 ;  /* 0x0000000000007308 */ /* 0x000ea20000002400 */
[----:B------:R-:W-:Y:S01]  /*34b0*/  FMUL.FTZ R78, R78, c[0x0][0x320] ;  /* 0x0000c8004e4e7a20 */ /* 0x000fe20000410000 */
[----:B------:R-:W-:-:S04]  /*34c0*/  DEPBAR.LE SB0, 0x0 ;  /* 0x000080000000791a */ /* 0x000fc80000000000 */
[C---:B-1----:R-:W-:Y:S08]  /*34d0*/  HMMA.16816.F32 R104, R32.reuse, R20, R104 ;  /* 0x000000142068723c */ /* 0x042ff00000001868 */
[-C--:B------:R-:W-:Y:S08]  /*34e0*/  HMMA.16816.F32 R100, R32, R22.reuse, R100 ;  /* 0x000000162064723c */ /* 0x080ff00000001864 */
[C---:B------:R-:W-:Y:S08]  /*34f0*/  HMMA.16816.F32 R52, R28.reuse, R22, R52 ;  /* 0x000000161c34723c */ /* 0x040ff00000001834 */
[----:B------:R-:W-:Y:S08]  /*3500*/  HMMA.16816.F32 R56, R28, R20, R56 ;  /* 0x000000141c38723c */ /* 0x000ff00000001838 */
[----:B-----5:R-:W-:Y:S08]  /*3510*/  HMMA.16816.F32 R64, R12, R36, R64 ;  /* 0x000000240c40723c */ /* 0x020ff00000001840 */
[-C--:B------:R-:W-:Y:S08]  /*3520*/  HMMA.16816.F32 R108, R16, R38.reuse, R108 ;  /* 0x00000026106c723c */ /* 0x080ff0000000186c */
[----:B------:R-:W-:Y:S08]  /*3530*/  HMMA.16816.F32 R60, R12, R38, R60 ;  /* 0x000000260c3c723c */ /* 0x000ff0000000183c */
[C---:B--2---:R-:W-:Y:S08]  /*3540*/  HMMA.16816.F32 R104, R16.reuse, R24, R104 ;  /* 0x000000181068723c */ /* 0x044ff00000001868 */
[-C--:B------:R-:W-:Y:S08]  /*3550*/  HMMA.16816.F32 R100, R16, R26.reuse, R100 ;  /* 0x0000001a1064723c */ /* 0x080ff00000001864 */
[----:B------:R-:W-:Y:S08]  /*3560*/  HMMA.16816.F32 R52, R12, R26, R52 ;  /* 0x0000001a0c34723c */ /* 0x000ff00000001834 */
[----:B------:R-:W-:Y:S08]  /*3570*/  HMMA.16816.F32 R112, R16, R36, R112 ;  /* 0x000000241070723c */ /* 0x000ff00000001870 */
[----:B------:R-:W-:Y:S01]  /*3580*/  HMMA.16816.F32 R56, R12, R24, R56 ;  /* 0x000000180c38723c */ /* 0x000fe20000001838 */
[----:B------:R-:W-:Y:S01]  /*3590*/  FMUL.FTZ R79, R79, c[0x0][0x320] ;  /* 0x0000c8004f4f7a20 */ /* 0x000fe20000410000 */
[----:B------:R1:W2:Y:S01]  /*35a0*/  MUFU.TANH R117, R80 ;  /* 0x0000005000757308 */ /* 0x0002a20000002400 */
[----:B------:R-:W-:-:S02]  /*35b0*/  FMUL.FTZ R68, R68, c[0x0][0x320] ;  /* 0x0000c80044447a20 */ /* 0x000fc40000410000 */
[----:B------:R-:W-:Y:S02]  /*35c0*/  FMUL.FTZ R69, R69, c[0x0][0x320] ;  /* 0x0000c80045457a20 */ /* 0x000fe40000410000 */
[----:B------:R-:W-:-:S03]  /*35d0*/  FMUL.FTZ R64, R64, c[0x0][0x320] ;  /* 0x0000c80040407a20 */ /* 0x000fc60000410000 */
[----:B------:R5:W2:Y:S01]  /*35e0*/  MUFU.TANH R122, R81 ;  /* 0x00000051007a7308 */ /* 0x000aa20000002400 */
[----:B------:R-:W-:Y:S02]  /*35f0*/  FMUL.FTZ R65, R65, c[0x0][0x320] ;  /* 0x0000c80041417a20 */ /* 0x000fe40000410000 */
[----:B------:R-:W-:Y:S02]  /*3600*/  FMUL.FTZ R66, R66, c[0x0][0x320] ;  /* 0x0000c80042427a20 */ /* 0x000fe40000410000 */
[----:B------:R-:W-:Y:S02]  /*3610*/  FMUL.FTZ R67, R67, c[0x0][0x320] ;  /* 0x0000c80043437a20 */ /* 0x000fe40000410000 */
[----:B-1----:R-:W-:Y:S02]  /*3620*/  FMUL.FTZ R80, R82, c[0x0][0x320] ;  /* 0x0000c80052507a20 */ /* 0x002fe40000410000 */
[----:B------:R-:W1:Y:S01]  /*3630*/  MUFU.TANH R82, R78 ;  /* 0x0000004e00527308 */ /* 0x000e620000002400 */
[----:B-----5:R-:W-:-:S07]  /*3640*/  FMUL.FTZ R81, R83, c[0x0][0x320] ;  /* 0x0000c80053517a20 */ /* 0x020fce0000410000 */
[----:B------:R-:W1:Y:S01]  /*3650*/  MUFU.TANH R83, R79 ;  /* 0x0000004f00537308 */ /* 0x000e620000002400 */
[----:B------:R-:W-:Y:S02]  /*3660*/  FMUL.FTZ R84, R84, c[0x0][0x320] ;  /* 0x0000c80054547a20 */ /* 0x000fe40000410000 */
[----:B------:R-:W-:-:S05]  /*3670*/  FMUL.FTZ R85, R85, c[0x0][0x320] ;  /* 0x0000c80055557a20 */ /* 0x000fca0000410000 */
[----:B------:R5:W1:Y:S01]  /*3680*/  MUFU.TANH R78, R68 ;  /* 0x00000044004e7308 */ /* 0x000a620000002400 */
[----:B------:R-:W-:Y:S02]  /*3690*/  FMUL.FTZ R86, R86, c[0x0][0x320] ;  /* 0x0000c80056567a20 */ /* 0x000fe40000410000 */
[----:B------:R-:W-:-:S05]  /*36a0*/  FMUL.FTZ R87, R87, c[0x0][0x320] ;  /* 0x0000c80057577a20 */ /* 0x000fca0000410000 */
[----:B------:R1:W1:Y:S01]  /*36b0*/  MUFU.TANH R79, R69 ;  /* 0x00000045004f7308 */ /* 0x0002620000002400 */
[----:B------:R-:W-:Y:S02]  /*36c0*/  FMUL.FTZ R76, R76, c[0x0][0x320] ;  /* 0x0000c8004c4c7a20 */ /* 0x000fe40000410000 */
[----:B------:R-:W-:Y:S02]  /*36d0*/  FMUL.FTZ R77, R77, c[0x0][0x320] ;  /* 0x0000c8004d4d7a20 */ /* 0x000fe40000410000 */
[----:B------:R-:W-:Y:S02]  /*36e0*/  FMUL.FTZ R36, R74, c[0x0][0x320] ;  /* 0x0000c8004a247a20 */ /* 0x000fe40000410000 */
[----:B-----5:R-:W-:Y:S01]  /*36f0*/  FMUL.FTZ R68, R70, c[0x0][0x320] ;  /* 0x0000c80046447a20 */ /* 0x020fe20000410000 */
[----:B------:R5:W2:Y:S01]  /*3700*/  MUFU.TANH R186, R66 ;  /* 0x0000004200ba7308 */ /* 0x000aa20000002400 */
[----:B------:R-:W-:Y:S02]  /*3710*/  FMUL.FTZ R70, R72, c[0x0][0x320] ;  /* 0x0000c80048467a20 */ /* 0x000fe40000410000 */
[----:B------:R-:W-:-:S02]  /*3720*/  FMUL.FTZ R37, R75, c[0x0][0x320] ;  /* 0x0000c8004b257a20 */ /* 0x000fc40000410000 */
[----:B-1----:R-:W-:-:S03]  /*3730*/  FMUL.FTZ R69, R71, c[0x0][0x320] ;  /* 0x0000c80047457a20 */ /* 0x002fc60000410000 */
[----:B------:R1:W1:Y:S01]  /*3740*/  MUFU.TANH R72, R64 ;  /* 0x0000004000487308 */ /* 0x0002620000002400 */
[----:B------:R-:W-:Y:S02]  /*3750*/  FMUL.FTZ R71, R73, c[0x0][0x320] ;  /* 0x0000c80049477a20 */ /* 0x000fe40000410000 */
[----:B------:R-:W-:Y:S02]  /*3760*/  FMUL.FTZ R111, R111, c[0x0][0x320] ;  /* 0x0000c8006f6f7a20 */ /* 0x000fe40000410000 */
[----:B------:R-:W-:Y:S02]  /*3770*/  FMUL.FTZ R21, R60, c[0x0][0x320] ;  /* 0x0000c8003c157a20 */ /* 0x000fe40000410000 */
[----:B------:R-:W-:Y:S01]  /*3780*/  FMUL.FTZ R20, R61, c[0x0][0x320] ;  /* 0x0000c8003d147a20 */ /* 0x000fe20000410000 */
[----:B------:R2:W2:Y:S01]  /*3790*/  MUFU.TANH R73, R65 ;  /* 0x0000004100497308 */ /* 0x0004a20000002400 */
[----:B------:R-:W-:Y:S02]  /*37a0*/  FMUL.FTZ R62, R62, c[0x0][0x320] ;  /* 0x0000c8003e3e7a20 */ /* 0x000fe40000410000 */
[----:B------:R-:W-:-:S02]  /*37b0*/  FMUL.FTZ R63, R63, c[0x0][0x320] ;  /* 0x0000c8003f3f7a20 */ /* 0x000fc40000410000 */
[----:B-----5:R-:W-:Y:S02]  /*37c0*/  FMUL.FTZ R66, R107, c[0x0][0x320] ;  /* 0x0000c8006b427a20 */ /* 0x020fe40000410000 */
[----:B------:R-:W-:Y:S01]  /*37d0*/  FMUL.FTZ R17, R52, c[0x0][0x320] ;  /* 0x0000c80034117a20 */ /* 0x000fe20000410000 */
[----:B------:R5:W3:Y:S01]  /*37e0*/  MUFU.TANH R179, R67 ;  /* 0x0000004300b37308 */ /* 0x000ae20000002400 */
[----:B-1----:R-:W-:Y:S02]  /*37f0*/  FMUL.FTZ R64, R103, c[0x0][0x320] ;  /* 0x0000c80067407a20 */ /* 0x002fe40000410000 */
[----:B------:R-:W-:Y:S02]  /*3800*/  FMUL.FTZ R16, R53, c[0x0][0x320] ;  /* 0x0000c80035107a20 */ /* 0x000fe40000410000 */
[----:B------:R-:W-:Y:S02]  /*3810*/  FMUL.FTZ R112, R112, c[0x0][0x320] ;  /* 0x0000c80070707a20 */ /* 0x000fe40000410000 */
[----:B--2---:R-:W-:-:S02]  /*3820*/  FMUL.FTZ R65, R102, c[0x0][0x320] ;  /* 0x0000c80066417a20 */ /* 0x004fc40000410000 */
[----:B------:R-:W-:Y:S02]  /*3830*/  FMUL.FTZ R113, R113, c[0x0][0x320] ;  /* 0x0000c80071717a20 */ /* 0x000fe40000410000 */
[----:B------:R-:W-:Y:S02]  /*3840*/  FMUL.FTZ R114, R114, c[0x0][0x320] ;  /* 0x0000c80072727a20 */ /* 0x000fe40000410000 */
[----:B------:R-:W-:Y:S02]  /*3850*/  FMUL.FTZ R115, R115, c[0x0][0x320] ;  /* 0x0000c80073737a20 */ /* 0x000fe40000410000 */
[----:B-----5:R-:W-:Y:S02]  /*3860*/  FMUL.FTZ R67, R106, c[0x0][0x320] ;  /* 0x0000c8006a437a20 */ /* 0x020fe40000410000 */
[----:B------:R-:W-:Y:S02]  /*3870*/  FMUL.FTZ R108, R108, c[0x0][0x320] ;  /* 0x0000c8006c6c7a20 */ /* 0x000fe40000410000 */
[----:B------:R-:W-:-:S02]  /*3880*/  FMUL.FTZ R109, R109, c[0x0][0x320] ;  /* 0x0000c8006d6d7a20 */ /* 0x000fc40000410000 */
[----:B------:R-:W-:Y:S02]  /*3890*/  FMUL.FTZ R110, R110, c[0x0][0x320] ;  /* 0x0000c8006e6e7a20 */ /* 0x000fe40000410000 */
[----:B------:R-:W-:Y:S02]  /*38a0*/  FMUL.FTZ R104, R104, c[0x0][0x320] ;  /* 0x0000c80068687a20 */ /* 0x000fe40000410000 */
[----:B------:R-:W-:Y:S02]  /*38b0*/  FMUL.FTZ R105, R105, c[0x0][0x320] ;  /* 0x0000c80069697a20 */ /* 0x000fe40000410000 */
[----:B------:R-:W-:Y:S02]  /*38c0*/  FMUL.FTZ R56, R56, c[0x0][0x320] ;  /* 0x0000c80038387a20 */ /* 0x000fe40000410000 */
[----:B------:R-:W-:Y:S02]  /*38d0*/  FMUL.FTZ R57, R57, c[0x0][0x320] ;  /* 0x0000c80039397a20 */ /* 0x000fe40000410000 */
[----:B------:R-:W-:-:S02]  /*38e0*/  FMUL.FTZ R58, R58, c[0x0][0x320] ;  /* 0x0000c8003a3a7a20 */ /* 0x000fc40000410000 */
[----:B------:R-:W-:Y:S02]  /*38f0*/  FMUL.FTZ R59, R59, c[0x0][0x320] ;  /* 0x0000c8003b3b7a20 */ /* 0x000fe40000410000 */
[----:B------:R-:W-:Y:S02]  /*3900*/  FMUL.FTZ R100, R100, c[0x0][0x320] ;  /* 0x0000c80064647a20 */ /* 0x000fe40000410000 */
[----:B------:R-:W-:Y:S02]  /*3910*/  FMUL.FTZ R101, R101, c[0x0][0x320] ;  /* 0x0000c80065657a20 */ /* 0x000fe40000410000 */
[----:B------:R-:W-:Y:S02]  /*3920*/  FMUL.FTZ R54, R54, c[0x0][0x320] ;  /* 0x0000c80036367a20 */ /* 0x000fe40000410000 */
[----:B------:R-:W-:Y:S01]  /*3930*/  FMUL.FTZ R55, R55, c[0x0][0x320] ;  /* 0x0000c80037377a20 */ /* 0x000fe20000410000 */
[----:B------:R1:W2:Y:S08]  /*3940*/  MUFU.TANH R215, R111 ;  /* 0x0000006f00d77308 */ /* 0x0002b00000002400 */
[----:B------:R1:W1:Y:S08]  /*3950*/  MUFU.TANH R177, R62 ;  /* 0x0000003e00b17308 */ /* 0x0002700000002400 */
[----:B------:R1:W1:Y:S08]  /*3960*/  MUFU.TANH R171, R63 ;  /* 0x0000003f00ab7308 */ /* 0x0002700000002400 */
        /* <DEDUP_REMOVED lines=25> */
[----:B------:R1:W1:Y:S08]  /*3b00*/  MUFU.TANH R199, R105 ;  /* 0x0000006900c77308 */ /* 0x0002700000002400 */
        /* <DEDUP_REMOVED lines=13> */
[----:B------:R1:W1:Y:S01]  /*3be0*/  MUFU.TANH R111, R55 ;  /* 0x00000037006f7308 */ /* 0x0002620000002400 */
[----:B------:R-:W-:Y:S01]  /*3bf0*/  BSSY B0, `(.L_x_1643) ;  /* 0x0000050000007945 */ /* 0x000fe20003800000 */
[----:B------:R-:W-:Y:S01]  /*3c00*/  BAR.SYNC.DEFER_BLOCKING 0x0 ;  /* 0x0000000000007b1d */ /* 0x000fe20000010000 */
[----:B------:R-:W-:-:S05]  /*3c10*/  ISETP.GT.AND P1, PT, R144, 0x3f, PT ;  /* 0x0000003f9000780c */ /* 0x000fca0003f24270 */
        /* <DEDUP_REMOVED lines=8> */
[----:B------:R-:W-:Y:S02]  /*3ca0*/  @!P1 LEA.HI.X.SX32 R6, R5, R139, 0x1, P0 ;  /* 0x0000008b05069211 */ /* 0x000fe400000f0eff */
[----:B------:R-:W-:-:S04]  /*3cb0*/  @!P1 LEA R8, P0, R7, c[0x0][0x2a0], 0x2 ;  /* 0x0000a80007089a11 */ /* 0x000fc800078010ff */
[----:B------:R-:W-:-:S05]  /*3cc0*/  @!P1 LEA.HI.X R9, R7, c[0x0][0x2a4], R6, 0x2, P0 ;  /* 0x0000a90007099a11 */ /* 0x000fca00000f1406 */
[----:B------:R-:W2:Y:S01]  /*3cd0*/  @!P1 LDG.E R11, [R8.64] ;  /* 0x00000006080b9981 */ /* 0x000ea2000c1e1900 */
[----:B------:R-:W-:-:S04]  /*3ce0*/  IMAD.MOV R5, RZ, RZ, -R5 ;  /* 0x000000ffff057224 */ /* 0x000fc800078e0a05 */
[----:B------:R-:W-:-:S04]  /*3cf0*/  IMAD R10, R5, c[0x0][0x2b8], R4 ;  /* 0x0000ae00050a7a24 */ /* 0x000fc800078e0204 */
[----:B------:R-:W-:Y:S01]  /*3d00*/  IMAD.WIDE.U32 R6, R10, c[0x0][0x1e0], RZ ;  /* 0x000078000a067a25 */ /* 0x000fe200078e00ff */
[----:B------:R-:W-:Y:S01]  /*3d10*/  SHF.R.S32.HI R4, RZ, 0x1f, R10 ;  /* 0x0000001fff047819 */ /* 0x000fe2000001140a */
[----:B------:R3:W-:Y:S04]  /*3d20*/  STL [R1+0x48], R10 ;  /* 0x0000480a01007387 */ /* 0x0007e80000100800 */
[----:B------:R-:W-:-:S04]  /*3d30*/  IMAD R4, R4, c[0x0][0x1e0], RZ ;  /* 0x0000780004047a24 */ /* 0x000fc800078e02ff */
[----:B------:R-:W-:-:S05]  /*3d40*/  IMAD R4, R10, c[0x0][0x1e4], R4 ;  /* 0x000079000a047a24 */ /* 0x000fca00078e0204 */
[----:B------:R-:W-:Y:S02]  /*3d50*/  IADD3 R7, R7, R4, RZ ;  /* 0x0000000407077210 */ /* 0x000fe40007ffe0ff */
[----:B--2---:R-:W-:-:S03]  /*3d60*/  SHF.R.S32.HI R4, RZ, 0x1f, R11 ;  /* 0x0000001fff047819 */ /* 0x004fc6000001140b */
[----:B------:R-:W-:Y:S01]  /*3d70*/  IMAD.WIDE.U32 R6, R11, c[0x0][0x1f0], R6 ;  /* 0x00007c000b067a25 */ /* 0x000fe200078e0006 */
[----:B------:R2:W-:Y:S03]  /*3d80*/  STL [R1+0x44], R11 ;  /* 0x0000440b01007387 */ /* 0x0005e60000100800 */
[----:B------:R-:W-:Y:S01]  /*3d90*/  IMAD R4, R4, c[0x0][0x1f0], RZ ;  /* 0x00007c0004047a24 */ /* 0x000fe200078e02ff */
[----:B---3--:R-:W-:-:S03]  /*3da0*/  IADD3 R10, P2, R140, R6, RZ ;  /* 0x000000068c0a7210 */ /* 0x008fc60007f5e0ff */
[----:B------:R-:W-:-:S05]  /*3db0*/  IMAD R4, R11, c[0x0][0x1f4], R4 ;  /* 0x00007d000b047a24 */ /* 0x000fca00078e0204 */
[----:B------:R-:W-:Y:S02]  /*3dc0*/  IADD3.X R4, R138, R7, R4, P2, !PT ;  /* 0x000000078a047210 */ /* 0x000fe400017fe404 */
[----:B--2---:R-:W-:-:S04]  /*3dd0*/  LEA R11, P0, R10, c[0x0][0x1c8], 0x1 ;  /* 0x000072000a0b7a11 */ /* 0x004fc800078008ff */
[----:B------:R-:W-:Y:S01]  /*3de0*/  LEA.HI.X R10, R10, c[0x0][0x1cc], R4, 0x1, P0 ;  /* 0x000073000a0a7a11 */ /* 0x000fe200000f0c04 */
[----:B------:R-:W-:Y:S06]  /*3df0*/  BRA.DIV ~URZ, `(.L_x_1645) ;  /* 0x0000fd927f007947 */ /* 0x000fec000b800000 */
[----:B------:R2:W3:Y:S02]  /*3e00*/  SHFL.IDX PT, R12, R10, RZ, 0x181f ;  /* 0x00181fff0a0c7589 */ /* 0x0004e400000e0000 */
.L_x_1735:
[----:B------:R-:W-:Y:S05]  /*3e10*/  BRA.DIV ~URZ, `(.L_x_1646) ;  /* 0x0000fde27f007947 */ /* 0x000fea000b800000 */
[----:B------:R-:W4:Y:S01]  /*3e20*/  LDL R9, [R1+0xc] ;  /* 0x00000c0001097983 */ /* 0x000f220000100800 */
[----:B------:R-:W-:-:S03]  /*3e30*/  ISETP.GE.AND P0, PT, R250, c[0x0][0x1d4], PT ;  /* 0x00007500fa007a0c */ /* 0x000fc60003f06270 */
[----:B------:R-:W5:Y:S04]  /*3e40*/  SHFL.IDX PT, R8, R11, RZ, 0x181f ;  /* 0x00181fff0b087589 */ /* 0x000f6800000e0000 */
[----:B------:R-:W2:Y:S04]  /*3e50*/  SHFL.IDX PT, R6, R11, 0x1, 0x181f ;  /* 0x00381f000b067f89 */ /* 0x000ea800000e0000 */
[----:B------:R-:W3:Y:S04]  /*3e60*/  SHFL.IDX PT, R7, R10, 0x1, 0x181f ;  /* 0x00381f000a077f89 */ /* 0x000ee800000e0000 */
[----:B------:R-:W1:Y:S04]  /*3e70*/  SHFL.IDX PT, R4, R11, 0x2, 0x181f ;  /* 0x00581f000b047f89 */ /* 0x000e6800000e0000 */
[----:B------:R-:W1:Y:S04]  /*3e80*/  SHFL.IDX PT, R5, R10, 0x2, 0x181f ;  /* 0x00581f000a057f89 */ /* 0x000e6800000e0000 */
[----:B--2---:R-:W2:Y:S01]  /*3e90*/  SHFL.IDX PT, R10, R10, 0x3, 0x181f ;  /* 0x00781f000a0a7f89 */ /* 0x004ea200000e0000 */
[----:B-----5:R-:W-:-:S03]  /*3ea0*/  IADD3 R14, P6, R8, R51, RZ ;  /* 0x00000033080e7210 */ /* 0x020fc60007fde0ff */
[----:B------:R-:W1:Y:S01]  /*3eb0*/  SHFL.IDX PT, R11, R11, 0x3, 0x181f ;  /* 0x00781f000b0b7f89 */ /* 0x000e6200000e0000 */
[----:B------:R-:W-:Y:S01]  /*3ec0*/  IADD3 R18, P5, R8, R137, RZ ;  /* 0x0000008908127210 */ /* 0x000fe20007fbe0ff */
[----:B---3--:R-:W-:Y:S01]  /*3ed0*/  IMAD.X R15, R12, 0x1, R50, P6 ;  /* 0x000000010c0f7824 */ /* 0x008fe200030e0632 */
[----:B------:R-:W-:-:S03]  /*3ee0*/  IADD3 R8, P6, R6, R51, RZ ;  /* 0x0000003306087210 */ /* 0x000fc60007fde0ff */
[----:B------:R-:W-:Y:S01]  /*3ef0*/  IMAD.X R19, R12, 0x1, R136, P5 ;  /* 0x000000010c137824 */ /* 0x000fe200028e0688 */
[----:B------:R-:W-:-:S05]  /*3f00*/  IADD3 R12, P5, R6, R137, RZ ;  /* 0x00000089060c7210 */ /* 0x000fca0007fbe0ff */
[----:B------:R-:W-:Y:S01]  /*3f10*/  IMAD.X R13, R7, 0x1, R136, P5 ;  /* 0x00000001070d7824 */ /* 0x000fe200028e0688 */
[----:B----4-:R-:W-:Y:S01]  /*3f20*/  ISETP.GE.AND P2, PT, R9, c[0x0][0x1d4], PT ;  /* 0x0000750009007a0c */ /* 0x010fe20003f46270 */
[----:B------:R-:W-:Y:S01]  /*3f30*/  IMAD.X R9, R7, 0x1, R50, P6 ;  /* 0x0000000107097824 */ /* 0x000fe200030e0632 */
[C---:B-1----:R-:W-:Y:S02]  /*3f40*/  IADD3 R6, P6, R4.reuse, R51, RZ ;  /* 0x0000003304067210 */ /* 0x042fe40007fde0ff */
[----:B------:R-:W-:-:S03]  /*3f50*/  IADD3 R4, P5, R4, R137, RZ ;  /* 0x0000008904047210 */ /* 0x000fc60007fbe0ff */
[C---:B------:R-:W-:Y:S02]  /*3f60*/  IMAD.X R7, R5.reuse, 0x1, R50, P6 ;  /* 0x0000000105077824 */ /* 0x040fe400030e0632 */
[----:B------:R-:W-:-:S04]  /*3f70*/  IMAD.X R5, R5, 0x1, R136, P5 ;  /* 0x0000000105057824 */ /* 0x000fc800028e0688 */
[----:B------:R1:W-:Y:S04]  /*3f80*/  LDGSTS.E.BYPASS.LTC128B.128 [R251+0x4100], [R14.64], !P2 ;  /* 0x041000000efb7fae */ /* 0x0003e8000d101d46 */
[----:B------:R3:W-:Y:S04]  /*3f90*/  LDGSTS.E.BYPASS.LTC128B.128 [R251+0x6100], [R18.64], !P0 ;  /* 0x0610000012fb7fae */ /* 0x0007e8000c101d46 */
[----:B------:R3:W-:Y:S04]  /*3fa0*/  LDGSTS.E.BYPASS.LTC128B.128 [R251+0x4900], [R8.64], !P2 ;  /* 0x0490000008fb7fae */ /* 0x0007e8000d101d46 */
[----:B------:R4:W-:Y:S04]  /*3fb0*/  LDGSTS.E.BYPASS.LTC128B.128 [R251+0x6900], [R12.64], !P0 ;  /* 0x069000000cfb7fae */ /* 0x0009e8000c101d46 */
[----:B------:R3:W-:Y:S04]  /*3fc0*/  LDGSTS.E.BYPASS.LTC128B.128 [R251+0x5100], [R6.64], !P2 ;  /* 0x0510000006fb7fae */ /* 0x0007e8000d101d46 */
[----:B------:R3:W-:Y:S01]  /*3fd0*/  LDGSTS.E.BYPASS.LTC128B.128 [R251+0x7100], [R4.64], !P0 ;  /* 0x0710000004fb7fae */ /* 0x0007e2000c101d46 */
[----:B-1----:R-:W-:-:S02]  /*3fe0*/  SEL R14, RZ, 0x10, P2 ;  /* 0x00000010ff0e7807 */ /* 0x002fc40001000000 */
[----:B----4-:R-:W-:Y:S02]  /*3ff0*/  SEL R13, RZ, 0x10, P0 ;  /* 0x00000010ff0d7807 */ /* 0x010fe40000000000 */
.L_x_1736:
[C---:B--23--:R-:W-:Y:S02]  /*4000*/  IADD3 R5, -R14.reuse, 0x10, RZ ;  /* 0x000000100e057810 */ /* 0x04cfe40007ffe1ff */
[----:B------:R-:W-:Y:S02]  /*4010*/  IADD3 R4, -R13, 0x10, RZ ;  /* 0x000000100d047810 */ /* 0x000fe40007ffe1ff */
[----:B------:R-:W-:Y:S02]  /*4020*/  LOP3.LUT R5, R5, 0xf, RZ, 0xc0, !PT ;  /* 0x0000000f05057812 */ /* 0x000fe400078ec0ff */
[----:B------:R-:W-:Y:S02]  /*4030*/  ISETP.NE.U32.AND P6, PT, R14, RZ, PT ;  /* 0x000000ff0e00720c */ /* 0x000fe40003fc5070 */
[----:B------:R-:W-:Y:S02]  /*4040*/  IADD3 R6, P2, P0, R5, R11, R51 ;  /* 0x0000000b05067210 */ /* 0x000fe4000785e033 */
[----:B------:R-:W-:-:S02]  /*4050*/  LOP3.LUT R4, R4, 0xf, RZ, 0xc0, !PT ;  /* 0x0000000f04047812 */ /* 0x000fc400078ec0ff */
        /* <DEDUP_REMOVED lines=9> */
.L_x_1644:
[----:B--234-:R-:W-:Y:S05]  /*40f0*/  BSYNC B0 ;  /* 0x0000000000007941 */ /* 0x01cfea0003800000 */
.L_x_1643:
[----:B-1----:R-:W2:Y:S01]  /*4100*/  LDL R4, [R1+0x3c] ;  /* 0x00003c0001047983 */ /* 0x002ea20000100800 */
[----:B------:R-:W-:Y:S02]  /*4110*/  MOV R6, 0xffffffc0 ;  /* 0xffffffc000067802 */ /* 0x000fe40000000f00 */
[----:B------:R-:W-:Y:S01]  /*4120*/  IADD3 R18, -R248, R3, RZ ;  /* 0x00000003f8127210 */ /* 0x000fe20007ffe1ff */
[----:B------:R-:W0:Y:S02]  /*4130*/  LDGDEPBAR ;  /* 0x00000000000079af */ /* 0x000e240000000000 */
[----:B------:R-:W-:Y:S01]  /*4140*/  IMAD R6, R48, R6, 0x41 ;  /* 0x0000004130067424 */ /* 0x000fe200078e0206 */
[----:B--2---:R-:W-:Y:S02]  /*4150*/  IADD3 R7, R252, R4, RZ ;  /* 0x00000004fc077210 */ /* 0x004fe40007ffe0ff */
[----:B------:R-:W-:-:S03]  /*4160*/  MOV R4, c[0x0][0x2ac] ;  /* 0x0000ab0000047a02 */ /* 0x000fc60000000f00 */
[----:B------:R-:W-:-:S04]  /*4170*/  @P4 IMAD.HI.U32 R5, R7, c[0x0][0x2c8], RZ ;  /* 0x0000b20007054a27 */ /* 0x000fc800078e00ff */
[----:B------:R-:W-:Y:S01]  /*4180*/  IMAD R4, R4, c[0x0][0x1d0], R6 ;  /* 0x0000740004047a24 */ /* 0x000fe200078e0206 */
[----:B------:R-:W-:-:S04]  /*4190*/  @P4 SHF.R.U32.HI R7, RZ, c[0x0][0x2cc], R5 ;  /* 0x0000b300ff074a19 */ /* 0x000fc80000011605 */
[----:B------:R-:W-:Y:S01]  /*41a0*/  IADD3 R3, R4, -c[0x0][0x168], -R248 ;  /* 0x80005a0004037a10 */ /* 0x000fe20007ffe8f8 */
[----:B------:R-:W-:Y:S05]  /*41b0*/  BRA.DIV ~URZ, `(.L_x_1647) ;  /* 0x0000ff827f007947 */ /* 0x000fea000b800000 */
[----:B------:R1:W2:Y:S02]  /*41c0*/  SHFL.IDX PT, R4, R7, RZ, 0x1c1f ;  /* 0x001c1fff07047589 */ /* 0x0002a400000e0000 */
.L_x_1737:
        /* <DEDUP_REMOVED lines=33> */
[----:B------:R-:W-:Y:S01]  /*43e0*/  FSEL R197, R197, -INF , P0 ;  /* 0xff800000c5c57808 */ /* 0x000fe20000000000 */
[----:B------:R-:W-:Y:S05]  /*43f0*/  BRA.DIV ~URZ, `(.L_x_1648) ;  /* 0x0000fda27f007947 */ /* 0x000fea000b800000 */
[----:B------:R-:W2:Y:S04]  /*4400*/  SHFL.IDX PT, R2, R7, 0x2, 0x1c1f ;  /* 0x005c1f0007027f89 */ /* 0x000ea800000e0000 */
[----:B------:R-:W3:Y:S04]  /*4410*/  SHFL.IDX PT, R0, R7, 0x1, 0x1c1f ;  /* 0x003c1f0007007f89 */ /* 0x000ee800000e0000 */
[----:B-1----:R-:W1:Y:S01]  /*4420*/  SHFL.IDX PT, R7, R7, 0x3, 0x1c1f ;  /* 0x007c1f0007077f89 */ /* 0x002e6200000e0000 */
[----:B--2---:R-:W-:-:S02]  /*4430*/  IMAD.IADD R2, R3, 0x1, R2 ;  /* 0x0000000103027824 */ /* 0x004fc400078e0202 */
[----:B---3--:R-:W-:-:S03]  /*4440*/  IMAD.IADD R0, R3, 0x1, R0 ;  /* 0x0000000103007824 */ /* 0x008fc600078e0200 */
[----:B------:R-:W-:Y:S01]  /*4450*/  IMNMX R2, R18, R2, PT ;  /* 0x0000000212027217 */ /* 0x000fe20003800200 */
[----:B-1----:R-:W-:-:S03]  /*4460*/  IMAD.IADD R3, R3, 0x1, R7 ;  /* 0x0000000103037824 */ /* 0x002fc600078e0207 */
[C---:B------:R-:W-:Y:S02]  /*4470*/  ISETP.GT.AND P6, PT, R2.reuse, RZ, PT ;  /* 0x000000ff0200720c */ /* 0x040fe40003fc4270 */
[C---:B------:R-:W-:Y:S02]  /*4480*/  ISETP.GT.AND P5, PT, R2.reuse, 0x1, PT ;  /* 0x000000010200780c */ /* 0x040fe40003fa4270 */
[----:B------:R-:W-:Y:S02]  /*4490*/  ISETP.GT.AND P2, PT, R2, 0x8, PT ;  /* 0x000000080200780c */ /* 0x000fe40003f44270 */
[----:B------:R-:W-:Y:S02]  /*44a0*/  FSEL R124, R124, -INF , P6 ;  /* 0xff8000007c7c7808 */ /* 0x000fe40003000000 */
[----:B------:R-:W-:Y:S02]  /*44b0*/  FSEL R120, R120, -INF , P5 ;  /* 0xff80000078787808 */ /* 0x000fe40002800000 */
[----:B------:R-:W-:-:S02]  /*44c0*/  ISETP.GT.AND P6, PT, R2, 0x10, PT ;  /* 0x000000100200780c */ /* 0x000fc40003fc4270 */
[C---:B------:R-:W-:Y:S02]  /*44d0*/  ISETP.GT.AND P5, PT, R2.reuse, 0x11, PT ;  /* 0x000000110200780c */ /* 0x040fe40003fa4270 */
[----:B------:R-:W-:Y:S02]  /*44e0*/  ISETP.GT.AND P0, PT, R2, 0x9, PT ;  /* 0x000000090200780c */ /* 0x000fe40003f04270 */
[----:B------:R-:W-:Y:S02]  /*44f0*/  FSEL R84, R84, -INF , P2 ;  /* 0xff80000054547808 */ /* 0x000fe40001000000 */
[----:B------:R-:W-:Y:S02]  /*4500*/  ISETP.GT.AND P2, PT, R2, 0x18, PT ;  /* 0x000000180200780c */ /* 0x000fe40003f44270 */
[----:B------:R-:W-:Y:S02]  /*4510*/  FSEL R11, R76, -INF , P6 ;  /* 0xff8000004c0b7808 */ /* 0x000fe40003000000 */
[----:B------:R-:W-:-:S02]  /*4520*/  FSEL R10, R77, -INF , P5 ;  /* 0xff8000004d0a7808 */ /* 0x000fc40002800000 */
[C---:B------:R-:W-:Y:S02]  /*4530*/  ISETP.GT.AND P6, PT, R2.reuse, 0x20, PT ;  /* 0x000000200200780c */ /* 0x040fe40003fc4270 */
[C---:B------:R-:W-:Y:S02]  /*4540*/  ISETP.GT.AND P5, PT, R2.reuse, 0x21, PT ;  /* 0x000000210200780c */ /* 0x040fe40003fa4270 */
[----:B------:R-:W-:Y:S02]  /*4550*/  FSEL R85, R85, -INF , P0 ;  /* 0xff80000055557808 */ /* 0x000fe40000000000 */
[----:B------:R-:W-:Y:S02]  /*4560*/  ISETP.GT.AND P0, PT, R2, 0x19, PT ;  /* 0x000000190200780c */ /* 0x000fe40003f04270 */
[----:B------:R-:W-:Y:S02]  /*4570*/  FSEL R70, R70, -INF , P2 ;  /* 0xff80000046467808 */ /* 0x000fe40001000000 */
[----:B------:R-:W-:-:S02]  /*4580*/  ISETP.GT.AND P2, PT, R2, 0x28, PT ;  /* 0x000000280200780c */ /* 0x000fc40003f44270 */
[----:B------:R-:W-:Y:S02]  /*4590*/  FSEL R108, R72, -INF , P6 ;  /* 0xff800000486c7808 */ /* 0x000fe40003000000 */
[----:B------:R-:W-:Y:S02]  /*45a0*/  FSEL R93, R73, -INF , P5 ;  /* 0xff800000495d7808 */ /* 0x000fe40002800000 */
[C---:B------:R-:W-:Y:S02]  /*45b0*/  ISETP.GT.AND P6, PT, R2.reuse, 0x30, PT ;  /* 0x000000300200780c */ /* 0x040fe40003fc4270 */
[----:B------:R-:W-:Y:S02]  /*45c0*/  ISETP.GT.AND P5, PT, R2, 0x31, PT ;  /* 0x000000310200780c */ /* 0x000fe40003fa4270 */
[----:B------:R-:W-:Y:S02]  /*45d0*/  IMNMX R0, R18, R0, PT ;  /* 0x0000000012007217 */ /* 0x000fe40003800200 */
[----:B------:R-:W-:-:S02]  /*45e0*/  FSEL R71, R71, -INF , P0 ;  /* 0xff80000047477808 */ /* 0x000fc40000000000 */
[C---:B------:R-:W-:Y:S02]  /*45f0*/  ISETP.GT.AND P0, PT, R2.reuse, 0x29, PT ;  /* 0x000000290200780c */ /* 0x040fe40003f04270 */
[----:B------:R-:W-:Y:S02]  /*4600*/  FSEL R79, R21, -INF , P2 ;  /* 0xff800000154f7808 */ /* 0x000fe40001000000 */
[----:B------:R-:W-:Y:S02]  /*4610*/  ISETP.GT.AND P2, PT, R2, 0x38, PT ;  /* 0x000000380200780c */ /* 0x000fe40003f44270 */
[----:B------:R-:W-:Y:S02]  /*4620*/  FSEL R63, R63, -INF , P6 ;  /* 0xff8000003f3f7808 */ /* 0x000fe40003000000 */
[----:B------:R-:W-:Y:S02]  /*4630*/  FSEL R62, R62, -INF , P5 ;  /* 0xff8000003e3e7808 */ /* 0x000fe40002800000 */
[----:B------:R-:W-:-:S02]  /*4640*/  ISETP.GT.AND P6, PT, R0, RZ, PT ;  /* 0x000000ff0000720c */ /* 0x000fc40003fc4270 */
[----:B------:R-:W-:Y:S02]  /*4650*/  ISETP.GT.AND P5, PT, R0, 0x1, PT ;  /* 0x000000010000780c */ /* 0x000fe40003fa4270 */
[----:B------:R-:W-:Y:S02]  /*4660*/  FSEL R78, R20, -INF , P0 ;  /* 0xff800000144e7808 */ /* 0x000fe40000000000 */
[----:B------:R-:W-:Y:S02]  /*4670*/  ISETP.GT.AND P0, PT, R2, 0x39, PT ;  /* 0x000000390200780c */ /* 0x000fe40003f04270 */
[----:B------:R-:W-:Y:S02]  /*4680*/  FSEL R77, R17, -INF , P2 ;  /* 0xff800000114d7808 */ /* 0x000fe40001000000 */
[----:B------:R-:W-:Y:S02]  /*4690*/  ISETP.GT.AND P2, PT, R0, 0x8, PT ;  /* 0x000000080000780c */ /* 0x000fe40003f44270 */
[----:B------:R-:W-:-:S02]  /*46a0*/  FSEL R88, R88, -INF , P6 ;  /* 0xff80000058587808 */ /* 0x000fc40003000000 */
[----:B------:R-:W-:Y:S02]  /*46b0*/  FSEL R89, R89, -INF , P5 ;  /* 0xff80000059597808 */ /* 0x000fe40002800000 */
[C---:B------:R-:W-:Y:S02]  /*46c0*/  ISETP.GT.AND P6, PT, R0.reuse, 0x10, PT ;  /* 0x000000100000780c */ /* 0x040fe40003fc4270 */
[----:B------:R-:W-:Y:S02]  /*46d0*/  ISETP.GT.AND P5, PT, R0, 0x11, PT ;  /* 0x000000110000780c */ /* 0x000fe40003fa4270 */
[----:B------:R-:W-:Y:S02]  /*46e0*/  FSEL R76, R16, -INF , P0 ;  /* 0xff800000104c7808 */ /* 0x000fe40000000000 */
[----:B------:R-:W-:Y:S02]  /*46f0*/  ISETP.GT.AND P0, PT, R0, 0x9, PT ;  /* 0x000000090000780c */ /* 0x000fe40003f04270 */
[----:B------:R-:W-:-:S02]  /*4700*/  FSEL R91, R91, -INF , P2 ;  /* 0xff8000005b5b7808 */ /* 0x000fc40001000000 */
[----:B------:R-:W-:Y:S02]  /*4710*/  ISETP.GT.AND P2, PT, R0, 0x18, PT ;  /* 0x000000180000780c */ /* 0x000fe40003f44270 */
[----:B------:R-:W-:Y:S02]  /*4720*/  FSEL R80, R80, -INF , P6 ;  /* 0xff80000050507808 */ /* 0x000fe40003000000 */
        /* <DEDUP_REMOVED lines=10> */
[----:B------:R-:W-:Y:S02]  /*47d0*/  ISETP.GT.AND P5, PT, R0, 0x31, PT ;  /* 0x000000310000780c */ /* 0x000fe40003fa4270 */
[----:B------:R-:W-:Y:S02]  /*47e0*/  IMNMX R18, R18, R3, PT ;  /* 0x0000000312127217 */ /* 0x000fe40003800200 */
[----:B------:R-:W-:Y:S02]  /*47f0*/  FSEL R69, R69, -INF , P0 ;  /* 0xff80000045457808 */ /* 0x000fe40000000000 */
[----:B------:R-:W-:Y:S02]  /*4800*/  ISETP.GT.AND P0, PT, R0, 0x29, PT ;  /* 0x000000290000780c */ /* 0x000fe40003f04270 */
[----:B------:R-:W-:Y:S02]  /*4810*/  FSEL R176, R176, -INF , P2 ;  /* 0xff800000b0b07808 */ /* 0x000fe40001000000 */
[----:B------:R-:W-:-:S02]  /*4820*/  ISETP.GT.AND P2, PT, R0, 0x38, PT ;  /* 0x000000380000780c */ /* 0x000fc40003f44270 */
[----:B------:R-:W-:Y:S02]  /*4830*/  FSEL R67, R67, -INF , P6 ;  /* 0xff80000043437808 */ /* 0x000fe40003000000 */
[----:B------:R-:W-:Y:S02]  /*4840*/  FSEL R66, R66, -INF , P5 ;  /* 0xff80000042427808 */ /* 0x000fe40002800000 */
[C---:B------:R-:W-:Y:S02]  /*4850*/  ISETP.GT.AND P6, PT, R18.reuse, RZ, PT ;  /* 0x000000ff1200720c */ /* 0x040fe40003fc4270 */
[----:B------:R-:W-:Y:S02]  /*4860*/  ISETP.GT.AND P5, PT, R18, 0x1, PT ;  /* 0x000000011200780c */ /* 0x000fe40003fa4270 */
[----:B------:R-:W-:Y:S02]  /*4870*/  FSEL R215, R215, -INF , P0 ;  /* 0xff800000d7d77808 */ /* 0x000fe40000000000 */
[----:B------:R-:W-:-:S02]  /*4880*/  ISETP.GT.AND P0, PT, R0, 0x39, PT ;  /* 0x000000390000780c */ /* 0x000fc40003f04270 */
[----:B------:R-:W-:Y:S02]  /*4890*/  FSEL R65, R65, -INF , P2 ;  /* 0xff80000041417808 */ /* 0x000fe40001000000 */
[----:B------:R-:W-:Y:S02]  /*48a0*/  FMNMX.FTZ R3, R15, R14, !PT ;  /* 0x0000000e0f037209 */ /* 0x000fe40007810000 */
[----:B------:R-:W-:Y:S02]  /*48b0*/  ISETP.GT.AND P2, PT, R18, 0x8, PT ;  /* 0x000000081200780c */ /* 0x000fe40003f44270 */
[----:B------:R-:W-:Y:S02]  /*48c0*/  FSEL R121, R121, -INF , P6 ;  /* 0xff80000079797808 */ /* 0x000fe40003000000 */
[----:B------:R-:W-:Y:S02]  /*48d0*/  FSEL R125, R125, -INF , P5 ;  /* 0xff8000007d7d7808 */ /* 0x000fe40002800000 */
[----:B------:R-:W-:-:S02]  /*48e0*/  FMNMX.FTZ R5, R88, R89, !PT ;  /* 0x0000005958057209 */ /* 0x000fc40007810000 */
[----:B------:R-:W-:Y:S02]  /*48f0*/  FMNMX.FTZ R4, R124, R120, !PT ;  /* 0x000000787c047209 */ /* 0x000fe40007810000 */
[----:B------:R-:W-:Y:S02]  /*4900*/  FSEL R64, R64, -INF , P0 ;  /* 0xff80000040407808 */ /* 0x000fe40000000000 */
[----:B------:R-:W-:Y:S02]  /*4910*/  FMNMX.FTZ R2, R126, R3, !PT ;  /* 0x000000037e027209 */ /* 0x000fe40007810000 */
[----:B------:R-:W-:Y:S02]  /*4920*/  ISETP.GT.AND P0, PT, R18, 0x9, PT ;  /* 0x000000091200780c */ /* 0x000fe40003f04270 */
[----:B------:R-:W-:Y:S02]  /*4930*/  FSEL R86, R86, -INF , P2 ;  /* 0xff80000056567808 */ /* 0x000fe40001000000 */
[----:B------:R-:W-:-:S02]  /*4940*/  FMNMX.FTZ R5, R91, R5, !PT ;  /* 0x000000055b057209 */ /* 0x000fc40007810000 */
[----:B------:R-:W-:Y:S02]  /*4950*/  FMNMX.FTZ R4, R84, R4, !PT ;  /* 0x0000000454047209 */ /* 0x000fe40007810000 */
[----:B------:R-:W-:Y:S02]  /*4960*/  FMNMX.FTZ R6, R121, R125, !PT ;  /* 0x0000007d79067209 */ /* 0x000fe40007810000 */
[----:B------:R-:W-:Y:S02]  /*4970*/  FMNMX.FTZ R2, R90, R2, !PT ;  /* 0x000000025a027209 */ /* 0x000fe40007810000 */
[----:B------:R-:W-:Y:S02]  /*4980*/  ISETP.GT.AND P6, PT, R18, 0x10, PT ;  /* 0x000000101200780c */ /* 0x000fe40003fc4270 */
[----:B------:R-:W-:Y:S02]  /*4990*/  FSEL R87, R87, -INF , P0 ;  /* 0xff80000057577808 */ /* 0x000fe40000000000 */
[----:B------:R-:W-:-:S02]  /*49a0*/  FMNMX.FTZ R5, R116, R5, !PT ;  /* 0x0000000574057209 */ /* 0x000fc40007810000 */
[----:B------:R-:W-:Y:S02]  /*49b0*/  FMNMX.FTZ R4, R85, R4, !PT ;  /* 0x0000000455047209 */ /* 0x000fe40007810000 */
[----:B------:R-:W-:Y:S02]  /*49c0*/  FMNMX.FTZ R6, R86, R6, !PT ;  /* 0x0000000656067209 */ /* 0x000fe40007810000 */
[----:B------:R-:W-:Y:S02]  /*49d0*/  ISETP.GT.AND P5, PT, R18, 0x11, PT ;  /* 0x000000111200780c */ /* 0x000fe40003fa4270 */
[----:B------:R-:W-:Y:S02]  /*49e0*/  FSEL R82, R82, -INF , P6 ;  /* 0xff80000052527808 */ /* 0x000fe40003000000 */
[----:B------:R-:W-:Y:S02]  /*49f0*/  FMNMX.FTZ R2, R117, R2, !PT ;  /* 0x0000000275027209 */ /* 0x000fe40007810000 */
        /* <DEDUP_REMOVED lines=63> */
[----:B------:R-:W-:Y:S02]  /*4df0*/  FMNMX.FTZ R7, R197, R7, !PT ;  /* 0x00000007c5077209 */ /* 0x000fe40007810000 */
[----:B------:R-:W-:Y:S02]  /*4e00*/  FMNMX.FTZ R5, R64, R5, !PT ;  /* 0x0000000540057209 */ /* 0x000fe40007810000 */
[----:B------:R-:W-:Y:S01]  /*4e10*/  FMNMX.FTZ R4, R76, R4, !PT ;  /* 0x000000044c047209 */ /* 0x000fe20007810000 */
[----:B------:R-:W1:Y:S01]  /*4e20*/  SHFL.BFLY PT, R3, R7, 0x2, 0x1f ;  /* 0x0c401f0007037f89 */ /* 0x000e6200000e0000 */
[----:B------:R-:W-:-:S02]  /*4e30*/  FSEL R111, R111, -INF , P0 ;  /* 0xff8000006f6f7808 */ /* 0x000fc40000000000 */
[----:B------:R-:W-:Y:S01]  /*4e40*/  FMNMX.FTZ R6, R168, R6, !PT ;  /* 0x00000006a8067209 */ /* 0x000fe20007810000 */
[----:B------:R-:W2:Y:S03]  /*4e50*/  SHFL.BFLY PT, R2, R5, 0x2, 0x1f ;  /* 0x0c401f0005027f89 */ /* 0x000ea600000e0000 */
[----:B------:R-:W-:Y:S01]  /*4e60*/  FMNMX.FTZ R6, R111, R6, !PT ;  /* 0x000000066f067209 */ /* 0x000fe20007810000 */
[----:B------:R-:W3:Y:S04]  /*4e70*/  SHFL.BFLY PT, R0, R4, 0x2, 0x1f ;  /* 0x0c401f0004007f89 */ /* 0x000ee800000e0000 */
[----:B------:R-:W4:Y:S01]  /*4e80*/  SHFL.BFLY PT, R196, R6, 0x2, 0x1f ;  /* 0x0c401f0006c47f89 */ /* 0x000f2200000e0000 */
[----:B-1----:R-:W-:-:S02]  /*4e90*/  FMNMX.FTZ R7, R3, R7, !PT ;  /* 0x0000000703077209 */ /* 0x002fc40007810000 */
[----:B--2---:R-:W-:-:S03]  /*4ea0*/  FMNMX.FTZ R5, R5, R2, !PT ;  /* 0x0000000205057209 */ /* 0x004fc60007810000 */
[----:B------:R-:W1:Y:S01]  /*4eb0*/  SHFL.BFLY PT, R3, R7, 0x1, 0x1f ;  /* 0x0c201f0007037f89 */ /* 0x000e6200000e0000 */
[----:B---3--:R-:W-:-:S03]  /*4ec0*/  FMNMX.FTZ R4, R4, R0, !PT ;  /* 0x0000000004047209 */ /* 0x008fc60007810000 */
[----:B------:R-:W2:Y:S01]  /*4ed0*/  SHFL.BFLY PT, R2, R5, 0x1, 0x1f ;  /* 0x0c201f0005027f89 */ /* 0x000ea200000e0000 */
[----:B----4-:R-:W-:-:S03]  /*4ee0*/  FMNMX.FTZ R196, R6, R196, !PT ;  /* 0x000000c406c47209 */ /* 0x010fc60007810000 */
[----:B------:R-:W3:Y:S04]  /*4ef0*/  SHFL.BFLY PT, R0, R4, 0x1, 0x1f ;  /* 0x0c201f0004007f89 */ /* 0x000ee800000e0000 */
[----:B------:R4:W4:Y:S01]  /*4f00*/  SHFL.BFLY PT, R6, R196, 0x1, 0x1f ;  /* 0x0c201f00c4067f89 */ /* 0x00092200000e0000 */
[----:B-1----:R-:W-:Y:S02]  /*4f10*/  FMNMX.FTZ R3, R7, R3, !PT ;  /* 0x0000000307037209 */ /* 0x002fe40007810000 */
[----:B--2---:R-:W-:Y:S02]  /*4f20*/  FMNMX.FTZ R2, R5, R2, !PT ;  /* 0x0000000205027209 */ /* 0x004fe40007810000 */
[----:B---3--:R-:W-:Y:S02]  /*4f30*/  FMNMX.FTZ R0, R4, R0, !PT ;  /* 0x0000000004007209 */ /* 0x008fe40007810000 */
.L_x_1738:
[C---:B------:R-:W-:Y:S01]  /*4f40*/  FMUL.FTZ R193, R3.reuse, c[0x0][0x2d0] ;  /* 0x0000b40003c17a20 */ /* 0x040fe20000410000 */
[----:B------:R-:W-:Y:S01]  /*4f50*/  FSETP.NEU.FTZ.AND P0, PT, R3, -INF , PT ;  /* 0xff8000000300780b */ /* 0x000fe20003f1d000 */
[----:B------:R-:W-:Y:S01]  /*4f60*/  FMUL.FTZ R192, R2, c[0x0][0x2d0] ;  /* 0x0000b40002c07a20 */ /* 0x000fe20000410000 */
[----:B------:R-:W2:Y:S01]  /*4f70*/  LDL R221, [R1+0x3c] ;  /* 0x00003c0001dd7983 */ /* 0x000ea20000100800 */
[----:B------:R-:W-:Y:S01]  /*4f80*/  FMUL.FTZ R187, R0, c[0x0][0x2d0] ;  /* 0x0000b40000bb7a20 */ /* 0x000fe20000410000 */
[----:B------:R-:W-:Y:S01]  /*4f90*/  FSEL R193, R193, RZ, P0 ;  /* 0x000000ffc1c17208 */ /* 0x000fe20000000000 */
[----:B------:R-:W-:Y:S01]  /*4fa0*/  WARPSYNC 0xffffffff ;  /* 0xffffffff00007948 */ /* 0x000fe20003800000 */
[----:B------:R-:W-:Y:S01]  /*4fb0*/  FSETP.NEU.FTZ.AND P0, PT, R2, -INF , PT ;  /* 0xff8000000200780b */ /* 0x000fe20003f1d000 */
[----:B------:R-:W1:Y:S01]  /*4fc0*/  LDSM.16.MT88.4 R24, [R236+0x2000] ;  /* 0x00200000ec18783b */ /* 0x000e620000004200 */
[----:B----4-:R-:W-:Y:S01]  /*4fd0*/  FMNMX.FTZ R196, R6, R196, !PT ;  /* 0x000000c406c47209 */ /* 0x010fe20007810000 */
[----:B------:R-:W-:Y:S01]  /*4fe0*/  FFMA.FTZ R185, R15, c[0x0][0x2d0], -R193 ;  /* 0x0000b4000fb97a23 */ /* 0x000fe200000108c1 */
[----:B------:R-:W-:Y:S01]  /*4ff0*/  FSEL R192, R192, RZ, P0 ;  /* 0x000000ffc0c07208 */ /* 0x000fe20000000000 */
[----:B------:R-:W3:Y:S01]  /*5000*/  LDSM.16.MT88.4 R156, [R239] ;  /* 0x00000000ef9c783b */ /* 0x000ee20000004200 */
[----:B------:R-:W-:Y:S01]  /*5010*/  FSETP.NEU.FTZ.AND P0, PT, R0, -INF , PT ;  /* 0xff8000000000780b */ /* 0x000fe20003f1d000 */
[----:B------:R-:W-:-:S02]  /*5020*/  FMUL.FTZ R110, R196, c[0x0][0x2d0] ;  /* 0x0000b400c46e7a20 */ /* 0x000fc40000410000 */
[--C-:B------:R-:W-:Y:S01]  /*5030*/  FFMA.FTZ R206, R80, c[0x0][0x2d0], -R192.reuse ;  /* 0x0000b40050ce7a23 */ /* 0x100fe200000108c0 */
[----:B------:R-:W-:Y:S01]  /*5040*/  FSEL R187, R187, RZ, P0 ;  /* 0x000000ffbbbb7208 */ /* 0x000fe20000000000 */
[----:B------:R-:W-:Y:S01]  /*5050*/  FFMA.FTZ R60, R81, c[0x0][0x2d0], -R192 ;  /* 0x0000b400513c7a23 */ /* 0x000fe200000108c0 */
[----:B------:R-:W-:Y:S01]  /*5060*/  FSETP.NEU.FTZ.AND P0, PT, R196, -INF , PT ;  /* 0xff800000c400780b */ /* 0x000fe20003f1d000 */
[----:B------:R-:W4:Y:S01]  /*5070*/  LDSM.16.MT88.4 R148, [R238] ;  /* 0x00000000ee94783b */ /* 0x000f220000004200 */
[--C-:B------:R-:W-:Y:S01]  /*5080*/  FFMA.FTZ R184, R14, c[0x0][0x2d0], -R193.reuse ;  /* 0x0000b4000eb87a23 */ /* 0x100fe200000108c1 */
[----:B------:R-:W-:Y:S01]  /*5090*/  MUFU.EX2 R185, R185 ;  /* 0x000000b900b97308 */ /* 0x000fe20000000800 */
[----:B------:R-:W-:Y:S01]  /*50a0*/  FSEL R110, R110, RZ, P0 ;  /* 0x000000ff6e6e7208 */ /* 0x000fe20000000000 */
[----:B------:R-:W5:Y:S01]  /*50b0*/  LDSM.16.MT88.4 R140, [R237] ;  /* 0x00000000ed8c783b */ /* 0x000f620000004200 */
[--C-:B------:R-:W-:Y:S02]  /*50c0*/  FFMA.FTZ R92, R126, c[0x0][0x2d0], -R193.reuse ;  /* 0x0000b4007e5c7a23 */ /* 0x100fe400000108c1 */
[----:B------:R-:W-:Y:S01]  /*50d0*/  FFMA.FTZ R213, R90, c[0x0][0x2d0], -R193 ;  /* 0x0000b4005ad57a23 */ /* 0x000fe200000108c1 */
[----:B------:R-:W1:Y:S01]  /*50e0*/  LDSM.16.MT88.4 R132, [R236] ;  /* 0x00000000ec84783b */ /* 0x000e620000004200 */
[--C-:B------:R-:W-:Y:S01]  /*50f0*/  FFMA.FTZ R57, R82, c[0x0][0x2d0], -R110.reuse ;  /* 0x0000b40052397a23 */ /* 0x100fe2000001086e */
[----:B------:R-:W3:Y:S01]  /*5100*/  MUFU.EX2 R184, R184 ;  /* 0x000000b800b87308 */ /* 0x000ee20000000800 */
[----:B------:R-:W-:Y:S01]  /*5110*/  FFMA.FTZ R52, R83, c[0x0][0x2d0], -R110 ;  /* 0x0000b40053347a23 */ /* 0x000fe2000001086e */
[----:B------:R-:W-:Y:S01]  /*5120*/  LDSM.16.MT88.4 R96, [R238+0x2000] ;  /* 0x00200000ee60783b */ /* 0x000fe20000004200 */
[----:B------:R-:W-:-:S02]  /*5130*/  FFMA.FTZ R109, R88, c[0x0][0x2d0], -R192 ;  /* 0x0000b400586d7a23 */ /* 0x000fc400000108c0 */
[--C-:B------:R-:W-:Y:S01]  /*5140*/  FFMA.FTZ R214, R89, c[0x0][0x2d0], -R192.reuse ;  /* 0x0000b40059d67a23 */ /* 0x100fe200000108c0 */
[----:B------:R-:W1:Y:S01]  /*5150*/  LDSM.16.MT88.4 R80, [R239+0x2000] ;  /* 0x00200000ef50783b */ /* 0x000e620000004200 */
[--C-:B------:R-:W-:Y:S01]  /*5160*/  FFMA.FTZ R212, R91, c[0x0][0x2d0], -R192.reuse ;  /* 0x0000b4005bd47a23 */ /* 0x100fe200000108c0 */
[----:B------:R-:W-:Y:S01]  /*5170*/  MUFU.EX2 R92, R92 ;  /* 0x0000005c005c7308 */ /* 0x000fe20000000800 */
[----:B------:R-:W-:Y:S01]  /*5180*/  FFMA.FTZ R208, R116, c[0x0][0x2d0], -R192 ;  /* 0x0000b40074d07a23 */ /* 0x000fe200000108c0 */
[----:B------:R-:W1:Y:S01]  /*5190*/  LDSM.16.MT88.4 R112, [R237+0x2000] ;  /* 0x00200000ed70783b */ /* 0x000e620000004200 */
[--C-:B------:R-:W-:Y:S02]  /*51a0*/  FFMA.FTZ R95, R124, c[0x0][0x2d0], -R187.reuse ;  /* 0x0000b4007c5f7a23 */ /* 0x100fe400000108bb */
[--C-:B------:R-:W-:Y:S01]  /*51b0*/  FFMA.FTZ R94, R120, c[0x0][0x2d0], -R187.reuse ;  /* 0x0000b400785e7a23 */ /* 0x100fe200000108bb */
[----:B------:R-:W-:Y:S01]  /*51c0*/  LDSM.16.MT88.4 R44, [R239+0x800] ;  /* 0x00080000ef2c783b */ /* 0x000fe20000004200 */
[--C-:B------:R-:W-:Y:S01]  /*51d0*/  FFMA.FTZ R211, R84, c[0x0][0x2d0], -R187.reuse ;  /* 0x0000b40054d37a23 */ /* 0x100fe200000108bb */
[----:B------:R-:W4:Y:S01]  /*51e0*/  MUFU.EX2 R213, R213 ;  /* 0x000000d500d57308 */ /* 0x000f220000000800 */
[--C-:B------:R-:W-:Y:S01]  /*51f0*/  FFMA.FTZ R205, R85, c[0x0][0x2d0], -R187.reuse ;  /* 0x0000b40055cd7a23 */ /* 0x100fe200000108bb */
[----:B------:R-:W-:Y:S01]  /*5200*/  LDSM.16.MT88.4 R40, [R238+0x800] ;  /* 0x00080000ee28783b */ /* 0x000fe20000004200 */
[--C-:B------:R-:W-:Y:S01]  /*5210*/  FFMA.FTZ R210, R121, c[0x0][0x2d0], -R110.reuse ;  /* 0x0000b40079d27a23 */ /* 0x100fe2000001086e */
[----:B---3--:R-:W-:Y:S01]  /*5220*/  F2FP.PACK_AB R128, R184, R185 ;  /* 0x000000b9b880723e */ /* 0x008fe200000000ff */
[--C-:B------:R-:W-:Y:S01]  /*5230*/  FFMA.FTZ R209, R125, c[0x0][0x2d0], -R110.reuse ;  /* 0x0000b4007dd17a23 */ /* 0x100fe2000001086e */
[----:B------:R-:W-:Y:S01]  /*5240*/  LDSM.16.MT88.4 R32, [R236+0x800] ;  /* 0x00080000ec20783b */ /* 0x000fe20000004200 */
[--C-:B------:R-:W-:Y:S01]  /*5250*/  FFMA.FTZ R203, R86, c[0x0][0x2d0], -R110.reuse ;  /* 0x0000b40056cb7a23 */ /* 0x100fe2000001086e */
[----:B------:R-:W-:Y:S01]  /*5260*/  MUFU.EX2 R109, R109 ;  /* 0x0000006d006d7308 */ /* 0x000fe20000000800 */
[----:B------:R-:W-:Y:S01]  /*5270*/  FFMA.FTZ R201, R87, c[0x0][0x2d0], -R110 ;  /* 0x0000b40057c97a23 */ /* 0x000fe2000001086e */
[----:B------:R-:W-:Y:S01]  /*5280*/  LDSM.16.MT88.4 R28, [R239+0x2800] ;  /* 0x00280000ef1c783b */ /* 0x000fe20000004200 */
[----:B------:R-:W-:-:S02]  /*5290*/  FFMA.FTZ R204, R11, c[0x0][0x2d0], -R187 ;  /* 0x0000b4000bcc7a23 */ /* 0x000fc400000108bb */
[----:B------:R-:W-:Y:S01]  /*52a0*/  FFMA.FTZ R58, R10, c[0x0][0x2d0], -R187 ;  /* 0x0000b4000a3a7a23 */ /* 0x000fe200000108bb */
[----:B------:R-:W-:Y:S01]  /*52b0*/  LDSM.16.MT88.4 R16, [R238+0x2800] ;  /* 0x00280000ee10783b */ /* 0x000fe20000004200 */
[--C-:B------:R-:W-:Y:S01]  /*52c0*/  FFMA.FTZ R61, R13, c[0x0][0x2d0], -R193.reuse ;  /* 0x0000b4000d3d7a23 */ /* 0x100fe200000108c1 */
[----:B------:R-:W3:Y:S01]  /*52d0*/  MUFU.EX2 R214, R214 ;  /* 0x000000d600d67308 */ /* 0x000ee20000000800 */
[--C-:B------:R-:W-:Y:S01]  /*52e0*/  FFMA.FTZ R56, R12, c[0x0][0x2d0], -R193.reuse ;  /* 0x0000b4000c387a23 */ /* 0x100fe200000108c1 */
[----:B------:R-:W5:Y:S01]  /*52f0*/  LDSM.16.MT88.4 R8, [R236+0x2800] ;  /* 0x00280000ec08783b */ /* 0x000f620000004200 */
[--C-:B------:R-:W-:Y:S01]  /*5300*/  FFMA.FTZ R51, R36, c[0x0][0x2d0], -R110.reuse ;  /* 0x0000b40024337a23 */ /* 0x100fe2000001086e */
[----:B----4-:R-:W-:Y:S01]  /*5310*/  F2FP.PACK_AB R130, R213, R92 ;  /* 0x0000005cd582723e */ /* 0x010fe200000000ff */
[----:B------:R-:W-:Y:S01]  /*5320*/  FFMA.FTZ R50, R37, c[0x0][0x2d0], -R110 ;  /* 0x0000b40025327a23 */ /* 0x000fe2000001086e */
[----:B------:R-:W-:Y:S01]  /*5330*/  LDSM.16.MT88.4 R12, [R237+0x2800] ;  /* 0x00280000ed0c783b */ /* 0x000fe20000004200 */
[--C-:B------:R-:W-:Y:S01]  /*5340*/  FFMA.FTZ R207, R117, c[0x0][0x2d0], -R193.reuse ;  /* 0x0000b40075cf7a23 */ /* 0x100fe200000108c1 */
[----:B------:R-:W-:Y:S01]  /*5350*/  MUFU.EX2 R212, R212 ;  /* 0x000000d400d47308 */ /* 0x000fe20000000800 */
[----:B------:R-:W-:Y:S01]  /*5360*/  FFMA.FTZ R202, R122, c[0x0][0x2d0], -R193 ;  /* 0x0000b4007aca7a23 */ /* 0x000fe200000108c1 */
[----:B------:R-:W4:Y:S01]  /*5370*/  LDSM.16.MT88.4 R36, [R237+0x800] ;  /* 0x00080000ed24783b */ /* 0x000f220000004200 */
[----:B------:R-:W-:-:S02]  /*5380*/  FFMA.FTZ R59, R68, c[0x0][0x2d0], -R192 ;  /* 0x0000b400443b7a23 */ /* 0x000fc400000108c0 */
[----:B------:R-:W-:Y:S02]  /*5390*/  FFMA.FTZ R55, R69, c[0x0][0x2d0], -R192 ;  /* 0x0000b40045377a23 */ /* 0x000fe400000108c0 */
[--C-:B------:R-:W-:Y:S01]  /*53a0*/  FFMA.FTZ R54, R70, c[0x0][0x2d0], -R187.reuse ;  /* 0x0000b40046367a23 */ /* 0x100fe200000108bb */
[----:B------:R-:W1:Y:S01]  /*53b0*/  MUFU.EX2 R208, R208 ;  /* 0x000000d000d07308 */ /* 0x000e620000000800 */
[----:B---3--:R-:W-:Y:S01]  /*53c0*/  F2FP.PACK_AB R129, R214, R109 ;  /* 0x0000006dd681723e */ /* 0x008fe200000000ff */
        /* <DEDUP_REMOVED lines=8> */
[----:B------:R-:W3:Y:S01]  /*5450*/  MUFU.EX2 R94, R94 ;  /* 0x0000005e005e7308 */ /* 0x000ee20000000800 */
[----:B-1----:R-:W-:Y:S01]  /*5460*/  F2FP.PACK_AB R131, R208, R212 ;  /* 0x000000d4d083723e */ /* 0x002fe200000000ff */
[--C-:B------:R-:W-:Y:S02]  /*5470*/  FFMA.FTZ R198, R198, c[0x0][0x2d0], -R193.reuse ;  /* 0x0000b400c6c67a23 */ /* 0x100fe400000108c1 */
[----:B------:R-:W-:Y:S02]  /*5480*/  FFMA.FTZ R197, R197, c[0x0][0x2d0], -R193 ;  /* 0x0000b400c5c57a23 */ /* 0x000fe400000108c1 */
[----:B------:R-:W-:-:S02]  /*5490*/  FFMA.FTZ R216, R216, c[0x0][0x2d0], -R192 ;  /* 0x0000b400d8d87a23 */ /* 0x000fc400000108c0 */
[----:B------:R-:W-:Y:S01]  /*54a0*/  MUFU.EX2 R211, R211 ;  /* 0x000000d300d37308 */ /* 0x000fe20000000800 */
[C---:B------:R-:W-:Y:S01]  /*54b0*/  HMMA.16816.F32 R116, R128.reuse, R24, RZ ;  /* 0x000000188074723c */ /* 0x040fe200000018ff */
[--C-:B------:R-:W-:Y:S02]  /*54c0*/  FFMA.FTZ R215, R215, c[0x0][0x2d0], -R192.reuse ;  /* 0x0000b400d7d77a23 */ /* 0x100fe400000108c0 */
[--C-:B------:R-:W-:Y:S02]  /*54d0*/  FFMA.FTZ R67, R67, c[0x0][0x2d0], -R192.reuse ;  /* 0x0000b40043437a23 */ /* 0x100fe400000108c0 */
[--C-:B------:R-:W-:Y:S02]  /*54e0*/  FFMA.FTZ R66, R66, c[0x0][0x2d0], -R192.reuse ;  /* 0x0000b40042427a23 */ /* 0x100fe400000108c0 */
[----:B------:R-:W1:Y:S01]  /*54f0*/  MUFU.EX2 R205, R205 ;  /* 0x000000cd00cd7308 */ /* 0x000e620000000800 */
[----:B---3--:R-:W-:Y:S01]  /*5500*/  F2FP.PACK_AB R20, R94, R95 ;  /* 0x0000005f5e14723e */ /* 0x008fe200000000ff */
[----:B------:R-:W-:Y:S01]  /*5510*/  HMMA.16816.F32 R160, R128, R156, RZ ;  /* 0x0000009c80a0723c */ /* 0x000fe200000018ff */
[----:B------:R-:W-:-:S02]  /*5520*/  FFMA.FTZ R65, R65, c[0x0][0x2d0], -R192 ;  /* 0x0000b40041417a23 */ /* 0x000fc400000108c0 */
[----:B------:R-:W-:Y:S02]  /*5530*/  FFMA.FTZ R64, R64, c[0x0][0x2d0], -R192 ;  /* 0x0000b40040407a23 */ /* 0x000fe400000108c0 */
[--C-:B------:R-:W-:Y:S01]  /*5540*/  FFMA.FTZ R63, R63, c[0x0][0x2d0], -R187.reuse ;  /* 0x0000b4003f3f7a23 */ /* 0x100fe200000108bb */
[----:B------:R-:W-:Y:S01]  /*5550*/  MUFU.EX2 R210, R210 ;  /* 0x000000d200d27308 */ /* 0x000fe20000000800 */
[----:B------:R-:W-:Y:S01]  /*5560*/  FFMA.FTZ R62, R62, c[0x0][0x2d0], -R187 ;  /* 0x0000b4003e3e7a23 */ /* 0x000fe200000108bb */
[----:B------:R-:W-:Y:S01]  /*5570*/  HMMA.16816.F32 R152, R128, R148, RZ ;  /* 0x000000948098723c */ /* 0x000fe200000018ff */
[----:B------:R-:W-:-:S04]  /*5580*/  FADD.FTZ R214, R109, R214 ;  /* 0x000000d66dd67221 */ /* 0x000fc80000010000 */
[----:B------:R-:W-:Y:S01]  /*5590*/  FADD.FTZ R214, R212, R214 ;  /* 0x000000d6d4d67221 */ /* 0x000fe20000010000 */
[----:B------:R-:W3:Y:S01]  /*55a0*/  MUFU.EX2 R209, R209 ;  /* 0x000000d100d17308 */ /* 0x000ee20000000800 */
[----:B-1----:R-:W-:Y:S01]  /*55b0*/  F2FP.PACK_AB R22, R205, R211 ;  /* 0x000000d3cd16723e */ /* 0x002fe200000000ff */
[----:B-----5:R-:W-:Y:S01]  /*55c0*/  HMMA.16816.F32 R144, R128, R140, RZ ;  /* 0x0000008c8090723c */ /* 0x020fe200000018ff */
[----:B------:R-:W-:-:S05]  /*55d0*/  FADD.FTZ R214, R208, R214 ;  /* 0x000000d6d0d67221 */ /* 0x000fca0000010000 */
[----:B------:R-:W1:Y:S02]  /*55e0*/  MUFU.EX2 R203, R203 ;  /* 0x000000cb00cb7308 */ /* 0x000e640000000800 */
[C---:B------:R-:W-:Y:S06]  /*55f0*/  HMMA.16816.F32 R136, R128.reuse, R132, RZ ;  /* 0x000000848088723c */ /* 0x040fec00000018ff */
[----:B------:R-:W5:Y:S01]  /*5600*/  MUFU.EX2 R201, R201 ;  /* 0x000000c900c97308 */ /* 0x000f620000000800 */
[----:B---3--:R-:W-:Y:S01]  /*5610*/  F2FP.PACK_AB R21, R209, R210 ;  /* 0x000000d2d115723e */ /* 0x008fe200000000ff */
[----:B------:R-:W-:Y:S01]  /*5620*/  HMMA.16816.F32 R68, R128, R80, RZ ;  /* 0x000000508044723c */ /* 0x000fe200000018ff */
[----:B------:R-:W-:-:S05]  /*5630*/  FADD.FTZ R209, R210, R209 ;  /* 0x000000d1d2d17221 */ /* 0x000fca0000010000 */
[----:B------:R-:W-:Y:S01]  /*5640*/  MUFU.EX2 R207, R207 ;  /* 0x000000cf00cf7308 */ /* 0x000fe20000000800 */
[----:B-1----:R-:W-:Y:S01]  /*5650*/  FADD.FTZ R209, R203, R209 ;  /* 0x000000d1cbd17221 */ /* 0x002fe20000010000 */
[----:B------:R-:W-:Y:S01]  /*5660*/  HMMA.16816.F32 R84, R128, R96, RZ ;  /* 0x000000608054723c */ /* 0x000fe200000018ff */
[----:B-----5:R-:W-:-:S05]  /*5670*/  F2FP.PACK_AB R23, R201, R203 ;  /* 0x000000cbc917723e */ /* 0x020fca00000000ff */
[----:B------:R-:W1:Y:S02]  /*5680*/  MUFU.EX2 R202, R202 ;  /* 0x000000ca00ca7308 */ /* 0x000e640000000800 */
[----:B------:R-:W-:Y:S01]  /*5690*/  HMMA.16816.F32 R100, R128, R112, RZ ;  /* 0x000000708064723c */ /* 0x000fe200000018ff */
[----:B------:R-:W-:-:S05]  /*56a0*/  FADD.FTZ R201, R201, R209 ;  /* 0x000000d1c9c97221 */ /* 0x000fca0000010000 */
[----:B------:R-:W-:Y:S02]  /*56b0*/  MUFU.EX2 R61, R61 ;  /* 0x0000003d003d7308 */ /* 0x000fe40000000800 */
[C---:B------:R-:W-:Y:S06]  /*56c0*/  HMMA.16816.F32 R120, R20.reuse, R24, RZ ;  /* 0x000000181478723c */ /* 0x040fec00000018ff */
[----:B------:R-:W3:Y:S02]  /*56d0*/  MUFU.EX2 R56, R56 ;  /* 0x0000003800387308 */ /* 0x000ee40000000800 */
[----:B------:R-:W-:Y:S01]  /*56e0*/  HMMA.16816.F32 R164, R20, R156, RZ ;  /* 0x0000009c14a4723c */ /* 0x000fe200000018ff */
[----:B-1----:R-:W-:Y:S01]  /*56f0*/  F2FP.PACK_AB R4, R202, R207 ;  /* 0x000000cfca04723e */ /* 0x002fe200000000ff */
[----:B------:R-:W-:-:S02]  /*5700*/  FFMA.FTZ R25, R168, c[0x0][0x2d0], -R110 ;  /* 0x0000b400a8197a23 */ /* 0x000fc4000001086e */
[----:B------:R-:W-:Y:S02]  /*5710*/  FFMA.FTZ R24, R111, c[0x0][0x2d0], -R110 ;  /* 0x0000b4006f187a23 */ /* 0x000fe4000001086e */
[----:B------:R-:W-:Y:S02]  /*5720*/  MUFU.EX2 R206, R206 ;  /* 0x000000ce00ce7308 */ /* 0x000fe40000000800 */
[C---:B------:R-:W-:Y:S06]  /*5730*/  HMMA.16816.F32 R172, R20.reuse, R148, RZ ;  /* 0x0000009414ac723c */ /* 0x040fec00000018ff */
[----:B------:R-:W1:Y:S02]  /*5740*/  MUFU.EX2 R60, R60 ;  /* 0x0000003c003c7308 */ /* 0x000e640000000800 */
[----:B------:R-:W-:Y:S01]  /*5750*/  HMMA.16816.F32 R180, R20, R140, RZ ;  /* 0x0000008c14b4723c */ /* 0x000fe200000018ff */
[----:B---3--:R-:W-:-:S05]  /*5760*/  F2FP.PACK_AB R6, R56, R61 ;  /* 0x0000003d3806723e */ /* 0x008fca00000000ff */
[----:B------:R-:W-:Y:S02]  /*5770*/  MUFU.EX2 R59, R59 ;  /* 0x0000003b003b7308 */ /* 0x000fe40000000800 */
[C---:B------:R-:W-:Y:S06]  /*5780*/  HMMA.16816.F32 R188, R20.reuse, R132, RZ ;  /* 0x0000008414bc723c */ /* 0x040fec00000018ff */
[----:B------:R-:W3:Y:S02]  /*5790*/  MUFU.EX2 R55, R55 ;  /* 0x0000003700377308 */ /* 0x000ee40000000800 */
[----:B------:R-:W-:Y:S01]  /*57a0*/  HMMA.16816.F32 R72, R20, R80, RZ ;  /* 0x000000501448723c */ /* 0x000fe200000018ff */
[----:B-1----:R-:W-:Y:S01]  /*57b0*/  F2FP.PACK_AB R5, R60, R206 ;  /* 0x000000ce3c05723e */ /* 0x002fe200000000ff */
[----:B------:R-:W-:-:S04]  /*57c0*/  FADD.FTZ R206, R206, R214 ;  /* 0x000000d6cece7221 */ /* 0x000fc80000010000 */
[----:B------:R-:W-:Y:S01]  /*57d0*/  FADD.FTZ R206, R60, R206 ;  /* 0x000000ce3cce7221 */ /* 0x000fe20000010000 */
[----:B------:R-:W-:Y:S01]  /*57e0*/  MUFU.EX2 R204, R204 ;  /* 0x000000cc00cc7308 */ /* 0x000fe20000000800 */
[C---:B------:R-:W-:Y:S07]  /*57f0*/  HMMA.16816.F32 R88, R20.reuse, R96, RZ ;  /* 0x000000601458723c */ /* 0x040fee00000018ff */
[----:B------:R-:W1:Y:S01]  /*5800*/  MUFU.EX2 R58, R58 ;  /* 0x0000003a003a7308 */ /* 0x000e620000000800 */
[----:B------:R-:W-:Y:S01]  /*5810*/  HMMA.16816.F32 R104, R20, R112, RZ ;  /* 0x000000701468723c */ /* 0x000fe200000018ff */
[----:B---3--:R-:W-:Y:S01]  /*5820*/  F2FP.PACK_AB R7, R55, R59 ;  /* 0x0000003b3707723e */ /* 0x008fe200000000ff */
[----:B------:R-:W-:-:S05]  /*5830*/  FADD.FTZ R59, R59, R206 ;  /* 0x000000ce3b3b7221 */ /* 0x000fca0000010000 */
[----:B------:R-:W-:Y:S01]  /*5840*/  MUFU.EX2 R54, R54 ;  /* 0x0000003600367308 */ /* 0x000fe20000000800 */
[C---:B------:R-:W-:Y:S07]  /*5850*/  HMMA.16816.F32 R116, R4.reuse, R8, R116 ;  /* 0x000000080474723c */ /* 0x040fee0000001874 */
[----:B------:R-:W3:Y:S01]  /*5860*/  MUFU.EX2 R53, R53 ;  /* 0x0000003500357308 */ /* 0x000ee20000000800 */
[----:B-1----:R-:W-:Y:S01]  /*5870*/  F2FP.PACK_AB R124, R58, R204 ;  /* 0x000000cc3a7c723e */ /* 0x002fe200000000ff */
[C---:B------:R-:W-:Y:S06]  /*5880*/  HMMA.16816.F32 R160, R4.reuse, R44, R160 ;  /* 0x0000002c04a0723c */ /* 0x040fec00000018a0 */
[----:B------:R-:W1:Y:S02]  /*5890*/  MUFU.EX2 R57, R57 ;  /* 0x0000003900397308 */ /* 0x000e640000000800 */
[C---:B------:R-:W-:Y:S06]  /*58a0*/  HMMA.16816.F32 R152, R4.reuse, R40, R152 ;  /* 0x000000280498723c */ /* 0x040fec0000001898 */
[----:B------:R-:W5:Y:S01]  /*58b0*/  MUFU.EX2 R52, R52 ;  /* 0x0000003400347308 */ /* 0x000f620000000800 */
[----:B---3--:R-:W-:Y:S01]  /*58c0*/  F2FP.PACK_AB R126, R53, R54 ;  /* 0x00000036357e723e */ /* 0x008fe200000000ff */
[C---:B----4-:R-:W-:Y:S06]  /*58d0*/  HMMA.16816.F32 R144, R4.reuse, R36, R144 ;  /* 0x000000240490723c */ /* 0x050fec0000001890 */
[----:B------:R-:W-:Y:S01]  /*58e0*/  MUFU.EX2 R51, R51 ;  /* 0x0000003300337308 */ /* 0x000fe20000000800 */
[----:B-1----:R-:W-:Y:S01]  /*58f0*/  FADD.FTZ R201, R57, R201 ;  /* 0x000000c939c97221 */ /* 0x002fe20000010000 */
[C---:B------:R-:W-:Y:S06]  /*5900*/  HMMA.16816.F32 R136, R4.reuse, R32, R136 ;  /* 0x000000200488723c */ /* 0x040fec0000001888 */
[----:B------:R-:W1:Y:S01]  /*5910*/  MUFU.EX2 R50, R50 ;  /* 0x0000003200327308 */ /* 0x000e620000000800 */
[----:B-----5:R-:W-:Y:S01]  /*5920*/  F2FP.PACK_AB R125, R52, R57 ;  /* 0x00000039347d723e */ /* 0x020fe200000000ff */
[C---:B------:R-:W-:Y:S06]  /*5930*/  HMMA.16816.F32 R68, R4.reuse, R28, R68 ;  /* 0x0000001c0444723c */ /* 0x040fec0000001844 */
[----:B------:R-:W-:Y:S02]  /*5940*/  MUFU.EX2 R200, R200 ;  /* 0x000000c800c87308 */ /* 0x000fe40000000800 */
[----:B------:R-:W-:Y:S01]  /*5950*/  HMMA.16816.F32 R84, R4, R16, R84 ;  /* 0x000000100454723c */ /* 0x000fe20000001854 */
[----:B-1----:R-:W-:-:S05]  /*5960*/  F2FP.PACK_AB R127, R50, R51 ;  /* 0x00000033327f723e */ /* 0x002fca00000000ff */
[----:B------:R-:W-:Y:S02]  /*5970*/  MUFU.EX2 R199, R199 ;  /* 0x000000c700c77308 */ /* 0x000fe40000000800 */
[----:B------:R-:W-:Y:S06]  /*5980*/  HMMA.16816.F32 R100, R4, R12, R100 ;  /* 0x0000000c0464723c */ /* 0x000fec0000001864 */
[----:B------:R-:W-:Y:S02]  /*5990*/  MUFU.EX2 R198, R198 ;  /* 0x000000c600c67308 */ /* 0x000fe40000000800 */
[C---:B------:R-:W-:Y:S07]  /*59a0*/  HMMA.16816.F32 R120, R124.reuse, R8, R120 ;  /* 0x000000087c78723c */ /* 0x040fee0000001878 */
[----:B------:R-:W-:Y:S01]  /*59b0*/  FADD.FTZ R8, R185, R184 ;  /* 0x000000b8b9087221 */ /* 0x000fe20000010000 */
[----:B------:R-:W-:Y:S01]  /*59c0*/  HMMA.16816.F32 R164, R124, R44, R164 ;  /* 0x0000002c7ca4723c */ /* 0x000fe200000018a4 */
[----:B------:R-:W-:Y:S01]  /*59d0*/  FADD.FTZ R9, R95, R94 ;  /* 0x0000005e5f097221 */ /* 0x000fe20000010000 */
[----:B------:R-:W-:Y:S01]  /*59e0*/  MUFU.EX2 R197, R197 ;  /* 0x000000c500c57308 */ /* 0x000fe20000000800 */
[----:B------:R-:W-:-:S02]  /*59f0*/  FADD.FTZ R8, R92, R8 ;  /* 0x000000085c087221 */ /* 0x000fc40000010000 */
[----:B------:R-:W-:Y:S02]  /*5a00*/  FADD.FTZ R211, R211, R9 ;  /* 0x00000009d3d37221 */ /* 0x000fe40000010000 */
[--C-:B------:R-:W-:Y:S01]  /*5a10*/  FFMA.FTZ R45, R77, c[0x0][0x2d0], -R187.reuse ;  /* 0x0000b4004d2d7a23 */ /* 0x100fe200000108bb */
[C---:B------:R-:W-:Y:S01]  /*5a20*/  HMMA.16816.F32 R172, R124.reuse, R40, R172 ;  /* 0x000000287cac723c */ /* 0x040fe200000018ac */
[----:B------:R-:W-:Y:S01]  /*5a30*/  FFMA.FTZ R44, R76, c[0x0][0x2d0], -R187 ;  /* 0x0000b4004c2c7a23 */ /* 0x000fe200000108bb */
[----:B------:R-:W-:Y:S01]  /*5a40*/  MUFU.EX2 R67, R67 ;  /* 0x0000004300437308 */ /* 0x000fe20000000800 */
[----:B------:R-:W-:Y:S02]  /*5a50*/  FADD.FTZ R213, R213, R8 ;  /* 0x00000008d5d57221 */ /* 0x000fe40000010000 */
[----:B------:R-:W-:Y:S02]  /*5a60*/  FADD.FTZ R211, R205, R211 ;  /* 0x000000d3cdd37221 */ /* 0x000fe40000010000 */
[--C-:B------:R-:W-:Y:S01]  /*5a70*/  FFMA.FTZ R41, R178, c[0x0][0x2d0], -R192.reuse ;  /* 0x0000b400b2297a23 */ /* 0x100fe200000108c0 */
[----:B------:R-:W-:Y:S01]  /*5a80*/  HMMA.16816.F32 R180, R124, R36, R180 ;  /* 0x000000247cb4723c */ /* 0x000fe200000018b4 */
[----:B------:R-:W-:Y:S01]  /*5a90*/  FFMA.FTZ R40, R176, c[0x0][0x2d0], -R192 ;  /* 0x0000b400b0287a23 */ /* 0x000fe200000108c0 */
        /* <DEDUP_REMOVED lines=24> */
[----:B------:R-:W-:Y:S05]  /*5c20*/  MUFU.EX2 R36, R36 ;  /* 0x0000002400247308 */ /* 0x000fea0000000800 */
[--C-:B------:R-:W-:Y:S01]  /*5c30*/  FFMA.FTZ R13, R186, c[0x0][0x2d0], -R110.reuse ;  /* 0x0000b400ba0d7a23 */ /* 0x100fe2000001086e */
[C---:B------:R-:W-:Y:S01]  /*5c40*/  HMMA.16816.F32 R168, R20.reuse, R158, RZ ;  /* 0x0000009e14a8723c */ /* 0x040fe200000018ff */
[----:B------:R-:W-:Y:S01]  /*5c50*/  FFMA.FTZ R12, R179, c[0x0][0x2d0], -R110 ;  /* 0x0000b400b30c7a23 */ /* 0x000fe2000001086e */
[----:B------:R-:W-:Y:S06]  /*5c60*/  MUFU.EX2 R33, R33 ;  /* 0x0000002100217308 */ /* 0x000fec0000000800 */
[C---:B------:R-:W-:Y:S02]  /*5c70*/  HMMA.16816.F32 R176, R20.reuse, R150, RZ ;  /* 0x0000009614b0723c */ /* 0x040fe400000018ff */
        /* <DEDUP_REMOVED lines=9> */
[----:B------:R-:W-:Y:S02]  /*5d10*/  HMMA.16816.F32 R108, R20, R114, RZ ;  /* 0x00000072146c723c */ /* 0x000fe400000018ff */
[----:B------:R-:W-:Y:S06]  /*5d20*/  MUFU.EX2 R45, R45 ;  /* 0x0000002d002d7308 */ /* 0x000fec0000000800 */
[C---:B------:R-:W-:Y:S02]  /*5d30*/  HMMA.16816.F32 R156, R128.reuse, R158, RZ ;  /* 0x0000009e809c723c */ /* 0x040fe400000018ff */
[----:B------:R-:W-:Y:S06]  /*5d40*/  MUFU.EX2 R44, R44 ;  /* 0x0000002c002c7308 */ /* 0x000fec0000000800 */
[C---:B------:R-:W-:Y:S02]  /*5d50*/  HMMA.16816.F32 R148, R128.reuse, R150, RZ ;  /* 0x000000968094723c */ /* 0x040fe400000018ff */
[----:B------:R-:W-:Y:S06]  /*5d60*/  MUFU.EX2 R202, R24 ;  /* 0x0000001800ca7308 */ /* 0x000fec0000000800 */
[C---:B------:R-:W-:Y:S08]  /*5d70*/  HMMA.16816.F32 R140, R128.reuse, R142, RZ ;  /* 0x0000008e808c723c */ /* 0x040ff000000018ff */
[C---:B------:R-:W-:Y:S08]  /*5d80*/  HMMA.16816.F32 R132, R128.reuse, R134, RZ ;  /* 0x000000868084723c */ /* 0x040ff000000018ff */
[C---:B------:R-:W-:Y:S08]  /*5d90*/  HMMA.16816.F32 R80, R128.reuse, R82, RZ ;  /* 0x000000528050723c */ /* 0x040ff000000018ff */
[C---:B------:R-:W-:Y:S08]  /*5da0*/  HMMA.16816.F32 R96, R128.reuse, R98, RZ ;  /* 0x000000628060723c */ /* 0x040ff000000018ff */
[----:B------:R-:W-:Y:S08]  /*5db0*/  HMMA.16816.F32 R112, R128, R114, RZ ;  /* 0x000000728070723c */ /* 0x000ff000000018ff */
[-C--:B------:R-:W-:Y:S08]  /*5dc0*/  HMMA.16816.F32 R20, R20, R26.reuse, RZ ;  /* 0x0000001a1414723c */ /* 0x080ff000000018ff */
[----:B------:R-:W-:Y:S08]  /*5dd0*/  HMMA.16816.F32 R128, R128, R26, RZ ;  /* 0x0000001a8080723c */ /* 0x000ff000000018ff */
[C---:B------:R-:W-:Y:S08]  /*5de0*/  HMMA.16816.F32 R168, R124.reuse, R46, R168 ;  /* 0x0000002e7ca8723c */ /* 0x040ff000000018a8 */
[C---:B------:R-:W-:Y:S08]  /*5df0*/  HMMA.16816.F32 R176, R124.reuse, R42, R176 ;  /* 0x0000002a7cb0723c */ /* 0x040ff000000018b0 */
[C---:B------:R-:W-:Y:S08]  /*5e00*/  HMMA.16816.F32 R184, R124.reuse, R38, R184 ;  /* 0x000000267cb8723c */ /* 0x040ff000000018b8 */
[C---:B------:R-:W-:Y:S08]  /*5e10*/  HMMA.16816.F32 R192, R124.reuse, R34, R192 ;  /* 0x000000227cc0723c */ /* 0x040ff000000018c0 */
[C---:B------:R-:W-:Y:S08]  /*5e20*/  HMMA.16816.F32 R76, R124.reuse, R30, R76 ;  /* 0x0000001e7c4c723c */ /* 0x040ff0000000184c */
[C---:B------:R-:W-:Y:S08]  /*5e30*/  HMMA.16816.F32 R92, R124.reuse, R18, R92 ;  /* 0x000000127c5c723c */ /* 0x040ff0000000185c */
[C---:B------:R-:W-:Y:S08]  /*5e40*/  HMMA.16816.F32 R108, R124.reuse, R14, R108 ;  /* 0x0000000e7c6c723c */ /* 0x040ff0000000186c */
[-C--:B------:R-:W-:Y:S01]  /*5e50*/  HMMA.16816.F32 R124, R124, R10.reuse, R20 ;  /* 0x0000000a7c7c723c */ /* 0x080fe20000001814 */
[----:B------:R-:W1:Y:S07]  /*5e60*/  MUFU.EX2 R22, R220 ;  /* 0x000000dc00167308 */ /* 0x000e6e0000000800 */
[C---:B------:R-:W-:Y:S01]  /*5e70*/  HMMA.16816.F32 R128, R4.reuse, R10, R128 ;  /* 0x0000000a0480723c */ /* 0x040fe20000001880 */
[----:B------:R-:W3:Y:S01]  /*5e80*/  LDSM.16.MT88.4 R8, [R239+0x1000] ;  /* 0x00100000ef08783b */ /* 0x000ee20000004200 */
[----:B------:R-:W4:Y:S06]  /*5e90*/  MUFU.EX2 R20, R219 ;  /* 0x000000db00147308 */ /* 0x000f2c0000000800 */
[C---:B------:R-:W-:Y:S01]  /*5ea0*/  HMMA.16816.F32 R156, R4.reuse, R46, R156 ;  /* 0x0000002e049c723c */ /* 0x040fe2000000189c */
[----:B-1----:R-:W-:Y:S01]  /*5eb0*/  FADD.FTZ R54, R22, R54 ;  /* 0x0000003616367221 */ /* 0x002fe20000010000 */
[----:B------:R-:W-:Y:S06]  /*5ec0*/  MUFU.EX2 R21, R216 ;  /* 0x000000d800157308 */ /* 0x000fec0000000800 */
[----:B------:R-:W-:Y:S02]  /*5ed0*/  HMMA.16816.F32 R148, R4, R42, R148 ;  /* 0x0000002a0494723c */ /* 0x000fe40000001894 */
[----:B------:R-:W1:Y:S01]  /*5ee0*/  MUFU.EX2 R43, R218 ;  /* 0x000000da002b7308 */ /* 0x000e620000000800 */
[----:B----4-:R-:W-:-:S05]  /*5ef0*/  FADD.FTZ R54, R20, R54 ;  /* 0x0000003614367221 */ /* 0x010fca0000010000 */
[C---:B------:R-:W-:Y:S02]  /*5f00*/  HMMA.16816.F32 R140, R4.reuse, R38, R140 ;  /* 0x00000026048c723c */ /* 0x040fe4000000188c */
[----:B------:R-:W4:Y:S06]  /*5f10*/  MUFU.EX2 R42, R217 ;  /* 0x000000d9002a7308 */ /* 0x000f2c0000000800 */
[----:B------:R-:W-:Y:S02]  /*5f20*/  HMMA.16816.F32 R132, R4, R34, R132 ;  /* 0x000000220484723c */ /* 0x000fe40000001884 */
[----:B------:R-:W5:Y:S01]  /*5f30*/  MUFU.EX2 R39, R215 ;  /* 0x000000d700277308 */ /* 0x000f620000000800 */
[----:B-1----:R-:W-:-:S05]  /*5f40*/  FADD.FTZ R54, R43, R54 ;  /* 0x000000362b367221 */ /* 0x002fca0000010000 */
[----:B------:R-:W-:Y:S02]  /*5f50*/  HMMA.16816.F32 R80, R4, R30, R80 ;  /* 0x0000001e0450723c */ /* 0x000fe40000001850 */
[----:B------:R1:W1:Y:S01]  /*5f60*/  MUFU.EX2 R23, R17 ;  /* 0x0000001100177308 */ /* 0x0002620000000800 */
[----:B----4-:R-:W-:-:S04]  /*5f70*/  FADD.FTZ R54, R42, R54 ;  /* 0x000000362a367221 */ /* 0x010fc80000010000 */
[----:B------:R-:W-:Y:S01]  /*5f80*/  F2FP.PACK_AB R30, R197, R198 ;  /* 0x000000c6c51e723e */ /* 0x000fe200000000ff */
[----:B------:R-:W-:Y:S01]  /*5f90*/  HMMA.16816.F32 R96, R4, R18, R96 ;  /* 0x000000120460723c */ /* 0x000fe20000001860 */
[----:B------:R-:W-:Y:S01]  /*5fa0*/  F2FP.PACK_AB R31, R64, R65 ;  /* 0x00000041401f723e */ /* 0x000fe200000000ff */
[----:B------:R4:W2:Y:S01]  /*5fb0*/  MUFU.EX2 R38, R16 ;  /* 0x0000001000267308 */ /* 0x0008a20000000800 */
[----:B------:R-:W-:-:S04]  /*5fc0*/  FADD.FTZ R54, R200, R54 ;  /* 0x00000036c8367221 */ /* 0x000fc80000010000 */
[----:B------:R-:W-:Y:S01]  /*5fd0*/  F2FP.PACK_AB R18, R42, R43 ;  /* 0x0000002b2a12723e */ /* 0x000fe200000000ff */
[----:B------:R-:W-:Y:S01]  /*5fe0*/  HMMA.16816.F32 R112, R4, R14, R112 ;  /* 0x0000000e0470723c */ /* 0x000fe20000001870 */
[----:B-----5:R-:W-:Y:S01]  /*5ff0*/  F2FP.PACK_AB R19, R39, R40 ;  /* 0x000000282713723e */ /* 0x020fe200000000ff */
[----:B------:R-:W-:Y:S01]  /*6000*/  MUFU.EX2 R35, R13 ;  /* 0x0000000d00237308 */ /* 0x000fe20000000800 */
[----:B-1----:R-:W-:Y:S01]  /*6010*/  F2FP.PACK_AB R17, R41, R21 ;  /* 0x000000152911723e */ /* 0x002fe200000000ff */
[----:B------:R-:W-:Y:S02]  /*6020*/  FADD.FTZ R53, R23, R53 ;  /* 0x0000003517357221 */ /* 0x000fe40000010000 */
[----:B------:R-:W-:Y:S01]  /*6030*/  FADD.FTZ R54, R199, R54 ;  /* 0x00000036c7367221 */ /* 0x000fe20000010000 */
[----:B------:R-:W-:Y:S02]  /*6040*/  F2FP.PACK_AB R6, R36, R37 ;  /* 0x000000252406723e */ /* 0x000fe400000000ff */
[----:B------:R-:W-:Y:S01]  /*6050*/  F2FP.PACK_AB R7, R32, R33 ;  /* 0x000000212007723e */ /* 0x000fe200000000ff */
[----:B------:R-:W1:Y:S01]  /*6060*/  MUFU.EX2 R34, R12 ;  /* 0x0000000c00227308 */ /* 0x000e620000000800 */
[----:B----4-:R-:W-:Y:S01]  /*6070*/  F2FP.PACK_AB R16, R20, R22 ;  /* 0x000000161410723e */ /* 0x010fe200000000ff */
[----:B------:R-:W-:Y:S01]  /*6080*/  FADD.FTZ R54, R198, R54 ;  /* 0x00000036c6367221 */ /* 0x000fe20000010000 */
[C---:B--2---:R-:W-:Y:S01]  /*6090*/  F2FP.PACK_AB R4, R38.reuse, R23 ;  /* 0x000000172604723e */ /* 0x044fe200000000ff */
[----:B------:R-:W-:-:S04]  /*60a0*/  FADD.FTZ R53, R38, R53 ;  /* 0x0000003526357221 */ /* 0x000fc80000010000 */
[----:B---3--:R-:W-:Y:S01]  /*60b0*/  HMMA.16816.F32 R160, R16, R8, R160 ;  /* 0x0000000810a0723c */ /* 0x008fe200000018a0 */
[----:B------:R2:W-:Y:S01]  /*60c0*/  MUFU.EX2 R46, R29 ;  /* 0x0000001d002e7308 */ /* 0x0005e20000000800 */
[----:B------:R-:W-:-:S04]  /*60d0*/  FADD.FTZ R53, R37, R53 ;  /* 0x0000003525357221 */ /* 0x000fc80000010000 */
[----:B------:R-:W-:Y:S01]  /*60e0*/  FADD.FTZ R53, R36, R53 ;  /* 0x0000003524357221 */ /* 0x000fe20000010000 */
[----:B-1----:R-:W-:Y:S01]  /*60f0*/  F2FP.PACK_AB R5, R34, R35 ;  /* 0x000000232205723e */ /* 0x002fe200000000ff */
[----:B------:R-:W-:Y:S01]  /*6100*/  HMMA.16816.F32 R156, R16, R10, R156 ;  /* 0x0000000a109c723c */ /* 0x000fe2000000189c */
[----:B------:R-:W1:Y:S01]  /*6110*/  LDSM.16.MT88.4 R12, [R237+0x3000] ;  /* 0x00300000ed0c783b */ /* 0x000e620000004200 */
[----:B------:R3:W4:Y:S01]  /*6120*/  MUFU.EX2 R47, R28 ;  /* 0x0000001c002f7308 */ /* 0x0007220000000800 */
[----:B------:R-:W-:-:S04]  /*6130*/  FADD.FTZ R53, R63, R53 ;  /* 0x000000353f357221 */ /* 0x000fc80000010000 */
[----:B------:R-:W-:Y:S01]  /*6140*/  FADD.FTZ R53, R62, R53 ;  /* 0x000000353e357221 */ /* 0x000fe20000010000 */
[----:B------:R-:W-:Y:S01]  /*6150*/  HMMA.16816.F32 R164, R4, R8, R164 ;  /* 0x0000000804a4723c */ /* 0x000fe200000018a4 */
[----:B--2---:R-:W-:Y:S02]  /*6160*/  F2FP.PACK_AB R29, R66, R67 ;  /* 0x00000043421d723e */ /* 0x004fe400000000ff */
[----:B------:R-:W-:-:S04]  /*6170*/  FADD.FTZ R53, R45, R53 ;  /* 0x000000352d357221 */ /* 0x000fc80000010000 */
[----:B------:R-:W-:Y:S01]  /*6180*/  FADD.FTZ R203, R44, R53 ;  /* 0x000000352ccb7221 */ /* 0x000fe20000010000 */
[----:B------:R-:W-:Y:S01]  /*6190*/  HMMA.16816.F32 R168, R4, R10, R168 ;  /* 0x0000000a04a8723c */ /* 0x000fe200000018a8 */
[----:B------:R-:W2:Y:S01]  /*61a0*/  LDSM.16.MT88.4 R8, [R238+0x1000] ;  /* 0x00100000ee08783b */ /* 0x000ea20000004200 */
[----:B---3--:R-:W-:-:S06]  /*61b0*/  F2FP.PACK_AB R28, R199, R200 ;  /* 0x000000c8c71c723e */ /* 0x008fcc00000000ff */
[C---:B-1----:R-:W-:Y:S08]  /*61c0*/  HMMA.16816.F32 R100, R16.reuse, R12, R100 ;  /* 0x0000000c1064723c */ /* 0x042ff00000001864 */
[C---:B------:R-:W-:Y:S08]  /*61d0*/  HMMA.16816.F32 R112, R16.reuse, R14, R112 ;  /* 0x0000000e1070723c */ /* 0x040ff00000001870 */
[-C--:B--2---:R-:W-:Y:S08]  /*61e0*/  HMMA.16816.F32 R152, R16, R8.reuse, R152 ;  /* 0x000000081098723c */ /* 0x084ff00000001898 */
[----:B------:R-:W-:Y:S08]  /*61f0*/  HMMA.16816.F32 R172, R4, R8, R172 ;  /* 0x0000000804ac723c */ /* 0x000ff000000018ac */
[-C--:B------:R-:W-:Y:S08]  /*6200*/  HMMA.16816.F32 R148, R16, R10.reuse, R148 ;  /* 0x0000000a1094723c */ /* 0x080ff00000001894 */
[C---:B------:R-:W-:Y:S01]  /*6210*/  HMMA.16816.F32 R176, R4.reuse, R10, R176 ;  /* 0x0000000a04b0723c */ /* 0x040fe200000018b0 */
[----:B------:R-:W1:Y:S07]  /*6220*/  LDSM.16.MT88.4 R8, [R237+0x1000] ;  /* 0x00100000ed08783b */ /* 0x000e6e0000004200 */
[C---:B------:R-:W-:Y:S08]  /*6230*/  HMMA.16816.F32 R104, R4.reuse, R12, R104 ;  /* 0x0000000c0468723c */ /* 0x040ff00000001868 */
[----:B------:R-:W-:Y:S01]  /*6240*/  HMMA.16816.F32 R108, R4, R14, R108 ;  /* 0x0000000e046c723c */ /* 0x000fe2000000186c */
[----:B------:R-:W2:Y:S07]  /*6250*/  LDSM.16.MT88.4 R12, [R238+0x1800] ;  /* 0x00180000ee0c783b */ /* 0x000eae0000004200 */
[-C--:B-1----:R-:W-:Y:S08]  /*6260*/  HMMA.16816.F32 R144, R16, R8.reuse, R144 ;  /* 0x000000081090723c */ /* 0x082ff00000001890 */
[----:B------:R-:W-:Y:S08]  /*6270*/  HMMA.16816.F32 R180, R4, R8, R180 ;  /* 0x0000000804b4723c */ /* 0x000ff000000018b4 */
[-C--:B------:R-:W-:Y:S08]  /*6280*/  HMMA.16816.F32 R140, R16, R10.reuse, R140 ;  /* 0x0000000a108c723c */ /* 0x080ff0000000188c */
[----:B------:R-:W-:Y:S01]  /*6290*/  HMMA.16816.F32 R184, R4, R10, R184 ;  /* 0x0000000a04b8723c */ /* 0x000fe200000018b8 */
[----:B------:R-:W1:Y:S07]  /*62a0*/  LDSM.16.MT88.4 R8, [R236+0x1000] ;  /* 0x00100000ec08783b */ /* 0x000e6e0000004200 */
[C---:B--2---:R-:W-:Y:S08]  /*62b0*/  HMMA.16816.F32 R152, R28.reuse, R12, R152 ;  /* 0x0000000c1c98723c */ /* 0x044ff00000001898 */
[----:B------:R-:W-:Y:S08]  /*62c0*/  HMMA.16816.F32 R148, R28, R14, R148 ;  /* 0x0000000e1c94723c */ /* 0x000ff00000001894 */
[-C--:B-1----:R-:W-:Y:S08]  /*62d0*/  HMMA.16816.F32 R136, R16, R8.reuse, R136 ;  /* 0x000000081088723c */ /* 0x082ff00000001888 */
[----:B------:R-:W-:Y:S08]  /*62e0*/  HMMA.16816.F32 R188, R4, R8, R188 ;  /* 0x0000000804bc723c */ /* 0x000ff000000018bc */
[-C--:B------:R-:W-:Y:S08]  /*62f0*/  HMMA.16816.F32 R132, R16, R10.reuse, R132 ;  /* 0x0000000a1084723c */ /* 0x080ff00000001884 */
[----:B------:R-:W-:Y:S01]  /*6300*/  HMMA.16816.F32 R192, R4, R10, R192 ;  /* 0x0000000a04c0723c */ /* 0x000fe200000018c0 */
[----:B------:R-:W1:Y:S07]  /*6310*/  LDSM.16.MT88.4 R8, [R239+0x3000] ;  /* 0x00300000ef08783b */ /* 0x000e6e0000004200 */
        /* <DEDUP_REMOVED lines=8> */
[C---:B------:R-:W-:Y:S01]  /*63a0*/  HMMA.16816.F32 R92, R4.reuse, R10, R92 ;  /* 0x0000000a045c723c */ /* 0x040fe2000000185c */
[----:B------:R-:W1:Y:S07]  /*63b0*/  LDSM.16.MT88.4 R8, [R236+0x3000] ;  /* 0x00300000ec08783b */ /* 0x000e6e0000004200 */
[C---:B-1----:R-:W-:Y:S08]  /*63c0*/  HMMA.16816.F32 R120, R4.reuse, R8, R120 ;  /* 0x000000080478723c */ /* 0x042ff00000001878 */
[----:B------:R-:W-:Y:S07]  /*63d0*/  HMMA.16816.F32 R124, R4, R10, R124 ;  /* 0x0000000a047c723c */ /* 0x000fee000000187c */
[----:B------:R-:W-:Y:S01]  /*63e0*/  FADD.FTZ R4, R52, R201 ;  /* 0x000000c934047221 */ /* 0x000fe20000010000 */
[----:B------:R-:W-:Y:S01]  /*63f0*/  HMMA.16816.F32 R116, R16, R8, R116 ;  /* 0x000000081074723c */ /* 0x000fe20000001874 */
[----:B------:R-:W-:Y:S01]  /*6400*/  F2FP.PACK_AB R6, R44, R45 ;  /* 0x0000002d2c06723e */ /* 0x000fe200000000ff */
[----:B------:R-:W-:Y:S01]  /*6410*/  FADD.FTZ R52, R55, R59 ;  /* 0x0000003b37347221 */ /* 0x000fe20000010000 */
[----:B----4-:R-:W-:Y:S01]  /*6420*/  F2FP.PACK_AB R5, R47, R46 ;  /* 0x0000002e2f05723e */ /* 0x010fe200000000ff */
[----:B------:R-:W-:-:S02]  /*6430*/  FADD.FTZ R4, R51, R4 ;  /* 0x0000000433047221 */ /* 0x000fc40000010000 */
[----:B------:R-:W1:Y:S01]  /*6440*/  MUFU.EX2 R51, R25 ;  /* 0x0000001900337308 */ /* 0x000e620000000800 */
[----:B------:R-:W-:Y:S01]  /*6450*/  FADD.FTZ R52, R21, R52 ;  /* 0x0000003415347221 */ /* 0x000fe20000010000 */
[----:B------:R-:W-:Y:S01]  /*6460*/  HMMA.16816.F32 R128, R16, R10, R128 ;  /* 0x0000000a1080723c */ /* 0x000fe20000001880 */
[----:B------:R-:W2:Y:S01]  /*6470*/  LDSM.16.MT88.4 R8, [R237+0x1800] ;  /* 0x00180000ed08783b */ /* 0x000ea20000004200 */
[----:B------:R-:W-:Y:S01]  /*6480*/  FADD.FTZ R50, R50, R4 ;  /* 0x0000000432327221 */ /* 0x000fe20000010000 */
[----:B------:R-:W-:Y:S01]  /*6490*/  F2FP.PACK_AB R4, R62, R63 ;  /* 0x0000003f3e04723e */ /* 0x000fe200000000ff */
[----:B------:R-:W-:Y:S01]  /*64a0*/  FADD.FTZ R52, R41, R52 ;  /* 0x0000003429347221 */ /* 0x000fe20000010000 */
[----:B------:R-:W3:Y:S01]  /*64b0*/  LDSM.16.MT88.4 R16, [R239+0x1800] ;  /* 0x00180000ef10783b */ /* 0x000ee20000004200 */
[----:B------:R-:W-:Y:S02]  /*64c0*/  FADD.FTZ R50, R35, R50 ;  /* 0x0000003223327221 */ /* 0x000fe40000010000 */
[----:B------:R-:W-:Y:S01]  /*64d0*/  FADD.FTZ R52, R40, R52 ;  /* 0x0000003428347221 */ /* 0x000fe20000010000 */
[----:B------:R-:W-:Y:S01]  /*64e0*/  LDSM.16.MT88.4 R20, [R239+0x3800] ;  /* 0x00380000ef14783b */ /* 0x000fe20000004200 */
[----:B------:R-:W-:-:S02]  /*64f0*/  FADD.FTZ R50, R34, R50 ;  /* 0x0000003222327221 */ /* 0x000fc40000010000 */
[----:B------:R-:W-:Y:S01]  /*6500*/  FADD.FTZ R52, R39, R52 ;  /* 0x0000003427347221 */ /* 0x000fe20000010000 */
[----:B-1----:R-:W-:Y:S01]  /*6510*/  F2FP.PACK_AB R7, R202, R51 ;  /* 0x00000033ca07723e */ /* 0x002fe200000000ff */
[----:B------:R-:W-:Y:S02]  /*6520*/  LDSM.16.MT88.4 R24, [R236+0x1800] ;  /* 0x00180000ec18783b */ /* 0x000fe40000004200 */
[----:B------:R-:W-:Y:S02]  /*6530*/  FADD.FTZ R52, R67, R52 ;  /* 0x0000003443347221 */ /* 0x000fe40000010000 */
[----:B------:R-:W-:Y:S02]  /*6540*/  FADD.FTZ R50, R33, R50 ;  /* 0x0000003221327221 */ /* 0x000fe40000010000 */
[----:B------:R-:W-:Y:S01]  /*6550*/  FADD.FTZ R52, R66, R52 ;  /* 0x0000003442347221 */ /* 0x000fe20000010000 */
[----:B------:R-:W-:Y:S01]  /*6560*/  HMMA.16816.F32 R172, R4, R12, R172 ;  /* 0x0000000c04ac723c */ /* 0x000fe200000018ac */
[----:B------:R-:W-:-:S02]  /*6570*/  FADD.FTZ R50, R32, R50 ;  /* 0x0000003220327221 */ /* 0x000fc40000010000 */
[----:B------:R-:W-:Y:S02]  /*6580*/  FADD.FTZ R52, R65, R52 ;  /* 0x0000003441347221 */ /* 0x000fe40000010000 */
[----:B------:R-:W-:-:S03]  /*6590*/  FADD.FTZ R50, R46, R50 ;  /* 0x000000322e327221 */ /* 0x000fc60000010000 */
[----:B------:R-:W-:Y:S01]  /*65a0*/  HMMA.16816.F32 R176, R4, R14, R176 ;  /* 0x0000000e04b0723c */ /* 0x000fe200000018b0 */
[----:B------:R-:W1:Y:S01]  /*65b0*/  LDSM.16.MT88.4 R12, [R237+0x3800] ;  /* 0x00380000ed0c783b */ /* 0x000e620000004200 */
[----:B------:R-:W-:-:S04]  /*65c0*/  FADD.FTZ R50, R47, R50 ;  /* 0x000000322f327221 */ /* 0x000fc80000010000 */
[----:B------:R-:W-:-:S04]  /*65d0*/  FADD.FTZ R50, R51, R50 ;  /* 0x0000003233327221 */ /* 0x000fc80000010000 */
[----:B------:R-:W-:Y:S01]  /*65e0*/  FADD.FTZ R202, R202, R50 ;  /* 0x00000032caca7221 */ /* 0x000fe20000010000 */
[-C--:B--2---:R-:W-:Y:S08]  /*65f0*/  HMMA.16816.F32 R144, R28, R8.reuse, R144 ;  /* 0x000000081c90723c */ /* 0x084ff00000001890 */
[----:B------:R-:W-:Y:S08]  /*6600*/  HMMA.16816.F32 R180, R4, R8, R180 ;  /* 0x0000000804b4723c */ /* 0x000ff000000018b4 */
[-C--:B------:R-:W-:Y:S08]  /*6610*/  HMMA.16816.F32 R140, R28, R10.reuse, R140 ;  /* 0x0000000a1c8c723c */ /* 0x080ff0000000188c */
[----:B------:R-:W-:Y:S01]  /*6620*/  HMMA.16816.F32 R184, R4, R10, R184 ;  /* 0x0000000a04b8723c */ /* 0x000fe200000018b8 */
[----:B------:R-:W2:Y:S07]  /*6630*/  LDSM.16.MT88.4 R8, [R236+0x3800] ;  /* 0x00380000ec08783b */ /* 0x000eae0000004200 */
[-C--:B---3--:R-:W-:Y:S08]  /*6640*/  HMMA.16816.F32 R160, R28, R16.reuse, R160 ;  /* 0x000000101ca0723c */ /* 0x088ff000000018a0 */
[----:B------:R-:W-:Y:S08]  /*6650*/  HMMA.16816.F32 R164, R4, R16, R164 ;  /* 0x0000001004a4723c */ /* 0x000ff000000018a4 */
[-C--:B------:R-:W-:Y:S08]  /*6660*/  HMMA.16816.F32 R156, R28, R18.reuse, R156 ;  /* 0x000000121c9c723c */ /* 0x080ff0000000189c */
[----:B------:R-:W-:Y:S01]  /*6670*/  HMMA.16816.F32 R168, R4, R18, R168 ;  /* 0x0000001204a8723c */ /* 0x000fe200000018a8 */
[----:B------:R-:W3:Y:S07]  /*6680*/  LDSM.16.MT88.4 R16, [R238+0x3800] ;  /* 0x00380000ee10783b */ /* 0x000eee0000004200 */
[-C--:B-1----:R-:W-:Y:S08]  /*6690*/  HMMA.16816.F32 R100, R28, R12.reuse, R100 ;  /* 0x0000000c1c64723c */ /* 0x082ff00000001864 */
[----:B------:R-:W-:Y:S07]  /*66a0*/  HMMA.16816.F32 R104, R4, R12, R104 ;  /* 0x0000000c0468723c */ /* 0x000fee0000001868 */
[----:B------:R-:W-:Y:S01]  /*66b0*/  @P4 IMAD.HI.U32 R12, R221, c[0x0][0x2c8], RZ ;  /* 0x0000b200dd0c4a27 */ /* 0x000fe200078e00ff */
[----:B------:R-:W-:Y:S01]  /*66c0*/  MOV R13, R221 ;  /* 0x000000dd000d7202 */ /* 0x000fe20000000f00 */
[----:B--2---:R-:W-:Y:S03]  /*66d0*/  HMMA.16816.F32 R116, R28, R8, R116 ;  /* 0x000000081c74723c */ /* 0x004fe60000001874 */
[----:B------:R-:W-:-:S04]  /*66e0*/  @P4 SHF.R.U32.HI R13, RZ, c[0x0][0x2cc], R12 ;  /* 0x0000b300ff0d4a19 */ /* 0x000fc8000001160c */
[----:B------:R-:W-:Y:S01]  /*66f0*/  IADD3 R49, R13, -c[0x0][0x168], R49 ;  /* 0x80005a000d317a10 */ /* 0x000fe20007ffe031 */
[----:B------:R-:W-:Y:S07]  /*6700*/  HMMA.16816.F32 R120, R4, R8, R120 ;  /* 0x000000080478723c */ /* 0x000fee0000001878 */
[----:B------:R-:W-:Y:S01]  /*6710*/  SHF.R.S32.HI R8, RZ, 0x1f, R49 ;  /* 0x0000001fff087819 */ /* 0x000fe20000011431 */
[----:B---3--:R-:W-:Y:S03]  /*6720*/  HMMA.16816.F32 R84, R28, R16, R84 ;  /* 0x000000101c54723c */ /* 0x008fe60000001854 */
[----:B------:R-:W-:-:S04]  /*6730*/  LEA.HI R49, R8, R49, RZ, 0x6 ;  /* 0x0000003108317211 */ /* 0x000fc800078f30ff */
[----:B------:R-:W-:Y:S01]  /*6740*/  SHF.R.S32.HI R49, RZ, 0x6, R49 ;  /* 0x00000006ff317819 */ /* 0x000fe20000011431 */
[C---:B------:R-:W-:Y:S07]  /*6750*/  HMMA.16816.F32 R88, R4.reuse, R16, R88 ;  /* 0x000000100458723c */ /* 0x040fee0000001858 */
[----:B------:R-:W-:Y:S01]  /*6760*/  IADD3 R16, R48, -0x2, RZ ;  /* 0xfffffffe30107810 */ /* 0x000fe20007ffe0ff */
[----:B------:R-:W-:Y:S01]  /*6770*/  HMMA.16816.F32 R188, R4, R24, R188 ;  /* 0x0000001804bc723c */ /* 0x000fe200000018bc */
[----:B------:R-:W-:-:S03]  /*6780*/  IMNMX R17, RZ, R49, !PT ;  /* 0x00000031ff117217 */ /* 0x000fc60007800200 */
[----:B------:R1:W-:Y:S01]  /*6790*/  STL [R1+0x78], R16 ;  /* 0x0000781001007387 */ /* 0x0003e20000100800 */
[----:B------:R-:W-:-:S03]  /*67a0*/  ISETP.GE.AND P0, PT, R16, R17, PT ;  /* 0x000000111000720c */ /* 0x000fc60003f06270 */
[C---:B------:R-:W-:Y:S01]  /*67b0*/  HMMA.16816.F32 R192, R4.reuse, R26, R192 ;  /* 0x0000001a04c0723c */ /* 0x040fe200000018c0 */
[----:B------:R1:W-:Y:S07]  /*67c0*/  STL [R1+0x7c], R17 ;  /* 0x00007c1101007387 */ /* 0x0003ee0000100800 */
[C---:B------:R-:W-:Y:S08]  /*67d0*/  HMMA.16816.F32 R72, R4.reuse, R20, R72 ;  /* 0x000000140448723c */ /* 0x040ff00000001848 */
[C---:B------:R-:W-:Y:S08]  /*67e0*/  HMMA.16816.F32 R76, R4.reuse, R22, R76 ;  /* 0x00000016044c723c */ /* 0x040ff0000000184c */
[C---:B------:R-:W-:Y:S08]  /*67f0*/  HMMA.16816.F32 R92, R4.reuse, R18, R92 ;  /* 0x00000012045c723c */ /* 0x040ff0000000185c */
[C---:B------:R-:W-:Y:S08]  /*6800*/  HMMA.16816.F32 R108, R4.reuse, R14, R108 ;  /* 0x0000000e046c723c */ /* 0x040ff0000000186c */
[----:B------:R-:W-:Y:S07]  /*6810*/  HMMA.16816.F32 R124, R4, R10, R124 ;  /* 0x0000000a047c723c */ /* 0x000fee000000187c */
[----:B------:R-:W-:Y:S01]  /*6820*/  FADD.FTZ R5, R197, R54 ;  /* 0x00000036c5057221 */ /* 0x000fe20000010000 */
[----:B------:R-:W-:Y:S01]  /*6830*/  HMMA.16816.F32 R136, R28, R24, R136 ;  /* 0x000000181c88723c */ /* 0x000fe20000001888 */
[----:B------:R-:W-:-:S03]  /*6840*/  FADD.FTZ R4, R64, R52 ;  /* 0x0000003440047221 */ /* 0x000fc60000010000 */
[----:B------:R1:W-:Y:S04]  /*6850*/  STL [R1+0x70], R5 ;  /* 0x0000700501007387 */ /* 0x0003e80000100800 */
[----:B------:R1:W-:Y:S01]  /*6860*/  STL [R1+0x74], R4 ;  /* 0x0000740401007387 */ /* 0x0003e20000100800 */
[C---:B------:R-:W-:Y:S08]  /*6870*/  HMMA.16816.F32 R132, R28.reuse, R26, R132 ;  /* 0x0000001a1c84723c */ /* 0x040ff00000001884 */
[C---:B------:R-:W-:Y:S08]  /*6880*/  HMMA.16816.F32 R68, R28.reuse, R20, R68 ;  /* 0x000000141c44723c */ /* 0x040ff00000001844 */
[C---:B------:R-:W-:Y:S08]  /*6890*/  HMMA.16816.F32 R80, R28.reuse, R22, R80 ;  /* 0x000000161c50723c */ /* 0x040ff00000001850 */
[C---:B------:R-:W-:Y:S08]  /*68a0*/  HMMA.16816.F32 R96, R28.reuse, R18, R96 ;  /* 0x000000121c60723c */ /* 0x040ff00000001860 */
[C---:B------:R-:W-:Y:S08]  /*68b0*/  HMMA.16816.F32 R112, R28.reuse, R14, R112 ;  /* 0x0000000e1c70723c */ /* 0x040ff00000001870 */
[----:B------:R-:W-:Y:S01]  /*68c0*/  HMMA.16816.F32 R128, R28, R10, R128 ;  /* 0x0000000a1c80723c */ /* 0x000fe20000001880 */
[----:B------:R-:W-:Y:S01]  /*68d0*/  @!UPT UIADD3 URZ, URZ, URZ, URZ ;  /* 0x0000003f3f3ff290 */ /* 0x000fe2000fffe03f */
[----:B------:R-:W-:Y:S11]  /*68e0*/  @!P0 BRA `(.L_x_1649) ;  /* 0x000051c000008947 */ /* 0x000ff60003800000 */
[----:B-1----:R-:W-:Y:S01]  /*68f0*/  MOV R197, R0 ;  /* 0x0000000000c57202 */ /* 0x002fe20000000f00 */
[----:B------:R-:W-:Y:S01]  /*6900*/  IMAD.MOV.U32 R0, RZ, RZ, R16 ;  /* 0x000000ffff007224 */ /* 0x000fe200078e0010 */
[----:B------:R-:W-:Y:S01]  /*6910*/  MOV R200, R2 ;  /* 0x0000000200c87202 */ /* 0x000fe20000000f00 */
[----:B------:R-:W-:Y:S01]  /*6920*/  IMAD.MOV.U32 R198, RZ, RZ, R196 ;  /* 0x000000ffffc67224 */ /* 0x000fe200078e00c4 */
[----:B------:R-:W-:-:S02]  /*6930*/  MOV R199, R3 ;  /* 0x0000000300c77202 */ /* 0x000fc40000000f00 */
[----:B------:R1:W-:Y:S05]  /*6940*/  STL [R1+0x78], R0 ;  /* 0x0000780001007387 */ /* 0x0003ea0000100800 */
.L_x_1660:
[----:B-1----:R-:W2:Y:S01]  /*6950*/  LDL R0, [R1+0x78] ;  /* 0x0000780001007983 */ /* 0x002ea20000100800 */
[----:B------:R-:W-:Y:S04]  /*6960*/  DEPBAR.LE SB0, 0x0 ;  /* 0x000080000000791a */ /* 0x000fe80000000000 */
[----:B------:R-:W-:Y:S01]  /*6970*/  WARPSYNC 0xffffffff ;  /* 0xffffffff00007948 */ /* 0x000fe20003800000 */
[----:B------:R-:W-:Y:S06]  /*6980*/  BAR.SYNC.DEFER_BLOCKING 0x0 ;  /* 0x0000000000007b1d */ /* 0x000fec0000010000 */
[----:B------:R1:W3:Y:S01]  /*6990*/  LDSM.16.M88.4 R64, [R244] ;  /* 0x00000000f440783b */ /* 0x0002e20000000200 */
[----:B------:R-:W-:Y:S03]  /*69a0*/  BSSY B0, `(.L_x_1650) ;  /* 0x0000057000007945 */ /* 0x000fe60003800000 */
[----:B------:R1:W4:Y:S04]  /*69b0*/  LDSM.16.M88.4 R60, [R244+0x2000] ;  /* 0x00200000f43c783b */ /* 0x0003280000000200 */
[----:B------:R1:W1:Y:S04]  /*69c0*/  LDSM.16.M88.4 R16, [R243] ;  /* 0x00000000f310783b */ /* 0x0002680000000200 */
[----:B------:R1:W1:Y:S04]  /*69d0*/  LDSM.16.M88.4 R32, [R243+0x800] ;  /* 0x00080000f320783b */ /* 0x0002680000000200 */
[----:B------:R1:W1:Y:S04]  /*69e0*/  LDSM.16.M88.4 R48, [R243+0x1000] ;  /* 0x00100000f330783b */ /* 0x0002680000000200 */
[----:B------:R1:W1:Y:S04]  /*69f0*/  LDSM.16.M88.4 R204, [R243+0x1800] ;  /* 0x00180000f3cc783b */ /* 0x0002680000000200 */
[----:B------:R1:W1:Y:S04]  /*6a00*/  LDSM.16.M88.4 R208, [R242] ;  /* 0x00000000f2d0783b */ /* 0x0002680000000200 */
[----:B------:R1:W1:Y:S04]  /*6a10*/  LDSM.16.M88.4 R216, [R242+0x2000] ;  /* 0x00200000f2d8783b */ /* 0x0002680000000200 */
[----:B------:R1:W1:Y:S04]  /*6a20*/  LDSM.16.M88.4 R212, [R235] ;  /* 0x00000000ebd4783b */ /* 0x0002680000000200 */
[----:B------:R1:W1:Y:S04]  /*6a30*/  LDSM.16.M88.4 R220, [R235+0x800] ;  /* 0x00080000ebdc783b */ /* 0x0002680000000200 */
[----:B------:R1:W1:Y:S04]  /*6a40*/  LDSM.16.M88.4 R224, [R235+0x1000] ;  /* 0x00100000ebe0783b */ /* 0x0002680000000200 */
[----:B------:R1:W1:Y:S01]  /*6a50*/  LDSM.16.M88.4 R228, [R235+0x1800] ;  /* 0x00180000ebe4783b */ /* 0x0002620000000200 */
[----:B--2---:R-:W-:Y:S11]  /*6a60*/  ISETP.GE.AND P0, PT, R0, RZ, PT ;  /* 0x000000ff0000720c */ /* 0x004ff60003f06270 */
[----:B------:R-:W-:Y:S02]  /*6a70*/  @!UPT UIADD3 URZ, URZ, URZ, URZ ;  /* 0x0000003f3f3ff290 */ /* 0x000fe4000fffe03f */
[----:B------:R-:W-:-:S05]  /*6a80*/  @!P0 BRA `(.L_x_1651) ;  /* 0x0000048000008947 */ /* 0x000fca0003800000 */
[----:B-1-34-:R-:W2:Y:S01]  /*6a90*/  LDL R9, [R1+0x48] ;  /* 0x0000480001097983 */ /* 0x01aea20000100800 */
[----:B------:R-:W-:Y:S03]  /*6aa0*/  SHF.L.U64.HI R10, R250, 0x1, R245 ;  /* 0x00000001fa0a7819 */ /* 0x000fe600000102f5 */
[----:B------:R-:W3:Y:S04]  /*6ab0*/  LDL R8, [R1+0x44] ;  /* 0x0000440001087983 */ /* 0x000ee80000100800 */
[----:B------:R-:W4:Y:S04]  /*6ac0*/  LDL.64 R6, [R1+0x58] ;  /* 0x0000580001067983 */ /* 0x000f280000100a00 */
[----:B------:R-:W5:Y:S04]  /*6ad0*/  LDL R5, [R1+0x30] ;  /* 0x0000300001057983 */ /* 0x000f680000100800 */
[----:B------:R-:W4:Y:S01]  /*6ae0*/  LDL R4, [R1+0xc] ;  /* 0x00000c0001047983 */ /* 0x000f220000100800 */
[----:B--2---:R-:W-:Y:S01]  /*6af0*/  IMAD.WIDE.U32 R2, R9, c[0x0][0x208], RZ ;  /* 0x0000820009027a25 */ /* 0x004fe200078e00ff */
[----:B------:R-:W-:Y:S02]  /*6b00*/  SHF.R.S32.HI R0, RZ, 0x1f, R9 ;  /* 0x0000001fff007819 */ /* 0x000fe40000011409 */
[----:B---3--:R-:W-:Y:S03]  /*6b10*/  SHF.R.S32.HI R11, RZ, 0x1f, R8 ;  /* 0x0000001fff0b7819 */ /* 0x008fe60000011408 */
[----:B------:R-:W-:Y:S02]  /*6b20*/  IMAD R0, R0, c[0x0][0x208], RZ ;  /* 0x0000820000007a24 */ /* 0x000fe400078e02ff */
[----:B------:R-:W-:Y:S02]  /*6b30*/  IMAD R11, R11, c[0x0][0x218], RZ ;  /* 0x000086000b0b7a24 */ /* 0x000fe400078e02ff */
[----:B------:R-:W-:Y:S02]  /*6b40*/  IMAD R0, R9, c[0x0][0x20c], R0 ;  /* 0x0000830009007a24 */ /* 0x000fe400078e0200 */
[C---:B------:R-:W-:Y:S02]  /*6b50*/  IMAD R11, R8.reuse, c[0x0][0x21c], R11 ;  /* 0x00008700080b7a24 */ /* 0x040fe400078e020b */
[----:B------:R-:W-:Y:S04]  /*6b60*/  IMAD.IADD R3, R3, 0x1, R0 ;  /* 0x0000000103037824 */ /* 0x000fe800078e0200 */
[----:B------:R-:W-:Y:S05]  /*6b70*/  IMAD.WIDE.U32 R2, R8, c[0x0][0x218], R2 ;  /* 0x0000860008027a25 */ /* 0x000fea00078e0002 */
[----:B----4-:R-:W-:Y:S02]  /*6b80*/  IADD3 R0, P0, R6, R2, RZ ;  /* 0x0000000206007210 */ /* 0x010fe40007f1e0ff */
[----:B------:R-:W-:Y:S02]  /*6b90*/  SHF.L.U64.HI R2, R4, 0x1, R246 ;  /* 0x0000000104027819 */ /* 0x000fe400000102f6 */
[----:B-----5:R-:W-:Y:S02]  /*6ba0*/  IADD3.X R11, R5, R3, R11, P0, !PT ;  /* 0x00000003050b7210 */ /* 0x020fe400007fe40b */
[----:B------:R-:W-:Y:S02]  /*6bb0*/  LEA R12, P0, R0, c[0x0][0x1f8], 0x1 ;  /* 0x00007e00000c7a11 */ /* 0x000fe400078008ff */
[----:B------:R-:W-:Y:S02]  /*6bc0*/  SHF.L.U32 R3, R250, 0x1, RZ ;  /* 0x00000001fa037819 */ /* 0x000fe400000006ff */
[----:B------:R-:W-:Y:S01]  /*6bd0*/  LEA.HI.X R11, R0, c[0x0][0x1fc], R11, 0x1, P0 ;  /* 0x00007f00000b7a11 */ /* 0x000fe200000f0c0b */
[----:B------:R-:W-:Y:S01]  /*6be0*/  IMAD.SHL.U32 R0, R4, 0x2, RZ ;  /* 0x0000000204007824 */ /* 0x000fe200078e00ff */
[----:B------:R-:W-:-:S05]  /*6bf0*/  BRA.DIV ~URZ, `(.L_x_1652) ;  /* 0x0000e3027f007947 */ /* 0x000fca000b800000 */
[----:B------:R1:W2:Y:S02]  /*6c00*/  SHFL.IDX PT, R13, R11, RZ, 0x181f ;  /* 0x00181fff0b0d7589 */ /* 0x0002a400000e0000 */
.L_x_1739:
[----:B------:R-:W-:-:S05]  /*6c10*/  BRA.DIV ~URZ, `(.L_x_1653) ;  /* 0x0000e3527f007947 */ /* 0x000fca000b800000 */
[----:B------:R-:W3:Y:S04]  /*6c20*/  LDL R4, [R1+0xc] ;  /* 0x00000c0001047983 */ /* 0x000ee80000100800 */
[----:B------:R-:W4:Y:S01]  /*6c30*/  SHFL.IDX PT, R6, R12, RZ, 0x181f ;  /* 0x00181fff0c067589 */ /* 0x000f2200000e0000 */
[----:B---3--:R-:W-:Y:S02]  /*6c40*/  ISETP.GE.AND P2, PT, R4, c[0x0][0x1d4], PT ;  /* 0x0000750004007a0c */ /* 0x008fe40003f46270 */
[CC--:B----4-:R-:W-:Y:S02]  /*6c50*/  IADD3 R4, P0, R6.reuse, R0.reuse, RZ ;  /* 0x0000000006047210 */ /* 0x0d0fe40007f1e0ff */
[-C--:B------:R-:W-:Y:S03]  /*6c60*/  IADD3 R8, P5, R6, R3.reuse, RZ ;  /* 0x0000000306087210 */ /* 0x080fe60007fbe0ff */
[C---:B--2---:R-:W-:Y:S01]  /*6c70*/  IMAD.X R5, R13.reuse, 0x1, R2, P0 ;  /* 0x000000010d057824 */ /* 0x044fe200000e0602 */
[----:B------:R-:W-:Y:S01]  /*6c80*/  ISETP.GE.AND P0, PT, R250, c[0x0][0x1d4], PT ;  /* 0x00007500fa007a0c */ /* 0x000fe20003f06270 */
[----:B------:R-:W-:Y:S04]  /*6c90*/  IMAD.X R9, R13, 0x1, R10, P5 ;  /* 0x000000010d097824 */ /* 0x000fe800028e060a */
[----:B------:R-:W-:Y:S01]  /*6ca0*/  @!PT LDS RZ, [RZ] ;  /* 0x00000000fffff984 */ /* 0x000fe20000000800 */
[----:B------:R-:W-:Y:S01]  /*6cb0*/  @!PT LDS RZ, [RZ] ;  /* 0x00000000fffff984 */ /* 0x000fe20000000800 */
[----:B------:R2:W-:Y:S08]  /*6cc0*/  LDGSTS.E.BYPASS.LTC128B.128 [R251+0x100], [R4.64], !P2 ;  /* 0x0010000004fb7fae */ /* 0x0005f0000d101d46 */
[----:B------:R3:W-:Y:S04]  /*6cd0*/  LDGSTS.E.BYPASS.LTC128B.128 [R251+0x2100], [R8.64], !P0 ;  /* 0x0210000008fb7fae */ /* 0x0007e8000c101d46 */
[----:B--2---:R-:W2:Y:S04]  /*6ce0*/  SHFL.IDX PT, R4, R12, 0x1, 0x181f ;  /* 0x00381f000c047f89 */ /* 0x004ea800000e0000 */
[----:B------:R-:W4:Y:S01]  /*6cf0*/  SHFL.IDX PT, R5, R11, 0x1, 0x181f ;  /* 0x00381f000b057f89 */ /* 0x000f2200000e0000 */
[CC--:B--2---:R-:W-:Y:S02]  /*6d00*/  IADD3 R6, P6, R4.reuse, R0.reuse, RZ ;  /* 0x0000000004067210 */ /* 0x0c4fe40007fde0ff */
[-C--:B------:R-:W-:Y:S02]  /*6d10*/  IADD3 R14, P5, R4, R3.reuse, RZ ;  /* 0x00000003040e7210 */ /* 0x080fe40007fbe0ff */
[----:B------:R-:W2:Y:S01]  /*6d20*/  SHFL.IDX PT, R4, R12, 0x2, 0x181f ;  /* 0x00581f000c047f89 */ /* 0x000ea200000e0000 */
[C---:B----4-:R-:W-:Y:S02]  /*6d30*/  IMAD.X R7, R5.reuse, 0x1, R2, P6 ;  /* 0x0000000105077824 */ /* 0x050fe400030e0602 */
[----:B------:R-:W-:Y:S02]  /*6d40*/  IMAD.X R15, R5, 0x1, R10, P5 ;  /* 0x00000001050f7824 */ /* 0x000fe400028e060a */
[----:B------:R-:W4:Y:S04]  /*6d50*/  SHFL.IDX PT, R5, R11, 0x2, 0x181f ;  /* 0x00581f000b057f89 */ /* 0x000f2800000e0000 */
[----:B------:R2:W-:Y:S04]  /*6d60*/  LDGSTS.E.BYPASS.LTC128B.128 [R251+0x900], [R6.64], !P2 ;  /* 0x0090000006fb7fae */ /* 0x0005e8000d101d46 */
[----:B------:R5:W-:Y:S04]  /*6d70*/  LDGSTS.E.BYPASS.LTC128B.128 [R251+0x2900], [R14.64], !P0 ;  /* 0x029000000efb7fae */ /* 0x000be8000c101d46 */
[----:B-1----:R-:W1:Y:S01]  /*6d80*/  SHFL.IDX PT, R11, R11, 0x3, 0x181f ;  /* 0x00781f000b0b7f89 */ /* 0x002e6200000e0000 */
[C---:B--2---:R-:W-:Y:S02]  /*6d90*/  IADD3 R6, P5, R4.reuse, R0, RZ ;  /* 0x0000000004067210 */ /* 0x044fe40007fbe0ff */
[----:B-----5:R-:W-:Y:S03]  /*6da0*/  SEL R15, RZ, 0x10, P2 ;  /* 0x00000010ff0f7807 */ /* 0x020fe60001000000 */
[C---:B----4-:R-:W-:Y:S01]  /*6db0*/  IMAD.X R7, R5.reuse, 0x1, R2, P5 ;  /* 0x0000000105077824 */ /* 0x050fe200028e0602 */
[----:B------:R-:W-:Y:S04]  /*6dc0*/  SEL R14, RZ, 0x10, P0 ;  /* 0x00000010ff0e7807 */ /* 0x000fe80000000000 */
[----:B------:R2:W-:Y:S02]  /*6dd0*/  LDGSTS.E.BYPASS.LTC128B.128 [R251+0x1100], [R6.64], !P2 ;  /* 0x0110000006fb7fae */ /* 0x0005e4000d101d46 */
[----:B--2---:R-:W-:Y:S05]  /*6de0*/  IADD3 R6, P5, R4, R3, RZ ;  /* 0x0000000304067210 */ /* 0x004fea0007fbe0ff */
[----:B------:R-:W-:Y:S02]  /*6df0*/  IMAD.X R7, R5, 0x1, R10, P5 ;  /* 0x0000000105077824 */ /* 0x000fe400028e060a */
[----:B------:R3:W2:Y:S04]  /*6e00*/  SHFL.IDX PT, R5, R12, 0x3, 0x181f ;  /* 0x00781f000c057f89 */ /* 0x0006a800000e0000 */
[----:B------:R3:W-:Y:S02]  /*6e10*/  LDGSTS.E.BYPASS.LTC128B.128 [R251+0x3100], [R6.64], !P0 ;  /* 0x0310000006fb7fae */ /* 0x0007e4000c101d46 */
.L_x_1740:
[C---:B-1----:R-:W-:Y:S02]  /*6e20*/  IADD3 R4, -R15.reuse, 0x10, RZ ;  /* 0x000000100f047810 */ /* 0x042fe40007ffe1ff */
[----:B------:R-:W-:Y:S02]  /*6e30*/  ISETP.NE.U32.AND P6, PT, R15, RZ, PT ;  /* 0x000000ff0f00720c */ /* 0x000fe40003fc5070 */
[----:B------:R-:W-:Y:S02]  /*6e40*/  LOP3.LUT R4, R4, 0xf, RZ, 0xc0, !PT ;  /* 0x0000000f04047812 */ /* 0x000fe400078ec0ff */
[----:B------:R-:W-:Y:S02]  /*6e50*/  ISETP.NE.U32.AND P5, PT, R14, RZ, PT ;  /* 0x000000ff0e00720c */ /* 0x000fe40003fa5070 */
[----:B--23--:R-:W-:Y:S02]  /*6e60*/  IADD3 R6, P2, P0, R4, R5, R0 ;  /* 0x0000000504067210 */ /* 0x00cfe4000785e000 */
[----:B------:R-:W-:Y:S02]  /*6e70*/  IADD3 R0, -R14, 0x10, RZ ;  /* 0x000000100e007810 */ /* 0x000fe40007ffe1ff */
[----:B------:R-:W-:Y:S02]  /*6e80*/  IADD3.X R7, RZ, R11, R2, P2, P0 ;  /* 0x0000000bff077210 */ /* 0x000fe400017e0402 */
[----:B------:R-:W-:Y:S03]  /*6e90*/  LOP3.LUT R0, R0, 0xf, RZ, 0xc0, !PT ;  /* 0x0000000f00007812 */ /* 0x000fe600078ec0ff */
[----:B------:R-:W-:Y:S01]  /*6ea0*/  @!PT LDS RZ, [RZ] ;  /* 0x00000000fffff984 */ /* 0x000fe20000000800 */
[----:B------:R-:W-:Y:S01]  /*6eb0*/  @!PT LDS RZ, [RZ] ;  /* 0x00000000fffff984 */ /* 0x000fe20000000800 */
[----:B------:R-:W-:Y:S01]  /*6ec0*/  @!PT LDS RZ, [RZ] ;  /* 0x00000000fffff984 */ /* 0x000fe20000000800 */
[----:B------:R1:W-:Y:S01]  /*6ed0*/  LDGSTS.E.BYPASS.LTC128B.128.ZFILL [R251+0x1900], [R6.64], P6 ;  /* 0x0190000006fb7fae */ /* 0x0003e2000b141d46 */
[----:B------:R-:W-:Y:S04]  /*6ee0*/  IADD3 R2, P2, P0, R0, R5, R3 ;  /* 0x0000000500027210 */ /* 0x000fe8000785e003 */
[----:B------:R-:W-:Y:S05]  /*6ef0*/  IADD3.X R3, RZ, R11, R10, P2, P0 ;  /* 0x0000000bff037210 */ /* 0x000fea00017e040a */
[----:B------:R1:W-:Y:S04]  /*6f00*/  LDGSTS.E.BYPASS.LTC128B.128.ZFILL [R251+0x3900], [R2.64], P5 ;  /* 0x0390000002fb7fae */ /* 0x0003e8000a941d46 */
.L_x_1651:
[----:B-1-34-:R-:W-:Y:S05]  /*6f10*/  BSYNC B0 ;  /* 0x0000000000007941 */ /* 0x01afea0003800000 */
.L_x_1650:
[----:B------:R-:W0:Y:S01]  /*6f20*/  LDGDEPBAR ;  /* 0x00000000000079af */ /* 0x000e220000000000 */
[----:B------:R-:W-:Y:S01]  /*6f30*/  WARPSYNC 0xffffffff ;  /* 0xffffffff00007948 */ /* 0x000fe20003800000 */
[-C--:B------:R-:W-:Y:S01]  /*6f40*/  HMMA.16816.F32 R4, R64, R16.reuse, RZ ;  /* 0x000000104004723c */ /* 0x080fe200000018ff */
[----:B------:R-:W-:Y:S07]  /*6f50*/  BSSY B0, `(.L_x_1654) ;  /* 0x0000182000007945 */ /* 0x000fee0003800000 */
        /* <DEDUP_REMOVED lines=15> */
[----:B------:R-:W-:Y:S07]  /*7050*/  LDSM.16.M88.4 R204, [R241] ;  /* 0x00000000f1cc783b */ /* 0x000fee0000000200 */
[-C--:B------:R-:W-:Y:S08]  /*7060*/  HMMA.16816.F32 R4, R208, R212.reuse, R4 ;  /* 0x000000d4d004723c */ /* 0x080ff00000001804 */
[C---:B------:R-:W-:Y:S08]  /*7070*/  HMMA.16816.F32 R8, R216.reuse, R212, R8 ;  /* 0x000000d4d808723c */ /* 0x040ff00000001808 */
[-C--:B------:R-:W-:Y:S08]  /*7080*/  HMMA.16816.F32 R12, R216, R214.reuse, R12 ;  /* 0x000000d6d80c723c */ /* 0x080ff0000000180c */
[C---:B------:R-:W-:Y:S01]  /*7090*/  HMMA.16816.F32 R16, R208.reuse, R214, R16 ;  /* 0x000000d6d010723c */ /* 0x040fe20000001810 */
[----:B------:R-:W1:Y:S07]  /*70a0*/  LDSM.16.M88.4 R212, [R234] ;  /* 0x00000000ead4783b */ /* 0x000e6e0000000200 */
        /* <DEDUP_REMOVED lines=20> */
[----:B------:R-:W-:Y:S07]  /*71f0*/  LDSM.16.M88.4 R212, [R232+-0x2000] ;  /* 0xffe00000e8d4783b */ /* 0x000fee0000000200 */
[-C--:B---3--:R-:W-:Y:S08]  /*7200*/  HMMA.16816.F32 R20, R204, R208.reuse, R20 ;  /* 0x000000d0cc14723c */ /* 0x088ff00000001814 */
        /* <DEDUP_REMOVED lines=12> */
[----:B------:R-:W-:Y:S07]  /*72d0*/  LDSM.16.M88.4 R220, [R232+-0x1000] ;  /* 0xfff00000e8dc783b */ /* 0x000fee0000000200 */
[----:B------:R-:W-:Y:S01]  /*72e0*/  HMMA.16816.F32 R64, R204, R226, R64 ;  /* 0x000000e2cc40723c */ /* 0x000fe20000001840 */
[----:B------:R-:W3:Y:S07]  /*72f0*/  LDSM.16.M88.4 R204, [R232+-0x1800] ;  /* 0xffe80000e8cc783b */ /* 0x000eee0000000200 */
[-C--:B-1----:R-:W-:Y:S01]  /*7300*/  HMMA.16816.F32 R4, R208, R212.reuse, R4 ;  /* 0x000000d4d004723c */ /* 0x082fe20000001804 */
[----:B------:R-:W1:Y:S07]  /*7310*/  LDSM.16.M88.4 R224, [R232+-0x800] ;  /* 0xfff80000e8e0783b */ /* 0x000e6e0000000200 */
        /* <DEDUP_REMOVED lines=39> */
[----:B------:R-:W-:Y:S07]  /*7590*/  LDSM.16.M88.4 R220, [R235+0x3000] ;  /* 0x00300000ebdc783b */ /* 0x000fee0000000200 */
[----:B------:R-:W-:Y:S01]  /*75a0*/  HMMA.16816.F32 R64, R204, R226, R64 ;  /* 0x000000e2cc40723c */ /* 0x000fe20000001840 */
[----:B------:R-:W2:Y:S07]  /*75b0*/  LDSM.16.M88.4 R204, [R235+0x2800] ;  /* 0x00280000ebcc783b */ /* 0x000eae0000000200 */
[-C--:B-1----:R-:W-:Y:S01]  /*75c0*/  HMMA.16816.F32 R4, R208, R212.reuse, R4 ;  /* 0x000000d4d004723c */ /* 0x082fe20000001804 */
[----:B------:R-:W1:Y:S07]  /*75d0*/  LDSM.16.M88.4 R224, [R235+0x3800] ;  /* 0x00380000ebe0783b */ /* 0x000e6e0000000200 */
        /* <DEDUP_REMOVED lines=30> */
[----:B------:R-:W1:Y:S07]  /*77c0*/  LDSM.16.M88.4 R216, [R232] ;  /* 0x00000000e8d8783b */ /* 0x000e6e0000000200 */
[-C--:B----4-:R-:W-:Y:S08]  /*77d0*/  HMMA.16816.F32 R36, R204, R208.reuse, R36 ;  /* 0x000000d0cc24723c */ /* 0x090ff00000001824 */
[C---:B------:R-:W-:Y:S08]  /*77e0*/  HMMA.16816.F32 R40, R220.reuse, R208, R40 ;  /* 0x000000d0dc28723c */ /* 0x040ff00000001828 */
[-C--:B------:R-:W-:Y:S08]  /*77f0*/  HMMA.16816.F32 R44, R220, R210.reuse, R44 ;  /* 0x000000d2dc2c723c */ /* 0x080ff0000000182c */
[C---:B------:R-:W-:Y:S01]  /*7800*/  HMMA.16816.F32 R48, R204.reuse, R210, R48 ;  /* 0x000000d2cc30723c */ /* 0x040fe20000001830 */
[----:B------:R-:W3:Y:S07]  /*7810*/  LDSM.16.M88.4 R208, [R233+0x6000] ;  /* 0x00600000e9d0783b */ /* 0x000eee0000000200 */
[-C--:B--2---:R-:W-:Y:S08]  /*7820*/  HMMA.16816.F32 R52, R204, R224.reuse, R52 ;  /* 0x000000e0cc34723c */ /* 0x084ff00000001834 */
[C---:B------:R-:W-:Y:S08]  /*7830*/  HMMA.16816.F32 R56, R220.reuse, R224, R56 ;  /* 0x000000e0dc38723c */ /* 0x040ff00000001838 */
[-C--:B------:R-:W-:Y:S01]  /*7840*/  HMMA.16816.F32 R60, R220, R226.reuse, R60 ;  /* 0x000000e2dc3c723c */ /* 0x080fe2000000183c */
[----:B------:R-:W2:Y:S07]  /*7850*/  LDL R220, [R1+0x78] ;  /* 0x0000780001dc7983 */ /* 0x000eae0000100800 */
[----:B------:R-:W-:Y:S08]  /*7860*/  HMMA.16816.F32 R64, R204, R226, R64 ;  /* 0x000000e2cc40723c */ /* 0x000ff00000001840 */
[-C--:B-1----:R-:W-:Y:S08]  /*7870*/  HMMA.16816.F32 R4, R212, R216.reuse, R4 ;  /* 0x000000d8d404723c */ /* 0x082ff00000001804 */
[C---:B---3--:R-:W-:Y:S08]  /*7880*/  HMMA.16816.F32 R8, R208.reuse, R216, R8 ;  /* 0x000000d8d008723c */ /* 0x048ff00000001808 */
[-C--:B------:R-:W-:Y:S08]  /*7890*/  HMMA.16816.F32 R12, R208, R218.reuse, R12 ;  /* 0x000000dad00c723c */ /* 0x080ff0000000180c */
[----:B------:R-:W-:Y:S01]  /*78a0*/  FMUL.FTZ R7, R7, c[0x0][0x320] ;  /* 0x0000c80007077a20 */ /* 0x000fe20000410000 */
[C---:B------:R-:W-:Y:S03]  /*78b0*/  HMMA.16816.F32 R16, R212.reuse, R218, R16 ;  /* 0x000000dad410723c */ /* 0x040fe60000001810 */
[----:B------:R1:W3:Y:S01]  /*78c0*/  MUFU.TANH R196, R7 ;  /* 0x0000000700c47308 */ /* 0x0002e20000002400 */
[----:B------:R-:W-:Y:S02]  /*78d0*/  FMUL.FTZ R0, R4, c[0x0][0x320] ;  /* 0x0000c80004007a20 */ /* 0x000fe40000410000 */
[----:B------:R-:W-:Y:S02]  /*78e0*/  FMUL.FTZ R2, R5, c[0x0][0x320] ;  /* 0x0000c80005027a20 */ /* 0x000fe40000410000 */
[----:B------:R-:W-:Y:S04]  /*78f0*/  FMUL.FTZ R3, R6, c[0x0][0x320] ;  /* 0x0000c80006037a20 */ /* 0x000fe80000410000 */
[----:B------:R-:W-:Y:S01]  /*7900*/  FMUL.FTZ R8, R8, c[0x0][0x320] ;  /* 0x0000c80008087a20 */ /* 0x000fe20000410000 */
[----:B------:R-:W4:Y:S01]  /*7910*/  MUFU.TANH R0, R0 ;  /* 0x0000000000007308 */ /* 0x000f220000002400 */
        /* <DEDUP_REMOVED lines=8> */
[----:B-1----:R-:W1:Y:S01]  /*79a0*/  LDSM.16.M88.4 R4, [R232+0x800] ;  /* 0x00080000e804783b */ /* 0x002e620000000200 */
[----:B------:R-:W-:Y:S02]  /*79b0*/  FMUL.FTZ R16, R16, c[0x0][0x320] ;  /* 0x0000c80010107a20 */ /* 0x000fe40000410000 */
[----:B------:R-:W-:Y:S02]  /*79c0*/  FMUL.FTZ R17, R17, c[0x0][0x320] ;  /* 0x0000c80011117a20 */ /* 0x000fe40000410000 */
[----:B------:R-:W-:Y:S01]  /*79d0*/  FMUL.FTZ R18, R18, c[0x0][0x320] ;  /* 0x0000c80012127a20 */ /* 0x000fe20000410000 */
[----:B------:R-:W1:Y:S01]  /*79e0*/  MUFU.TANH R204, R9 ;  /* 0x0000000900cc7308 */ /* 0x000e620000002400 */
[----:B------:R-:W-:Y:S09]  /*79f0*/  FMUL.FTZ R19, R19, c[0x0][0x320] ;  /* 0x0000c80013137a20 */ /* 0x000ff20000410000 */
[----:B------:R-:W1:Y:S10]  /*7a00*/  MUFU.TANH R205, R10 ;  /* 0x0000000a00cd7308 */ /* 0x000e740000002400 */
[----:B------:R5:W2:Y:S10]  /*7a10*/  MUFU.TANH R206, R11 ;  /* 0x0000000b00ce7308 */ /* 0x000ab40000002400 */
[----:B------:R-:W2:Y:S01]  /*7a20*/  MUFU.TANH R2, R2 ;  /* 0x0000000200027308 */ /* 0x000ea20000002400 */
[-C--:B-1----:R-:W-:Y:S09]  /*7a30*/  HMMA.16816.F32 R20, R212, R4.reuse, R20 ;  /* 0x00000004d414723c */ /* 0x082ff20000001814 */
[----:B------:R-:W1:Y:S01]  /*7a40*/  MUFU.TANH R3, R3 ;  /* 0x0000000300037308 */ /* 0x000e620000002400 */
[C---:B------:R-:W-:Y:S01]  /*7a50*/  HMMA.16816.F32 R24, R208.reuse, R4, R24 ;  /* 0x00000004d018723c */ /* 0x040fe20000001818 */
[----:B-----5:R-:W5:Y:S08]  /*7a60*/  LDSM.16.M88.4 R8, [R232+0x1000] ;  /* 0x00100000e808783b */ /* 0x020f700000000200 */
[----:B------:R-:W1:Y:S01]  /*7a70*/  MUFU.TANH R12, R12 ;  /* 0x0000000c000c7308 */ /* 0x000e620000002400 */
[-C--:B------:R-:W-:Y:S04]  /*7a80*/  HMMA.16816.F32 R28, R208, R6.reuse, R28 ;  /* 0x00000006d01c723c */ /* 0x080fe8000000181c */
[----:B------:R-:W-:Y:S04]  /*7a90*/  FMUL.FTZ R20, R20, c[0x0][0x320] ;  /* 0x0000c80014147a20 */ /* 0x000fe80000410000 */
[C---:B------:R-:W-:Y:S01]  /*7aa0*/  HMMA.16816.F32 R32, R212.reuse, R6, R32 ;  /* 0x00000006d420723c */ /* 0x040fe20000001820 */
[----:B------:R-:W1:Y:S01]  /*7ab0*/  MUFU.TANH R13, R13 ;  /* 0x0000000d000d7308 */ /* 0x000e620000002400 */
[----:B------:R-:W1:Y:S01]  /*7ac0*/  LDSM.16.M88.4 R4, [R232+0x1800] ;  /* 0x00180000e804783b */ /* 0x000e620000000200 */
[----:B------:R-:W-:Y:S04]  /*7ad0*/  DEPBAR.LE SB0, 0x0 ;  /* 0x000080000000791a */ /* 0x000fe80000000000 */
[----:B------:R-:W-:Y:S02]  /*7ae0*/  FMUL.FTZ R21, R21, c[0x0][0x320] ;  /* 0x0000c80015157a20 */ /* 0x000fe40000410000 */
[----:B------:R-:W-:Y:S02]  /*7af0*/  FMUL.FTZ R22, R22, c[0x0][0x320] ;  /* 0x0000c80016167a20 */ /* 0x000fe40000410000 */
[----:B------:R-:W1:Y:S01]  /*7b00*/  MUFU.TANH R14, R14 ;  /* 0x0000000e000e7308 */ /* 0x000e620000002400 */
[----:B------:R-:W-:Y:S01]  /*7b10*/  BAR.SYNC.DEFER_BLOCKING 0x0 ;  /* 0x0000000000007b1d */ /* 0x000fe20000010000 */
[----:B------:R-:W-:Y:S02]  /*7b20*/  FMUL.FTZ R23, R23, c[0x0][0x320] ;  /* 0x0000c80017177a20 */ /* 0x000fe40000410000 */
[----:B------:R-:W-:Y:S02]  /*7b30*/  FMUL.FTZ R24, R24, c[0x0][0x320] ;  /* 0x0000c80018187a20 */ /* 0x000fe40000410000 */
[----:B------:R-:W-:Y:S02]  /*7b40*/  FMUL.FTZ R25, R25, c[0x0][0x320] ;  /* 0x0000c80019197a20 */ /* 0x000fe40000410000 */
[----:B------:R-:W-:Y:S02]  /*7b50*/  FMUL.FTZ R26, R26, c[0x0][0x320] ;  /* 0x0000c8001a1a7a20 */ /* 0x000fe40000410000 */
[----:B------:R-:W1:Y:S01]  /*7b60*/  MUFU.TANH R15, R15 ;  /* 0x0000000f000f7308 */ /* 0x000e620000002400 */
[----:B------:R-:W-:Y:S02]  /*7b70*/  FMUL.FTZ R27, R27, c[0x0][0x320] ;  /* 0x0000c8001b1b7a20 */ /* 0x000fe40000410000 */
[----:B------:R-:W-:Y:S01]  /*7b80*/  FMUL.FTZ R28, R28, c[0x0][0x320] ;  /* 0x0000c8001c1c7a20 */ /* 0x000fe20000410000 */
[-C--:B-----5:R-:W-:Y:S05]  /*7b90*/  HMMA.16816.F32 R36, R212, R8.reuse, R36 ;  /* 0x00000008d424723c */ /* 0x0a0fea0000001824 */
[----:B------:R-:W-:Y:S01]  /*7ba0*/  FMUL.FTZ R29, R29, c[0x0][0x320] ;  /* 0x0000c8001d1d7a20 */ /* 0x000fe20000410000 */
[----:B------:R-:W1:Y:S01]  /*7bb0*/  MUFU.TANH R16, R16 ;  /* 0x0000001000107308 */ /* 0x000e620000002400 */
[----:B------:R-:W-:Y:S01]  /*7bc0*/  FMUL.FTZ R30, R30, c[0x0][0x320] ;  /* 0x0000c8001e1e7a20 */ /* 0x000fe20000410000 */
[C---:B------:R-:W-:Y:S04]  /*7bd0*/  HMMA.16816.F32 R40, R208.reuse, R8, R40 ;  /* 0x00000008d028723c */ /* 0x040fe80000001828 */
[----:B------:R-:W-:Y:S02]  /*7be0*/  FMUL.FTZ R31, R31, c[0x0][0x320] ;  /* 0x0000c8001f1f7a20 */ /* 0x000fe40000410000 */
[----:B------:R-:W-:Y:S02]  /*7bf0*/  FMUL.FTZ R32, R32, c[0x0][0x320] ;  /* 0x0000c80020207a20 */ /* 0x000fe40000410000 */
[----:B------:R-:W2:Y:S01]  /*7c00*/  MUFU.TANH R17, R17 ;  /* 0x0000001100117308 */ /* 0x000ea20000002400 */
[-C--:B------:R-:W-:Y:S03]  /*7c10*/  HMMA.16816.F32 R44, R208, R10.reuse, R44 ;  /* 0x0000000ad02c723c */ /* 0x080fe6000000182c */
[----:B------:R-:W-:Y:S02]  /*7c20*/  FMUL.FTZ R33, R33, c[0x0][0x320] ;  /* 0x0000c80021217a20 */ /* 0x000fe40000410000 */
[----:B------:R-:W-:Y:S02]  /*7c30*/  FMUL.FTZ R34, R34, c[0x0][0x320] ;  /* 0x0000c80022227a20 */ /* 0x000fe40000410000 */
[----:B------:R-:W-:Y:S01]  /*7c40*/  FMUL.FTZ R35, R35, c[0x0][0x320] ;  /* 0x0000c80023237a20 */ /* 0x000fe20000410000 */
[C---:B------:R-:W-:Y:S01]  /*7c50*/  HMMA.16816.F32 R48, R212.reuse, R10, R48 ;  /* 0x0000000ad430723c */ /* 0x040fe20000001830 */
[----:B------:R-:W2:Y:S03]  /*7c60*/  MUFU.TANH R18, R18 ;  /* 0x0000001200127308 */ /* 0x000ea60000002400 */
[----:B------:R-:W-:Y:S02]  /*7c70*/  FMUL.FTZ R36, R36, c[0x0][0x320] ;  /* 0x0000c80024247a20 */ /* 0x000fe40000410000 */
[----:B------:R-:W-:Y:S02]  /*7c80*/  FMUL.FTZ R37, R37, c[0x0][0x320] ;  /* 0x0000c80025257a20 */ /* 0x000fe40000410000 */
[-C--:B-1----:R-:W-:Y:S03]  /*7c90*/  HMMA.16816.F32 R52, R212, R4.reuse, R52 ;  /* 0x00000004d434723c */ /* 0x082fe60000001834 */
[----:B------:R-:W1:Y:S01]  /*7ca0*/  MUFU.TANH R19, R19 ;  /* 0x0000001300137308 */ /* 0x000e620000002400 */
[----:B------:R-:W-:Y:S02]  /*7cb0*/  FMUL.FTZ R38, R38, c[0x0][0x320] ;  /* 0x0000c80026267a20 */ /* 0x000fe40000410000 */
[----:B------:R-:W-:Y:S02]  /*7cc0*/  FMUL.FTZ R39, R39, c[0x0][0x320] ;  /* 0x0000c80027277a20 */ /* 0x000fe40000410000 */
[C---:B------:R-:W-:Y:S04]  /*7cd0*/  HMMA.16816.F32 R56, R208.reuse, R4, R56 ;  /* 0x00000004d038723c */ /* 0x040fe80000001838 */
[----:B------:R-:W-:Y:S01]  /*7ce0*/  FMUL.FTZ R40, R40, c[0x0][0x320] ;  /* 0x0000c80028287a20 */ /* 0x000fe20000410000 */
[----:B------:R-:W1:Y:S01]  /*7cf0*/  MUFU.TANH R20, R20 ;  /* 0x0000001400147308 */ /* 0x000e620000002400 */
[----:B------:R-:W-:Y:S02]  /*7d00*/  FMUL.FTZ R41, R41, c[0x0][0x320] ;  /* 0x0000c80029297a20 */ /* 0x000fe40000410000 */
[-C--:B------:R-:W-:Y:S04]  /*7d10*/  HMMA.16816.F32 R60, R208, R6.reuse, R60 ;  /* 0x00000006d03c723c */ /* 0x080fe8000000183c */
[----:B------:R-:W-:Y:S02]  /*7d20*/  FMUL.FTZ R51, R51, c[0x0][0x320] ;  /* 0x0000c80033337a20 */ /* 0x000fe40000410000 */
[----:B------:R-:W-:Y:S01]  /*7d30*/  FMUL.FTZ R42, R42, c[0x0][0x320] ;  /* 0x0000c8002a2a7a20 */ /* 0x000fe20000410000 */
[----:B------:R-:W1:Y:S01]  /*7d40*/  MUFU.TANH R21, R21 ;  /* 0x0000001500157308 */ /* 0x000e620000002400 */
[----:B------:R-:W-:Y:S04]  /*7d50*/  HMMA.16816.F32 R64, R212, R6, R64 ;  /* 0x00000006d440723c */ /* 0x000fe80000001840 */
[----:B------:R-:W-:Y:S02]  /*7d60*/  FMUL.FTZ R43, R43, c[0x0][0x320] ;  /* 0x0000c8002b2b7a20 */ /* 0x000fe40000410000 */
[----:B------:R-:W-:Y:S02]  /*7d70*/  FMUL.FTZ R10, R44, c[0x0][0x320] ;  /* 0x0000c8002c0a7a20 */ /* 0x000fe40000410000 */
[----:B------:R-:W-:Y:S01]  /*7d80*/  FMUL.FTZ R11, R45, c[0x0][0x320] ;  /* 0x0000c8002d0b7a20 */ /* 0x000fe20000410000 */
        /* <DEDUP_REMOVED lines=17> */
[----:B------:R5:W2:Y:S01]  /*7ea0*/  MUFU.TANH R218, R64 ;  /* 0x0000004000da7308 */ /* 0x000aa20000002400 */
[----:B------:R-:W-:Y:S02]  /*7eb0*/  FMUL.FTZ R56, R56, c[0x0][0x320] ;  /* 0x0000c80038387a20 */ /* 0x000fe40000410000 */
[----:B------:R-:W-:Y:S02]  /*7ec0*/  FMUL.FTZ R57, R57, c[0x0][0x320] ;  /* 0x0000c80039397a20 */ /* 0x000fe40000410000 */
[----:B------:R-:W-:Y:S02]  /*7ed0*/  FMUL.FTZ R58, R58, c[0x0][0x320] ;  /* 0x0000c8003a3a7a20 */ /* 0x000fe40000410000 */
[----:B------:R-:W-:Y:S02]  /*7ee0*/  FMUL.FTZ R60, R60, c[0x0][0x320] ;  /* 0x0000c8003c3c7a20 */ /* 0x000fe40000410000 */
[----:B------:R-:W-:Y:S01]  /*7ef0*/  FMUL.FTZ R66, R66, c[0x0][0x320] ;  /* 0x0000c80042427a20 */ /* 0x000fe20000410000 */
[----:B------:R-:W2:Y:S01]  /*7f00*/  MUFU.TANH R23, R23 ;  /* 0x0000001700177308 */ /* 0x000ea20000002400 */
[----:B-1----:R-:W-:Y:S09]  /*7f10*/  FMUL.FTZ R61, R63, c[0x0][0x320] ;  /* 0x0000c8003f3d7a20 */ /* 0x002ff20000410000 */
[----:B------:R-:W1:Y:S01]  /*7f20*/  MUFU.TANH R24, R24 ;  /* 0x0000001800187308 */ /* 0x000e620000002400 */
[----:B-----5:R-:W-:Y:S09]  /*7f30*/  FMUL.FTZ R64, R67, c[0x0][0x320] ;  /* 0x0000c80043407a20 */ /* 0x020ff20000410000 */
[----:B------:R-:W1:Y:S10]  /*7f40*/  MUFU.TANH R25, R25 ;  /* 0x0000001900197308 */ /* 0x000e740000002400 */
[----:B------:R-:W1:Y:S01]  /*7f50*/  MUFU.TANH R26, R26 ;  /* 0x0000001a001a7308 */ /* 0x000e620000002400 */
[----:B--2---:R-:W-:Y:S09]  /*7f60*/  ISETP.GE.AND P0, PT, R220, 0x1, PT ;  /* 0x00000001dc00780c */ /* 0x004ff20003f06270 */
        /* <DEDUP_REMOVED lines=33> */
[----:B------:R-:W1:Y:S10]  /*8180*/  MUFU.TANH R62, R62 ;  /* 0x0000003e003e7308 */ /* 0x000e740000002400 */
[----:B------:R-:W1:Y:S10]  /*8190*/  MUFU.TANH R61, R61 ;  /* 0x0000003d003d7308 */ /* 0x000e740000002400 */
[----:B------:R-:W1:Y:S10]  /*81a0*/  MUFU.TANH R51, R51 ;  /* 0x0000003300337308 */ /* 0x000e740000002400 */
[----:B------:R1:W1:Y:S10]  /*81b0*/  MUFU.TANH R214, R66 ;  /* 0x0000004200d67308 */ /* 0x0002740000002400 */
[----:B------:R-:W1:Y:S01]  /*81c0*/  MUFU.TANH R64, R64 ;  /* 0x0000004000407308 */ /* 0x000e620000002400 */
[----:B------:R-:W-:-:S05]  /*81d0*/  @!P0 BRA `(.L_x_1655) ;  /* 0x0000059000008947 */ /* 0x000fca0003800000 */
[----:B--234-:R-:W2:Y:S01]  /*81e0*/  LDL R219, [R1+0x4c] ;  /* 0x00004c0001db7983 */ /* 0x01cea20000100800 */
[----:B-1----:R-:W-:Y:S01]  /*81f0*/  IMAD.MOV.U32 R49, RZ, RZ, RZ ;  /* 0x000000ffff317224 */ /* 0x002fe200078e00ff */
[C---:B------:R-:W-:Y:S01]  /*8200*/  SHF.L.U64.HI R54, R250.reuse, 0x1, R245 ;  /* 0x00000001fa367819 */ /* 0x040fe200000102f5 */
[----:B------:R-:W-:Y:S01]  /*8210*/  IMAD.SHL.U32 R53, R250, 0x2, RZ ;  /* 0x00000002fa357824 */ /* 0x000fe200078e00ff */
[----:B------:R-:W3:Y:S04]  /*8220*/  LDL R225, [R1+0x4] ;  /* 0x0000040001e17983 */ /* 0x000ee80000100800 */
[----:B------:R-:W4:Y:S04]  /*8230*/  LDL.64 R8, [R1+0x68] ;  /* 0x0000680001087983 */ /* 0x000f280000100a00 */
[----:B------:R-:W5:Y:S04]  /*8240*/  LDL R230, [R1+0x38] ;  /* 0x0000380001e67983 */ /* 0x000f680000100800 */
[----:B------:R-:W2:Y:S04]  /*8250*/  LDL.64 R226, [R1+0x60] ;  /* 0x0000600001e27983 */ /* 0x000ea80000100a00 */
[----:B------:R-:W2:Y:S04]  /*8260*/  LDL R228, [R1+0x34] ;  /* 0x0000340001e47983 */ /* 0x000ea80000100800 */
[----:B------:R-:W2:Y:S02]  /*8270*/  LDL R229, [R1+0xc] ;  /* 0x00000c0001e57983 */ /* 0x000ea40000100800 */
[C---:B--2---:R-:W-:Y:S01]  /*8280*/  SHF.L.U64.HI R52, R229.reuse, 0x1, R246 ;  /* 0x00000001e5347819 */ /* 0x044fe200000102f6 */
[----:B------:R-:W-:Y:S01]  /*8290*/  IMAD R4, R220, 0x40, R219 ;  /* 0x00000040dc047824 */ /* 0x000fe200078e02db */
[----:B------:R-:W-:Y:S04]  /*82a0*/  SHF.L.U32 R50, R229, 0x1, RZ ;  /* 0x00000001e5327819 */ /* 0x000fe800000006ff */
[----:B---3--:R-:W-:Y:S05]  /*82b0*/  IADD3 R4, R4, -0x40, R225 ;  /* 0xffffffc004047810 */ /* 0x008fea0007ffe0e1 */
[----:B------:R-:W-:Y:S04]  /*82c0*/  @P3 IMAD.HI.U32 R6, R4, c[0x0][0x2bc], RZ ;  /* 0x0000af0004063a27 */ /* 0x000fe800078e00ff */
[----:B------:R-:W-:Y:S01]  /*82d0*/  IMAD.MOV.U32 R5, RZ, RZ, R4 ;  /* 0x000000ffff057224 */ /* 0x000fe200078e0004 */
[----:B------:R-:W-:Y:S04]  /*82e0*/  @P3 SHF.R.U32.HI R5, RZ, c[0x0][0x2c0], R6 ;  /* 0x0000b000ff053a19 */ /* 0x000fe80000011606 */
[C---:B----4-:R-:W-:Y:S04]  /*82f0*/  @!P1 IADD3 R7, P0, R5.reuse, R8, RZ ;  /* 0x0000000805079210 */ /* 0x050fe80007f1e0ff */
[----:B-----5:R-:W-:Y:S02]  /*8300*/  @!P1 LEA.HI.X.SX32 R6, R5, R230, 0x1, P0 ;  /* 0x000000e605069211 */ /* 0x020fe400000f0eff */
[----:B------:R-:W-:Y:S02]  /*8310*/  @!P1 LEA R8, P0, R7, c[0x0][0x2a0], 0x2 ;  /* 0x0000a80007089a11 */ /* 0x000fe400078010ff */
[----:B------:R-:W-:Y:S02]  /*8320*/  IADD3 R5, -R5, RZ, RZ ;  /* 0x000000ff05057210 */ /* 0x000fe40007ffe1ff */
[----:B------:R-:W-:Y:S03]  /*8330*/  @!P1 LEA.HI.X R9, R7, c[0x0][0x2a4], R6, 0x2, P0 ;  /* 0x0000a90007099a11 */ /* 0x000fe600000f1406 */
[----:B------:R-:W-:Y:S02]  /*8340*/  IMAD R48, R5, c[0x0][0x2b8], R4 ;  /* 0x0000ae0005307a24 */ /* 0x000fe400078e0204 */
[----:B------:R-:W2:Y:S02]  /*8350*/  @!P1 LDG.E R49, [R8.64] ;  /* 0x0000000608319981 */ /* 0x000ea4000c1e1900 */
[----:B------:R-:W-:Y:S01]  /*8360*/  IMAD.WIDE.U32 R4, R48, c[0x0][0x1e0], RZ ;  /* 0x0000780030047a25 */ /* 0x000fe200078e00ff */
[----:B------:R-:W-:Y:S01]  /*8370*/  SHF.R.S32.HI R6, RZ, 0x1f, R48 ;  /* 0x0000001fff067819 */ /* 0x000fe20000011430 */
[----:B------:R2:W-:Y:S04]  /*8380*/  STL [R1+0x48], R48 ;  /* 0x0000483001007387 */ /* 0x0005e80000100800 */
[----:B------:R-:W-:Y:S04]  /*8390*/  IMAD R6, R6, c[0x0][0x1e0], RZ ;  /* 0x0000780006067a24 */ /* 0x000fe800078e02ff */
[----:B------:R-:W-:Y:S04]  /*83a0*/  IMAD R6, R48, c[0x0][0x1e4], R6 ;  /* 0x0000790030067a24 */ /* 0x000fe800078e0206 */
[----:B------:R-:W-:Y:S01]  /*83b0*/  IMAD.IADD R5, R5, 0x1, R6 ;  /* 0x0000000105057824 */ /* 0x000fe200078e0206 */
[----:B--2---:R-:W-:Y:S01]  /*83c0*/  SHF.R.S32.HI R48, RZ, 0x1f, R49 ;  /* 0x0000001fff307819 */ /* 0x004fe20000011431 */
[----:B------:R1:W-:Y:S02]  /*83d0*/  STL [R1+0x44], R49 ;  /* 0x0000443101007387 */ /* 0x0003e40000100800 */
[C---:B------:R-:W-:Y:S04]  /*83e0*/  IMAD.WIDE.U32 R4, R49.reuse, c[0x0][0x1f0], R4 ;  /* 0x00007c0031047a25 */ /* 0x040fe800078e0004 */
[----:B------:R-:W-:Y:S01]  /*83f0*/  IMAD R48, R48, c[0x0][0x1f0], RZ ;  /* 0x00007c0030307a24 */ /* 0x000fe200078e02ff */
[----:B------:R-:W-:Y:S03]  /*8400*/  IADD3 R4, P0, R226, R4, RZ ;  /* 0x00000004e2047210 */ /* 0x000fe60007f1e0ff */
[----:B------:R-:W-:Y:S05]  /*8410*/  IMAD R48, R49, c[0x0][0x1f4], R48 ;  /* 0x00007d0031307a24 */ /* 0x000fea00078e0230 */
[----:B------:R-:W-:Y:S02]  /*8420*/  IADD3.X R48, R228, R5, R48, P0, !PT ;  /* 0x00000005e4307210 */ /* 0x000fe400007fe430 */
[C---:B-1----:R-:W-:Y:S04]  /*8430*/  LEA R49, P0, R4.reuse, c[0x0][0x1c8], 0x1 ;  /* 0x0000720004317a11 */ /* 0x042fe800078008ff */
[----:B------:R-:W-:Y:S01]  /*8440*/  LEA.HI.X R48, R4, c[0x0][0x1cc], R48, 0x1, P0 ;  /* 0x0000730004307a11 */ /* 0x000fe200000f0c30 */
[----:B------:R-:W-:-:S06]  /*8450*/  BRA.DIV ~URZ, `(.L_x_1656) ;  /* 0x0000d0427f007947 */ /* 0x000fcc000b800000 */
[----:B------:R1:W2:Y:S02]  /*8460*/  SHFL.IDX PT, R55, R48, RZ, 0x181f ;  /* 0x00181fff30377589 */ /* 0x0002a400000e0000 */
.L_x_1741:
        /* <DEDUP_REMOVED lines=33> */
.L_x_1742:
[C---:B-1----:R-:W-:Y:S02]  /*8680*/  IADD3 R4, -R57.reuse, 0x10, RZ ;  /* 0x0000001039047810 */ /* 0x042fe40007ffe1ff */
[----:B------:R-:W-:Y:S02]  /*8690*/  ISETP.NE.U32.AND P5, PT, R57, RZ, PT ;  /* 0x000000ff3900720c */ /* 0x000fe40003fa5070 */
[----:B------:R-:W-:Y:S04]  /*86a0*/  LOP3.LUT R4, R4, 0xf, RZ, 0xc0, !PT ;  /* 0x0000000f04047812 */ /* 0x000fe800078ec0ff */
[-C--:B--23--:R-:W-:Y:S02]  /*86b0*/  IADD3 R6, P2, P0, R4, R5.reuse, R50 ;  /* 0x0000000504067210 */ /* 0x08cfe4000785e032 */
[----:B------:R-:W-:Y:S02]  /*86c0*/  IADD3 R4, -R56, 0x10, RZ ;  /* 0x0000001038047810 */ /* 0x000fe40007ffe1ff */
[-C--:B------:R-:W-:Y:S02]  /*86d0*/  IADD3.X R7, RZ, R48.reuse, R52, P2, P0 ;  /* 0x00000030ff077210 */ /* 0x080fe400017e0434 */
[----:B------:R-:W-:Y:S03]  /*86e0*/  LOP3.LUT R4, R4, 0xf, RZ, 0xc0, !PT ;  /* 0x0000000f04047812 */ /* 0x000fe600078ec0ff */
[----:B------:R-:W-:Y:S01]  /*86f0*/  @!PT LDS RZ, [RZ] ;  /* 0x00000000fffff984 */ /* 0x000fe20000000800 */
[----:B------:R-:W-:Y:S01]  /*8700*/  @!PT LDS RZ, [RZ] ;  /* 0x00000000fffff984 */ /* 0x000fe20000000800 */
[----:B------:R-:W-:Y:S01]  /*8710*/  @!PT LDS RZ, [RZ] ;  /* 0x00000000fffff984 */ /* 0x000fe20000000800 */
[----:B------:R1:W-:Y:S01]  /*8720*/  LDGSTS.E.BYPASS.LTC128B.128.ZFILL [R251+0x5900], [R6.64], P5 ;  /* 0x0590000006fb7fae */ /* 0x0003e2000a941d46 */
[----:B------:R-:W-:Y:S02]  /*8730*/  ISETP.NE.U32.AND P5, PT, R56, RZ, PT ;  /* 0x000000ff3800720c */ /* 0x000fe40003fa5070 */
[----:B------:R-:W-:Y:S04]  /*8740*/  IADD3 R4, P2, P0, R4, R5, R53 ;  /* 0x0000000504047210 */ /* 0x000fe8000785e035 */
[----:B------:R-:W-:Y:S07]  /*8750*/  IADD3.X R5, RZ, R48, R54, P2, P0 ;  /* 0x00000030ff057210 */ /* 0x000fee00017e0436 */
[----:B------:R1:W-:Y:S02]  /*8760*/  LDGSTS.E.BYPASS.LTC128B.128.ZFILL [R251+0x7900], [R4.64], P5 ;  /* 0x0790000004fb7fae */ /* 0x0003e4000a941d46 */
.L_x_1655:
[----:B--234-:R-:W-:Y:S05]  /*8770*/  BSYNC B0 ;  /* 0x0000000000007941 */ /* 0x01cfea0003800000 */
.L_x_1654:
[----:B-1----:R-:W-:Y:S01]  /*8780*/  MOV R5, 0xffffffc0 ;  /* 0xffffffc000057802 */ /* 0x002fe20000000f00 */
[----:B------:R-:W2:Y:S04]  /*8790*/  LDL R4, [R1+0x3c] ;  /* 0x00003c0001047983 */ /* 0x000ea80000100800 */
[----:B------:R-:W3:Y:S04]  /*87a0*/  LDL R6, [R1+0x78] ;  /* 0x0000780001067983 */ /* 0x000ee80000100800 */
[----:B------:R-:W0:Y:S01]  /*87b0*/  LDGDEPBAR ;  /* 0x00000000000079af */ /* 0x000e220000000000 */
[----:B--2---:R-:W-:Y:S01]  /*87c0*/  IADD3 R7, R252, R4, RZ ;  /* 0x00000004fc077210 */ /* 0x004fe20007ffe0ff */
[----:B---3--:R-:W-:Y:S04]  /*87d0*/  IMAD R5, R6, R5, 0x1 ;  /* 0x0000000106057424 */ /* 0x008fe800078e0205 */
[----:B------:R-:W-:Y:S01]  /*87e0*/  @P4 IMAD.HI.U32 R4, R7, c[0x0][0x2c8], RZ ;  /* 0x0000b20007044a27 */ /* 0x000fe200078e00ff */
[----:B------:R-:W-:Y:S04]  /*87f0*/  IADD3 R5, -R248, R5, RZ ;  /* 0x00000005f8057210 */ /* 0x000fe80007ffe1ff */
[----:B------:R-:W-:Y:S02]  /*8800*/  @P4 SHF.R.U32.HI R7, RZ, c[0x0][0x2cc], R4 ;  /* 0x0000b300ff074a19 */ /* 0x000fe40000011604 */
[----:B------:R-:W-:Y:S05]  /*8810*/  MOV R4, c[0x0][0x2ac] ;  /* 0x0000ab0000047a02 */ /* 0x000fea0000000f00 */
[----:B------:R-:W-:Y:S05]  /*8820*/  IMAD R5, R4, c[0x0][0x1d0], R5 ;  /* 0x0000740004057a24 */ /* 0x000fea00078e0205 */
[----:B------:R-:W-:Y:S01]  /*8830*/  IADD3 R63, R5, -c[0x0][0x168], RZ ;  /* 0x80005a00053f7a10 */ /* 0x000fe20007ffe0ff */
[----:B------:R-:W-:-:S05]  /*8840*/  BRA.DIV ~URZ, `(.L_x_1658) ;  /* 0x0000d1f27f007947 */ /* 0x000fca000b800000 */
[----:B------:R1:W2:Y:S02]  /*8850*/  SHFL.IDX PT, R5, R7, RZ, 0x1c1f ;  /* 0x001c1fff07057589 */ /* 0x0002a400000e0000 */
.L_x_1743:
[----:B--2---:R-:W-:Y:S05]  /*8860*/  IMAD.IADD R5, R63, 0x1, R5 ;  /* 0x000000013f057824 */ /* 0x004fea00078e0205 */
[C---:B------:R-:W-:Y:S02]  /*8870*/  ISETP.GT.AND P6, PT, R5.reuse, RZ, PT ;  /* 0x000000ff0500720c */ /* 0x040fe40003fc4270 */
[C---:B------:R-:W-:Y:S02]  /*8880*/  ISETP.GT.AND P5, PT, R5.reuse, 0x1, PT ;  /* 0x000000010500780c */ /* 0x040fe40003fa4270 */
[C---:B------:R-:W-:Y:S02]  /*8890*/  ISETP.GT.AND P2, PT, R5.reuse, 0x8, PT ;  /* 0x000000080500780c */ /* 0x040fe40003f44270 */
        /* <DEDUP_REMOVED lines=30> */
[----:B------:R-:W2:Y:S08]  /*8a80*/  SHFL.IDX PT, R2, R7, 0x1, 0x1c1f ;  /* 0x003c1f0007027f89 */ /* 0x000eb000000e0000 */
[----:B------:R-:W3:Y:S08]  /*8a90*/  SHFL.IDX PT, R0, R7, 0x2, 0x1c1f ;  /* 0x005c1f0007007f89 */ /* 0x000ef000000e0000 */
[----:B-1----:R-:W1:Y:S01]  /*8aa0*/  SHFL.IDX PT, R7, R7, 0x3, 0x1c1f ;  /* 0x007c1f0007077f89 */ /* 0x002e6200000e0000 */
[C---:B--2---:R-:W-:Y:S05]  /*8ab0*/  IMAD.IADD R2, R63.reuse, 0x1, R2 ;  /* 0x000000013f027824 */ /* 0x044fea00078e0202 */
[C---:B------:R-:W-:Y:S02]  /*8ac0*/  ISETP.GT.AND P6, PT, R2.reuse, RZ, PT ;  /* 0x000000ff0200720c */ /* 0x040fe40003fc4270 */
[C---:B------:R-:W-:Y:S01]  /*8ad0*/  ISETP.GT.AND P5, PT, R2.reuse, 0x1, PT ;  /* 0x000000010200780c */ /* 0x040fe20003fa4270 */
[----:B---3--:R-:W-:Y:S01]  /*8ae0*/  IMAD.IADD R0, R63, 0x1, R0 ;  /* 0x000000013f007824 */ /* 0x008fe200078e0200 */
[C---:B------:R-:W-:Y:S02]  /*8af0*/  ISETP.GT.AND P2, PT, R2.reuse, 0x8, PT ;  /* 0x000000080200780c */ /* 0x040fe40003f44270 */
[C---:B------:R-:W-:Y:S02]  /*8b00*/  ISETP.GT.AND P0, PT, R2.reuse, 0x9, PT ;  /* 0x000000090200780c */ /* 0x040fe40003f04270 */
[----:B------:R-:W-:Y:S02]  /*8b10*/  FSEL R32, R3, -INF , P6 ;  /* 0xff80000003207808 */ /* 0x000fe40003000000 */
[----:B------:R-:W-:Y:S01]  /*8b20*/  ISETP.GT.AND P6, PT, R2, 0x10, PT ;  /* 0x000000100200780c */ /* 0x000fe20003fc4270 */
[----:B-1----:R-:W-:Y:S01]  /*8b30*/  IMAD.IADD R63, R63, 0x1, R7 ;  /* 0x000000013f3f7824 */ /* 0x002fe200078e0207 */
        /* <DEDUP_REMOVED lines=21> */
[----:B------:R-:W-:Y:S02]  /*8c90*/  ISETP.GT.AND P0, PT, R2, 0x39, PT ;  /* 0x000000390200780c */ /* 0x000fe40003f04270 */
[----:B------:R-:W-:Y:S02]  /*8ca0*/  FSEL R216, R224, -INF , P6 ;  /* 0xff800000e0d87808 */ /* 0x000fe40003000000 */
[C---:B------:R-:W-:Y:S02]  /*8cb0*/  ISETP.GT.AND P6, PT, R0.reuse, RZ, PT ;  /* 0x000000ff0000720c */ /* 0x040fe40003fc4270 */
        /* <DEDUP_REMOVED lines=30> */
[----:B------:R-:W-:Y:S02]  /*8ea0*/  FMNMX.FTZ R0, R52, R199, !PT ;  /* 0x000000c734007209 */ /* 0x000fe40007810000 */
[----:B------:R-:W-:Y:S02]  /*8eb0*/  FSEL R212, R207, -INF , P6 ;  /* 0xff800000cfd47808 */ /* 0x000fe40003000000 */
[----:B------:R-:W-:Y:S02]  /*8ec0*/  FMNMX.FTZ R0, R53, R0, !PT ;  /* 0x0000000035007209 */ /* 0x000fe40007810000 */
[----:B------:R-:W-:Y:S02]  /*8ed0*/  FSEL R211, R211, -INF , P5 ;  /* 0xff800000d3d37808 */ /* 0x000fe40002800000 */
[----:B------:R-:W-:Y:S02]  /*8ee0*/  FMNMX.FTZ R0, R54, R0, !PT ;  /* 0x0000000036007209 */ /* 0x000fe40007810000 */
[----:B------:R-:W-:Y:S02]  /*8ef0*/  FSEL R210, R210, -INF , P2 ;  /* 0xff800000d2d27808 */ /* 0x000fe40001000000 */
[----:B------:R-:W-:Y:S02]  /*8f00*/  FMNMX.FTZ R0, R56, R0, !PT ;  /* 0x0000000038007209 */ /* 0x000fe40007810000 */
[----:B------:R-:W-:Y:S02]  /*8f10*/  FSEL R12, R209, -INF , P0 ;  /* 0xff800000d10c7808 */ /* 0x000fe40000000000 */
[----:B------:R-:W-:Y:S02]  /*8f20*/  FMNMX.FTZ R0, R60, R0, !PT ;  /* 0x000000003c007209 */ /* 0x000fe40007810000 */
[----:B------:R-:W-:Y:S02]  /*8f30*/  ISETP.GT.AND P6, PT, R63, RZ, PT ;  /* 0x000000ff3f00720c */ /* 0x000fe40003fc4270 */
[----:B------:R-:W-:Y:S02]  /*8f40*/  FMNMX.FTZ R0, R59, R0, !PT ;  /* 0x000000003b007209 */ /* 0x000fe40007810000 */
[----:B------:R-:W-:Y:S02]  /*8f50*/  ISETP.GT.AND P5, PT, R63, 0x1, PT ;  /* 0x000000013f00780c */ /* 0x000fe40003fa4270 */
[----:B------:R-:W-:Y:S02]  /*8f60*/  FMNMX.FTZ R0, R220, R0, !PT ;  /* 0x00000000dc007209 */ /* 0x000fe40007810000 */
[----:B------:R-:W-:Y:S02]  /*8f70*/  FSEL R17, R205, -INF , P6 ;  /* 0xff800000cd117808 */ /* 0x000fe40003000000 */
        /* <DEDUP_REMOVED lines=18> */
[----:B------:R-:W-:Y:S01]  /*90a0*/  FSEL R27, R27, -INF , P5 ;  /* 0xff8000001b1b7808 */ /* 0x000fe20002800000 */
[----:B------:R-:W1:Y:S01]  /*90b0*/  SHFL.BFLY PT, R2, R0, 0x2, 0x1f ;  /* 0x0c401f0000027f89 */ /* 0x000e6200000e0000 */
        /* <DEDUP_REMOVED lines=12> */
[----:B-1----:R-:W-:Y:S02]  /*9180*/  FMNMX.FTZ R0, R2, R0, !PT ;  /* 0x0000000002007209 */ /* 0x002fe40007810000 */
[----:B------:R-:W-:Y:S02]  /*9190*/  FMNMX.FTZ R2, R32, R200, !PT ;  /* 0x000000c820027209 */ /* 0x000fe40007810000 */
[----:B------:R-:W-:Y:S01]  /*91a0*/  ISETP.GT.AND P5, PT, R63, 0x31, PT ;  /* 0x000000313f00780c */ /* 0x000fe20003fa4270 */
[----:B------:R-:W1:Y:S01]  /*91b0*/  SHFL.BFLY PT, R3, R0, 0x1, 0x1f ;  /* 0x0c201f0000037f89 */ /* 0x000e6200000e0000 */
        /* <DEDUP_REMOVED lines=11> */
[----:B------:R-:W-:Y:S02]  /*9270*/  FSEL R10, R61, -INF , P0 ;  /* 0xff8000003d0a7808 */ /* 0x000fe40000000000 */
[----:B------:R-:W-:Y:S02]  /*9280*/  FMNMX.FTZ R2, R35, R2, !PT ;  /* 0x0000000223027209 */ /* 0x000fe40007810000 */
[----:B-1----:R-:W-:Y:S02]  /*9290*/  FMNMX.FTZ R3, R0, R3, !PT ;  /* 0x0000000300037209 */ /* 0x002fe40007810000 */
[----:B------:R-:W-:Y:S04]  /*92a0*/  FMNMX.FTZ R2, R38, R2, !PT ;  /* 0x0000000226027209 */ /* 0x000fe80007810000 */
[----:B------:R-:W-:Y:S04]  /*92b0*/  FMNMX.FTZ R2, R39, R2, !PT ;  /* 0x0000000227027209 */ /* 0x000fe80007810000 */
[----:B------:R-:W-:Y:S04]  /*92c0*/  FMNMX.FTZ R2, R34, R2, !PT ;  /* 0x0000000222027209 */ /* 0x000fe80007810000 */
[----:B------:R-:W-:Y:S04]  /*92d0*/  FMNMX.FTZ R2, R33, R2, !PT ;  /* 0x0000000221027209 */ /* 0x000fe80007810000 */
[----:B------:R-:W-:Y:S04]  /*92e0*/  FMNMX.FTZ R2, R216, R2, !PT ;  /* 0x00000002d8027209 */ /* 0x000fe80007810000 */
[----:B------:R-:W-:Y:S04]  /*92f0*/  FMNMX.FTZ R2, R215, R2, !PT ;  /* 0x00000002d7027209 */ /* 0x000fe80007810000 */
[----:B------:R-:W-:Y:S04]  /*9300*/  FMNMX.FTZ R2, R214, R2, !PT ;  /* 0x00000002d6027209 */ /* 0x000fe80007810000 */
[----:B------:R-:W-:Y:S05]  /*9310*/  FMNMX.FTZ R2, R23, R2, !PT ;  /* 0x0000000217027209 */ /* 0x000fea0007810000 */
[----:B------:R-:W1:Y:S02]  /*9320*/  SHFL.BFLY PT, R0, R2, 0x2, 0x1f ;  /* 0x0c401f0002007f89 */ /* 0x000e6400000e0000 */
[----:B-1----:R-:W-:Y:S06]  /*9330*/  FMNMX.FTZ R0, R2, R0, !PT ;  /* 0x0000000002007209 */ /* 0x002fec0007810000 */
[----:B------:R-:W1:Y:S02]  /*9340*/  SHFL.BFLY PT, R2, R0, 0x1, 0x1f ;  /* 0x0c201f0000027f89 */ /* 0x000e6400000e0000 */
        /* <DEDUP_REMOVED lines=39> */
[----:B------:R1:W2:Y:S02]  /*95c0*/  SHFL.BFLY PT, R196, R4, 0x1, 0x1f ;  /* 0x0c201f0004c47f89 */ /* 0x0002a400000e0000 */
.L_x_1744:
[----:B------:R-:W3:Y:S01]  /*95d0*/  LDL.LU R7, [R1+0x70] ;  /* 0x0000700001077983 */ /* 0x000ee20000300800 */
[C---:B------:R-:W-:Y:S01]  /*95e0*/  FSETP.NEU.FTZ.AND P0, PT, R3.reuse, -INF , PT ;  /* 0xff8000000300780b */ /* 0x040fe20003f1d000 */
[C---:B------:R-:W-:Y:S01]  /*95f0*/  FMUL.FTZ R217, R3.reuse, c[0x0][0x2d0] ;  /* 0x0000b40003d97a20 */ /* 0x040fe20000410000 */
[----:B--2---:R-:W-:Y:S01]  /*9600*/  FMNMX.FTZ R196, R196, R4, !PT ;  /* 0x00000004c4c47209 */ /* 0x004fe20007810000 */
[----:B------:R-:W2:Y:S01]  /*9610*/  LDL.LU R6, [R1+0x74] ;  /* 0x0000740001067983 */ /* 0x000ea20000300800 */
[----:B-1----:R-:W-:Y:S01]  /*9620*/  FSEL R4, R3, RZ, P0 ;  /* 0x000000ff03047208 */ /* 0x002fe20000000000 */
[----:B------:R-:W-:Y:S01]  /*9630*/  FMUL.FTZ R213, R2, c[0x0][0x2d0] ;  /* 0x0000b40002d57a20 */ /* 0x000fe20000410000 */
[----:B------:R-:W-:Y:S01]  /*9640*/  FSEL R217, R217, RZ, P0 ;  /* 0x000000ffd9d97208 */ /* 0x000fe20000000000 */
[----:B------:R-:W-:Y:S01]  /*9650*/  FMUL.FTZ R209, R0, c[0x0][0x2d0] ;  /* 0x0000b40000d17a20 */ /* 0x000fe20000410000 */
[----:B------:R-:W-:Y:S01]  /*9660*/  FSETP.NEU.FTZ.AND P0, PT, R2, -INF , PT ;  /* 0xff8000000200780b */ /* 0x000fe20003f1d000 */
[----:B------:R-:W-:Y:S01]  /*9670*/  FADD.FTZ R4, -R4, R199 ;  /* 0x000000c704047221 */ /* 0x000fe20000010100 */
[----:B------:R-:W-:Y:S01]  /*9680*/  WARPSYNC 0xffffffff ;  /* 0xffffffff00007948 */ /* 0x000fe20003800000 */
[--C-:B------:R-:W-:Y:S01]  /*9690*/  FFMA.FTZ R52, R52, c[0x0][0x2d0], -R217.reuse ;  /* 0x0000b40034347a23 */ /* 0x100fe200000108d9 */
[----:B------:R-:W-:Y:S01]  /*96a0*/  FSEL R213, R213, RZ, P0 ;  /* 0x000000ffd5d57208 */ /* 0x000fe20000000000 */
[----:B------:R-:W-:Y:S01]  /*96b0*/  FMUL.FTZ R201, R4, c[0x0][0x2d0] ;  /* 0x0000b40004c97a20 */ /* 0x000fe20000410000 */
[----:B------:R-:W-:Y:S01]  /*96c0*/  FSEL R4, R2, RZ, P0 ;  /* 0x000000ff02047208 */ /* 0x000fe20000000000 */
[--C-:B------:R-:W-:Y:S01]  /*96d0*/  FFMA.FTZ R53, R53, c[0x0][0x2d0], -R217.reuse ;  /* 0x0000b40035357a23 */ /* 0x100fe200000108d9 */
[----:B------:R-:W-:Y:S01]  /*96e0*/  FSETP.NEU.FTZ.AND P0, PT, R0, -INF , PT ;  /* 0xff8000000000780b */ /* 0x000fe20003f1d000 */
[----:B------:R-:W-:Y:S01]  /*96f0*/  MUFU.EX2 R52, R52 ;  /* 0x0000003400347308 */ /* 0x000fe20000000800 */
[--C-:B------:R-:W-:Y:S02]  /*9700*/  FFMA.FTZ R5, R55, c[0x0][0x2d0], -R217.reuse ;  /* 0x0000b40037057a23 */ /* 0x100fe400000108d9 */
[----:B------:R-:W-:Y:S01]  /*9710*/  FADD.FTZ R4, -R4, R200 ;  /* 0x000000c804047221 */ /* 0x000fe20000010100 */
[----:B------:R-:W-:Y:S01]  /*9720*/  FSEL R209, R209, RZ, P0 ;  /* 0x000000ffd1d17208 */ /* 0x000fe20000000000 */
[----:B------:R-:W-:Y:S02]  /*9730*/  FFMA.FTZ R9, R54, c[0x0][0x2d0], -R217 ;  /* 0x0000b40036097a23 */ /* 0x000fe400000108d9 */
[----:B------:R-:W-:Y:S02]  /*9740*/  FMUL.FTZ R4, R4, c[0x0][0x2d0] ;  /* 0x0000b40004047a20 */ /* 0x000fe40000410000 */
[----:B------:R-:W-:Y:S01]  /*9750*/  FFMA.FTZ R36, R36, c[0x0][0x2d0], -R213 ;  /* 0x0000b40024247a23 */ /* 0x000fe200000108d5 */
[----:B------:R-:W-:Y:S01]  /*9760*/  MUFU.EX2 R201, R201 ;  /* 0x000000c900c97308 */ /* 0x000fe20000000800 */
[----:B------:R-:W-:Y:S02]  /*9770*/  FFMA.FTZ R56, R56, c[0x0][0x2d0], -R217 ;  /* 0x0000b40038387a23 */ /* 0x000fe400000108d9 */
[--C-:B------:R-:W-:Y:S02]  /*9780*/  FFMA.FTZ R32, R32, c[0x0][0x2d0], -R213.reuse ;  /* 0x0000b40020207a23 */ /* 0x100fe400000108d5 */
[--C-:B------:R-:W-:Y:S02]  /*9790*/  FFMA.FTZ R55, R39, c[0x0][0x2d0], -R213.reuse ;  /* 0x0000b40027377a23 */ /* 0x100fe400000108d5 */
[----:B------:R-:W-:Y:S02]  /*97a0*/  FFMA.FTZ R54, R34, c[0x0][0x2d0], -R213 ;  /* 0x0000b40022367a23 */ /* 0x000fe400000108d5 */
        /* <DEDUP_REMOVED lines=9> */
[----:B------:R-:W-:Y:S02]  /*9840*/  FFMA.FTZ R218, R218, c[0x0][0x2d0], -R217 ;  /* 0x0000b400dada7a23 */ /* 0x000fe400000108d9 */
[--C-:B------:R-:W-:Y:S02]  /*9850*/  FFMA.FTZ R207, R37, c[0x0][0x2d0], -R213.reuse ;  /* 0x0000b40025cf7a23 */ /* 0x100fe400000108d5 */
[----:B------:R-:W-:Y:S02]  /*9860*/  FFMA.FTZ R49, R49, c[0x0][0x2d0], -R213 ;  /* 0x0000b40031317a23 */ /* 0x000fe400000108d5 */
[--C-:B------:R-:W-:Y:S01]  /*9870*/  FFMA.FTZ R220, R220, c[0x0][0x2d0], -R217.reuse ;  /* 0x0000b400dcdc7a23 */ /* 0x100fe200000108d9 */
[----:B------:R-:W-:Y:S01]  /*9880*/  MUFU.EX2 R36, R36 ;  /* 0x0000002400247308 */ /* 0x000fe20000000800 */
[--C-:B------:R-:W-:Y:S02]  /*9890*/  FFMA.FTZ R219, R219, c[0x0][0x2d0], -R217.reuse ;  /* 0x0000b400dbdb7a23 */ /* 0x100fe400000108d9 */
[----:B------:R-:W-:Y:S02]  /*98a0*/  FFMA.FTZ R217, R51, c[0x0][0x2d0], -R217 ;  /* 0x0000b40033d97a23 */ /* 0x000fe400000108d9 */
[--C-:B-1----:R-:W-:Y:S02]  /*98b0*/  FFMA.FTZ R4, R16, c[0x0][0x2d0], -R209.reuse ;  /* 0x0000b40010047a23 */ /* 0x102fe400000108d1 */
[----:B------:R-:W-:Y:S02]  /*98c0*/  FFMA.FTZ R16, R21, c[0x0][0x2d0], -R209 ;  /* 0x0000b40015107a23 */ /* 0x000fe400000108d1 */
        /* <DEDUP_REMOVED lines=8> */
[----:B------:R-:W-:Y:S02]  /*9950*/  FFMA.FTZ R214, R214, c[0x0][0x2d0], -R213 ;  /* 0x0000b400d6d67a23 */ /* 0x000fe400000108d5 */
[--C-:B------:R-:W-:Y:S02]  /*9960*/  FFMA.FTZ R37, R19, c[0x0][0x2d0], -R209.reuse ;  /* 0x0000b40013257a23 */ /* 0x100fe400000108d1 */
        /* <DEDUP_REMOVED lines=8> */
[----:B------:R-:W-:Y:S01]  /*99f0*/  FFMA.FTZ R212, R212, c[0x0][0x2d0], -R209 ;  /* 0x0000b400d4d47a23 */ /* 0x000fe200000108d1 */
[----:B------:R-:W1:Y:S10]  /*9a00*/  MUFU.EX2 R56, R56 ;  /* 0x0000003800387308 */ /* 0x000e740000000800 */
[----:B------:R-:W-:Y:S10]  /*9a10*/  MUFU.EX2 R207, R207 ;  /* 0x000000cf00cf7308 */ /* 0x000ff40000000800 */
[----:B------:R-:W-:Y:S10]  /*9a20*/  MUFU.EX2 R226, R226 ;  /* 0x000000e200e27308 */ /* 0x000ff40000000800 */
[----:B------:R-:W-:Y:S10]  /*9a30*/  MUFU.EX2 R224, R224 ;  /* 0x000000e000e07308 */ /* 0x000ff40000000800 */
[----:B------:R-:W-:Y:S10]  /*9a40*/  MUFU.EX2 R216, R216 ;  /* 0x000000d800d87308 */ /* 0x000ff40000000800 */
[----:B------:R-:W-:Y:S10]  /*9a50*/  MUFU.EX2 R215, R215 ;  /* 0x000000d700d77308 */ /* 0x000ff40000000800 */
[----:B------:R-:W-:Y:S10]  /*9a60*/  MUFU.EX2 R214, R214 ;  /* 0x000000d600d67308 */ /* 0x000ff40000000800 */
[----:B------:R-:W-:Y:S01]  /*9a70*/  MUFU.EX2 R212, R212 ;  /* 0x000000d400d47308 */ /* 0x000fe20000000800 */
[----:B--2---:R-:W-:Y:S01]  /*9a80*/  FFMA.FTZ R6, R199, R6, R32 ;  /* 0x00000006c7067223 */ /* 0x004fe20000010020 */
[----:B------:R-:W-:Y:S01]  /*9a90*/  F2FP.PACK_AB R204, R53, R52 ;  /* 0x0000003435cc723e */ /* 0x000fe200000000ff */
[----:B---3--:R-:W-:Y:S01]  /*9aa0*/  FFMA.FTZ R8, R201, R7, R52 ;  /* 0x00000007c9087223 */ /* 0x008fe20000010034 */
[----:B------:R-:W-:Y:S01]  /*9ab0*/  MOV R52, R5 ;  /* 0x0000000500347202 */ /* 0x000fe20000000f00 */
[--C-:B------:R-:W-:Y:S01]  /*9ac0*/  FFMA.FTZ R7, R50, c[0x0][0x2d0], -R213.reuse ;  /* 0x0000b40032077a23 */ /* 0x100fe200000108d5 */
[----:B------:R-:W-:Y:S01]  /*9ad0*/  FSEL R5, R0, RZ, P0 ;  /* 0x000000ff00057208 */ /* 0x000fe20000000000 */
[----:B------:R-:W-:Y:S01]  /*9ae0*/  FADD.FTZ R8, R53, R8 ;  /* 0x0000000835087221 */ /* 0x000fe20000010000 */
[----:B------:R-:W-:Y:S01]  /*9af0*/  FSETP.NEU.FTZ.AND P0, PT, R196, -INF , PT ;  /* 0xff800000c400780b */ /* 0x000fe20003f1d000 */
[----:B------:R-:W-:Y:S01]  /*9b00*/  FFMA.FTZ R53, R38, c[0x0][0x2d0], -R213 ;  /* 0x0000b40026357a23 */ /* 0x000fe200000108d5 */
[----:B------:R-:W-:Y:S01]  /*9b10*/  F2FP.PACK_AB R205, R36, R32 ;  /* 0x0000002024cd723e */ /* 0x000fe200000000ff */
[----:B------:R-:W-:Y:S01]  /*9b20*/  FADD.FTZ R5, -R5, R197 ;  /* 0x000000c505057221 */ /* 0x000fe20000010100 */
[C---:B------:R-:W-:Y:S01]  /*9b30*/  FSEL R4, R196.reuse, RZ, P0 ;  /* 0x000000ffc4047208 */ /* 0x040fe20000000000 */
[----:B------:R-:W-:Y:S02]  /*9b40*/  FMUL.FTZ R197, R196, c[0x0][0x2d0] ;  /* 0x0000b400c4c57a20 */ /* 0x000fe40000410000 */
[----:B------:R-:W-:Y:S02]  /*9b50*/  FMUL.FTZ R5, R5, c[0x0][0x2d0] ;  /* 0x0000b40005057a20 */ /* 0x000fe40000410000 */
[----:B------:R-:W-:Y:S01]  /*9b60*/  FADD.FTZ R4, -R4, R198 ;  /* 0x000000c604047221 */ /* 0x000fe20000010100 */
[----:B------:R-:W-:Y:S01]  /*9b70*/  FSEL R197, R197, RZ, P0 ;  /* 0x000000ffc5c57208 */ /* 0x000fe20000000000 */
[----:B------:R-:W-:Y:S02]  /*9b80*/  FFMA.FTZ R213, R23, c[0x0][0x2d0], -R213 ;  /* 0x0000b40017d57a23 */ /* 0x000fe400000108d5 */
[----:B------:R-:W2:Y:S01]  /*9b90*/  MUFU.EX2 R5, R5 ;  /* 0x0000000500057308 */ /* 0x000ea20000000800 */
[----:B------:R-:W-:Y:S02]  /*9ba0*/  FMUL.FTZ R4, R4, c[0x0][0x2d0] ;  /* 0x0000b40004047a20 */ /* 0x000fe40000410000 */
[--C-:B------:R-:W-:Y:S02]  /*9bb0*/  FFMA.FTZ R23, R18, c[0x0][0x2d0], -R209.reuse ;  /* 0x0000b40012177a23 */ /* 0x100fe400000108d1 */
[--C-:B------:R-:W-:Y:S02]  /*9bc0*/  FFMA.FTZ R38, R20, c[0x0][0x2d0], -R209.reuse ;  /* 0x0000b40014267a23 */ /* 0x100fe400000108d1 */
[----:B------:R-:W-:Y:S02]  /*9bd0*/  FFMA.FTZ R18, R22, c[0x0][0x2d0], -R209 ;  /* 0x0000b40016127a23 */ /* 0x000fe400000108d1 */
[--C-:B------:R-:W-:Y:S01]  /*9be0*/  FFMA.FTZ R22, R17, c[0x0][0x2d0], -R197.reuse ;  /* 0x0000b40011167a23 */ /* 0x100fe200000108c5 */
[----:B------:R-:W3:Y:S01]  /*9bf0*/  MUFU.EX2 R20, R23 ;  /* 0x0000001700147308 */ /* 0x000ee20000000800 */
[--C-:B------:R-:W-:Y:S01]  /*9c00*/  FFMA.FTZ R32, R206, c[0x0][0x2d0], -R197.reuse ;  /* 0x0000b400ce207a23 */ /* 0x100fe200000108c5 */
[C---:B-1----:R-:W-:Y:S01]  /*9c10*/  F2FP.PACK_AB R206, R56.reuse, R9 ;  /* 0x0000000938ce723e */ /* 0x042fe200000000ff */
[----:B------:R-:W-:Y:S02]  /*9c20*/  FADD.FTZ R8, R9, R8 ;  /* 0x0000000809087221 */ /* 0x000fe40000010000 */
[--C-:B------:R-:W-:Y:S02]  /*9c30*/  FFMA.FTZ R17, R15, c[0x0][0x2d0], -R197.reuse ;  /* 0x0000b4000f117a23 */ /* 0x100fe400000108c5 */
[----:B------:R-:W-:Y:S02]  /*9c40*/  FADD.FTZ R35, R56, R8 ;  /* 0x0000000838237221 */ /* 0x000fe40000010000 */
[--C-:B------:R-:W-:Y:S01]  /*9c50*/  FFMA.FTZ R33, R26, c[0x0][0x2d0], -R197.reuse ;  /* 0x0000b4001a217a23 */ /* 0x100fe200000108c5 */
[----:B------:R-:W1:Y:S01]  /*9c60*/  MUFU.EX2 R4, R4 ;  /* 0x0000000400047308 */ /* 0x000e620000000800 */
[----:B------:R-:W-:Y:S02]  /*9c70*/  FFMA.FTZ R19, R14, c[0x0][0x2d0], -R197 ;  /* 0x0000b4000e137a23 */ /* 0x000fe400000108c5 */
[----:B------:R-:W-:Y:S02]  /*9c80*/  FFMA.FTZ R50, R24, c[0x0][0x2d0], -R209 ;  /* 0x0000b40018327a23 */ /* 0x000fe400000108d1 */
[C---:B--2---:R-:W-:Y:S02]  /*9c90*/  FMUL.FTZ R9, R5.reuse, R165 ;  /* 0x000000a505097220 */ /* 0x044fe40000410000 */
[C---:B------:R-:W-:Y:S02]  /*9ca0*/  FFMA.FTZ R203, R5.reuse, R203, R21 ;  /* 0x000000cb05cb7223 */ /* 0x040fe40000010015 */
[----:B------:R-:W-:Y:S01]  /*9cb0*/  FMUL.FTZ R8, R5, R164 ;  /* 0x000000a405087220 */ /* 0x000fe20000410000 */
[----:B------:R2:W4:Y:S01]  /*9cc0*/  MUFU.EX2 R165, R22 ;  /* 0x0000001600a57308 */ /* 0x0005220000000800 */
[----:B------:R-:W-:Y:S02]  /*9cd0*/  FFMA.FTZ R209, R12, c[0x0][0x2d0], -R209 ;  /* 0x0000b4000cd17a23 */ /* 0x000fe400000108d1 */
[--C-:B------:R-:W-:Y:S01]  /*9ce0*/  FFMA.FTZ R34, R27, c[0x0][0x2d0], -R197.reuse ;  /* 0x0000b4001b227a23 */ /* 0x100fe200000108c5 */
[----:B---3--:R-:W-:Y:S01]  /*9cf0*/  F2FP.PACK_AB R164, R20, R21 ;  /* 0x0000001514a4723e */ /* 0x008fe200000000ff */
[----:B------:R-:W-:Y:S02]  /*9d00*/  FFMA.FTZ R200, R13, c[0x0][0x2d0], -R197 ;  /* 0x0000b4000dc87a23 */ /* 0x000fe400000108c5 */
[C---:B------:R-:W-:Y:S02]  /*9d10*/  FMUL.FTZ R12, R5.reuse, R168 ;  /* 0x000000a8050c7220 */ /* 0x040fe40000410000 */
[C---:B------:R-:W-:Y:S01]  /*9d20*/  FMUL.FTZ R13, R5.reuse, R169 ;  /* 0x000000a9050d7220 */ /* 0x040fe20000410000 */
[----:B------:R-:W-:Y:S01]  /*9d30*/  MUFU.EX2 R168, R17 ;  /* 0x0000001100a87308 */ /* 0x000fe20000000800 */
[C---:B------:R-:W-:Y:S02]  /*9d40*/  FMUL.FTZ R24, R5.reuse, R172 ;  /* 0x000000ac05187220 */ /* 0x040fe40000410000 */
[C---:B------:R-:W-:Y:S02]  /*9d50*/  FMUL.FTZ R25, R5.reuse, R173 ;  /* 0x000000ad05197220 */ /* 0x040fe40000410000 */
[----:B-1----:R-:W-:Y:S02]  /*9d60*/  FMUL.FTZ R15, R4, R171 ;  /* 0x000000ab040f7220 */ /* 0x002fe40000410000 */
[----:B------:R-:W-:Y:S01]  /*9d70*/  FADD.FTZ R171, R20, R203 ;  /* 0x000000cb14ab7221 */ /* 0x000fe20000010000 */
[----:B------:R-:W-:Y:S01]  /*9d80*/  MOV R203, R65 ;  /* 0x0000004100cb7202 */ /* 0x000fe20000000f00 */
[C---:B------:R-:W-:Y:S01]  /*9d90*/  FMUL.FTZ R26, R4.reuse, R174 ;  /* 0x000000ae041a7220 */ /* 0x040fe20000410000 */
[----:B------:R-:W-:Y:S01]  /*9da0*/  MUFU.EX2 R169, R16 ;  /* 0x0000001000a97308 */ /* 0x000fe20000000800 */
[----:B------:R-:W-:Y:S02]  /*9db0*/  FMUL.FTZ R27, R4, R175 ;  /* 0x000000af041b7220 */ /* 0x000fe40000410000 */
[----:B------:R-:W-:Y:S01]  /*9dc0*/  FADD.FTZ R6, R36, R6 ;  /* 0x0000000624067221 */ /* 0x000fe20000010000 */
[----:B--2---:R-:W1:Y:S01]  /*9dd0*/  LDSM.16.MT88.4 R20, [R239] ;  /* 0x00000000ef14783b */ /* 0x004e620000004200 */
[--C-:B------:R-:W-:Y:S02]  /*9de0*/  FFMA.FTZ R208, R208, c[0x0][0x2d0], -R197.reuse ;  /* 0x0000b400d0d07a23 */ /* 0x100fe400000108c5 */
[C---:B------:R-:W-:Y:S01]  /*9df0*/  FMUL.FTZ R28, R5.reuse, R176 ;  /* 0x000000b0051c7220 */ /* 0x040fe20000410000 */
[----:B------:R-:W-:Y:S01]  /*9e00*/  MOV R176, R39 ;  /* 0x0000002700b07202 */ /* 0x000fe20000000f00 */
[C---:B------:R-:W-:Y:S01]  /*9e10*/  FMUL.FTZ R29, R5.reuse, R177 ;  /* 0x000000b1051d7220 */ /* 0x040fe20000410000 */
[----:B------:R-:W-:Y:S01]  /*9e20*/  MUFU.EX2 R174, R7 ;  /* 0x0000000700ae7308 */ /* 0x000fe20000000800 */
[C---:B------:R-:W-:Y:S01]  /*9e30*/  FMUL.FTZ R40, R5.reuse, R180 ;  /* 0x000000b405287220 */ /* 0x040fe20000410000 */
[----:B------:R-:W-:Y:S01]  /*9e40*/  MOV R177, R38 ;  /* 0x0000002600b17202 */ /* 0x000fe20000000f00 */
[C---:B------:R-:W-:Y:S01]  /*9e50*/  FMUL.FTZ R56, R5.reuse, R188 ;  /* 0x000000bc05387220 */ /* 0x040fe20000410000 */
[----:B------:R-:W-:Y:S01]  /*9e60*/  MOV R180, R37 ;  /* 0x0000002500b47202 */ /* 0x000fe20000000f00 */
[C---:B------:R-:W-:Y:S01]  /*9e70*/  FMUL.FTZ R57, R5.reuse, R189 ;  /* 0x000000bd05397220 */ /* 0x040fe20000410000 */
[----:B------:R-:W2:Y:S01]  /*9e80*/  LDSM.16.MT88.4 R36, [R238] ;  /* 0x00000000ee24783b */ /* 0x000ea20000004200 */
[C---:B------:R-:W-:Y:S01]  /*9e90*/  FMUL.FTZ R60, R5.reuse, R192 ;  /* 0x000000c0053c7220 */ /* 0x040fe20000410000 */
[----:B------:R-:W-:Y:S01]  /*9ea0*/  MOV R192, R52 ;  /* 0x0000003400c07202 */ /* 0x000fe20000000f00 */
[C---:B------:R-:W-:Y:S01]  /*9eb0*/  FMUL.FTZ R61, R5.reuse, R193 ;  /* 0x000000c1053d7220 */ /* 0x040fe20000410000 */
[----:B------:R-:W3:Y:S01]  /*9ec0*/  MUFU.EX2 R175, R32 ;  /* 0x0000002000af7308 */ /* 0x000ee20000000800 */
[C---:B------:R-:W-:Y:S01]  /*9ed0*/  FMUL.FTZ R72, R5.reuse, R72 ;  /* 0x0000004805487220 */ /* 0x040fe20000410000 */
[----:B------:R-:W-:Y:S01]  /*9ee0*/  MOV R189, R53 ;  /* 0x0000003500bd7202 */ /* 0x000fe20000000f00 */
[C---:B------:R-:W-:Y:S01]  /*9ef0*/  FMUL.FTZ R73, R5.reuse, R73 ;  /* 0x0000004905497220 */ /* 0x040fe20000410000 */
[----:B------:R-:W-:Y:S01]  /*9f00*/  MOV R188, R55 ;  /* 0x0000003700bc7202 */ /* 0x000fe20000000f00 */
[C---:B------:R-:W-:Y:S01]  /*9f10*/  FMUL.FTZ R76, R5.reuse, R76 ;  /* 0x0000004c054c7220 */ /* 0x040fe20000410000 */
[----:B------:R-:W-:Y:S01]  /*9f20*/  MOV R193, R67 ;  /* 0x0000004300c17202 */ /* 0x000fe20000000f00 */
        /* <DEDUP_REMOVED lines=10> */
[----:B------:R-:W-:Y:S02]  /*9fd0*/  FMUL.FTZ R109, R5, R109 ;  /* 0x0000006d056d7220 */ /* 0x000fe40000410000 */
        /* <DEDUP_REMOVED lines=23> */
[----:B------:R-:W-:Y:S02]  /*a150*/  FFMA.FTZ R227, R45, c[0x0][0x2d0], -R197 ;  /* 0x0000b4002de37a23 */ /* 0x000fe400000108c5 */
[C---:B------:R-:W-:Y:S01]  /*a160*/  FMUL.FTZ R45, R5.reuse, R185 ;  /* 0x000000b9052d7220 */ /* 0x040fe20000410000 */
[----:B------:R-:W-:Y:S01]  /*a170*/  MOV R185, R54 ;  /* 0x0000003600b97202 */ /* 0x000fe20000000f00 */
[C---:B------:R-:W-:Y:S01]  /*a180*/  FMUL.FTZ R41, R5.reuse, R181 ;  /* 0x000000b505297220 */ /* 0x040fe20000410000 */
[----:B------:R-:W1:Y:S01]  /*a190*/  LDSM.16.MT88.4 R52, [R237] ;  /* 0x00000000ed34783b */ /* 0x000e620000004200 */
[C---:B------:R-:W-:Y:S01]  /*a1a0*/  FMUL.FTZ R120, R5.reuse, R120 ;  /* 0x0000007805787220 */ /* 0x040fe20000410000 */
[----:B------:R-:W-:Y:S01]  /*a1b0*/  MOV R181, R48 ;  /* 0x0000003000b57202 */ /* 0x000fe20000000f00 */
[C---:B------:R-:W-:Y:S01]  /*a1c0*/  FMUL.FTZ R121, R5.reuse, R121 ;  /* 0x0000007905797220 */ /* 0x040fe20000410000 */
[----:B------:R-:W-:Y:S01]  /*a1d0*/  MUFU.EX2 R227, R227 ;  /* 0x000000e300e37308 */ /* 0x000fe20000000800 */
[C---:B------:R-:W-:Y:S02]  /*a1e0*/  FMUL.FTZ R124, R5.reuse, R124 ;  /* 0x0000007c057c7220 */ /* 0x040fe40000410000 */
[----:B------:R-:W-:Y:S02]  /*a1f0*/  FMUL.FTZ R125, R5, R125 ;  /* 0x0000007d057d7220 */ /* 0x000fe40000410000 */
[C---:B------:R-:W-:Y:S02]  /*a200*/  FMUL.FTZ R14, R4.reuse, R170 ;  /* 0x000000aa040e7220 */ /* 0x040fe40000410000 */
[C---:B------:R-:W-:Y:S01]  /*a210*/  FMUL.FTZ R46, R4.reuse, R186 ;  /* 0x000000ba042e7220 */ /* 0x040fe20000410000 */
[----:B------:R-:W-:Y:S01]  /*a220*/  MOV R186, R47 ;  /* 0x0000002f00ba7202 */ /* 0x000fe20000000f00 */
[C---:B------:R-:W-:Y:S01]  /*a230*/  FMUL.FTZ R47, R4.reuse, R187 ;  /* 0x000000bb042f7220 */ /* 0x040fe20000410000 */
[----:B------:R-:W-:Y:S01]  /*a240*/  MOV R187, R50 ;  /* 0x0000003200bb7202 */ /* 0x000fe20000000f00 */
[C---:B------:R-:W-:Y:S02]  /*a250*/  FMUL.FTZ R122, R4.reuse, R122 ;  /* 0x0000007a047a7220 */ /* 0x040fe40000410000 */
[C---:B------:R-:W-:Y:S02]  /*a260*/  FMUL.FTZ R123, R4.reuse, R123 ;  /* 0x0000007b047b7220 */ /* 0x040fe40000410000 */
[C---:B------:R-:W-:Y:S02]  /*a270*/  FMUL.FTZ R126, R4.reuse, R126 ;  /* 0x0000007e047e7220 */ /* 0x040fe40000410000 */
[C---:B------:R-:W-:Y:S02]  /*a280*/  FMUL.FTZ R127, R4.reuse, R127 ;  /* 0x0000007f047f7220 */ /* 0x040fe40000410000 */
[----:B----4-:R-:W-:Y:S01]  /*a290*/  FFMA.FTZ R202, R4, R202, R165 ;  /* 0x000000ca04ca7223 */ /* 0x010fe200000100a5 */
[----:B---3--:R-:W-:Y:S01]  /*a2a0*/  F2FP.PACK_AB R165, R175, R165 ;  /* 0x000000a5afa5723e */ /* 0x008fe200000000ff */
[----:B------:R-:W-:Y:S01]  /*a2b0*/  FADD.FTZ R170, R207, R6 ;  /* 0x00000006cfaa7221 */ /* 0x000fe20000010000 */
[----:B------:R-:W-:Y:S01]  /*a2c0*/  F2FP.PACK_AB R207, R174, R207 ;  /* 0x000000cfaecf723e */ /* 0x000fe200000000ff */
[C---:B------:R-:W-:Y:S02]  /*a2d0*/  FMUL.FTZ R6, R199.reuse, R162 ;  /* 0x000000a2c7067220 */ /* 0x040fe40000410000 */
[----:B------:R-:W-:Y:S02]  /*a2e0*/  FMUL.FTZ R7, R199, R163 ;  /* 0x000000a3c7077220 */ /* 0x000fe40000410000 */
[--C-:B------:R-:W-:Y:S02]  /*a2f0*/  FFMA.FTZ R225, R30, c[0x0][0x2d0], -R197.reuse ;  /* 0x0000b4001ee17a23 */ /* 0x100fe400000108c5 */
[C---:B------:R-:W-:Y:S01]  /*a300*/  FMUL.FTZ R30, R4.reuse, R178 ;  /* 0x000000b2041e7220 */ /* 0x040fe20000410000 */
[----:B------:R-:W-:Y:S01]  /*a310*/  MOV R178, R66 ;  /* 0x0000004200b27202 */ /* 0x000fe20000000f00 */
[--C-:B------:R-:W-:Y:S02]  /*a320*/  FFMA.FTZ R223, R31, c[0x0][0x2d0], -R197.reuse ;  /* 0x0000b4001fdf7a23 */ /* 0x100fe400000108c5 */
[----:B------:R-:W-:Y:S01]  /*a330*/  FMUL.FTZ R31, R4, R179 ;  /* 0x000000b3041f7220 */ /* 0x000fe20000410000 */
[----:B------:R-:W-:Y:S01]  /*a340*/  MOV R179, R35 ;  /* 0x0000002300b37202 */ /* 0x000fe20000000f00 */
[--C-:B------:R-:W-:Y:S01]  /*a350*/  FFMA.FTZ R230, R42, c[0x0][0x2d0], -R197.reuse ;  /* 0x0000b4002ae67a23 */ /* 0x100fe200000108c5 */
[----:B------:R-:W-:Y:S01]  /*a360*/  MUFU.EX2 R225, R225 ;  /* 0x000000e100e17308 */ /* 0x000fe20000000800 */
[C---:B------:R-:W-:Y:S01]  /*a370*/  FMUL.FTZ R42, R4.reuse, R182 ;  /* 0x000000b6042a7220 */ /* 0x040fe20000410000 */
[----:B------:R-:W-:Y:S01]  /*a380*/  MOV R182, R34 ;  /* 0x0000002200b67202 */ /* 0x000fe20000000f00 */
[--C-:B------:R-:W-:Y:S02]  /*a390*/  FFMA.FTZ R229, R43, c[0x0][0x2d0], -R197.reuse ;  /* 0x0000b4002be57a23 */ /* 0x100fe400000108c5 */
[----:B------:R-:W-:Y:S01]  /*a3a0*/  FMUL.FTZ R43, R4, R183 ;  /* 0x000000b7042b7220 */ /* 0x000fe20000410000 */
[----:B------:R-:W-:Y:S01]  /*a3b0*/  MOV R183, R33 ;  /* 0x0000002100b77202 */ /* 0x000fe20000000f00 */
[--C-:B------:R-:W-:Y:S02]  /*a3c0*/  FFMA.FTZ R228, R44, c[0x0][0x2d0], -R197.reuse ;  /* 0x0000b4002ce47a23 */ /* 0x100fe400000108c5 */
[----:B------:R-:W-:Y:S01]  /*a3d0*/  FMUL.FTZ R44, R5, R184 ;  /* 0x000000b8052c7220 */ /* 0x000fe20000410000 */
[----:B------:R-:W-:Y:S01]  /*a3e0*/  MOV R184, R51 ;  /* 0x0000003300b87202 */ /* 0x000fe20000000f00 */
[----:B------:R-:W-:Y:S01]  /*a3f0*/  FMUL.FTZ R5, R201, R161 ;  /* 0x000000a1c9057220 */ /* 0x000fe20000410000 */
[----:B------:R-:W-:Y:S01]  /*a400*/  MUFU.EX2 R163, R183 ;  /* 0x000000b700a37308 */ /* 0x000fe20000000800 */
[--C-:B------:R-:W-:Y:S02]  /*a410*/  FFMA.FTZ R198, R11, c[0x0][0x2d0], -R197.reuse ;  /* 0x0000b4000bc67a23 */ /* 0x100fe400000108c5 */
[----:B------:R-:W-:Y:S01]  /*a420*/  FMUL.FTZ R11, R4, R167 ;  /* 0x000000a7040b7220 */ /* 0x000fe20000410000 */
[----:B-----5:R-:W-:Y:S01]  /*a430*/  F2FP.PACK_AB R167, R168, R172 ;  /* 0x000000aca8a7723e */ /* 0x020fe200000000ff */
[----:B------:R-:W-:Y:S02]  /*a440*/  FFMA.FTZ R197, R10, c[0x0][0x2d0], -R197 ;  /* 0x0000b4000ac57a23 */ /* 0x000fe400000108c5 */
[----:B------:R-:W-:Y:S01]  /*a450*/  FMUL.FTZ R10, R4, R166 ;  /* 0x000000a6040a7220 */ /* 0x000fe20000410000 */
[----:B-1----:R-:W-:Y:S01]  /*a460*/  F2FP.PACK_AB R166, R169, R173 ;  /* 0x000000ada9a6723e */ /* 0x002fe200000000ff */
[----:B------:R-:W-:Y:S01]  /*a470*/  FMUL.FTZ R4, R201, R160 ;  /* 0x000000a0c9047220 */ /* 0x000fe20000410000 */
[----:B------:R-:W-:Y:S01]  /*a480*/  MOV R160, R64 ;  /* 0x0000004000a07202 */ /* 0x000fe20000000f00 */
[----:B------:R-:W-:Y:S01]  /*a490*/  FMUL.FTZ R19, R199, R159 ;  /* 0x0000009fc7137220 */ /* 0x000fe20000410000 */
[----:B------:R-:W-:Y:S01]  /*a4a0*/  MUFU.EX2 R161, R194 ;  /* 0x000000c200a17308 */ /* 0x000fe20000000800 */
[C---:B------:R-:W-:Y:S02]  /*a4b0*/  FMUL.FTZ R32, R201.reuse, R148 ;  /* 0x00000094c9207220 */ /* 0x040fe40000410000 */
[----:B------:R-:W-:Y:S01]  /*a4c0*/  FMUL.FTZ R33, R201, R149 ;  /* 0x00000095c9217220 */ /* 0x000fe20000410000 */
[-C--:B------:R-:W-:Y:S05]  /*a4d0*/  HMMA.16816.F32 R4, R204, R20.reuse, R4 ;  /* 0x00000014cc04723c */ /* 0x080fea0000001804 */
[C---:B------:R-:W-:Y:S01]  /*a4e0*/  FMUL.FTZ R34, R199.reuse, R150 ;  /* 0x00000096c7227220 */ /* 0x040fe20000410000 */
[----:B------:R-:W-:Y:S01]  /*a4f0*/  MUFU.EX2 R162, R182 ;  /* 0x000000b600a27308 */ /* 0x000fe20000000800 */
[----:B------:R-:W-:Y:S01]  /*a500*/  FMUL.FTZ R35, R199, R151 ;  /* 0x00000097c7237220 */ /* 0x000fe20000410000 */
[C---:B------:R-:W-:Y:S01]  /*a510*/  HMMA.16816.F32 R8, R164.reuse, R20, R8 ;  /* 0x00000014a408723c */ /* 0x040fe20000001808 */
[----:B------:R-:W-:Y:S03]  /*a520*/  LDSM.16.MT88.4 R148, [R237+0x800] ;  /* 0x00080000ed94783b */ /* 0x000fe60000004200 */
[C---:B------:R-:W-:Y:S02]  /*a530*/  FMUL.FTZ R48, R201.reuse, R140 ;  /* 0x0000008cc9307220 */ /* 0x040fe40000410000 */
[C---:B------:R-:W-:Y:S02]  /*a540*/  FMUL.FTZ R49, R201.reuse, R141 ;  /* 0x0000008dc9317220 */ /* 0x040fe40000410000 */
[-C--:B------:R-:W-:Y:S01]  /*a550*/  HMMA.16816.F32 R12, R164, R22.reuse, R12 ;  /* 0x00000016a40c723c */ /* 0x080fe2000000180c */
[----:B------:R-:W-:Y:S03]  /*a560*/  MUFU.EX2 R223, R223 ;  /* 0x000000df00df7308 */ /* 0x000fe60000000800 */
[C---:B------:R-:W-:Y:S02]  /*a570*/  FMUL.FTZ R16, R201.reuse, R156 ;  /* 0x0000009cc9107220 */ /* 0x040fe40000410000 */
[----:B------:R-:W-:Y:S02]  /*a580*/  FMUL.FTZ R17, R201, R157 ;  /* 0x0000009dc9117220 */ /* 0x000fe40000410000 */
[C---:B------:R-:W-:Y:S03]  /*a590*/  FMUL.FTZ R18, R199.reuse, R158 ;  /* 0x0000009ec7127220 */ /* 0x040fe60000410000 */
[----:B------:R-:W-:Y:S01]  /*a5a0*/  MUFU.EX2 R156, R178 ;  /* 0x000000b2009c7308 */ /* 0x000fe20000000800 */
[C---:B------:R-:W-:Y:S02]  /*a5b0*/  FMUL.FTZ R50, R199.reuse, R142 ;  /* 0x0000008ec7327220 */ /* 0x040fe40000410000 */
[----:B------:R-:W-:Y:S01]  /*a5c0*/  FMUL.FTZ R51, R199, R143 ;  /* 0x0000008fc7337220 */ /* 0x000fe20000410000 */
[C---:B------:R-:W-:Y:S01]  /*a5d0*/  HMMA.16816.F32 R16, R204.reuse, R22, R16 ;  /* 0x00000016cc10723c */ /* 0x040fe20000001810 */
[----:B------:R-:W1:Y:S03]  /*a5e0*/  LDSM.16.MT88.4 R140, [R236] ;  /* 0x00000000ec8c783b */ /* 0x000e660000004200 */
[C---:B------:R-:W-:Y:S02]  /*a5f0*/  FMUL.FTZ R20, R201.reuse, R152 ;  /* 0x00000098c9147220 */ /* 0x040fe40000410000 */
[----:B------:R-:W-:Y:S01]  /*a600*/  FMUL.FTZ R21, R201, R153 ;  /* 0x00000099c9157220 */ /* 0x000fe20000410000 */
[----:B------:R-:W3:Y:S01]  /*a610*/  MUFU.EX2 R152, R195 ;  /* 0x000000c300987308 */ /* 0x000ee20000000800 */
[C---:B------:R-:W-:Y:S04]  /*a620*/  FMUL.FTZ R23, R199.reuse, R155 ;  /* 0x0000009bc7177220 */ /* 0x040fe80000410000 */
[----:B------:R-:W-:Y:S02]  /*a630*/  FMUL.FTZ R22, R199, R154 ;  /* 0x0000009ac7167220 */ /* 0x000fe40000410000 */
[C---:B------:R-:W-:Y:S02]  /*a640*/  FMUL.FTZ R64, R201.reuse, R132 ;  /* 0x00000084c9407220 */ /* 0x040fe40000410000 */
[----:B------:R-:W-:Y:S01]  /*a650*/  FMUL.FTZ R65, R201, R133 ;  /* 0x00000085c9417220 */ /* 0x000fe20000410000 */
[----:B------:R-:W-:Y:S01]  /*a660*/  MUFU.EX2 R153, R187 ;  /* 0x000000bb00997308 */ /* 0x000fe20000000800 */
[C---:B------:R-:W-:Y:S01]  /*a670*/  FMUL.FTZ R66, R199.reuse, R134 ;  /* 0x00000086c7427220 */ /* 0x040fe20000410000 */
[-C--:B--2---:R-:W-:Y:S03]  /*a680*/  HMMA.16816.F32 R20, R204, R36.reuse, R20 ;  /* 0x00000024cc14723c */ /* 0x084fe60000001814 */
[----:B------:R-:W-:Y:S02]  /*a690*/  FMUL.FTZ R67, R199, R135 ;  /* 0x00000087c7437220 */ /* 0x000fe40000410000 */
[----:B------:R-:W2:Y:S01]  /*a6a0*/  LDSM.16.MT88.4 R132, [R239+0x2000] ;  /* 0x00200000ef84783b */ /* 0x000ea20000004200 */
[C---:B------:R-:W-:Y:S02]  /*a6b0*/  FMUL.FTZ R68, R201.reuse, R68 ;  /* 0x00000044c9447220 */ /* 0x040fe40000410000 */
[C---:B------:R-:W-:Y:S01]  /*a6c0*/  HMMA.16816.F32 R24, R164.reuse, R36, R24 ;  /* 0x00000024a418723c */ /* 0x040fe20000001818 */
[----:B------:R-:W-:Y:S03]  /*a6d0*/  MUFU.EX2 R158, R193 ;  /* 0x000000c1009e7308 */ /* 0x000fe60000000800 */
[----:B------:R-:W-:Y:S02]  /*a6e0*/  FMUL.FTZ R69, R201, R69 ;  /* 0x00000045c9457220 */ /* 0x000fe40000410000 */
[----:B------:R-:W-:Y:S02]  /*a6f0*/  FMUL.FTZ R70, R199, R70 ;  /* 0x00000046c7467220 */ /* 0x000fe40000410000 */
[-C--:B------:R-:W-:Y:S03]  /*a700*/  HMMA.16816.F32 R28, R164, R38.reuse, R28 ;  /* 0x00000026a41c723c */ /* 0x080fe6000000181c */
[----:B------:R-:W-:Y:S01]  /*a710*/  MUFU.EX2 R155, R192 ;  /* 0x000000c0009b7308 */ /* 0x000fe20000000800 */
[C---:B------:R-:W-:Y:S02]  /*a720*/  FMUL.FTZ R36, R201.reuse, R144 ;  /* 0x00000090c9247220 */ /* 0x040fe40000410000 */
[----:B------:R-:W-:Y:S02]  /*a730*/  FMUL.FTZ R37, R201, R145 ;  /* 0x00000091c9257220 */ /* 0x000fe40000410000 */
[C---:B------:R-:W-:Y:S04]  /*a740*/  HMMA.16816.F32 R32, R204.reuse, R38, R32 ;  /* 0x00000026cc20723c */ /* 0x040fe80000001820 */
[----:B------:R-:W-:Y:S01]  /*a750*/  FMUL.FTZ R71, R199, R71 ;  /* 0x00000047c7477220 */ /* 0x000fe20000410000 */
[----:B------:R-:W-:Y:S01]  /*a760*/  MUFU.EX2 R157, R231 ;  /* 0x000000e7009d7308 */ /* 0x000fe20000000800 */
[----:B------:R-:W-:Y:S02]  /*a770*/  FMUL.FTZ R80, R201, R80 ;  /* 0x00000050c9507220 */ /* 0x000fe40000410000 */
[C---:B------:R-:W-:Y:S04]  /*a780*/  FMUL.FTZ R38, R199.reuse, R146 ;  /* 0x00000092c7267220 */ /* 0x040fe80000410000 */
[----:B------:R-:W-:Y:S02]  /*a790*/  FMUL.FTZ R39, R199, R147 ;  /* 0x00000093c7277220 */ /* 0x000fe40000410000 */
[----:B------:R-:W-:Y:S01]  /*a7a0*/  LDSM.16.MT88.4 R144, [R238+0x800] ;  /* 0x00080000ee90783b */ /* 0x000fe20000004200 */
[----:B------:R-:W-:Y:S01]  /*a7b0*/  FMUL.FTZ R81, R201, R81 ;  /* 0x00000051c9517220 */ /* 0x000fe20000410000 */
[----:B------:R-:W-:Y:S01]  /*a7c0*/  MUFU.EX2 R231, R184 ;  /* 0x000000b800e77308 */ /* 0x000fe20000000800 */
[C---:B------:R-:W-:Y:S02]  /*a7d0*/  FMUL.FTZ R82, R199.reuse, R82 ;  /* 0x00000052c7527220 */ /* 0x040fe40000410000 */
[-C--:B------:R-:W-:Y:S03]  /*a7e0*/  HMMA.16816.F32 R36, R204, R52.reuse, R36 ;  /* 0x00000034cc24723c */ /* 0x080fe60000001824 */
[----:B------:R-:W-:Y:S02]  /*a7f0*/  FMUL.FTZ R83, R199, R83 ;  /* 0x00000053c7537220 */ /* 0x000fe40000410000 */
[C---:B------:R-:W-:Y:S02]  /*a800*/  FMUL.FTZ R84, R201.reuse, R84 ;  /* 0x00000054c9547220 */ /* 0x040fe40000410000 */
[----:B------:R-:W-:Y:S01]  /*a810*/  FMUL.FTZ R85, R201, R85 ;  /* 0x00000055c9557220 */ /* 0x000fe20000410000 */
[C---:B------:R-:W-:Y:S01]  /*a820*/  HMMA.16816.F32 R40, R164.reuse, R52, R40 ;  /* 0x00000034a428723c */ /* 0x040fe20000001828 */
[----:B------:R-:W-:Y:S03]  /*a830*/  MUFU.EX2 R178, R180 ;  /* 0x000000b400b27308 */ /* 0x000fe60000000800 */
[C---:B------:R-:W-:Y:S02]  /*a840*/  FMUL.FTZ R86, R199.reuse, R86 ;  /* 0x00000056c7567220 */ /* 0x040fe40000410000 */
[----:B------:R-:W-:Y:S02]  /*a850*/  FMUL.FTZ R87, R199, R87 ;  /* 0x00000057c7577220 */ /* 0x000fe40000410000 */
[-C--:B------:R-:W-:Y:S03]  /*a860*/  HMMA.16816.F32 R44, R164, R54.reuse, R44 ;  /* 0x00000036a42c723c */ /* 0x080fe6000000182c */
[----:B------:R-:W-:Y:S01]  /*a870*/  MUFU.EX2 R230, R230 ;  /* 0x000000e600e67308 */ /* 0x000fe20000000800 */
[C---:B------:R-:W-:Y:S02]  /*a880*/  FMUL.FTZ R52, R201.reuse, R136 ;  /* 0x00000088c9347220 */ /* 0x040fe40000410000 */
[C---:B------:R-:W-:Y:S02]  /*a890*/  FMUL.FTZ R53, R201.reuse, R137 ;  /* 0x00000089c9357220 */ /* 0x040fe40000410000 */
[C---:B------:R-:W-:Y:S04]  /*a8a0*/  HMMA.16816.F32 R48, R204.reuse, R54, R48 ;  /* 0x00000036cc30723c */ /* 0x040fe80000001830 */
[C---:B------:R-:W-:Y:S01]  /*a8b0*/  FMUL.FTZ R96, R201.reuse, R96 ;  /* 0x00000060c9607220 */ /* 0x040fe20000410000 */
[----:B------:R-:W4:Y:S01]  /*a8c0*/  MUFU.EX2 R136, R160 ;  /* 0x000000a000887308 */ /* 0x000f220000000800 */
[----:B------:R-:W-:Y:S02]  /*a8d0*/  FMUL.FTZ R97, R201, R97 ;  /* 0x00000061c9617220 */ /* 0x000fe40000410000 */
[C---:B------:R-:W-:Y:S04]  /*a8e0*/  FMUL.FTZ R54, R199.reuse, R138 ;  /* 0x0000008ac7367220 */ /* 0x040fe80000410000 */
[C---:B------:R-:W-:Y:S02]  /*a8f0*/  FMUL.FTZ R55, R199.reuse, R139 ;  /* 0x0000008bc7377220 */ /* 0x040fe40000410000 */
[C---:B------:R-:W-:Y:S01]  /*a900*/  FMUL.FTZ R98, R199.reuse, R98 ;  /* 0x00000062c7627220 */ /* 0x040fe20000410000 */
[----:B------:R-:W-:Y:S01]  /*a910*/  MUFU.EX2 R137, R219 ;  /* 0x000000db00897308 */ /* 0x000fe20000000800 */
[----:B------:R-:W-:Y:S02]  /*a920*/  FMUL.FTZ R99, R199, R99 ;  /* 0x00000063c7637220 */ /* 0x000fe40000410000 */
[C---:B------:R-:W-:Y:S01]  /*a930*/  FMUL.FTZ R100, R201.reuse, R100 ;  /* 0x00000064c9647220 */ /* 0x040fe20000410000 */
[-C--:B-1----:R-:W-:Y:S03]  /*a940*/  HMMA.16816.F32 R52, R204, R140.reuse, R52 ;  /* 0x0000008ccc34723c */ /* 0x082fe60000001834 */
[----:B------:R-:W-:Y:S02]  /*a950*/  FMUL.FTZ R101, R201, R101 ;  /* 0x00000065c9657220 */ /* 0x000fe40000410000 */
[C---:B------:R-:W-:Y:S01]  /*a960*/  FMUL.FTZ R102, R199.reuse, R102 ;  /* 0x00000066c7667220 */ /* 0x040fe20000410000 */
[----:B------:R-:W-:Y:S01]  /*a970*/  MUFU.EX2 R160, R186 ;  /* 0x000000ba00a07308 */ /* 0x000fe20000000800 */
[----:B------:R-:W-:Y:S01]  /*a980*/  FMUL.FTZ R103, R199, R103 ;  /* 0x00000067c7677220 */ /* 0x000fe20000410000 */
[C---:B------:R-:W-:Y:S04]  /*a990*/  HMMA.16816.F32 R56, R164.reuse, R140, R56 ;  /* 0x0000008ca438723c */ /* 0x040fe80000001838 */
[C---:B------:R-:W-:Y:S02]  /*a9a0*/  FMUL.FTZ R112, R201.reuse, R112 ;  /* 0x00000070c9707220 */ /* 0x040fe40000410000 */
[----:B------:R-:W-:Y:S02]  /*a9b0*/  FMUL.FTZ R113, R201, R113 ;  /* 0x00000071c9717220 */ /* 0x000fe40000410000 */
[-C--:B------:R-:W-:Y:S01]  /*a9c0*/  HMMA.16816.F32 R60, R164, R142.reuse, R60 ;  /* 0x0000008ea43c723c */ /* 0x080fe2000000183c */
[----:B------:R1:W5:Y:S03]  /*a9d0*/  MUFU.EX2 R139, R203 ;  /* 0x000000cb008b7308 */ /* 0x0003660000000800 */
[C---:B------:R-:W-:Y:S02]  /*a9e0*/  FMUL.FTZ R114, R199.reuse, R114 ;  /* 0x00000072c7727220 */ /* 0x040fe40000410000 */
[----:B------:R-:W-:Y:S02]  /*a9f0*/  FMUL.FTZ R115, R199, R115 ;  /* 0x00000073c7737220 */ /* 0x000fe40000410000 */
[C---:B------:R-:W-:Y:S01]  /*aa00*/  HMMA.16816.F32 R64, R204.reuse, R142, R64 ;  /* 0x0000008ecc40723c */ /* 0x040fe20000001840 */
[----:B------:R-:W-:Y:S02]  /*aa10*/  LDSM.16.MT88.4 R140, [R239+0x800] ;  /* 0x00080000ef8c783b */ /* 0x000fe40000004200 */
[----:B------:R-:W4:Y:S01]  /*aa20*/  MUFU.EX2 R138, R220 ;  /* 0x000000dc008a7308 */ /* 0x000f220000000800 */
[----:B------:R-:W-:Y:S02]  /*aa30*/  FADD.FTZ R171, R173, R171 ;  /* 0x000000abadab7221 */ /* 0x000fe40000010000 */
[----:B------:R-:W-:Y:S02]  /*aa40*/  FADD.FTZ R170, R174, R170 ;  /* 0x000000aaaeaa7221 */ /* 0x000fe40000010000 */
[-C--:B--2---:R-:W-:Y:S04]  /*aa50*/  HMMA.16816.F32 R68, R204, R132.reuse, R68 ;  /* 0x00000084cc44723c */ /* 0x084fe80000001844 */
[----:B---3--:R-:W-:Y:S01]  /*aa60*/  FADD.FTZ R170, R152, R170 ;  /* 0x000000aa98aa7221 */ /* 0x008fe20000010000 */
[----:B------:R-:W-:Y:S01]  /*aa70*/  MUFU.EX2 R173, R189 ;  /* 0x000000bd00ad7308 */ /* 0x000fe20000000800 */
[----:B------:R-:W-:Y:S02]  /*aa80*/  FMUL.FTZ R116, R201, R116 ;  /* 0x00000074c9747220 */ /* 0x000fe40000410000 */
[C---:B------:R-:W-:Y:S04]  /*aa90*/  HMMA.16816.F32 R72, R164.reuse, R132, R72 ;  /* 0x00000084a448723c */ /* 0x040fe80000001848 */
[----:B-1----:R-:W-:Y:S01]  /*aaa0*/  F2FP.PACK_AB R203, R213, R214 ;  /* 0x000000d6d5cb723e */ /* 0x002fe200000000ff */
[----:B------:R-:W-:Y:S02]  /*aab0*/  FMUL.FTZ R117, R201, R117 ;  /* 0x00000075c9757220 */ /* 0x000fe40000410000 */
[C---:B------:R-:W-:Y:S01]  /*aac0*/  FMUL.FTZ R118, R199.reuse, R118 ;  /* 0x00000076c7767220 */ /* 0x040fe20000410000 */
[-C--:B------:R-:W-:Y:S01]  /*aad0*/  HMMA.16816.F32 R76, R164, R134.reuse, R76 ;  /* 0x00000086a44c723c */ /* 0x080fe2000000184c */
[----:B------:R-:W-:Y:S03]  /*aae0*/  MUFU.EX2 R220, R191 ;  /* 0x000000bf00dc7308 */ /* 0x000fe60000000800 */
[----:B------:R-:W-:Y:S02]  /*aaf0*/  FMUL.FTZ R119, R199, R119 ;  /* 0x00000077c7777220 */ /* 0x000fe40000410000 */
[----:B----4-:R-:W-:Y:S01]  /*ab00*/  FADD.FTZ R154, R136, R179 ;  /* 0x000000b3889a7221 */ /* 0x010fe20000010000 */
[C---:B-----5:R-:W-:Y:S01]  /*ab10*/  F2FP.PACK_AB R136, R139.reuse, R136 ;  /* 0x000000888b88723e */ /* 0x060fe200000000ff */
[C---:B------:R-:W-:Y:S01]  /*ab20*/  HMMA.16816.F32 R80, R204.reuse, R134, R80 ;  /* 0x00000086cc50723c */ /* 0x040fe20000001850 */
[----:B------:R-:W1:Y:S02]  /*ab30*/  LDSM.16.MT88.4 R132, [R238+0x2000] ;  /* 0x00200000ee84783b */ /* 0x000e640000004200 */
[----:B------:R-:W2:Y:S01]  /*ab40*/  MUFU.EX2 R219, R190 ;  /* 0x000000be00db7308 */ /* 0x000ea20000000800 */
[----:B------:R-:W-:Y:S02]  /*ab50*/  FADD.FTZ R154, R139, R154 ;  /* 0x0000009a8b9a7221 */ /* 0x000fe40000010000 */
[----:B------:R-:W-:Y:S02]  /*ab60*/  FMUL.FTZ R128, R201, R128 ;  /* 0x00000080c9807220 */ /* 0x000fe40000410000 */
[----:B------:R-:W-:Y:S01]  /*ab70*/  FADD.FTZ R154, R138, R154 ;  /* 0x0000009a8a9a7221 */ /* 0x000fe20000010000 */
[C---:B------:R-:W-:Y:S03]  /*ab80*/  F2FP.PACK_AB R138, R137.reuse, R138 ;  /* 0x0000008a898a723e */ /* 0x040fe600000000ff */
[----:B------:R-:W-:Y:S01]  /*ab90*/  FADD.FTZ R154, R137, R154 ;  /* 0x0000009a899a7221 */ /* 0x000fe20000010000 */
[----:B------:R-:W-:Y:S01]  /*aba0*/  F2FP.PACK_AB R137, R161, R152 ;  /* 0x00000098a189723e */ /* 0x000fe200000000ff */
[----:B------:R-:W-:Y:S01]  /*abb0*/  FMUL.FTZ R129, R201, R129 ;  /* 0x00000081c9817220 */ /* 0x000fe20000410000 */
[----:B------:R-:W-:Y:S01]  /*abc0*/  F2FP.PACK_AB R201, R215, R216 ;  /* 0x000000d8d7c9723e */ /* 0x000fe200000000ff */
[C---:B------:R-:W-:Y:S01]  /*abd0*/  FMUL.FTZ R130, R199.reuse, R130 ;  /* 0x00000082c7827220 */ /* 0x040fe20000410000 */
[----:B------:R-:W-:Y:S01]  /*abe0*/  MUFU.EX2 R174, R181 ;  /* 0x000000b500ae7308 */ /* 0x000fe20000000800 */
[----:B------:R-:W-:Y:S02]  /*abf0*/  FMUL.FTZ R131, R199, R131 ;  /* 0x00000083c7837220 */ /* 0x000fe40000410000 */
[----:B------:R-:W-:Y:S04]  /*ac00*/  FADD.FTZ R202, R175, R202 ;  /* 0x000000caafca7221 */ /* 0x000fe80000010000 */
[----:B------:R-:W-:Y:S01]  /*ac10*/  FADD.FTZ R172, R172, R202 ;  /* 0x000000caacac7221 */ /* 0x000fe20000010000 */
[----:B--2---:R-:W-:Y:S02]  /*ac20*/  F2FP.PACK_AB R139, R219, R220 ;  /* 0x000000dcdb8b723e */ /* 0x004fe400000000ff */
[----:B------:R-:W-:Y:S01]  /*ac30*/  MUFU.EX2 R175, R188 ;  /* 0x000000bc00af7308 */ /* 0x000fe20000000800 */
[----:B------:R-:W-:Y:S04]  /*ac40*/  FADD.FTZ R172, R168, R172 ;  /* 0x000000aca8ac7221 */ /* 0x000fe80000010000 */
[----:B------:R-:W-:Y:S05]  /*ac50*/  FADD.FTZ R172, R163, R172 ;  /* 0x000000aca3ac7221 */ /* 0x000fea0000010000 */
[----:B------:R-:W-:Y:S01]  /*ac60*/  MUFU.EX2 R199, R185 ;  /* 0x000000b900c77308 */ /* 0x000fe20000000800 */
[-C--:B-1----:R-:W-:Y:S09]  /*ac70*/  HMMA.16816.F32 R84, R204, R132.reuse, R84 ;  /* 0x00000084cc54723c */ /* 0x082ff20000001854 */
[----:B------:R-:W-:Y:S01]  /*ac80*/  MUFU.EX2 R202, R218 ;  /* 0x000000da00ca7308 */ /* 0x000fe20000000800 */
[C---:B------:R-:W-:Y:S08]  /*ac90*/  HMMA.16816.F32 R88, R164.reuse, R132, R88 ;  /* 0x00000084a458723c */ /* 0x040ff00000001858 */
[-C--:B------:R-:W-:Y:S01]  /*aca0*/  HMMA.16816.F32 R92, R164, R134.reuse, R92 ;  /* 0x00000086a45c723c */ /* 0x080fe2000000185c */
[----:B------:R-:W-:Y:S07]  /*acb0*/  MUFU.EX2 R218, R210 ;  /* 0x000000d200da7308 */ /* 0x000fee0000000800 */
[C---:B------:R-:W-:Y:S01]  /*acc0*/  HMMA.16816.F32 R96, R204.reuse, R134, R96 ;  /* 0x00000086cc60723c */ /* 0x040fe20000001860 */
[----:B------:R-:W1:Y:S02]  /*acd0*/  LDSM.16.MT88.4 R132, [R237+0x2000] ;  /* 0x00200000ed84783b */ /* 0x000e640000004200 */
[----:B------:R-:W-:Y:S10]  /*ace0*/  MUFU.EX2 R168, R217 ;  /* 0x000000d900a87308 */ /* 0x000ff40000000800 */
[----:B------:R-:W2:Y:S10]  /*acf0*/  MUFU.EX2 R217, R211 ;  /* 0x000000d300d97308 */ /* 0x000eb40000000800 */
[----:B------:R-:W-:Y:S10]  /*ad00*/  MUFU.EX2 R229, R229 ;  /* 0x000000e500e57308 */ /* 0x000ff40000000800 */
[----:B------:R-:W-:Y:S01]  /*ad10*/  MUFU.EX2 R228, R228 ;  /* 0x000000e400e47308 */ /* 0x000fe20000000800 */
[-C--:B-1----:R-:W-:Y:S09]  /*ad20*/  HMMA.16816.F32 R100, R204, R132.reuse, R100 ;  /* 0x00000084cc64723c */ /* 0x082ff20000001864 */
[----:B------:R-:W-:Y:S01]  /*ad30*/  MUFU.EX2 R179, R200 ;  /* 0x000000c800b37308 */ /* 0x000fe20000000800 */
[C---:B------:R-:W-:Y:S09]  /*ad40*/  HMMA.16816.F32 R104, R164.reuse, R132, R104 ;  /* 0x00000084a468723c */ /* 0x040ff20000001868 */
[----:B------:R-:W-:Y:S01]  /*ad50*/  MUFU.EX2 R198, R198 ;  /* 0x000000c600c67308 */ /* 0x000fe20000000800 */
[-C--:B------:R-:W-:Y:S09]  /*ad60*/  HMMA.16816.F32 R108, R164, R134.reuse, R108 ;  /* 0x00000086a46c723c */ /* 0x080ff2000000186c */
[----:B------:R-:W1:Y:S01]  /*ad70*/  MUFU.EX2 R197, R197 ;  /* 0x000000c500c57308 */ /* 0x000e620000000800 */
[C---:B------:R-:W-:Y:S01]  /*ad80*/  HMMA.16816.F32 R112, R204.reuse, R134, R112 ;  /* 0x00000086cc70723c */ /* 0x040fe20000001870 */
[----:B------:R-:W3:Y:S07]  /*ad90*/  LDSM.16.MT88.4 R132, [R236+0x2000] ;  /* 0x00200000ec84783b */ /* 0x000eee0000004200 */
[-C--:B---3--:R-:W-:Y:S08]  /*ada0*/  HMMA.16816.F32 R116, R204, R132.reuse, R116 ;  /* 0x00000084cc74723c */ /* 0x088ff00000001874 */
[C---:B------:R-:W-:Y:S07]  /*adb0*/  HMMA.16816.F32 R120, R164.reuse, R132, R120 ;  /* 0x00000084a478723c */ /* 0x040fee0000001878 */
[----:B------:R-:W-:Y:S01]  /*adc0*/  F2FP.PACK_AB R132, R160, R153 ;  /* 0x00000099a084723e */ /* 0x000fe200000000ff */
[-C--:B------:R-:W-:Y:S01]  /*add0*/  HMMA.16816.F32 R124, R164, R134.reuse, R124 ;  /* 0x00000086a47c723c */ /* 0x080fe2000000187c */
[----:B------:R-:W-:Y:S03]  /*ade0*/  MUFU.EX2 R166, R222 ;  /* 0x000000de00a67308 */ /* 0x000fe60000000800 */
[----:B------:R-:W-:Y:S03]  /*adf0*/  F2FP.PACK_AB R133, R162, R163 ;  /* 0x000000a3a285723e */ /* 0x000fe600000000ff */
[----:B------:R-:W-:Y:S01]  /*ae00*/  FADD.FTZ R165, R169, R171 ;  /* 0x000000aba9a57221 */ /* 0x000fe20000010000 */
[----:B------:R-:W-:Y:S03]  /*ae10*/  HMMA.16816.F32 R128, R204, R134, R128 ;  /* 0x00000086cc80723c */ /* 0x000fe60000001880 */
[----:B------:R-:W3:Y:S01]  /*ae20*/  MUFU.EX2 R222, R208 ;  /* 0x000000d000de7308 */ /* 0x000ee20000000800 */
[----:B------:R-:W-:Y:S03]  /*ae30*/  FADD.FTZ R165, R153, R165 ;  /* 0x000000a599a57221 */ /* 0x000fe60000010000 */
[----:B------:R-:W-:Y:S01]  /*ae40*/  F2FP.PACK_AB R134, R224, R226 ;  /* 0x000000e2e086723e */ /* 0x000fe200000000ff */
[-C--:B------:R-:W-:Y:S05]  /*ae50*/  HMMA.16816.F32 R4, R136, R140.reuse, R4 ;  /* 0x0000008c8804723c */ /* 0x080fea0000001804 */
[----:B------:R-:W-:Y:S01]  /*ae60*/  F2FP.PACK_AB R135, R223, R225 ;  /* 0x000000e1df87723e */ /* 0x000fe200000000ff */
[----:B------:R-:W4:Y:S01]  /*ae70*/  MUFU.EX2 R167, R221 ;  /* 0x000000dd00a77308 */ /* 0x000f220000000800 */
[----:B--2---:R-:W-:Y:S02]  /*ae80*/  F2FP.PACK_AB R204, R217, R212 ;  /* 0x000000d4d9cc723e */ /* 0x004fe400000000ff */
[----:B-1----:R-:W-:Y:S03]  /*ae90*/  F2FP.PACK_AB R207, R197, R198 ;  /* 0x000000c6c5cf723e */ /* 0x002fe600000000ff */
[C---:B------:R-:W-:Y:S04]  /*aea0*/  HMMA.16816.F32 R8, R132.reuse, R140, R8 ;  /* 0x0000008c8408723c */ /* 0x040fe80000001808 */
[----:B------:R1:W2:Y:S01]  /*aeb0*/  MUFU.EX2 R221, R209 ;  /* 0x000000d100dd7308 */ /* 0x0002a20000000800 */
[----:B---3--:R-:W-:Y:S03]  /*aec0*/  F2FP.PACK_AB R205, R179, R222 ;  /* 0x000000deb3cd723e */ /* 0x008fe600000000ff */
[-C--:B------:R-:W-:Y:S08]  /*aed0*/  HMMA.16816.F32 R12, R132, R142.reuse, R12 ;  /* 0x0000008e840c723c */ /* 0x080ff0000000180c */
[C---:B------:R-:W-:Y:S01]  /*aee0*/  HMMA.16816.F32 R16, R136.reuse, R142, R16 ;  /* 0x0000008e8810723c */ /* 0x040fe20000001810 */
[----:B------:R-:W3:Y:S03]  /*aef0*/  LDSM.16.MT88.4 R140, [R236+0x800] ;  /* 0x00080000ec8c783b */ /* 0x000ee60000004200 */
[----:B----4-:R-:W-:Y:S04]  /*af00*/  F2FP.PACK_AB R200, R167, R166 ;  /* 0x000000a6a7c8723e */ /* 0x010fe800000000ff */
[-C--:B------:R-:W-:Y:S01]  /*af10*/  HMMA.16816.F32 R20, R136, R144.reuse, R20 ;  /* 0x000000908814723c */ /* 0x080fe20000001814 */
[----:B-1----:R-:W-:Y:S03]  /*af20*/  LDSM.16.MT88.4 R208, [R239+0x3800] ;  /* 0x00380000efd0783b */ /* 0x002fe60000004200 */
[----:B--2---:R-:W-:Y:S04]  /*af30*/  F2FP.PACK_AB R206, R221, R218 ;  /* 0x000000daddce723e */ /* 0x004fe800000000ff */
        /* <DEDUP_REMOVED lines=30> */
[C---:B------:R-:W-:Y:S07]  /*b120*/  HMMA.16816.F32 R120, R132.reuse, R144, R120 ;  /* 0x000000908478723c */ /* 0x040fee0000001878 */
[----:B------:R-:W-:Y:S01]  /*b130*/  FADD.FTZ R144, R156, R154 ;  /* 0x0000009a9c907221 */ /* 0x000fe20000010000 */
[-C--:B------:R-:W-:Y:S04]  /*b140*/  HMMA.16816.F32 R124, R132, R146.reuse, R124 ;  /* 0x00000092847c723c */ /* 0x080fe8000000187c */
[C---:B------:R-:W-:Y:S03]  /*b150*/  FADD.FTZ R144, R158.reuse, R144 ;  /* 0x000000909e907221 */ /* 0x040fe60000010000 */
[----:B------:R-:W-:Y:S01]  /*b160*/  F2FP.PACK_AB R132, R158, R156 ;  /* 0x0000009c9e84723e */ /* 0x000fe200000000ff */
[----:B------:R-:W-:Y:S04]  /*b170*/  HMMA.16816.F32 R128, R136, R146, R128 ;  /* 0x000000928880723c */ /* 0x000fe80000001880 */
[----:B------:R-:W-:Y:S01]  /*b180*/  F2FP.PACK_AB R134, R157, R155 ;  /* 0x0000009b9d86723e */ /* 0x000fe200000000ff */
[----:B------:R-:W-:Y:S01]  /*b190*/  FADD.FTZ R144, R155, R144 ;  /* 0x000000909b907221 */ /* 0x000fe20000010000 */
[----:B------:R-:W-:Y:S01]  /*b1a0*/  F2FP.PACK_AB R133, R175, R173 ;  /* 0x000000adaf85723e */ /* 0x000fe200000000ff */
[----:B------:R-:W-:Y:S01]  /*b1b0*/  LDSM.16.MT88.4 R152, [R239+0x3000] ;  /* 0x00300000ef98783b */ /* 0x000fe20000004200 */
[----:B------:R-:W-:Y:S01]  /*b1c0*/  F2FP.PACK_AB R135, R231, R199 ;  /* 0x000000c7e787723e */ /* 0x000fe200000000ff */
[----:B------:R-:W-:Y:S03]  /*b1d0*/  FADD.FTZ R164, R157, R144 ;  /* 0x000000909da47221 */ /* 0x000fe60000010000 */
[----:B------:R-:W-:Y:S01]  /*b1e0*/  F2FP.PACK_AB R136, R176, R174 ;  /* 0x000000aeb088723e */ /* 0x000fe200000000ff */
[----:B------:R-:W-:Y:S01]  /*b1f0*/  FADD.FTZ R164, R166, R164 ;  /* 0x000000a4a6a47221 */ /* 0x000fe20000010000 */
[----:B------:R-:W-:Y:S01]  /*b200*/  F2FP.PACK_AB R138, R178, R177 ;  /* 0x000000b1b28a723e */ /* 0x000fe200000000ff */
[-C--:B--2---:R-:W-:Y:S01]  /*b210*/  HMMA.16816.F32 R4, R132, R148.reuse, R4 ;  /* 0x000000948404723c */ /* 0x084fe20000001804 */
[----:B------:R-:W1:Y:S04]  /*b220*/  LDSM.16.MT88.4 R144, [R237+0x1000] ;  /* 0x00100000ed90783b */ /* 0x000e680000004200 */
[----:B------:R-:W-:Y:S02]  /*b230*/  F2FP.PACK_AB R137, R229, R230 ;  /* 0x000000e6e589723e */ /* 0x000fe400000000ff */
[----:B------:R-:W-:Y:S02]  /*b240*/  F2FP.PACK_AB R139, R227, R228 ;  /* 0x000000e4e38b723e */ /* 0x000fe400000000ff */
[----:B------:R-:W-:Y:S05]  /*b250*/  LDSM.16.MT88.4 R156, [R238+0x3000] ;  /* 0x00300000ee9c783b */ /* 0x000fea0000004200 */
        /* <DEDUP_REMOVED lines=18> */
[----:B------:R-:W-:Y:S07]  /*b380*/  LDSM.16.MT88.4 R148, [R238+0x1800] ;  /* 0x00180000ee94783b */ /* 0x000fee0000004200 */
[-C--:B------:R-:W-:Y:S08]  /*b390*/  HMMA.16816.F32 R68, R132, R152.reuse, R68 ;  /* 0x000000988444723c */ /* 0x080ff00000001844 */
[C---:B------:R-:W-:Y:S08]  /*b3a0*/  HMMA.16816.F32 R72, R136.reuse, R152, R72 ;  /* 0x000000988848723c */ /* 0x040ff00000001848 */
[-C--:B------:R-:W-:Y:S08]  /*b3b0*/  HMMA.16816.F32 R76, R136, R154.reuse, R76 ;  /* 0x0000009a884c723c */ /* 0x080ff0000000184c */
[C---:B------:R-:W-:Y:S08]  /*b3c0*/  HMMA.16816.F32 R80, R132.reuse, R154, R80 ;  /* 0x0000009a8450723c */ /* 0x040ff00000001850 */
[-C--:B------:R-:W-:Y:S08]  /*b3d0*/  HMMA.16816.F32 R84, R132, R156.reuse, R84 ;  /* 0x0000009c8454723c */ /* 0x080ff00000001854 */
[C---:B------:R-:W-:Y:S08]  /*b3e0*/  HMMA.16816.F32 R88, R136.reuse, R156, R88 ;  /* 0x0000009c8858723c */ /* 0x040ff00000001858 */
[-C--:B------:R-:W-:Y:S08]  /*b3f0*/  HMMA.16816.F32 R92, R136, R158.reuse, R92 ;  /* 0x0000009e885c723c */ /* 0x080ff0000000185c */
[C---:B------:R-:W-:Y:S01]  /*b400*/  HMMA.16816.F32 R96, R132.reuse, R158, R96 ;  /* 0x0000009e8460723c */ /* 0x040fe20000001860 */
[----:B------:R-:W2:Y:S07]  /*b410*/  LDSM.16.MT88.4 R156, [R239+0x1800] ;  /* 0x00180000ef9c783b */ /* 0x000eae0000004200 */
[-C--:B---3--:R-:W-:Y:S08]  /*b420*/  HMMA.16816.F32 R100, R132, R140.reuse, R100 ;  /* 0x0000008c8464723c */ /* 0x088ff00000001864 */
[C---:B------:R-:W-:Y:S07]  /*b430*/  HMMA.16816.F32 R104, R136.reuse, R140, R104 ;  /* 0x0000008c8868723c */ /* 0x040fee0000001868 */
[----:B------:R-:W-:Y:S01]  /*b440*/  FADD.FTZ R140, R167, R164 ;  /* 0x000000a4a78c7221 */ /* 0x000fe20000010000 */
[-C--:B------:R-:W-:Y:S04]  /*b450*/  HMMA.16816.F32 R108, R136, R142.reuse, R108 ;  /* 0x0000008e886c723c */ /* 0x080fe8000000186c */
[----:B------:R-:W-:Y:S01]  /*b460*/  FADD.FTZ R140, R202, R140 ;  /* 0x0000008cca8c7221 */ /* 0x000fe20000010000 */
[C---:B------:R-:W-:Y:S03]  /*b470*/  F2FP.PACK_AB R202, R168.reuse, R202 ;  /* 0x000000caa8ca723e */ /* 0x040fe600000000ff */
[C---:B------:R-:W-:Y:S08]  /*b480*/  HMMA.16816.F32 R112, R132.reuse, R142, R112 ;  /* 0x0000008e8470723c */ /* 0x040ff00000001870 */
[-C--:B-1----:R-:W-:Y:S08]  /*b490*/  HMMA.16816.F32 R116, R132, R144.reuse, R116 ;  /* 0x000000908474723c */ /* 0x082ff00000001874 */
[C---:B------:R-:W-:Y:S08]  /*b4a0*/  HMMA.16816.F32 R120, R136.reuse, R144, R120 ;  /* 0x000000908878723c */ /* 0x040ff00000001878 */
[-C--:B------:R-:W-:Y:S07]  /*b4b0*/  HMMA.16816.F32 R124, R136, R146.reuse, R124 ;  /* 0x00000092887c723c */ /* 0x080fee000000187c */
[----:B------:R-:W-:Y:S01]  /*b4c0*/  FADD.FTZ R136, R168, R140 ;  /* 0x0000008ca8887221 */ /* 0x000fe20000010000 */
[----:B------:R-:W-:Y:S01]  /*b4d0*/  HMMA.16816.F32 R128, R132, R146, R128 ;  /* 0x000000928480723c */ /* 0x000fe20000001880 */
[----:B------:R-:W1:Y:S03]  /*b4e0*/  LDSM.16.MT88.4 R140, [R237+0x1800] ;  /* 0x00180000ed8c783b */ /* 0x000e660000004200 */
[----:B------:R-:W-:Y:S02]  /*b4f0*/  FADD.FTZ R137, R161, R170 ;  /* 0x000000aaa1897221 */ /* 0x000fe40000010000 */
[----:B------:R-:W-:Y:S03]  /*b500*/  FADD.FTZ R138, R162, R172 ;  /* 0x000000aca28a7221 */ /* 0x000fe60000010000 */
[----:B------:R3:W-:Y:S04]  /*b510*/  STL [R1+0x70], R136 ;  /* 0x0000708801007387 */ /* 0x0007e80000100800 */
[----:B------:R-:W4:Y:S01]  /*b520*/  LDSM.16.MT88.4 R132, [R236+0x1800] ;  /* 0x00180000ec84783b */ /* 0x000f220000004200 */
[----:B---3--:R-:W-:Y:S02]  /*b530*/  FADD.FTZ R136, R160, R165 ;  /* 0x000000a5a0887221 */ /* 0x008fe40000010000 */
[-C--:B--2---:R-:W-:Y:S05]  /*b540*/  HMMA.16816.F32 R160, R200, R156.reuse, R4 ;  /* 0x0000009cc8a0723c */ /* 0x084fea0000001804 */
[----:B------:R-:W2:Y:S03]  /*b550*/  LDSM.16.MT88.4 R4, [R238+0x3800] ;  /* 0x00380000ee04783b */ /* 0x000ea60000004200 */
[C---:B------:R-:W-:Y:S05]  /*b560*/  HMMA.16816.F32 R164, R204.reuse, R156, R8 ;  /* 0x0000009ccca4723c */ /* 0x040fea0000001808 */
[----:B------:R-:W3:Y:S03]  /*b570*/  LDSM.16.MT88.4 R8, [R237+0x3800] ;  /* 0x00380000ed08783b */ /* 0x000ee60000004200 */
[-C--:B------:R-:W-:Y:S05]  /*b580*/  HMMA.16816.F32 R168, R204, R158.reuse, R12 ;  /* 0x0000009ecca8723c */ /* 0x080fea000000180c */
[----:B------:R-:W5:Y:S03]  /*b590*/  LDSM.16.MT88.4 R12, [R236+0x3800] ;  /* 0x00380000ec0c783b */ /* 0x000f660000004200 */
[C---:B------:R-:W-:Y:S07]  /*b5a0*/  HMMA.16816.F32 R156, R200.reuse, R158, R16 ;  /* 0x0000009ec89c723c */ /* 0x040fee0000001810 */
[----:B------:R-:W-:Y:S01]  /*b5b0*/  MOV R19, R179 ;  /* 0x000000b300137202 */ /* 0x000fe20000000f00 */
[-C--:B------:R-:W-:Y:S04]  /*b5c0*/  HMMA.16816.F32 R152, R200, R148.reuse, R20 ;  /* 0x00000094c898723c */ /* 0x080fe80000001814 */
[----:B------:R-:W-:Y:S02]  /*b5d0*/  MOV R18, R178 ;  /* 0x000000b200127202 */ /* 0x000fe40000000f00 */
[----:B------:R-:W-:Y:S02]  /*b5e0*/  MOV R17, R177 ;  /* 0x000000b100117202 */ /* 0x000fe40000000f00 */
[----:B------:R-:W-:Y:S04]  /*b5f0*/  MOV R23, R175 ;  /* 0x000000af00177202 */ /* 0x000fe80000000f00 */
[----:B------:R-:W-:Y:S02]  /*b600*/  MOV R21, R173 ;  /* 0x000000ad00157202 */ /* 0x000fe40000000f00 */
[----:B------:R-:W-:Y:S02]  /*b610*/  MOV R22, R174 ;  /* 0x000000ae00167202 */ /* 0x000fe40000000f00 */
[C---:B------:R-:W-:Y:S04]  /*b620*/  HMMA.16816.F32 R172, R204.reuse, R148, R24 ;  /* 0x00000094ccac723c */ /* 0x040fe80000001818 */
[----:B------:R-:W-:Y:S02]  /*b630*/  MOV R16, R176 ;  /* 0x000000b000107202 */ /* 0x000fe40000000f00 */
[----:B------:R-:W-:Y:S02]  /*b640*/  MOV R20, R138 ;  /* 0x0000008a00147202 */ /* 0x000fe40000000f00 */
[-C--:B------:R-:W-:Y:S04]  /*b650*/  HMMA.16816.F32 R176, R204, R150.reuse, R28 ;  /* 0x00000096ccb0723c */ /* 0x080fe8000000181c */
[----:B------:R-:W-:Y:S01]  /*b660*/  MOV R26, R137 ;  /* 0x00000089001a7202 */ /* 0x000fe20000000f00 */
[----:B------:R-:W-:Y:S01]  /*b670*/  FADD.FTZ R225, R225, R20 ;  /* 0x00000014e1e17221 */ /* 0x000fe20000010000 */
[----:B------:R-:W-:Y:S02]  /*b680*/  MOV R27, R136 ;  /* 0x00000088001b7202 */ /* 0x000fe40000000f00 */
[C---:B------:R-:W-:Y:S04]  /*b690*/  HMMA.16816.F32 R148, R200.reuse, R150, R32 ;  /* 0x00000096c894723c */ /* 0x040fe80000001820 */
[----:B------:R-:W-:Y:S02]  /*b6a0*/  FADD.FTZ R220, R220, R26 ;  /* 0x0000001adcdc7221 */ /* 0x000fe40000010000 */
[----:B------:R-:W-:Y:S02]  /*b6b0*/  FADD.FTZ R226, R226, R27 ;  /* 0x0000001be2e27221 */ /* 0x000fe40000010000 */
[-C--:B-1----:R-:W-:Y:S04]  /*b6c0*/  HMMA.16816.F32 R144, R200, R140.reuse, R36 ;  /* 0x0000008cc890723c */ /* 0x082fe80000001824 */
        /* <DEDUP_REMOVED lines=9> */
[----:B------:R-:W-:Y:S01]  /*b760*/  FADD.FTZ R220, R199, R220 ;  /* 0x000000dcc7dc7221 */ /* 0x000fe20000010000 */
[----:B------:R-:W-:Y:S01]  /*b770*/  MOV R199, R3 ;  /* 0x0000000300c77202 */ /* 0x000fe20000000f00 */
        /* <DEDUP_REMOVED lines=24> */
[----:B------:R-:W-:Y:S01]  /*b900*/  FADD.FTZ R225, R198, R225 ;  /* 0x000000e1c6e17221 */ /* 0x000fe20000010000 */
[----:B------:R-:W-:Y:S01]  /*b910*/  MOV R198, R196 ;  /* 0x000000c400c67202 */ /* 0x000fe20000000f00 */
[-C--:B--2---:R-:W-:Y:S08]  /*b920*/  HMMA.16816.F32 R84, R200, R4.reuse, R84 ;  /* 0x00000004c854723c */ /* 0x084ff00000001854 */
[C---:B------:R-:W-:Y:S01]  /*b930*/  HMMA.16816.F32 R88, R204.reuse, R4, R88 ;  /* 0x00000004cc58723c */ /* 0x040fe20000001858 */
[----:B------:R-:W2:Y:S04]  /*b940*/  LDL R5, [R1+0x7c] ;  /* 0x00007c0001057983 */ /* 0x000ea80000100800 */
[----:B------:R-:W2:Y:S03]  /*b950*/  LDL.LU R4, [R1+0x78] ;  /* 0x0000780001047983 */ /* 0x000ea60000300800 */
[-C--:B------:R-:W-:Y:S08]  /*b960*/  HMMA.16816.F32 R92, R204, R6.reuse, R92 ;  /* 0x00000006cc5c723c */ /* 0x080ff0000000185c */
[C---:B------:R-:W-:Y:S07]  /*b970*/  HMMA.16816.F32 R96, R200.reuse, R6, R96 ;  /* 0x00000006c860723c */ /* 0x040fee0000001860 */
[----:B------:R-:W-:Y:S01]  /*b980*/  FADD.FTZ R6, R213, R220 ;  /* 0x000000dcd5067221 */ /* 0x000fe20000010000 */
[-C--:B---3--:R-:W-:Y:S04]  /*b990*/  HMMA.16816.F32 R100, R200, R8.reuse, R100 ;  /* 0x00000008c864723c */ /* 0x088fe80000001864 */
[----:B------:R1:W-:Y:S04]  /*b9a0*/  STL [R1+0x74], R6 ;  /* 0x0000740601007387 */ /* 0x0003e80000100800 */
[C---:B------:R-:W-:Y:S08]  /*b9b0*/  HMMA.16816.F32 R104, R204.reuse, R8, R104 ;  /* 0x00000008cc68723c */ /* 0x040ff00000001868 */
[-C--:B------:R-:W-:Y:S08]  /*b9c0*/  HMMA.16816.F32 R108, R204, R10.reuse, R108 ;  /* 0x0000000acc6c723c */ /* 0x080ff0000000186c */
[C---:B------:R-:W-:Y:S08]  /*b9d0*/  HMMA.16816.F32 R112, R200.reuse, R10, R112 ;  /* 0x0000000ac870723c */ /* 0x040ff00000001870 */
[-C--:B-----5:R-:W-:Y:S08]  /*b9e0*/  HMMA.16816.F32 R116, R200, R12.reuse, R116 ;  /* 0x0000000cc874723c */ /* 0x0a0ff00000001874 */
[C---:B------:R-:W-:Y:S08]  /*b9f0*/  HMMA.16816.F32 R120, R204.reuse, R12, R120 ;  /* 0x0000000ccc78723c */ /* 0x040ff00000001878 */
[-C--:B------:R-:W-:Y:S08]  /*ba00*/  HMMA.16816.F32 R124, R204, R14.reuse, R124 ;  /* 0x0000000ecc7c723c */ /* 0x080ff0000000187c */
[----:B------:R-:W-:Y:S07]  /*ba10*/  HMMA.16816.F32 R128, R200, R14, R128 ;  /* 0x0000000ec880723c */ /* 0x000fee0000001880 */
[----:B------:R-:W-:Y:S01]  /*ba20*/  FADD.FTZ R203, R221, R226 ;  /* 0x000000e2ddcb7221 */ /* 0x000fe20000010000 */
[----:B------:R-:W-:Y:S01]  /*ba30*/  MOV R200, R2 ;  /* 0x0000000200c87202 */ /* 0x000fe20000000f00 */
[----:B------:R-:W-:Y:S03]  /*ba40*/  FADD.FTZ R202, R197, R225 ;  /* 0x000000e1c5ca7221 */ /* 0x000fe60000010000 */
[----:B------:R-:W-:Y:S02]  /*ba50*/  MOV R197, R0 ;  /* 0x0000000000c57202 */ /* 0x000fe40000000f00 */
[C---:B--2---:R-:W-:Y:S02]  /*ba60*/  ISETP.GT.AND P0, PT, R4.reuse, R5, PT ;  /* 0x000000050400720c */ /* 0x044fe40003f04270 */
[----:B------:R-:W-:Y:S05]  /*ba70*/  IADD3 R4, R4, -0x1, RZ ;  /* 0xffffffff04047810 */ /* 0x000fea0007ffe0ff */
[----:B------:R1:W-:Y:S04]  /*ba80*/  STL [R1+0x78], R4 ;  /* 0x0000780401007387 */ /* 0x0003e80000100800 */
[----:B------:R1:W-:Y:S02]  /*ba90*/  STL [R1+0x78], R4 ;  /* 0x0000780401007387 */ /* 0x0003e40000100800 */
[----:B-1----:R-:W-:-:S05]  /*baa0*/  @P0 BRA `(.L_x_1660) ;  /* 0xffffaea000000947 */ /* 0x002fca000383ffff */
.L_x_1649:
[----:B-1----:R-:W2:Y:S02]  /*bab0*/  LDL R4, [R1+0x78] ;  /* 0x0000780001047983 */ /* 0x002ea40000100800 */
[----:B--2---:R-:W-:-:S13]  /*bac0*/  ISETP.GE.AND P0, PT, R4, RZ, PT ;  /* 0x000000ff0400720c */ /* 0x004fda0003f06270 */
[----:B------:R-:W-:Y:S05]  /*bad0*/  @!P0 BRA `(.L_x_1661) ;  /* 0x000046e000008947 */ /* 0x000fea0003800000 */
[----:B------:R-:W-:Y:S01]  /*bae0*/  IMAD.MOV.U32 R200, RZ, RZ, R2 ;  /* 0x000000ffffc87224 */ /* 0x000fe200078e0002 */
[----:B------:R-:W-:Y:S01]  /*baf0*/  MOV R198, R196 ;  /* 0x000000c400c67202 */ /* 0x000fe20000000f00 */
[----:B------:R-:W-:Y:S01]  /*bb00*/  IMAD.MOV.U32 R199, RZ, RZ, R3 ;  /* 0x000000ffffc77224 */ /* 0x000fe200078e0003 */
[----:B------:R-:W-:Y:S02]  /*bb10*/  MOV R197, R0 ;  /* 0x0000000000c57202 */ /* 0x000fe40000000f00 */
.L_x_1668:
[----:B------:R-:W2:Y:S01]  /*bb20*/  LDL R4, [R1+0x48] ;  /* 0x0000480001047983 */ /* 0x000ea20000100800 */
[----:B------:R-:W-:Y:S04]  /*bb30*/  DEPBAR.LE SB0, 0x0 ;  /* 0x000080000000791a */ /* 0x000fe80000000000 */
[----:B------:R-:W3:Y:S01]  /*bb40*/  LDL R8, [R1+0x44] ;  /* 0x0000440001087983 */ /* 0x000ee20000100800 */
[----:B------:R-:W-:Y:S01]  /*bb50*/  WARPSYNC 0xffffffff ;  /* 0xffffffff00007948 */ /* 0x000fe20003800000 */
[----:B------:R-:W-:Y:S01]  /*bb60*/  IADD3 R196, R235, 0x2000, RZ ;  /* 0x00002000ebc47810 */ /* 0x000fe20007ffe0ff */
[C---:B------:R-:W-:Y:S01]  /*bb70*/  IMAD.SHL.U32 R45, R250.reuse, 0x2, RZ ;  /* 0x00000002fa2d7824 */ /* 0x040fe200078e00ff */
[----:B------:R-:W4:Y:S01]  /*bb80*/  LDL.64 R6, [R1+0x58] ;  /* 0x0000580001067983 */ /* 0x000f220000100a00 */
[----:B------:R-:W-:Y:S03]  /*bb90*/  SHF.L.U64.HI R52, R250, 0x1, R245 ;  /* 0x00000001fa347819 */ /* 0x000fe600000102f5 */
[----:B------:R-:W5:Y:S04]  /*bba0*/  LDL R5, [R1+0x30] ;  /* 0x0000300001057983 */ /* 0x000f680000100800 */
[----:B------:R-:W-:Y:S06]  /*bbb0*/  BAR.SYNC.DEFER_BLOCKING 0x0 ;  /* 0x0000000000007b1d */ /* 0x000fec0000010000 */
[----:B------:R1:W1:Y:S04]  /*bbc0*/  LDSM.16.M88.4 R64, [R244] ;  /* 0x00000000f440783b */ /* 0x0002680000000200 */
[----:B------:R1:W1:Y:S04]  /*bbd0*/  LDSM.16.M88.4 R60, [R244+0x2000] ;  /* 0x00200000f43c783b */ /* 0x0002680000000200 */
        /* <DEDUP_REMOVED lines=10> */
[----:B--2---:R-:W-:Y:S01]  /*bc80*/  SHF.R.S32.HI R0, RZ, 0x1f, R4 ;  /* 0x0000001fff007819 */ /* 0x004fe20000011404 */
[----:B------:R-:W-:Y:S01]  /*bc90*/  IMAD.WIDE.U32 R2, R4, c[0x0][0x208], RZ ;  /* 0x0000820004027a25 */ /* 0x000fe200078e00ff */
[----:B---3--:R-:W-:Y:S03]  /*bca0*/  SHF.R.S32.HI R53, RZ, 0x1f, R8 ;  /* 0x0000001fff357819 */ /* 0x008fe60000011408 */
[----:B------:R-:W-:Y:S04]  /*bcb0*/  IMAD R0, R0, c[0x0][0x208], RZ ;  /* 0x0000820000007a24 */ /* 0x000fe800078e02ff */
[----:B------:R-:W-:Y:S02]  /*bcc0*/  IMAD R0, R4, c[0x0][0x20c], R0 ;  /* 0x0000830004007a24 */ /* 0x000fe400078e0200 */
[----:B------:R-:W2:Y:S01]  /*bcd0*/  LDL R4, [R1+0xc] ;  /* 0x00000c0001047983 */ /* 0x000ea20000100800 */
[----:B------:R-:W-:Y:S02]  /*bce0*/  IMAD R53, R53, c[0x0][0x218], RZ ;  /* 0x0000860035357a24 */ /* 0x000fe400078e02ff */
[----:B------:R-:W-:Y:S02]  /*bcf0*/  IMAD.IADD R3, R3, 0x1, R0 ;  /* 0x0000000103037824 */ /* 0x000fe400078e0200 */
[C---:B------:R-:W-:Y:S02]  /*bd00*/  IMAD R53, R8.reuse, c[0x0][0x21c], R53 ;  /* 0x0000870008357a24 */ /* 0x040fe400078e0235 */
[----:B------:R-:W-:Y:S05]  /*bd10*/  IMAD.WIDE.U32 R2, R8, c[0x0][0x218], R2 ;  /* 0x0000860008027a25 */ /* 0x000fea00078e0002 */
[----:B----4-:R-:W-:Y:S02]  /*bd20*/  IADD3 R0, P0, R6, R2, RZ ;  /* 0x0000000206007210 */ /* 0x010fe40007f1e0ff */
[----:B------:R-:W-:Y:S02]  /*bd30*/  IADD3 R2, R235, 0x3000, RZ ;  /* 0x00003000eb027810 */ /* 0x000fe40007ffe0ff */
[----:B-----5:R-:W-:Y:S02]  /*bd40*/  IADD3.X R53, R5, R3, R53, P0, !PT ;  /* 0x0000000305357210 */ /* 0x020fe400007fe435 */
[C---:B------:R-:W-:Y:S02]  /*bd50*/  LEA R46, P0, R0.reuse, c[0x0][0x1f8], 0x1 ;  /* 0x00007e00002e7a11 */ /* 0x040fe400078008ff */
[C---:B------:R-:W-:Y:S02]  /*bd60*/  IADD3 R3, R235.reuse, 0x2800, RZ ;  /* 0x00002800eb037810 */ /* 0x040fe40007ffe0ff */
[----:B------:R-:W-:Y:S02]  /*bd70*/  LEA.HI.X R53, R0, c[0x0][0x1fc], R53, 0x1, P0 ;  /* 0x00007f0000357a11 */ /* 0x000fe400000f0c35 */
[----:B------:R-:W-:Y:S02]  /*bd80*/  IADD3 R0, R235, 0x3800, RZ ;  /* 0x00003800eb007810 */ /* 0x000fe40007ffe0ff */
[C---:B--2---:R-:W-:Y:S01]  /*bd90*/  SHF.L.U64.HI R44, R4.reuse, 0x1, R246 ;  /* 0x00000001042c7819 */ /* 0x044fe200000102f6 */
[----:B------:R-:W-:Y:S01]  /*bda0*/  IMAD.SHL.U32 R40, R4, 0x2, RZ ;  /* 0x0000000204287824 */ /* 0x000fe200078e00ff */
[----:B------:R-:W-:-:S05]  /*bdb0*/  BRA.DIV ~URZ, `(.L_x_1662) ;  /* 0x0000aa027f007947 */ /* 0x000fca000b800000 */
[----:B-1----:R1:W2:Y:S02]  /*bdc0*/  SHFL.IDX PT, R28, R53, RZ, 0x181f ;  /* 0x00181fff351c7589 */ /* 0x0022a400000e0000 */
.L_x_1745:
[-C--:B------:R-:W-:Y:S01]  /*bdd0*/  HMMA.16816.F32 R4, R64, R16.reuse, RZ ;  /* 0x000000104004723c */ /* 0x080fe200000018ff */
[----:B------:R-:W3:Y:S01]  /*bde0*/  LDL R20, [R1+0xc] ;  /* 0x00000c0001147983 */ /* 0x000ee20000100800 */
[----:B------:R-:W-:Y:S01]  /*bdf0*/  BSSY B0, `(.L_x_1663) ;  /* 0x00001a7000007945 */ /* 0x000fe20003800000 */
[----:B------:R-:W-:Y:S02]  /*be00*/  ISETP.GE.AND P0, PT, R250, c[0x0][0x1d4], PT ;  /* 0x00007500fa007a0c */ /* 0x000fe40003f06270 */
[----:B------:R-:W4:Y:S02]  /*be10*/  SHFL.IDX PT, R38, R46, RZ, 0x181f ;  /* 0x00181fff2e267589 */ /* 0x000f2400000e0000 */
[----:B------:R-:W-:Y:S01]  /*be20*/  SEL R47, RZ, 0x10, P0 ;  /* 0x00000010ff2f7807 */ /* 0x000fe20000000000 */
[C---:B------:R-:W-:Y:S05]  /*be30*/  HMMA.16816.F32 R8, R60.reuse, R16, RZ ;  /* 0x000000103c08723c */ /* 0x040fea00000018ff */
[----:B------:R-:W5:Y:S03]  /*be40*/  SHFL.IDX PT, R54, R46, 0x1, 0x181f ;  /* 0x00381f002e367f89 */ /* 0x000f6600000e0000 */
[-C--:B------:R-:W-:Y:S05]  /*be50*/  HMMA.16816.F32 R12, R60, R18.reuse, RZ ;  /* 0x000000123c0c723c */ /* 0x080fea00000018ff */
[----:B------:R-:W1:Y:S03]  /*be60*/  SHFL.IDX PT, R36, R53, 0x1, 0x181f ;  /* 0x00381f0035247f89 */ /* 0x000e6600000e0000 */
[C---:B------:R-:W-:Y:S05]  /*be70*/  HMMA.16816.F32 R16, R64.reuse, R18, RZ ;  /* 0x000000124010723c */ /* 0x040fea00000018ff */
[----:B------:R-:W2:Y:S08]  /*be80*/  SHFL.IDX PT, R41, R46, 0x2, 0x181f ;  /* 0x00581f002e297f89 */ /* 0x000eb000000e0000 */
[----:B------:R-:W1:Y:S08]  /*be90*/  SHFL.IDX PT, R42, R53, 0x2, 0x181f ;  /* 0x00581f00352a7f89 */ /* 0x000e7000000e0000 */
[----:B------:R-:W1:Y:S08]  /*bea0*/  SHFL.IDX PT, R46, R46, 0x3, 0x181f ;  /* 0x00781f002e2e7f89 */ /* 0x000e7000000e0000 */
[----:B-1----:R-:W1:Y:S01]  /*beb0*/  SHFL.IDX PT, R53, R53, 0x3, 0x181f ;  /* 0x00781f0035357f89 */ /* 0x002e6200000e0000 */
[----:B---3--:R-:W-:Y:S02]  /*bec0*/  ISETP.GE.AND P2, PT, R20, c[0x0][0x1d4], PT ;  /* 0x0000750014007a0c */ /* 0x008fe40003f46270 */
[-C--:B------:R-:W-:Y:S01]  /*bed0*/  HMMA.16816.F32 R20, R64, R32.reuse, RZ ;  /* 0x000000204014723c */ /* 0x080fe200000018ff */
[C---:B----4-:R-:W-:Y:S02]  /*bee0*/  IADD3 R30, P4, R38.reuse, R40, RZ ;  /* 0x00000028261e7210 */ /* 0x050fe40007f9e0ff */
[-C--:B------:R-:W-:Y:S02]  /*bef0*/  IADD3 R38, P5, R38, R45.reuse, RZ ;  /* 0x0000002d26267210 */ /* 0x080fe40007fbe0ff */
[C---:B--2---:R-:W-:Y:S02]  /*bf00*/  IADD3.X R31, R28.reuse, R44, RZ, P4, !PT ;  /* 0x0000002c1c1f7210 */ /* 0x044fe400027fe4ff */
[----:B------:R-:W-:Y:S01]  /*bf10*/  IADD3.X R39, R28, R52, RZ, P5, !PT ;  /* 0x000000341c277210 */ /* 0x000fe20002ffe4ff */
[C---:B------:R-:W-:Y:S01]  /*bf20*/  HMMA.16816.F32 R24, R60.reuse, R32, RZ ;  /* 0x000000203c18723c */ /* 0x040fe200000018ff */
[----:B------:R-:W-:Y:S02]  /*bf30*/  SEL R201, RZ, 0x10, P2 ;  /* 0x00000010ffc97807 */ /* 0x000fe40001000000 */
[----:B------:R2:W-:Y:S01]  /*bf40*/  LDGSTS.E.BYPASS.LTC128B.128 [R251+0x100], [R30.64], !P2 ;  /* 0x001000001efb7fae */ /* 0x0005e2000d101d46 */
[C---:B-----5:R-:W-:Y:S02]  /*bf50*/  IADD3 R56, P4, R54.reuse, R40, RZ ;  /* 0x0000002836387210 */ /* 0x060fe40007f9e0ff */
[-C--:B------:R-:W-:Y:S02]  /*bf60*/  IADD3 R54, P5, R54, R45.reuse, RZ ;  /* 0x0000002d36367210 */ /* 0x080fe40007fbe0ff */
[C---:B------:R-:W-:Y:S02]  /*bf70*/  IADD3.X R57, R36.reuse, R44, RZ, P4, !PT ;  /* 0x0000002c24397210 */ /* 0x040fe400027fe4ff */
[----:B------:R-:W-:Y:S01]  /*bf80*/  ISETP.NE.U32.AND P6, PT, R201, RZ, PT ;  /* 0x000000ffc900720c */ /* 0x000fe20003fc5070 */
[----:B------:R3:W-:Y:S01]  /*bf90*/  LDGSTS.E.BYPASS.LTC128B.128 [R251+0x2100], [R38.64], !P0 ;  /* 0x0210000026fb7fae */ /* 0x0007e2000c101d46 */
[----:B------:R-:W-:Y:S02]  /*bfa0*/  IADD3.X R55, R36, R52, RZ, P5, !PT ;  /* 0x0000003424377210 */ /* 0x000fe40002ffe4ff */
[C---:B------:R-:W-:Y:S02]  /*bfb0*/  ISETP.NE.U32.AND P5, PT, R47.reuse, RZ, PT ;  /* 0x000000ff2f00720c */ /* 0x040fe40003fa5070 */
[----:B------:R-:W-:Y:S03]  /*bfc0*/  IADD3 R47, -R47, 0x10, RZ ;  /* 0x000000102f2f7810 */ /* 0x000fe60007ffe1ff */
[----:B------:R4:W-:Y:S01]  /*bfd0*/  LDGSTS.E.BYPASS.LTC128B.128 [R251+0x900], [R56.64], !P2 ;  /* 0x0090000038fb7fae */ /* 0x0009e2000d101d46 */
[----:B------:R-:W-:Y:S07]  /*bfe0*/  LOP3.LUT R47, R47, 0xf, RZ, 0xc0, !PT ;  /* 0x0000000f2f2f7812 */ /* 0x000fee00078ec0ff */
[----:B------:R5:W-:Y:S01]  /*bff0*/  LDGSTS.E.BYPASS.LTC128B.128 [R251+0x2900], [R54.64], !P0 ;  /* 0x0290000036fb7fae */ /* 0x000be2000c101d46 */
[-C--:B--2---:R-:W-:Y:S08]  /*c000*/  HMMA.16816.F32 R28, R60, R34.reuse, RZ ;  /* 0x000000223c1c723c */ /* 0x084ff000000018ff */
[C---:B------:R-:W-:Y:S04]  /*c010*/  HMMA.16816.F32 R32, R64.reuse, R34, RZ ;  /* 0x000000224020723c */ /* 0x040fe800000018ff */
[C---:B---3--:R-:W-:Y:S04]  /*c020*/  IADD3 R38, P4, R41.reuse, R40, RZ ;  /* 0x0000002829267210 */ /* 0x048fe80007f9e0ff */
[C---:B------:R-:W-:Y:S05]  /*c030*/  IADD3.X R39, R42.reuse, R44, RZ, P4, !PT ;  /* 0x0000002c2a277210 */ /* 0x040fea00027fe4ff */
[----:B------:R2:W-:Y:S01]  /*c040*/  LDGSTS.E.BYPASS.LTC128B.128 [R251+0x1100], [R38.64], !P2 ;  /* 0x0110000026fb7fae */ /* 0x0005e2000d101d46 */
[----:B------:R-:W-:Y:S02]  /*c050*/  IADD3 R58, P2, R41, R45, RZ ;  /* 0x0000002d293a7210 */ /* 0x000fe40007f5e0ff */
[----:B-----5:R-:W-:Y:S02]  /*c060*/  IADD3 R54, -R201, 0x10, RZ ;  /* 0x00000010c9367810 */ /* 0x020fe40007ffe1ff */
[----:B------:R-:W-:Y:S02]  /*c070*/  IADD3.X R59, R42, R52, RZ, P2, !PT ;  /* 0x000000342a3b7210 */ /* 0x000fe400017fe4ff */
[----:B------:R-:W-:Y:S03]  /*c080*/  LOP3.LUT R54, R54, 0xf, RZ, 0xc0, !PT ;  /* 0x0000000f36367812 */ /* 0x000fe600078ec0ff */
[----:B------:R3:W-:Y:S01]  /*c090*/  LDGSTS.E.BYPASS.LTC128B.128 [R251+0x3100], [R58.64], !P0 ;  /* 0x031000003afb7fae */ /* 0x0007e2000c101d46 */
[-C--:B------:R-:W-:Y:S04]  /*c0a0*/  IADD3 R54, P4, P2, R54, R46.reuse, R40 ;  /* 0x0000002e36367210 */ /* 0x080fe80007a9e028 */
[-C--:B-1----:R-:W-:Y:S02]  /*c0b0*/  IADD3.X R55, RZ, R53.reuse, R44, P4, P2 ;  /* 0x00000035ff377210 */ /* 0x082fe400027e442c */
[----:B----4-:R-:W-:Y:S03]  /*c0c0*/  IADD3 R56, P4, P2, R47, R46, R45 ;  /* 0x0000002e2f387210 */ /* 0x010fe60007a9e02d */
[----:B------:R1:W-:Y:S01]  /*c0d0*/  LDGSTS.E.BYPASS.LTC128B.128.ZFILL [R251+0x1900], [R54.64], P6 ;  /* 0x0190000036fb7fae */ /* 0x0003e2000b141d46 */
[----:B------:R-:W-:Y:S01]  /*c0e0*/  IADD3.X R57, RZ, R53, R52, P4, P2 ;  /* 0x00000035ff397210 */ /* 0x000fe200027e4434 */
[-C--:B--2---:R-:W-:Y:S06]  /*c0f0*/  HMMA.16816.F32 R36, R64, R48.reuse, RZ ;  /* 0x000000304024723c */ /* 0x084fec00000018ff */
[----:B------:R3:W-:Y:S02]  /*c100*/  LDGSTS.E.BYPASS.LTC128B.128.ZFILL [R251+0x3900], [R56.64], P5 ;  /* 0x0390000038fb7fae */ /* 0x0007e4000a941d46 */
[C---:B------:R-:W-:Y:S06]  /*c110*/  HMMA.16816.F32 R40, R60.reuse, R48, RZ ;  /* 0x000000303c28723c */ /* 0x040fec00000018ff */
[----:B------:R-:W0:Y:S02]  /*c120*/  LDGDEPBAR ;  /* 0x00000000000079af */ /* 0x000e240000000000 */
[-C--:B------:R-:W-:Y:S08]  /*c130*/  HMMA.16816.F32 R44, R60, R50.reuse, RZ ;  /* 0x000000323c2c723c */ /* 0x080ff000000018ff */
[C---:B------:R-:W-:Y:S08]  /*c140*/  HMMA.16816.F32 R48, R64.reuse, R50, RZ ;  /* 0x000000324030723c */ /* 0x040ff000000018ff */
[-C--:B-1----:R-:W-:Y:S08]  /*c150*/  HMMA.16816.F32 R52, R64, R204.reuse, RZ ;  /* 0x000000cc4034723c */ /* 0x082ff000000018ff */
[C---:B---3--:R-:W-:Y:S08]  /*c160*/  HMMA.16816.F32 R56, R60.reuse, R204, RZ ;  /* 0x000000cc3c38723c */ /* 0x048ff000000018ff */
        /* <DEDUP_REMOVED lines=24> */
[-C--:B-1----:R-:W-:Y:S01]  /*c2f0*/  HMMA.16816.F32 R4, R204, R212.reuse, R4 ;  /* 0x000000d4cc04723c */ /* 0x082fe20000001804 */
[----:B------:R1:W-:Y:S07]  /*c300*/  LDSM.16.M88.4 R228, [R2] ;  /* 0x0000000002e4783b */ /* 0x0003ee0000000200 */
[C---:B--2---:R-:W-:Y:S08]  /*c310*/  HMMA.16816.F32 R8, R220.reuse, R212, R8 ;  /* 0x000000d4dc08723c */ /* 0x044ff00000001808 */
[-C--:B------:R-:W-:Y:S08]  /*c320*/  HMMA.16816.F32 R12, R220, R214.reuse, R12 ;  /* 0x000000d6dc0c723c */ /* 0x080ff0000000180c */
[C---:B------:R-:W-:Y:S01]  /*c330*/  HMMA.16816.F32 R16, R204.reuse, R214, R16 ;  /* 0x000000d6cc10723c */ /* 0x040fe20000001810 */
[----:B-1----:R-:W2:Y:S04]  /*c340*/  LDL R2, [R1+0x78] ;  /* 0x0000780001027983 */ /* 0x002ea80000100800 */
[----:B------:R-:W-:Y:S03]  /*c350*/  LDSM.16.M88.4 R212, [R232+-0x2000] ;  /* 0xffe00000e8d4783b */ /* 0x000fe60000000200 */
        /* <DEDUP_REMOVED lines=9> */
[----:B------:R-:W3:Y:S07]  /*c3f0*/  LDSM.16.M88.4 R216, [R240+0x2000] ;  /* 0x00200000f0d8783b */ /* 0x000eee0000000200 */
[-C--:B------:R-:W-:Y:S08]  /*c400*/  HMMA.16816.F32 R52, R204, R224.reuse, R52 ;  /* 0x000000e0cc34723c */ /* 0x080ff00000001834 */
[C---:B------:R-:W-:Y:S08]  /*c410*/  HMMA.16816.F32 R56, R220.reuse, R224, R56 ;  /* 0x000000e0dc38723c */ /* 0x040ff00000001838 */
[-C--:B------:R-:W-:Y:S01]  /*c420*/  HMMA.16816.F32 R60, R220, R226.reuse, R60 ;  /* 0x000000e2dc3c723c */ /* 0x080fe2000000183c */
[----:B------:R-:W-:Y:S07]  /*c430*/  LDSM.16.M88.4 R220, [R232+-0x1000] ;  /* 0xfff00000e8dc783b */ /* 0x000fee0000000200 */
[----:B------:R-:W-:Y:S01]  /*c440*/  HMMA.16816.F32 R64, R204, R226, R64 ;  /* 0x000000e2cc40723c */ /* 0x000fe20000001840 */
[----:B------:R-:W4:Y:S07]  /*c450*/  LDSM.16.M88.4 R204, [R232+-0x1800] ;  /* 0xffe80000e8cc783b */ /* 0x000f2e0000000200 */
[-C--:B-1----:R-:W-:Y:S01]  /*c460*/  HMMA.16816.F32 R4, R208, R212.reuse, R4 ;  /* 0x000000d4d004723c */ /* 0x082fe20000001804 */
[----:B------:R-:W1:Y:S07]  /*c470*/  LDSM.16.M88.4 R224, [R232+-0x800] ;  /* 0xfff80000e8e0783b */ /* 0x000e6e0000000200 */
        /* <DEDUP_REMOVED lines=14> */
[-C--:B-1----:R-:W-:Y:S08]  /*c560*/  HMMA.16816.F32 R52, R208, R224.reuse, R52 ;  /* 0x000000e0d034723c */ /* 0x082ff00000001834 */
[C---:B------:R-:W-:Y:S08]  /*c570*/  HMMA.16816.F32 R56, R216.reuse, R224, R56 ;  /* 0x000000e0d838723c */ /* 0x040ff00000001838 */
[-C--:B------:R-:W-:Y:S01]  /*c580*/  HMMA.16816.F32 R60, R216, R226.reuse, R60 ;  /* 0x000000e2d83c723c */ /* 0x080fe2000000183c */
[----:B------:R-:W-:Y:S07]  /*c590*/  LDSM.16.M88.4 R216, [R243+0x3000] ;  /* 0x00300000f3d8783b */ /* 0x000fee0000000200 */
[----:B------:R-:W-:Y:S01]  /*c5a0*/  HMMA.16816.F32 R64, R208, R226, R64 ;  /* 0x000000e2d040723c */ /* 0x000fe20000001840 */
[----:B------:R-:W1:Y:S07]  /*c5b0*/  LDSM.16.M88.4 R208, [R243+0x2800] ;  /* 0x00280000f3d0783b */ /* 0x000e6e0000000200 */
[-C--:B---3--:R-:W-:Y:S01]  /*c5c0*/  HMMA.16816.F32 R4, R204, R212.reuse, R4 ;  /* 0x000000d4cc04723c */ /* 0x088fe20000001804 */
[----:B------:R-:W3:Y:S07]  /*c5d0*/  LDSM.16.M88.4 R224, [R243+0x3800] ;  /* 0x00380000f3e0783b */ /* 0x000eee0000000200 */
[C---:B----4-:R-:W-:Y:S08]  /*c5e0*/  HMMA.16816.F32 R8, R220.reuse, R212, R8 ;  /* 0x000000d4dc08723c */ /* 0x050ff00000001808 */
        /* <DEDUP_REMOVED lines=8> */
[-C--:B------:R-:W-:Y:S03]  /*c670*/  HMMA.16816.F32 R36, R204, R216.reuse, R36 ;  /* 0x000000d8cc24723c */ /* 0x080fe60000001824 */
[----:B--2---:R-:W-:Y:S05]  /*c680*/  ISETP.GE.AND P2, PT, R2, 0x1, PT ;  /* 0x000000010200780c */ /* 0x004fea0003f46270 */
[C---:B------:R-:W-:Y:S08]  /*c690*/  HMMA.16816.F32 R40, R220.reuse, R216, R40 ;  /* 0x000000d8dc28723c */ /* 0x040ff00000001828 */
[-C--:B------:R-:W-:Y:S08]  /*c6a0*/  HMMA.16816.F32 R44, R220, R218.reuse, R44 ;  /* 0x000000dadc2c723c */ /* 0x080ff0000000182c */
[C---:B------:R-:W-:Y:S01]  /*c6b0*/  HMMA.16816.F32 R48, R204.reuse, R218, R48 ;  /* 0x000000dacc30723c */ /* 0x040fe20000001830 */
[----:B------:R-:W2:Y:S07]  /*c6c0*/  LDSM.16.M88.4 R216, [R242+0x6000] ;  /* 0x00600000f2d8783b */ /* 0x000eae0000000200 */
[-C--:B---3--:R-:W-:Y:S08]  /*c6d0*/  HMMA.16816.F32 R52, R204, R224.reuse, R52 ;  /* 0x000000e0cc34723c */ /* 0x088ff00000001834 */
[C---:B------:R-:W-:Y:S08]  /*c6e0*/  HMMA.16816.F32 R56, R220.reuse, R224, R56 ;  /* 0x000000e0dc38723c */ /* 0x040ff00000001838 */
[-C--:B------:R-:W-:Y:S01]  /*c6f0*/  HMMA.16816.F32 R60, R220, R226.reuse, R60 ;  /* 0x000000e2dc3c723c */ /* 0x080fe2000000183c */
[----:B------:R-:W3:Y:S07]  /*c700*/  LDSM.16.M88.4 R220, [R3] ;  /* 0x0000000003dc783b */ /* 0x000eee0000000200 */
[----:B------:R-:W-:Y:S01]  /*c710*/  HMMA.16816.F32 R64, R204, R226, R64 ;  /* 0x000000e2cc40723c */ /* 0x000fe20000001840 */
[----:B------:R-:W4:Y:S07]  /*c720*/  LDSM.16.M88.4 R204, [R0] ;  /* 0x0000000000cc783b */ /* 0x000f2e0000000200 */
[-C--:B-1----:R-:W-:Y:S01]  /*c730*/  HMMA.16816.F32 R4, R208, R212.reuse, R4 ;  /* 0x000000d4d004723c */ /* 0x082fe20000001804 */
[----:B------:R-:W-:Y:S07]  /*c740*/  LDSM.16.M88.4 R224, [R241+0x6000] ;  /* 0x00600000f1e0783b */ /* 0x000fee0000000200 */
        /* <DEDUP_REMOVED lines=14> */
[-C--:B----4-:R-:W-:Y:S08]  /*c830*/  HMMA.16816.F32 R52, R208, R204.reuse, R52 ;  /* 0x000000ccd034723c */ /* 0x090ff00000001834 */
[C---:B------:R-:W-:Y:S08]  /*c840*/  HMMA.16816.F32 R56, R216.reuse, R204, R56 ;  /* 0x000000ccd838723c */ /* 0x040ff00000001838 */
[-C--:B------:R-:W-:Y:S01]  /*c850*/  HMMA.16816.F32 R60, R216, R206.reuse, R60 ;  /* 0x000000ced83c723c */ /* 0x080fe2000000183c */
[----:B------:R-:W3:Y:S07]  /*c860*/  LDSM.16.M88.4 R216, [R234+0x3000] ;  /* 0x00300000ead8783b */ /* 0x000eee0000000200 */
[----:B------:R-:W-:Y:S01]  /*c870*/  HMMA.16816.F32 R64, R208, R206, R64 ;  /* 0x000000ced040723c */ /* 0x000fe20000001840 */
[----:B------:R-:W4:Y:S07]  /*c880*/  LDSM.16.M88.4 R204, [R234+0x3800] ;  /* 0x00380000eacc783b */ /* 0x000f2e0000000200 */
[-C--:B-1----:R-:W-:Y:S01]  /*c890*/  HMMA.16816.F32 R4, R212, R220.reuse, R4 ;  /* 0x000000dcd404723c */ /* 0x082fe20000001804 */
[----:B------:R-:W-:Y:S07]  /*c8a0*/  LDSM.16.M88.4 R208, [R240+0x4000] ;  /* 0x00400000f0d0783b */ /* 0x000fee0000000200 */
[C---:B------:R-:W-:Y:S08]  /*c8b0*/  HMMA.16816.F32 R8, R224.reuse, R220, R8 ;  /* 0x000000dce008723c */ /* 0x040ff00000001808 */
[-C--:B------:R-:W-:Y:S08]  /*c8c0*/  HMMA.16816.F32 R12, R224, R222.reuse, R12 ;  /* 0x000000dee00c723c */ /* 0x080ff0000000180c */
[C---:B------:R-:W-:Y:S01]  /*c8d0*/  HMMA.16816.F32 R16, R212.reuse, R222, R16 ;  /* 0x000000ded410723c */ /* 0x040fe20000001810 */
[----:B------:R-:W1:Y:S07]  /*c8e0*/  LDSM.16.M88.4 R220, [R232] ;  /* 0x00000000e8dc783b */ /* 0x000e6e0000000200 */
[-C--:B--2---:R-:W-:Y:S08]  /*c8f0*/  HMMA.16816.F32 R20, R212, R228.reuse, R20 ;  /* 0x000000e4d414723c */ /* 0x084ff00000001814 */
[C---:B------:R-:W-:Y:S08]  /*c900*/  HMMA.16816.F32 R24, R224.reuse, R228, R24 ;  /* 0x000000e4e018723c */ /* 0x040ff00000001818 */
[-C--:B------:R-:W-:Y:S08]  /*c910*/  HMMA.16816.F32 R28, R224, R230.reuse, R28 ;  /* 0x000000e6e01c723c */ /* 0x080ff0000000181c */
[C---:B------:R-:W-:Y:S01]  /*c920*/  HMMA.16816.F32 R32, R212.reuse, R230, R32 ;  /* 0x000000e6d420723c */ /* 0x040fe20000001820 */
[----:B------:R-:W2:Y:S07]  /*c930*/  LDSM.16.M88.4 R228, [R233+0x6000] ;  /* 0x00600000e9e4783b */ /* 0x000eae0000000200 */
[-C--:B---3--:R-:W-:Y:S08]  /*c940*/  HMMA.16816.F32 R36, R212, R216.reuse, R36 ;  /* 0x000000d8d424723c */ /* 0x088ff00000001824 */
[C---:B------:R-:W-:Y:S08]  /*c950*/  HMMA.16816.F32 R40, R224.reuse, R216, R40 ;  /* 0x000000d8e028723c */ /* 0x040ff00000001828 */
[-C--:B------:R-:W-:Y:S08]  /*c960*/  HMMA.16816.F32 R44, R224, R218.reuse, R44 ;  /* 0x000000dae02c723c */ /* 0x080ff0000000182c */
[C---:B------:R-:W-:Y:S08]  /*c970*/  HMMA.16816.F32 R48, R212.reuse, R218, R48 ;  /* 0x000000dad430723c */ /* 0x040ff00000001830 */
[-C--:B----4-:R-:W-:Y:S08]  /*c980*/  HMMA.16816.F32 R52, R212, R204.reuse, R52 ;  /* 0x000000ccd434723c */ /* 0x090ff00000001834 */
[C---:B------:R-:W-:Y:S08]  /*c990*/  HMMA.16816.F32 R56, R224.reuse, R204, R56 ;  /* 0x000000cce038723c */ /* 0x040ff00000001838 */
[-C--:B------:R-:W-:Y:S08]  /*c9a0*/  HMMA.16816.F32 R60, R224, R206.reuse, R60 ;  /* 0x000000cee03c723c */ /* 0x080ff0000000183c */
[----:B------:R-:W-:Y:S08]  /*c9b0*/  HMMA.16816.F32 R64, R212, R206, R64 ;  /* 0x000000ced440723c */ /* 0x000ff00000001840 */
[-C--:B-1----:R-:W-:Y:S08]  /*c9c0*/  HMMA.16816.F32 R4, R208, R220.reuse, R4 ;  /* 0x000000dcd004723c */ /* 0x082ff00000001804 */
[C---:B--2---:R-:W-:Y:S08]  /*c9d0*/  HMMA.16816.F32 R8, R228.reuse, R220, R8 ;  /* 0x000000dce408723c */ /* 0x044ff00000001808 */
        /* <DEDUP_REMOVED lines=18> */
[----:B------:R-:W-:Y:S03]  /*cb00*/  FMUL.FTZ R19, R19, c[0x0][0x320] ;  /* 0x0000c80013137a20 */ /* 0x000fe60000410000 */
[----:B------:R4:W1:Y:S10]  /*cb10*/  MUFU.TANH R214, R7 ;  /* 0x0000000700d67308 */ /* 0x0008740000002400 */
[----:B------:R-:W1:Y:S10]  /*cb20*/  MUFU.TANH R212, R8 ;  /* 0x0000000800d47308 */ /* 0x000e740000002400 */
[----:B------:R-:W1:Y:S01]  /*cb30*/  MUFU.TANH R225, R9 ;  /* 0x0000000900e17308 */ /* 0x000e620000002400 */
[----:B----4-:R-:W4:Y:S09]  /*cb40*/  LDSM.16.M88.4 R4, [R232+0x800] ;  /* 0x00080000e804783b */ /* 0x010f320000000200 */
[----:B------:R-:W1:Y:S10]  /*cb50*/  MUFU.TANH R206, R10 ;  /* 0x0000000a00ce7308 */ /* 0x000e740000002400 */
[----:B------:R5:W1:Y:S10]  /*cb60*/  MUFU.TANH R207, R11 ;  /* 0x0000000b00cf7308 */ /* 0x000a740000002400 */
[----:B------:R1:W1:Y:S10]  /*cb70*/  MUFU.TANH R222, R12 ;  /* 0x0000000c00de7308 */ /* 0x0002740000002400 */
[----:B------:R2:W2:Y:S01]  /*cb80*/  MUFU.TANH R223, R13 ;  /* 0x0000000d00df7308 */ /* 0x0004a20000002400 */
[----:B-----5:R-:W5:Y:S01]  /*cb90*/  LDSM.16.M88.4 R8, [R232+0x1000] ;  /* 0x00100000e808783b */ /* 0x020f620000000200 */
[-C--:B----4-:R-:W-:Y:S08]  /*cba0*/  HMMA.16816.F32 R20, R208, R4.reuse, R20 ;  /* 0x00000004d014723c */ /* 0x090ff00000001814 */
[----:B------:R-:W4:Y:S01]  /*cbb0*/  MUFU.TANH R218, R16 ;  /* 0x0000001000da7308 */ /* 0x000f220000002400 */
[C---:B------:R-:W-:Y:S04]  /*cbc0*/  HMMA.16816.F32 R24, R228.reuse, R4, R24 ;  /* 0x00000004e418723c */ /* 0x040fe80000001818 */
[----:B-1----:R-:W-:Y:S05]  /*cbd0*/  FMUL.FTZ R12, R14, c[0x0][0x320] ;  /* 0x0000c8000e0c7a20 */ /* 0x002fea0000410000 */
[----:B------:R-:W1:Y:S01]  /*cbe0*/  MUFU.TANH R219, R17 ;  /* 0x0000001100db7308 */ /* 0x000e620000002400 */
[-C--:B------:R-:W-:Y:S03]  /*cbf0*/  HMMA.16816.F32 R28, R228, R6.reuse, R28 ;  /* 0x00000006e41c723c */ /* 0x080fe6000000181c */
[----:B--2---:R-:W-:Y:S05]  /*cc00*/  FMUL.FTZ R13, R15, c[0x0][0x320] ;  /* 0x0000c8000f0d7a20 */ /* 0x004fea0000410000 */
[C---:B------:R-:W-:Y:S01]  /*cc10*/  HMMA.16816.F32 R32, R208.reuse, R6, R32 ;  /* 0x00000006d020723c */ /* 0x040fe20000001820 */
[----:B------:R2:W1:Y:S01]  /*cc20*/  MUFU.TANH R215, R18 ;  /* 0x0000001200d77308 */ /* 0x0004620000002400 */
[----:B------:R-:W1:Y:S01]  /*cc30*/  LDSM.16.M88.4 R4, [R232+0x1800] ;  /* 0x00180000e804783b */ /* 0x000e620000000200 */
[----:B------:R-:W-:Y:S04]  /*cc40*/  DEPBAR.LE SB0, 0x0 ;  /* 0x000080000000791a */ /* 0x000fe80000000000 */
[----:B------:R-:W-:Y:S02]  /*cc50*/  FMUL.FTZ R20, R20, c[0x0][0x320] ;  /* 0x0000c80014147a20 */ /* 0x000fe40000410000 */
[----:B------:R-:W-:Y:S02]  /*cc60*/  FMUL.FTZ R21, R21, c[0x0][0x320] ;  /* 0x0000c80015157a20 */ /* 0x000fe40000410000 */
[----:B------:R3:W1:Y:S01]  /*cc70*/  MUFU.TANH R216, R19 ;  /* 0x0000001300d87308 */ /* 0x0006620000002400 */
[----:B------:R-:W-:Y:S01]  /*cc80*/  BAR.SYNC.DEFER_BLOCKING 0x0 ;  /* 0x0000000000007b1d */ /* 0x000fe20000010000 */
[----:B------:R-:W-:Y:S01]  /*cc90*/  FMUL.FTZ R22, R22, c[0x0][0x320] ;  /* 0x0000c80016167a20 */ /* 0x000fe20000410000 */
[-C--:B-----5:R-:W-:Y:S05]  /*cca0*/  HMMA.16816.F32 R36, R208, R8.reuse, R36 ;  /* 0x00000008d024723c */ /* 0x0a0fea0000001824 */
[----:B------:R-:W-:Y:S02]  /*ccb0*/  FMUL.FTZ R28, R28, c[0x0][0x320] ;  /* 0x0000c8001c1c7a20 */ /* 0x000fe40000410000 */
[----:B------:R5:W1:Y:S01]  /*ccc0*/  MUFU.TANH R221, R20 ;  /* 0x0000001400dd7308 */ /* 0x000a620000002400 */
[----:B------:R-:W-:Y:S01]  /*ccd0*/  FMUL.FTZ R15, R26, c[0x0][0x320] ;  /* 0x0000c8001a0f7a20 */ /* 0x000fe20000410000 */
[C---:B------:R-:W-:Y:S04]  /*cce0*/  HMMA.16816.F32 R40, R228.reuse, R8, R40 ;  /* 0x00000008e428723c */ /* 0x040fe80000001828 */
[----:B--2---:R-:W-:Y:S02]  /*ccf0*/  FMUL.FTZ R18, R24, c[0x0][0x320] ;  /* 0x0000c80018127a20 */ /* 0x004fe40000410000 */
[----:B------:R-:W-:Y:S02]  /*cd00*/  FMUL.FTZ R14, R27, c[0x0][0x320] ;  /* 0x0000c8001b0e7a20 */ /* 0x000fe40000410000 */
[----:B------:R2:W2:Y:S01]  /*cd10*/  MUFU.TANH R220, R21 ;  /* 0x0000001500dc7308 */ /* 0x0004a20000002400 */
[-C--:B------:R-:W-:Y:S03]  /*cd20*/  HMMA.16816.F32 R44, R228, R10.reuse, R44 ;  /* 0x0000000ae42c723c */ /* 0x080fe6000000182c */
[----:B---3--:R-:W-:Y:S02]  /*cd30*/  FMUL.FTZ R19, R25, c[0x0][0x320] ;  /* 0x0000c80019137a20 */ /* 0x008fe40000410000 */
[----:B------:R-:W-:Y:S02]  /*cd40*/  FMUL.FTZ R17, R30, c[0x0][0x320] ;  /* 0x0000c8001e117a20 */ /* 0x000fe40000410000 */
[----:B------:R-:W-:Y:S01]  /*cd50*/  FMUL.FTZ R36, R36, c[0x0][0x320] ;  /* 0x0000c80024247a20 */ /* 0x000fe20000410000 */
[C---:B------:R-:W-:Y:S01]  /*cd60*/  HMMA.16816.F32 R48, R208.reuse, R10, R48 ;  /* 0x0000000ad030723c */ /* 0x040fe20000001830 */
[----:B------:R3:W3:Y:S03]  /*cd70*/  MUFU.TANH R226, R28 ;  /* 0x0000001c00e27308 */ /* 0x0006e60000002400 */
[----:B------:R-:W-:Y:S02]  /*cd80*/  FMUL.FTZ R16, R31, c[0x0][0x320] ;  /* 0x0000c8001f107a20 */ /* 0x000fe40000410000 */
[----:B-----5:R-:W-:Y:S02]  /*cd90*/  FMUL.FTZ R20, R29, c[0x0][0x320] ;  /* 0x0000c8001d147a20 */ /* 0x020fe40000410000 */
[-C--:B-1----:R-:W-:Y:S03]  /*cda0*/  HMMA.16816.F32 R52, R208, R4.reuse, R52 ;  /* 0x00000004d034723c */ /* 0x082fe60000001834 */
[----:B------:R-:W1:Y:S01]  /*cdb0*/  MUFU.TANH R224, R36 ;  /* 0x0000002400e07308 */ /* 0x000e620000002400 */
[----:B------:R-:W-:Y:S02]  /*cdc0*/  FMUL.FTZ R32, R32, c[0x0][0x320] ;  /* 0x0000c80020207a20 */ /* 0x000fe40000410000 */
[----:B------:R-:W-:Y:S02]  /*cdd0*/  FMUL.FTZ R33, R33, c[0x0][0x320] ;  /* 0x0000c80021217a20 */ /* 0x000fe40000410000 */
[C---:B------:R-:W-:Y:S04]  /*cde0*/  HMMA.16816.F32 R56, R228.reuse, R4, R56 ;  /* 0x00000004e438723c */ /* 0x040fe80000001838 */
[----:B------:R-:W-:Y:S01]  /*cdf0*/  FMUL.FTZ R47, R47, c[0x0][0x320] ;  /* 0x0000c8002f2f7a20 */ /* 0x000fe20000410000 */
[----:B------:R-:W1:Y:S01]  /*ce00*/  MUFU.TANH R12, R12 ;  /* 0x0000000c000c7308 */ /* 0x000e620000002400 */
[----:B--2---:R-:W-:Y:S02]  /*ce10*/  FMUL.FTZ R21, R23, c[0x0][0x320] ;  /* 0x0000c80017157a20 */ /* 0x004fe40000410000 */
[-C--:B------:R-:W-:Y:S04]  /*ce20*/  HMMA.16816.F32 R60, R228, R6.reuse, R60 ;  /* 0x00000006e43c723c */ /* 0x080fe8000000183c */
[----:B------:R-:W-:Y:S02]  /*ce30*/  FMUL.FTZ R29, R34, c[0x0][0x320] ;  /* 0x0000c800221d7a20 */ /* 0x000fe40000410000 */
[----:B---3--:R-:W-:Y:S01]  /*ce40*/  FMUL.FTZ R28, R35, c[0x0][0x320] ;  /* 0x0000c800231c7a20 */ /* 0x008fe20000410000 */
[----:B------:R2:W3:Y:S01]  /*ce50*/  MUFU.TANH R227, R47 ;  /* 0x0000002f00e37308 */ /* 0x0004e20000002400 */
[----:B------:R-:W-:Y:S04]  /*ce60*/  HMMA.16816.F32 R64, R208, R6, R64 ;  /* 0x00000006d040723c */ /* 0x000fe80000001840 */
[----:B------:R-:W-:Y:S02]  /*ce70*/  FMUL.FTZ R34, R37, c[0x0][0x320] ;  /* 0x0000c80025227a20 */ /* 0x000fe40000410000 */
[----:B------:R-:W-:Y:S02]  /*ce80*/  FMUL.FTZ R31, R38, c[0x0][0x320] ;  /* 0x0000c800261f7a20 */ /* 0x000fe40000410000 */
[----:B------:R-:W-:Y:S01]  /*ce90*/  FMUL.FTZ R30, R39, c[0x0][0x320] ;  /* 0x0000c800271e7a20 */ /* 0x000fe20000410000 */
[----:B------:R-:W1:Y:S03]  /*cea0*/  MUFU.TANH R13, R13 ;  /* 0x0000000d000d7308 */ /* 0x000e660000002400 */
        /* <DEDUP_REMOVED lines=9> */
[----:B--2---:R-:W-:Y:S01]  /*cf40*/  FMUL.FTZ R47, R49, c[0x0][0x320] ;  /* 0x0000c800312f7a20 */ /* 0x004fe20000410000 */
        /* <DEDUP_REMOVED lines=63> */
[----:B------:R-:W-:Y:S02]  /*d340*/  SHF.L.U64.HI R57, R250, 0x1, R245 ;  /* 0x00000001fa397819 */ /* 0x000fe400000102f5 */
[----:B------:R-:W3:Y:S04]  /*d350*/  LDL R3, [R1+0x4] ;  /* 0x0000040001037983 */ /* 0x000ee80000100800 */
[----:B------:R-:W4:Y:S04]  /*d360*/  LDL.64 R230, [R1+0x68] ;  /* 0x0000680001e67983 */ /* 0x000f280000100a00 */
[----:B------:R-:W5:Y:S04]  /*d370*/  LDL R5, [R1+0x38] ;  /* 0x0000380001057983 */ /* 0x000f680000100800 */
[----:B------:R-:W4:Y:S04]  /*d380*/  LDL.64 R8, [R1+0x60] ;  /* 0x0000600001087983 */ /* 0x000f280000100a00 */
[----:B------:R-:W5:Y:S04]  /*d390*/  LDL R217, [R1+0x34] ;  /* 0x0000340001d97983 */ /* 0x000f680000100800 */
[----:B------:R-:W5:Y:S01]  /*d3a0*/  LDL R196, [R1+0xc] ;  /* 0x00000c0001c47983 */ /* 0x000f620000100800 */
[----:B--2---:R-:W-:Y:S05]  /*d3b0*/  IMAD R0, R2, 0x40, R0 ;  /* 0x0000004002007824 */ /* 0x004fea00078e0200 */
[----:B---3--:R-:W-:Y:S05]  /*d3c0*/  IADD3 R0, R0, -0x40, R3 ;  /* 0xffffffc000007810 */ /* 0x008fea0007ffe003 */
[----:B------:R-:W-:Y:S04]  /*d3d0*/  @P3 IMAD.HI.U32 R3, R0, c[0x0][0x2bc], RZ ;  /* 0x0000af0000033a27 */ /* 0x000fe800078e00ff */
[--C-:B------:R-:W-:Y:S01]  /*d3e0*/  IMAD.MOV.U32 R2, RZ, RZ, R0.reuse ;  /* 0x000000ffff027224 */ /* 0x100fe200078e0000 */
        /* <DEDUP_REMOVED lines=13> */
[----:B------:R-:W-:Y:S02]  /*d4c0*/  IMAD.IADD R5, R5, 0x1, R0 ;  /* 0x0000000105057824 */ /* 0x000fe400078e0200 */
[----:B---3--:R-:W-:Y:S01]  /*d4d0*/  IMAD.SHL.U32 R56, R250, 0x2, RZ ;  /* 0x00000002fa387824 */ /* 0x008fe200078e00ff */
[----:B--2---:R-:W-:Y:S01]  /*d4e0*/  SHF.R.S32.HI R0, RZ, 0x1f, R55 ;  /* 0x0000001fff007819 */ /* 0x004fe20000011437 */
[----:B------:R2:W-:Y:S01]  /*d4f0*/  STL [R1+0x44], R55 ;  /* 0x0000443701007387 */ /* 0x0005e20000100800 */
[C---:B------:R-:W-:Y:S04]  /*d500*/  IMAD.WIDE.U32 R4, R55.reuse, c[0x0][0x1f0], R4 ;  /* 0x00007c0037047a25 */ /* 0x040fe800078e0004 */
[----:B------:R-:W-:Y:S01]  /*d510*/  IMAD R0, R0, c[0x0][0x1f0], RZ ;  /* 0x00007c0000007a24 */ /* 0x000fe200078e02ff */
[----:B------:R-:W-:Y:S03]  /*d520*/  IADD3 R3, P2, R8, R4, RZ ;  /* 0x0000000408037210 */ /* 0x000fe60007f5e0ff */
[----:B------:R-:W-:Y:S05]  /*d530*/  IMAD R0, R55, c[0x0][0x1f4], R0 ;  /* 0x00007d0037007a24 */ /* 0x000fea00078e0200 */
[----:B------:R-:W-:Y:S02]  /*d540*/  IADD3.X R0, R217, R5, R0, P2, !PT ;  /* 0x00000005d9007210 */ /* 0x000fe400017fe400 */
[C---:B------:R-:W-:Y:S04]  /*d550*/  LEA R2, P2, R3.reuse, c[0x0][0x1c8], 0x1 ;  /* 0x0000720003027a11 */ /* 0x040fe800078408ff */
[----:B------:R-:W-:Y:S02]  /*d560*/  LEA.HI.X R0, R3, c[0x0][0x1cc], R0, 0x1, P2 ;  /* 0x0000730003007a11 */ /* 0x000fe400010f0c00 */
[C---:B------:R-:W-:Y:S02]  /*d570*/  SHF.L.U32 R3, R196.reuse, 0x1, RZ ;  /* 0x00000001c4037819 */ /* 0x040fe400000006ff */
[----:B--2---:R-:W-:Y:S01]  /*d580*/  SHF.L.U64.HI R55, R196, 0x1, R246 ;  /* 0x00000001c4377819 */ /* 0x004fe200000102f6 */
[----:B------:R-:W-:-:S05]  /*d590*/  BRA.DIV ~URZ, `(.L_x_1665) ;  /* 0x000092927f007947 */ /* 0x000fca000b800000 */
[----:B------:R2:W3:Y:S02]  /*d5a0*/  SHFL.IDX PT, R58, R0, RZ, 0x181f ;  /* 0x00181fff003a7589 */ /* 0x0004e400000e0000 */
.L_x_1746:
[----:B------:R-:W-:-:S05]  /*d5b0*/  BRA.DIV ~URZ, `(.L_x_1666) ;  /* 0x000092e27f007947 */ /* 0x000fca000b800000 */
[----:B------:R-:W4:Y:S01]  /*d5c0*/  SHFL.IDX PT, R5, R2, RZ, 0x181f ;  /* 0x00181fff02057589 */ /* 0x000f2200000e0000 */
[C---:B------:R-:W-:Y:S02]  /*d5d0*/  IADD3 R4, -R201.reuse, 0x10, RZ ;  /* 0x00000010c9047810 */ /* 0x040fe40007ffe1ff */
[----:B------:R-:W-:Y:S02]  /*d5e0*/  ISETP.NE.U32.AND P2, PT, R201, RZ, PT ;  /* 0x000000ffc900720c */ /* 0x000fe40003f45070 */
[----:B------:R-:W-:Y:S04]  /*d5f0*/  LOP3.LUT R4, R4, 0xf, RZ, 0xc0, !PT ;  /* 0x0000000f04047812 */ /* 0x000fe800078ec0ff */
[----:B----4-:R-:W-:Y:S04]  /*d600*/  IADD3 R6, P5, P4, R4, R5, R3 ;  /* 0x0000000504067210 */ /* 0x010fe80007cbe003 */
[----:B---3--:R-:W-:Y:S05]  /*d610*/  IADD3.X R7, RZ, R58, R55, P5, P4 ;  /* 0x0000003aff077210 */ /* 0x008fea0002fe8437 */
[----:B------:R-:W-:Y:S01]  /*d620*/  @!PT LDS RZ, [RZ] ;  /* 0x00000000fffff984 */ /* 0x000fe20000000800 */
[----:B------:R-:W-:Y:S01]  /*d630*/  @!PT LDS RZ, [RZ] ;  /* 0x00000000fffff984 */ /* 0x000fe20000000800 */
[----:B------:R3:W-:Y:S02]  /*d640*/  LDGSTS.E.BYPASS.LTC128B.128.ZFILL [R251+0x4100], [R6.64], P2 ;  /* 0x0410000006fb7fae */ /* 0x0007e40009141d46 */
[----:B---3--:R-:W-:Y:S02]  /*d650*/  IADD3 R6, P4, R5, R56, RZ ;  /* 0x0000003805067210 */ /* 0x008fe40007f9e0ff */
[----:B------:R-:W3:Y:S03]  /*d660*/  SHFL.IDX PT, R5, R2, 0x1, 0x181f ;  /* 0x00381f0002057f89 */ /* 0x000ee600000e0000 */
[----:B------:R-:W-:Y:S05]  /*d670*/  IMAD.X R7, R58, 0x1, R57, P4 ;  /* 0x000000013a077824 */ /* 0x000fea00020e0639 */
[----:B------:R4:W-:Y:S01]  /*d680*/  LDGSTS.E.BYPASS.LTC128B.128 [R251+0x6100], [R6.64], !P0 ;  /* 0x0610000006fb7fae */ /* 0x0009e2000c101d46 */
[----:B---3--:R-:W-:Y:S03]  /*d690*/  IADD3 R8, P5, P4, R4, R5, R3 ;  /* 0x0000000504087210 */ /* 0x008fe60007cbe003 */
[----:B----4-:R-:W3:Y:S02]  /*d6a0*/  SHFL.IDX PT, R6, R0, 0x1, 0x181f ;  /* 0x00381f0000067f89 */ /* 0x010ee400000e0000 */
[----:B---3--:R-:W-:Y:S02]  /*d6b0*/  IADD3.X R9, RZ, R6, R55, P5, P4 ;  /* 0x00000006ff097210 */ /* 0x008fe40002fe8437 */
[----:B------:R-:W-:Y:S02]  /*d6c0*/  IADD3 R58, P4, R5, R56, RZ ;  /* 0x00000038053a7210 */ /* 0x000fe40007f9e0ff */
[----:B------:R-:W3:Y:S03]  /*d6d0*/  SHFL.IDX PT, R5, R2, 0x2, 0x181f ;  /* 0x00581f0002057f89 */ /* 0x000ee600000e0000 */
[----:B------:R-:W-:Y:S01]  /*d6e0*/  IMAD.X R59, R6, 0x1, R57, P4 ;  /* 0x00000001063b7824 */ /* 0x000fe200020e0639 */
[----:B------:R3:W-:Y:S04]  /*d6f0*/  LDGSTS.E.BYPASS.LTC128B.128.ZFILL [R251+0x4900], [R8.64], P2 ;  /* 0x0490000008fb7fae */ /* 0x0007e80009141d46 */
[----:B------:R-:W4:Y:S04]  /*d700*/  SHFL.IDX PT, R6, R0, 0x2, 0x181f ;  /* 0x00581f0000067f89 */ /* 0x000f2800000e0000 */
[----:B------:R2:W-:Y:S04]  /*d710*/  LDGSTS.E.BYPASS.LTC128B.128 [R251+0x6900], [R58.64], !P0 ;  /* 0x069000003afb7fae */ /* 0x0005e8000c101d46 */
[----:B--2---:R-:W2:Y:S01]  /*d720*/  SHFL.IDX PT, R0, R0, 0x3, 0x181f ;  /* 0x00781f0000007f89 */ /* 0x004ea200000e0000 */
[----:B---3--:R-:W-:Y:S04]  /*d730*/  IADD3 R8, P5, P4, R4, R5, R3 ;  /* 0x0000000504087210 */ /* 0x008fe80007cbe003 */
[----:B----4-:R-:W-:Y:S05]  /*d740*/  IADD3.X R9, RZ, R6, R55, P5, P4 ;  /* 0x00000006ff097210 */ /* 0x010fea0002fe8437 */
[----:B------:R3:W-:Y:S02]  /*d750*/  LDGSTS.E.BYPASS.LTC128B.128.ZFILL [R251+0x5100], [R8.64], P2 ;  /* 0x0510000008fb7fae */ /* 0x0007e40009141d46 */
[----:B---3--:R-:W-:Y:S02]  /*d760*/  IADD3 R8, P2, R5, R56, RZ ;  /* 0x0000003805087210 */ /* 0x008fe40007f5e0ff */
[----:B------:R3:W4:Y:S03]  /*d770*/  SHFL.IDX PT, R5, R2, 0x3, 0x181f ;  /* 0x00781f0002057f89 */ /* 0x00072600000e0000 */
[----:B------:R-:W-:Y:S05]  /*d780*/  IMAD.X R9, R6, 0x1, R57, P2 ;  /* 0x0000000106097824 */ /* 0x000fea00010e0639 */
[----:B------:R3:W-:Y:S03]  /*d790*/  LDGSTS.E.BYPASS.LTC128B.128 [R251+0x7100], [R8.64], !P0 ;  /* 0x0710000008fb7fae */ /* 0x0007e6000c101d46 */
.L_x_1747:
[C---:B--23--:R-:W-:Y:S02]  /*d7a0*/  IADD3 R2, -R201.reuse, 0x10, RZ ;  /* 0x00000010c9027810 */ /* 0x04cfe40007ffe1ff */
[----:B------:R-:W-:Y:S02]  /*d7b0*/  ISETP.NE.U32.AND P2, PT, R201, RZ, PT ;  /* 0x000000ffc900720c */ /* 0x000fe40003f45070 */
[----:B------:R-:W-:Y:S04]  /*d7c0*/  LOP3.LUT R2, R2, 0xf, RZ, 0xc0, !PT ;  /* 0x0000000f02027812 */ /* 0x000fe800078ec0ff */
[----:B----4-:R-:W-:Y:S04]  /*d7d0*/  IADD3 R2, P5, P4, R2, R5, R3 ;  /* 0x0000000502027210 */ /* 0x010fe80007cbe003 */
[----:B------:R-:W-:Y:S05]  /*d7e0*/  IADD3.X R3, RZ, R0, R55, P5, P4 ;  /* 0x00000000ff037210 */ /* 0x000fea0002fe8437 */
[----:B------:R-:W-:Y:S01]  /*d7f0*/  @!PT LDS RZ, [RZ] ;  /* 0x00000000fffff984 */ /* 0x000fe20000000800 */
[----:B------:R-:W-:Y:S01]  /*d800*/  @!PT LDS RZ, [RZ] ;  /* 0x00000000fffff984 */ /* 0x000fe20000000800 */
[----:B------:R-:W-:Y:S01]  /*d810*/  @!PT LDS RZ, [RZ] ;  /* 0x00000000fffff984 */ /* 0x000fe20000000800 */
[----:B------:R2:W-:Y:S01]  /*d820*/  LDGSTS.E.BYPASS.LTC128B.128.ZFILL [R251+0x5900], [R2.64], P2 ;  /* 0x0590000002fb7fae */ /* 0x0005e20009141d46 */
[----:B------:R-:W-:Y:S05]  /*d830*/  IADD3 R56, P2, R5, R56, RZ ;  /* 0x0000003805387210 */ /* 0x000fea0007f5e0ff */
[----:B------:R-:W-:Y:S05]  /*d840*/  IMAD.X R57, R0, 0x1, R57, P2 ;  /* 0x0000000100397824 */ /* 0x000fea00010e0639 */
[----:B------:R2:W-:Y:S03]  /*d850*/  LDGSTS.E.BYPASS.LTC128B.128 [R251+0x7900], [R56.64], !P0 ;  /* 0x0790000038fb7fae */ /* 0x0005e6000c101d46 */
.L_x_1664:
[----:B--234-:R-:W-:Y:S05]  /*d860*/  BSYNC B0 ;  /* 0x0000000000007941 */ /* 0x01cfea0003800000 */
.L_x_1663:
        /* <DEDUP_REMOVED lines=12> */
[----:B-1----:R-:W-:Y:S02]  /*d930*/  FMNMX.FTZ R7, R12, R7, !PT ;  /* 0x000000070c077209 */ /* 0x002fe40007810000 */
        /* <DEDUP_REMOVED lines=53> */
[----:B------:R-:W1:Y:S02]  /*dc90*/  SHFL.BFLY PT, R3, R4, 0x2, 0x1f ;  /* 0x0c401f0004037f89 */ /* 0x000e6400000e0000 */
[----:B-1----:R-:W-:Y:S05]  /*dca0*/  FMNMX.FTZ R4, R4, R3, !PT ;  /* 0x0000000304047209 */ /* 0x002fea0007810000 */
[----:B------:R-:W1:Y:S02]  /*dcb0*/  SHFL.BFLY PT, R3, R4, 0x1, 0x1f ;  /* 0x0c201f0004037f89 */ /* 0x000e6400000e0000 */
[----:B-1----:R-:W-:Y:S02]  /*dcc0*/  FMNMX.FTZ R3, R4, R3, !PT ;  /* 0x0000000304037209 */ /* 0x002fe40007810000 */
        /* <DEDUP_REMOVED lines=10> */
[----:B------:R1:W2:Y:S02]  /*dd70*/  SHFL.BFLY PT, R196, R4, 0x1, 0x1f ;  /* 0x0c201f0004c47f89 */ /* 0x0002a400000e0000 */
.L_x_1748:
[----:B------:R-:W3:Y:S01]  /*dd80*/  LDL.LU R5, [R1+0x70] ;  /* 0x0000700001057983 */ /* 0x000ee20000300800 */
[C---:B------:R-:W-:Y:S01]  /*dd90*/  FADD.FTZ R201, -R3.reuse, R199 ;  /* 0x000000c703c97221 */ /* 0x040fe20000010100 */
[----:B--2---:R-:W-:Y:S01]  /*dda0*/  FMNMX.FTZ R196, R196, R4, !PT ;  /* 0x00000004c4c47209 */ /* 0x004fe20007810000 */
[----:B------:R-:W-:Y:S01]  /*ddb0*/  FMUL.FTZ R217, R3, c[0x0][0x2d0] ;  /* 0x0000b40003d97a20 */ /* 0x000fe20000410000 */
[----:B------:R-:W2:Y:S01]  /*ddc0*/  LDL.LU R58, [R1+0x74] ;  /* 0x00007400013a7983 */ /* 0x000ea20000300800 */
[----:B------:R-:W-:Y:S01]  /*ddd0*/  FMUL.FTZ R201, R201, c[0x0][0x2d0] ;  /* 0x0000b400c9c97a20 */ /* 0x000fe20000410000 */
[----:B------:R-:W-:Y:S01]  /*dde0*/  WARPSYNC 0xffffffff ;  /* 0xffffffff00007948 */ /* 0x000fe20003800000 */
[--C-:B------:R-:W-:Y:S02]  /*ddf0*/  FFMA.FTZ R204, R204, c[0x0][0x2d0], -R217.reuse ;  /* 0x0000b400cccc7a23 */ /* 0x100fe400000108d9 */
[--C-:B------:R-:W-:Y:S02]  /*de00*/  FFMA.FTZ R213, R213, c[0x0][0x2d0], -R217.reuse ;  /* 0x0000b400d5d57a23 */ /* 0x100fe400000108d9 */
[----:B------:R-:W4:Y:S01]  /*de10*/  MUFU.EX2 R201, R201 ;  /* 0x000000c900c97308 */ /* 0x000f220000000800 */
[----:B-1----:R-:W-:Y:S02]  /*de20*/  FADD.FTZ R4, -R2, R200 ;  /* 0x000000c802047221 */ /* 0x002fe40000010100 */
[----:B------:R-:W-:Y:S02]  /*de30*/  FMUL.FTZ R209, R0, c[0x0][0x2d0] ;  /* 0x0000b40000d17a20 */ /* 0x000fe40000410000 */
[----:B------:R-:W-:Y:S02]  /*de40*/  FMUL.FTZ R4, R4, c[0x0][0x2d0] ;  /* 0x0000b40004047a20 */ /* 0x000fe40000410000 */
[----:B------:R-:W-:Y:S02]  /*de50*/  FFMA.FTZ R65, R33, c[0x0][0x2d0], -R217 ;  /* 0x0000b40021417a23 */ /* 0x000fe400000108d9 */
[--C-:B------:R-:W-:Y:S01]  /*de60*/  FFMA.FTZ R33, R223, c[0x0][0x2d0], -R209.reuse ;  /* 0x0000b400df217a23 */ /* 0x100fe200000108d1 */
[----:B------:R-:W-:Y:S01]  /*de70*/  MUFU.EX2 R204, R204 ;  /* 0x000000cc00cc7308 */ /* 0x000fe20000000800 */
        /* <DEDUP_REMOVED lines=8> */
[----:B------:R-:W-:Y:S02]  /*df00*/  FFMA.FTZ R48, R48, c[0x0][0x2d0], -R217 ;  /* 0x0000b40030307a23 */ /* 0x000fe400000108d9 */
[--C-:B------:R-:W-:Y:S02]  /*df10*/  FFMA.FTZ R211, R39, c[0x0][0x2d0], -R209.reuse ;  /* 0x0000b40027d37a23 */ /* 0x100fe400000108d1 */
[----:B------:R-:W-:Y:S01]  /*df20*/  FFMA.FTZ R231, R11, c[0x0][0x2d0], -R209 ;  /* 0x0000b4000be77a23 */ /* 0x000fe200000108d1 */
[----:B------:R1:W5:Y:S01]  /*df30*/  MUFU.EX2 R199, R4 ;  /* 0x0000000400c77308 */ /* 0x0003620000000800 */
[----:B------:R-:W-:Y:S01]  /*df40*/  MOV R39, R48 ;  /* 0x0000003000277202 */ /* 0x000fe20000000f00 */
[----:B------:R-:W-:Y:S02]  /*df50*/  FFMA.FTZ R60, R34, c[0x0][0x2d0], -R217 ;  /* 0x0000b400223c7a23 */ /* 0x000fe400000108d9 */
[----:B------:R-:W-:Y:S02]  /*df60*/  FFMA.FTZ R34, R222, c[0x0][0x2d0], -R209 ;  /* 0x0000b400de227a23 */ /* 0x000fe400000108d1 */
[--C-:B------:R-:W-:Y:S02]  /*df70*/  FFMA.FTZ R47, R47, c[0x0][0x2d0], -R217.reuse ;  /* 0x0000b4002f2f7a23 */ /* 0x100fe400000108d9 */
[--C-:B------:R-:W-:Y:S02]  /*df80*/  FFMA.FTZ R224, R49, c[0x0][0x2d0], -R217.reuse ;  /* 0x0000b40031e07a23 */ /* 0x100fe400000108d9 */
[----:B------:R-:W-:Y:S01]  /*df90*/  MUFU.EX2 R9, R9 ;  /* 0x0000000900097308 */ /* 0x000fe20000000800 */
[--C-:B------:R-:W-:Y:S02]  /*dfa0*/  FFMA.FTZ R218, R54, c[0x0][0x2d0], -R217.reuse ;  /* 0x0000b40036da7a23 */ /* 0x100fe400000108d9 */
[--C-:B------:R-:W-:Y:S02]  /*dfb0*/  FFMA.FTZ R220, R220, c[0x0][0x2d0], -R217.reuse ;  /* 0x0000b400dcdc7a23 */ /* 0x100fe400000108d9 */
[----:B------:R-:W-:Y:S02]  /*dfc0*/  FFMA.FTZ R217, R53, c[0x0][0x2d0], -R217 ;  /* 0x0000b40035d97a23 */ /* 0x000fe400000108d9 */
[--C-:B------:R-:W-:Y:S02]  /*dfd0*/  FFMA.FTZ R53, R25, c[0x0][0x2d0], -R209.reuse ;  /* 0x0000b40019357a23 */ /* 0x100fe400000108d1 */
[--C-:B------:R-:W-:Y:S01]  /*dfe0*/  FFMA.FTZ R210, R43, c[0x0][0x2d0], -R209.reuse ;  /* 0x0000b4002bd27a23 */ /* 0x100fe200000108d1 */
[----:B------:R-:W-:Y:S01]  /*dff0*/  MUFU.EX2 R223, R223 ;  /* 0x000000df00df7308 */ /* 0x000fe20000000800 */
[--C-:B------:R-:W-:Y:S02]  /*e000*/  FFMA.FTZ R226, R226, c[0x0][0x2d0], -R209.reuse ;  /* 0x0000b400e2e27a23 */ /* 0x100fe400000108d1 */
[--C-:B-1----:R-:W-:Y:S02]  /*e010*/  FFMA.FTZ R4, R212, c[0x0][0x2d0], -R209.reuse ;  /* 0x0000b400d4047a23 */ /* 0x102fe400000108d1 */
[----:B------:R-:W-:Y:S05]  /*e020*/  FFMA.FTZ R212, R40, c[0x0][0x2d0], -R209 ;  /* 0x0000b40028d47a23 */ /* 0x000fea00000108d1 */
[----:B------:R1:W-:Y:S10]  /*e030*/  MUFU.EX2 R20, R4 ;  /* 0x0000000400147308 */ /* 0x0003f40000000800 */
[----:B------:R-:W-:Y:S10]  /*e040*/  MUFU.EX2 R226, R226 ;  /* 0x000000e200e27308 */ /* 0x000ff40000000800 */
[----:B------:R-:W-:Y:S01]  /*e050*/  MUFU.EX2 R231, R231 ;  /* 0x000000e700e77308 */ /* 0x000fe20000000800 */
[----:B-1----:R-:W-:Y:S04]  /*e060*/  FADD.FTZ R4, -R196, R198 ;  /* 0x000000c6c4047221 */ /* 0x002fe80000010100 */
[----:B------:R-:W-:Y:S05]  /*e070*/  FMUL.FTZ R4, R4, c[0x0][0x2d0] ;  /* 0x0000b40004047a20 */ /* 0x000fea0000410000 */
[----:B------:R-:W-:Y:S10]  /*e080*/  MUFU.EX2 R212, R212 ;  /* 0x000000d400d47308 */ /* 0x000ff40000000800 */
[----:B------:R-:W1:Y:S01]  /*e090*/  MUFU.EX2 R4, R4 ;  /* 0x0000000400047308 */ /* 0x000e620000000800 */
[C---:B----4-:R-:W-:Y:S02]  /*e0a0*/  FMUL.FTZ R68, R201.reuse, R68 ;  /* 0x00000044c9447220 */ /* 0x050fe40000410000 */
[----:B------:R-:W-:Y:S02]  /*e0b0*/  FMUL.FTZ R69, R201, R69 ;  /* 0x00000045c9457220 */ /* 0x000fe40000410000 */
[C---:B-----5:R-:W-:Y:S02]  /*e0c0*/  FMUL.FTZ R70, R199.reuse, R70 ;  /* 0x00000046c7467220 */ /* 0x060fe40000410000 */
        /* <DEDUP_REMOVED lines=9> */
[C---:B-1----:R-:W-:Y:S02]  /*e160*/  FMUL.FTZ R74, R4.reuse, R74 ;  /* 0x0000004a044a7220 */ /* 0x042fe40000410000 */
        /* <DEDUP_REMOVED lines=36> */
[----:B---3--:R-:W-:Y:S01]  /*e3b0*/  FFMA.FTZ R8, R201, R5, R204 ;  /* 0x00000005c9087223 */ /* 0x008fe200000100cc */
[C---:B------:R-:W-:Y:S03]  /*e3c0*/  F2FP.PACK_AB R204, R213.reuse, R204 ;  /* 0x000000ccd5cc723e */ /* 0x040fe600000000ff */
[----:B------:R-:W-:Y:S02]  /*e3d0*/  FADD.FTZ R8, R213, R8 ;  /* 0x00000008d5087221 */ /* 0x000fe40000010000 */
[----:B------:R-:W-:Y:S02]  /*e3e0*/  FMUL.FTZ R213, R2, c[0x0][0x2d0] ;  /* 0x0000b40002d57a20 */ /* 0x000fe40000410000 */
[----:B------:R-:W-:Y:S02]  /*e3f0*/  FADD.FTZ R8, R9, R8 ;  /* 0x0000000809087221 */ /* 0x000fe40000010000 */
[--C-:B------:R-:W-:Y:S02]  /*e400*/  FFMA.FTZ R205, R205, c[0x0][0x2d0], -R213.reuse ;  /* 0x0000b400cdcd7a23 */ /* 0x100fe400000108d5 */
[--C-:B------:R-:W-:Y:S02]  /*e410*/  FFMA.FTZ R5, R214, c[0x0][0x2d0], -R213.reuse ;  /* 0x0000b400d6057a23 */ /* 0x100fe400000108d5 */
[----:B------:R-:W-:Y:S02]  /*e420*/  FFMA.FTZ R56, R21, c[0x0][0x2d0], -R213 ;  /* 0x0000b40015387a23 */ /* 0x000fe400000108d5 */
[----:B------:R-:W2:Y:S01]  /*e430*/  MUFU.EX2 R205, R205 ;  /* 0x000000cd00cd7308 */ /* 0x000ea20000000800 */
[----:B------:R-:W-:Y:S02]  /*e440*/  FFMA.FTZ R21, R225, c[0x0][0x2d0], -R209 ;  /* 0x0000b400e1157a23 */ /* 0x000fe400000108d1 */
[--C-:B------:R-:W-:Y:S02]  /*e450*/  FFMA.FTZ R50, R22, c[0x0][0x2d0], -R213.reuse ;  /* 0x0000b40016327a23 */ /* 0x100fe400000108d5 */
[--C-:B------:R-:W-:Y:S02]  /*e460*/  FFMA.FTZ R66, R30, c[0x0][0x2d0], -R213.reuse ;  /* 0x0000b4001e427a23 */ /* 0x100fe400000108d5 */
[----:B------:R-:W-:Y:S02]  /*e470*/  FMUL.FTZ R30, R4, R178 ;  /* 0x000000b2041e7220 */ /* 0x000fe40000410000 */
[--C-:B------:R-:W-:Y:S01]  /*e480*/  FFMA.FTZ R7, R215, c[0x0][0x2d0], -R213.reuse ;  /* 0x0000b400d7077a23 */ /* 0x100fe200000108d5 */
[----:B------:R-:W1:Y:S01]  /*e490*/  MUFU.EX2 R5, R5 ;  /* 0x0000000500057308 */ /* 0x000e620000000800 */
[--C-:B------:R-:W-:Y:S02]  /*e4a0*/  FFMA.FTZ R6, R216, c[0x0][0x2d0], -R213.reuse ;  /* 0x0000b400d8067a23 */ /* 0x100fe400000108d5 */
[--C-:B------:R-:W-:Y:S02]  /*e4b0*/  FFMA.FTZ R54, R41, c[0x0][0x2d0], -R213.reuse ;  /* 0x0000b40029367a23 */ /* 0x100fe400000108d5 */
[--C-:B------:R-:W-:Y:S02]  /*e4c0*/  FFMA.FTZ R67, R31, c[0x0][0x2d0], -R213.reuse ;  /* 0x0000b4001f437a23 */ /* 0x100fe400000108d5 */
[--C-:B------:R-:W-:Y:S02]  /*e4d0*/  FFMA.FTZ R214, R52, c[0x0][0x2d0], -R213.reuse ;  /* 0x0000b40034d67a23 */ /* 0x100fe400000108d5 */
[--C-:B------:R-:W-:Y:S01]  /*e4e0*/  FFMA.FTZ R62, R29, c[0x0][0x2d0], -R213.reuse ;  /* 0x0000b4001d3e7a23 */ /* 0x100fe200000108d5 */
[----:B------:R-:W3:Y:S01]  /*e4f0*/  MUFU.EX2 R22, R55 ;  /* 0x0000003700167308 */ /* 0x000ee20000000800 */
[--C-:B------:R-:W-:Y:S02]  /*e500*/  FFMA.FTZ R59, R28, c[0x0][0x2d0], -R213.reuse ;  /* 0x0000b4001c3b7a23 */ /* 0x100fe400000108d5 */
[----:B------:R-:W-:Y:S02]  /*e510*/  FFMA.FTZ R63, R42, c[0x0][0x2d0], -R213 ;  /* 0x0000b4002a3f7a23 */ /* 0x000fe400000108d5 */
[----:B--2---:R-:W-:Y:S02]  /*e520*/  FFMA.FTZ R32, R199, R58, R205 ;  /* 0x0000003ac7207223 */ /* 0x004fe400000100cd */
[----:B------:R-:W-:Y:S02]  /*e530*/  FMUL.FTZ R31, R4, R179 ;  /* 0x000000b3041f7220 */ /* 0x000fe40000410000 */
[--C-:B------:R-:W-:Y:S01]  /*e540*/  FFMA.FTZ R216, R45, c[0x0][0x2d0], -R213.reuse ;  /* 0x0000b4002dd87a23 */ /* 0x100fe200000108d5 */
[----:B------:R-:W-:Y:S01]  /*e550*/  MUFU.EX2 R21, R21 ;  /* 0x0000001500157308 */ /* 0x000fe20000000800 */
[--C-:B------:R-:W-:Y:S02]  /*e560*/  FFMA.FTZ R215, R44, c[0x0][0x2d0], -R213.reuse ;  /* 0x0000b4002cd77a23 */ /* 0x100fe400000108d5 */
[----:B------:R-:W-:Y:S01]  /*e570*/  FFMA.FTZ R213, R51, c[0x0][0x2d0], -R213 ;  /* 0x0000b40033d57a23 */ /* 0x000fe200000108d5 */
[C---:B-1----:R-:W-:Y:S01]  /*e580*/  F2FP.PACK_AB R205, R5.reuse, R205 ;  /* 0x000000cd05cd723e */ /* 0x042fe200000000ff */
[----:B------:R-:W-:Y:S02]  /*e590*/  FADD.FTZ R32, R5, R32 ;  /* 0x0000002005207221 */ /* 0x000fe40000010000 */
[----:B------:R-:W-:Y:S02]  /*e5a0*/  FADD.FTZ R5, -R0, R197 ;  /* 0x000000c500057221 */ /* 0x000fe40000010100 */
[----:B------:R-:W-:Y:S01]  /*e5b0*/  FMUL.FTZ R197, R196, c[0x0][0x2d0] ;  /* 0x0000b400c4c57a20 */ /* 0x000fe20000410000 */
[----:B------:R-:W-:Y:S01]  /*e5c0*/  MUFU.EX2 R213, R213 ;  /* 0x000000d500d57308 */ /* 0x000fe20000000800 */
[----:B------:R-:W-:Y:S02]  /*e5d0*/  FMUL.FTZ R5, R5, c[0x0][0x2d0] ;  /* 0x0000b40005057a20 */ /* 0x000fe40000410000 */
[--C-:B------:R-:W-:Y:S01]  /*e5e0*/  FFMA.FTZ R229, R23, c[0x0][0x2d0], -R197.reuse ;  /* 0x0000b40017e57a23 */ /* 0x100fe200000108c5 */
[----:B------:R-:W-:Y:S01]  /*e5f0*/  MOV R23, R57 ;  /* 0x0000003900177202 */ /* 0x000fe20000000f00 */
[----:B---3--:R-:W-:Y:S01]  /*e600*/  FADD.FTZ R222, R22, R8 ;  /* 0x0000000816de7221 */ /* 0x008fe20000010000 */
[----:B------:R-:W-:Y:S01]  /*e610*/  MOV R55, R47 ;  /* 0x0000002f00377202 */ /* 0x000fe20000000f00 */
[--C-:B------:R-:W-:Y:S01]  /*e620*/  FFMA.FTZ R11, R206, c[0x0][0x2d0], -R197.reuse ;  /* 0x0000b400ce0b7a23 */ /* 0x100fe200000108c5 */
[----:B------:R-:W-:Y:S01]  /*e630*/  F2FP.PACK_AB R206, R22, R9 ;  /* 0x0000000916ce723e */ /* 0x000fe200000000ff */
[--C-:B------:R-:W-:Y:S01]  /*e640*/  FFMA.FTZ R48, R14, c[0x0][0x2d0], -R197.reuse ;  /* 0x0000b4000e307a23 */ /* 0x100fe200000108c5 */
[----:B------:R-:W1:Y:S01]  /*e650*/  MUFU.EX2 R5, R5 ;  /* 0x0000000500057308 */ /* 0x000e620000000800 */
[----:B------:R-:W-:Y:S01]  /*e660*/  MOV R178, R23 ;  /* 0x0000001700b27202 */ /* 0x000fe20000000f00 */
[----:B------:R-:W-:Y:S02]  /*e670*/  FMUL.FTZ R14, R4, R170 ;  /* 0x000000aa040e7220 */ /* 0x000fe40000410000 */
[--C-:B------:R-:W-:Y:S02]  /*e680*/  FFMA.FTZ R16, R16, c[0x0][0x2d0], -R197.reuse ;  /* 0x0000b40010107a23 */ /* 0x100fe400000108c5 */
[----:B------:R-:W-:Y:S02]  /*e690*/  FFMA.FTZ R207, R207, c[0x0][0x2d0], -R197 ;  /* 0x0000b400cfcf7a23 */ /* 0x000fe400000108c5 */
[--C-:B------:R-:W-:Y:S01]  /*e6a0*/  FFMA.FTZ R51, R27, c[0x0][0x2d0], -R209.reuse ;  /* 0x0000b4001b337a23 */ /* 0x100fe200000108d1 */
[----:B------:R-:W-:Y:S01]  /*e6b0*/  MOV R179, R16 ;  /* 0x0000001000b37202 */ /* 0x000fe20000000f00 */
[----:B------:R-:W-:Y:S01]  /*e6c0*/  FMUL.FTZ R27, R4, R175 ;  /* 0x000000af041b7220 */ /* 0x000fe20000410000 */
[----:B------:R-:W-:Y:S01]  /*e6d0*/  MUFU.EX2 R16, R7 ;  /* 0x0000000700107308 */ /* 0x000fe20000000800 */
[--C-:B------:R-:W-:Y:S02]  /*e6e0*/  FFMA.FTZ R58, R18, c[0x0][0x2d0], -R209.reuse ;  /* 0x0000b400123a7a23 */ /* 0x100fe400000108d1 */
[----:B------:R-:W-:Y:S02]  /*e6f0*/  FFMA.FTZ R47, R19, c[0x0][0x2d0], -R209 ;  /* 0x0000b400132f7a23 */ /* 0x000fe400000108d1 */
[--C-:B------:R-:W-:Y:S02]  /*e700*/  FFMA.FTZ R19, R12, c[0x0][0x2d0], -R197.reuse ;  /* 0x0000b4000c137a23 */ /* 0x100fe400000108c5 */
[--C-:B------:R-:W-:Y:S02]  /*e710*/  FFMA.FTZ R18, R13, c[0x0][0x2d0], -R197.reuse ;  /* 0x0000b4000d127a23 */ /* 0x100fe400000108c5 */
[--C-:B------:R-:W-:Y:S01]  /*e720*/  FFMA.FTZ R49, R15, c[0x0][0x2d0], -R197.reuse ;  /* 0x0000b4000f317a23 */ /* 0x100fe200000108c5 */
[----:B------:R-:W-:Y:S01]  /*e730*/  MUFU.EX2 R175, R207 ;  /* 0x000000cf00af7308 */ /* 0x000fe20000000800 */
[----:B------:R-:W-:Y:S02]  /*e740*/  FFMA.FTZ R230, R24, c[0x0][0x2d0], -R197 ;  /* 0x0000b40018e67a23 */ /* 0x000fe400000108c5 */
[C---:B-1----:R-:W-:Y:S01]  /*e750*/  FFMA.FTZ R203, R5.reuse, R203, R20 ;  /* 0x000000cb05cb7223 */ /* 0x042fe20000010014 */
[----:B------:R-:W-:Y:S01]  /*e760*/  MOV R183, R49 ;  /* 0x0000003100b77202 */ /* 0x000fe20000000f00 */
[----:B------:R-:W-:Y:S01]  /*e770*/  FMUL.FTZ R8, R5, R164 ;  /* 0x000000a405087220 */ /* 0x000fe20000410000 */
[C---:B------:R-:W-:Y:S01]  /*e780*/  F2FP.PACK_AB R164, R21.reuse, R20 ;  /* 0x0000001415a4723e */ /* 0x040fe200000000ff */
[----:B------:R-:W-:Y:S01]  /*e790*/  FADD.FTZ R170, R21, R203 ;  /* 0x000000cb15aa7221 */ /* 0x000fe20000010000 */
[----:B------:R-:W-:Y:S01]  /*e7a0*/  MOV R203, R65 ;  /* 0x0000004100cb7202 */ /* 0x000fe20000000f00 */
[----:B------:R-:W1:Y:S01]  /*e7b0*/  LDSM.16.MT88.4 R20, [R239] ;  /* 0x00000000ef14783b */ /* 0x000e620000004200 */
[C---:B------:R-:W-:Y:S01]  /*e7c0*/  FMUL.FTZ R9, R5.reuse, R165 ;  /* 0x000000a505097220 */ /* 0x040fe20000410000 */
[----:B------:R-:W-:Y:S01]  /*e7d0*/  MUFU.EX2 R230, R230 ;  /* 0x000000e600e67308 */ /* 0x000fe20000000800 */
[C---:B------:R-:W-:Y:S02]  /*e7e0*/  FMUL.FTZ R25, R5.reuse, R173 ;  /* 0x000000ad05197220 */ /* 0x040fe40000410000 */
[C---:B------:R-:W-:Y:S02]  /*e7f0*/  FMUL.FTZ R12, R5.reuse, R168 ;  /* 0x000000a8050c7220 */ /* 0x040fe40000410000 */
[C---:B------:R-:W-:Y:S02]  /*e800*/  FMUL.FTZ R13, R5.reuse, R169 ;  /* 0x000000a9050d7220 */ /* 0x040fe40000410000 */
[----:B------:R-:W-:Y:S02]  /*e810*/  FMUL.FTZ R24, R5, R172 ;  /* 0x000000ac05187220 */ /* 0x000fe40000410000 */
[----:B------:R-:W-:Y:S01]  /*e820*/  FMUL.FTZ R15, R4, R171 ;  /* 0x000000ab040f7220 */ /* 0x000fe20000410000 */
[----:B------:R-:W-:Y:S01]  /*e830*/  MUFU.EX2 R165, R11 ;  /* 0x0000000b00a57308 */ /* 0x000fe20000000800 */
[----:B------:R-:W-:Y:S01]  /*e840*/  FFMA.FTZ R208, R36, c[0x0][0x2d0], -R197 ;  /* 0x0000b40024d07a23 */ /* 0x000fe200000108c5 */
[----:B------:R-:W-:Y:S01]  /*e850*/  MOV R36, R56 ;  /* 0x0000003800247202 */ /* 0x000fe20000000f00 */
[--C-:B------:R-:W-:Y:S02]  /*e860*/  FFMA.FTZ R52, R26, c[0x0][0x2d0], -R209.reuse ;  /* 0x0000b4001a347a23 */ /* 0x100fe400000108d1 */
[----:B------:R-:W-:Y:S02]  /*e870*/  FFMA.FTZ R209, R46, c[0x0][0x2d0], -R209 ;  /* 0x0000b4002ed17a23 */ /* 0x000fe400000108d1 */
[--C-:B------:R-:W-:Y:S01]  /*e880*/  FFMA.FTZ R225, R17, c[0x0][0x2d0], -R197.reuse ;  /* 0x0000b40011e17a23 */ /* 0x100fe200000108c5 */
[----:B------:R-:W-:Y:S01]  /*e890*/  MOV R17, R60 ;  /* 0x0000003c00117202 */ /* 0x000fe20000000f00 */
[----:B------:R-:W-:Y:S01]  /*e8a0*/  FFMA.FTZ R228, R10, c[0x0][0x2d0], -R197 ;  /* 0x0000b4000ae47a23 */ /* 0x000fe200000108c5 */
[----:B------:R-:W2:Y:S01]  /*e8b0*/  MUFU.EX2 R173, R6 ;  /* 0x0000000600ad7308 */ /* 0x000ea20000000800 */
        /* <DEDUP_REMOVED lines=17> */
[----:B------:R-:W-:Y:S01]  /*e9d0*/  LDSM.16.MT88.4 R52, [R237] ;  /* 0x00000000ed34783b */ /* 0x000fe20000004200 */
[C---:B------:R-:W-:Y:S01]  /*e9e0*/  FMUL.FTZ R76, R5.reuse, R76 ;  /* 0x0000004c054c7220 */ /* 0x040fe20000410000 */
[----:B------:R-:W3:Y:S01]  /*e9f0*/  MUFU.EX2 R169, R33 ;  /* 0x0000002100a97308 */ /* 0x000ee20000000800 */
[C---:B------:R-:W-:Y:S02]  /*ea00*/  FMUL.FTZ R77, R5.reuse, R77 ;  /* 0x0000004d054d7220 */ /* 0x040fe40000410000 */
[----:B------:R-:W-:Y:S01]  /*ea10*/  FMUL.FTZ R88, R5, R88 ;  /* 0x0000005805587220 */ /* 0x000fe20000410000 */
[----:B--2---:R-:W-:Y:S01]  /*ea20*/  F2FP.PACK_AB R207, R173, R16 ;  /* 0x00000010adcf723e */ /* 0x004fe200000000ff */
        /* <DEDUP_REMOVED lines=21> */
[----:B------:R-:W-:Y:S02]  /*eb80*/  FMUL.FTZ R125, R5, R125 ;  /* 0x0000007d057d7220 */ /* 0x000fe40000410000 */
[C---:B------:R-:W-:Y:S01]  /*eb90*/  FMUL.FTZ R10, R4.reuse, R166 ;  /* 0x000000a6040a7220 */ /* 0x040fe20000410000 */
[----:B---3--:R-:W-:Y:S01]  /*eba0*/  F2FP.PACK_AB R166, R169, R172 ;  /* 0x000000aca9a6723e */ /* 0x008fe200000000ff */
[C---:B------:R-:W-:Y:S02]  /*ebb0*/  FMUL.FTZ R11, R4.reuse, R167 ;  /* 0x000000a7040b7220 */ /* 0x040fe40000410000 */
        /* <DEDUP_REMOVED lines=14> */
[----:B------:R-:W-:Y:S01]  /*eca0*/  FFMA.FTZ R202, R4, R202, R165 ;  /* 0x000000ca04ca7223 */ /* 0x000fe200000100a5 */
[----:B------:R-:W-:Y:S01]  /*ecb0*/  F2FP.PACK_AB R165, R175, R165 ;  /* 0x000000a5afa5723e */ /* 0x000fe200000000ff */
[C---:B------:R-:W-:Y:S01]  /*ecc0*/  FMUL.FTZ R4, R201.reuse, R160 ;  /* 0x000000a0c9047220 */ /* 0x040fe20000410000 */
[----:B--2---:R-:W-:Y:S01]  /*ecd0*/  F2FP.PACK_AB R167, R168, R171 ;  /* 0x000000aba8a7723e */ /* 0x004fe200000000ff */
[----:B------:R-:W-:Y:S01]  /*ece0*/  FMUL.FTZ R5, R201, R161 ;  /* 0x000000a1c9057220 */ /* 0x000fe20000410000 */
[----:B------:R-:W-:Y:S01]  /*ecf0*/  MOV R160, R64 ;  /* 0x0000004000a07202 */ /* 0x000fe20000000f00 */
[C---:B------:R-:W-:Y:S01]  /*ed00*/  FMUL.FTZ R6, R199.reuse, R162 ;  /* 0x000000a2c7067220 */ /* 0x040fe20000410000 */
[----:B------:R-:W-:Y:S01]  /*ed10*/  MUFU.EX2 R161, R194 ;  /* 0x000000c200a17308 */ /* 0x000fe20000000800 */
[----:B------:R-:W-:Y:S02]  /*ed20*/  FMUL.FTZ R7, R199, R163 ;  /* 0x000000a3c7077220 */ /* 0x000fe40000410000 */
[--C-:B------:R-:W-:Y:S02]  /*ed30*/  FFMA.FTZ R198, R38, c[0x0][0x2d0], -R197.reuse ;  /* 0x0000b40026c67a23 */ /* 0x100fe400000108c5 */
[--C-:B------:R-:W-:Y:S02]  /*ed40*/  FFMA.FTZ R227, R227, c[0x0][0x2d0], -R197.reuse ;  /* 0x0000b400e3e37a23 */ /* 0x100fe400000108c5 */
[--C-:B------:R-:W-:Y:S01]  /*ed50*/  FFMA.FTZ R200, R35, c[0x0][0x2d0], -R197.reuse ;  /* 0x0000b40023c87a23 */ /* 0x100fe200000108c5 */
[-C--:B-1----:R-:W-:Y:S02]  /*ed60*/  HMMA.16816.F32 R4, R204, R20.reuse, R4 ;  /* 0x00000014cc04723c */ /* 0x082fe40000001804 */
[----:B------:R-:W-:Y:S03]  /*ed70*/  MUFU.EX2 R163, R183 ;  /* 0x000000b700a37308 */ /* 0x000fe60000000800 */
[----:B------:R-:W-:Y:S02]  /*ed80*/  FFMA.FTZ R197, R37, c[0x0][0x2d0], -R197 ;  /* 0x0000b40025c57a23 */ /* 0x000fe400000108c5 */
[----:B------:R-:W1:Y:S01]  /*ed90*/  LDSM.16.MT88.4 R36, [R238] ;  /* 0x00000000ee24783b */ /* 0x000e620000004200 */
[C---:B------:R-:W-:Y:S04]  /*eda0*/  HMMA.16816.F32 R8, R164.reuse, R20, R8 ;  /* 0x00000014a408723c */ /* 0x040fe80000001808 */
[----:B------:R-:W-:Y:S01]  /*edb0*/  FMUL.FTZ R19, R199, R159 ;  /* 0x0000009fc7137220 */ /* 0x000fe20000410000 */
[----:B------:R-:W-:Y:S01]  /*edc0*/  MUFU.EX2 R162, R182 ;  /* 0x000000b600a27308 */ /* 0x000fe20000000800 */
[C---:B------:R-:W-:Y:S02]  /*edd0*/  FMUL.FTZ R33, R201.reuse, R149 ;  /* 0x00000095c9217220 */ /* 0x040fe40000410000 */
[-C--:B------:R-:W-:Y:S04]  /*ede0*/  HMMA.16816.F32 R12, R164, R22.reuse, R12 ;  /* 0x00000016a40c723c */ /* 0x080fe8000000180c */
[----:B------:R-:W-:Y:S02]  /*edf0*/  FADD.FTZ R174, R16, R32 ;  /* 0x0000002010ae7221 */ /* 0x000fe40000010000 */
[C---:B------:R-:W-:Y:S01]  /*ee00*/  FMUL.FTZ R16, R201.reuse, R156 ;  /* 0x0000009cc9107220 */ /* 0x040fe20000410000 */
[----:B------:R-:W-:Y:S01]  /*ee10*/  MUFU.EX2 R177, R177 ;  /* 0x000000b100b17308 */ /* 0x000fe20000000800 */
[----:B------:R-:W-:Y:S04]  /*ee20*/  FMUL.FTZ R17, R201, R157 ;  /* 0x0000009dc9117220 */ /* 0x000fe80000410000 */
[----:B------:R-:W-:Y:S02]  /*ee30*/  FMUL.FTZ R18, R199, R158 ;  /* 0x0000009ec7127220 */ /* 0x000fe40000410000 */
[----:B------:R-:W-:Y:S02]  /*ee40*/  FMUL.FTZ R32, R201, R148 ;  /* 0x00000094c9207220 */ /* 0x000fe40000410000 */
[C---:B------:R-:W-:Y:S01]  /*ee50*/  FMUL.FTZ R34, R199.reuse, R150 ;  /* 0x00000096c7227220 */ /* 0x040fe20000410000 */
[----:B------:R-:W-:Y:S01]  /*ee60*/  MUFU.EX2 R156, R178 ;  /* 0x000000b2009c7308 */ /* 0x000fe20000000800 */
[----:B------:R-:W-:Y:S01]  /*ee70*/  FMUL.FTZ R35, R199, R151 ;  /* 0x00000097c7237220 */ /* 0x000fe20000410000 */
[C---:B------:R-:W-:Y:S01]  /*ee80*/  HMMA.16816.F32 R16, R204.reuse, R22, R16 ;  /* 0x00000016cc10723c */ /* 0x040fe20000001810 */
[----:B------:R-:W-:Y:S03]  /*ee90*/  LDSM.16.MT88.4 R148, [R237+0x800] ;  /* 0x00080000ed94783b */ /* 0x000fe60000004200 */
[C---:B------:R-:W-:Y:S02]  /*eea0*/  FMUL.FTZ R20, R201.reuse, R152 ;  /* 0x00000098c9147220 */ /* 0x040fe40000410000 */
[----:B------:R-:W-:Y:S02]  /*eeb0*/  FMUL.FTZ R21, R201, R153 ;  /* 0x00000099c9157220 */ /* 0x000fe40000410000 */
[C---:B------:R-:W-:Y:S01]  /*eec0*/  FMUL.FTZ R23, R199.reuse, R155 ;  /* 0x0000009bc7177220 */ /* 0x040fe20000410000 */
[----:B------:R-:W2:Y:S03]  /*eed0*/  MUFU.EX2 R152, R195 ;  /* 0x000000c300987308 */ /* 0x000ea60000000800 */
[----:B------:R-:W-:Y:S02]  /*eee0*/  FMUL.FTZ R22, R199, R154 ;  /* 0x0000009ac7167220 */ /* 0x000fe40000410000 */
[C---:B------:R-:W-:Y:S02]  /*eef0*/  FMUL.FTZ R48, R201.reuse, R140 ;  /* 0x0000008cc9307220 */ /* 0x040fe40000410000 */
[----:B------:R-:W-:Y:S02]  /*ef00*/  FMUL.FTZ R49, R201, R141 ;  /* 0x0000008dc9317220 */ /* 0x000fe40000410000 */
[C---:B------:R-:W-:Y:S01]  /*ef10*/  FMUL.FTZ R50, R199.reuse, R142 ;  /* 0x0000008ec7327220 */ /* 0x040fe20000410000 */
[-C--:B-1----:R-:W-:Y:S01]  /*ef20*/  HMMA.16816.F32 R20, R204, R36.reuse, R20 ;  /* 0x00000024cc14723c */ /* 0x082fe20000001814 */
[----:B------:R-:W-:Y:S02]  /*ef30*/  MUFU.EX2 R153, R187 ;  /* 0x000000bb00997308 */ /* 0x000fe40000000800 */
[----:B------:R-:W-:Y:S02]  /*ef40*/  FMUL.FTZ R51, R199, R143 ;  /* 0x0000008fc7337220 */ /* 0x000fe40000410000 */
[----:B------:R-:W1:Y:S01]  /*ef50*/  LDSM.16.MT88.4 R140, [R236] ;  /* 0x00000000ec8c783b */ /* 0x000e620000004200 */
[C---:B------:R-:W-:Y:S02]  /*ef60*/  FMUL.FTZ R64, R201.reuse, R132 ;  /* 0x00000084c9407220 */ /* 0x040fe40000410000 */
[C---:B------:R-:W-:Y:S03]  /*ef70*/  HMMA.16816.F32 R24, R164.reuse, R36, R24 ;  /* 0x00000024a418723c */ /* 0x040fe60000001818 */
[----:B------:R-:W-:Y:S01]  /*ef80*/  MUFU.EX2 R158, R193 ;  /* 0x000000c1009e7308 */ /* 0x000fe20000000800 */
[----:B------:R-:W-:Y:S02]  /*ef90*/  FMUL.FTZ R65, R201, R133 ;  /* 0x00000085c9417220 */ /* 0x000fe40000410000 */
[----:B------:R-:W-:Y:S02]  /*efa0*/  FMUL.FTZ R66, R199, R134 ;  /* 0x00000086c7427220 */ /* 0x000fe40000410000 */
[-C--:B------:R-:W-:Y:S04]  /*efb0*/  HMMA.16816.F32 R28, R164, R38.reuse, R28 ;  /* 0x00000026a41c723c */ /* 0x080fe8000000181c */
[C---:B------:R-:W-:Y:S01]  /*efc0*/  FMUL.FTZ R36, R201.reuse, R144 ;  /* 0x00000090c9247220 */ /* 0x040fe20000410000 */
[----:B------:R-:W-:Y:S01]  /*efd0*/  MUFU.EX2 R155, R192 ;  /* 0x000000c0009b7308 */ /* 0x000fe20000000800 */
[----:B------:R-:W-:Y:S02]  /*efe0*/  FMUL.FTZ R37, R201, R145 ;  /* 0x00000091c9257220 */ /* 0x000fe40000410000 */
[C---:B------:R-:W-:Y:S04]  /*eff0*/  HMMA.16816.F32 R32, R204.reuse, R38, R32 ;  /* 0x00000026cc20723c */ /* 0x040fe80000001820 */
[C---:B------:R-:W-:Y:S02]  /*f000*/  FMUL.FTZ R67, R199.reuse, R135 ;  /* 0x00000087c7437220 */ /* 0x040fe40000410000 */
[----:B------:R-:W3:Y:S01]  /*f010*/  LDSM.16.MT88.4 R132, [R239+0x2000] ;  /* 0x00200000ef84783b */ /* 0x000ee20000004200 */
[C---:B------:R-:W-:Y:S01]  /*f020*/  FMUL.FTZ R38, R199.reuse, R146 ;  /* 0x00000092c7267220 */ /* 0x040fe20000410000 */
[----:B------:R-:W-:Y:S01]  /*f030*/  MUFU.EX2 R157, R189 ;  /* 0x000000bd009d7308 */ /* 0x000fe20000000800 */
[----:B------:R-:W-:Y:S03]  /*f040*/  FMUL.FTZ R39, R199, R147 ;  /* 0x00000093c7277220 */ /* 0x000fe60000410000 */
[----:B------:R-:W-:Y:S02]  /*f050*/  FADD.FTZ R170, R172, R170 ;  /* 0x000000aaacaa7221 */ /* 0x000fe40000010000 */
[----:B------:R-:W-:Y:S01]  /*f060*/  LDSM.16.MT88.4 R144, [R238+0x800] ;  /* 0x00080000ee90783b */ /* 0x000fe20000004200 */
[----:B------:R-:W-:Y:S01]  /*f070*/  FADD.FTZ R174, R173, R174 ;  /* 0x000000aeadae7221 */ /* 0x000fe20000010000 */
[-C--:B------:R-:W-:Y:S02]  /*f080*/  HMMA.16816.F32 R36, R204, R52.reuse, R36 ;  /* 0x00000034cc24723c */ /* 0x080fe40000001824 */
[----:B------:R-:W-:Y:S01]  /*f090*/  MUFU.EX2 R172, R188 ;  /* 0x000000bc00ac7308 */ /* 0x000fe20000000800 */
[----:B--2---:R-:W-:Y:S02]  /*f0a0*/  FADD.FTZ R174, R152, R174 ;  /* 0x000000ae98ae7221 */ /* 0x004fe40000010000 */
[----:B------:R-:W-:Y:S03]  /*f0b0*/  FADD.FTZ R202, R175, R202 ;  /* 0x000000caafca7221 */ /* 0x000fe60000010000 */
[C---:B------:R-:W-:Y:S04]  /*f0c0*/  HMMA.16816.F32 R40, R164.reuse, R52, R40 ;  /* 0x00000034a428723c */ /* 0x040fe80000001828 */
[----:B------:R-:W-:Y:S01]  /*f0d0*/  MUFU.EX2 R175, R185 ;  /* 0x000000b900af7308 */ /* 0x000fe20000000800 */
[----:B------:R-:W-:Y:S02]  /*f0e0*/  FADD.FTZ R171, R171, R202 ;  /* 0x000000caabab7221 */ /* 0x000fe40000010000 */
[C---:B------:R-:W-:Y:S01]  /*f0f0*/  FMUL.FTZ R52, R201.reuse, R136 ;  /* 0x00000088c9347220 */ /* 0x040fe20000410000 */
[-C--:B------:R-:W-:Y:S04]  /*f100*/  HMMA.16816.F32 R44, R164, R54.reuse, R44 ;  /* 0x00000036a42c723c */ /* 0x080fe8000000182c */
[----:B------:R-:W-:Y:S02]  /*f110*/  FMUL.FTZ R53, R201, R137 ;  /* 0x00000089c9357220 */ /* 0x000fe40000410000 */
[----:B------:R-:W-:Y:S01]  /*f120*/  MUFU.EX2 R137, R203 ;  /* 0x000000cb00897308 */ /* 0x000fe20000000800 */
[----:B------:R-:W-:Y:S01]  /*f130*/  FADD.FTZ R171, R168, R171 ;  /* 0x000000aba8ab7221 */ /* 0x000fe20000010000 */
[C---:B------:R-:W-:Y:S04]  /*f140*/  HMMA.16816.F32 R48, R204.reuse, R54, R48 ;  /* 0x00000036cc30723c */ /* 0x040fe80000001830 */
[----:B------:R-:W-:Y:S03]  /*f150*/  FADD.FTZ R171, R163, R171 ;  /* 0x000000aba3ab7221 */ /* 0x000fe60000010000 */
[C---:B------:R-:W-:Y:S01]  /*f160*/  FMUL.FTZ R54, R199.reuse, R138 ;  /* 0x0000008ac7367220 */ /* 0x040fe20000410000 */
[----:B------:R-:W2:Y:S01]  /*f170*/  MUFU.EX2 R136, R160 ;  /* 0x000000a000887308 */ /* 0x000ea20000000800 */
[----:B------:R-:W-:Y:S07]  /*f180*/  FMUL.FTZ R55, R199, R139 ;  /* 0x0000008bc7377220 */ /* 0x000fee0000410000 */
[-C--:B-1----:R-:W-:Y:S02]  /*f190*/  HMMA.16816.F32 R52, R204, R140.reuse, R52 ;  /* 0x0000008ccc34723c */ /* 0x082fe40000001834 */
[----:B------:R-:W-:Y:S06]  /*f1a0*/  MUFU.EX2 R160, R186 ;  /* 0x000000ba00a07308 */ /* 0x000fec0000000800 */
[C---:B------:R-:W-:Y:S04]  /*f1b0*/  HMMA.16816.F32 R56, R164.reuse, R140, R56 ;  /* 0x0000008ca438723c */ /* 0x040fe80000001838 */
[----:B------:R-:W-:Y:S04]  /*f1c0*/  MUFU.EX2 R199, R184 ;  /* 0x000000b800c77308 */ /* 0x000fe80000000800 */
[-C--:B------:R-:W-:Y:S04]  /*f1d0*/  HMMA.16816.F32 R60, R164, R142.reuse, R60 ;  /* 0x0000008ea43c723c */ /* 0x080fe8000000183c */
[----:B--2---:R-:W-:Y:S02]  /*f1e0*/  FADD.FTZ R154, R136, R222 ;  /* 0x000000de889a7221 */ /* 0x004fe40000010000 */
[----:B------:R-:W-:Y:S02]  /*f1f0*/  MUFU.EX2 R178, R181 ;  /* 0x000000b500b27308 */ /* 0x000fe40000000800 */
[C---:B------:R-:W-:Y:S01]  /*f200*/  HMMA.16816.F32 R64, R204.reuse, R142, R64 ;  /* 0x0000008ecc40723c */ /* 0x040fe20000001840 */
[----:B------:R-:W-:Y:S07]  /*f210*/  LDSM.16.MT88.4 R140, [R239+0x800] ;  /* 0x00080000ef8c783b */ /* 0x000fee0000004200 */
[-C--:B---3--:R-:W-:Y:S01]  /*f220*/  HMMA.16816.F32 R68, R204, R132.reuse, R68 ;  /* 0x00000084cc44723c */ /* 0x088fe20000001844 */
[----:B------:R-:W-:Y:S07]  /*f230*/  MUFU.EX2 R202, R218 ;  /* 0x000000da00ca7308 */ /* 0x000fee0000000800 */
[C---:B------:R-:W-:Y:S03]  /*f240*/  HMMA.16816.F32 R72, R164.reuse, R132, R72 ;  /* 0x00000084a448723c */ /* 0x040fe60000001848 */
[----:B------:R-:W-:Y:S05]  /*f250*/  MUFU.EX2 R218, R210 ;  /* 0x000000d200da7308 */ /* 0x000fea0000000800 */
[-C--:B------:R-:W-:Y:S05]  /*f260*/  HMMA.16816.F32 R76, R164, R134.reuse, R76 ;  /* 0x00000086a44c723c */ /* 0x080fea000000184c */
[----:B------:R-:W-:Y:S03]  /*f270*/  MUFU.EX2 R168, R217 ;  /* 0x000000d900a87308 */ /* 0x000fe60000000800 */
[C---:B------:R-:W-:Y:S01]  /*f280*/  HMMA.16816.F32 R80, R204.reuse, R134, R80 ;  /* 0x00000086cc50723c */ /* 0x040fe20000001850 */
[----:B------:R-:W1:Y:S06]  /*f290*/  LDSM.16.MT88.4 R132, [R238+0x2000] ;  /* 0x00200000ee84783b */ /* 0x000e6c0000004200 */
[----:B------:R-:W-:Y:S10]  /*f2a0*/  MUFU.EX2 R217, R211 ;  /* 0x000000d300d97308 */ /* 0x000ff40000000800 */
[----:B------:R-:W2:Y:S10]  /*f2b0*/  MUFU.EX2 R139, R220 ;  /* 0x000000dc008b7308 */ /* 0x000eb40000000800 */
[----:B------:R-:W3:Y:S10]  /*f2c0*/  MUFU.EX2 R138, R219 ;  /* 0x000000db008a7308 */ /* 0x000ef40000000800 */
[----:B------:R-:W-:Y:S01]  /*f2d0*/  MUFU.EX2 R220, R191 ;  /* 0x000000bf00dc7308 */ /* 0x000fe20000000800 */
[-C--:B-1----:R-:W-:Y:S03]  /*f2e0*/  HMMA.16816.F32 R84, R204, R132.reuse, R84 ;  /* 0x00000084cc54723c */ /* 0x082fe60000001854 */
[C---:B--2---:R-:W-:Y:S01]  /*f2f0*/  F2FP.PACK_AB R136, R139.reuse, R136 ;  /* 0x000000888b88723e */ /* 0x044fe200000000ff */
[----:B------:R-:W-:Y:S05]  /*f300*/  FADD.FTZ R154, R139, R154 ;  /* 0x0000009a8b9a7221 */ /* 0x000fea0000010000 */
[----:B------:R-:W1:Y:S01]  /*f310*/  MUFU.EX2 R219, R190 ;  /* 0x000000be00db7308 */ /* 0x000e620000000800 */
[C---:B------:R-:W-:Y:S04]  /*f320*/  HMMA.16816.F32 R88, R164.reuse, R132, R88 ;  /* 0x00000084a458723c */ /* 0x040fe80000001858 */
[----:B---3--:R-:W-:Y:S01]  /*f330*/  FADD.FTZ R154, R138, R154 ;  /* 0x0000009a8a9a7221 */ /* 0x008fe20000010000 */
[C---:B------:R-:W-:Y:S03]  /*f340*/  F2FP.PACK_AB R138, R137.reuse, R138 ;  /* 0x0000008a898a723e */ /* 0x040fe600000000ff */
[-C--:B------:R-:W-:Y:S01]  /*f350*/  HMMA.16816.F32 R92, R164, R134.reuse, R92 ;  /* 0x00000086a45c723c */ /* 0x080fe2000000185c */
[----:B------:R-:W-:Y:S03]  /*f360*/  MUFU.EX2 R222, R179 ;  /* 0x000000b300de7308 */ /* 0x000fe60000000800 */
[----:B------:R-:W-:Y:S01]  /*f370*/  FADD.FTZ R154, R137, R154 ;  /* 0x0000009a899a7221 */ /* 0x000fe20000010000 */
[----:B------:R-:W-:Y:S03]  /*f380*/  F2FP.PACK_AB R137, R161, R152 ;  /* 0x00000098a189723e */ /* 0x000fe600000000ff */
[C---:B------:R-:W-:Y:S01]  /*f390*/  HMMA.16816.F32 R96, R204.reuse, R134, R96 ;  /* 0x00000086cc60723c */ /* 0x040fe20000001860 */
[----:B------:R-:W2:Y:S02]  /*f3a0*/  LDSM.16.MT88.4 R132, [R237+0x2000] ;  /* 0x00200000ed84783b */ /* 0x000ea40000004200 */
[----:B------:R-:W-:Y:S01]  /*f3b0*/  MUFU.EX2 R173, R180 ;  /* 0x000000b400ad7308 */ /* 0x000fe20000000800 */
[----:B-1----:R-:W-:Y:S09]  /*f3c0*/  F2FP.PACK_AB R139, R219, R220 ;  /* 0x000000dcdb8b723e */ /* 0x002ff200000000ff */
[----:B------:R-:W-:Y:S10]  /*f3d0*/  MUFU.EX2 R229, R229 ;  /* 0x000000e500e57308 */ /* 0x000ff40000000800 */
[----:B------:R-:W-:Y:S10]  /*f3e0*/  MUFU.EX2 R228, R228 ;  /* 0x000000e400e47308 */ /* 0x000ff40000000800 */
[----:B------:R-:W-:Y:S01]  /*f3f0*/  MUFU.EX2 R227, R227 ;  /* 0x000000e300e37308 */ /* 0x000fe20000000800 */
[-C--:B--2---:R-:W-:Y:S09]  /*f400*/  HMMA.16816.F32 R100, R204, R132.reuse, R100 ;  /* 0x00000084cc64723c */ /* 0x084ff20000001864 */
[----:B------:R-:W-:Y:S01]  /*f410*/  MUFU.EX2 R216, R216 ;  /* 0x000000d800d87308 */ /* 0x000fe20000000800 */
[C---:B------:R-:W-:Y:S09]  /*f420*/  HMMA.16816.F32 R104, R164.reuse, R132, R104 ;  /* 0x00000084a468723c */ /* 0x040ff20000001868 */
[----:B------:R-:W1:Y:S01]  /*f430*/  MUFU.EX2 R215, R215 ;  /* 0x000000d700d77308 */ /* 0x000e620000000800 */
[-C--:B------:R-:W-:Y:S09]  /*f440*/  HMMA.16816.F32 R108, R164, R134.reuse, R108 ;  /* 0x00000086a46c723c */ /* 0x080ff2000000186c */
[----:B------:R-:W2:Y:S01]  /*f450*/  MUFU.EX2 R214, R214 ;  /* 0x000000d600d67308 */ /* 0x000ea20000000800 */
[C---:B------:R-:W-:Y:S01]  /*f460*/  HMMA.16816.F32 R112, R204.reuse, R134, R112 ;  /* 0x00000086cc70723c */ /* 0x040fe20000001870 */
[----:B------:R-:W3:Y:S08]  /*f470*/  LDSM.16.MT88.4 R132, [R236+0x2000] ;  /* 0x00200000ec84783b */ /* 0x000ef00000004200 */
[----:B------:R-:W-:Y:S03]  /*f480*/  MUFU.EX2 R179, R200 ;  /* 0x000000c800b37308 */ /* 0x000fe60000000800 */
[----:B-1----:R-:W-:Y:S07]  /*f490*/  F2FP.PACK_AB R201, R215, R216 ;  /* 0x000000d8d7c9723e */ /* 0x002fee00000000ff */
[----:B------:R-:W-:Y:S01]  /*f4a0*/  MUFU.EX2 R198, R198 ;  /* 0x000000c600c67308 */ /* 0x000fe20000000800 */
[----:B--2---:R-:W-:Y:S09]  /*f4b0*/  F2FP.PACK_AB R203, R213, R214 ;  /* 0x000000d6d5cb723e */ /* 0x004ff200000000ff */
[----:B------:R-:W1:Y:S01]  /*f4c0*/  MUFU.EX2 R197, R197 ;  /* 0x000000c500c57308 */ /* 0x000e620000000800 */
        /* <DEDUP_REMOVED lines=8> */
[----:B------:R-:W2:Y:S01]  /*f550*/  MUFU.EX2 R224, R208 ;  /* 0x000000d000e07308 */ /* 0x000ea20000000800 */
[----:B------:R-:W-:Y:S03]  /*f560*/  FADD.FTZ R165, R153, R165 ;  /* 0x000000a599a57221 */ /* 0x000fe60000010000 */
[----:B------:R-:W-:Y:S01]  /*f570*/  F2FP.PACK_AB R134, R223, R226 ;  /* 0x000000e2df86723e */ /* 0x000fe200000000ff */
[-C--:B------:R-:W-:Y:S05]  /*f580*/  HMMA.16816.F32 R4, R136, R140.reuse, R4 ;  /* 0x0000008c8804723c */ /* 0x080fea0000001804 */
[----:B------:R-:W-:Y:S01]  /*f590*/  F2FP.PACK_AB R135, R222, R225 ;  /* 0x000000e1de87723e */ /* 0x000fe200000000ff */
[----:B------:R-:W3:Y:S01]  /*f5a0*/  MUFU.EX2 R167, R221 ;  /* 0x000000dd00a77308 */ /* 0x000ee20000000800 */
[----:B------:R-:W-:Y:S02]  /*f5b0*/  F2FP.PACK_AB R204, R217, R212 ;  /* 0x000000d4d9cc723e */ /* 0x000fe400000000ff */
[----:B-1----:R-:W-:Y:S03]  /*f5c0*/  F2FP.PACK_AB R207, R197, R198 ;  /* 0x000000c6c5cf723e */ /* 0x002fe600000000ff */
[C---:B------:R-:W-:Y:S04]  /*f5d0*/  HMMA.16816.F32 R8, R132.reuse, R140, R8 ;  /* 0x0000008c8408723c */ /* 0x040fe80000001808 */
[----:B------:R1:W4:Y:S01]  /*f5e0*/  MUFU.EX2 R221, R209 ;  /* 0x000000d100dd7308 */ /* 0x0003220000000800 */
[----:B--2---:R-:W-:Y:S03]  /*f5f0*/  F2FP.PACK_AB R205, R179, R224 ;  /* 0x000000e0b3cd723e */ /* 0x004fe600000000ff */
[-C--:B------:R-:W-:Y:S08]  /*f600*/  HMMA.16816.F32 R12, R132, R142.reuse, R12 ;  /* 0x0000008e840c723c */ /* 0x080ff0000000180c */
[C---:B------:R-:W-:Y:S01]  /*f610*/  HMMA.16816.F32 R16, R136.reuse, R142, R16 ;  /* 0x0000008e8810723c */ /* 0x040fe20000001810 */
[----:B------:R-:W2:Y:S03]  /*f620*/  LDSM.16.MT88.4 R140, [R236+0x800] ;  /* 0x00080000ec8c783b */ /* 0x000ea60000004200 */
[----:B---3--:R-:W-:Y:S04]  /*f630*/  F2FP.PACK_AB R200, R167, R166 ;  /* 0x000000a6a7c8723e */ /* 0x008fe800000000ff */
[-C--:B------:R-:W-:Y:S01]  /*f640*/  HMMA.16816.F32 R20, R136, R144.reuse, R20 ;  /* 0x000000908814723c */ /* 0x080fe20000001814 */
[----:B-1----:R-:W-:Y:S03]  /*f650*/  LDSM.16.MT88.4 R208, [R239+0x3800] ;  /* 0x00380000efd0783b */ /* 0x002fe60000004200 */
[----:B----4-:R-:W-:Y:S04]  /*f660*/  F2FP.PACK_AB R206, R221, R218 ;  /* 0x000000daddce723e */ /* 0x010fe800000000ff */
        /* <DEDUP_REMOVED lines=45> */
[-C--:B---3--:R-:W-:Y:S01]  /*f940*/  HMMA.16816.F32 R4, R132, R148.reuse, R4 ;  /* 0x000000948404723c */ /* 0x088fe20000001804 */
[----:B------:R-:W1:Y:S04]  /*f950*/  LDSM.16.MT88.4 R144, [R237+0x1000] ;  /* 0x00100000ed90783b */ /* 0x000e680000004200 */
[----:B------:R-:W-:Y:S02]  /*f960*/  F2FP.PACK_AB R137, R229, R230 ;  /* 0x000000e6e589723e */ /* 0x000fe400000000ff */
[----:B------:R-:W-:Y:S02]  /*f970*/  F2FP.PACK_AB R139, R227, R228 ;  /* 0x000000e4e38b723e */ /* 0x000fe400000000ff */
[----:B------:R-:W-:Y:S05]  /*f980*/  LDSM.16.MT88.4 R156, [R238+0x3000] ;  /* 0x00300000ee9c783b */ /* 0x000fea0000004200 */
        /* <DEDUP_REMOVED lines=45> */
[----:B--2---:R-:W-:Y:S02]  /*fc60*/  FADD.FTZ R136, R160, R165 ;  /* 0x000000a5a0887221 */ /* 0x004fe40000010000 */
[-C--:B---3--:R-:W-:Y:S05]  /*fc70*/  HMMA.16816.F32 R160, R200, R156.reuse, R4 ;  /* 0x0000009cc8a0723c */ /* 0x088fea0000001804 */
        /* <DEDUP_REMOVED lines=63> */
[----:B------:R-:W2:Y:S06]  /*10070*/  LDL.LU R4, [R1+0x78] ;  /* 0x0000780001047983 */ /* 0x000eac0000300800 */
[----:B------:R-:W-:Y:S01]  /*10080*/  FADD.FTZ R5, R213, R220 ;  /* 0x000000dcd5057221 */ /* 0x000fe20000010000 */
[-C--:B------:R-:W-:Y:S04]  /*10090*/  HMMA.16816.F32 R92, R204, R6.reuse, R92 ;  /* 0x00000006cc5c723c */ /* 0x080fe8000000185c */
[----:B------:R1:W-:Y:S04]  /*100a0*/  STL [R1+0x74], R5 ;  /* 0x0000740501007387 */ /* 0x0003e80000100800 */
[C---:B------:R-:W-:Y:S08]  /*100b0*/  HMMA.16816.F32 R96, R200.reuse, R6, R96 ;  /* 0x00000006c860723c */ /* 0x040ff00000001860 */
[-C--:B---3--:R-:W-:Y:S08]  /*100c0*/  HMMA.16816.F32 R100, R200, R8.reuse, R100 ;  /* 0x00000008c864723c */ /* 0x088ff00000001864 */
[C---:B------:R-:W-:Y:S08]  /*100d0*/  HMMA.16816.F32 R104, R204.reuse, R8, R104 ;  /* 0x00000008cc68723c */ /* 0x040ff00000001868 */
[-C--:B------:R-:W-:Y:S08]  /*100e0*/  HMMA.16816.F32 R108, R204, R10.reuse, R108 ;  /* 0x0000000acc6c723c */ /* 0x080ff0000000186c */
[C---:B------:R-:W-:Y:S08]  /*100f0*/  HMMA.16816.F32 R112, R200.reuse, R10, R112 ;  /* 0x0000000ac870723c */ /* 0x040ff00000001870 */
[-C--:B-----5:R-:W-:Y:S08]  /*10100*/  HMMA.16816.F32 R116, R200, R12.reuse, R116 ;  /* 0x0000000cc874723c */ /* 0x0a0ff00000001874 */
[C---:B------:R-:W-:Y:S08]  /*10110*/  HMMA.16816.F32 R120, R204.reuse, R12, R120 ;  /* 0x0000000ccc78723c */ /* 0x040ff00000001878 */
[-C--:B------:R-:W-:Y:S08]  /*10120*/  HMMA.16816.F32 R124, R204, R14.reuse, R124 ;  /* 0x0000000ecc7c723c */ /* 0x080ff0000000187c */
[----:B------:R-:W-:Y:S07]  /*10130*/  HMMA.16816.F32 R128, R200, R14, R128 ;  /* 0x0000000ec880723c */ /* 0x000fee0000001880 */
[----:B------:R-:W-:Y:S01]  /*10140*/  MOV R200, R2 ;  /* 0x0000000200c87202 */ /* 0x000fe20000000f00 */
[----:B------:R-:W-:Y:S04]  /*10150*/  FADD.FTZ R203, R221, R226 ;  /* 0x000000e2ddcb7221 */ /* 0x000fe80000010000 */
[----:B------:R-:W-:Y:S01]  /*10160*/  FADD.FTZ R202, R197, R225 ;  /* 0x000000e1c5ca7221 */ /* 0x000fe20000010000 */
[----:B------:R-:W-:Y:S02]  /*10170*/  MOV R197, R0 ;  /* 0x0000000000c57202 */ /* 0x000fe40000000f00 */
[C---:B--2---:R-:W-:Y:S02]  /*10180*/  ISETP.GT.AND P0, PT, R4.reuse, RZ, PT ;  /* 0x000000ff0400720c */ /* 0x044fe40003f04270 */
[----:B------:R-:W-:Y:S05]  /*10190*/  IADD3 R4, R4, -0x1, RZ ;  /* 0xffffffff04047810 */ /* 0x000fea0007ffe0ff */
[----:B------:R1:W-:Y:S06]  /*101a0*/  STL [R1+0x78], R4 ;  /* 0x0000780401007387 */ /* 0x0003ec0000100800 */
[----:B-1----:R-:W-:-:S05]  /*101b0*/  @P0 BRA `(.L_x_1668) ;  /* 0xffffb96000000947 */ /* 0x002fca000383ffff */
.L_x_1661:
[----:B------:R-:W-:Y:S05]  /*101c0*/  BRA.DIV ~URZ, `(.L_x_1669) ;  /* 0x00006dc27f007947 */ /* 0x000fea000b800000 */
[----:B------:R-:W2:Y:S04]  /*101d0*/  LDL R4, [R1+0x70] ;  /* 0x0000700001047983 */ /* 0x000ea80000100800 */
[----:B--2---:R1:W2:Y:S02]  /*101e0*/  SHFL.BFLY PT, R7, R4, 0x2, 0x1f ;  /* 0x0c401f0004077f89 */ /* 0x0042a400000e0000 */
.L_x_1749:
[----:B-1----:R-:W3:Y:S02]  /*101f0*/  LDL.LU R4, [R1+0x70] ;  /* 0x0000700001047983 */ /* 0x002ee40000300800 */
[----:B--23--:R-:W-:Y:S01]  /*10200*/  FADD.FTZ R7, R7, R4 ;  /* 0x0000000407077221 */ /* 0x00cfe20000010000 */
[----:B------:R-:W-:Y:S05]  /*10210*/  BRA.DIV ~URZ, `(.L_x_1670) ;  /* 0x00006dd27f007947 */ /* 0x000fea000b800000 */
[----:B------:R-:W2:Y:S04]  /*10220*/  LDL.LU R8, [R1+0x74] ;  /* 0x0000740001087983 */ /* 0x000ea80000300800 */
[----:B------:R-:W1:Y:S04]  /*10230*/  SHFL.BFLY PT, R4, R203, 0x2, 0x1f ;  /* 0x0c401f00cb047f89 */ /* 0x000e6800000e0000 */
[----:B------:R-:W3:Y:S01]  /*10240*/  SHFL.BFLY PT, R5, R202, 0x2, 0x1f ;  /* 0x0c401f00ca057f89 */ /* 0x000ee200000e0000 */
[----:B-1----:R-:W-:-:S02]  /*10250*/  FADD.FTZ R203, R4, R203 ;  /* 0x000000cb04cb7221 */ /* 0x002fc40000010000 */
[----:B---3--:R-:W-:-:S03]  /*10260*/  FADD.FTZ R202, R5, R202 ;  /* 0x000000ca05ca7221 */ /* 0x008fc60000010000 */
[----:B------:R-:W1:Y:S04]  /*10270*/  SHFL.BFLY PT, R11, R203, 0x1, 0x1f ;  /* 0x0c201f00cb0b7f89 */ /* 0x000e6800000e0000 */
[----:B------:R-:W-:Y:S01]  /*10280*/  SHFL.BFLY PT, R6, R202, 0x1, 0x1f ;  /* 0x0c201f00ca067f89 */ /* 0x000fe200000e0000 */
[----:B-1----:R-:W-:-:S03]  /*10290*/  FADD.FTZ R11, R203, R11 ;  /* 0x0000000bcb0b7221 */ /* 0x002fc60000010000 */
[----:B--2---:R-:W1:Y:S02]  /*102a0*/  SHFL.BFLY PT, R10, R8, 0x2, 0x1f ;  /* 0x0c401f00080a7f89 */ /* 0x004e6400000e0000 */
[----:B-1----:R-:W-:Y:S02]  /*102b0*/  FADD.FTZ R10, R10, R8 ;  /* 0x000000080a0a7221 */ /* 0x002fe40000010000 */
[----:B------:R-:W1:Y:S04]  /*102c0*/  SHFL.BFLY PT, R8, R7, 0x1, 0x1f ;  /* 0x0c201f0007087f89 */ /* 0x000e6800000e0000 */
[----:B------:R-:W2:Y:S01]  /*102d0*/  SHFL.BFLY PT, R4, R10, 0x1, 0x1f ;  /* 0x0c201f000a047f89 */ /* 0x000ea200000e0000 */
[----:B-1----:R-:W-:Y:S02]  /*102e0*/  FADD.FTZ R7, R7, R8 ;  /* 0x0000000807077221 */ /* 0x002fe40000010000 */
[----:B--2---:R-:W-:-:S03]  /*102f0*/  FADD.FTZ R10, R10, R4 ;  /* 0x000000040a0a7221 */ /* 0x004fc60000010000 */
.L_x_1750:
[----:B------:R-:W-:Y:S01]  /*10300*/  FSETP.NE.FTZ.AND P3, PT, R7, RZ, PT ;  /* 0x000000ff0700720b */ /* 0x000fe20003f75000 */
[----:B------:R-:W-:Y:S01]  /*10310*/  FADD.FTZ R202, R6, R202 ;  /* 0x000000ca06ca7221 */ /* 0x000fe20000010000 */
[----:B------:R-:W-:Y:S01]  /*10320*/  CS2R R4, SRZ ;  /* 0x0000000000047805 */ /* 0x000fe2000001ff00 */
[----:B------:R-:W-:-:S02]  /*10330*/  FSETP.NE.FTZ.AND P1, PT, R11, RZ, PT ;  /* 0x000000ff0b00720b */ /* 0x000fc40003f35000 */
[----:B------:R-:W-:Y:S02]  /*10340*/  FSETP.NE.FTZ.AND P2, PT, R10, RZ, PT ;  /* 0x000000ff0a00720b */ /* 0x000fe40003f55000 */
[----:B------:R-:W-:Y:S02]  /*10350*/  FSETP.NE.FTZ.AND P0, PT, R202, RZ, PT ;  /* 0x000000ffca00720b */ /* 0x000fe40003f15000 */
[----:B------:R-:W-:Y:S02]  /*10360*/  MOV R9, RZ ;  /* 0x000000ff00097202 */ /* 0x000fe40000000f00 */
[----:B------:R-:W-:Y:S02]  /*10370*/  MOV R6, RZ ;  /* 0x000000ff00067202 */ /* 0x000fe40000000f00 */
[----:B------:R-:W1:Y:S01]  /*10380*/  @P3 MUFU.RCP R5, R7 ;  /* 0x0000000700053308 */ /* 0x000e620000001000 */
[----:B------:R-:W-:Y:S02]  /*10390*/  @P3 MOV R15, 0x3f317218 ;  /* 0x3f317218000f3802 */ /* 0x000fe40000000f00 */
[----:B------:R-:W-:-:S02]  /*103a0*/  MOV R13, 0xff800000 ;  /* 0xff800000000d7802 */ /* 0x000fc40000000f00 */
[----:B------:R-:W-:Y:S01]  /*103b0*/  @P2 MOV R14, 0x3f317218 ;  /* 0x3f317218000e2802 */ /* 0x000fe20000000f00 */
[----:B------:R-:W-:Y:S01]  /*103c0*/  @P3 FMUL.FTZ R15, R15, c[0x0][0x2d0] ;  /* 0x0000b4000f0f3a20 */ /* 0x000fe20000410000 */
[----:B------:R-:W-:Y:S01]  /*103d0*/  MOV R12, 0xff800000 ;  /* 0xff800000000c7802 */ /* 0x000fe20000000f00 */
[----:B------:R-:W2:Y:S02]  /*103e0*/  @P3 MUFU.LG2 R7, R7 ;  /* 0x0000000700073308 */ /* 0x000ea40000000c00 */
[----:B------:R-:W-:-:S06]  /*103f0*/  @P2 FMUL.FTZ R14, R14, c[0x0][0x2d0] ;  /* 0x0000b4000e0e2a20 */ /* 0x000fcc0000410000 */
[----:B------:R-:W3:Y:S01]  /*10400*/  @P1 MUFU.LG2 R16, R11 ;  /* 0x0000000b00101308 */ /* 0x000ee20000000c00 */
[C---:B-1----:R-:W-:Y:S02]  /*10410*/  FMUL.FTZ R160, R5.reuse, R160 ;  /* 0x000000a005a07220 */ /* 0x042fe40000410000 */
[C---:B------:R-:W-:Y:S02]  /*10420*/  FMUL.FTZ R161, R5.reuse, R161 ;  /* 0x000000a105a17220 */ /* 0x040fe40000410000 */
[C---:B------:R-:W-:Y:S02]  /*10430*/  FMUL.FTZ R156, R5.reuse, R156 ;  /* 0x0000009c059c7220 */ /* 0x040fe40000410000 */
[----:B------:R-:W-:Y:S01]  /*10440*/  FMUL.FTZ R157, R5, R157 ;  /* 0x0000009d059d7220 */ /* 0x000fe20000410000 */
[----:B------:R-:W1:Y:S01]  /*10450*/  @P2 MUFU.LG2 R8, R10 ;  /* 0x0000000a00082308 */ /* 0x000e620000000c00 */
[----:B--2---:R-:W-:Y:S02]  /*10460*/  @P3 FMUL.FTZ R7, R7, 0.69314718246459960938 ;  /* 0x3f31721807073820 */ /* 0x004fe40000410000 */
[----:B------:R-:W-:-:S02]  /*10470*/  FMUL.FTZ R152, R5, R152 ;  /* 0x0000009805987220 */ /* 0x000fc40000410000 */
[C---:B------:R-:W-:Y:S02]  /*10480*/  FMUL.FTZ R153, R5.reuse, R153 ;  /* 0x0000009905997220 */ /* 0x040fe40000410000 */
[C---:B------:R-:W-:Y:S01]  /*10490*/  FMUL.FTZ R148, R5.reuse, R148 ;  /* 0x0000009405947220 */ /* 0x040fe20000410000 */
[----:B------:R-:W-:Y:S01]  /*104a0*/  @P0 MUFU.RCP R9, R202 ;  /* 0x000000ca00090308 */ /* 0x000fe20000001000 */
[----:B---3--:R-:W-:Y:S02]  /*104b0*/  @P1 FMUL.FTZ R16, R16, 0.69314718246459960938 ;  /* 0x3f31721810101820 */ /* 0x008fe40000410000 */
[C---:B------:R-:W-:Y:S02]  /*104c0*/  FMUL.FTZ R149, R5.reuse, R149 ;  /* 0x0000009505957220 */ /* 0x040fe40000410000 */
[C---:B------:R-:W-:Y:S02]  /*104d0*/  FMUL.FTZ R144, R5.reuse, R144 ;  /* 0x0000009005907220 */ /* 0x040fe40000410000 */
[----:B------:R-:W-:Y:S01]  /*104e0*/  FMUL.FTZ R145, R5, R145 ;  /* 0x0000009105917220 */ /* 0x000fe20000410000 */
[----:B------:R-:W2:Y:S01]  /*104f0*/  @P0 MUFU.LG2 R202, R202 ;  /* 0x000000ca00ca0308 */ /* 0x000ea20000000c00 */
[----:B-1----:R-:W-:-:S02]  /*10500*/  @P2 FMUL.FTZ R8, R8, 0.69314718246459960938 ;  /* 0x3f31721808082820 */ /* 0x002fc40000410000 */
[C---:B------:R-:W-:Y:S02]  /*10510*/  FMUL.FTZ R140, R5.reuse, R140 ;  /* 0x0000008c058c7220 */ /* 0x040fe40000410000 */
[C---:B------:R-:W-:Y:S02]  /*10520*/  FMUL.FTZ R141, R5.reuse, R141 ;  /* 0x0000008d058d7220 */ /* 0x040fe40000410000 */
[C---:B------:R-:W-:Y:S01]  /*10530*/  FMUL.FTZ R136, R5.reuse, R136 ;  /* 0x0000008805887220 */ /* 0x040fe20000410000 */
[----:B------:R1:W3:Y:S01]  /*10540*/  @P2 MUFU.RCP R4, R10 ;  /* 0x0000000a00042308 */ /* 0x0002e20000001000 */
[C---:B------:R-:W-:Y:S02]  /*10550*/  FMUL.FTZ R137, R5.reuse, R137 ;  /* 0x0000008905897220 */ /* 0x040fe40000410000 */
[C---:B------:R-:W-:Y:S02]  /*10560*/  FMUL.FTZ R132, R5.reuse, R132 ;  /* 0x0000008405847220 */ /* 0x040fe40000410000 */
[----:B------:R-:W-:-:S02]  /*10570*/  FMUL.FTZ R133, R5, R133 ;  /* 0x0000008505857220 */ /* 0x000fc40000410000 */
[C---:B------:R-:W-:Y:S01]  /*10580*/  FMUL.FTZ R68, R5.reuse, R68 ;  /* 0x0000004405447220 */ /* 0x040fe20000410000 */
[----:B------:R4:W5:Y:S01]  /*10590*/  @P1 MUFU.RCP R6, R11 ;  /* 0x0000000b00061308 */ /* 0x0009620000001000 */
[----:B--2---:R-:W-:Y:S02]  /*105a0*/  @P0 FMUL.FTZ R202, R202, 0.69314718246459960938 ;  /* 0x3f317218caca0820 */ /* 0x004fe40000410000 */
[C---:B------:R-:W-:Y:S02]  /*105b0*/  FMUL.FTZ R69, R5.reuse, R69 ;  /* 0x0000004505457220 */ /* 0x040fe40000410000 */
[C---:B------:R-:W-:Y:S02]  /*105c0*/  FMUL.FTZ R80, R5.reuse, R80 ;  /* 0x0000005005507220 */ /* 0x040fe40000410000 */
[----:B------:R-:W-:Y:S01]  /*105d0*/  FMUL.FTZ R81, R5, R81 ;  /* 0x0000005105517220 */ /* 0x000fe20000410000 */
[----:B-1----:R-:W-:Y:S01]  /*105e0*/  MOV R10, 0xff800000 ;  /* 0xff800000000a7802 */ /* 0x002fe20000000f00 */
[----:B------:R-:W-:Y:S01]  /*105f0*/  @P3 FFMA.FTZ R10, R15, R3, R7 ;  /* 0x000000030f0a3223 */ /* 0x000fe20000010007 */
[----:B------:R-:W-:Y:S01]  /*10600*/  @P0 MOV R3, 0x3f317218 ;  /* 0x3f31721800030802 */ /* 0x000fe20000000f00 */
[----:B------:R-:W-:-:S02]  /*10610*/  FMUL.FTZ R84, R5, R84 ;  /* 0x0000005405547220 */ /* 0x000fc40000410000 */
[----:B------:R-:W-:Y:S02]  /*10620*/  FMUL.FTZ R85, R5, R85 ;  /* 0x0000005505557220 */ /* 0x000fe40000410000 */
[----:B------:R-:W-:Y:S01]  /*10630*/  @P0 FMUL.FTZ R3, R3, c[0x0][0x2d0] ;  /* 0x0000b40003030a20 */ /* 0x000fe20000410000 */
[----:B----4-:R-:W-:Y:S01]  /*10640*/  @P1 MOV R11, 0x3f317218 ;  /* 0x3f317218000b1802 */ /* 0x010fe20000000f00 */
[C---:B------:R-:W-:Y:S02]  /*10650*/  FMUL.FTZ R96, R5.reuse, R96 ;  /* 0x0000006005607220 */ /* 0x040fe40000410000 */
[----:B------:R-:W-:Y:S02]  /*10660*/  FMUL.FTZ R97, R5, R97 ;  /* 0x0000006105617220 */ /* 0x000fe40000410000 */
[----:B------:R-:W-:Y:S02]  /*10670*/  @P1 FMUL.FTZ R11, R11, c[0x0][0x2d0] ;  /* 0x0000b4000b0b1a20 */ /* 0x000fe40000410000 */
[----:B------:R-:W-:-:S02]  /*10680*/  FMUL.FTZ R100, R5, R100 ;  /* 0x0000006405647220 */ /* 0x000fc40000410000 */
[----:B------:R-:W-:Y:S01]  /*10690*/  @P1 FFMA.FTZ R13, R11, R0, R16 ;  /* 0x000000000b0d1223 */ /* 0x000fe20000010010 */
[----:B------:R-:W-:Y:S01]  /*106a0*/  MOV R0, 0xff800000 ;  /* 0xff80000000007802 */ /* 0x000fe20000000f00 */
[C---:B------:R-:W-:Y:S02]  /*106b0*/  FMUL.FTZ R101, R5.reuse, R101 ;  /* 0x0000006505657220 */ /* 0x040fe40000410000 */
[C---:B------:R-:W-:Y:S02]  /*106c0*/  FMUL.FTZ R112, R5.reuse, R112 ;  /* 0x0000007005707220 */ /* 0x040fe40000410000 */
[C---:B------:R-:W-:Y:S02]  /*106d0*/  FMUL.FTZ R113, R5.reuse, R113 ;  /* 0x0000007105717220 */ /* 0x040fe40000410000 */
[C---:B------:R-:W-:Y:S02]  /*106e0*/  FMUL.FTZ R116, R5.reuse, R116 ;  /* 0x0000007405747220 */ /* 0x040fe40000410000 */
[----:B------:R-:W-:-:S02]  /*106f0*/  FMUL.FTZ R117, R5, R117 ;  /* 0x0000007505757220 */ /* 0x000fc40000410000 */
[----:B------:R-:W-:Y:S02]  /*10700*/  FMUL.FTZ R128, R5, R128 ;  /* 0x0000008005807220 */ /* 0x000fe40000410000 */
        /* <DEDUP_REMOVED lines=30> */
[----:B------:R-:W-:Y:S02]  /*108f0*/  FMUL.FTZ R130, R4, R130 ;  /* 0x0000008204827220 */ /* 0x000fe40000410000 */
[C---:B-----5:R-:W-:Y:S02]  /*10900*/  FMUL.FTZ R164, R6.reuse, R164 ;  /* 0x000000a406a47220 */ /* 0x060fe40000410000 */
        /* <DEDUP_REMOVED lines=30> */
[----:B------:R-:W-:Y:S01]  /*10af0*/  @P2 FFMA.FTZ R12, R14, R2, R8 ;  /* 0x000000020e0c2223 */ /* 0x000fe20000010008 */
        /* <DEDUP_REMOVED lines=31> */
[----:B------:R-:W-:Y:S02]  /*10cf0*/  FMUL.FTZ R126, R9, R126 ;  /* 0x0000007e097e7220 */ /* 0x000fe40000410000 */
[----:B------:R-:W-:-:S02]  /*10d00*/  FMUL.FTZ R5, R5, R129 ;  /* 0x0000008105057220 */ /* 0x000fc40000410000 */
[----:B------:R-:W-:Y:S02]  /*10d10*/  FMUL.FTZ R4, R4, R131 ;  /* 0x0000008304047220 */ /* 0x000fe40000410000 */
[----:B------:R-:W-:Y:S02]  /*10d20*/  FMUL.FTZ R6, R6, R125 ;  /* 0x0000007d06067220 */ /* 0x000fe40000410000 */
[----:B------:R-:W-:Y:S02]  /*10d30*/  FMUL.FTZ R9, R9, R127 ;  /* 0x0000007f09097220 */ /* 0x000fe40000410000 */
[----:B------:R-:W-:Y:S02]  /*10d40*/  @P0 FFMA.FTZ R0, R3, R196, R202 ;  /* 0x000000c403000223 */ /* 0x000fe400000100ca */
.L_x_1616:
[----:B------:R1:W5:Y:S01]  /*10d50*/  LDL R11, [R1+0x10] ;  /* 0x00001000010b7983 */ /* 0x0003620000100800 */
[----:B------:R-:W-:Y:S01]  /*10d60*/  LOP3.LUT P4, RZ, R247, 0x7f, RZ, 0xc0, !PT ;  /* 0x0000007ff7ff7812 */ /* 0x000fe2000788c0ff */
[----:B------:R-:W-:-:S12]  /*10d70*/  BSSY B0, `(.L_x_1671) ;  /* 0x0000010000007945 */ /* 0x000fd80003800000 */
[----:B------:R-:W-:Y:S05]  /*10d80*/  @P4 BRA `(.L_x_1672) ;  /* 0x000000e000004947 */ /* 0x000fea0003800000 */
[----:B------:R-:W2:Y:S01]  /*10d90*/  S2R R3, SR_LANEID ;  /* 0x0000000000037919 */ /* 0x000ea20000000000 */
[----:B------:R-:W-:Y:S01]  /*10da0*/  VOTEU.ANY UR4, UPT, PT ;  /* 0x0000000000047886 */ /* 0x000fe200038e0100 */
[----:B------:R-:W-:Y:S01]  /*10db0*/  IMAD.MOV.U32 R14, RZ, RZ, c[0x0][0x580] ;  /* 0x00016000ff0e7624 */ /* 0x000fe200078e00ff */
[----:B------:R-:W2:Y:S01]  /*10dc0*/  FLO.U32 R8, UR4 ;  /* 0x0000000400087d00 */ /* 0x000ea200080e0000 */
[----:B------:R-:W-:-:S07]  /*10dd0*/  IMAD.MOV.U32 R15, RZ, RZ, c[0x0][0x584] ;  /* 0x00016100ff0f7624 */ /* 0x000fce00078e00ff */
[----:B------:R-:W3:Y:S01]  /*10de0*/  POPC R7, UR4 ;  /* 0x0000000400077d09 */ /* 0x000ee20008000000 */
[----:B--2---:R-:W-:-:S13]  /*10df0*/  ISETP.EQ.U32.AND P0, PT, R8, R3, PT ;  /* 0x000000030800720c */ /* 0x004fda0003f02070 */
[----:B---3--:R-:W2:Y:S04]  /*10e00*/  @P0 ATOMG.E.ADD.STRONG.GPU PT, R7, [R14.64], R7 ;  /* 0x000000070e0709a8 */ /* 0x008ea800081ee1c6 */
[----:B------:R-:W3:Y:S02]  /*10e10*/  S2R R3, SR_LTMASK ;  /* 0x0000000000037919 */ /* 0x000ee40000003900 */
[----:B---3--:R-:W-:-:S06]  /*10e20*/  LOP3.LUT R3, R3, UR4, RZ, 0xc0, !PT ;  /* 0x0000000403037c12 */ /* 0x008fcc000f8ec0ff */
[----:B------:R-:W3:Y:S01]  /*10e30*/  POPC R3, R3 ;  /* 0x0000000300037309 */ /* 0x000ee20000000000 */
[----:B--2---:R-:W3:Y:S02]  /*10e40*/  SHFL.IDX PT, R7, R7, R8, 0x1f ;  /* 0x00001f0807077589 */ /* 0x004ee400000e0000 */
[----:B---3-5:R-:W-:-:S05]  /*10e50*/  IADD3 R11, R7, c[0x0][0xc], R3 ;  /* 0x00000300070b7a10 */ /* 0x028fca0007ffe003 */
[----:B------:R2:W-:Y:S02]  /*10e60*/  STL [R1+0x10], R11 ;  /* 0x0000100b01007387 */ /* 0x0005e40000100800 */
.L_x_1672:
[----:B------:R-:W-:Y:S05]  /*10e70*/  BSYNC B0 ;  /* 0x0000000000007941 */ /* 0x000fea0003800000 */
.L_x_1671:
[----:B------:R-:W-:Y:S01]  /*10e80*/  PRMT R2, R2, 0x9910, RZ ;  /* 0x0000991002027816 */ /* 0x000fe200000000ff */
[----:B------:R-:W-:Y:S03]  /*10e90*/  BSSY B1, `(.L_x_1673) ;  /* 0x000024f000017945 */ /* 0x000fe60003800000 */
[----:B------:R-:W-:Y:S01]  /*10ea0*/  ISETP.NE.AND P0, PT, R2, RZ, PT ;  /* 0x000000ff0200720c */ /* 0x000fe20003f05270 */
[----:B-----5:R-:W-:-:S12]  /*10eb0*/  IMAD.MOV.U32 R2, RZ, RZ, R11 ;  /* 0x000000ffff027224 */ /* 0x020fd800078e000b */
[----:B------:R-:W-:Y:S05]  /*10ec0*/  @!P0 BRA `(.L_x_1674) ;  /* 0x0000177000008947 */ /* 0x000fea0003800000 */
[----:B------:R-:W3:Y:S04]  /*10ed0*/  LDL R16, [R1+0x8] ;  /* 0x0000080001107983 */ /* 0x000ee80000100800 */
[----:B------:R-:W4:Y:S04]  /*10ee0*/  LDL R15, [R1+0x24] ;  /* 0x00002400010f7983 */ /* 0x000f280000100800 */
[----:B------:R-:W5:Y:S04]  /*10ef0*/  LDL R14, [R1+0x18] ;  /* 0x00001800010e7983 */ /* 0x000f680000100800 */
[----:B--2---:R-:W2:Y:S04]  /*10f00*/  LDL R11, [R1+0x20] ;  /* 0x00002000010b7983 */ /* 0x004ea80000100800 */
[----:B------:R-:W2:Y:S04]  /*10f10*/  LDL R8, [R1+0x2c] ;  /* 0x00002c0001087983 */ /* 0x000ea80000100800 */
[----:B------:R-:W2:Y:S04]  /*10f20*/  LDL R7, [R1+0x1c] ;  /* 0x00001c0001077983 */ /* 0x000ea80000100800 */
[----:B------:R-:W2:Y:S01]  /*10f30*/  LDL R3, [R1+0x28] ;  /* 0x0000280001037983 */ /* 0x000ea20000100800 */
        /* <DEDUP_REMOVED lines=65> */
[----:B------:R-:W-:Y:S01]  /*11350*/  F2FP.PACK_AB R9, R9, R126 ;  /* 0x0000007e0909723e */ /* 0x000fe200000000ff */
[----:B---3--:R3:W-:Y:S04]  /*11360*/  STS [R16], R160 ;  /* 0x000000a010007388 */ /* 0x0087e80000000800 */
[----:B------:R3:W-:Y:S04]  /*11370*/  STS [R16+0x400], R162 ;  /* 0x000400a210007388 */ /* 0x0007e80000000800 */
[----:B------:R3:W-:Y:S04]  /*11380*/  STS [R249], R156 ;  /* 0x0000009cf9007388 */ /* 0x0007e80000000800 */
[----:B------:R3:W-:Y:S04]  /*11390*/  STS [R249+0x400], R158 ;  /* 0x0004009ef9007388 */ /* 0x0007e80000000800 */
[----:B------:R3:W-:Y:S04]  /*113a0*/  STS [R16+0x2000], R164 ;  /* 0x002000a410007388 */ /* 0x0007e80000000800 */
[----:B------:R3:W-:Y:S04]  /*113b0*/  STS [R16+0x2400], R166 ;  /* 0x002400a610007388 */ /* 0x0007e80000000800 */
[----:B------:R3:W-:Y:S04]  /*113c0*/  STS [R249+0x2000], R168 ;  /* 0x002000a8f9007388 */ /* 0x0007e80000000800 */
[----:B------:R3:W-:Y:S04]  /*113d0*/  STS [R249+0x2400], R170 ;  /* 0x002400aaf9007388 */ /* 0x0007e80000000800 */
[----:B----4-:R3:W-:Y:S04]  /*113e0*/  STS [R15], R152 ;  /* 0x000000980f007388 */ /* 0x0107e80000000800 */
[----:B------:R3:W-:Y:S04]  /*113f0*/  STS [R15+0x400], R154 ;  /* 0x0004009a0f007388 */ /* 0x0007e80000000800 */
[----:B-----5:R3:W-:Y:S04]  /*11400*/  STS [R14], R148 ;  /* 0x000000940e007388 */ /* 0x0207e80000000800 */
[----:B------:R3:W-:Y:S04]  /*11410*/  STS [R14+0x400], R150 ;  /* 0x000400960e007388 */ /* 0x0007e80000000800 */
[----:B------:R3:W-:Y:S04]  /*11420*/  STS [R15+0x2000], R172 ;  /* 0x002000ac0f007388 */ /* 0x0007e80000000800 */
[----:B------:R3:W-:Y:S04]  /*11430*/  STS [R15+0x2400], R174 ;  /* 0x002400ae0f007388 */ /* 0x0007e80000000800 */
[----:B------:R3:W-:Y:S04]  /*11440*/  STS [R14+0x2000], R176 ;  /* 0x002000b00e007388 */ /* 0x0007e80000000800 */
[----:B------:R3:W-:Y:S04]  /*11450*/  STS [R14+0x2400], R178 ;  /* 0x002400b20e007388 */ /* 0x0007e80000000800 */
[----:B--2---:R3:W-:Y:S04]  /*11460*/  STS [R11], R144 ;  /* 0x000000900b007388 */ /* 0x0047e80000000800 */
[----:B------:R3:W-:Y:S04]  /*11470*/  STS [R11+0x400], R146 ;  /* 0x000400920b007388 */ /* 0x0007e80000000800 */
[----:B------:R3:W-:Y:S04]  /*11480*/  STS [R8], R140 ;  /* 0x0000008c08007388 */ /* 0x0007e80000000800 */
[----:B------:R3:W-:Y:S04]  /*11490*/  STS [R8+0x400], R142 ;  /* 0x0004008e08007388 */ /* 0x0007e80000000800 */
[----:B------:R3:W-:Y:S04]  /*114a0*/  STS [R11+0x2000], R180 ;  /* 0x002000b40b007388 */ /* 0x0007e80000000800 */
[----:B------:R3:W-:Y:S04]  /*114b0*/  STS [R11+0x2400], R182 ;  /* 0x002400b60b007388 */ /* 0x0007e80000000800 */
[----:B------:R3:W-:Y:S04]  /*114c0*/  STS [R8+0x2000], R184 ;  /* 0x002000b808007388 */ /* 0x0007e80000000800 */
        /* <DEDUP_REMOVED lines=43> */
[----:B---3--:R-:W-:Y:S01]  /*11780*/  SHF.R.S32.HI R3, RZ, 0x1f, R247 ;  /* 0x0000001fff037819 */ /* 0x008fe200000114f7 */
[----:B------:R-:W-:Y:S01]  /*11790*/  IMAD.MOV.U32 R6, RZ, RZ, RZ ;  /* 0x000000ffff067224 */ /* 0x000fe200078e00ff */
[----:B------:R-:W-:Y:S01]  /*117a0*/  MOV R4, 0x11800 ;  /* 0x0001180000047802 */ /* 0x000fe20000000f00 */
[----:B------:R-:W-:Y:S01]  /*117b0*/  IMAD.MOV.U32 R5, RZ, RZ, 0x1f ;  /* 0x0000001fff057424 */ /* 0x000fe200078e00ff */
[----:B------:R-:W-:-:S04]  /*117c0*/  LEA.HI R3, R3, R247, RZ, 0x7 ;  /* 0x000000f703037211 */ /* 0x000fc800078f38ff */
[----:B------:R-:W-:-:S05]  /*117d0*/  SHF.R.S32.HI R3, RZ, 0x7, R3 ;  /* 0x00000007ff037819 */ /* 0x000fca0000011403 */
[----:B------:R-:W-:Y:S02]  /*117e0*/  IMAD.MOV.U32 R7, RZ, RZ, R3 ;  /* 0x000000ffff077224 */ /* 0x000fe400078e0003 */
[----:B-1----:R-:W-:Y:S05]  /*117f0*/  CALL.REL.NOINC `($__internal_5_$__cuda_sm70_shflsync_idx_p) ;  /* 0x000061c000007944 */ /* 0x002fea0003c00000 */
.L_x_1675:
[----:B---3--:R-:W2:Y:S04]  /*11800*/  LDL.LU R11, [R1+0x40] ;  /* 0x00004000010b7983 */ /* 0x008ea80000300800 */
[----:B------:R-:W3:Y:S04]  /*11810*/  LDL.LU R18, [R1+0x50] ;  /* 0x0000500001127983 */ /* 0x000ee80000300800 */
[----:B------:R-:W4:Y:S04]  /*11820*/  LDL R16, [R1+0x4] ;  /* 0x0000040001107983 */ /* 0x000f280000100800 */
[----:B------:R-:W3:Y:S01]  /*11830*/  LDL.LU R64, [R1+0x3c] ;  /* 0x00003c0001407983 */ /* 0x000ee20000300800 */
[----:B------:R-:W-:-:S03]  /*11840*/  IMAD.MOV.U32 R3, RZ, RZ, 0x1 ;  /* 0x00000001ff037424 */ /* 0x000fc600078e00ff */
[----:B------:R-:W4:Y:S02]  /*11850*/  LDL R17, [R1] ;  /* 0x0000000001117983 */ /* 0x000f240000100800 */
[----:B------:R-:W-:Y:S02]  /*11860*/  ISETP.NE.AND P1, PT, R3, c[0x0][0x4e8], PT ;  /* 0x00013a0003007a0c */ /* 0x000fe40003f25270 */
[----:B------:R1:W5:Y:S01]  /*11870*/  LDL R71, [R1+0xc] ;  /* 0x00000c0001477983 */ /* 0x0003620000100800 */
[----:B------:R-:W-:Y:S02]  /*11880*/  ULDC UR5, c[0x0][0x4e8] ;  /* 0x00013a0000057ab9 */ /* 0x000fe40000000800 */
[----:B------:R-:W-:Y:S02]  /*11890*/  ULDC UR4, c[0x0][0x388] ;  /* 0x0000e20000047ab9 */ /* 0x000fe40000000800 */
[----:B------:R-:W-:Y:S01]  /*118a0*/  UIMAD UR4, UR5, UR4, URZ ;  /* 0x00000004050472a4 */ /* 0x000fe2000f8e023f */
[----:B------:R-:W-:-:S04]  /*118b0*/  SHF.R.S32.HI R61, RZ, 0x1f, R247 ;  /* 0x0000001fff3d7819 */ /* 0x000fc800000114f7 */
[----:B------:R-:W-:-:S04]  /*118c0*/  LEA.HI R61, R61, R247, RZ, 0x3 ;  /* 0x000000f73d3d7211 */ /* 0x000fc800078f18ff */
[----:B------:R-:W-:Y:S01]  /*118d0*/  SHF.R.S32.HI R61, RZ, 0x3, R61 ;  /* 0x00000003ff3d7819 */ /* 0x000fe2000001143d */
[----:B------:R-:W-:Y:S01]  /*118e0*/  BSSY B0, `(.L_x_1676) ;  /* 0x000006c000007945 */ /* 0x000fe20003800000 */
[----:B--2---:R-:W-:Y:S01]  /*118f0*/  SHF.R.S32.HI R6, RZ, 0x1f, R11 ;  /* 0x0000001fff067819 */ /* 0x004fe2000001140b */
[----:B------:R-:W-:-:S04]  /*11900*/  IMAD.WIDE.U32 R8, R11, c[0x0][0x490], RZ ;  /* 0x000124000b087a25 */ /* 0x000fc800078e00ff */
[C---:B------:R-:W-:Y:S02]  /*11910*/  IMAD R4, R6.reuse, c[0x0][0x490], RZ ;  /* 0x0001240006047a24 */ /* 0x040fe400078e02ff */
[----:B------:R-:W-:Y:S02]  /*11920*/  IMAD R6, R6, c[0x0][0x3e8], RZ ;  /* 0x0000fa0006067a24 */ /* 0x000fe400078e02ff */
[C---:B------:R-:W-:Y:S02]  /*11930*/  IMAD R4, R11.reuse, c[0x0][0x494], R4 ;  /* 0x000125000b047a24 */ /* 0x040fe400078e0204 */
[----:B------:R-:W-:Y:S02]  /*11940*/  IMAD R6, R11, c[0x0][0x3ec], R6 ;  /* 0x0000fb000b067a24 */ /* 0x000fe400078e0206 */
[----:B---3--:R-:W-:Y:S02]  /*11950*/  IMAD.IADD R3, R252, 0x1, R64 ;  /* 0x00000001fc037824 */ /* 0x008fe400078e0240 */
[----:B------:R-:W-:Y:S01]  /*11960*/  IMAD.IADD R9, R9, 0x1, R4 ;  /* 0x0000000109097824 */ /* 0x000fe200078e0204 */
[----:B------:R-:W-:Y:S01]  /*11970*/  SHF.R.S32.HI R4, RZ, 0x1f, R18 ;  /* 0x0000001fff047819 */ /* 0x000fe20000011412 */
[----:B------:R-:W-:Y:S01]  /*11980*/  @P1 IMAD.HI.U32 R5, R3, c[0x0][0x4ec], RZ ;  /* 0x00013b0003051a27 */ /* 0x000fe200078e00ff */
[----:B------:R-:W-:-:S03]  /*11990*/  MOV R7, R3 ;  /* 0x0000000300077202 */ /* 0x000fc60000000f00 */
[----:B------:R-:W-:Y:S01]  /*119a0*/  IMAD.WIDE.U32 R14, R11, c[0x0][0x3e8], RZ ;  /* 0x0000fa000b0e7a25 */ /* 0x000fe200078e00ff */
[----:B------:R-:W-:-:S05]  /*119b0*/  @P1 SHF.R.U32.HI R7, RZ, c[0x0][0x4f0], R5 ;  /* 0x00013c00ff071a19 */ /* 0x000fca0000011605 */
[----:B------:R-:W-:Y:S02]  /*119c0*/  IMAD.MOV R5, RZ, RZ, -R7 ;  /* 0x000000ffff057224 */ /* 0x000fe400078e0a07 */
[----:B------:R-:W-:Y:S02]  /*119d0*/  IMAD R11, R4, c[0x0][0x498], RZ ;  /* 0x00012600040b7a24 */ /* 0x000fe400078e02ff */
[----:B------:R-:W-:Y:S02]  /*119e0*/  IMAD R5, R5, c[0x0][0x4e8], R3 ;  /* 0x00013a0005057a24 */ /* 0x000fe400078e0203 */
[C---:B------:R-:W-:Y:S01]  /*119f0*/  IMAD.WIDE.U32 R8, R18.reuse, c[0x0][0x498], R8 ;  /* 0x0001260012087a25 */ /* 0x040fe200078e0008 */
[----:B------:R-:W-:Y:S02]  /*11a00*/  IADD3 R15, R15, R6, RZ ;  /* 0x000000060f0f7210 */ /* 0x000fe40007ffe0ff */
[----:B------:R-:W-:Y:S01]  /*11a10*/  SHF.R.S32.HI R3, RZ, 0x1f, R7 ;  /* 0x0000001fff037819 */ /* 0x000fe20000011407 */
[----:B------:R-:W-:Y:S01]  /*11a20*/  IMAD R11, R18, c[0x0][0x49c], R11 ;  /* 0x00012700120b7a24 */ /* 0x000fe200078e020b */
[----:B------:R-:W-:-:S02]  /*11a30*/  IADD3 R8, P0, R7, R8, RZ ;  /* 0x0000000807087210 */ /* 0x000fc40007f1e0ff */
[----:B------:R-:W-:Y:S01]  /*11a40*/  SHF.R.S32.HI R6, RZ, 0x1f, R5 ;  /* 0x0000001fff067819 */ /* 0x000fe20000011405 */
[----:B------:R-:W-:Y:S01]  /*11a50*/  IMAD R4, R4, c[0x0][0x3f0], RZ ;  /* 0x0000fc0004047a24 */ /* 0x000fe200078e02ff */
[----:B------:R-:W-:Y:S01]  /*11a60*/  IADD3.X R9, R3, R9, R11, P0, !PT ;  /* 0x0000000903097210 */ /* 0x000fe200007fe40b */
[----:B----4-:R-:W-:Y:S01]  /*11a70*/  IMAD.IADD R3, R16, 0x1, R64 ;  /* 0x0000000110037824 */ /* 0x010fe200078e0240 */
[----:B------:R-:W-:Y:S01]  /*11a80*/  SHF.R.S32.HI R16, RZ, 0x1f, R247 ;  /* 0x0000001fff107819 */ /* 0x000fe200000114f7 */
[----:B------:R-:W-:Y:S02]  /*11a90*/  IMAD R6, R6, c[0x0][0x488], RZ ;  /* 0x0001220006067a24 */ /* 0x000fe400078e02ff */
[----:B------:R-:W-:Y:S01]  /*11aa0*/  IMAD R4, R18, c[0x0][0x3f4], R4 ;  /* 0x0000fd0012047a24 */ /* 0x000fe200078e0204 */
[----:B------:R-:W-:Y:S01]  /*11ab0*/  LEA.HI R16, R16, R247, RZ, 0x5 ;  /* 0x000000f710107211 */ /* 0x000fe200078f28ff */
[----:B------:R-:W-:-:S04]  /*11ac0*/  IMAD.WIDE.U32 R14, R18, c[0x0][0x3f0], R14 ;  /* 0x0000fc00120e7a25 */ /* 0x000fc800078e000e */
[C---:B------:R-:W-:Y:S02]  /*11ad0*/  IMAD R6, R5.reuse, c[0x0][0x48c], R6 ;  /* 0x0001230005067a24 */ /* 0x040fe400078e0206 */
[----:B------:R-:W-:Y:S01]  /*11ae0*/  IMAD.WIDE.U32 R8, R5, c[0x0][0x488], R8 ;  /* 0x0001220005087a25 */ /* 0x000fe200078e0008 */
[----:B------:R-:W-:-:S03]  /*11af0*/  LOP3.LUT R16, R16, 0xffffffe0, RZ, 0xc0, !PT ;  /* 0xffffffe010107812 */ /* 0x000fc600078ec0ff */
[----:B------:R-:W-:Y:S01]  /*11b00*/  @P1 IMAD.HI.U32 R5, R3, c[0x0][0x4ec], RZ ;  /* 0x00013b0003051a27 */ /* 0x000fe200078e00ff */
[----:B------:R-:W-:-:S03]  /*11b10*/  IADD3 R6, R9, R6, RZ ;  /* 0x0000000609067210 */ /* 0x000fc60007ffe0ff */
[----:B------:R-:W-:Y:S01]  /*11b20*/  IMAD.IADD R21, R15, 0x1, R4 ;  /* 0x000000010f157824 */ /* 0x000fe200078e0204 */
[C---:B------:R-:W-:Y:S02]  /*11b30*/  LEA R4, P0, R8.reuse, c[0x0][0x450], 0x2 ;  /* 0x0001140008047a11 */ /* 0x040fe400078010ff */
[----:B------:R-:W-:Y:S02]  /*11b40*/  MOV R11, R3 ;  /* 0x00000003000b7202 */ /* 0x000fe40000000f00 */
[----:B------:R-:W-:Y:S02]  /*11b50*/  @P1 SHF.R.U32.HI R11, RZ, c[0x0][0x4f0], R5 ;  /* 0x00013c00ff0b1a19 */ /* 0x000fe40000011605 */
[----:B------:R-:W-:Y:S02]  /*11b60*/  LEA.HI.X R5, R8, c[0x0][0x454], R6, 0x2, P0 ;  /* 0x0001150008057a11 */ /* 0x000fe400000f1406 */
[----:B------:R-:W-:Y:S01]  /*11b70*/  IADD3 R16, -R16, R247, RZ ;  /* 0x000000f710107210 */ /* 0x000fe20007ffe1ff */
[----:B------:R-:W-:Y:S01]  /*11b80*/  IMAD.IADD R6, R17, 0x1, R64 ;  /* 0x0000000111067824 */ /* 0x000fe200078e0240 */
[----:B------:R-:W-:Y:S01]  /*11b90*/  SHF.R.S32.HI R62, RZ, 0x1f, R11 ;  /* 0x0000001fff3e7819 */ /* 0x000fe2000001140b */
[----:B------:R-:W-:Y:S01]  /*11ba0*/  SHFL.IDX PT, R18, R4, RZ, 0x1c1f ;  /* 0x001c1fff04127589 */ /* 0x000fe200000e0000 */
[----:B------:R-:W-:-:S03]  /*11bb0*/  LOP3.LUT P0, RZ, R16, 0x3, RZ, 0xc0, !PT ;  /* 0x0000000310ff7812 */ /* 0x000fc6000780c0ff */
[----:B------:R-:W2:Y:S01]  /*11bc0*/  SHFL.IDX PT, R19, R5, RZ, 0x1c1f ;  /* 0x001c1fff05137589 */ /* 0x000ea200000e0000 */
[----:B------:R-:W-:-:S03]  /*11bd0*/  IMAD.MOV.U32 R20, RZ, RZ, R14 ;  /* 0x000000ffff147224 */ /* 0x000fc600078e000e */
[----:B------:R-:W-:Y:S01]  /*11be0*/  SHFL.IDX PT, R16, R4, 0x1, 0x1c1f ;  /* 0x003c1f0004107f89 */ /* 0x000fe200000e0000 */
[----:B------:R-:W-:-:S03]  /*11bf0*/  IMAD R62, R62, c[0x0][0x3e0], RZ ;  /* 0x0000f8003e3e7a24 */ /* 0x000fc600078e02ff */
[----:B------:R-:W3:Y:S04]  /*11c00*/  SHFL.IDX PT, R17, R5, 0x1, 0x1c1f ;  /* 0x003c1f0005117f89 */ /* 0x000ee800000e0000 */
[----:B------:R-:W-:Y:S04]  /*11c10*/  SHFL.IDX PT, R8, R4, 0x2, 0x1c1f ;  /* 0x005c1f0004087f89 */ /* 0x000fe800000e0000 */
[----:B------:R-:W4:Y:S04]  /*11c20*/  SHFL.IDX PT, R9, R5, 0x2, 0x1c1f ;  /* 0x005c1f0005097f89 */ /* 0x000f2800000e0000 */
[----:B------:R-:W-:Y:S04]  /*11c30*/  SHFL.IDX PT, R4, R4, 0x3, 0x1c1f ;  /* 0x007c1f0004047f89 */ /* 0x000fe800000e0000 */
[----:B------:R-:W1:Y:S01]  /*11c40*/  SHFL.IDX PT, R5, R5, 0x3, 0x1c1f ;  /* 0x007c1f0005057f89 */ /* 0x000e6200000e0000 */
[C---:B------:R-:W-:Y:S01]  /*11c50*/  IADD3 R7, -R11.reuse, RZ, RZ ;  /* 0x000000ff0b077210 */ /* 0x040fe20007ffe1ff */
[C---:B------:R-:W-:Y:S01]  /*11c60*/  IMAD R62, R11.reuse, c[0x0][0x3e4], R62 ;  /* 0x0000f9000b3e7a24 */ /* 0x040fe200078e023e */
[C---:B------:R-:W-:Y:S01]  /*11c70*/  IADD3 R14, R6.reuse, 0x8, RZ ;  /* 0x00000008060e7810 */ /* 0x040fe20007ffe0ff */
[----:B------:R-:W-:Y:S01]  /*11c80*/  IMAD.WIDE.U32 R20, R11, c[0x0][0x3e0], R20 ;  /* 0x0000f8000b147a25 */ /* 0x000fe200078e0014 */
[----:B------:R-:W-:-:S02]  /*11c90*/  ISETP.GE.OR P3, PT, R6, UR4, P0 ;  /* 0x0000000406007c0c */ /* 0x000fc40008766670 */
[C---:B------:R-:W-:Y:S02]  /*11ca0*/  IADD3 R11, R6.reuse, 0x40, RZ ;  /* 0x00000040060b7810 */ /* 0x040fe40007ffe0ff */
[----:B------:R-:W-:Y:S01]  /*11cb0*/  IADD3 R6, R6, 0x48, RZ ;  /* 0x0000004806067810 */ /* 0x000fe20007ffe0ff */
[----:B------:R-:W-:Y:S01]  /*11cc0*/  IMAD R3, R7, c[0x0][0x4e8], R3 ;  /* 0x00013a0007037a24 */ /* 0x000fe200078e0203 */
[----:B------:R-:W-:Y:S02]  /*11cd0*/  ISETP.GE.OR P2, PT, R14, UR4, P0 ;  /* 0x000000040e007c0c */ /* 0x000fe40008746670 */
[----:B------:R-:W-:Y:S02]  /*11ce0*/  ISETP.GE.OR P1, PT, R11, UR4, P0 ;  /* 0x000000040b007c0c */ /* 0x000fe40008726670 */
[----:B------:R-:W-:Y:S02]  /*11cf0*/  ISETP.GE.OR P0, PT, R6, UR4, P0 ;  /* 0x0000000406007c0c */ /* 0x000fe40008706670 */
[----:B------:R-:W-:Y:S01]  /*11d00*/  SHF.R.S32.HI R6, RZ, 0x1f, R3 ;  /* 0x0000001fff067819 */ /* 0x000fe20000011403 */
[----:B--2---:R2:W-:Y:S04]  /*11d10*/  @!P3 ST.E [R18.64], R10 ;  /* 0x0000000a1200b985 */ /* 0x0045e8000c101906 */
[----:B------:R-:W-:-:S02]  /*11d20*/  IMAD R6, R6, c[0x0][0x3d8], RZ ;  /* 0x0000f60006067a24 */ /* 0x000fc400078e02ff */
[----:B---3--:R2:W-:Y:S01]  /*11d30*/  @!P2 ST.E [R16.64], R12 ;  /* 0x0000000c1000a985 */ /* 0x0085e2000c101906 */
[----:B------:R-:W-:Y:S01]  /*11d40*/  IMAD.IADD R63, R21, 0x1, R62 ;  /* 0x00000001153f7824 */ /* 0x000fe200078e023e */
[----:B------:R-:W-:Y:S01]  /*11d50*/  MOV R62, R20 ;  /* 0x00000014003e7202 */ /* 0x000fe20000000f00 */
[C---:B------:R-:W-:Y:S01]  /*11d60*/  IMAD R60, R3.reuse, c[0x0][0x3dc], R6 ;  /* 0x0000f700033c7a24 */ /* 0x040fe200078e0206 */
[----:B----4-:R2:W-:Y:S04]  /*11d70*/  @!P1 ST.E [R8.64], R13 ;  /* 0x0000000d08009985 */ /* 0x0105e8000c101906 */
[----:B-1----:R2:W-:Y:S04]  /*11d80*/  @!P0 ST.E [R4.64], R0 ;  /* 0x0000000004008985 */ /* 0x0025e8000c101906 */
        /* <DEDUP_REMOVED lines=14> */
[----:B------:R-:W-:Y:S01]  /*11e70*/  IMAD.WIDE.U32 R62, R3, c[0x0][0x3d8], R62 ;  /* 0x0000f600033e7a25 */ /* 0x000fe200078e003e */
[----:B------:R-:W-:-:S03]  /*11e80*/  IADD3 R70, R61, R64, RZ ;  /* 0x000000403d467210 */ /* 0x000fc60007ffe0ff */
[----:B------:R-:W-:Y:S01]  /*11e90*/  IMAD.IADD R60, R63, 0x1, R60 ;  /* 0x000000013f3c7824 */ /* 0x000fe200078e023c */
[----:B------:R-:W-:-:S04]  /*11ea0*/  LEA R69, P0, R62, c[0x0][0x380], 0x1 ;  /* 0x0000e0003e457a11 */ /* 0x000fc800078008ff */
[----:B------:R-:W-:Y:S02]  /*11eb0*/  LEA.HI.X R68, R62, c[0x0][0x384], R60, 0x1, P0 ;  /* 0x0000e1003e447a11 */ /* 0x000fe400000f0c3c */
[----:B------:R-:W-:Y:S01]  /*11ec0*/  ISETP.GE.AND P0, PT, R70, UR4, PT ;  /* 0x0000000446007c0c */ /* 0x000fe2000bf06270 */
[----:B------:R2:W1:Y:S04]  /*11ed0*/  SHFL.IDX PT, R0, R69, RZ, 0x181f ;  /* 0x00181fff45007589 */ /* 0x00046800000e0000 */
[----:B------:R2:W1:Y:S08]  /*11ee0*/  SHFL.IDX PT, R3, R68, RZ, 0x181f ;  /* 0x00181fff44037589 */ /* 0x00047000000e0000 */
[----:B------:R-:W-:Y:S05]  /*11ef0*/  @P0 BRA `(.L_x_1677) ;  /* 0x000000a000000947 */ /* 0x000fea0003800000 */
[----:B---34-:R-:W3:Y:S01]  /*11f00*/  LDS.128 R64, [R251+0x80] ;  /* 0x00008000fb407984 */ /* 0x018ee20000000c00 */
[----:B-----5:R-:W-:-:S02]  /*11f10*/  ISETP.GE.AND P3, PT, R71, c[0x0][0x3c8], PT ;  /* 0x0000f20047007a0c */ /* 0x020fc40003f66270 */
[----:B------:R-:W-:Y:S01]  /*11f20*/  ISETP.GE.AND P2, PT, R250, c[0x0][0x3c8], PT ;  /* 0x0000f200fa007a0c */ /* 0x000fe20003f46270 */
[----:B------:R-:W4:Y:S10]  /*11f30*/  LDS.128 R60, [R251+0x4080] ;  /* 0x00408000fb3c7984 */ /* 0x000f340000000c00 */
[----:B-1----:R-:W-:-:S02]  /*11f40*/  @!P3 LEA R72, P1, R71, R0, 0x1 ;  /* 0x000000004748b211 */ /* 0x002fc400078208ff */
[C---:B------:R-:W-:Y:S02]  /*11f50*/  @!P2 LEA R74, P0, R250.reuse, R0, 0x1 ;  /* 0x00000000fa4aa211 */ /* 0x040fe400078008ff */
[-C--:B------:R-:W-:Y:S02]  /*11f60*/  @!P3 LEA.HI.X R73, R71, R3.reuse, R246, 0x1, P1 ;  /* 0x000000034749b211 */ /* 0x080fe400008f0cf6 */
[----:B------:R-:W-:-:S03]  /*11f70*/  @!P2 LEA.HI.X R75, R250, R3, R245, 0x1, P0 ;  /* 0x00000003fa4ba211 */ /* 0x000fc600000f0cf5 */
[----:B---3--:R1:W-:Y:S04]  /*11f80*/  @!P3 ST.E.128 [R72.64], R64 ;  /* 0x000000404800b985 */ /* 0x0083e8000c101d06 */
[----:B----4-:R1:W-:Y:S02]  /*11f90*/  @!P2 ST.E.128 [R74.64], R60 ;  /* 0x0000003c4a00a985 */ /* 0x0103e4000c101d06 */
.L_x_1677:
[----:B---34-:R-:W-:Y:S05]  /*11fa0*/  BSYNC B0 ;  /* 0x0000000000007941 */ /* 0x018fea0003800000 */
.L_x_1676:
[----:B-1----:R-:W-:Y:S01]  /*11fb0*/  IADD3 R60, R70, 0x10, RZ ;  /* 0x00000010463c7810 */ /* 0x002fe20007ffe0ff */
[----:B------:R1:W3:Y:S01]  /*11fc0*/  SHFL.IDX PT, R3, R68, 0x1, 0x181f ;  /* 0x00381f0044037f89 */ /* 0x0002e200000e0000 */
[----:B------:R-:W-:Y:S02]  /*11fd0*/  BSSY B0, `(.L_x_1678) ;  /* 0x000000c000007945 */ /* 0x000fe40003800000 */
[----:B------:R-:W-:Y:S01]  /*11fe0*/  ISETP.GE.AND P0, PT, R60, UR4, PT ;  /* 0x000000043c007c0c */ /* 0x000fe2000bf06270 */
[----:B--2---:R1:W2:-:S12]  /*11ff0*/  SHFL.IDX PT, R0, R69, 0x1, 0x181f ;  /* 0x00381f0045007f89 */ /* 0x00429800000e0000 */
[----:B------:R-:W-:Y:S05]  /*12000*/  @P0 BRA `(.L_x_1679) ;  /* 0x0000008000000947 */ /* 0x000fea0003800000 */
[----:B-----5:R-:W-:Y:S02]  /*12010*/  ISETP.GE.AND P1, PT, R71, c[0x0][0x3c8], PT ;  /* 0x0000f20047007a0c */ /* 0x020fe40003f26270 */
[----:B------:R-:W-:-:S11]  /*12020*/  ISETP.GE.AND P0, PT, R250, c[0x0][0x3c8], PT ;  /* 0x0000f200fa007a0c */ /* 0x000fd60003f06270 */
[CC--:B--2---:R-:W-:Y:S02]  /*12030*/  @!P1 LEA R60, P3, R71.reuse, R0.reuse, 0x1 ;  /* 0x00000000473c9211 */ /* 0x0c4fe400078608ff */
[C---:B------:R-:W-:Y:S02]  /*12040*/  @!P0 LEA R62, P2, R250.reuse, R0, 0x1 ;  /* 0x00000000fa3e8211 */ /* 0x040fe400078408ff */
[-C--:B---3--:R-:W-:Y:S02]  /*12050*/  @!P1 LEA.HI.X R61, R71, R3.reuse, R246, 0x1, P3 ;  /* 0x00000003473d9211 */ /* 0x088fe400018f0cf6 */
[----:B------:R-:W-:-:S03]  /*12060*/  @!P0 LEA.HI.X R63, R250, R3, R245, 0x1, P2 ;  /* 0x00000003fa3f8211 */ /* 0x000fc600010f0cf5 */
[----:B------:R2:W-:Y:S04]  /*12070*/  @!P1 ST.E.128 [R60.64], R56 ;  /* 0x000000383c009985 */ /* 0x0005e8000c101d06 */
[----:B------:R2:W-:Y:S02]  /*12080*/  @!P0 ST.E.128 [R62.64], R28 ;  /* 0x0000001c3e008985 */ /* 0x0005e4000c101d06 */
.L_x_1679:
[----:B------:R-:W-:Y:S05]  /*12090*/  BSYNC B0 ;  /* 0x0000000000007941 */ /* 0x000fea0003800000 */
.L_x_1678:
[----:B--2---:R-:W-:Y:S01]  /*120a0*/  IADD3 R28, R70, 0x20, RZ ;  /* 0x00000020461c7810 */ /* 0x004fe20007ffe0ff */
[----:B---3--:R2:W3:Y:S01]  /*120b0*/  SHFL.IDX PT, R3, R68, 0x2, 0x181f ;  /* 0x00581f0044037f89 */ /* 0x0084e200000e0000 */
[----:B------:R-:W-:Y:S02]  /*120c0*/  BSSY B0, `(.L_x_1680) ;  /* 0x000000c000007945 */ /* 0x000fe40003800000 */
[----:B------:R-:W-:Y:S01]  /*120d0*/  ISETP.GE.AND P0, PT, R28, UR4, PT ;  /* 0x000000041c007c0c */ /* 0x000fe2000bf06270 */
[----:B------:R2:W4:-:S12]  /*120e0*/  SHFL.IDX PT, R0, R69, 0x2, 0x181f ;  /* 0x00581f0045007f89 */ /* 0x00051800000e0000 */
[----:B------:R-:W-:Y:S05]  /*120f0*/  @P0 BRA `(.L_x_1681) ;  /* 0x0000008000000947 */ /* 0x000fea0003800000 */
[----:B-----5:R-:W-:Y:S02]  /*12100*/  ISETP.GE.AND P1, PT, R71, c[0x0][0x3c8], PT ;  /* 0x0000f20047007a0c */ /* 0x020fe40003f26270 */
[----:B------:R-:W-:-:S11]  /*12110*/  ISETP.GE.AND P0, PT, R250, c[0x0][0x3c8], PT ;  /* 0x0000f200fa007a0c */ /* 0x000fd60003f06270 */
[CC--:B----4-:R-:W-:Y:S02]  /*12120*/  @!P1 LEA R28, P3, R71.reuse, R0.reuse, 0x1 ;  /* 0x00000000471c9211 */ /* 0x0d0fe400078608ff */
[C---:B------:R-:W-:Y:S02]  /*12130*/  @!P0 LEA R30, P2, R250.reuse, R0, 0x1 ;  /* 0x00000000fa1e8211 */ /* 0x040fe400078408ff */
[-C--:B---3--:R-:W-:Y:S02]  /*12140*/  @!P1 LEA.HI.X R29, R71, R3.reuse, R246, 0x1, P3 ;  /* 0x00000003471d9211 */ /* 0x088fe400018f0cf6 */
[----:B------:R-:W-:-:S03]  /*12150*/  @!P0 LEA.HI.X R31, R250, R3, R245, 0x1, P2 ;  /* 0x00000003fa1f8211 */ /* 0x000fc600010f0cf5 */
[----:B------:R3:W-:Y:S04]  /*12160*/  @!P1 ST.E.128 [R28.64], R52 ;  /* 0x000000341c009985 */ /* 0x0007e8000c101d06 */
[----:B------:R3:W-:Y:S02]  /*12170*/  @!P0 ST.E.128 [R30.64], R24 ;  /* 0x000000181e008985 */ /* 0x0007e4000c101d06 */
.L_x_1681:
[----:B------:R-:W-:Y:S05]  /*12180*/  BSYNC B0 ;  /* 0x0000000000007941 */ /* 0x000fea0003800000 */
.L_x_1680:
[----:B---3--:R-:W-:Y:S01]  /*12190*/  IADD3 R24, R70, 0x30, RZ ;  /* 0x0000003046187810 */ /* 0x008fe20007ffe0ff */
[----:B------:R3:W1:Y:S01]  /*121a0*/  SHFL.IDX PT, R3, R68, 0x3, 0x181f ;  /* 0x00781f0044037f89 */ /* 0x00066200000e0000 */
[----:B------:R-:W-:Y:S02]  /*121b0*/  BSSY B0, `(.L_x_1682) ;  /* 0x000000c000007945 */ /* 0x000fe40003800000 */
[----:B------:R-:W-:Y:S01]  /*121c0*/  ISETP.GE.AND P0, PT, R24, UR4, PT ;  /* 0x0000000418007c0c */ /* 0x000fe2000bf06270 */
[----:B----4-:R3:W4:-:S12]  /*121d0*/  SHFL.IDX PT, R0, R69, 0x3, 0x181f ;  /* 0x00781f0045007f89 */ /* 0x01071800000e0000 */
[----:B------:R-:W-:Y:S05]  /*121e0*/  @P0 BRA `(.L_x_1683) ;  /* 0x0000008000000947 */ /* 0x000fea0003800000 */
[----:B-----5:R-:W-:Y:S02]  /*121f0*/  ISETP.GE.AND P1, PT, R71, c[0x0][0x3c8], PT ;  /* 0x0000f20047007a0c */ /* 0x020fe40003f26270 */
[----:B------:R-:W-:-:S11]  /*12200*/  ISETP.GE.AND P0, PT, R250, c[0x0][0x3c8], PT ;  /* 0x0000f200fa007a0c */ /* 0x000fd60003f06270 */
[CC--:B----4-:R-:W-:Y:S02]  /*12210*/  @!P1 LEA R24, P3, R71.reuse, R0.reuse, 0x1 ;  /* 0x0000000047189211 */ /* 0x0d0fe400078608ff */
[C---:B------:R-:W-:Y:S02]  /*12220*/  @!P0 LEA R26, P2, R250.reuse, R0, 0x1 ;  /* 0x00000000fa1a8211 */ /* 0x040fe400078408ff */
[-C--:B-1----:R-:W-:Y:S02]  /*12230*/  @!P1 LEA.HI.X R25, R71, R3.reuse, R246, 0x1, P3 ;  /* 0x0000000347199211 */ /* 0x082fe400018f0cf6 */
[----:B------:R-:W-:-:S03]  /*12240*/  @!P0 LEA.HI.X R27, R250, R3, R245, 0x1, P2 ;  /* 0x00000003fa1b8211 */ /* 0x000fc600010f0cf5 */
[----:B------:R1:W-:Y:S04]  /*12250*/  @!P1 ST.E.128 [R24.64], R48 ;  /* 0x0000003018009985 */ /* 0x0003e8000c101d06 */
[----:B------:R1:W-:Y:S02]  /*12260*/  @!P0 ST.E.128 [R26.64], R20 ;  /* 0x000000141a008985 */ /* 0x0003e4000c101d06 */
.L_x_1683:
[----:B------:R-:W-:Y:S05]  /*12270*/  BSYNC B0 ;  /* 0x0000000000007941 */ /* 0x000fea0003800000 */
.L_x_1682:
[----:B-1----:R-:W-:Y:S01]  /*12280*/  IADD3 R20, R70, 0x40, RZ ;  /* 0x0000004046147810 */ /* 0x002fe20007ffe0ff */
[----:B------:R1:W2:Y:S01]  /*12290*/  SHFL.IDX PT, R3, R68, 0x4, 0x181f ;  /* 0x00981f0044037f89 */ /* 0x0002a200000e0000 */
        /* <DEDUP_REMOVED lines=8> */
[-C--:B--2---:R-:W-:Y:S02]  /*12320*/  @!P1 LEA.HI.X R21, R71, R3.reuse, R246, 0x1, P3 ;  /* 0x0000000347159211 */ /* 0x084fe400018f0cf6 */
[----:B------:R-:W-:-:S03]  /*12330*/  @!P0 LEA.HI.X R23, R250, R3, R245, 0x1, P2 ;  /* 0x00000003fa178211 */ /* 0x000fc600010f0cf5 */
[----:B------:R2:W-:Y:S04]  /*12340*/  @!P1 ST.E.128 [R20.64], R44 ;  /* 0x0000002c14009985 */ /* 0x0005e8000c101d06 */
[----:B------:R2:W-:Y:S02]  /*12350*/  @!P0 ST.E.128 [R22.64], R16 ;  /* 0x0000001016008985 */ /* 0x0005e4000c101d06 */
.L_x_1685:
[----:B------:R-:W-:Y:S05]  /*12360*/  BSYNC B0 ;  /* 0x0000000000007941 */ /* 0x000fea0003800000 */
.L_x_1684:
[----:B--2---:R-:W-:Y:S01]  /*12370*/  IADD3 R16, R70, 0x50, RZ ;  /* 0x0000005046107810 */ /* 0x004fe20007ffe0ff */
        /* <DEDUP_REMOVED lines=13> */
.L_x_1687:
[----:B------:R-:W-:Y:S05]  /*12450*/  BSYNC B0 ;  /* 0x0000000000007941 */ /* 0x000fea0003800000 */
.L_x_1686:
        /* <DEDUP_REMOVED lines=14> */
.L_x_1689:
[----:B------:R-:W-:Y:S05]  /*12540*/  BSYNC B0 ;  /* 0x0000000000007941 */ /* 0x000fea0003800000 */
.L_x_1688:
[----:B------:R-:W-:Y:S01]  /*12550*/  IADD3 R70, R70, 0x70, RZ ;  /* 0x0000007046467810 */ /* 0x000fe20007ffe0ff */
[----:B-123--:R-:W1:Y:S03]  /*12560*/  SHFL.IDX PT, R68, R68, 0x7, 0x181f ;  /* 0x00f81f0044447f89 */ /* 0x00ee6600000e0000 */
[----:B------:R-:W-:Y:S01]  /*12570*/  ISETP.GE.AND P0, PT, R70, UR4, PT ;  /* 0x0000000446007c0c */ /* 0x000fe2000bf06270 */
[----:B------:R-:W2:-:S12]  /*12580*/  SHFL.IDX PT, R69, R69, 0x7, 0x181f ;  /* 0x00f81f0045457f89 */ /* 0x000e9800000e0000 */
[----:B------:R-:W-:Y:S05]  /*12590*/  @P0 BRA `(.L_x_1690) ;  /* 0x00000de000000947 */ /* 0x000fea0003800000 */
[----:B-----5:R-:W-:-:S13]  /*125a0*/  ISETP.GE.AND P0, PT, R71, c[0x0][0x3c8], PT ;  /* 0x0000f20047007a0c */ /* 0x020fda0003f06270 */
[----:B--2---:R-:W-:-:S04]  /*125b0*/  @!P0 LEA R8, P1, R71, R69, 0x1 ;  /* 0x0000004547088211 */ /* 0x004fc800078208ff */
        /* <DEDUP_REMOVED lines=8> */
.L_x_1674:
[----:B--2---:R-:W2:Y:S04]  /*12640*/  LDL R11, [R1+0x40] ;  /* 0x00004000010b7983 */ /* 0x004ea80000100800 */
[----:B------:R-:W3:Y:S04]  /*12650*/  LDL R10, [R1+0x50] ;  /* 0x00005000010a7983 */ /* 0x000ee80000100800 */
[----:B------:R4:W5:Y:S01]  /*12660*/  LDL R12, [R1+0x3c] ;  /* 0x00003c00010c7983 */ /* 0x0009620000100800 */
[----:B------:R-:W-:Y:S01]  /*12670*/  ISETP.GE.AND P0, PT, R247, 0x80, PT ;  /* 0x00000080f700780c */ /* 0x000fe20003f06270 */
[----:B------:R-:W-:Y:S01]  /*12680*/  BSSY B0, `(.L_x_1691) ;  /* 0x0000022000007945 */ /* 0x000fe20003800000 */
[----:B--2---:R-:W-:-:S02]  /*12690*/  SHF.R.S32.HI R3, RZ, 0x1f, R11 ;  /* 0x0000001fff037819 */ /* 0x004fc4000001140b */
[----:B---3--:R-:W-:-:S09]  /*126a0*/  SHF.R.S32.HI R0, RZ, 0x1f, R10 ;  /* 0x0000001fff007819 */ /* 0x008fd2000001140a */
[----:B------:R-:W-:Y:S05]  /*126b0*/  @P0 BRA `(.L_x_1692) ;  /* 0x000001e000000947 */ /* 0x000fea0003800000 */
[----:B----4-:R-:W-:Y:S02]  /*126c0*/  MOV R6, c[0x0][0x4e8] ;  /* 0x00013a0000067a02 */ /* 0x010fe40000000f00 */
[----:B-----5:R-:W-:-:S03]  /*126d0*/  IADD3 R4, R12, R247, RZ ;  /* 0x000000f70c047210 */ /* 0x020fc60007ffe0ff */
[----:B------:R-:W-:-:S05]  /*126e0*/  IMAD R5, R6, c[0x0][0x388], RZ ;  /* 0x0000e20006057a24 */ /* 0x000fca00078e02ff */
[----:B------:R-:W-:-:S13]  /*126f0*/  ISETP.GE.AND P0, PT, R4, R5, PT ;  /* 0x000000050400720c */ /* 0x000fda0003f06270 */
[----:B------:R-:W-:Y:S05]  /*12700*/  @P0 BRA `(.L_x_1692) ;  /* 0x0000019000000947 */ /* 0x000fea0003800000 */
[----:B------:R-:W-:Y:S01]  /*12710*/  ISETP.NE.AND P0, PT, R6, 0x1, PT ;  /* 0x000000010600780c */ /* 0x000fe20003f05270 */
[----:B------:R-:W-:Y:S01]  /*12720*/  IMAD R5, R3, c[0x0][0x490], RZ ;  /* 0x0001240003057a24 */ /* 0x000fe200078e02ff */
[----:B------:R-:W-:Y:S01]  /*12730*/  MOV R7, R4 ;  /* 0x0000000400077202 */ /* 0x000fe20000000f00 */
[----:B------:R-:W-:-:S04]  /*12740*/  IMAD.WIDE.U32 R8, R11, c[0x0][0x490], RZ ;  /* 0x000124000b087a25 */ /* 0x000fc800078e00ff */
[----:B------:R-:W-:-:S05]  /*12750*/  IMAD R5, R11, c[0x0][0x494], R5 ;  /* 0x000125000b057a24 */ /* 0x000fca00078e0205 */
[----:B------:R-:W-:Y:S01]  /*12760*/  IADD3 R9, R9, R5, RZ ;  /* 0x0000000509097210 */ /* 0x000fe20007ffe0ff */
[----:B------:R-:W-:-:S04]  /*12770*/  @P0 IMAD.HI.U32 R6, R4, c[0x0][0x4ec], RZ ;  /* 0x00013b0004060a27 */ /* 0x000fc800078e00ff */
[----:B------:R-:W-:Y:S01]  /*12780*/  IMAD.WIDE.U32 R8, R10, c[0x0][0x498], R8 ;  /* 0x000126000a087a25 */ /* 0x000fe200078e0008 */
[----:B------:R-:W-:-:S03]  /*12790*/  @P0 SHF.R.U32.HI R7, RZ, c[0x0][0x4f0], R6 ;  /* 0x00013c00ff070a19 */ /* 0x000fc60000011606 */
[----:B------:R-:W-:Y:S01]  /*127a0*/  IMAD R6, R0, c[0x0][0x498], RZ ;  /* 0x0001260000067a24 */ /* 0x000fe200078e02ff */
[C---:B------:R-:W-:Y:S02]  /*127b0*/  IADD3 R5, -R7.reuse, RZ, RZ ;  /* 0x000000ff07057210 */ /* 0x040fe40007ffe1ff */
[----:B------:R-:W-:Y:S01]  /*127c0*/  IADD3 R8, P0, R7, R8, RZ ;  /* 0x0000000807087210 */ /* 0x000fe20007f1e0ff */
        /* <DEDUP_REMOVED lines=13> */
.L_x_1692:
[----:B----4-:R-:W-:Y:S05]  /*128a0*/  BSYNC B0 ;  /* 0x0000000000007941 */ /* 0x010fea0003800000 */
.L_x_1691:
[----:B------:R-:W3:Y:S01]  /*128b0*/  LDL R5, [R1+0x4] ;  /* 0x0000040001057983 */ /* 0x000ee20000100800 */
[----:B--2---:R-:W-:Y:S01]  /*128c0*/  MOV R4, c[0x0][0x4e8] ;  /* 0x00013a0000047a02 */ /* 0x004fe20000000f00 */
[----:B------:R-:W-:-:S03]  /*128d0*/  IMAD.WIDE.U32 R6, R11, c[0x0][0x3e8], RZ ;  /* 0x0000fa000b067a25 */ /* 0x000fc600078e00ff */
[----:B------:R-:W-:Y:S01]  /*128e0*/  ISETP.NE.AND P0, PT, R4, 0x1, PT ;  /* 0x000000010400780c */ /* 0x000fe20003f05270 */
[----:B------:R-:W-:Y:S02]  /*128f0*/  IMAD R4, R3, c[0x0][0x3e8], RZ ;  /* 0x0000fa0003047a24 */ /* 0x000fe400078e02ff */
[----:B------:R-:W-:Y:S02]  /*12900*/  IMAD R0, R0, c[0x0][0x3f0], RZ ;  /* 0x0000fc0000007a24 */ /* 0x000fe400078e02ff */
[----:B------:R-:W-:Y:S02]  /*12910*/  IMAD R4, R11, c[0x0][0x3ec], R4 ;  /* 0x0000fb000b047a24 */ /* 0x000fe400078e0204 */
[----:B------:R-:W-:-:S03]  /*12920*/  IMAD R0, R10, c[0x0][0x3f4], R0 ;  /* 0x0000fd000a007a24 */ /* 0x000fc600078e0200 */
[----:B------:R-:W-:-:S05]  /*12930*/  IADD3 R7, R7, R4, RZ ;  /* 0x0000000407077210 */ /* 0x000fca0007ffe0ff */
[----:B------:R-:W-:-:S05]  /*12940*/  IMAD.WIDE.U32 R6, R10, c[0x0][0x3f0], R6 ;  /* 0x0000fc000a067a25 */ /* 0x000fca00078e0006 */
[----:B------:R-:W-:Y:S02]  /*12950*/  IADD3 R7, R7, R0, RZ ;  /* 0x0000000007077210 */ /* 0x000fe40007ffe0ff */
[----:B---3-5:R-:W-:-:S04]  /*12960*/  IADD3 R3, R5, R12, RZ ;  /* 0x0000000c05037210 */ /* 0x028fc80007ffe0ff */
[----:B------:R-:W-:Y:S01]  /*12970*/  MOV R8, R3 ;  /* 0x0000000300087202 */ /* 0x000fe20000000f00 */
[----:B------:R-:W-:-:S05]  /*12980*/  @P0 IMAD.HI.U32 R5, R3, c[0x0][0x4ec], RZ ;  /* 0x00013b0003050a27 */ /* 0x000fca00078e00ff */
[----:B------:R-:W-:-:S04]  /*12990*/  @P0 SHF.R.U32.HI R8, RZ, c[0x0][0x4f0], R5 ;  /* 0x00013c00ff080a19 */ /* 0x000fc80000011605 */
[----:B------:R-:W-:Y:S01]  /*129a0*/  SHF.R.S32.HI R5, RZ, 0x1f, R8 ;  /* 0x0000001fff057819 */ /* 0x000fe20000011408 */
[C---:B------:R-:W-:Y:S01]  /*129b0*/  IMAD.WIDE.U32 R6, R8.reuse, c[0x0][0x3e0], R6 ;  /* 0x0000f80008067a25 */ /* 0x040fe200078e0006 */
[----:B------:R-:W-:-:S03]  /*129c0*/  IADD3 R4, -R8, RZ, RZ ;  /* 0x000000ff08047210 */ /* 0x000fc60007ffe1ff */
[----:B------:R-:W-:Y:S02]  /*129d0*/  IMAD R5, R5, c[0x0][0x3e0], RZ ;  /* 0x0000f80005057a24 */ /* 0x000fe400078e02ff */
[----:B------:R-:W-:Y:S02]  /*129e0*/  IMAD R4, R4, c[0x0][0x4e8], R3 ;  /* 0x00013a0004047a24 */ /* 0x000fe400078e0203 */
[----:B------:R-:W-:-:S03]  /*129f0*/  IMAD R5, R8, c[0x0][0x3e4], R5 ;  /* 0x0000f90008057a24 */ /* 0x000fc600078e0205 */
[----:B------:R-:W-:Y:S02]  /*12a00*/  SHF.R.S32.HI R0, RZ, 0x1f, R4 ;  /* 0x0000001fff007819 */ /* 0x000fe40000011404 */
[----:B------:R-:W-:-:S03]  /*12a10*/  IADD3 R7, R7, R5, RZ ;  /* 0x0000000507077210 */ /* 0x000fc60007ffe0ff */
[----:B------:R-:W-:Y:S02]  /*12a20*/  IMAD R0, R0, c[0x0][0x3d8], RZ ;  /* 0x0000f60000007a24 */ /* 0x000fe400078e02ff */
[----:B------:R-:W-:-:S04]  /*12a30*/  IMAD.WIDE.U32 R6, R4, c[0x0][0x3d8], R6 ;  /* 0x0000f60004067a25 */ /* 0x000fc800078e0006 */
[----:B------:R-:W-:Y:S01]  /*12a40*/  IMAD R0, R4, c[0x0][0x3dc], R0 ;  /* 0x0000f70004007a24 */ /* 0x000fe200078e0200 */
[----:B------:R-:W-:-:S04]  /*12a50*/  LEA R10, P0, R6, c[0x0][0x380], 0x1 ;  /* 0x0000e000060a7a11 */ /* 0x000fc800078008ff */
[----:B------:R-:W-:-:S04]  /*12a60*/  IADD3 R0, R7, R0, RZ ;  /* 0x0000000007007210 */ /* 0x000fc80007ffe0ff */
[----:B------:R-:W-:Y:S01]  /*12a70*/  LEA.HI.X R3, R6, c[0x0][0x384], R0, 0x1, P0 ;  /* 0x0000e10006037a11 */ /* 0x000fe200000f0c00 */
[----:B------:R-:W-:Y:S05]  /*12a80*/  BRA.DIV ~URZ, `(.L_x_1693) ;  /* 0x000047a27f007947 */ /* 0x000fea000b800000 */
[----:B------:R2:W3:Y:S02]  /*12a90*/  SHFL.IDX PT, R11, R3, RZ, 0x181f ;  /* 0x00181fff030b7589 */ /* 0x0004e400000e0000 */
.L_x_1751:
[----:B------:R-:W-:Y:S05]  /*12aa0*/  BRA.DIV ~URZ, `(.L_x_1694) ;  /* 0x000047f27f007947 */ /* 0x000fea000b800000 */
[----:B------:R4:W1:Y:S02]  /*12ab0*/  SHFL.IDX PT, R4, R10, RZ, 0x181f ;  /* 0x00181fff0a047589 */ /* 0x00086400000e0000 */
.L_x_1752:
[----:B------:R-:W5:Y:S01]  /*12ac0*/  LDL.LU R6, [R1+0x3c] ;  /* 0x00003c0001067983 */ /* 0x000f620000300800 */
[----:B------:R-:W-:Y:S01]  /*12ad0*/  SHF.R.S32.HI R5, RZ, 0x1f, R247 ;  /* 0x0000001fff057819 */ /* 0x000fe200000114f7 */
[----:B------:R-:W-:Y:S01]  /*12ae0*/  IMAD.MOV.U32 R0, RZ, RZ, c[0x0][0x4e8] ;  /* 0x00013a00ff007624 */ /* 0x000fe200078e00ff */
[----:B------:R-:W-:Y:S02]  /*12af0*/  BSSY B0, `(.L_x_1695) ;  /* 0x0000010000007945 */ /* 0x000fe40003800000 */
[----:B------:R-:W-:Y:S01]  /*12b00*/  LEA.HI R5, R5, R247, RZ, 0x3 ;  /* 0x000000f705057211 */ /* 0x000fe200078f18ff */
[----:B------:R-:W-:-:S03]  /*12b10*/  IMAD R0, R0, c[0x0][0x388], RZ ;  /* 0x0000e20000007a24 */ /* 0x000fc600078e02ff */
[----:B------:R-:W-:-:S05]  /*12b20*/  SHF.R.S32.HI R5, RZ, 0x3, R5 ;  /* 0x00000003ff057819 */ /* 0x000fca0000011405 */
[----:B-----5:R-:W-:-:S05]  /*12b30*/  IMAD.IADD R12, R5, 0x1, R6 ;  /* 0x00000001050c7824 */ /* 0x020fca00078e0206 */
[----:B------:R-:W-:-:S13]  /*12b40*/  ISETP.GE.AND P0, PT, R12, R0, PT ;  /* 0x000000000c00720c */ /* 0x000fda0003f06270 */
[----:B------:R-:W-:Y:S05]  /*12b50*/  @P0 BRA `(.L_x_1696) ;  /* 0x0000009000000947 */ /* 0x000fea0003800000 */
[----:B------:R-:W5:Y:S01]  /*12b60*/  LDL R8, [R1+0xc] ;  /* 0x00000c0001087983 */ /* 0x000f620000100800 */
[----:B------:R-:W-:Y:S02]  /*12b70*/  ISETP.GE.AND P0, PT, R250, c[0x0][0x3c8], PT ;  /* 0x0000f200fa007a0c */ /* 0x000fe40003f06270 */
[----:B-----5:R-:W-:-:S13]  /*12b80*/  ISETP.GE.AND P1, PT, R8, c[0x0][0x3c8], PT ;  /* 0x0000f20008007a0c */ /* 0x020fda0003f26270 */
[-C--:B-1----:R-:W-:Y:S02]  /*12b90*/  @!P1 LEA R6, P3, R8, R4.reuse, 0x1 ;  /* 0x0000000408069211 */ /* 0x082fe400078608ff */
[----:B------:R-:W-:Y:S02]  /*12ba0*/  @!P0 LEA R4, P2, R250, R4, 0x1 ;  /* 0x00000004fa048211 */ /* 0x000fe400078408ff */
[-C--:B---3--:R-:W-:Y:S02]  /*12bb0*/  @!P1 LEA.HI.X R7, R8, R11.reuse, R246, 0x1, P3 ;  /* 0x0000000b08079211 */ /* 0x088fe400018f0cf6 */
[----:B------:R-:W-:-:S03]  /*12bc0*/  @!P0 LEA.HI.X R5, R250, R11, R245, 0x1, P2 ;  /* 0x0000000bfa058211 */ /* 0x000fc600010f0cf5 */
[----:B------:R1:W-:Y:S04]  /*12bd0*/  @!P1 ST.E.128 [R6.64], RZ ;  /* 0x000000ff06009985 */ /* 0x0003e8000c101d06 */
[----:B------:R1:W-:Y:S02]  /*12be0*/  @!P0 ST.E.128 [R4.64], RZ ;  /* 0x000000ff04008985 */ /* 0x0003e4000c101d06 */
.L_x_1696:
[----:B------:R-:W-:Y:S05]  /*12bf0*/  BSYNC B0 ;  /* 0x0000000000007941 */ /* 0x000fea0003800000 */
.L_x_1695:
[----:B------:R-:W-:Y:S05]  /*12c00*/  BRA.DIV ~URZ, `(.L_x_1697) ;  /* 0x000047027f007947 */ /* 0x000fea000b800000 */
[----:B---3--:R3:W2:Y:S04]  /*12c10*/  SHFL.IDX PT, R11, R3, 0x1, 0x181f ;  /* 0x00381f00030b7f89 */ /* 0x0086a800000e0000 */
[----:B-1----:R3:W1:Y:S02]  /*12c20*/  SHFL.IDX PT, R4, R10, 0x1, 0x181f ;  /* 0x00381f000a047f89 */ /* 0x00266400000e0000 */
.L_x_1753:
[----:B------:R-:W-:Y:S01]  /*12c30*/  IADD3 R5, R12, 0x10, RZ ;  /* 0x000000100c057810 */ /* 0x000fe20007ffe0ff */
[----:B------:R-:W-:Y:S03]  /*12c40*/  BSSY B0, `(.L_x_1698) ;  /* 0x000000c000007945 */ /* 0x000fe60003800000 */
[----:B------:R-:W-:-:S13]  /*12c50*/  ISETP.GE.AND P0, PT, R5, R0, PT ;  /* 0x000000000500720c */ /* 0x000fda0003f06270 */
[----:B------:R-:W-:Y:S05]  /*12c60*/  @P0 BRA `(.L_x_1699) ;  /* 0x0000009000000947 */ /* 0x000fea0003800000 */
[----:B------:R-:W5:Y:S01]  /*12c70*/  LDL R8, [R1+0xc] ;  /* 0x00000c0001087983 */ /* 0x000f620000100800 */
[----:B------:R-:W-:Y:S02]  /*12c80*/  ISETP.GE.AND P0, PT, R250, c[0x0][0x3c8], PT ;  /* 0x0000f200fa007a0c */ /* 0x000fe40003f06270 */
[----:B-----5:R-:W-:-:S13]  /*12c90*/  ISETP.GE.AND P1, PT, R8, c[0x0][0x3c8], PT ;  /* 0x0000f20008007a0c */ /* 0x020fda0003f26270 */
[-C--:B-1----:R-:W-:Y:S02]  /*12ca0*/  @!P1 LEA R6, P3, R8, R4.reuse, 0x1 ;  /* 0x0000000408069211 */ /* 0x082fe400078608ff */
[----:B------:R-:W-:Y:S02]  /*12cb0*/  @!P0 LEA R4, P2, R250, R4, 0x1 ;  /* 0x00000004fa048211 */ /* 0x000fe400078408ff */
[-C--:B--2---:R-:W-:Y:S02]  /*12cc0*/  @!P1 LEA.HI.X R7, R8, R11.reuse, R246, 0x1, P3 ;  /* 0x0000000b08079211 */ /* 0x084fe400018f0cf6 */
[----:B------:R-:W-:-:S03]  /*12cd0*/  @!P0 LEA.HI.X R5, R250, R11, R245, 0x1, P2 ;  /* 0x0000000bfa058211 */ /* 0x000fc600010f0cf5 */
[----:B------:R1:W-:Y:S04]  /*12ce0*/  @!P1 ST.E.128 [R6.64], RZ ;  /* 0x000000ff06009985 */ /* 0x0003e8000c101d06 */
[----:B------:R1:W-:Y:S02]  /*12cf0*/  @!P0 ST.E.128 [R4.64], RZ ;  /* 0x000000ff04008985 */ /* 0x0003e4000c101d06 */
.L_x_1699:
[----:B------:R-:W-:Y:S05]  /*12d00*/  BSYNC B0 ;  /* 0x0000000000007941 */ /* 0x000fea0003800000 */
.L_x_1698:
[----:B------:R-:W-:Y:S05]  /*12d10*/  BRA.DIV ~URZ, `(.L_x_1700) ;  /* 0x000046c27f007947 */ /* 0x000fea000b800000 */
[----:B--2---:R2:W3:Y:S02]  /*12d20*/  SHFL.IDX PT, R11, R3, 0x2, 0x181f ;  /* 0x00581f00030b7f89 */ /* 0x0044e400000e0000 */
.L_x_1754:
[----:B------:R-:W-:Y:S05]  /*12d30*/  BRA.DIV ~URZ, `(.L_x_1701) ;  /* 0x000047127f007947 */ /* 0x000fea000b800000 */
[----:B-1----:R1:W2:Y:S02]  /*12d40*/  SHFL.IDX PT, R4, R10, 0x2, 0x181f ;  /* 0x00581f000a047f89 */ /* 0x0022a400000e0000 */
.L_x_1755:
[----:B------:R-:W-:Y:S01]  /*12d50*/  IADD3 R5, R12, 0x20, RZ ;  /* 0x000000200c057810 */ /* 0x000fe20007ffe0ff */
[----:B------:R-:W-:Y:S03]  /*12d60*/  BSSY B0, `(.L_x_1702) ;  /* 0x000000c000007945 */ /* 0x000fe60003800000 */
[----:B------:R-:W-:-:S13]  /*12d70*/  ISETP.GE.AND P0, PT, R5, R0, PT ;  /* 0x000000000500720c */ /* 0x000fda0003f06270 */
[----:B------:R-:W-:Y:S05]  /*12d80*/  @P0 BRA `(.L_x_1703) ;  /* 0x0000009000000947 */ /* 0x000fea0003800000 */
[----:B------:R-:W5:Y:S01]  /*12d90*/  LDL R8, [R1+0xc] ;  /* 0x00000c0001087983 */ /* 0x000f620000100800 */
[----:B------:R-:W-:Y:S02]  /*12da0*/  ISETP.GE.AND P0, PT, R250, c[0x0][0x3c8], PT ;  /* 0x0000f200fa007a0c */ /* 0x000fe40003f06270 */
[----:B-----5:R-:W-:-:S13]  /*12db0*/  ISETP.GE.AND P1, PT, R8, c[0x0][0x3c8], PT ;  /* 0x0000f20008007a0c */ /* 0x020fda0003f26270 */
[-C--:B--2---:R-:W-:Y:S02]  /*12dc0*/  @!P1 LEA R6, P3, R8, R4.reuse, 0x1 ;  /* 0x0000000408069211 */ /* 0x084fe400078608ff */
[----:B------:R-:W-:Y:S02]  /*12dd0*/  @!P0 LEA R4, P2, R250, R4, 0x1 ;  /* 0x00000004fa048211 */ /* 0x000fe400078408ff */
[-C--:B---3--:R-:W-:Y:S02]  /*12de0*/  @!P1 LEA.HI.X R7, R8, R11.reuse, R246, 0x1, P3 ;  /* 0x0000000b08079211 */ /* 0x088fe400018f0cf6 */
[----:B------:R-:W-:-:S03]  /*12df0*/  @!P0 LEA.HI.X R5, R250, R11, R245, 0x1, P2 ;  /* 0x0000000bfa058211 */ /* 0x000fc600010f0cf5 */
[----:B------:R2:W-:Y:S04]  /*12e00*/  @!P1 ST.E.128 [R6.64], RZ ;  /* 0x000000ff06009985 */ /* 0x0005e8000c101d06 */
[----:B------:R2:W-:Y:S02]  /*12e10*/  @!P0 ST.E.128 [R4.64], RZ ;  /* 0x000000ff04008985 */ /* 0x0005e4000c101d06 */
.L_x_1703:
[----:B------:R-:W-:Y:S05]  /*12e20*/  BSYNC B0 ;  /* 0x0000000000007941 */ /* 0x000fea0003800000 */
.L_x_1702:
[----:B------:R-:W-:Y:S05]  /*12e30*/  BRA.DIV ~URZ, `(.L_x_1704) ;  /* 0x000046827f007947 */ /* 0x000fea000b800000 */
[----:B---3--:R3:W1:Y:S04]  /*12e40*/  SHFL.IDX PT, R11, R3, 0x3, 0x181f ;  /* 0x00781f00030b7f89 */ /* 0x00866800000e0000 */
[----:B--2---:R3:W2:Y:S02]  /*12e50*/  SHFL.IDX PT, R4, R10, 0x3, 0x181f ;  /* 0x00781f000a047f89 */ /* 0x0046a400000e0000 */
.L_x_1756:
        /* <DEDUP_REMOVED lines=9> */
[-C--:B-1----:R-:W-:Y:S02]  /*12ef0*/  @!P1 LEA.HI.X R7, R8, R11.reuse, R246, 0x1, P3 ;  /* 0x0000000b08079211 */ /* 0x082fe400018f0cf6 */
[----:B------:R-:W-:-:S03]  /*12f00*/  @!P0 LEA.HI.X R5, R250, R11, R245, 0x1, P2 ;  /* 0x0000000bfa058211 */ /* 0x000fc600010f0cf5 */
[----:B------:R1:W-:Y:S04]  /*12f10*/  @!P1 ST.E.128 [R6.64], RZ ;  /* 0x000000ff06009985 */ /* 0x0003e8000c101d06 */
[----:B------:R1:W-:Y:S02]  /*12f20*/  @!P0 ST.E.128 [R4.64], RZ ;  /* 0x000000ff04008985 */ /* 0x0003e4000c101d06 */
.L_x_1706:
[----:B------:R-:W-:Y:S05]  /*12f30*/  BSYNC B0 ;  /* 0x0000000000007941 */ /* 0x000fea0003800000 */
.L_x_1705:
[----:B------:R-:W-:Y:S05]  /*12f40*/  BRA.DIV ~URZ, `(.L_x_1707) ;  /* 0x000046427f007947 */ /* 0x000fea000b800000 */
[----:B-1----:R1:W3:Y:S02]  /*12f50*/  SHFL.IDX PT, R11, R3, 0x4, 0x181f ;  /* 0x00981f00030b7f89 */ /* 0x0022e400000e0000 */
.L_x_1757:
[----:B------:R-:W-:Y:S05]  /*12f60*/  BRA.DIV ~URZ, `(.L_x_1708) ;  /* 0x000046927f007947 */ /* 0x000fea000b800000 */
[----:B--2---:R2:W1:Y:S02]  /*12f70*/  SHFL.IDX PT, R4, R10, 0x4, 0x181f ;  /* 0x00981f000a047f89 */ /* 0x00446400000e0000 */
.L_x_1758:
        /* <DEDUP_REMOVED lines=13> */
.L_x_1710:
[----:B------:R-:W-:Y:S05]  /*13050*/  BSYNC B0 ;  /* 0x0000000000007941 */ /* 0x000fea0003800000 */
.L_x_1709:
[----:B------:R-:W-:Y:S05]  /*13060*/  BRA.DIV ~URZ, `(.L_x_1711) ;  /* 0x000046027f007947 */ /* 0x000fea000b800000 */
[----:B---3--:R3:W2:Y:S04]  /*13070*/  SHFL.IDX PT, R11, R3, 0x5, 0x181f ;  /* 0x00b81f00030b7f89 */ /* 0x0086a800000e0000 */
[----:B-1----:R3:W1:Y:S02]  /*13080*/  SHFL.IDX PT, R4, R10, 0x5, 0x181f ;  /* 0x00b81f000a047f89 */ /* 0x00266400000e0000 */
.L_x_1759:
        /* <DEDUP_REMOVED lines=13> */
.L_x_1713:
[----:B------:R-:W-:Y:S05]  /*13160*/  BSYNC B0 ;  /* 0x0000000000007941 */ /* 0x000fea0003800000 */
.L_x_1712:
[----:B------:R-:W-:Y:S05]  /*13170*/  BRA.DIV ~URZ, `(.L_x_1714) ;  /* 0x000045c27f007947 */ /* 0x000fea000b800000 */
[----:B--2---:R2:W3:Y:S02]  /*13180*/  SHFL.IDX PT, R11, R3, 0x6, 0x181f ;  /* 0x00d81f00030b7f89 */ /* 0x0044e400000e0000 */
.L_x_1760:
[----:B------:R-:W-:Y:S05]  /*13190*/  BRA.DIV ~URZ, `(.L_x_1715) ;  /* 0x000046127f007947 */ /* 0x000fea000b800000 */
[----:B-1----:R1:W2:Y:S02]  /*131a0*/  SHFL.IDX PT, R4, R10, 0x6, 0x181f ;  /* 0x00d81f000a047f89 */ /* 0x0022a400000e0000 */
.L_x_1761:
        /* <DEDUP_REMOVED lines=13> */
.L_x_1717:
[----:B------:R-:W-:Y:S05]  /*13280*/  BSYNC B0 ;  /* 0x0000000000007941 */ /* 0x000fea0003800000 */
.L_x_1716:
[----:B------:R-:W-:Y:S05]  /*13290*/  BRA.DIV ~URZ, `(.L_x_1718) ;  /* 0x000045827f007947 */ /* 0x000fea000b800000 */
[----:B--23--:R-:W2:Y:S04]  /*132a0*/  SHFL.IDX PT, R3, R3, 0x7, 0x181f ;  /* 0x00f81f0003037f89 */ /* 0x00cea800000e0000 */
[----:B-1--4-:R-:W1:Y:S02]  /*132b0*/  SHFL.IDX PT, R10, R10, 0x7, 0x181f ;  /* 0x00f81f000a0a7f89 */ /* 0x012e6400000e0000 */
.L_x_1762:
[----:B------:R-:W-:-:S04]  /*132c0*/  IADD3 R12, R12, 0x70, RZ ;  /* 0x000000700c0c7810 */ /* 0x000fc80007ffe0ff */
[----:B------:R-:W-:-:S13]  /*132d0*/  ISETP.GE.AND P0, PT, R12, R0, PT ;  /* 0x000000000c00720c */ /* 0x000fda0003f06270 */
[----:B------:R-:W-:Y:S05]  /*132e0*/  @P0 BRA `(.L_x_1690) ;  /* 0x0000009000000947 */ /* 0x000fea0003800000 */
[----:B------:R-:W3:Y:S01]  /*132f0*/  LDL R6, [R1+0xc] ;  /* 0x00000c0001067983 */ /* 0x000ee20000100800 */
[----:B------:R-:W-:Y:S02]  /*13300*/  ISETP.GE.AND P0, PT, R250, c[0x0][0x3c8], PT ;  /* 0x0000f200fa007a0c */ /* 0x000fe40003f06270 */
[----:B---3--:R-:W-:-:S13]  /*13310*/  ISETP.GE.AND P1, PT, R6, c[0x0][0x3c8], PT ;  /* 0x0000f20006007a0c */ /* 0x008fda0003f26270 */
[-C--:B-1----:R-:W-:Y:S02]  /*13320*/  @!P1 LEA R4, P3, R6, R10.reuse, 0x1 ;  /* 0x0000000a06049211 */ /* 0x082fe400078608ff */
[----:B------:R-:W-:Y:S02]  /*13330*/  @!P0 LEA R10, P2, R250, R10, 0x1 ;  /* 0x0000000afa0a8211 */ /* 0x000fe400078408ff */
[-C--:B--2---:R-:W-:Y:S02]  /*13340*/  @!P1 LEA.HI.X R5, R6, R3.reuse, R246, 0x1, P3 ;  /* 0x0000000306059211 */ /* 0x084fe400018f0cf6 */
[----:B------:R-:W-:-:S03]  /*13350*/  @!P0 LEA.HI.X R11, R250, R3, R245, 0x1, P2 ;  /* 0x00000003fa0b8211 */ /* 0x000fc600010f0cf5 */
[----:B------:R1:W-:Y:S04]  /*13360*/  @!P1 ST.E.128 [R4.64], RZ ;  /* 0x000000ff04009985 */ /* 0x0003e8000c101d06 */
[----:B------:R1:W-:Y:S02]  /*13370*/  @!P0 ST.E.128 [R10.64], RZ ;  /* 0x000000ff0a008985 */ /* 0x0003e4000c101d06 */
.L_x_1690:
[----:B------:R-:W-:Y:S05]  /*13380*/  BSYNC B1 ;  /* 0x0000000000017941 */ /* 0x000fea0003800000 */
.L_x_1673:
[----:B----4-:R-:W3:Y:S02]  /*13390*/  LDL R0, [R1+0x14] ;  /* 0x0000140001007983 */ /* 0x010ee40000100800 */
        /* <DEDUP_REMOVED lines=8> */
[----:B-1----:R1:W4:Y:S02]  /*13420*/  SHFL.IDX PT, R5, R2, RZ, 0x1f ;  /* 0x00001fff02057589 */ /* 0x00232400000e0000 */
.L_x_1763:
[----:B------:R-:W-:Y:S01]  /*13430*/  WARPSYNC 0xffffffff ;  /* 0xffffffff00007948 */ /* 0x000fe20003800000 */
[----:B------:R-:W-:Y:S06]  /*13440*/  BAR.SYNC.DEFER_BLOCKING 0x4, 0x80 ;  /* 0x0102000000007b1d */ /* 0x000fec0000010000 */
[----:B----4-:R4:W-:Y:S04]  /*13450*/  STL [R1+0x10], R5 ;  /* 0x0000100501007387 */ /* 0x0109e80000100800 */
[----:B------:R4:W-:Y:S04]  /*13460*/  @!P4 STS [0x10100], R2 ;  /* 0x01010002ff00c388 */ /* 0x0009e80000000800 */
[----:B------:R-:W-:Y:S06]  /*13470*/  BAR.ARV 0x5, 0x80 ;  /* 0x0142000000007b1d */ /* 0x000fec0000002000 */
.L_x_1719:
[----:B---3--:R-:W3:Y:S02]  /*13480*/  LDL R0, [R1+0x10] ;  /* 0x0000100001007983 */ /* 0x008ee40000100800 */
[----:B---3--:R-:W-:-:S13]  /*13490*/  ISETP.GE.AND P0, PT, R0, c[0x0][0x538], PT ;  /* 0x00014e0000007a0c */ /* 0x008fda0003f06270 */
[----:B-12-45:R-:W-:Y:S01]  /*134a0*/  @P0 CALL.REL.NOINC `(.L_x_1721) ;  /* 0x0000001000000944 */ /* 0x036fe20003c00000 */
[----:B------:R-:W-:Y:S05]  /*134b0*/  BRA `(.L_x_1722) ;  /* 0xfffed3d000007947 */ /* 0x000fea000383ffff */
.L_x_1721:
[----:B------:R-:W-:Y:S05]  /*134c0*/  EXIT ;  /* 0x000000000000794d */ /* 0x000fea0003800000 */
.L_x_1617:
[----:B------:R-:W-:Y:S01]  /*134d0*/  IMAD.MOV.U32 R7, RZ, RZ, R10 ;  /* 0x000000ffff077224 */ /* 0x000fe200078e000a */
[----:B------:R-:W-:Y:S01]  /*134e0*/  MOV R6, RZ ;  /* 0x000000ff00067202 */ /* 0x000fe20000000f00 */
[----:B------:R-:W-:Y:S01]  /*134f0*/  IMAD.MOV.U32 R5, RZ, RZ, 0x181f ;  /* 0x0000181fff057424 */ /* 0x000fe200078e00ff */
[----:B------:R-:W-:Y:S02]  /*13500*/  MOV R4, 0x13520 ;  /* 0x0001352000047802 */ /* 0x000fe40000000f00 */
[----:B-----5:R-:W-:Y:S05]  /*13510*/  CALL.REL.NOINC `($__internal_5_$__cuda_sm70_shflsync_idx_p) ;  /* 0x000044a000007944 */ /* 0x020fea0003c00000 */
[----:B------:R-:W-:Y:S01]  /*13520*/  MOV R12, R5 ;  /* 0x00000005000c7202 */ /* 0x000fe20000000f00 */
[----:B------:R-:W-:Y:S05]  /*13530*/  BRA `(.L_x_1723) ;  /* 0xfffedea000007947 */ /* 0x000fea000383ffff */
.L_x_1618:
[----:B------:R-:W-:Y:S01]  /*13540*/  IMAD.MOV.U32 R7, RZ, RZ, R11 ;  /* 0x000000ffff077224 */ /* 0x000fe200078e000b */
[----:B------:R-:W-:Y:S01]  /*13550*/  MOV R6, RZ ;  /* 0x000000ff00067202 */ /* 0x000fe20000000f00 */
[----:B------:R-:W-:Y:S01]  /*13560*/  IMAD.MOV.U32 R5, RZ, RZ, 0x181f ;  /* 0x0000181fff057424 */ /* 0x000fe200078e00ff */
[----:B------:R-:W-:Y:S02]  /*13570*/  MOV R4, 0x13590 ;  /* 0x0001359000047802 */ /* 0x000fe40000000f00 */
[----:B-12--5:R-:W-:Y:S05]  /*13580*/  CALL.REL.NOINC `($__internal_5_$__cuda_sm70_shflsync_idx_p) ;  /* 0x0000443000007944 */ /* 0x026fea0003c00000 */
[----:B------:R-:W-:Y:S01]  /*13590*/  MOV R4, R5 ;  /* 0x0000000500047202 */ /* 0x000fe20000000f00 */
[----:B------:R-:W-:Y:S05]  /*135a0*/  BRA `(.L_x_1724) ;  /* 0xfffede5000007947 */ /* 0x000fea000383ffff */
.L_x_1621:
[----:B--2---:R-:W-:Y:S01]  /*135b0*/  IMAD.MOV.U32 R7, RZ, RZ, R10 ;  /* 0x000000ffff077224 */ /* 0x004fe200078e000a */
[----:B------:R-:W-:Y:S01]  /*135c0*/  MOV R6, 0x1 ;  /* 0x0000000100067802 */ /* 0x000fe20000000f00 */
[----:B------:R-:W-:Y:S01]  /*135d0*/  IMAD.MOV.U32 R5, RZ, RZ, 0x181f ;  /* 0x0000181fff057424 */ /* 0x000fe200078e00ff */
[----:B----4-:R-:W-:-:S02]  /*135e0*/  MOV R4, 0x13600 ;  /* 0x0001360000047802 */ /* 0x010fc40000000f00 */
[----:B-1---5:R-:W-:Y:S05]  /*135f0*/  CALL.REL.NOINC `($__internal_5_$__cuda_sm70_shflsync_idx_p) ;  /* 0x000043c000007944 */ /* 0x022fea0003c00000 */
[----:B------:R-:W-:Y:S01]  /*13600*/  IMAD.MOV.U32 R12, RZ, RZ, R5 ;  /* 0x000000ffff0c7224 */ /* 0x000fe200078e0005 */
[----:B------:R-:W-:Y:S01]  /*13610*/  MOV R6, 0x1 ;  /* 0x0000000100067802 */ /* 0x000fe20000000f00 */
[----:B------:R-:W-:Y:S01]  /*13620*/  IMAD.MOV.U32 R7, RZ, RZ, R11 ;  /* 0x000000ffff077224 */ /* 0x000fe200078e000b */
[----:B------:R-:W-:-:S02]  /*13630*/  MOV R5, 0x181f ;  /* 0x0000181f00057802 */ /* 0x000fc40000000f00 */
[----:B------:R-:W-:Y:S02]  /*13640*/  MOV R4, 0x13660 ;  /* 0x0001366000047802 */ /* 0x000fe40000000f00 */
[----:B------:R-:W-:Y:S05]  /*13650*/  CALL.REL.NOINC `($__internal_5_$__cuda_sm70_shflsync_idx_p) ;  /* 0x0000436000007944 */ /* 0x000fea0003c00000 */
[----:B------:R-:W-:Y:S01]  /*13660*/  MOV R4, R5 ;  /* 0x0000000500047202 */ /* 0x000fe20000000f00 */
[----:B------:R-:W-:Y:S05]  /*13670*/  BRA `(.L_x_1725) ;  /* 0xfffedf0000007947 */ /* 0x000fea000383ffff */
.L_x_1624:
[----:B--2---:R-:W-:Y:S01]  /*13680*/  IMAD.MOV.U32 R7, RZ, RZ, R10 ;  /* 0x000000ffff077224 */ /* 0x004fe200078e000a */
[----:B------:R-:W-:Y:S01]  /*13690*/  MOV R6, 0x2 ;  /* 0x0000000200067802 */ /* 0x000fe20000000f00 */
[----:B------:R-:W-:Y:S01]  /*136a0*/  IMAD.MOV.U32 R5, RZ, RZ, 0x181f ;  /* 0x0000181fff057424 */ /* 0x000fe200078e00ff */
[----:B----4-:R-:W-:Y:S02]  /*136b0*/  MOV R4, 0x136d0 ;  /* 0x000136d000047802 */ /* 0x010fe40000000f00 */
[----:B-1-3-5:R-:W-:Y:S05]  /*136c0*/  CALL.REL.NOINC `($__internal_5_$__cuda_sm70_shflsync_idx_p) ;  /* 0x000042f000007944 */ /* 0x02afea0003c00000 */
[----:B------:R-:W-:Y:S01]  /*136d0*/  MOV R12, R5 ;  /* 0x00000005000c7202 */ /* 0x000fe20000000f00 */
[----:B------:R-:W-:Y:S05]  /*136e0*/  BRA `(.L_x_1726) ;  /* 0xfffedfa000007947 */ /* 0x000fea000383ffff */
.L_x_1625:
[----:B--2---:R-:W-:Y:S01]  /*136f0*/  IMAD.MOV.U32 R7, RZ, RZ, R11 ;  /* 0x000000ffff077224 */ /* 0x004fe200078e000b */
[----:B------:R-:W-:Y:S01]  /*13700*/  MOV R6, 0x2 ;  /* 0x0000000200067802 */ /* 0x000fe20000000f00 */
[----:B------:R-:W-:Y:S01]  /*13710*/  IMAD.MOV.U32 R5, RZ, RZ, 0x181f ;  /* 0x0000181fff057424 */ /* 0x000fe200078e00ff */
[----:B----4-:R-:W-:Y:S02]  /*13720*/  MOV R4, 0x13740 ;  /* 0x0001374000047802 */ /* 0x010fe40000000f00 */
[----:B-1-3-5:R-:W-:Y:S05]  /*13730*/  CALL.REL.NOINC `($__internal_5_$__cuda_sm70_shflsync_idx_p) ;  /* 0x0000428000007944 */ /* 0x02afea0003c00000 */
[----:B------:R-:W-:Y:S01]  /*13740*/  MOV R4, R5 ;  /* 0x0000000500047202 */ /* 0x000fe20000000f00 */
[----:B------:R-:W-:Y:S05]  /*13750*/  BRA `(.L_x_1727) ;  /* 0xfffedf5000007947 */ /* 0x000fea000383ffff */
.L_x_1628:
[----:B-1----:R-:W-:Y:S01]  /*13760*/  IMAD.MOV.U32 R7, RZ, RZ, R10 ;  /* 0x000000ffff077224 */ /* 0x002fe200078e000a */
[----:B------:R-:W-:Y:S01]  /*13770*/  MOV R6, 0x3 ;  /* 0x0000000300067802 */ /* 0x000fe20000000f00 */
[----:B------:R-:W-:Y:S01]  /*13780*/  IMAD.MOV.U32 R5, RZ, RZ, 0x181f ;  /* 0x0000181fff057424 */ /* 0x000fe200078e00ff */
[----:B----4-:R-:W-:-:S02]  /*13790*/  MOV R4, 0x137b0 ;  /* 0x000137b000047802 */ /* 0x010fc40000000f00 */
[----:B--23-5:R-:W-:Y:S05]  /*137a0*/  CALL.REL.NOINC `($__internal_5_$__cuda_sm70_shflsync_idx_p) ;  /* 0x0000421000007944 */ /* 0x02cfea0003c00000 */
        /* <DEDUP_REMOVED lines=8> */
.L_x_1631:
[----:B--2---:R-:W-:Y:S01]  /*13830*/  IMAD.MOV.U32 R7, RZ, RZ, R10 ;  /* 0x000000ffff077224 */ /* 0x004fe200078e000a */
[----:B------:R-:W-:Y:S01]  /*13840*/  MOV R6, 0x4 ;  /* 0x0000000400067802 */ /* 0x000fe20000000f00 */
[----:B------:R-:W-:Y:S01]  /*13850*/  IMAD.MOV.U32 R5, RZ, RZ, 0x181f ;  /* 0x0000181fff057424 */ /* 0x000fe200078e00ff */
[----:B----4-:R-:W-:Y:S02]  /*13860*/  MOV R4, 0x13880 ;  /* 0x0001388000047802 */ /* 0x010fe40000000f00 */
[----:B-1-3-5:R-:W-:Y:S05]  /*13870*/  CALL.REL.NOINC `($__internal_5_$__cuda_sm70_shflsync_idx_p) ;  /* 0x0000414000007944 */ /* 0x02afea0003c00000 */
[----:B------:R-:W-:Y:S01]  /*13880*/  MOV R12, R5 ;  /* 0x00000005000c7202 */ /* 0x000fe20000000f00 */
[----:B------:R-:W-:Y:S05]  /*13890*/  BRA `(.L_x_1729) ;  /* 0xfffee04000007947 */ /* 0x000fea000383ffff */
.L_x_1632:
[----:B------:R-:W-:Y:S01]  /*138a0*/  IMAD.MOV.U32 R7, RZ, RZ, R11 ;  /* 0x000000ffff077224 */ /* 0x000fe200078e000b */
[----:B------:R-:W-:Y:S01]  /*138b0*/  MOV R6, 0x4 ;  /* 0x0000000400067802 */ /* 0x000fe20000000f00 */
[----:B------:R-:W-:Y:S01]  /*138c0*/  IMAD.MOV.U32 R5, RZ, RZ, 0x181f ;  /* 0x0000181fff057424 */ /* 0x000fe200078e00ff */
[----:B----4-:R-:W-:Y:S02]  /*138d0*/  MOV R4, 0x138f0 ;  /* 0x000138f000047802 */ /* 0x010fe40000000f00 */
[----:B-123-5:R-:W-:Y:S05]  /*138e0*/  CALL.REL.NOINC `($__internal_5_$__cuda_sm70_shflsync_idx_p) ;  /* 0x000040d000007944 */ /* 0x02efea0003c00000 */
[----:B------:R-:W-:Y:S01]  /*138f0*/  MOV R4, R5 ;  /* 0x0000000500047202 */ /* 0x000fe20000000f00 */
[----:B------:R-:W-:Y:S05]  /*13900*/  BRA `(.L_x_1730) ;  /* 0xfffedff000007947 */ /* 0x000fea000383ffff */
.L_x_1635:
[----:B-1----:R-:W-:Y:S01]  /*13910*/  IMAD.MOV.U32 R7, RZ, RZ, R10 ;  /* 0x000000ffff077224 */ /* 0x002fe200078e000a */
[----:B------:R-:W-:Y:S01]  /*13920*/  MOV R6, 0x5 ;  /* 0x0000000500067802 */ /* 0x000fe20000000f00 */
[----:B------:R-:W-:Y:S01]  /*13930*/  IMAD.MOV.U32 R5, RZ, RZ, 0x181f ;  /* 0x0000181fff057424 */ /* 0x000fe200078e00ff */
[----:B--2---:R-:W-:-:S02]  /*13940*/  MOV R4, 0x13960 ;  /* 0x0001396000047802 */ /* 0x004fc40000000f00 */
[----:B---345:R-:W-:Y:S05]  /*13950*/  CALL.REL.NOINC `($__internal_5_$__cuda_sm70_shflsync_idx_p) ;  /* 0x0000406000007944 */ /* 0x038fea0003c00000 */
        /* <DEDUP_REMOVED lines=8> */
.L_x_1638:
[----:B--2---:R-:W-:Y:S01]  /*139e0*/  IMAD.MOV.U32 R7, RZ, RZ, R10 ;  /* 0x000000ffff077224 */ /* 0x004fe200078e000a */
[----:B------:R-:W-:Y:S01]  /*139f0*/  MOV R6, 0x6 ;  /* 0x0000000600067802 */ /* 0x000fe20000000f00 */
[----:B------:R-:W-:Y:S01]  /*13a00*/  IMAD.MOV.U32 R5, RZ, RZ, 0x181f ;  /* 0x0000181fff057424 */ /* 0x000fe200078e00ff */
[----:B------:R-:W-:Y:S02]  /*13a10*/  MOV R4, 0x13a30 ;  /* 0x00013a3000047802 */ /* 0x000fe40000000f00 */
[----:B-1-345:R-:W-:Y:S05]  /*13a20*/  CALL.REL.NOINC `($__internal_5_$__cuda_sm70_shflsync_idx_p) ;  /* 0x00003f9000007944 */ /* 0x03afea0003c00000 */
[----:B------:R-:W-:Y:S01]  /*13a30*/  MOV R12, R5 ;  /* 0x00000005000c7202 */ /* 0x000fe20000000f00 */
[----:B------:R-:W-:Y:S05]  /*13a40*/  BRA `(.L_x_1732) ;  /* 0xfffee0e000007947 */ /* 0x000fea000383ffff */
.L_x_1639:
[----:B--2---:R-:W-:Y:S01]  /*13a50*/  IMAD.MOV.U32 R7, RZ, RZ, R11 ;  /* 0x000000ffff077224 */ /* 0x004fe200078e000b */
[----:B------:R-:W-:Y:S01]  /*13a60*/  MOV R6, 0x6 ;  /* 0x0000000600067802 */ /* 0x000fe20000000f00 */
[----:B------:R-:W-:Y:S01]  /*13a70*/  IMAD.MOV.U32 R5, RZ, RZ, 0x181f ;  /* 0x0000181fff057424 */ /* 0x000fe200078e00ff */
[----:B------:R-:W-:Y:S02]  /*13a80*/  MOV R4, 0x13aa0 ;  /* 0x00013aa000047802 */ /* 0x000fe40000000f00 */
[----:B-1-345:R-:W-:Y:S05]  /*13a90*/  CALL.REL.NOINC `($__internal_5_$__cuda_sm70_shflsync_idx_p) ;  /* 0x00003f2000007944 */ /* 0x03afea0003c00000 */
[----:B------:R-:W-:Y:S01]  /*13aa0*/  MOV R4, R5 ;  /* 0x0000000500047202 */ /* 0x000fe20000000f00 */
[----:B------:R-:W-:Y:S05]  /*13ab0*/  BRA `(.L_x_1733) ;  /* 0xfffee09000007947 */ /* 0x000fea000383ffff */
.L_x_1642:
[----:B-1----:R-:W-:Y:S01]  /*13ac0*/  IMAD.MOV.U32 R7, RZ, RZ, R10 ;  /* 0x000000ffff077224 */ /* 0x002fe200078e000a */
[----:B------:R-:W-:Y:S01]  /*13ad0*/  MOV R6, 0x7 ;  /* 0x0000000700067802 */ /* 0x000fe20000000f00 */
[----:B------:R-:W-:Y:S01]  /*13ae0*/  IMAD.MOV.U32 R5, RZ, RZ, 0x181f ;  /* 0x0000181fff057424 */ /* 0x000fe200078e00ff */
[----:B---3--:R-:W-:-:S02]  /*13af0*/  MOV R4, 0x13b10 ;  /* 0x00013b1000047802 */ /* 0x008fc40000000f00 */
        /* <DEDUP_REMOVED lines=9> */
.L_x_1645:
[----:B------:R-:W-:Y:S01]  /*13b90*/  IMAD.MOV.U32 R7, RZ, RZ, R10 ;  /* 0x000000ffff077224 */ /* 0x000fe200078e000a */
[----:B------:R-:W-:Y:S01]  /*13ba0*/  MOV R6, RZ ;  /* 0x000000ff00067202 */ /* 0x000fe20000000f00 */
[----:B------:R-:W-:Y:S01]  /*13bb0*/  IMAD.MOV.U32 R5, RZ, RZ, 0x181f ;  /* 0x0000181fff057424 */ /* 0x000fe200078e00ff */
[----:B------:R-:W-:Y:S02]  /*13bc0*/  MOV R4, 0x13be0 ;  /* 0x00013be000047802 */ /* 0x000fe40000000f00 */
[----:B-1----:R-:W-:Y:S05]  /*13bd0*/  CALL.REL.NOINC `($__internal_5_$__cuda_sm70_shflsync_idx_p) ;  /* 0x00003de000007944 */ /* 0x002fea0003c00000 */
[----:B------:R-:W-:Y:S01]  /*13be0*/  MOV R12, R5 ;  /* 0x00000005000c7202 */ /* 0x000fe20000000f00 */
[----:B------:R-:W-:Y:S05]  /*13bf0*/  BRA `(.L_x_1735) ;  /* 0xffff021000007947 */ /* 0x000fea000383ffff */
.L_x_1646:
[----:B------:R-:W-:Y:S01]  /*13c00*/  IMAD.MOV.U32 R7, RZ, RZ, R11 ;  /* 0x000000ffff077224 */ /* 0x000fe200078e000b */
[----:B------:R-:W-:Y:S01]  /*13c10*/  MOV R6, RZ ;  /* 0x000000ff00067202 */ /* 0x000fe20000000f00 */
[----:B------:R-:W-:Y:S01]  /*13c20*/  IMAD.MOV.U32 R5, RZ, RZ, 0x181f ;  /* 0x0000181fff057424 */ /* 0x000fe200078e00ff */
[----:B------:R-:W-:Y:S02]  /*13c30*/  MOV R4, 0x13c50 ;  /* 0x00013c5000047802 */ /* 0x000fe40000000f00 */
[----:B-123--:R-:W-:Y:S05]  /*13c40*/  CALL.REL.NOINC `($__internal_5_$__cuda_sm70_shflsync_idx_p) ;  /* 0x00003d7000007944 */ /* 0x00efea0003c00000 */
[----:B------:R-:W2:Y:S01]  /*13c50*/  LDL R4, [R1+0xc] ;  /* 0x00000c0001047983 */ /* 0x000ea20000100800 */
[----:B------:R-:W-:Y:S02]  /*13c60*/  ISETP.GE.AND P0, PT, R250, c[0x0][0x1d4], PT ;  /* 0x00007500fa007a0c */ /* 0x000fe40003f06270 */
[----:B------:R-:W-:-:S02]  /*13c70*/  IADD3 R6, P5, R5, R137, RZ ;  /* 0x0000008905067210 */ /* 0x000fc40007fbe0ff */
[----:B------:R-:W-:-:S03]  /*13c80*/  SEL R13, RZ, 0x10, P0 ;  /* 0x00000010ff0d7807 */ /* 0x000fc60000000000 */
[----:B------:R-:W-:Y:S01]  /*13c90*/  IMAD.X R7, R12, 0x1, R136, P5 ;  /* 0x000000010c077824 */ /* 0x000fe200028e0688 */
[----:B--2---:R-:W-:Y:S02]  /*13ca0*/  ISETP.GE.AND P2, PT, R4, c[0x0][0x1d4], PT ;  /* 0x0000750004007a0c */ /* 0x004fe40003f46270 */
[----:B------:R-:W-:Y:S02]  /*13cb0*/  IADD3 R4, P6, R5, R51, RZ ;  /* 0x0000003305047210 */ /* 0x000fe40007fde0ff */
[----:B------:R-:W-:-:S03]  /*13cc0*/  SEL R14, RZ, 0x10, P2 ;  /* 0x00000010ff0e7807 */ /* 0x000fc60001000000 */
[----:B------:R-:W-:-:S06]  /*13cd0*/  IMAD.X R5, R12, 0x1, R50, P6 ;  /* 0x000000010c057824 */ /* 0x000fcc00030e0632 */
[----:B------:R-:W-:Y:S01]  /*13ce0*/  @!PT LDS RZ, [RZ] ;  /* 0x00000000fffff984 */ /* 0x000fe20000000800 */
[----:B------:R-:W-:Y:S01]  /*13cf0*/  @!PT LDS RZ, [RZ] ;  /* 0x00000000fffff984 */ /* 0x000fe20000000800 */
[----:B------:R-:W-:Y:S01]  /*13d00*/  @!PT LDS RZ, [RZ] ;  /* 0x00000000fffff984 */ /* 0x000fe20000000800 */
[----:B------:R1:W-:Y:S04]  /*13d10*/  LDGSTS.E.BYPASS.LTC128B.128 [R251+0x4100], [R4.64], !P2 ;  /* 0x0410000004fb7fae */ /* 0x0003e8000d101d46 */
[----:B------:R2:W-:Y:S01]  /*13d20*/  LDGSTS.E.BYPASS.LTC128B.128 [R251+0x6100], [R6.64], !P0 ;  /* 0x0610000006fb7fae */ /* 0x0005e2000c101d46 */
[----:B-1----:R-:W-:Y:S01]  /*13d30*/  IMAD.MOV.U32 R5, RZ, RZ, 0x181f ;  /* 0x0000181fff057424 */ /* 0x002fe200078e00ff */
[----:B------:R-:W-:Y:S01]  /*13d40*/  MOV R4, 0x13d80 ;  /* 0x00013d8000047802 */ /* 0x000fe20000000f00 */
[----:B--2---:R-:W-:Y:S02]  /*13d50*/  IMAD.MOV.U32 R7, RZ, RZ, R10 ;  /* 0x000000ffff077224 */ /* 0x004fe400078e000a */
[----:B------:R-:W-:Y:S02]  /*13d60*/  IMAD.MOV.U32 R6, RZ, RZ, 0x1 ;  /* 0x00000001ff067424 */ /* 0x000fe400078e00ff */
[----:B------:R-:W-:Y:S05]  /*13d70*/  CALL.REL.NOINC `($__internal_5_$__cuda_sm70_shflsync_idx_p) ;  /* 0x00003c4000007944 */ /* 0x000fea0003c00000 */
[----:B------:R-:W-:Y:S01]  /*13d80*/  IMAD.MOV.U32 R12, RZ, RZ, R5 ;  /* 0x000000ffff0c7224 */ /* 0x000fe200078e0005 */
[----:B------:R-:W-:Y:S01]  /*13d90*/  MOV R6, 0x1 ;  /* 0x0000000100067802 */ /* 0x000fe20000000f00 */
[----:B------:R-:W-:Y:S01]  /*13da0*/  IMAD.MOV.U32 R7, RZ, RZ, R11 ;  /* 0x000000ffff077224 */ /* 0x000fe200078e000b */
[----:B------:R-:W-:-:S02]  /*13db0*/  MOV R5, 0x181f ;  /* 0x0000181f00057802 */ /* 0x000fc40000000f00 */
[----:B------:R-:W-:Y:S02]  /*13dc0*/  MOV R4, 0x13de0 ;  /* 0x00013de000047802 */ /* 0x000fe40000000f00 */
[----:B------:R-:W-:Y:S05]  /*13dd0*/  CALL.REL.NOINC `($__internal_5_$__cuda_sm70_shflsync_idx_p) ;  /* 0x00003be000007944 */ /* 0x000fea0003c00000 */
[----:B------:R-:W-:Y:S02]  /*13de0*/  IADD3 R6, -R14, 0x10, RZ ;  /* 0x000000100e067810 */ /* 0x000fe40007ffe1ff */
        /* <DEDUP_REMOVED lines=13> */
[----:B------:R2:W-:Y:S01]  /*13ec0*/  LDGSTS.E.BYPASS.LTC128B.128.ZFILL [R251+0x6900], [R4.64], P5 ;  /* 0x0690000004fb7fae */ /* 0x0005e2000a941d46 */
[----:B-1----:R-:W-:Y:S02]  /*13ed0*/  IMAD.MOV.U32 R7, RZ, RZ, R10 ;  /* 0x000000ffff077224 */ /* 0x002fe400078e000a */
[----:B------:R-:W-:Y:S02]  /*13ee0*/  IMAD.MOV.U32 R6, RZ, RZ, 0x2 ;  /* 0x00000002ff067424 */ /* 0x000fe400078e00ff */
[----:B--2---:R-:W-:Y:S01]  /*13ef0*/  IMAD.MOV.U32 R5, RZ, RZ, 0x181f ;  /* 0x0000181fff057424 */ /* 0x004fe200078e00ff */
[----:B------:R-:W-:Y:S02]  /*13f00*/  MOV R4, 0x13f20 ;  /* 0x00013f2000047802 */ /* 0x000fe40000000f00 */
[----:B------:R-:W-:Y:S05]  /*13f10*/  CALL.REL.NOINC `($__internal_5_$__cuda_sm70_shflsync_idx_p) ;  /* 0x00003aa000007944 */ /* 0x000fea0003c00000 */
[----:B------:R-:W-:Y:S01]  /*13f20*/  IMAD.MOV.U32 R12, RZ, RZ, R5 ;  /* 0x000000ffff0c7224 */ /* 0x000fe200078e0005 */
[----:B------:R-:W-:Y:S01]  /*13f30*/  MOV R6, 0x2 ;  /* 0x0000000200067802 */ /* 0x000fe20000000f00 */
[----:B------:R-:W-:Y:S01]  /*13f40*/  IMAD.MOV.U32 R7, RZ, RZ, R11 ;  /* 0x000000ffff077224 */ /* 0x000fe200078e000b */
[----:B------:R-:W-:Y:S02]  /*13f50*/  MOV R5, 0x181f ;  /* 0x0000181f00057802 */ /* 0x000fe40000000f00 */
[----:B------:R-:W-:-:S02]  /*13f60*/  MOV R4, 0x13f80 ;  /* 0x00013f8000047802 */ /* 0x000fc40000000f00 */
[----:B------:R-:W-:Y:S05]  /*13f70*/  CALL.REL.NOINC `($__internal_5_$__cuda_sm70_shflsync_idx_p) ;  /* 0x00003a4000007944 */ /* 0x000fea0003c00000 */
[----:B------:R-:W-:Y:S02]  /*13f80*/  IADD3 R6, -R14, 0x10, RZ ;  /* 0x000000100e067810 */ /* 0x000fe40007ffe1ff */
[----:B------:R-:W-:-:S02]  /*13f90*/  IADD3 R4, -R13, 0x10, RZ ;  /* 0x000000100d047810 */ /* 0x000fc40007ffe1ff */
[----:B------:R-:W-:Y:S02]  /*13fa0*/  LOP3.LUT R6, R6, 0xf, RZ, 0xc0, !PT ;  /* 0x0000000f06067812 */ /* 0x000fe400078ec0ff */
[----:B------:R-:W-:Y:S02]  /*13fb0*/  ISETP.NE.U32.AND P6, PT, R14, RZ, PT ;  /* 0x000000ff0e00720c */ /* 0x000fe40003fc5070 */
[----:B------:R-:W-:Y:S02]  /*13fc0*/  IADD3 R6, P2, P0, R6, R5, R51 ;  /* 0x0000000506067210 */ /* 0x000fe4000785e033 */
[----:B------:R-:W-:Y:S02]  /*13fd0*/  LOP3.LUT R4, R4, 0xf, RZ, 0xc0, !PT ;  /* 0x0000000f04047812 */ /* 0x000fe400078ec0ff */
[----:B------:R-:W-:Y:S02]  /*13fe0*/  ISETP.NE.U32.AND P5, PT, R13, RZ, PT ;  /* 0x000000ff0d00720c */ /* 0x000fe40003fa5070 */
[----:B------:R-:W-:-:S02]  /*13ff0*/  IADD3.X R7, RZ, R12, R50, P2, P0 ;  /* 0x0000000cff077210 */ /* 0x000fc400017e0432 */
        /* <DEDUP_REMOVED lines=18> */
[----:B------:R-:W-:Y:S01]  /*14120*/  MOV R11, R5 ;  /* 0x00000005000b7202 */ /* 0x000fe20000000f00 */
[----:B------:R-:W-:Y:S05]  /*14130*/  BRA `(.L_x_1736) ;  /* 0xfffefec000007947 */ /* 0x000fea000383ffff */
.L_x_1647:
[----:B------:R-:W-:Y:S01]  /*14140*/  IMAD.MOV.U32 R6, RZ, RZ, RZ ;  /* 0x000000ffff067224 */ /* 0x000fe200078e00ff */
[----:B------:R-:W-:-:S02]  /*14150*/  MOV R5, 0x1c1f ;  /* 0x00001c1f00057802 */ /* 0x000fc40000000f00 */
[----:B------:R-:W-:Y:S02]  /*14160*/  MOV R4, 0x14180 ;  /* 0x0001418000047802 */ /* 0x000fe40000000f00 */
[----:B------:R-:W-:Y:S05]  /*14170*/  CALL.REL.NOINC `($__internal_5_$__cuda_sm70_shflsync_idx_p) ;  /* 0x0000384000007944 */ /* 0x000fea0003c00000 */
[----:B------:R-:W-:Y:S01]  /*14180*/  MOV R4, R5 ;  /* 0x0000000500047202 */ /* 0x000fe20000000f00 */
[----:B------:R-:W-:Y:S05]  /*14190*/  BRA `(.L_x_1737) ;  /* 0xffff003000007947 */ /* 0x000fea000383ffff */
.L_x_1648:
[----:B------:R-:W-:Y:S01]  /*141a0*/  IMAD.MOV.U32 R6, RZ, RZ, 0x1 ;  /* 0x00000001ff067424 */ /* 0x000fe200078e00ff */
[----:B------:R-:W-:Y:S02]  /*141b0*/  MOV R5, 0x1c1f ;  /* 0x00001c1f00057802 */ /* 0x000fe40000000f00 */
[----:B------:R-:W-:Y:S02]  /*141c0*/  MOV R4, 0x141e0 ;  /* 0x000141e000047802 */ /* 0x000fe40000000f00 */
[----:B-1----:R-:W-:Y:S05]  /*141d0*/  CALL.REL.NOINC `($__internal_5_$__cuda_sm70_shflsync_idx_p) ;  /* 0x000037e000007944 */ /* 0x002fea0003c00000 */
[----:B------:R-:W-:Y:S01]  /*141e0*/  IMAD.IADD R0, R3, 0x1, R5 ;  /* 0x0000000103007824 */ /* 0x000fe200078e0205 */
[----:B------:R-:W-:Y:S01]  /*141f0*/  MOV R4, 0x14440 ;  /* 0x0001444000047802 */ /* 0x000fe20000000f00 */
[----:B------:R-:W-:Y:S02]  /*14200*/  IMAD.MOV.U32 R6, RZ, RZ, 0x2 ;  /* 0x00000002ff067424 */ /* 0x000fe400078e00ff */
[----:B------:R-:W-:Y:S01]  /*14210*/  IMAD.MOV.U32 R5, RZ, RZ, 0x1c1f ;  /* 0x00001c1fff057424 */ /* 0x000fe200078e00ff */
        /* <DEDUP_REMOVED lines=33> */
[----:B------:R-:W-:Y:S05]  /*14430*/  CALL.REL.NOINC `($__internal_5_$__cuda_sm70_shflsync_idx_p) ;  /* 0x0000358000007944 */ /* 0x000fea0003c00000 */
        /* <DEDUP_REMOVED lines=39> */
[----:B------:R-:W-:Y:S01]  /*146b0*/  FMNMX.FTZ R2, R15, R14, !PT ;  /* 0x0000000e0f027209 */ /* 0x000fe20007810000 */
[----:B------:R-:W-:Y:S01]  /*146c0*/  IMAD.MOV.U32 R6, RZ, RZ, 0x2 ;  /* 0x00000002ff067424 */ /* 0x000fe200078e00ff */
[----:B------:R-:W-:Y:S02]  /*146d0*/  FMNMX.FTZ R0, R88, R89, !PT ;  /* 0x0000005958007209 */ /* 0x000fe40007810000 */
[----:B------:R-:W-:Y:S02]  /*146e0*/  IMNMX R18, R18, R3, PT ;  /* 0x0000000312127217 */ /* 0x000fe40003800200 */
[----:B------:R-:W-:Y:S02]  /*146f0*/  FMNMX.FTZ R3, R126, R2, !PT ;  /* 0x000000027e037209 */ /* 0x000fe40007810000 */
[----:B------:R-:W-:-:S02]  /*14700*/  ISETP.GT.AND P6, PT, R18, RZ, PT ;  /* 0x000000ff1200720c */ /* 0x000fc40003fc4270 */
[C---:B------:R-:W-:Y:S02]  /*14710*/  ISETP.GT.AND P5, PT, R18.reuse, 0x1, PT ;  /* 0x000000011200780c */ /* 0x040fe40003fa4270 */
[C---:B------:R-:W-:Y:S02]  /*14720*/  ISETP.GT.AND P2, PT, R18.reuse, 0x8, PT ;  /* 0x000000081200780c */ /* 0x040fe40003f44270 */
[----:B------:R-:W-:Y:S02]  /*14730*/  FSEL R121, R121, -INF , P6 ;  /* 0xff80000079797808 */ /* 0x000fe40003000000 */
[----:B------:R-:W-:Y:S02]  /*14740*/  FSEL R125, R125, -INF , P5 ;  /* 0xff8000007d7d7808 */ /* 0x000fe40002800000 */
[----:B------:R-:W-:Y:S02]  /*14750*/  ISETP.GT.AND P0, PT, R18, 0x9, PT ;  /* 0x000000091200780c */ /* 0x000fe40003f04270 */
[----:B------:R-:W-:-:S02]  /*14760*/  FSEL R86, R86, -INF , P2 ;  /* 0xff80000056567808 */ /* 0x000fc40001000000 */
[----:B------:R-:W-:Y:S02]  /*14770*/  FMNMX.FTZ R4, R124, R120, !PT ;  /* 0x000000787c047209 */ /* 0x000fe40007810000 */
[----:B------:R-:W-:Y:S02]  /*14780*/  FMNMX.FTZ R196, R121, R125, !PT ;  /* 0x0000007d79c47209 */ /* 0x000fe40007810000 */
[----:B------:R-:W-:Y:S02]  /*14790*/  FMNMX.FTZ R2, R91, R0, !PT ;  /* 0x000000005b027209 */ /* 0x000fe40007810000 */
[----:B------:R-:W-:Y:S02]  /*147a0*/  FMNMX.FTZ R3, R90, R3, !PT ;  /* 0x000000035a037209 */ /* 0x000fe40007810000 */
[----:B------:R-:W-:Y:S02]  /*147b0*/  ISETP.GT.AND P6, PT, R18, 0x10, PT ;  /* 0x000000101200780c */ /* 0x000fe40003fc4270 */
[----:B------:R-:W-:-:S02]  /*147c0*/  FSEL R87, R87, -INF , P0 ;  /* 0xff80000057577808 */ /* 0x000fc40000000000 */
        /* <DEDUP_REMOVED lines=69> */
[----:B------:R-:W-:Y:S02]  /*14c20*/  FSEL R111, R111, -INF , P0 ;  /* 0xff8000006f6f7808 */ /* 0x000fe40000000000 */
[----:B------:R-:W-:Y:S01]  /*14c30*/  FMNMX.FTZ R2, R65, R2, !PT ;  /* 0x0000000241027209 */ /* 0x000fe20007810000 */
[----:B------:R-:W-:Y:S01]  /*14c40*/  IMAD.MOV.U32 R4, RZ, RZ, R3 ;  /* 0x000000ffff047224 */ /* 0x000fe200078e0003 */
[----:B------:R-:W-:-:S02]  /*14c50*/  FMNMX.FTZ R0, R77, R0, !PT ;  /* 0x000000004d007209 */ /* 0x000fc40007810000 */
[----:B------:R-:W-:Y:S02]  /*14c60*/  FMNMX.FTZ R196, R168, R196, !PT ;  /* 0x000000c4a8c47209 */ /* 0x000fe40007810000 */
[----:B------:R-:W-:Y:S02]  /*14c70*/  FMNMX.FTZ R2, R64, R2, !PT ;  /* 0x0000000240027209 */ /* 0x000fe40007810000 */
[----:B------:R-:W-:Y:S02]  /*14c80*/  FMNMX.FTZ R0, R76, R0, !PT ;  /* 0x000000004c007209 */ /* 0x000fe40007810000 */
[----:B------:R-:W-:Y:S02]  /*14c90*/  FMNMX.FTZ R196, R111, R196, !PT ;  /* 0x000000c46fc47209 */ /* 0x000fe40007810000 */
[----:B------:R-:W-:Y:S02]  /*14ca0*/  MOV R5, 0x14cc0 ;  /* 0x00014cc000057802 */ /* 0x000fe40000000f00 */
[----:B------:R-:W-:Y:S05]  /*14cb0*/  CALL.REL.NOINC `($__internal_4_$__cuda_sm70_shflsync_bfly_p) ;  /* 0x00002c9000007944 */ /* 0x000fea0003c00000 */
[----:B------:R-:W-:Y:S01]  /*14cc0*/  FMNMX.FTZ R3, R3, R6, !PT ;  /* 0x0000000603037209 */ /* 0x000fe20007810000 */
[----:B------:R-:W-:Y:S01]  /*14cd0*/  IMAD.MOV.U32 R6, RZ, RZ, 0x1 ;  /* 0x00000001ff067424 */ /* 0x000fe200078e00ff */
[----:B------:R-:W-:-:S03]  /*14ce0*/  MOV R5, 0x14d10 ;  /* 0x00014d1000057802 */ /* 0x000fc60000000f00 */
[----:B------:R-:W-:Y:S02]  /*14cf0*/  IMAD.MOV.U32 R4, RZ, RZ, R3 ;  /* 0x000000ffff047224 */ /* 0x000fe400078e0003 */
[----:B------:R-:W-:Y:S05]  /*14d00*/  CALL.REL.NOINC `($__internal_4_$__cuda_sm70_shflsync_bfly_p) ;  /* 0x00002c4000007944 */ /* 0x000fea0003c00000 */
[----:B------:R-:W-:Y:S01]  /*14d10*/  FMNMX.FTZ R3, R3, R6, !PT ;  /* 0x0000000603037209 */ /* 0x000fe20007810000 */
[----:B------:R-:W-:Y:S01]  /*14d20*/  IMAD.MOV.U32 R4, RZ, RZ, R2 ;  /* 0x000000ffff047224 */ /* 0x000fe200078e0002 */
[----:B------:R-:W-:Y:S01]  /*14d30*/  MOV R5, 0x14d60 ;  /* 0x00014d6000057802 */ /* 0x000fe20000000f00 */
[----:B------:R-:W-:Y:S02]  /*14d40*/  IMAD.MOV.U32 R6, RZ, RZ, 0x2 ;  /* 0x00000002ff067424 */ /* 0x000fe400078e00ff */
        /* <DEDUP_REMOVED lines=26> */
[----:B------:R-:W-:Y:S05]  /*14ef0*/  BRA `(.L_x_1738) ;  /* 0xffff004000007947 */ /* 0x000fea000383ffff */
.L_x_1652:
[----:B------:R-:W-:Y:S01]  /*14f00*/  MOV R6, RZ ;  /* 0x000000ff00067202 */ /* 0x000fe20000000f00 */
[----:B------:R-:W-:Y:S01]  /*14f10*/  IMAD.MOV.U32 R7, RZ, RZ, R11 ;  /* 0x000000ffff077224 */ /* 0x000fe200078e000b */
[----:B------:R-:W-:Y:S01]  /*14f20*/  MOV R4, 0x14f50 ;  /* 0x00014f5000047802 */ /* 0x000fe20000000f00 */
[----:B------:R-:W-:Y:S02]  /*14f30*/  IMAD.MOV.U32 R5, RZ, RZ, 0x181f ;  /* 0x0000181fff057424 */ /* 0x000fe400078e00ff */
[----:B------:R-:W-:Y:S05]  /*14f40*/  CALL.REL.NOINC `($__internal_5_$__cuda_sm70_shflsync_idx_p) ;  /* 0x00002a7000007944 */ /* 0x000fea0003c00000 */
[----:B------:R-:W-:Y:S01]  /*14f50*/  MOV R13, R5 ;  /* 0x00000005000d7202 */ /* 0x000fe20000000f00 */
[----:B------:R-:W-:-:S05]  /*14f60*/  BRA `(.L_x_1739) ;  /* 0xffff1ca000007947 */ /* 0x000fca000383ffff */
.L_x_1653:
[----:B------:R-:W-:Y:S01]  /*14f70*/  MOV R6, RZ ;  /* 0x000000ff00067202 */ /* 0x000fe20000000f00 */
[----:B------:R-:W-:Y:S01]  /*14f80*/  IMAD.MOV.U32 R7, RZ, RZ, R12 ;  /* 0x000000ffff077224 */ /* 0x000fe200078e000c */
[----:B------:R-:W-:Y:S01]  /*14f90*/  MOV R4, 0x14fc0 ;  /* 0x00014fc000047802 */ /* 0x000fe20000000f00 */
[----:B------:R-:W-:Y:S02]  /*14fa0*/  IMAD.MOV.U32 R5, RZ, RZ, 0x181f ;  /* 0x0000181fff057424 */ /* 0x000fe400078e00ff */
[----:B-12---:R-:W-:Y:S05]  /*14fb0*/  CALL.REL.NOINC `($__internal_5_$__cuda_sm70_shflsync_idx_p) ;  /* 0x00002a0000007944 */ /* 0x006fea0003c00000 */
[----:B------:R-:W-:Y:S01]  /*14fc0*/  IADD3 R6, P2, R5, R0, RZ ;  /* 0x0000000005067210 */ /* 0x000fe20007f5e0ff */
[----:B------:R-:W2:Y:S01]  /*14fd0*/  LDL R4, [R1+0xc] ;  /* 0x00000c0001047983 */ /* 0x000ea20000100800 */
[----:B------:R-:W-:Y:S03]  /*14fe0*/  ISETP.GE.AND P0, PT, R250, c[0x0][0x1d4], PT ;  /* 0x00007500fa007a0c */ /* 0x000fe60003f06270 */
[----:B------:R-:W-:Y:S01]  /*14ff0*/  IMAD.X R7, R13, 0x1, R2, P2 ;  /* 0x000000010d077824 */ /* 0x000fe200010e0602 */
[----:B------:R-:W-:Y:S02]  /*15000*/  SEL R14, RZ, 0x10, P0 ;  /* 0x00000010ff0e7807 */ /* 0x000fe40000000000 */
[----:B--2---:R-:W-:Y:S02]  /*15010*/  ISETP.GE.AND P5, PT, R4, c[0x0][0x1d4], PT ;  /* 0x0000750004007a0c */ /* 0x004fe40003fa6270 */
[----:B------:R-:W-:Y:S02]  /*15020*/  IADD3 R4, P2, R5, R3, RZ ;  /* 0x0000000305047210 */ /* 0x000fe40007f5e0ff */
[----:B------:R-:W-:Y:S03]  /*15030*/  SEL R15, RZ, 0x10, P5 ;  /* 0x00000010ff0f7807 */ /* 0x000fe60002800000 */
[----:B------:R-:W-:Y:S06]  /*15040*/  IMAD.X R5, R13, 0x1, R10, P2 ;  /* 0x000000010d057824 */ /* 0x000fec00010e060a */
[----:B------:R-:W-:Y:S01]  /*15050*/  @!PT LDS RZ, [RZ] ;  /* 0x00000000fffff984 */ /* 0x000fe20000000800 */
[----:B------:R-:W-:Y:S01]  /*15060*/  @!PT LDS RZ, [RZ] ;  /* 0x00000000fffff984 */ /* 0x000fe20000000800 */
[----:B------:R-:W-:Y:S01]  /*15070*/  @!PT LDS RZ, [RZ] ;  /* 0x00000000fffff984 */ /* 0x000fe20000000800 */
[----:B------:R1:W-:Y:S04]  /*15080*/  LDGSTS.E.BYPASS.LTC128B.128 [R251+0x100], [R6.64], !P5 ;  /* 0x0010000006fb7fae */ /* 0x0003e8000e901d46 */
[----:B------:R2:W-:Y:S01]  /*15090*/  LDGSTS.E.BYPASS.LTC128B.128 [R251+0x2100], [R4.64], !P0 ;  /* 0x0210000004fb7fae */ /* 0x0005e2000c101d46 */
[----:B-1----:R-:W-:Y:S02]  /*150a0*/  IMAD.MOV.U32 R7, RZ, RZ, R11 ;  /* 0x000000ffff077224 */ /* 0x002fe400078e000b */
[----:B------:R-:W-:Y:S01]  /*150b0*/  IMAD.MOV.U32 R6, RZ, RZ, 0x1 ;  /* 0x00000001ff067424 */ /* 0x000fe200078e00ff */
[----:B--2---:R-:W-:Y:S01]  /*150c0*/  MOV R4, 0x150f0 ;  /* 0x000150f000047802 */ /* 0x004fe20000000f00 */
[----:B------:R-:W-:Y:S02]  /*150d0*/  IMAD.MOV.U32 R5, RZ, RZ, 0x181f ;  /* 0x0000181fff057424 */ /* 0x000fe400078e00ff */
[----:B------:R-:W-:Y:S05]  /*150e0*/  CALL.REL.NOINC `($__internal_5_$__cuda_sm70_shflsync_idx_p) ;  /* 0x000028d000007944 */ /* 0x000fea0003c00000 */
[----:B------:R-:W-:Y:S01]  /*150f0*/  MOV R6, 0x1 ;  /* 0x0000000100067802 */ /* 0x000fe20000000f00 */
[----:B------:R-:W-:Y:S01]  /*15100*/  IMAD.MOV.U32 R13, RZ, RZ, R5 ;  /* 0x000000ffff0d7224 */ /* 0x000fe200078e0005 */
[----:B------:R-:W-:Y:S01]  /*15110*/  MOV R5, 0x181f ;  /* 0x0000181f00057802 */ /* 0x000fe20000000f00 */
[----:B------:R-:W-:Y:S01]  /*15120*/  IMAD.MOV.U32 R7, RZ, RZ, R12 ;  /* 0x000000ffff077224 */ /* 0x000fe200078e000c */
[----:B------:R-:W-:Y:S02]  /*15130*/  MOV R4, 0x15150 ;  /* 0x0001515000047802 */ /* 0x000fe40000000f00 */
[----:B------:R-:W-:Y:S05]  /*15140*/  CALL.REL.NOINC `($__internal_5_$__cuda_sm70_shflsync_idx_p) ;  /* 0x0000287000007944 */ /* 0x000fea0003c00000 */
[C---:B------:R-:W-:Y:S02]  /*15150*/  IADD3 R4, -R15.reuse, 0x10, RZ ;  /* 0x000000100f047810 */ /* 0x040fe40007ffe1ff */
[----:B------:R-:W-:Y:S02]  /*15160*/  ISETP.NE.U32.AND P5, PT, R15, RZ, PT ;  /* 0x000000ff0f00720c */ /* 0x000fe40003fa5070 */
[----:B------:R-:W-:Y:S04]  /*15170*/  LOP3.LUT R4, R4, 0xf, RZ, 0xc0, !PT ;  /* 0x0000000f04047812 */ /* 0x000fe800078ec0ff */
[----:B------:R-:W-:Y:S02]  /*15180*/  IADD3 R6, P2, P0, R4, R5, R0 ;  /* 0x0000000504067210 */ /* 0x000fe4000785e000 */
[----:B------:R-:W-:Y:S02]  /*15190*/  IADD3 R4, -R14, 0x10, RZ ;  /* 0x000000100e047810 */ /* 0x000fe40007ffe1ff */
[----:B------:R-:W-:Y:S02]  /*151a0*/  IADD3.X R7, RZ, R13, R2, P2, P0 ;  /* 0x0000000dff077210 */ /* 0x000fe400017e0402 */
        /* <DEDUP_REMOVED lines=8> */
[----:B------:R2:W-:Y:S01]  /*15230*/  LDGSTS.E.BYPASS.LTC128B.128.ZFILL [R251+0x2900], [R4.64], P5 ;  /* 0x0290000004fb7fae */ /* 0x0005e2000a941d46 */
        /* <DEDUP_REMOVED lines=37> */
[----:B------:R-:W-:-:S05]  /*15490*/  BRA `(.L_x_1740) ;  /* 0xffff198000007947 */ /* 0x000fca000383ffff */
.L_x_1656:
[----:B------:R-:W-:Y:S01]  /*154a0*/  MOV R6, RZ ;  /* 0x000000ff00067202 */ /* 0x000fe20000000f00 */
[----:B------:R-:W-:Y:S01]  /*154b0*/  IMAD.MOV.U32 R7, RZ, RZ, R48 ;  /* 0x000000ffff077224 */ /* 0x000fe200078e0030 */
[----:B------:R-:W-:Y:S01]  /*154c0*/  MOV R4, 0x154f0 ;  /* 0x000154f000047802 */ /* 0x000fe20000000f00 */
[----:B------:R-:W-:Y:S02]  /*154d0*/  IMAD.MOV.U32 R5, RZ, RZ, 0x181f ;  /* 0x0000181fff057424 */ /* 0x000fe400078e00ff */
[----:B------:R-:W-:Y:S05]  /*154e0*/  CALL.REL.NOINC `($__internal_5_$__cuda_sm70_shflsync_idx_p) ;  /* 0x000024d000007944 */ /* 0x000fea0003c00000 */
[----:B------:R-:W-:Y:S01]  /*154f0*/  MOV R55, R5 ;  /* 0x0000000500377202 */ /* 0x000fe20000000f00 */
[----:B------:R-:W-:-:S05]  /*15500*/  BRA `(.L_x_1741) ;  /* 0xffff2f6000007947 */ /* 0x000fca000383ffff */
.L_x_1657:
        /* <DEDUP_REMOVED lines=83> */
.L_x_1658:
[----:B------:R-:W-:Y:S01]  /*15a40*/  MOV R5, 0x1c1f ;  /* 0x00001c1f00057802 */ /* 0x000fe20000000f00 */
[----:B------:R-:W-:Y:S01]  /*15a50*/  IMAD.MOV.U32 R6, RZ, RZ, RZ ;  /* 0x000000ffff067224 */ /* 0x000fe200078e00ff */
[----:B------:R-:W-:Y:S02]  /*15a60*/  MOV R4, 0x15a80 ;  /* 0x00015a8000047802 */ /* 0x000fe40000000f00 */
[----:B------:R-:W-:Y:S05]  /*15a70*/  CALL.REL.NOINC `($__internal_5_$__cuda_sm70_shflsync_idx_p) ;  /* 0x00001f4000007944 */ /* 0x000fea0003c00000 */
[----:B------:R-:W-:-:S05]  /*15a80*/  BRA `(.L_x_1743) ;  /* 0xffff2dd000007947 */ /* 0x000fca000383ffff */
.L_x_1659:
[----:B------:R-:W-:Y:S01]  /*15a90*/  MOV R5, 0x1c1f ;  /* 0x00001c1f00057802 */ /* 0x000fe20000000f00 */
[----:B------:R-:W-:Y:S01]  /*15aa0*/  IMAD.MOV.U32 R6, RZ, RZ, 0x1 ;  /* 0x00000001ff067424 */ /* 0x000fe200078e00ff */
[----:B------:R-:W-:Y:S02]  /*15ab0*/  MOV R4, 0x15ad0 ;  /* 0x00015ad000047802 */ /* 0x000fe40000000f00 */
[----:B-1----:R-:W-:Y:S05]  /*15ac0*/  CALL.REL.NOINC `($__internal_5_$__cuda_sm70_shflsync_idx_p) ;  /* 0x00001ef000007944 */ /* 0x002fea0003c00000 */
[----:B------:R-:W-:Y:S01]  /*15ad0*/  MOV R4, 0x15d20 ;  /* 0x00015d2000047802 */ /* 0x000fe20000000f00 */
[----:B------:R-:W-:Y:S02]  /*15ae0*/  IMAD.IADD R5, R63, 0x1, R5 ;  /* 0x000000013f057824 */ /* 0x000fe400078e0205 */
[----:B------:R-:W-:Y:S03]  /*15af0*/  IMAD.MOV.U32 R6, RZ, RZ, 0x2 ;  /* 0x00000002ff067424 */ /* 0x000fe600078e00ff */
[C---:B------:R-:W-:Y:S02]  /*15b00*/  ISETP.GT.AND P6, PT, R5.reuse, RZ, PT ;  /* 0x000000ff0500720c */ /* 0x040fe40003fc4270 */
[C---:B------:R-:W-:Y:S02]  /*15b10*/  ISETP.GT.AND P5, PT, R5.reuse, 0x1, PT ;  /* 0x000000010500780c */ /* 0x040fe40003fa4270 */
[C---:B------:R-:W-:Y:S02]  /*15b20*/  ISETP.GT.AND P2, PT, R5.reuse, 0x8, PT ;  /* 0x000000080500780c */ /* 0x040fe40003f44270 */
        /* <DEDUP_REMOVED lines=24> */
[----:B------:R-:W-:Y:S01]  /*15cb0*/  ISETP.GT.AND P0, PT, R5, 0x39, PT ;  /* 0x000000390500780c */ /* 0x000fe20003f04270 */
[----:B------:R-:W-:Y:S01]  /*15cc0*/  IMAD.MOV.U32 R5, RZ, RZ, 0x1c1f ;  /* 0x00001c1fff057424 */ /* 0x000fe200078e00ff */
[----:B------:R-:W-:Y:S02]  /*15cd0*/  FSEL R216, R224, -INF , P6 ;  /* 0xff800000e0d87808 */ /* 0x000fe40003000000 */
[----:B------:R-:W-:Y:S02]  /*15ce0*/  FSEL R215, R223, -INF , P5 ;  /* 0xff800000dfd77808 */ /* 0x000fe40002800000 */
[----:B------:R-:W-:Y:S02]  /*15cf0*/  FSEL R214, R214, -INF , P2 ;  /* 0xff800000d6d67808 */ /* 0x000fe40001000000 */
[----:B------:R-:W-:Y:S02]  /*15d00*/  FSEL R23, R64, -INF , P0 ;  /* 0xff80000040177808 */ /* 0x000fe40000000000 */
[----:B------:R-:W-:Y:S05]  /*15d10*/  CALL.REL.NOINC `($__internal_5_$__cuda_sm70_shflsync_idx_p) ;  /* 0x00001ca000007944 */ /* 0x000fea0003c00000 */
        /* <DEDUP_REMOVED lines=37> */
[----:B------:R-:W-:Y:S01]  /*15f70*/  FMNMX.FTZ R3, R52, R199, !PT ;  /* 0x000000c734037209 */ /* 0x000fe20007810000 */
[----:B------:R-:W-:Y:S01]  /*15f80*/  IMAD.IADD R5, R63, 0x1, R5 ;  /* 0x000000013f057824 */ /* 0x000fe200078e0205 */
[----:B------:R-:W-:Y:S01]  /*15f90*/  FMNMX.FTZ R2, R32, R200, !PT ;  /* 0x000000c820027209 */ /* 0x000fe20007810000 */
[----:B------:R-:W-:Y:S01]  /*15fa0*/  IMAD.MOV.U32 R6, RZ, RZ, 0x2 ;  /* 0x00000002ff067424 */ /* 0x000fe200078e00ff */
[----:B------:R-:W-:Y:S02]  /*15fb0*/  FMNMX.FTZ R0, R16, R197, !PT ;  /* 0x000000c510007209 */ /* 0x000fe40007810000 */
[C---:B------:R-:W-:Y:S02]  /*15fc0*/  ISETP.GT.AND P6, PT, R5.reuse, RZ, PT ;  /* 0x000000ff0500720c */ /* 0x040fe40003fc4270 */
[----:B------:R-:W-:Y:S02]  /*15fd0*/  ISETP.GT.AND P5, PT, R5, 0x1, PT ;  /* 0x000000010500780c */ /* 0x000fe40003fa4270 */
[----:B------:R-:W-:Y:S02]  /*15fe0*/  FSEL R17, R205, -INF , P6 ;  /* 0xff800000cd117808 */ /* 0x000fe40003000000 */
[----:B------:R-:W-:Y:S02]  /*15ff0*/  ISETP.GT.AND P2, PT, R5, 0x8, PT ;  /* 0x000000080500780c */ /* 0x000fe40003f44270 */
[----:B------:R-:W-:Y:S02]  /*16000*/  FSEL R206, R206, -INF , P5 ;  /* 0xff800000cece7808 */ /* 0x000fe40002800000 */
[----:B------:R-:W-:Y:S02]  /*16010*/  FMNMX.FTZ R7, R17, R198, !PT ;  /* 0x000000c611077209 */ /* 0x000fe40007810000 */
[----:B------:R-:W-:Y:S02]  /*16020*/  ISETP.GT.AND P0, PT, R5, 0x9, PT ;  /* 0x000000090500780c */ /* 0x000fe40003f04270 */
[----:B------:R-:W-:Y:S02]  /*16030*/  FSEL R14, R14, -INF , P2 ;  /* 0xff8000000e0e7808 */ /* 0x000fe40001000000 */
[----:B------:R-:W-:Y:S02]  /*16040*/  FMNMX.FTZ R3, R53, R3, !PT ;  /* 0x0000000335037209 */ /* 0x000fe40007810000 */
[----:B------:R-:W-:Y:S02]  /*16050*/  FMNMX.FTZ R2, R36, R2, !PT ;  /* 0x0000000224027209 */ /* 0x000fe40007810000 */
[----:B------:R-:W-:Y:S02]  /*16060*/  FMNMX.FTZ R0, R18, R0, !PT ;  /* 0x0000000012007209 */ /* 0x000fe40007810000 */
        /* <DEDUP_REMOVED lines=61> */
[C---:B------:R-:W-:Y:S02]  /*16440*/  ISETP.GT.AND P2, PT, R5.reuse, 0x38, PT ;  /* 0x000000380500780c */ /* 0x040fe40003f44270 */
        /* <DEDUP_REMOVED lines=24> */
[----:B------:R-:W-:Y:S02]  /*165d0*/  MOV R5, 0x165f0 ;  /* 0x000165f000057802 */ /* 0x000fe40000000f00 */
        /* <DEDUP_REMOVED lines=28> */
[----:B------:R-:W-:Y:S01]  /*167a0*/  MOV R196, R6 ;  /* 0x0000000600c47202 */ /* 0x000fe20000000f00 */
[----:B------:R-:W-:-:S05]  /*167b0*/  BRA `(.L_x_1744) ;  /* 0xffff2e1000007947 */ /* 0x000fca000383ffff */
.L_x_1662:
[----:B-1----:R-:W-:Y:S01]  /*167c0*/  MOV R6, RZ ;  /* 0x000000ff00067202 */ /* 0x002fe20000000f00 */
[----:B------:R-:W-:Y:S01]  /*167d0*/  IMAD.MOV.U32 R7, RZ, RZ, R53 ;  /* 0x000000ffff077224 */ /* 0x000fe200078e0035 */
[----:B------:R-:W-:Y:S01]  /*167e0*/  MOV R4, 0x16810 ;  /* 0x0001681000047802 */ /* 0x000fe20000000f00 */
[----:B------:R-:W-:Y:S02]  /*167f0*/  IMAD.MOV.U32 R5, RZ, RZ, 0x181f ;  /* 0x0000181fff057424 */ /* 0x000fe400078e00ff */
[----:B------:R-:W-:Y:S05]  /*16800*/  CALL.REL.NOINC `($__internal_5_$__cuda_sm70_shflsync_idx_p) ;  /* 0x000011b000007944 */ /* 0x000fea0003c00000 */
[----:B------:R-:W-:Y:S01]  /*16810*/  MOV R28, R5 ;  /* 0x00000005001c7202 */ /* 0x000fe20000000f00 */
[----:B------:R-:W-:-:S05]  /*16820*/  BRA `(.L_x_1745) ;  /* 0xffff55a000007947 */ /* 0x000fca000383ffff */
.L_x_1665:
[----:B------:R-:W-:Y:S01]  /*16830*/  MOV R6, RZ ;  /* 0x000000ff00067202 */ /* 0x000fe20000000f00 */
[----:B------:R-:W-:Y:S01]  /*16840*/  IMAD.MOV.U32 R7, RZ, RZ, R0 ;  /* 0x000000ffff077224 */ /* 0x000fe200078e0000 */
[----:B------:R-:W-:Y:S01]  /*16850*/  MOV R4, 0x16880 ;  /* 0x0001688000047802 */ /* 0x000fe20000000f00 */
[----:B------:R-:W-:Y:S02]  /*16860*/  IMAD.MOV.U32 R5, RZ, RZ, 0x181f ;  /* 0x0000181fff057424 */ /* 0x000fe400078e00ff */
[----:B-1----:R-:W-:Y:S05]  /*16870*/  CALL.REL.NOINC `($__internal_5_$__cuda_sm70_shflsync_idx_p) ;  /* 0x0000114000007944 */ /* 0x002fea0003c00000 */
[----:B------:R-:W-:Y:S01]  /*16880*/  MOV R58, R5 ;  /* 0x00000005003a7202 */ /* 0x000fe20000000f00 */
[----:B------:R-:W-:-:S05]  /*16890*/  BRA `(.L_x_1746) ;  /* 0xffff6d1000007947 */ /* 0x000fca000383ffff */
.L_x_1666:
[----:B------:R-:W-:Y:S01]  /*168a0*/  MOV R6, RZ ;  /* 0x000000ff00067202 */ /* 0x000fe20000000f00 */
[----:B------:R-:W-:Y:S01]  /*168b0*/  IMAD.MOV.U32 R7, RZ, RZ, R2 ;  /* 0x000000ffff077224 */ /* 0x000fe200078e0002 */
[----:B------:R-:W-:Y:S01]  /*168c0*/  MOV R4, 0x168f0 ;  /* 0x000168f000047802 */ /* 0x000fe20000000f00 */
[----:B------:R-:W-:Y:S02]  /*168d0*/  IMAD.MOV.U32 R5, RZ, RZ, 0x181f ;  /* 0x0000181fff057424 */ /* 0x000fe400078e00ff */
[----:B-123--:R-:W-:Y:S05]  /*168e0*/  CALL.REL.NOINC `($__internal_5_$__cuda_sm70_shflsync_idx_p) ;  /* 0x000010d000007944 */ /* 0x00efea0003c00000 */
[C---:B------:R-:W-:Y:S02]  /*168f0*/  IADD3 R4, -R201.reuse, 0x10, RZ ;  /* 0x00000010c9047810 */ /* 0x040fe40007ffe1ff */
[----:B------:R-:W-:Y:S02]  /*16900*/  ISETP.NE.U32.AND P2, PT, R201, RZ, PT ;  /* 0x000000ffc900720c */ /* 0x000fe40003f45070 */
[----:B------:R-:W-:Y:S04]  /*16910*/  LOP3.LUT R4, R4, 0xf, RZ, 0xc0, !PT ;  /* 0x0000000f04047812 */ /* 0x000fe800078ec0ff */
[----:B------:R-:W-:Y:S04]  /*16920*/  IADD3 R6, P5, P4, R4, R5, R3 ;  /* 0x0000000504067210 */ /* 0x000fe80007cbe003 */
[----:B------:R-:W-:Y:S02]  /*16930*/  IADD3.X R7, RZ, R58, R55, P5, P4 ;  /* 0x0000003aff077210 */ /* 0x000fe40002fe8437 */
[----:B------:R-:W-:Y:S03]  /*16940*/  IADD3 R4, P4, R5, R56, RZ ;  /* 0x0000003805047210 */ /* 0x000fe60007f9e0ff */
[----:B------:R-:W-:Y:S01]  /*16950*/  @!PT LDS RZ, [RZ] ;  /* 0x00000000fffff984 */ /* 0x000fe20000000800 */
[----:B------:R-:W-:Y:S01]  /*16960*/  @!PT LDS RZ, [RZ] ;  /* 0x00000000fffff984 */ /* 0x000fe20000000800 */
[----:B------:R-:W-:Y:S01]  /*16970*/  @!PT LDS RZ, [RZ] ;  /* 0x00000000fffff984 */ /* 0x000fe20000000800 */
[----:B------:R1:W-:Y:S02]  /*16980*/  LDGSTS.E.BYPASS.LTC128B.128.ZFILL [R251+0x4100], [R6.64], P2 ;  /* 0x0410000006fb7fae */ /* 0x0003e40009141d46 */
[----:B------:R-:W-:Y:S05]  /*16990*/  IMAD.X R5, R58, 0x1, R57, P4 ;  /* 0x000000013a057824 */ /* 0x000fea00020e0639 */
        /* <DEDUP_REMOVED lines=59> */
.L_x_1667:
[----:B------:R-:W-:Y:S02]  /*16d50*/  MOV R6, 0x2 ;  /* 0x0000000200067802 */ /* 0x000fe40000000f00 */
        /* <DEDUP_REMOVED lines=35> */
.L_x_1669:
[----:B------:R1:W5:Y:S01]  /*16f90*/  LDL R4, [R1+0x70] ;  /* 0x0000700001047983 */ /* 0x0003620000100800 */
[----:B------:R-:W-:-:S02]  /*16fa0*/  MOV R6, 0x2 ;  /* 0x0000000200067802 */ /* 0x000fc40000000f00 */
[----:B------:R-:W-:Y:S02]  /*16fb0*/  MOV R5, 0x16fd0 ;  /* 0x00016fd000057802 */ /* 0x000fe40000000f00 */
[----:B-1---5:R-:W-:Y:S05]  /*16fc0*/  CALL.REL.NOINC `($__internal_4_$__cuda_sm70_shflsync_bfly_p) ;  /* 0x0000098000007944 */ /* 0x022fea0003c00000 */
[----:B------:R-:W-:Y:S01]  /*16fd0*/  MOV R7, R6 ;  /* 0x0000000600077202 */ /* 0x000fe20000000f00 */
[----:B------:R-:W-:Y:S05]  /*16fe0*/  BRA `(.L_x_1749) ;  /* 0xffff920000007947 */ /* 0x000fea000383ffff */
.L_x_1670:
[----:B------:R-:W-:Y:S01]  /*16ff0*/  IMAD.MOV.U32 R4, RZ, RZ, R7 ;  /* 0x000000ffff047224 */ /* 0x000fe200078e0007 */
[----:B------:R-:W-:Y:S02]  /*17000*/  MOV R6, 0x1 ;  /* 0x0000000100067802 */ /* 0x000fe40000000f00 */
[----:B------:R-:W-:Y:S02]  /*17010*/  MOV R5, 0x17030 ;  /* 0x0001703000057802 */ /* 0x000fe40000000f00 */
[----:B------:R-:W-:Y:S05]  /*17020*/  CALL.REL.NOINC `($__internal_4_$__cuda_sm70_shflsync_bfly_p) ;  /* 0x0000092000007944 */ /* 0x000fea0003c00000 */
[----:B------:R1:W5:Y:S01]  /*17030*/  LDL R4, [R1+0x74] ;  /* 0x0000740001047983 */ /* 0x0003620000100800 */
[----:B------:R-:W-:Y:S01]  /*17040*/  FADD.FTZ R7, R7, R6 ;  /* 0x0000000607077221 */ /* 0x000fe20000010000 */
[----:B------:R-:W-:Y:S02]  /*17050*/  MOV R6, 0x2 ;  /* 0x0000000200067802 */ /* 0x000fe40000000f00 */
[----:B------:R-:W-:Y:S02]  /*17060*/  MOV R5, 0x17080 ;  /* 0x0001708000057802 */ /* 0x000fe40000000f00 */
[----:B-1---5:R-:W-:Y:S05]  /*17070*/  CALL.REL.NOINC `($__internal_4_$__cuda_sm70_shflsync_bfly_p) ;  /* 0x000008d000007944 */ /* 0x022fea0003c00000 */
[----:B------:R-:W2:Y:S01]  /*17080*/  LDL.LU R4, [R1+0x74] ;  /* 0x0000740001047983 */ /* 0x000ea20000300800 */
[----:B------:R-:W-:Y:S01]  /*17090*/  MOV R5, 0x170e0 ;  /* 0x000170e000057802 */ /* 0x000fe20000000f00 */
[----:B--2---:R-:W-:Y:S01]  /*170a0*/  FADD.FTZ R10, R4, R6 ;  /* 0x00000006040a7221 */ /* 0x004fe20000010000 */
[----:B------:R-:W-:-:S04]  /*170b0*/  MOV R6, 0x1 ;  /* 0x0000000100067802 */ /* 0x000fc80000000f00 */
[----:B------:R-:W-:Y:S02]  /*170c0*/  MOV R4, R10 ;  /* 0x0000000a00047202 */ /* 0x000fe40000000f00 */
[----:B------:R-:W-:Y:S05]  /*170d0*/  CALL.REL.NOINC `($__internal_4_$__cuda_sm70_shflsync_bfly_p) ;  /* 0x0000087000007944 */ /* 0x000fea0003c00000 */
[----:B------:R-:W-:Y:S01]  /*170e0*/  FADD.FTZ R10, R10, R6 ;  /* 0x000000060a0a7221 */ /* 0x000fe20000010000 */
[----:B------:R-:W-:Y:S02]  /*170f0*/  MOV R4, R203 ;  /* 0x000000cb00047202 */ /* 0x000fe40000000f00 */
[----:B------:R-:W-:Y:S02]  /*17100*/  MOV R6, 0x2 ;  /* 0x0000000200067802 */ /* 0x000fe40000000f00 */
[----:B------:R-:W-:Y:S02]  /*17110*/  MOV R5, 0x17130 ;  /* 0x0001713000057802 */ /* 0x000fe40000000f00 */
[----:B------:R-:W-:Y:S05]  /*17120*/  CALL.REL.NOINC `($__internal_4_$__cuda_sm70_shflsync_bfly_p) ;  /* 0x0000082000007944 */ /* 0x000fea0003c00000 */
[----:B------:R-:W-:Y:S01]  /*17130*/  FADD.FTZ R11, R203, R6 ;  /* 0x00000006cb0b7221 */ /* 0x000fe20000010000 */
[----:B------:R-:W-:Y:S02]  /*17140*/  MOV R6, 0x1 ;  /* 0x0000000100067802 */ /* 0x000fe40000000f00 */
[----:B------:R-:W-:Y:S02]  /*17150*/  MOV R5, 0x17180 ;  /* 0x0001718000057802 */ /* 0x000fe40000000f00 */
[----:B------:R-:W-:-:S02]  /*17160*/  MOV R4, R11 ;  /* 0x0000000b00047202 */ /* 0x000fc40000000f00 */
[----:B------:R-:W-:Y:S05]  /*17170*/  CALL.REL.NOINC `($__internal_4_$__cuda_sm70_shflsync_bfly_p) ;  /* 0x000007d000007944 */ /* 0x000fea0003c00000 */
[----:B------:R-:W-:Y:S01]  /*17180*/  FADD.FTZ R11, R11, R6 ;  /* 0x000000060b0b7221 */ /* 0x000fe20000010000 */
[----:B------:R-:W-:-:S02]  /*17190*/  MOV R4, R202 ;  /* 0x000000ca00047202 */ /* 0x000fc40000000f00 */
[----:B------:R-:W-:Y:S02]  /*171a0*/  MOV R6, 0x2 ;  /* 0x0000000200067802 */ /* 0x000fe40000000f00 */
[----:B------:R-:W-:Y:S02]  /*171b0*/  MOV R5, 0x171d0 ;  /* 0x000171d000057802 */ /* 0x000fe40000000f00 */
[----:B------:R-:W-:Y:S05]  /*171c0*/  CALL.REL.NOINC `($__internal_4_$__cuda_sm70_shflsync_bfly_p) ;  /* 0x0000078000007944 */ /* 0x000fea0003c00000 */
[----:B------:R-:W-:Y:S01]  /*171d0*/  FADD.FTZ R202, R202, R6 ;  /* 0x00000006caca7221 */ /* 0x000fe20000010000 */
[----:B------:R-:W-:Y:S02]  /*171e0*/  MOV R6, 0x1 ;  /* 0x0000000100067802 */ /* 0x000fe40000000f00 */
[----:B------:R-:W-:Y:S02]  /*171f0*/  MOV R5, 0x17220 ;  /* 0x0001722000057802 */ /* 0x000fe40000000f00 */
[----:B------:R-:W-:Y:S02]  /*17200*/  MOV R4, R202 ;  /* 0x000000ca00047202 */ /* 0x000fe40000000f00 */
[----:B------:R-:W-:Y:S05]  /*17210*/  CALL.REL.NOINC `($__internal_4_$__cuda_sm70_shflsync_bfly_p) ;  /* 0x0000073000007944 */ /* 0x000fea0003c00000 */
[----:B------:R-:W-:Y:S05]  /*17220*/  BRA `(.L_x_1750) ;  /* 0xffff90d000007947 */ /* 0x000fea000383ffff */
.L_x_1693:
[----:B------:R-:W-:Y:S01]  /*17230*/  IMAD.MOV.U32 R7, RZ, RZ, R3 ;  /* 0x000000ffff077224 */ /* 0x000fe200078e0003 */
[----:B------:R-:W-:Y:S01]  /*17240*/  MOV R6, RZ ;  /* 0x000000ff00067202 */ /* 0x000fe20000000f00 */
[----:B------:R-:W-:Y:S01]  /*17250*/  IMAD.MOV.U32 R5, RZ, RZ, 0x181f ;  /* 0x0000181fff057424 */ /* 0x000fe200078e00ff */
[----:B------:R-:W-:-:S02]  /*17260*/  MOV R4, 0x17280 ;  /* 0x0001728000047802 */ /* 0x000fc40000000f00 */
[----:B-1----:R-:W-:Y:S05]  /*17270*/  CALL.REL.NOINC `($__internal_5_$__cuda_sm70_shflsync_idx_p) ;  /* 0x0000074000007944 */ /* 0x002fea0003c00000 */
[----:B------:R-:W-:Y:S01]  /*17280*/  MOV R11, R5 ;  /* 0x00000005000b7202 */ /* 0x000fe20000000f00 */
[----:B------:R-:W-:Y:S05]  /*17290*/  BRA `(.L_x_1751) ;  /* 0xffffb80000007947 */ /* 0x000fea000383ffff */
.L_x_1694:
[----:B------:R-:W-:Y:S01]  /*172a0*/  IMAD.MOV.U32 R7, RZ, RZ, R10 ;  /* 0x000000ffff077224 */ /* 0x000fe200078e000a */
[----:B------:R-:W-:Y:S01]  /*172b0*/  MOV R6, RZ ;  /* 0x000000ff00067202 */ /* 0x000fe20000000f00 */
[----:B------:R-:W-:Y:S01]  /*172c0*/  IMAD.MOV.U32 R5, RZ, RZ, 0x181f ;  /* 0x0000181fff057424 */ /* 0x000fe200078e00ff */
[----:B------:R-:W-:-:S02]  /*172d0*/  MOV R4, 0x172f0 ;  /* 0x000172f000047802 */ /* 0x000fc40000000f00 */
[----:B-123--:R-:W-:Y:S05]  /*172e0*/  CALL.REL.NOINC `($__internal_5_$__cuda_sm70_shflsync_idx_p) ;  /* 0x000006d000007944 */ /* 0x00efea0003c00000 */
[----:B------:R-:W-:Y:S01]  /*172f0*/  MOV R4, R5 ;  /* 0x0000000500047202 */ /* 0x000fe20000000f00 */
[----:B------:R-:W-:Y:S05]  /*17300*/  BRA `(.L_x_1752) ;  /* 0xffffb7b000007947 */ /* 0x000fea000383ffff */
.L_x_1697:
[----:B-1----:R-:W-:Y:S01]  /*17310*/  IMAD.MOV.U32 R7, RZ, RZ, R3 ;  /* 0x000000ffff077224 */ /* 0x002fe200078e0003 */
[----:B------:R-:W-:Y:S01]  /*17320*/  MOV R6, 0x1 ;  /* 0x0000000100067802 */ /* 0x000fe20000000f00 */
[----:B------:R-:W-:Y:S01]  /*17330*/  IMAD.MOV.U32 R5, RZ, RZ, 0x181f ;  /* 0x0000181fff057424 */ /* 0x000fe200078e00ff */
[----:B------:R-:W-:-:S02]  /*17340*/  MOV R4, 0x17360 ;  /* 0x0001736000047802 */ /* 0x000fc40000000f00 */
[----:B--234-:R-:W-:Y:S05]  /*17350*/  CALL.REL.NOINC `($__internal_5_$__cuda_sm70_shflsync_idx_p) ;  /* 0x0000066000007944 */ /* 0x01cfea0003c00000 */
        /* <DEDUP_REMOVED lines=8> */
.L_x_1700:
[----:B-1----:R-:W-:Y:S01]  /*173e0*/  IMAD.MOV.U32 R7, RZ, RZ, R3 ;  /* 0x000000ffff077224 */ /* 0x002fe200078e0003 */
[----:B------:R-:W-:Y:S01]  /*173f0*/  MOV R6, 0x2 ;  /* 0x0000000200067802 */ /* 0x000fe20000000f00 */
[----:B------:R-:W-:Y:S01]  /*17400*/  IMAD.MOV.U32 R5, RZ, RZ, 0x181f ;  /* 0x0000181fff057424 */ /* 0x000fe200078e00ff */
[----:B------:R-:W-:Y:S02]  /*17410*/  MOV R4, 0x17430 ;  /* 0x0001743000047802 */ /* 0x000fe40000000f00 */
[----:B--234-:R-:W-:Y:S05]  /*17420*/  CALL.REL.NOINC `($__internal_5_$__cuda_sm70_shflsync_idx_p) ;  /* 0x0000059000007944 */ /* 0x01cfea0003c00000 */
[----:B------:R-:W-:Y:S01]  /*17430*/  MOV R11, R5 ;  /* 0x00000005000b7202 */ /* 0x000fe20000000f00 */
[----:B------:R-:W-:Y:S05]  /*17440*/  BRA `(.L_x_1754) ;  /* 0xffffb8e000007947 */ /* 0x000fea000383ffff */
.L_x_1701:
[----:B-1----:R-:W-:Y:S01]  /*17450*/  IMAD.MOV.U32 R7, RZ, RZ, R10 ;  /* 0x000000ffff077224 */ /* 0x002fe200078e000a */
[----:B------:R-:W-:Y:S01]  /*17460*/  MOV R6, 0x2 ;  /* 0x0000000200067802 */ /* 0x000fe20000000f00 */
[----:B------:R-:W-:Y:S01]  /*17470*/  IMAD.MOV.U32 R5, RZ, RZ, 0x181f ;  /* 0x0000181fff057424 */ /* 0x000fe200078e00ff */
[----:B------:R-:W-:Y:S02]  /*17480*/  MOV R4, 0x174a0 ;  /* 0x000174a000047802 */ /* 0x000fe40000000f00 */
[----:B--234-:R-:W-:Y:S05]  /*17490*/  CALL.REL.NOINC `($__internal_5_$__cuda_sm70_shflsync_idx_p) ;  /* 0x0000052000007944 */ /* 0x01cfea0003c00000 */
[----:B------:R-:W-:Y:S01]  /*174a0*/  MOV R4, R5 ;  /* 0x0000000500047202 */ /* 0x000fe20000000f00 */
[----:B------:R-:W-:Y:S05]  /*174b0*/  BRA `(.L_x_1755) ;  /* 0xffffb89000007947 */ /* 0x000fea000383ffff */
.L_x_1704:
[----:B--2---:R-:W-:Y:S01]  /*174c0*/  IMAD.MOV.U32 R7, RZ, RZ, R3 ;  /* 0x000000ffff077224 */ /* 0x004fe200078e0003 */
[----:B------:R-:W-:Y:S01]  /*174d0*/  MOV R6, 0x3 ;  /* 0x0000000300067802 */ /* 0x000fe20000000f00 */
[----:B------:R-:W-:Y:S01]  /*174e0*/  IMAD.MOV.U32 R5, RZ, RZ, 0x181f ;  /* 0x0000181fff057424 */ /* 0x000fe200078e00ff */
[----:B------:R-:W-:-:S02]  /*174f0*/  MOV R4, 0x17510 ;  /* 0x0001751000047802 */ /* 0x000fc40000000f00 */
[----:B-1-34-:R-:W-:Y:S05]  /*17500*/  CALL.REL.NOINC `($__internal_5_$__cuda_sm70_shflsync_idx_p) ;  /* 0x000004b000007944 */ /* 0x01afea0003c00000 */
        /* <DEDUP_REMOVED lines=8> */
.L_x_1707:
[----:B-1----:R-:W-:Y:S01]  /*17590*/  IMAD.MOV.U32 R7, RZ, RZ, R3 ;  /* 0x000000ffff077224 */ /* 0x002fe200078e0003 */
[----:B------:R-:W-:Y:S01]  /*175a0*/  MOV R6, 0x4 ;  /* 0x0000000400067802 */ /* 0x000fe20000000f00 */
[----:B------:R-:W-:Y:S01]  /*175b0*/  IMAD.MOV.U32 R5, RZ, RZ, 0x181f ;  /* 0x0000181fff057424 */ /* 0x000fe200078e00ff */
[----:B--2---:R-:W-:Y:S02]  /*175c0*/  MOV R4, 0x175e0 ;  /* 0x000175e000047802 */ /* 0x004fe40000000f00 */
[----:B---34-:R-:W-:Y:S05]  /*175d0*/  CALL.REL.NOINC `($__internal_5_$__cuda_sm70_shflsync_idx_p) ;  /* 0x000003e000007944 */ /* 0x018fea0003c00000 */
[----:B------:R-:W-:Y:S01]  /*175e0*/  MOV R11, R5 ;  /* 0x00000005000b7202 */ /* 0x000fe20000000f00 */
[----:B------:R-:W-:Y:S05]  /*175f0*/  BRA `(.L_x_1757) ;  /* 0xffffb96000007947 */ /* 0x000fea000383ffff */
.L_x_1708:
[----:B------:R-:W-:Y:S01]  /*17600*/  IMAD.MOV.U32 R7, RZ, RZ, R10 ;  /* 0x000000ffff077224 */ /* 0x000fe200078e000a */
[----:B------:R-:W-:Y:S01]  /*17610*/  MOV R6, 0x4 ;  /* 0x0000000400067802 */ /* 0x000fe20000000f00 */
[----:B------:R-:W-:Y:S01]  /*17620*/  IMAD.MOV.U32 R5, RZ, RZ, 0x181f ;  /* 0x0000181fff057424 */ /* 0x000fe200078e00ff */
[----:B--2---:R-:W-:Y:S02]  /*17630*/  MOV R4, 0x17650 ;  /* 0x0001765000047802 */ /* 0x004fe40000000f00 */
[----:B-1-34-:R-:W-:Y:S05]  /*17640*/  CALL.REL.NOINC `($__internal_5_$__cuda_sm70_shflsync_idx_p) ;  /* 0x0000037000007944 */ /* 0x01afea0003c00000 */
[----:B------:R-:W-:Y:S01]  /*17650*/  MOV R4, R5 ;  /* 0x0000000500047202 */ /* 0x000fe20000000f00 */
[----:B------:R-:W-:Y:S05]  /*17660*/  BRA `(.L_x_1758) ;  /* 0xffffb91000007947 */ /* 0x000fea000383ffff */
.L_x_1711:
        /* <DEDUP_REMOVED lines=13> */
.L_x_1714:
[----:B-1----:R-:W-:Y:S01]  /*17740*/  IMAD.MOV.U32 R7, RZ, RZ, R3 ;  /* 0x000000ffff077224 */ /* 0x002fe200078e0003 */
[----:B------:R-:W-:Y:S01]  /*17750*/  MOV R6, 0x6 ;  /* 0x0000000600067802 */ /* 0x000fe20000000f00 */
[----:B------:R-:W-:Y:S01]  /*17760*/  IMAD.MOV.U32 R5, RZ, RZ, 0x181f ;  /* 0x0000181fff057424 */ /* 0x000fe200078e00ff */
[----:B------:R-:W-:Y:S02]  /*17770*/  MOV R4, 0x17790 ;  /* 0x0001779000047802 */ /* 0x000fe40000000f00 */
[----:B--234-:R-:W-:Y:S05]  /*17780*/  CALL.REL.NOINC `($__internal_5_$__cuda_sm70_shflsync_idx_p) ;  /* 0x0000023000007944 */ /* 0x01cfea0003c00000 */
[----:B------:R-:W-:Y:S01]  /*17790*/  MOV R11, R5 ;  /* 0x00000005000b7202 */ /* 0x000fe20000000f00 */
[----:B------:R-:W-:Y:S05]  /*177a0*/  BRA `(.L_x_1760) ;  /* 0xffffb9e000007947 */ /* 0x000fea000383ffff */
.L_x_1715:
[----:B-1----:R-:W-:Y:S01]  /*177b0*/  IMAD.MOV.U32 R7, RZ, RZ, R10 ;  /* 0x000000ffff077224 */ /* 0x002fe200078e000a */
[----:B------:R-:W-:Y:S01]  /*177c0*/  MOV R6, 0x6 ;  /* 0x0000000600067802 */ /* 0x000fe20000000f00 */
[----:B------:R-:W-:Y:S01]  /*177d0*/  IMAD.MOV.U32 R5, RZ, RZ, 0x181f ;  /* 0x0000181fff057424 */ /* 0x000fe200078e00ff */
[----:B------:R-:W-:Y:S02]  /*177e0*/  MOV R4, 0x17800 ;  /* 0x0001780000047802 */ /* 0x000fe40000000f00 */
[----:B--234-:R-:W-:Y:S05]  /*177f0*/  CALL.REL.NOINC `($__internal_5_$__cuda_sm70_shflsync_idx_p) ;  /* 0x000001c000007944 */ /* 0x01cfea0003c00000 */
[----:B------:R-:W-:Y:S01]  /*17800*/  MOV R4, R5 ;  /* 0x0000000500047202 */ /* 0x000fe20000000f00 */
[----:B------:R-:W-:Y:S05]  /*17810*/  BRA `(.L_x_1761) ;  /* 0xffffb99000007947 */ /* 0x000fea000383ffff */
.L_x_1718:
        /* <DEDUP_REMOVED lines=13> */
.L_x_1720:
[----:B-1----:R-:W-:Y:S01]  /*178f0*/  IMAD.MOV.U32 R7, RZ, RZ, R2 ;  /* 0x000000ffff077224 */ /* 0x002fe200078e0002 */
[----:B------:R-:W-:Y:S01]  /*17900*/  MOV R6, RZ ;  /* 0x000000ff00067202 */ /* 0x000fe20000000f00 */
[----:B------:R-:W-:Y:S01]  /*17910*/  IMAD.MOV.U32 R5, RZ, RZ, 0x1f ;  /* 0x0000001fff057424 */ /* 0x000fe200078e00ff */
[----:B------:R-:W-:Y:S02]  /*17920*/  MOV R4, 0x17940 ;  /* 0x0001794000047802 */ /* 0x000fe40000000f00 */
[----:B--23-5:R-:W-:Y:S05]  /*17930*/  CALL.REL.NOINC `($__internal_5_$__cuda_sm70_shflsync_idx_p) ;  /* 0x0000008000007944 */ /* 0x02cfea0003c00000 */
[----:B------:R-:W-:Y:S05]  /*17940*/  BRA `(.L_x_1763) ;  /* 0xffffbae000007947 */ /* 0x000fea000383ffff */
        .weak           $__internal_4_$__cuda_sm70_shflsync_bfly_p
        .type           $__internal_4_$__cuda_sm70_shflsync_bfly_p,@function
        .size           $__internal_4_$__cuda_sm70_shflsync_bfly_p,($__internal_5_$__cuda_sm70_shflsync_idx_p - $__internal_4_$__cuda_sm70_shflsync_bfly_p)
$__internal_4_$__cuda_sm70_shflsync_bfly_p:
[----:B------:R-:W-:Y:S02]  /*17950*/  IMAD.MOV.U32 R9, RZ, RZ, -0x1 ;  /* 0xffffffffff097424 */ /* 0x000fe400078e00ff */
[----:B------:R-:W-:Y:S02]  /*17960*/  IMAD.MOV.U32 R8, RZ, RZ, 0x1f ;  /* 0x0000001fff087424 */ /* 0x000fe400078e00ff */
[----:B------:R-:W-:Y:S04]  /*17970*/  WARPSYNC R9 ;  /* 0x0000000900007348 */ /* 0x000fe80003800000 */
[----:B------:R1:W2:Y:S02]  /*17980*/  SHFL.BFLY PT, R6, R4, R6, R8 ;  /* 0x0c00000604067389 */ /* 0x0002a400000e0008 */
[----:B-1----:R-:W-:-:S02]  /*17990*/  MOV R8, R5 ;  /* 0x0000000500087202 */ /* 0x002fc40000000f00 */
[----:B------:R-:W-:-:S04]  /*179a0*/  MOV R9, 0x0 ;  /* 0x0000000000097802 */ /* 0x000fc80000000f00 */
[----:B--2---:R-:W-:Y:S05]  /*179b0*/  RET.REL.NODEC R8 `(_ZN7cutlass13device_kernelIN5flash19enable_sm80_to_sm89INS1_16FlashAttnFwdSm80INS1_25CollectiveMainloopFwdSm80ILi4ELi1ELb0EN4cute5tupleIJNS5_1CILi128EEENS7_ILi64EEES8_EEELi128ENS_6half_tEfNS_4arch4Sm80ELb1ELb0ELb1ELb0ELb1ELb0ELb1ELb0EEENS1_21CollectiveEpilogueFwdINS6_IJS8_S8_S9_EEENS6_IJNS7_ILi1EEESH_SH_EEESB_SD_Li128ELb0ELb1ELb0ELb0EEENS1_30DynamicPersistentTileSchedulerILi128ELi128ELb0ELb1ELb0EEEEEEEEEvNT_6ParamsE) ;  /* 0xfffe864008007950 */ /* 0x004fea0003c3ffff */
        .weak           $__internal_5_$__cuda_sm70_shflsync_idx_p
        .type           $__internal_5_$__cuda_sm70_shflsync_idx_p,@function
        .size           $__internal_5_$__cuda_sm70_shflsync_idx_p,(.L_x_2185 - $__internal_5_$__cuda_sm70_shflsync_idx_p)
$__internal_5_$__cuda_sm70_shflsync_idx_p:
[----:B------:R-:W-:Y:S02]  /*179c0*/  MOV R8, 0xffffffff ;  /* 0xffffffff00087802 */ /* 0x000fe40000000f00 */
[----:B------:R-:W-:Y:S02]  /*179d0*/  MOV R9, 0x0 ;  /* 0x0000000000097802 */ /* 0x000fe40000000f00 */
[----:B------:R-:W-:Y:S04]  /*179e0*/  WARPSYNC R8 ;  /* 0x0000000800007348 */ /* 0x000fe80003800000 */
[----:B------:R1:W2:Y:S02]  /*179f0*/  SHFL.IDX PT, R5, R7, R6, R5 ;  /* 0x0000000607057389 */ /* 0x0002a400000e0005 */
[----:B-1----:R-:W-:-:S04]  /*17a00*/  MOV R8, R4 ;  /* 0x0000000400087202 */ /* 0x002fc80000000f00 */
[----:B--2---:R-:W-:Y:S05]  /*17a10*/  RET.REL.NODEC R8 `(_ZN7cutlass13device_kernelIN5flash19enable_sm80_to_sm89INS1_16FlashAttnFwdSm80INS1_25CollectiveMainloopFwdSm80ILi4ELi1ELb0EN4cute5tupleIJNS5_1CILi128EEENS7_ILi64EEES8_EEELi128ENS_6half_tEfNS_4arch4Sm80ELb1ELb0ELb1ELb0ELb1ELb0ELb1ELb0EEENS1_21CollectiveEpilogueFwdINS6_IJS8_S8_S9_EEENS6_IJNS7_ILi1EEESH_SH_EEESB_SD_Li128ELb0ELb1ELb0ELb0EEENS1_30DynamicPersistentTileSchedulerILi128ELi128ELb0ELb1ELb0EEEEEEEEEvNT_6ParamsE) ;  /* 0xfffe85e008007950 */ /* 0x004fea0003c3ffff */
.L_x_1764:
        /* <DEDUP_REMOVED lines=14> */
.L_x_2185:


//--------------------- .text._ZN7cutlass13device_kernelIN5flash19enable_sm80_to_sm89INS1_16FlashAttnFwdSm80INS1_25CollectiveMainloopFwdSm80ILi4ELi1ELb0EN4cute5tupleIJNS5_1CILi128EEENS7_ILi64EEES8_EEELi128ENS_6half_tEfNS_4arch4Sm80ELb1ELb0ELb1ELb1ELb1ELb0ELb1ELb0EEENS1_21CollectiveEpilogueFwdINS6_IJS8_S8_S9_EEENS6_IJNS7_ILi1EEESH_SH_EEESB_SD_Li128ELb1ELb1ELb0ELb0EEENS1_19SingleTileSchedulerILb1ELb0ELb1ELi128EEEEEEEEEvNT_6ParamsE --------------------------
	.section	.text._ZN7cutlass13device_kernelIN5flash19enable_sm80_to_sm89INS1_16FlashAttnFwdSm80INS1_25CollectiveMainloopFwdSm80ILi4ELi1ELb0EN4cute5tupleIJNS5_1CILi128EEENS7_ILi64EEES8_EEELi128ENS_6half_tEfNS_4arch4Sm80ELb1ELb0ELb1ELb1ELb1ELb0ELb1ELb0EEENS1_21CollectiveEpilogueFwdINS6_IJS8_S8_S9_EEENS6_IJNS7_ILi1EEESH_SH_EEESB_SD_Li128ELb1ELb1ELb0ELb0EEENS1_19SingleTileSchedulerILb1ELb0ELb1ELi128EEEEEEEEEvNT_6ParamsE,"ax",@progbits
	.sectioninfo	@"SHI_REGISTERS=255"
	.align	128
.text._ZN7cutlass13device_kernelIN5flash19enable_sm80_to_sm89INS1_16FlashAttnFwdSm80INS1_25CollectiveMainloopFwdSm80ILi4ELi1ELb0EN4cute5tupleIJNS5_1CILi128EEENS7_ILi64EEES8_EEELi128ENS_6half_tEfNS_4arch4Sm80ELb1ELb0ELb1ELb1ELb1ELb0ELb1ELb0EEENS1_21CollectiveEpilogueFwdINS6_IJS8_S8_S9_EEENS6_IJNS7_ILi1EEESH_SH_EEESB_SD_Li128ELb1ELb1ELb0ELb0EEENS1_19SingleTileSchedulerILb1ELb0ELb1ELi128EEEEEEEEEvNT_6ParamsE:
        .type           _ZN7cutlass13device_kernelIN5flash19enable_sm80_to_sm89INS1_16FlashAttnFwdSm80INS1_25CollectiveMainloopFwdSm80ILi4ELi1ELb0EN4cute5tupleIJNS5_1CILi128EEENS7_ILi64EEES8_EEELi128ENS_6half_tEfNS_4arch4Sm80ELb1ELb0ELb1ELb1ELb1ELb0ELb1ELb0EEENS1_21CollectiveEpilogueFwdINS6_IJS8_S8_S9_EEENS6_IJNS7_ILi1EEESH_SH_EEESB_SD_Li128ELb1ELb1ELb0ELb0EEENS1_19SingleTileSchedulerILb1ELb0ELb1ELi128EEEEEEEEEvNT_6ParamsE,@function
        .size           _ZN7cutlass13device_kernelIN5flash19enable_sm80_to_sm89INS1_16FlashAttnFwdSm80INS1_25CollectiveMainloopFwdSm80ILi4ELi1ELb0EN4cute5tupleIJNS5_1CILi128EEENS7_ILi64EEES8_EEELi128ENS_6half_tEfNS_4arch4Sm80ELb1ELb0ELb1ELb1ELb1ELb0ELb1ELb0EEENS1_21CollectiveEpilogueFwdINS6_IJS8_S8_S9_EEENS6_IJNS7_ILi1EEESH_SH_EEESB_SD_Li128ELb1ELb1ELb0ELb0EEENS1_19SingleTileSchedulerILb1ELb0ELb1ELi128EEEEEEEEEvNT_6ParamsE,(.L_x_2188 - _ZN7cutlass13device_kernelIN5flash19enable_sm80_to_sm89INS1_16FlashAttnFwdSm80INS1_25CollectiveMainloopFwdSm80ILi4ELi1ELb0EN4cute5tupleIJNS5_1CILi128EEENS7_ILi64EEES8_EEELi128ENS_6half_tEfNS_4arch4Sm80ELb1ELb0ELb1ELb1ELb1ELb0ELb1ELb0EEENS1_21CollectiveEpilogueFwdINS6_IJS8_S8_S9_EEENS6_IJNS7_ILi1EEESH_SH_EEESB_SD_Li128ELb1ELb1ELb0ELb0EEENS1_19SingleTileSchedulerILb1ELb0ELb1ELi128EEEEEEEEEvNT_6ParamsE)
        .other          _ZN7cutlass13device_kernelIN5flash19enable_sm80_to_sm89INS1_16FlashAttnFwdSm80INS1_25CollectiveMainloopFwdSm80ILi4ELi1ELb0EN4cute5tupleIJNS5_1CILi128EEENS7_ILi64EEES8_EEELi128ENS_6half_tEfNS_4arch4Sm80ELb1ELb0ELb1ELb1ELb1ELb0ELb1ELb0EEENS1_21CollectiveEpilogueFwdINS6_IJS8_S8_S9_EEENS6_IJNS7_ILi1EEESH_SH_EEESB_SD_Li128ELb1ELb1ELb0ELb0EEENS1_19SingleTileSchedulerILb1ELb0ELb1ELi128EEEEEEEEEvNT_6ParamsE,@"STO_CUDA_ENTRY STV_DEFAULT"
_ZN7cutlass13device_kernelIN5flash19enable_sm80_to_sm89INS1_16FlashAttnFwdSm80INS1_25CollectiveMainloopFwdSm80ILi4ELi1ELb0EN4cute5tupleIJNS5_1CILi128EEENS7_ILi64EEES8_EEELi128ENS_6half_tEfNS_4arch4Sm80ELb1ELb0ELb1ELb1ELb1ELb0ELb1ELb0EEENS1_21CollectiveEpilogueFwdINS6_IJS8_S8_S9_EEENS6_IJNS7_ILi1EEESH_SH_EEESB_SD_Li128ELb1ELb1ELb0ELb0EEENS1_19SingleTileSchedulerILb1ELb0ELb1ELi128EEEEEEEEEvNT_6ParamsE:
        /* <DEDUP_REMOVED lines=21> */
.L_x_1766:
        /* <DEDUP_REMOVED lines=13> */
.L_x_1768:
[----:B------:R-:W-:Y:S02]  /*0220*/  ULDC UR5, c[0x0][0x54c] ;  /* 0x0001530000057ab9 */ /* 0x000fe40000000800 */
.L_x_1767:
[----:B------:R-:W-:Y:S02]  /*0230*/  ULDC UR4, c[0x0][0x548] ;  /* 0x0001520000047ab9 */ /* 0x000fe40000000800 */
[----:B------:R-:W-:-:S02]  /*0240*/  USHF.L.U32 UR10, UR10, 0x7, URZ ;  /* 0x000000070a0a7899 */ /* 0x000fc4000800063f */
[----:B------:R-:W-:-:S04]  /*0250*/  UIMAD UR4, UR5, UR4, URZ ;  /* 0x00000004050472a4 */ /* 0x000fc8000f8e023f */
[----:B------:R-:W-:-:S04]  /*0260*/  UISETP.GE.AND UP0, UPT, UR10, UR4, UPT ;  /* 0x000000040a00728c */ /* 0x000fc8000bf06270 */
[----:B------:R-:W-:Y:S01]  /*0270*/  USEL UR13, UR13, 0xffffffff, !UP0 ;  /* 0xffffffff0d0d7887 */ /* 0x000fe2000c000000 */
[----:B------:R-:W-:Y:S05]  /*0280*/  BRA `(.L_x_1769) ;  /* 0x000001b000007947 */ /* 0x000fea0003800000 */
.L_x_1765:
        /* <DEDUP_REMOVED lines=8> */
.L_x_1770:
        /* <DEDUP_REMOVED lines=13> */
.L_x_1772:
[----:B------:R-:W-:Y:S02]  /*03e0*/  ULDC UR5, c[0x0][0x54c] ;  /* 0x0001530000057ab9 */ /* 0x000fe40000000800 */
.L_x_1771:
[----:B------:R-:W-:Y:S02]  /*03f0*/  ULDC UR4, c[0x0][0x548] ;  /* 0x0001520000047ab9 */ /* 0x000fe40000000800 */
[----:B------:R-:W-:-:S02]  /*0400*/  USHF.L.U32 UR10, UR10, 0x7, URZ ;  /* 0x000000070a0a7899 */ /* 0x000fc4000800063f */
[----:B------:R-:W-:-:S04]  /*0410*/  UIMAD UR4, UR5, UR4, URZ ;  /* 0x00000004050472a4 */ /* 0x000fc8000f8e023f */
[----:B------:R-:W-:-:S04]  /*0420*/  UISETP.GE.AND UP0, UPT, UR10, UR4, UPT ;  /* 0x000000040a00728c */ /* 0x000fc8000bf06270 */
[----:B------:R-:W-:-:S06]  /*0430*/  USEL UR13, UR13, 0xffffffff, !UP0 ;  /* 0xffffffff0d0d7887 */ /* 0x000fcc000c000000 */
.L_x_1769:
        /* <DEDUP_REMOVED lines=47> */
.L_x_1773:
        /* <DEDUP_REMOVED lines=10> */
.L_x_1774:
        /* <DEDUP_REMOVED lines=12> */
.L_x_1775:
[----:B------:R-:W-:Y:S01]  /*0890*/  ULDC UR4, c[0x0][0x2c4] ;  /* 0x0000b10000047ab9 */ /* 0x000fe20000000800 */
[----:B------:R-:W-:Y:S01]  /*08a0*/  PLOP3.LUT P4, PT, PT, PT, PT, 0x80, 0x0 ;  /* 0x000000000000781c */ /* 0x000fe20003f8f070 */
[----:B------:R-:W-:Y:S01]  /*08b0*/  UISETP.NE.AND UP1, UPT, UR4, 0x1, UPT ;  /* 0x000000010400788c */ /* 0x000fe2000bf25270 */
[----:B------:R-:W-:Y:S01]  /*08c0*/  CS2R R14, SRZ ;  /* 0x00000000000e7805 */ /* 0x000fe2000001ff00 */
[----:B------:R-:W-:Y:S01]  /*08d0*/  UIADD3 UR7, -UR11, UR7, URZ ;  /* 0x000000070b077290 */ /* 0x000fe2000fffe13f */
[----:B------:R-:W-:Y:S01]  /*08e0*/  IMAD.MOV.U32 R126, RZ, RZ, RZ ;  /* 0x000000ffff7e7224 */ /* 0x000fe200078e00ff */
[----:B------:R-:W-:Y:S01]  /*08f0*/  ULDC.64 UR4, c[0x0][0x2c8] ;  /* 0x0000b20000047ab9 */ /* 0x000fe20000000a00 */
[----:B------:R-:W-:Y:S01]  /*0900*/  IMAD.MOV.U32 R124, RZ, RZ, RZ ;  /* 0x000000ffff7c7224 */ /* 0x000fe200078e00ff */
[----:B---3--:R-:W-:Y:S01]  /*0910*/  UIADD3 UR6, UR7, 0x40, -UR12 ;  /* 0x0000004007067890 */ /* 0x008fe2000fffe80c */
[----:B------:R-:W-:Y:S01]  /*0920*/  CS2R R130, SRZ ;  /* 0x0000000000827805 */ /* 0x000fe2000001ff00 */
[----:B------:R-:W-:Y:S01]  /*0930*/  CS2R R128, SRZ ;  /* 0x0000000000807805 */ /* 0x000fe2000001ff00 */
[----:B------:R-:W-:Y:S01]  /*0940*/  CS2R R16, SRZ ;  /* 0x0000000000107805 */ /* 0x000fe2000001ff00 */
[----:B------:R-:W-:Y:S01]  /*0950*/  MOV R122, RZ ;  /* 0x000000ff007a7202 */ /* 0x000fe20000000f00 */
[----:B------:R-:W-:Y:S01]  /*0960*/  @UP1 UIADD3 UR18, UR10, 0x7f, URZ ;  /* 0x0000007f0a121890 */ /* 0x000fe2000fffe03f */
[----:B------:R-:W-:Y:S01]  /*0970*/  IMAD.MOV.U32 R11, RZ, RZ, RZ ;  /* 0x000000ffff0b7224 */ /* 0x000fe200078e00ff */
[----:B------:R-:W-:Y:S01]  /*0980*/  MOV R120, RZ ;  /* 0x000000ff00787202 */ /* 0x000fe20000000f00 */
[----:B------:R-:W-:Y:S01]  /*0990*/  CS2R R12, SRZ ;  /* 0x00000000000c7805 */ /* 0x000fe2000001ff00 */
[----:B------:R-:W-:Y:S01]  /*09a0*/  UIMAD.WIDE.U32 UR18, UR18, UR4, URZ ;  /* 0x00000004121272a5 */ /* 0x000fe2000f8e003f */
[----:B------:R-:W-:Y:S01]  /*09b0*/  IMAD.MOV.U32 R118, RZ, RZ, RZ ;  /* 0x000000ffff767224 */ /* 0x000fe200078e00ff */
[----:B------:R-:W-:Y:S01]  /*09c0*/  UIADD3 UR4, UR10, 0x7f, URZ ;  /* 0x0000007f0a047890 */ /* 0x000fe2000fffe03f */
[----:B------:R-:W-:Y:S01]  /*09d0*/  MOV R116, RZ ;  /* 0x000000ff00747202 */ /* 0x000fe20000000f00 */
[----:B------:R-:W-:Y:S01]  /*09e0*/  @UP1 USHF.R.U32.HI UR4, URZ, UR5, UR19 ;  /* 0x000000053f041299 */ /* 0x000fe20008011613 */
[----:B------:R-:W-:Y:S01]  /*09f0*/  IMAD.MOV.U32 R110, RZ, RZ, RZ ;  /* 0x000000ffff6e7224 */ /* 0x000fe200078e00ff */
[----:B------:R-:W-:Y:S01]  /*0a00*/  UIADD3 UR5, UR7, 0x3f, URZ ;  /* 0x0000003f07057890 */ /* 0x000fe2000fffe03f */
[----:B------:R-:W-:Y:S01]  /*0a10*/  CS2R R18, SRZ ;  /* 0x0000000000127805 */ /* 0x000fe2000001ff00 */
[----:B------:R-:W-:Y:S01]  /*0a20*/  UIADD3 UR6, UR6, UR4, URZ ;  /* 0x0000000406067290 */ /* 0x000fe2000fffe03f */
[----:B------:R-:W-:Y:S01]  /*0a30*/  MOV R108, RZ ;  /* 0x000000ff006c7202 */ /* 0x000fe20000000f00 */
[----:B------:R-:W-:Y:S01]  /*0a40*/  USHF.R.S32.HI UR18, URZ, 0x1f, UR5 ;  /* 0x0000001f3f127899 */ /* 0x000fe20008011405 */
[----:B------:R-:W-:Y:S01]  /*0a50*/  IMAD.MOV.U32 R114, RZ, RZ, RZ ;  /* 0x000000ffff727224 */ /* 0x000fe200078e00ff */
[----:B------:R-:W-:Y:S01]  /*0a60*/  USHF.R.S32.HI UR4, URZ, 0x1f, UR6 ;  /* 0x0000001f3f047899 */ /* 0x000fe20008011406 */
[----:B------:R-:W-:Y:S01]  /*0a70*/  CS2R R20, SRZ ;  /* 0x0000000000147805 */ /* 0x000fe2000001ff00 */
[----:B------:R-:W-:Y:S01]  /*0a80*/  ULEA.HI UR18, UR18, UR5, URZ, 0x6 ;  /* 0x0000000512127291 */ /* 0x000fe2000f8f303f */
[----:B------:R-:W-:Y:S01]  /*0a90*/  MOV R112, RZ ;  /* 0x000000ff00707202 */ /* 0x000fe20000000f00 */
[----:B------:R-:W-:Y:S01]  /*0aa0*/  ULEA.HI UR4, UR4, UR6, URZ, 0x6 ;  /* 0x0000000604047291 */ /* 0x000fe2000f8f303f */
[----:B------:R-:W-:Y:S01]  /*0ab0*/  IMAD.MOV.U32 R106, RZ, RZ, RZ ;  /* 0x000000ffff6a7224 */ /* 0x000fe200078e00ff */
[----:B------:R-:W-:Y:S01]  /*0ac0*/  USHF.R.S32.HI UR18, URZ, 0x6, UR18 ;  /* 0x000000063f127899 */ /* 0x000fe20008011412 */
[----:B------:R-:W-:Y:S01]  /*0ad0*/  CS2R R22, SRZ ;  /* 0x0000000000167805 */ /* 0x000fe2000001ff00 */
[----:B------:R-:W-:Y:S01]  /*0ae0*/  USHF.R.S32.HI UR4, URZ, 0x6, UR4 ;  /* 0x000000063f047899 */ /* 0x000fe20008011404 */
[----:B------:R-:W-:Y:S01]  /*0af0*/  MOV R104, RZ ;  /* 0x000000ff00687202 */ /* 0x000fe20000000f00 */
[----:B------:R-:W-:Y:S01]  /*0b00*/  IMAD.MOV.U32 R102, RZ, RZ, RZ ;  /* 0x000000ffff667224 */ /* 0x000fe200078e00ff */
[----:B------:R-:W-:Y:S01]  /*0b10*/  CS2R R24, SRZ ;  /* 0x0000000000187805 */ /* 0x000fe2000001ff00 */
[----:B------:R-:W-:Y:S01]  /*0b20*/  UISETP.LT.AND UP0, UPT, UR18, UR4, UPT ;  /* 0x000000041200728c */ /* 0x000fe2000bf01270 */
[----:B------:R-:W-:Y:S01]  /*0b30*/  MOV R100, RZ ;  /* 0x000000ff00647202 */ /* 0x000fe20000000f00 */
[----:B------:R-:W-:Y:S01]  /*0b40*/  IMAD.MOV.U32 R94, RZ, RZ, RZ ;  /* 0x000000ffff5e7224 */ /* 0x000fe200078e00ff */
[----:B------:R-:W-:Y:S01]  /*0b50*/  CS2R R26, SRZ ;  /* 0x00000000001a7805 */ /* 0x000fe2000001ff00 */
[----:B------:R-:W-:Y:S01]  /*0b60*/  USEL UR6, UR18, UR4, UP0 ;  /* 0x0000000412067287 */ /* 0x000fe20008000000 */
[----:B------:R-:W-:Y:S01]  /*0b70*/  MOV R92, RZ ;  /* 0x000000ff005c7202 */ /* 0x000fe20000000f00 */
[----:B------:R-:W-:Y:S01]  /*0b80*/  IMAD.MOV.U32 R98, RZ, RZ, RZ ;  /* 0x000000ffff627224 */ /* 0x000fe200078e00ff */
[----:B------:R-:W-:Y:S01]  /*0b90*/  MOV R28, RZ ;  /* 0x000000ff001c7202 */ /* 0x000fe20000000f00 */
[----:B------:R-:W-:Y:S01]  /*0ba0*/  UISETP.GE.AND UP0, UPT, UR6, 0x1, UPT ;  /* 0x000000010600788c */ /* 0x000fe2000bf06270 */
[----:B------:R-:W-:Y:S01]  /*0bb0*/  IMAD.MOV.U32 R96, RZ, RZ, RZ ;  /* 0x000000ffff607224 */ /* 0x000fe200078e00ff */
[----:B------:R-:W-:Y:S01]  /*0bc0*/  CS2R R90, SRZ ;  /* 0x00000000005a7805 */ /* 0x000fe2000001ff00 */
[----:B------:R-:W-:Y:S01]  /*0bd0*/  CS2R R30, SRZ ;  /* 0x00000000001e7805 */ /* 0x000fe2000001ff00 */
[----:B------:R-:W-:Y:S01]  /*0be0*/  MOV R88, RZ ;  /* 0x000000ff00587202 */ /* 0x000fe20000000f00 */
        /* <DEDUP_REMOVED lines=79> */
[----:B------:R-:W-:Y:S01]  /*10e0*/  BSSY B0, `(.L_x_1777) ;  /* 0x0000054000007945 */ /* 0x000fe20003800000 */
[----:B------:R-:W-:-:S02]  /*10f0*/  ULDC.64 UR4, c[0x0][0x1b8] ;  /* 0x00006e0000047ab9 */ /* 0x000fc40000000a00 */
[----:B------:R-:W-:Y:S02]  /*1100*/  UIADD3 UR19, UR19, UR17, URZ ;  /* 0x0000001113137290 */ /* 0x000fe4000fffe03f */
[----:B------:R-:W-:Y:S02]  /*1110*/  USHF.R.S32.HI UR17, URZ, 0x1f, UR13 ;  /* 0x0000001f3f117899 */ /* 0x000fe4000801140d */
[----:B------:R-:W-:Y:S02]  /*1120*/  UIMAD UR16, UR8, UR4, URZ ;  /* 0x00000004081072a4 */ /* 0x000fe4000f8e023f */
[----:B------:R-:W-:Y:S02]  /*1130*/  USEL UR17, UR17, URZ, !UP2 ;  /* 0x0000003f11117287 */ /* 0x000fe4000d000000 */
[----:B------:R-:W-:Y:S02]  /*1140*/  UIMAD UR16, UR9, UR5, UR16 ;  /* 0x00000005091072a4 */ /* 0x000fe4000f8e0210 */
[----:B------:R-:W-:-:S02]  /*1150*/  UIMAD.WIDE.U32 UR20, UR9, UR4, UR18 ;  /* 0x00000004091472a5 */ /* 0x000fc4000f8e0012 */
[----:B------:R-:W-:Y:S02]  /*1160*/  USEL UR18, UR13, URZ, !UP2 ;  /* 0x0000003f0d127287 */ /* 0x000fe4000d000000 */
[----:B------:R-:W-:Y:S01]  /*1170*/  ULDC.64 UR4, c[0x0][0x1c0] ;  /* 0x0000700000047ab9 */ /* 0x000fe20000000a00 */
[----:B-1----:R-:W-:Y:S01]  /*1180*/  LEA.HI R2, R160, R165, RZ, 0x3 ;  /* 0x000000a5a0027211 */ /* 0x002fe200078f18ff */
[----:B------:R-:W-:Y:S02]  /*1190*/  UIMAD UR17, UR17, UR4, URZ ;  /* 0x00000004111172a4 */ /* 0x000fe4000f8e023f */
[----:B------:R-:W-:Y:S01]  /*11a0*/  UIADD3 UR21, UR21, UR16, URZ ;  /* 0x0000001015157290 */ /* 0x000fe2000fffe03f */
[----:B------:R-:W-:Y:S01]  /*11b0*/  LOP3.LUT R0, R2, 0xfffffff8, RZ, 0xc0, !PT ;  /* 0xfffffff802007812 */ /* 0x000fe200078ec0ff */
[----:B------:R-:W-:Y:S01]  /*11c0*/  UIMAD UR5, UR18, UR5, UR17 ;  /* 0x00000005120572a4 */ /* 0x000fe2000f8e0211 */
[----:B------:R-:W-:Y:S01]  /*11d0*/  SHF.R.S32.HI R19, RZ, 0x3, R2 ;  /* 0x00000003ff137819 */ /* 0x000fe20000011402 */
[----:B------:R-:W-:-:S02]  /*11e0*/  UIMAD.WIDE.U32 UR18, UR18, UR4, UR20 ;  /* 0x00000004121272a5 */ /* 0x000fc4000f8e0014 */
[----:B------:R-:W-:Y:S01]  /*11f0*/  IMAD.IADD R49, R165, 0x1, -R0 ;  /* 0x00000001a5317824 */ /* 0x000fe200078e0a00 */
[----:B------:R-:W-:Y:S02]  /*1200*/  ULDC UR16, c[0x0][0x2c4] ;  /* 0x0000b10000107ab9 */ /* 0x000fe40000000800 */
[----:B------:R-:W-:Y:S01]  /*1210*/  UIADD3 UR5, UR19, UR5, URZ ;  /* 0x0000000513057290 */ /* 0x000fe2000fffe03f */
[C---:B------:R-:W-:Y:S01]  /*1220*/  IMAD R167, R49.reuse, 0x10, R19 ;  /* 0x0000001031a77824 */ /* 0x040fe200078e0213 */
[----:B------:R-:W-:Y:S01]  /*1230*/  UIMAD UR16, UR12, UR16, URZ ;  /* 0x000000100c1072a4 */ /* 0x000fe2000f8e023f */
[----:B------:R-:W-:Y:S02]  /*1240*/  IMAD.U32 R3, RZ, RZ, UR19 ;  /* 0x00000013ff037e24 */ /* 0x000fe4000f8e00ff */
[----:B------:R-:W-:Y:S01]  /*1250*/  IMAD.SHL.U32 R164, R49, 0x8, RZ ;  /* 0x0000000831a47824 */ /* 0x000fe200078e00ff */
[----:B------:R-:W-:Y:S01]  /*1260*/  IADD3 R4, R167, UR10, RZ ;  /* 0x0000000aa7047c10 */ /* 0x000fe2000fffe0ff */
[----:B------:R-:W-:Y:S01]  /*1270*/  IMAD.U32 R3, RZ, RZ, UR5 ;  /* 0x00000005ff037e24 */ /* 0x000fe2000f8e00ff */
[----:B------:R1:W-:Y:S02]  /*1280*/  STL [R1+0x68], R167 ;  /* 0x000068a701007387 */ /* 0x0003e40000100800 */
[----:B------:R-:W-:Y:S01]  /*1290*/  IADD3 R24, R164, 0x40, RZ ;  /* 0x00000040a4187810 */ /* 0x000fe20007ffe0ff */
[----:B------:R-:W-:Y:S01]  /*12a0*/  @P1 IMAD.HI.U32 R2, R4, c[0x0][0x2c8], RZ ;  /* 0x0000b20004021a27 */ /* 0x000fe200078e00ff */
[----:B------:R1:W-:Y:S01]  /*12b0*/  STL [R1+0x60], R164 ;  /* 0x000060a401007387 */ /* 0x0003e20000100800 */
[----:B------:R-:W-:-:S02]  /*12c0*/  ISETP.GE.AND P3, PT, R164, c[0x0][0x198], PT ;  /* 0x00006600a4007a0c */ /* 0x000fc40003f66270 */
[----:B------:R-:W-:Y:S01]  /*12d0*/  IMAD.MOV.U32 R0, RZ, RZ, R4 ;  /* 0x000000ffff007224 */ /* 0x000fe200078e0004 */
[----:B------:R-:W-:Y:S01]  /*12e0*/  @P0 SHF.R.U32.HI R0, RZ, c[0x0][0x2cc], R2 ;  /* 0x0000b300ff000a19 */ /* 0x000fe20000011602 */
[----:B------:R-:W-:-:S03]  /*12f0*/  IMAD.U32 R2, RZ, RZ, UR18 ;  /* 0x00000012ff027e24 */ /* 0x000fc6000f8e00ff */
        /* <DEDUP_REMOVED lines=8> */
[----:B------:R-:W-:Y:S01]  /*1380*/  IMAD R0, R5, c[0x0][0x1a8], RZ ;  /* 0x00006a0005007a24 */ /* 0x000fe200078e02ff */
[----:B------:R-:W-:Y:S01]  /*1390*/  IADD3 R5, R19, UR10, RZ ;  /* 0x0000000a13057c10 */ /* 0x000fe2000fffe0ff */
[----:B------:R-:W-:-:S03]  /*13a0*/  IMAD.WIDE.U32 R2, R4, c[0x0][0x1a8], R2 ;  /* 0x00006a0004027a25 */ /* 0x000fc600078e0002 */
[----:B------:R-:W-:Y:S01]  /*13b0*/  ISETP.GE.AND P4, PT, R5, UR16, PT ;  /* 0x0000001005007c0c */ /* 0x000fe2000bf86270 */
[----:B------:R-:W-:Y:S01]  /*13c0*/  IMAD R0, R4, c[0x0][0x1ac], R0 ;  /* 0x00006b0004007a24 */ /* 0x000fe200078e0200 */
[----:B------:R-:W-:Y:S01]  /*13d0*/  LEA R12, P0, R2, c[0x0][0x160], 0x1 ;  /* 0x00005800020c7a11 */ /* 0x000fe200078008ff */
[----:B------:R-:W-:Y:S02]  /*13e0*/  IMAD.SHL.U32 R4, R19, 0x40, RZ ;  /* 0x0000004013047824 */ /* 0x000fe400078e00ff */
[----:B------:R-:W-:Y:S01]  /*13f0*/  IMAD.IADD R0, R3, 0x1, R0 ;  /* 0x0000000103007824 */ /* 0x000fe200078e0200 */
[----:B------:R-:W-:Y:S01]  /*1400*/  LOP3.LUT R3, R14, 0xfffffff0, RZ, 0xc0, !PT ;  /* 0xfffffff00e037812 */ /* 0x000fe200078ec0ff */
[----:B------:R1:W3:Y:S03]  /*1410*/  SHFL.IDX PT, R6, R12, RZ, 0x181f ;  /* 0x00181fff0c067589 */ /* 0x0002e600000e0000 */
[----:B------:R-:W-:Y:S01]  /*1420*/  LEA.HI.X R11, R2, c[0x0][0x164], R0, 0x1, P0 ;  /* 0x00005900020b7a11 */ /* 0x000fe200000f0c00 */
[----:B------:R-:W-:Y:S01]  /*1430*/  IMAD.IADD R0, R165, 0x1, -R3 ;  /* 0x00000001a5007824 */ /* 0x000fe200078e0a03 */
[----:B------:R-:W-:-:S02]  /*1440*/  LOP3.LUT R2, R4, 0x1c0, RZ, 0xc0, !PT ;  /* 0x000001c004027812 */ /* 0x000fc400078ec0ff */
[----:B------:R-:W-:Y:S02]  /*1450*/  ISETP.GE.AND P0, PT, R24, c[0x0][0x198], PT ;  /* 0x0000660018007a0c */ /* 0x000fe40003f06270 */
[----:B------:R-:W-:Y:S02]  /*1460*/  SHF.R.S32.HI R4, RZ, 0x1f, R0 ;  /* 0x0000001fff047819 */ /* 0x000fe40000011400 */
[----:B------:R-:W-:Y:S02]  /*1470*/  SHF.R.U32.HI R3, RZ, 0x3, R2 ;  /* 0x00000003ff037819 */ /* 0x000fe40000011602 */
[----:B------:R-:W-:Y:S02]  /*1480*/  LOP3.LUT R2, R2, 0x38, R164, 0xf8, !PT ;  /* 0x0000003802027812 */ /* 0x000fe400078ef8a4 */
[----:B------:R-:W-:Y:S02]  /*1490*/  LEA.HI R21, R4, R0, RZ, 0x3 ;  /* 0x0000000004157211 */ /* 0x000fe400078f18ff */
[----:B------:R-:W-:-:S02]  /*14a0*/  LOP3.LUT R3, R2, R3, RZ, 0x3c, !PT ;  /* 0x0000000302037212 */ /* 0x000fc400078e3cff */
[----:B------:R-:W-:Y:S02]  /*14b0*/  LOP3.LUT R2, R21, 0xfffffff8, RZ, 0xc0, !PT ;  /* 0xfffffff815027812 */ /* 0x000fe400078ec0ff */
[----:B------:R-:W-:-:S03]  /*14c0*/  LEA.HI R4, R160, R165, RZ, 0x6 ;  /* 0x000000a5a0047211 */ /* 0x000fc600078f30ff */
[----:B------:R-:W-:Y:S02]  /*14d0*/  IMAD.IADD R20, R0, 0x1, -R2 ;  /* 0x0000000100147824 */ /* 0x000fe400078e0a02 */
[----:B------:R-:W-:Y:S02]  /*14e0*/  IMAD.SHL.U32 R0, R4, 0x8, RZ ;  /* 0x0000000804007824 */ /* 0x000fe400078e00ff */
[----:B------:R-:W-:Y:S02]  /*14f0*/  IMAD.MOV.U32 R4, RZ, RZ, 0x10 ;  /* 0x00000010ff047424 */ /* 0x000fe400078e00ff */
[----:B------:R-:W-:Y:S01]  /*1500*/  IMAD.MOV.U32 R2, RZ, RZ, 0x20 ;  /* 0x00000020ff027424 */ /* 0x000fe200078e00ff */
[----:B------:R-:W-:Y:S01]  /*1510*/  LOP3.LUT R10, R3, 0xfffffe00, R0, 0xf8, !PT ;  /* 0xfffffe00030a7812 */ /* 0x000fe200078ef800 */
[----:B--2---:R2:W4:Y:S01]  /*1520*/  @P2 R2UR UR20, R7 ;  /* 0x00000000071423c2 */ /* 0x00452200000e0000 */
[----:B------:R-:W-:Y:S01]  /*1530*/  R2P PR, R20, 0x6 ;  /* 0x0000000614007804 */ /* 0x000fe20000000000 */
[----:B----4-:R-:W-:-:S04]  /*1540*/  @!UP0 UMOV UR20, UR13 ;  /* 0x0000000d00148c82 */ /* 0x010fc80008000000 */
[----:B------:R-:W-:Y:S02]  /*1550*/  SEL R4, R4, 0xfffffff0, !P1 ;  /* 0xfffffff004047807 */ /* 0x000fe40004800000 */
[----:B------:R-:W-:Y:S01]  /*1560*/  SEL R2, R2, 0xffffffe0, !P2 ;  /* 0xffffffe002027807 */ /* 0x000fe20005000000 */
[----:B--2---:R1:W2:Y:S01]  /*1570*/  SHFL.IDX PT, R7, R11, RZ, 0x181f ;  /* 0x00181fff0b077589 */ /* 0x0042a200000e0000 */
[----:B------:R-:W-:Y:S05]  /*1580*/  @P4 BRA `(.L_x_1778) ;  /* 0x0000009000004947 */ /* 0x000fea0003800000 */
[----:B---3--:R-:W-:Y:S01]  /*1590*/  SHF.R.S32.HI R0, RZ, 0x1f, R24 ;  /* 0x0000001fff007819 */ /* 0x008fe20000011418 */
[----:B--2---:R-:W-:-:S03]  /*15a0*/  IMAD.WIDE R8, R164, 0x2, R6 ;  /* 0x00000002a4087825 */ /* 0x004fc600078e0206 */
[----:B------:R-:W-:-:S04]  /*15b0*/  LEA.HI R0, R0, R24, RZ, 0x3 ;  /* 0x0000001800007211 */ /* 0x000fc800078f18ff */
[----:B------:R-:W-:Y:S02]  /*15c0*/  LOP3.LUT R3, R0, 0xfffffff8, RZ, 0xc0, !PT ;  /* 0xfffffff800037812 */ /* 0x000fe400078ec0ff */
[----:B------:R-:W-:-:S03]  /*15d0*/  SHF.L.U32 R0, R10, 0x1, RZ ;  /* 0x000000010a007819 */ /* 0x000fc600000006ff */
[----:B------:R-:W-:Y:S02]  /*15e0*/  IMAD.WIDE R6, R3, 0x2, R6 ;  /* 0x0000000203067825 */ /* 0x000fe400078e0206 */
[----:B------:R-:W-:Y:S01]  /*15f0*/  @!PT LDS RZ, [RZ] ;  /* 0x00000000fffff984 */ /* 0x000fe20000000800 */
[----:B------:R2:W-:Y:S04]  /*1600*/  LDGSTS.E.BYPASS.LTC128B.128 [R0+0x8100], [R8.64], !P3 ;  /* 0x0810000008007fae */ /* 0x0005e8000d901d4e */
[----:B------:R2:W-:Y:S02]  /*1610*/  LDGSTS.E.BYPASS.LTC128B.128 [R0+0xc100], [R6.64], !P0 ;  /* 0x0c10000006007fae */ /* 0x0005e4000c101d4e */
.L_x_1778:
[----:B---3--:R-:W-:Y:S05]  /*1620*/  BSYNC B0 ;  /* 0x0000000000007941 */ /* 0x008fea0003800000 */
.L_x_1777:
[----:B--2---:R-:W-:Y:S01]  /*1630*/  IADD3 R0, R5, 0x10, RZ ;  /* 0x0000001005007810 */ /* 0x004fe20007ffe0ff */
[----:B------:R2:W3:Y:S01]  /*1640*/  SHFL.IDX PT, R7, R11, 0x1, 0x181f ;  /* 0x00381f000b077f89 */ /* 0x0004e200000e0000 */
[----:B------:R-:W-:Y:S02]  /*1650*/  BSSY B0, `(.L_x_1779) ;  /* 0x000000d000007945 */ /* 0x000fe40003800000 */
[----:B------:R-:W-:Y:S01]  /*1660*/  ISETP.GE.AND P1, PT, R0, UR16, PT ;  /* 0x0000001000007c0c */ /* 0x000fe2000bf26270 */
[----:B------:R2:W4:-:S12]  /*1670*/  SHFL.IDX PT, R6, R12, 0x1, 0x181f ;  /* 0x00381f000c067f89 */ /* 0x00051800000e0000 */
        /* <DEDUP_REMOVED lines=10> */
.L_x_1780:
[----:B------:R-:W-:Y:S05]  /*1720*/  BSYNC B0 ;  /* 0x0000000000007941 */ /* 0x000fea0003800000 */
.L_x_1779:
[----:B---3--:R-:W-:Y:S01]  /*1730*/  IADD3 R0, R5, 0x20, RZ ;  /* 0x0000002005007810 */ /* 0x008fe20007ffe0ff */
[----:B------:R3:W1:Y:S01]  /*1740*/  SHFL.IDX PT, R7, R11, 0x2, 0x181f ;  /* 0x00581f000b077f89 */ /* 0x00066200000e0000 */
[----:B------:R-:W-:Y:S02]  /*1750*/  BSSY B0, `(.L_x_1781) ;  /* 0x000000d000007945 */ /* 0x000fe40003800000 */
[----:B------:R-:W-:Y:S01]  /*1760*/  ISETP.GE.AND P1, PT, R0, UR16, PT ;  /* 0x0000001000007c0c */ /* 0x000fe2000bf26270 */
[----:B----4-:R3:W4:-:S12]  /*1770*/  SHFL.IDX PT, R6, R12, 0x2, 0x181f ;  /* 0x00581f000c067f89 */ /* 0x01071800000e0000 */
        /* <DEDUP_REMOVED lines=10> */
.L_x_1782:
[----:B------:R-:W-:Y:S05]  /*1820*/  BSYNC B0 ;  /* 0x0000000000007941 */ /* 0x000fea0003800000 */
.L_x_1781:
[----:B-1----:R-:W-:Y:S01]  /*1830*/  IADD3 R0, R5, 0x30, RZ ;  /* 0x0000003005007810 */ /* 0x002fe20007ffe0ff */
[----:B------:R1:W2:Y:S01]  /*1840*/  SHFL.IDX PT, R7, R11, 0x3, 0x181f ;  /* 0x00781f000b077f89 */ /* 0x0002a200000e0000 */
[----:B------:R-:W-:Y:S02]  /*1850*/  BSSY B0, `(.L_x_1783) ;  /* 0x000000d000007945 */ /* 0x000fe40003800000 */
[----:B------:R-:W-:Y:S01]  /*1860*/  ISETP.GE.AND P1, PT, R0, UR16, PT ;  /* 0x0000001000007c0c */ /* 0x000fe2000bf26270 */
[----:B----4-:R1:W4:-:S12]  /*1870*/  SHFL.IDX PT, R6, R12, 0x3, 0x181f ;  /* 0x00781f000c067f89 */ /* 0x01031800000e0000 */
        /* <DEDUP_REMOVED lines=10> */
.L_x_1784:
[----:B------:R-:W-:Y:S05]  /*1920*/  BSYNC B0 ;  /* 0x0000000000007941 */ /* 0x000fea0003800000 */
.L_x_1783:
[----:B--2---:R-:W-:Y:S01]  /*1930*/  IADD3 R0, R5, 0x40, RZ ;  /* 0x0000004005007810 */ /* 0x004fe20007ffe0ff */
        /* <DEDUP_REMOVED lines=14> */
.L_x_1786:
[----:B------:R-:W-:Y:S05]  /*1a20*/  BSYNC B0 ;  /* 0x0000000000007941 */ /* 0x000fea0003800000 */
.L_x_1785:
        /* <DEDUP_REMOVED lines=15> */
.L_x_1788:
[----:B------:R-:W-:Y:S05]  /*1b20*/  BSYNC B0 ;  /* 0x0000000000007941 */ /* 0x000fea0003800000 */
.L_x_1787:
        /* <DEDUP_REMOVED lines=15> */
.L_x_1790:
[----:B------:R-:W-:Y:S05]  /*1c20*/  BSYNC B0 ;  /* 0x0000000000007941 */ /* 0x000fea0003800000 */
.L_x_1789:
[----:B-1----:R-:W-:Y:S01]  /*1c30*/  IMAD.U32 R0, RZ, RZ, UR6 ;  /* 0x00000006ff007e24 */ /* 0x002fe2000f8e00ff */
[----:B----4-:R-:W-:Y:S01]  /*1c40*/  SHFL.IDX PT, R6, R12, 0x7, 0x181f ;  /* 0x00f81f000c067f89 */ /* 0x010fe200000e0000 */
[----:B------:R-:W-:Y:S01]  /*1c50*/  IMAD.MOV.U32 R3, RZ, RZ, c[0x0][0x2b8] ;  /* 0x0000ae00ff037624 */ /* 0x000fe200078e00ff */
[----:B------:R-:W-:Y:S01]  /*1c60*/  IADD3 R5, R5, 0x70, RZ ;  /* 0x0000007005057810 */ /* 0x000fe20007ffe0ff */
[----:B------:R-:W-:Y:S01]  /*1c70*/  IMAD R0, R0, 0x40, R167 ;  /* 0x0000004000007824 */ /* 0x000fe200078e02a7 */
[----:B------:R-:W1:Y:S01]  /*1c80*/  SHFL.IDX PT, R7, R11, 0x7, 0x181f ;  /* 0x00f81f000b077f89 */ /* 0x000e6200000e0000 */
[----:B------:R-:W-:Y:S01]  /*1c90*/  SHF.R.S32.HI R8, RZ, 0x1f, R24 ;  /* 0x0000001fff087819 */ /* 0x000fe20000011418 */
[----:B------:R-:W-:Y:S01]  /*1ca0*/  IMAD.SHL.U32 R161, R10, 0x2, RZ ;  /* 0x000000020aa17824 */ /* 0x000fe200078e00ff */
[----:B------:R-:W-:Y:S01]  /*1cb0*/  ISETP.NE.AND P4, PT, R3, 0x1, PT ;  /* 0x000000010300780c */ /* 0x000fe20003f85270 */
[----:B------:R-:W-:Y:S01]  /*1cc0*/  USHF.R.S32.HI UR17, URZ, 0x1f, UR20 ;  /* 0x0000001f3f117899 */ /* 0x000fe20008011414 */
[----:B------:R-:W-:Y:S01]  /*1cd0*/  IADD3 R0, R0, -0x40, RZ ;  /* 0xffffffc000007810 */ /* 0x000fe20007ffe0ff */
[----:B------:R-:W-:Y:S01]  /*1ce0*/  ULDC.64 UR4, c[0x0][0x2b0] ;  /* 0x0000ac0000047ab9 */ /* 0x000fe20000000a00 */
[----:B------:R-:W-:Y:S01]  /*1cf0*/  ISETP.GE.AND P2, PT, R5, UR16, PT ;  /* 0x0000001005007c0c */ /* 0x000fe2000bf46270 */
[----:B------:R-:W-:Y:S01]  /*1d00*/  UIMAD UR17, UR17, UR4, URZ ;  /* 0x00000004111172a4 */ /* 0x000fe2000f8e023f */
[C---:B------:R-:W-:Y:S01]  /*1d10*/  IADD3 R3, R0.reuse, UR11, RZ ;  /* 0x0000000b00037c10 */ /* 0x040fe2000fffe0ff */
[----:B------:R-:W-:Y:S01]  /*1d20*/  UIMAD.WIDE.U32 UR18, UR20, UR4, URZ ;  /* 0x00000004141272a5 */ /* 0x000fe2000f8e003f */
[----:B------:R-:W-:Y:S01]  /*1d30*/  ISETP.GE.AND P5, PT, R0, UR7, PT ;  /* 0x0000000700007c0c */ /* 0x000fe2000bfa6270 */
[----:B------:R-:W-:Y:S01]  /*1d40*/  UIMAD UR5, UR20, UR5, UR17 ;  /* 0x00000005140572a4 */ /* 0x000fe2000f8e0211 */
[----:B------:R-:W-:Y:S01]  /*1d50*/  IMAD.MOV.U32 R27, RZ, RZ, RZ ;  /* 0x000000ffff1b7224 */ /* 0x000fe200078e00ff */
[----:B------:R-:W-:Y:S01]  /*1d60*/  ISETP.GE.AND P6, PT, R164, c[0x0][0x1d4], PT ;  /* 0x00007500a4007a0c */ /* 0x000fe20003fc6270 */
[----:B------:R-:W-:Y:S01]  /*1d70*/  IMAD.MOV.U32 R0, RZ, RZ, R3 ;  /* 0x000000ffff007224 */ /* 0x000fe200078e0003 */
[----:B------:R-:W-:Y:S01]  /*1d80*/  ISETP.GT.OR P5, PT, R167, 0x3f, P5 ;  /* 0x0000003fa700780c */ /* 0x000fe20002fa4670 */
[----:B------:R-:W-:Y:S01]  /*1d90*/  @P4 IMAD.HI.U32 R5, R3, c[0x0][0x2bc], RZ ;  /* 0x0000af0003054a27 */ /* 0x000fe200078e00ff */
[----:B------:R-:W-:Y:S01]  /*1da0*/  UIADD3 UR16, UR19, UR5, URZ ;  /* 0x0000000513107290 */ /* 0x000fe2000fffe03f */
[----:B------:R-:W-:Y:S01]  /*1db0*/  SHF.R.S32.HI R18, RZ, 0x4, R14 ;  /* 0x00000004ff127819 */ /* 0x000fe2000001140e */
[----:B------:R-:W-:Y:S01]  /*1dc0*/  STL [R1+0x3c], R161 ;  /* 0x00003ca101007387 */ /* 0x000fe20000100800 */
[----:B------:R-:W-:Y:S01]  /*1dd0*/  ULDC.64 UR4, c[0x0][0x1e8] ;  /* 0x00007a0000047ab9 */ /* 0x000fe20000000a00 */
[----:B------:R-:W-:-:S02]  /*1de0*/  @P4 SHF.R.U32.HI R0, RZ, c[0x0][0x2c0], R5 ;  /* 0x0000b000ff004a19 */ /* 0x000fc40000011605 */
[----:B------:R-:W-:Y:S01]  /*1df0*/  LEA.HI R5, R8, R24, RZ, 0x3 ;  /* 0x0000001808057211 */ /* 0x000fe200078f18ff */
[----:B-123--:R-:W-:-:S03]  /*1e00*/  @!P2 IMAD.WIDE R10, R164, 0x2, R6 ;  /* 0x00000002a40aa825 */ /* 0x00efc600078e0206 */
[----:B------:R-:W-:Y:S02]  /*1e10*/  LOP3.LUT R163, R5, 0xfffffff8, RZ, 0xc0, !PT ;  /* 0xfffffff805a37812 */ /* 0x000fe400078ec0ff */
[----:B------:R-:W-:Y:S01]  /*1e20*/  @!PT LDS RZ, [RZ] ;  /* 0x00000000fffff984 */ /* 0x000fe20000000800 */
[----:B------:R1:W-:Y:S01]  /*1e30*/  @!P2 LDGSTS.E.BYPASS.LTC128B.128 [R161+0xb900], [R10.64], !P3 ;  /* 0x0b9000000aa1afae */ /* 0x0003e2000d901d4e */
[C---:B------:R-:W-:Y:S02]  /*1e40*/  @!P5 IADD3 R9, P1, R0.reuse, UR18, RZ ;  /* 0x000000120009dc10 */ /* 0x040fe4000ff3e0ff */
[----:B------:R-:W-:Y:S01]  /*1e50*/  @!P2 IMAD.WIDE R6, R163, 0x2, R6 ;  /* 0x00000002a306a825 */ /* 0x000fe200078e0206 */
[----:B------:R-:W-:Y:S01]  /*1e60*/  UIMAD UR17, UR8, UR4, URZ ;  /* 0x00000004081172a4 */ /* 0x000fe2000f8e023f */
[----:B------:R-:W-:Y:S01]  /*1e70*/  @!P5 LEA.HI.X.SX32 R5, R0, UR16, 0x1, P1 ;  /* 0x000000100005dc11 */ /* 0x000fe200088f0eff */
[----:B------:R-:W-:Y:S01]  /*1e80*/  UIMAD.WIDE.U32 UR22, UR9, UR4, URZ ;  /* 0x00000004091672a5 */ /* 0x000fe2000f8e003f */
[C---:B------:R-:W-:Y:S01]  /*1e90*/  @!P5 LEA R8, P1, R9.reuse, c[0x0][0x2a0], 0x2 ;  /* 0x0000a8000908da11 */ /* 0x040fe200078210ff */
[----:B------:R2:W-:Y:S03]  /*1ea0*/  @!P2 LDGSTS.E.BYPASS.LTC128B.128 [R161+0xf900], [R6.64], !P0 ;  /* 0x0f90000006a1afae */ /* 0x0005e6000c101d4e */
[----:B------:R-:W-:Y:S01]  /*1eb0*/  @!P5 LEA.HI.X R9, R9, c[0x0][0x2a4], R5, 0x2, P1 ;  /* 0x0000a9000909da11 */ /* 0x000fe200008f1405 */
[----:B------:R-:W0:Y:S04]  /*1ec0*/  LDGDEPBAR ;  /* 0x00000000000079af */ /* 0x000e280000000000 */
[----:B------:R-:W-:Y:S01]  /*1ed0*/  BAR.SYNC.DEFER_BLOCKING 0x0 ;  /* 0x0000000000007b1d */ /* 0x000fe20000010000 */
[----:B------:R-:W-:-:S04]  /*1ee0*/  ULEA UR20, UR6, 0xffffffc0, 0x6 ;  /* 0xffffffc006147891 */ /* 0x000fc8000f8e303f */
[----:B------:R-:W-:Y:S01]  /*1ef0*/  UIADD3 UR20, UR7, -UR20, URZ ;  /* 0x8000001407147290 */ /* 0x000fe2000fffe03f */
[----:B------:R-:W-:Y:S01]  /*1f00*/  LEA.HI R159, R160, R165, RZ, 0x5 ;  /* 0x000000a5a09f7211 */ /* 0x000fe200078f28ff */
[----:B------:R-:W-:Y:S04]  /*1f10*/  STL [R1+0x84], R163 ;  /* 0x000084a301007387 */ /* 0x000fe80000100800 */
[----:B------:R-:W-:-:S04]  /*1f20*/  IADD3 R48, -R19, UR20, RZ ;  /* 0x0000001413307c10 */ /* 0x000fc8000fffe1ff */
[C---:B------:R-:W-:Y:S02]  /*1f30*/  ISETP.GE.AND P3, PT, R48.reuse, 0x1, PT ;  /* 0x000000013000780c */ /* 0x040fe40003f66270 */
[C---:B------:R-:W-:Y:S02]  /*1f40*/  ISETP.GE.AND P2, PT, R48.reuse, 0x11, PT ;  /* 0x000000113000780c */ /* 0x040fe40003f46270 */
[----:B------:R-:W-:Y:S02]  /*1f50*/  ISETP.GE.AND P1, PT, R48, 0x21, PT ;  /* 0x000000213000780c */ /* 0x000fe40003f26270 */
[----:B------:R-:W-:Y:S01]  /*1f60*/  SHF.R.S32.HI R158, RZ, 0x5, R159 ;  /* 0x00000005ff9e7819 */ /* 0x000fe2000001149f */
[----:B------:R-:W3:Y:S01]  /*1f70*/  @!P5 LDG.E R27, [R8.64] ;  /* 0x0000000e081bd981 */ /* 0x000ee2000c1e1900 */
[----:B------:R-:W-:Y:S01]  /*1f80*/  IMAD.MOV R0, RZ, RZ, -R0 ;  /* 0x000000ffff007224 */ /* 0x000fe200078e0a00 */
[----:B------:R-:W-:Y:S01]  /*1f90*/  UIMAD UR17, UR9, UR5, UR17 ;  /* 0x00000005091172a4 */ /* 0x000fe2000f8e0211 */
[----:B------:R-:W-:Y:S01]  /*1fa0*/  ISETP.GE.AND P5, PT, R24, c[0x0][0x1d4], PT ;  /* 0x0000750018007a0c */ /* 0x000fe20003fa6270 */
[----:B------:R-:W-:Y:S01]  /*1fb0*/  IMAD.SHL.U32 R5, R21, 0x40, RZ ;  /* 0x0000004015057824 */ /* 0x000fe200078e00ff */
[----:B------:R-:W-:Y:S01]  /*1fc0*/  ULDC.64 UR4, c[0x0][0x210] ;  /* 0x0000840000047ab9 */ /* 0x000fe20000000a00 */
[----:B------:R-:W-:Y:S01]  /*1fd0*/  IMAD R28, R0, c[0x0][0x2b8], R3 ;  /* 0x0000ae00001c7a24 */ /* 0x000fe200078e0203 */
[----:B------:R-:W-:Y:S01]  /*1fe0*/  UIADD3 UR17, UR23, UR17, URZ ;  /* 0x0000001117117290 */ /* 0x000fe2000fffe03f */
[----:B------:R-:W-:Y:S01]  /*1ff0*/  SHF.R.S32.HI R166, RZ, 0x1f, R164 ;  /* 0x0000001fffa67819 */ /* 0x000fe200000114a4 */
[----:B------:R-:W-:Y:S01]  /*2000*/  UIMAD UR8, UR8, UR4, URZ ;  /* 0x00000004080872a4 */ /* 0x000fe2000f8e023f */
[C---:B--2---:R-:W-:Y:S01]  /*2010*/  IMAD.WIDE.U32 R6, R28.reuse, c[0x0][0x1e0], RZ ;  /* 0x000078001c067a25 */ /* 0x044fe200078e00ff */
[----:B------:R-:W-:Y:S01]  /*2020*/  SHF.R.S32.HI R25, RZ, 0x1f, R28 ;  /* 0x0000001fff197819 */ /* 0x000fe2000001141c */
[----:B------:R-:W-:Y:S01]  /*2030*/  UIMAD.WIDE.U32 UR24, UR9, UR4, URZ ;  /* 0x00000004091872a5 */ /* 0x000fe2000f8e003f */
[----:B------:R-:W-:Y:S01]  /*2040*/  LOP3.LUT R157, R5, 0xfffffe00, RZ, 0xc0, !PT ;  /* 0xfffffe00059d7812 */ /* 0x000fe200078ec0ff */
[----:B------:R-:W-:Y:S01]  /*2050*/  UIMAD UR8, UR9, UR5, UR8 ;  /* 0x00000005090872a4 */ /* 0x000fe2000f8e0208 */
[----:B------:R-:W-:Y:S01]  /*2060*/  STL [R1+0x58], R28 ;  /* 0x0000581c01007387 */ /* 0x000fe20000100800 */
[----:B------:R-:W-:Y:S01]  /*2070*/  IMAD R0, R25, c[0x0][0x1e0], RZ ;  /* 0x0000780019007a24 */ /* 0x000fe200078e02ff */
[----:B------:R-:W-:Y:S01]  /*2080*/  UISETP.GE.AND UP0, UPT, UR6, 0x2, UPT ;  /* 0x000000020600788c */ /* 0x000fe2000bf06270 */
[----:B------:R-:W-:Y:S01]  /*2090*/  SEL R162, RZ, 0x10, P5 ;  /* 0x00000010ffa27807 */ /* 0x000fe20002800000 */
[----:B------:R-:W-:Y:S01]  /*20a0*/  UIADD3 UR8, UR25, UR8, URZ ;  /* 0x0000000819087290 */ /* 0x000fe2000fffe03f */
[----:B------:R-:W-:-:S04]  /*20b0*/  IMAD R0, R28, c[0x0][0x1e4], R0 ;  /* 0x000079001c007a24 */ /* 0x000fc800078e0200 */
[----:B------:R-:W-:Y:S01]  /*20c0*/  IMAD.IADD R7, R7, 0x1, R0 ;  /* 0x0000000107077824 */ /* 0x000fe200078e0200 */
[----:B---3--:R-:W-:-:S03]  /*20d0*/  SHF.R.S32.HI R26, RZ, 0x1f, R27 ;  /* 0x0000001fff1a7819 */ /* 0x008fc6000001141b */
[C---:B------:R-:W-:Y:S01]  /*20e0*/  IMAD.WIDE.U32 R6, R27.reuse, c[0x0][0x1f0], R6 ;  /* 0x00007c001b067a25 */ /* 0x040fe200078e0006 */
[----:B------:R-:W-:Y:S03]  /*20f0*/  STL [R1+0x4c], R27 ;  /* 0x00004c1b01007387 */ /* 0x000fe60000100800 */
[----:B------:R-:W-:Y:S01]  /*2100*/  IMAD R3, R26, c[0x0][0x1f0], RZ ;  /* 0x00007c001a037a24 */ /* 0x000fe200078e02ff */
[----:B------:R-:W-:Y:S01]  /*2110*/  IADD3 R0, P0, R6, UR22, RZ ;  /* 0x0000001606007c10 */ /* 0x000fe2000ff1e0ff */
[----:B------:R-:W-:Y:S02]  /*2120*/  STL [R1+0x5c], R166 ;  /* 0x00005ca601007387 */ /* 0x000fe40000100800 */
[----:B------:R-:W-:-:S05]  /*2130*/  IMAD R3, R27, c[0x0][0x1f4], R3 ;  /* 0x00007d001b037a24 */ /* 0x000fca00078e0203 */
[----:B------:R-:W-:Y:S01]  /*2140*/  IADD3.X R6, R7, UR17, R3, P0, !PT ;  /* 0x0000001107067c10 */ /* 0x000fe200087fe403 */
[----:B------:R-:W-:Y:S01]  /*2150*/  IMAD.SHL.U32 R3, R20, 0x40, RZ ;  /* 0x0000004014037824 */ /* 0x000fe200078e00ff */
[----:B------:R-:W-:-:S04]  /*2160*/  LEA R8, P0, R0, c[0x0][0x1c8], 0x1 ;  /* 0x0000720000087a11 */ /* 0x000fc800078008ff */
[----:B------:R-:W-:Y:S01]  /*2170*/  LEA.HI.X R0, R0, c[0x0][0x1cc], R6, 0x1, P0 ;  /* 0x0000730000007a11 */ /* 0x000fe200000f0c06 */
[----:B------:R-:W-:Y:S01]  /*2180*/  SHFL.IDX PT, R12, R8, RZ, 0x181f ;  /* 0x00181fff080c7589 */ /* 0x000fe200000e0000 */
[----:B------:R-:W-:Y:S02]  /*2190*/  ISETP.GT.AND P0, PT, R48, 0x30, PT ;  /* 0x000000303000780c */ /* 0x000fe40003f04270 */
[----:B------:R-:W-:Y:S01]  /*21a0*/  LOP3.LUT R3, R3, 0x1c0, RZ, 0xc0, !PT ;  /* 0x000001c003037812 */ /* 0x000fe200078ec0ff */
[----:B------:R-:W2:Y:S04]  /*21b0*/  SHFL.IDX PT, R13, R0, RZ, 0x181f ;  /* 0x00181fff000d7589 */ /* 0x000ea800000e0000 */
[----:B------:R-:W-:Y:S04]  /*21c0*/  SHFL.IDX PT, R6, R8, 0x1, 0x181f ;  /* 0x00381f0008067f89 */ /* 0x000fe800000e0000 */
[----:B------:R-:W3:Y:S04]  /*21d0*/  SHFL.IDX PT, R7, R0, 0x1, 0x181f ;  /* 0x00381f0000077f89 */ /* 0x000ee800000e0000 */
[----:B-1----:R-:W-:Y:S04]  /*21e0*/  SHFL.IDX PT, R10, R8, 0x2, 0x181f ;  /* 0x00581f00080a7f89 */ /* 0x002fe800000e0000 */
[----:B------:R-:W1:Y:S04]  /*21f0*/  SHFL.IDX PT, R11, R0, 0x2, 0x181f ;  /* 0x00581f00000b7f89 */ /* 0x000e6800000e0000 */
[----:B------:R-:W-:Y:S04]  /*2200*/  SHFL.IDX PT, R8, R8, 0x3, 0x181f ;  /* 0x00781f0008087f89 */ /* 0x000fe800000e0000 */
[----:B------:R4:W5:Y:S01]  /*2210*/  SHFL.IDX PT, R9, R0, 0x3, 0x181f ;  /* 0x00781f0000097f89 */ /* 0x00096200000e0000 */
[----:B--2---:R-:W-:-:S05]  /*2220*/  @P3 IMAD.WIDE R16, R164, 0x2, R12 ;  /* 0x00000002a4103825 */ /* 0x004fca00078e020c */
[----:B------:R2:W-:Y:S01]  /*2230*/  @P3 LDGSTS.E.BYPASS.LTC128B.128 [R161+0x4100], [R16.64], !P6 ;  /* 0x0410000010a13fae */ /* 0x0005e2000f101d4e */
[----:B----4-:R-:W-:Y:S01]  /*2240*/  LEA.HI R0, R14, R18, RZ, 0x1 ;  /* 0x000000120e007211 */ /* 0x010fe200078f08ff */
[----:B------:R-:W-:-:S03]  /*2250*/  @P3 IMAD.WIDE R14, R163, 0x2, R12 ;  /* 0x00000002a30e3825 */ /* 0x000fc600078e020c */
[----:B------:R-:W-:Y:S01]  /*2260*/  LOP3.LUT R0, R0, 0xfffffffe, RZ, 0xc0, !PT ;  /* 0xfffffffe00007812 */ /* 0x000fe200078ec0ff */
[----:B---3--:R-:W-:Y:S01]  /*2270*/  @P2 IMAD.WIDE R12, R164, 0x2, R6 ;  /* 0x00000002a40c2825 */ /* 0x008fe200078e0206 */
[----:B------:R1:W-:Y:S03]  /*2280*/  @P3 LDGSTS.E.BYPASS.LTC128B.128 [R161+0x6100], [R14.64], !P5 ;  /* 0x061000000ea13fae */ /* 0x0003e6000e901d4e */
[----:B------:R-:W-:Y:S01]  /*2290*/  IMAD.IADD R18, R18, 0x1, -R0 ;  /* 0x0000000112127824 */ /* 0x000fe200078e0a00 */
[----:B------:R3:W-:Y:S01]  /*22a0*/  @P2 LDGSTS.E.BYPASS.LTC128B.128 [R161+0x4900], [R12.64], !P6 ;  /* 0x049000000ca12fae */ /* 0x0007e2000f101d4e */
[----:B------:R-:W-:-:S05]  /*22b0*/  IMAD.SHL.U32 R0, R49, 0x40, RZ ;  /* 0x0000004031007824 */ /* 0x000fca00078e00ff */
[----:B------:R-:W-:Y:S01]  /*22c0*/  LOP3.LUT R0, R0, 0x1c0, RZ, 0xc0, !PT ;  /* 0x000001c000007812 */ /* 0x000fe200078ec0ff */
[----:B-1----:R-:W-:-:S04]  /*22d0*/  @P1 IMAD.WIDE R14, R164, 0x2, R10 ;  /* 0x00000002a40e1825 */ /* 0x002fc800078e020a */
[----:B---3--:R-:W-:-:S04]  /*22e0*/  @P2 IMAD.WIDE R12, R163, 0x2, R6 ;  /* 0x00000002a30c2825 */ /* 0x008fc800078e0206 */
[C---:B------:R-:W-:Y:S01]  /*22f0*/  @P1 IMAD.WIDE R10, R163.reuse, 0x2, R10 ;  /* 0x00000002a30a1825 */ /* 0x040fe200078e020a */
[----:B------:R1:W-:Y:S01]  /*2300*/  @P2 LDGSTS.E.BYPASS.LTC128B.128 [R161+0x6900], [R12.64], !P5 ;  /* 0x069000000ca12fae */ /* 0x0003e2000e901d4e */
[----:B------:R-:W-:Y:S02]  /*2310*/  ISETP.GE.AND P2, PT, R24, c[0x0][0x1d4], PT ;  /* 0x0000750018007a0c */ /* 0x000fe40003f46270 */
[--C-:B-----5:R-:W-:Y:S01]  /*2320*/  @P0 IMAD.WIDE R6, R164, 0x2, R8.reuse ;  /* 0x00000002a4060825 */ /* 0x120fe200078e0208 */
[----:B------:R3:W-:Y:S03]  /*2330*/  @P1 LDGSTS.E.BYPASS.LTC128B.128 [R161+0x5100], [R14.64], !P6 ;  /* 0x051000000ea11fae */ /* 0x0007e6000f101d4e */
[----:B------:R-:W-:Y:S01]  /*2340*/  @P0 IMAD.WIDE R8, R163, 0x2, R8 ;  /* 0x00000002a3080825 */ /* 0x000fe200078e0208 */
[----:B------:R4:W-:Y:S04]  /*2350*/  @P1 LDGSTS.E.BYPASS.LTC128B.128 [R161+0x7100], [R10.64], !P5 ;  /* 0x071000000aa11fae */ /* 0x0009e8000e901d4e */
[----:B------:R5:W-:Y:S04]  /*2360*/  @P0 LDGSTS.E.BYPASS.LTC128B.128 [R161+0x5900], [R6.64], !P6 ;  /* 0x0590000006a10fae */ /* 0x000be8000f101d4e */
[----:B------:R4:W-:Y:S04]  /*2370*/  @P0 LDGSTS.E.BYPASS.LTC128B.128 [R161+0x7900], [R8.64], !P5 ;  /* 0x0790000008a10fae */ /* 0x0009e8000e901d4e */
[----:B------:R-:W0:Y:S01]  /*2380*/  LDGDEPBAR ;  /* 0x00000000000079af */ /* 0x000e220000000000 */
[----:B-----5:R-:W-:-:S02]  /*2390*/  IMAD.SHL.U32 R7, R19, 0x8, RZ ;  /* 0x0000000813077824 */ /* 0x020fc400078e00ff */
[----:B------:R-:W-:Y:S01]  /*23a0*/  IMAD.SHL.U32 R6, R18, 0x8, RZ ;  /* 0x0000000812067824 */ /* 0x000fe200078e00ff */
[----:B------:R-:W-:-:S04]  /*23b0*/  DEPBAR.LE SB0, 0x1 ;  /* 0x000080400000791a */ /* 0x000fc80000000000 */
[----:B------:R-:W-:-:S04]  /*23c0*/  DEPBAR.LE SB0, 0x0 ;  /* 0x000080000000791a */ /* 0x000fc80000000000 */
[----:B------:R-:W-:Y:S02]  /*23d0*/  LOP3.LUT R7, R0, 0x8, R7, 0xf8, !PT ;  /* 0x0000000800077812 */ /* 0x000fe400078ef807 */
[----:B------:R-:W-:Y:S02]  /*23e0*/  SHF.R.U32.HI R0, RZ, 0x3, R0 ;  /* 0x00000003ff007819 */ /* 0x000fe40000011600 */
[----:B------:R-:W-:Y:S02]  /*23f0*/  LOP3.LUT R5, R3, 0x8, R6, 0xf8, !PT ;  /* 0x0000000803057812 */ /* 0x000fe400078ef806 */
[----:B------:R-:W-:Y:S02]  /*2400*/  SHF.R.U32.HI R3, RZ, 0x3, R3 ;  /* 0x00000003ff037819 */ /* 0x000fe40000011603 */
[----:B------:R-:W-:Y:S01]  /*2410*/  LOP3.LUT R0, R7, R0, RZ, 0x3c, !PT ;  /* 0x0000000007007212 */ /* 0x000fe200078e3cff */
[----:B------:R-:W-:Y:S01]  /*2420*/  IMAD.WIDE.U32 R6, R28, c[0x0][0x208], RZ ;  /* 0x000082001c067a25 */ /* 0x000fe200078e00ff */
[----:B------:R-:W-:-:S03]  /*2430*/  LOP3.LUT R156, R5, R3, RZ, 0x3c, !PT ;  /* 0x00000003059c7212 */ /* 0x000fc600078e3cff */
[----:B------:R-:W-:Y:S02]  /*2440*/  IMAD R3, R158, 0x400, R157 ;  /* 0x000004009e037824 */ /* 0x000fe400078e029d */
[----:B------:R-:W-:Y:S02]  /*2450*/  IMAD R0, R18, 0x200, R0 ;  /* 0x0000020012007824 */ /* 0x000fe400078e0200 */
[----:B------:R-:W-:Y:S02]  /*2460*/  IMAD.IADD R3, R156, 0x1, R3 ;  /* 0x000000019c037824 */ /* 0x000fe400078e0203 */
[----:B------:R-:W-:Y:S01]  /*2470*/  IMAD.SHL.U32 R236, R0, 0x2, RZ ;  /* 0x0000000200ec7824 */ /* 0x000fe200078e00ff */
[----:B------:R-:W-:Y:S01]  /*2480*/  BAR.SYNC.DEFER_BLOCKING 0x0 ;  /* 0x0000000000007b1d */ /* 0x000fe20000010000 */
[----:B------:R-:W-:Y:S02]  /*2490*/  IMAD.SHL.U32 R243, R3, 0x2, RZ ;  /* 0x0000000203f37824 */ /* 0x000fe400078e00ff */
[----:B------:R-:W-:Y:S01]  /*24a0*/  IMAD R0, R25, c[0x0][0x208], RZ ;  /* 0x0000820019007a24 */ /* 0x000fe200078e02ff */
[----:B------:R-:W-:Y:S01]  /*24b0*/  IADD3 R247, R236, 0x4120, RZ ;  /* 0x00004120ecf77810 */ /* 0x000fe20007ffe0ff */
[----:B------:R-:W-:-:S02]  /*24c0*/  IMAD R3, R26, c[0x0][0x218], RZ ;  /* 0x000086001a037a24 */ /* 0x000fc400078e02ff */
[----:B------:R-:W-:Y:S02]  /*24d0*/  IMAD R0, R28, c[0x0][0x20c], R0 ;  /* 0x000083001c007a24 */ /* 0x000fe400078e0200 */
[----:B------:R-:W-:Y:S02]  /*24e0*/  IMAD R3, R27, c[0x0][0x21c], R3 ;  /* 0x000087001b037a24 */ /* 0x000fe400078e0203 */
[----:B------:R-:W-:Y:S02]  /*24f0*/  IMAD.IADD R7, R7, 0x1, R0 ;  /* 0x0000000107077824 */ /* 0x000fe400078e0200 */
[----:B------:R-:W-:Y:S02]  /*2500*/  IMAD R245, R4, 0x2, R243 ;  /* 0x0000000204f57824 */ /* 0x000fe400078e02f3 */
[----:B------:R-:W-:-:S04]  /*2510*/  IMAD.WIDE.U32 R6, R27, c[0x0][0x218], R6 ;  /* 0x000086001b067a25 */ /* 0x000fc800078e0006 */
[----:B------:R-:W-:Y:S01]  /*2520*/  IMAD R244, R2, 0x2, R243 ;  /* 0x0000000202f47824 */ /* 0x000fe200078e02f3 */
[----:B------:R-:W-:Y:S01]  /*2530*/  IADD3 R0, P0, R6, UR24, RZ ;  /* 0x0000001806007c10 */ /* 0x000fe2000ff1e0ff */
[----:B------:R-:W-:Y:S02]  /*2540*/  IMAD R246, R2, 0x2, R245 ;  /* 0x0000000202f67824 */ /* 0x000fe400078e02f5 */
[----:B------:R-:W-:Y:S01]  /*2550*/  IMAD R248, R4, 0x2, R244 ;  /* 0x0000000204f87824 */ /* 0x000fe200078e02f4 */
[----:B----4-:R-:W-:Y:S01]  /*2560*/  LDSM.16.M88.4 R8, [R243+0xa100] ;  /* 0x00a10000f308783b */ /* 0x010fe20000000200 */
[----:B------:R-:W-:Y:S02]  /*2570*/  IADD3.X R6, R7, UR8, R3, P0, !PT ;  /* 0x0000000807067c10 */ /* 0x000fe400087fe403 */
[C---:B------:R-:W-:Y:S01]  /*2580*/  LEA R3, P0, R0.reuse, c[0x0][0x1f8], 0x1 ;  /* 0x00007e0000037a11 */ /* 0x040fe200078008ff */
[----:B------:R-:W4:Y:S03]  /*2590*/  LDSM.16.M88.4 R20, [R236+0x4100] ;  /* 0x00410000ec14783b */ /* 0x000f260000000200 */
[----:B------:R-:W-:Y:S01]  /*25a0*/  LEA.HI.X R0, R0, c[0x0][0x1fc], R6, 0x1, P0 ;  /* 0x00007f0000007a11 */ /* 0x000fe200000f0c06 */
[----:B------:R-:W5:Y:S01]  /*25b0*/  LDSM.16.M88.4 R36, [R236+0x4900] ;  /* 0x00490000ec24783b */ /* 0x000f620000000200 */
[----:B------:R-:W-:Y:S01]  /*25c0*/  LOP3.LUT P0, RZ, R49, 0x2, RZ, 0xc0, !PT ;  /* 0x0000000231ff7812 */ /* 0x000fe2000780c0ff */
[----:B------:R-:W-:-:S02]  /*25d0*/  IMAD.WIDE R6, R163, 0x2, RZ ;  /* 0x00000002a3067825 */ /* 0x000fc400078e02ff */
[----:B------:R-:W5:Y:S04]  /*25e0*/  LDSM.16.M88.4 R56, [R236+0x5100] ;  /* 0x00510000ec38783b */ /* 0x000f680000000200 */
[----:B------:R-:W5:Y:S04]  /*25f0*/  LDSM.16.M88.4 R60, [R236+0x5900] ;  /* 0x00590000ec3c783b */ /* 0x000f680000000200 */
[----:B--2---:R-:W2:Y:S04]  /*2600*/  LDSM.16.M88.4 R16, [R243+0x8100] ;  /* 0x00810000f310783b */ /* 0x004ea80000000200 */
[----:B-1----:R-:W1:Y:S04]  /*2610*/  SHFL.IDX PT, R13, R3, 0x2, 0x181f ;  /* 0x00581f00030d7f89 */ /* 0x002e6800000e0000 */
[----:B------:R-:W-:Y:S04]  /*2620*/  SHFL.IDX PT, R35, R0, 0x2, 0x181f ;  /* 0x00581f0000237f89 */ /* 0x000fe800000e0000 */
[----:B------:R-:W1:Y:S04]  /*2630*/  SHFL.IDX PT, R5, R3, RZ, 0x181f ;  /* 0x00181fff03057589 */ /* 0x000e6800000e0000 */
[----:B------:R-:W1:Y:S04]  /*2640*/  SHFL.IDX PT, R12, R3, 0x1, 0x181f ;  /* 0x00381f00030c7f89 */ /* 0x000e6800000e0000 */
[----:B---3--:R-:W3:Y:S04]  /*2650*/  SHFL.IDX PT, R14, R0, RZ, 0x181f ;  /* 0x00181fff000e7589 */ /* 0x008ee800000e0000 */
[----:B------:R-:W1:Y:S01]  /*2660*/  SHFL.IDX PT, R3, R3, 0x3, 0x181f ;  /* 0x00781f0003037f89 */ /* 0x000e6200000e0000 */
[C---:B----4-:R-:W-:Y:S03]  /*2670*/  HMMA.16816.F32 R64, R8.reuse, R20, RZ ;  /* 0x000000140840723c */ /* 0x050fe600000018ff */
[----:B------:R-:W4:Y:S04]  /*2680*/  SHFL.IDX PT, R15, R0, 0x1, 0x181f ;  /* 0x00381f00000f7f89 */ /* 0x000f2800000e0000 */
[----:B------:R1:W2:Y:S01]  /*2690*/  SHFL.IDX PT, R34, R0, 0x3, 0x181f ;  /* 0x00781f0000227f89 */ /* 0x0002a200000e0000 */
[C---:B-----5:R-:W-:Y:S08]  /*26a0*/  HMMA.16816.F32 R76, R8.reuse, R36, RZ ;  /* 0x00000024084c723c */ /* 0x060ff000000018ff */
[C---:B------:R-:W-:Y:S08]  /*26b0*/  HMMA.16816.F32 R84, R8.reuse, R56, RZ ;  /* 0x000000380854723c */ /* 0x040ff000000018ff */
[----:B------:R-:W-:Y:S01]  /*26c0*/  HMMA.16816.F32 R92, R8, R60, RZ ;  /* 0x0000003c085c723c */ /* 0x000fe200000018ff */
[----:B-1----:R-:W-:-:S07]  /*26d0*/  IADD3 R0, R236, 0x4100, RZ ;  /* 0x00004100ec007810 */ /* 0x002fce0007ffe0ff */
[----:B------:R-:W-:Y:S01]  /*26e0*/  HMMA.16816.F32 R104, R8, R22, RZ ;  /* 0x000000160868723c */ /* 0x000fe200000018ff */
[----:B------:R-:W-:Y:S01]  /*26f0*/  @P0 IADD3 R247, R0, -0x20, RZ ;  /* 0xffffffe000f70810 */ /* 0x000fe20007ffe0ff */
[----:B------:R-:W-:-:S03]  /*2700*/  IMAD.MOV.U32 R0, RZ, RZ, 0x40 ;  /* 0x00000040ff007424 */ /* 0x000fc600078e00ff */
[C---:B------:R-:W-:Y:S01]  /*2710*/  IADD3 R252, R247.reuse, 0x2000, RZ ;  /* 0x00002000f7fc7810 */ /* 0x040fe20007ffe0ff */
[----:B------:R-:W-:Y:S02]  /*2720*/  LDSM.16.M88.4 R52, [R247] ;  /* 0x00000000f734783b */ /* 0x000fe40000000200 */
[C---:B------:R-:W-:Y:S01]  /*2730*/  HMMA.16816.F32 R120, R8.reuse, R38, RZ ;  /* 0x000000260878723c */ /* 0x040fe200000018ff */
[C---:B------:R-:W-:Y:S01]  /*2740*/  IADD3 R251, R247.reuse, 0x2800, RZ ;  /* 0x00002800f7fb7810 */ /* 0x040fe20007ffe0ff */
[----:B------:R-:W-:Y:S01]  /*2750*/  LDSM.16.M88.4 R44, [R247+0x800] ;  /* 0x00080000f72c783b */ /* 0x000fe20000000200 */
[C---:B------:R-:W-:Y:S02]  /*2760*/  IADD3 R250, R247.reuse, 0x3000, RZ ;  /* 0x00003000f7fa7810 */ /* 0x040fe40007ffe0ff */
[----:B------:R-:W-:Y:S01]  /*2770*/  IADD3 R249, R247, 0x3800, RZ ;  /* 0x00003800f7f97810 */ /* 0x000fe20007ffe0ff */
[----:B------:R-:W-:Y:S02]  /*2780*/  LDSM.16.M88.4 R40, [R247+0x1000] ;  /* 0x00100000f728783b */ /* 0x000fe40000000200 */
[C---:B------:R-:W-:Y:S08]  /*2790*/  HMMA.16816.F32 R124, R8.reuse, R58, RZ ;  /* 0x0000003a087c723c */ /* 0x040ff000000018ff */
[----:B------:R-:W-:Y:S07]  /*27a0*/  HMMA.16816.F32 R128, R8, R62, RZ ;  /* 0x0000003e0880723c */ /* 0x000fee00000018ff */
[----:B------:R-:W-:Y:S01]  /*27b0*/  IMAD.WIDE R8, R164, 0x2, RZ ;  /* 0x00000002a4087825 */ /* 0x000fe200078e02ff */
[----:B--2---:R-:W-:Y:S04]  /*27c0*/  HMMA.16816.F32 R132, R16, R20, RZ ;  /* 0x000000141084723c */ /* 0x004fe800000018ff */
[----:B------:R-:W-:-:S02]  /*27d0*/  IADD3 R26, P1, R8, R13, RZ ;  /* 0x0000000d081a7210 */ /* 0x000fc40007f3e0ff */
[----:B------:R-:W-:Y:S02]  /*27e0*/  IADD3 R30, P0, R5, R8, RZ ;  /* 0x00000008051e7210 */ /* 0x000fe40007f1e0ff */
[----:B------:R-:W-:Y:S01]  /*27f0*/  IADD3 R28, P3, R8, R12, RZ ;  /* 0x0000000c081c7210 */ /* 0x000fe20007f7e0ff */
[----:B------:R-:W-:Y:S01]  /*2800*/  IMAD.X R27, R9, 0x1, R35, P1 ;  /* 0x00000001091b7824 */ /* 0x000fe200008e0623 */
[----:B------:R-:W-:Y:S01]  /*2810*/  IADD3 R24, P1, R5, R6, RZ ;  /* 0x0000000605187210 */ /* 0x000fe20007f3e0ff */
[----:B---3--:R-:W-:Y:S01]  /*2820*/  IMAD.X R31, R14, 0x1, R9, P0 ;  /* 0x000000010e1f7824 */ /* 0x008fe200000e0609 */
[----:B------:R-:W-:Y:S01]  /*2830*/  IADD3 R32, P0, R8, R3, RZ ;  /* 0x0000000308207210 */ /* 0x000fe20007f1e0ff */
[C---:B----4-:R-:W-:Y:S01]  /*2840*/  IMAD.X R29, R9.reuse, 0x1, R15, P3 ;  /* 0x00000001091d7824 */ /* 0x050fe200018e060f */
[----:B------:R-:W-:Y:S01]  /*2850*/  ISETP.GE.AND P3, PT, R164, c[0x0][0x1d4], PT ;  /* 0x00007500a4007a0c */ /* 0x000fe20003f66270 */
[----:B------:R-:W-:Y:S01]  /*2860*/  IMAD.X R25, R14, 0x1, R7, P1 ;  /* 0x000000010e197824 */ /* 0x000fe200008e0607 */
[----:B------:R-:W-:Y:S01]  /*2870*/  IADD3 R20, P1, R6, R13, RZ ;  /* 0x0000000d06147210 */ /* 0x000fe20007f3e0ff */
[----:B------:R-:W-:Y:S01]  /*2880*/  HMMA.16816.F32 R108, R16, R22, RZ ;  /* 0x00000016106c723c */ /* 0x000fe200000018ff */
[----:B------:R-:W-:Y:S01]  /*2890*/  IMAD.X R33, R9, 0x1, R34, P0 ;  /* 0x0000000109217824 */ /* 0x000fe200000e0622 */
[----:B------:R-:W-:Y:S01]  /*28a0*/  IADD3 R5, R247, 0x1000, RZ ;  /* 0x00001000f7057810 */ /* 0x000fe20007ffe0ff */
[----:B------:R-:W-:Y:S01]  /*28b0*/  LDSM.16.M88.4 R8, [R245+0x8100] ;  /* 0x00810000f508783b */ /* 0x000fe20000000200 */
[----:B------:R-:W-:Y:S01]  /*28c0*/  IMAD.X R21, R7, 0x1, R35, P1 ;  /* 0x0000000107157824 */ /* 0x000fe200008e0623 */
[----:B------:R-:W-:-:S02]  /*28d0*/  ISETP.LT.OR P1, PT, R48, 0x1, P3 ;  /* 0x000000013000780c */ /* 0x000fc40001f21670 */
[C---:B------:R-:W-:Y:S01]  /*28e0*/  IADD3 R22, P0, R6.reuse, R12, RZ ;  /* 0x0000000c06167210 */ /* 0x040fe20007f1e0ff */
[C---:B------:R-:W-:Y:S04]  /*28f0*/  HMMA.16816.F32 R100, R16.reuse, R36, RZ ;  /* 0x000000241064723c */ /* 0x040fe800000018ff */
[----:B------:R-:W-:Y:S01]  /*2900*/  IMAD.X R23, R7, 0x1, R15, P0 ;  /* 0x0000000107177824 */ /* 0x000fe200000e060f */
[----:B------:R-:W-:Y:S01]  /*2910*/  IADD3 R6, P0, R6, R3, RZ ;  /* 0x0000000306067210 */ /* 0x000fe20007f1e0ff */
[----:B------:R-:W1:Y:S01]  /*2920*/  LDSM.16.M88.4 R12, [R245+0xa100] ;  /* 0x00a10000f50c783b */ /* 0x000e620000000200 */
[----:B------:R-:W-:Y:S01]  /*2930*/  IADD3 R3, R161, 0x100, RZ ;  /* 0x00000100a1037810 */ /* 0x000fe20007ffe0ff */
[C---:B------:R-:W-:Y:S02]  /*2940*/  HMMA.16816.F32 R96, R16.reuse, R38, RZ ;  /* 0x000000261060723c */ /* 0x040fe400000018ff */
[----:B------:R-:W-:Y:S01]  /*2950*/  IMAD.X R7, R7, 0x1, R34, P0 ;  /* 0x0000000107077824 */ /* 0x000fe200000e0622 */
[C---:B------:R-:W-:Y:S01]  /*2960*/  ISETP.LT.OR P0, PT, R48.reuse, 0x1, P2 ;  /* 0x000000013000780c */ /* 0x040fe20001701670 */
[----:B------:R-:W2:Y:S04]  /*2970*/  LDSM.16.M88.4 R36, [R247+0x1800] ;  /* 0x00180000f724783b */ /* 0x000ea80000000200 */
[----:B------:R-:W-:Y:S01]  /*2980*/  @!PT LDS RZ, [RZ] ;  /* 0x00000000fffff984 */ /* 0x000fe20000000800 */
[----:B------:R-:W-:Y:S01]  /*2990*/  @!PT LDS RZ, [RZ] ;  /* 0x00000000fffff984 */ /* 0x000fe20000000800 */
[----:B------:R-:W-:Y:S01]  /*29a0*/  @!PT LDS RZ, [RZ] ;  /* 0x00000000fffff984 */ /* 0x000fe20000000800 */
[----:B------:R3:W-:Y:S01]  /*29b0*/  LDGSTS.E.BYPASS.LTC128B.128 [R161+0x100], [R30.64], !P1 ;  /* 0x001000001ea17fae */ /* 0x0007e2000c901d4e */
[C---:B------:R-:W-:Y:S01]  /*29c0*/  ISETP.LT.OR P1, PT, R48.reuse, 0x11, P3 ;  /* 0x000000113000780c */ /* 0x040fe20001f21670 */
[C---:B------:R-:W-:Y:S02]  /*29d0*/  HMMA.16816.F32 R72, R16.reuse, R60, RZ ;  /* 0x0000003c1048723c */ /* 0x040fe400000018ff */
[----:B------:R4:W-:Y:S04]  /*29e0*/  STL [R1+0x50], R3 ;  /* 0x0000500301007387 */ /* 0x0009e80000100800 */
[----:B------:R5:W-:Y:S01]  /*29f0*/  LDGSTS.E.BYPASS.LTC128B.128 [R161+0x2100], [R24.64], !P0 ;  /* 0x0210000018a17fae */ /* 0x000be2000c101d4e */
[C---:B------:R-:W-:Y:S01]  /*2a00*/  ISETP.LT.OR P0, PT, R48.reuse, 0x11, P2 ;  /* 0x000000113000780c */ /* 0x040fe20001701670 */
[----:B------:R-:W-:Y:S04]  /*2a10*/  HMMA.16816.F32 R68, R16, R62, RZ ;  /* 0x0000003e1044723c */ /* 0x000fe800000018ff */
[----:B------:R3:W-:Y:S01]  /*2a20*/  LDGSTS.E.BYPASS.LTC128B.128 [R161+0x900], [R28.64], !P1 ;  /* 0x009000001ca17fae */ /* 0x0007e2000c901d4e */
[----:B------:R-:W-:-:S02]  /*2a30*/  ISETP.LT.OR P1, PT, R48, 0x21, P3 ;  /* 0x000000213000780c */ /* 0x000fc40001f21670 */
[C---:B------:R-:W-:Y:S01]  /*2a40*/  ISETP.LT.OR P3, PT, R48.reuse, 0x31, P3 ;  /* 0x000000313000780c */ /* 0x040fe20001f61670 */
[C---:B------:R-:W-:Y:S04]  /*2a50*/  HMMA.16816.F32 R88, R16.reuse, R56, RZ ;  /* 0x000000381058723c */ /* 0x040fe800000018ff */
[----:B------:R2:W-:Y:S01]  /*2a60*/  LDGSTS.E.BYPASS.LTC128B.128 [R161+0x2900], [R22.64], !P0 ;  /* 0x0290000016a17fae */ /* 0x0005e2000c101d4e */
[C---:B------:R-:W-:Y:S02]  /*2a70*/  ISETP.LT.OR P0, PT, R48.reuse, 0x21, P2 ;  /* 0x000000213000780c */ /* 0x040fe40001701670 */
[----:B------:R-:W-:Y:S01]  /*2a80*/  ISETP.LT.OR P2, PT, R48, 0x31, P2 ;  /* 0x000000313000780c */ /* 0x000fe20001741670 */
[----:B------:R-:W-:Y:S02]  /*2a90*/  HMMA.16816.F32 R80, R16, R58, RZ ;  /* 0x0000003a1050723c */ /* 0x000fe400000018ff */
[----:B------:R5:W-:Y:S01]  /*2aa0*/  LDGSTS.E.BYPASS.LTC128B.128 [R161+0x1100], [R26.64], !P1 ;  /* 0x011000001aa17fae */ /* 0x000be2000c901d4e */
[----:B------:R-:W-:-:S02]  /*2ab0*/  LOP3.LUT P1, RZ, R49, 0x4, RZ, 0xc0, !PT ;  /* 0x0000000431ff7812 */ /* 0x000fc4000782c0ff */
[----:B----4-:R-:W-:Y:S02]  /*2ac0*/  IADD3 R3, R247, 0x800, RZ ;  /* 0x00000800f7037810 */ /* 0x010fe40007ffe0ff */
[----:B------:R-:W-:Y:S01]  /*2ad0*/  SEL R0, R0, 0xffffffc0, !P1 ;  /* 0xffffffc000007807 */ /* 0x000fe20004800000 */
[C---:B-1----:R-:W-:Y:S02]  /*2ae0*/  HMMA.16816.F32 R16, R12.reuse, R44, R76 ;  /* 0x0000002c0c10723c */ /* 0x042fe4000000184c */
[----:B------:R1:W-:Y:S01]  /*2af0*/  LDGSTS.E.BYPASS.LTC128B.128 [R161+0x3100], [R20.64], !P0 ;  /* 0x0310000014a17fae */ /* 0x0003e2000c101d4e */
[----:B------:R-:W-:Y:S01]  /*2b00*/  PLOP3.LUT P0, PT, PT, PT, UP0, 0x80, 0x0 ;  /* 0x000000000000781c */ /* 0x000fe20003f0f008 */
[----:B------:R-:W-:Y:S02]  /*2b10*/  IMAD.IADD R242, R236, 0x1, R0 ;  /* 0x00000001ecf27824 */ /* 0x000fe400078e0200 */
[----:B------:R4:W-:Y:S01]  /*2b20*/  LDGSTS.E.BYPASS.LTC128B.128 [R161+0x1900], [R32.64], !P3 ;  /* 0x0190000020a17fae */ /* 0x0009e2000d901d4e */
[----:B------:R-:W-:Y:S01]  /*2b30*/  IMAD.IADD R241, R0, 0x1, R247 ;  /* 0x0000000100f17824 */ /* 0x000fe200078e02f7 */
[----:B---3--:R-:W-:Y:S01]  /*2b40*/  HMMA.16816.F32 R28, R12, R52, R64 ;  /* 0x000000340c1c723c */ /* 0x008fe20000001840 */
[----:B------:R-:W-:Y:S01]  /*2b50*/  LOP3.LUT R0, R156, R157, RZ, 0xfc, !PT ;  /* 0x0000009d9c007212 */ /* 0x000fe200078efcff */
[----:B------:R3:W-:Y:S01]  /*2b60*/  LDGSTS.E.BYPASS.LTC128B.128 [R161+0x3900], [R6.64], !P2 ;  /* 0x0390000006a17fae */ /* 0x0007e2000d101d4e */
[----:B------:R-:W-:-:S03]  /*2b70*/  ISETP.GT.AND P3, PT, R167, 0x3f, PT ;  /* 0x0000003fa700780c */ /* 0x000fc60003f64270 */
[----:B------:R-:W-:Y:S02]  /*2b80*/  LDSM.16.M88.4 R64, [R242+0x4100] ;  /* 0x00410000f240783b */ /* 0x000fe40000000200 */
[C---:B------:R-:W-:Y:S02]  /*2b90*/  HMMA.16816.F32 R76, R12.reuse, R40, R84 ;  /* 0x000000280c4c723c */ /* 0x040fe40000001854 */
[----:B------:R-:W-:Y:S04]  /*2ba0*/  LDSM.16.M88.4 R60, [R242+0x4900] ;  /* 0x00490000f23c783b */ /* 0x000fe80000000200 */
[----:B------:R-:W-:Y:S02]  /*2bb0*/  LDSM.16.M88.4 R56, [R242+0x5100] ;  /* 0x00510000f238783b */ /* 0x000fe40000000200 */
[C---:B--2---:R-:W-:Y:S02]  /*2bc0*/  HMMA.16816.F32 R84, R12.reuse, R36, R92 ;  /* 0x000000240c54723c */ /* 0x044fe4000000185c */
[----:B------:R-:W-:Y:S04]  /*2bd0*/  LDSM.16.M88.4 R48, [R242+0x5900] ;  /* 0x00590000f230783b */ /* 0x000fe80000000200 */
[----:B-1----:R-:W1:Y:S02]  /*2be0*/  LDSM.16.M88.4 R20, [R244+0xa100] ;  /* 0x00a10000f414783b */ /* 0x002e640000000200 */
[C---:B------:R-:W-:Y:S02]  /*2bf0*/  HMMA.16816.F32 R92, R12.reuse, R54, R104 ;  /* 0x000000360c5c723c */ /* 0x040fe40000001868 */
[----:B----4-:R-:W-:Y:S04]  /*2c00*/  LDSM.16.M88.4 R32, [R241] ;  /* 0x00000000f120783b */ /* 0x010fe80000000200 */
[----:B-----5:R-:W-:Y:S02]  /*2c10*/  LDSM.16.M88.4 R24, [R241+0x1000] ;  /* 0x00100000f118783b */ /* 0x020fe40000000200 */
[C---:B------:R-:W-:Y:S02]  /*2c20*/  HMMA.16816.F32 R120, R12.reuse, R46, R120 ;  /* 0x0000002e0c78723c */ /* 0x040fe40000001878 */
[----:B------:R-:W0:Y:S04]  /*2c30*/  LDGDEPBAR ;  /* 0x00000000000079af */ /* 0x000e280000000000 */
[----:B------:R2:W-:Y:S02]  /*2c40*/  STL [R1+0x8], R3 ;  /* 0x0000080301007387 */ /* 0x0005e40000100800 */
[C---:B------:R-:W-:Y:S08]  /*2c50*/  HMMA.16816.F32 R124, R12.reuse, R42, R124 ;  /* 0x0000002a0c7c723c */ /* 0x040ff0000000187c */
[----:B------:R-:W-:Y:S01]  /*2c60*/  HMMA.16816.F32 R128, R12, R38, R128 ;  /* 0x000000260c80723c */ /* 0x000fe20000001880 */
[----:B------:R-:W4:Y:S07]  /*2c70*/  LDSM.16.M88.4 R12, [R244+0x8100] ;  /* 0x00810000f40c783b */ /* 0x000f2e0000000200 */
[----:B------:R-:W-:Y:S01]  /*2c80*/  HMMA.16816.F32 R140, R8, R40, R88 ;  /* 0x00000028088c723c */ /* 0x000fe20000001858 */
[----:B--2---:R-:W-:-:S07]  /*2c90*/  IADD3 R3, R247, 0x1800, RZ ;  /* 0x00001800f7037810 */ /* 0x004fce0007ffe0ff */
[C---:B------:R-:W-:Y:S08]  /*2ca0*/  HMMA.16816.F32 R132, R8.reuse, R52, R132 ;  /* 0x000000340884723c */ /* 0x040ff00000001884 */
[C---:B------:R-:W-:Y:S08]  /*2cb0*/  HMMA.16816.F32 R88, R8.reuse, R54, R108 ;  /* 0x000000360858723c */ /* 0x040ff0000000186c */
[C---:B------:R-:W-:Y:S08]  /*2cc0*/  HMMA.16816.F32 R136, R8.reuse, R44, R100 ;  /* 0x0000002c0888723c */ /* 0x040ff00000001864 */
[C---:B------:R-:W-:Y:S08]  /*2cd0*/  HMMA.16816.F32 R144, R8.reuse, R36, R72 ;  /* 0x000000240890723c */ /* 0x040ff00000001848 */
[C---:B------:R-:W-:Y:S08]  /*2ce0*/  HMMA.16816.F32 R108, R8.reuse, R46, R96 ;  /* 0x0000002e086c723c */ /* 0x040ff00000001860 */
[C---:B------:R-:W-:Y:S01]  /*2cf0*/  HMMA.16816.F32 R112, R8.reuse, R42, R80 ;  /* 0x0000002a0870723c */ /* 0x040fe20000001850 */
[----:B------:R-:W-:Y:S07]  /*2d00*/  LDSM.16.M88.4 R40, [R241+0x1800] ;  /* 0x00180000f128783b */ /* 0x000fee0000000200 */
[----:B------:R-:W-:Y:S01]  /*2d10*/  HMMA.16816.F32 R104, R8, R38, R68 ;  /* 0x000000260868723c */ /* 0x000fe20000001844 */
[----:B------:R-:W2:Y:S07]  /*2d20*/  LDSM.16.M88.4 R8, [R246+0xa100] ;  /* 0x00a10000f608783b */ /* 0x000eae0000000200 */
[C---:B-1----:R-:W-:Y:S01]  /*2d30*/  HMMA.16816.F32 R100, R20.reuse, R64, R28 ;  /* 0x000000401464723c */ /* 0x042fe2000000181c */
[----:B------:R-:W1:Y:S07]  /*2d40*/  LDSM.16.M88.4 R28, [R241+0x800] ;  /* 0x00080000f11c783b */ /* 0x000e6e0000000200 */
[C---:B------:R-:W-:Y:S01]  /*2d50*/  HMMA.16816.F32 R116, R20.reuse, R60, R16 ;  /* 0x0000003c1474723c */ /* 0x040fe20000001810 */
[----:B------:R-:W5:Y:S07]  /*2d60*/  LDSM.16.M88.4 R16, [R246+0x8100] ;  /* 0x00810000f610783b */ /* 0x000f6e0000000200 */
[C---:B------:R-:W-:Y:S08]  /*2d70*/  HMMA.16816.F32 R96, R20.reuse, R56, R76 ;  /* 0x000000381460723c */ /* 0x040ff0000000184c */
[C---:B------:R-:W-:Y:S08]  /*2d80*/  HMMA.16816.F32 R52, R20.reuse, R48, R84 ;  /* 0x000000301434723c */ /* 0x040ff00000001854 */
[C---:B------:R-:W-:Y:S08]  /*2d90*/  HMMA.16816.F32 R80, R20.reuse, R66, R92 ;  /* 0x000000421450723c */ /* 0x040ff0000000185c */
[C---:B------:R-:W-:Y:S08]  /*2da0*/  HMMA.16816.F32 R72, R20.reuse, R62, R120 ;  /* 0x0000003e1448723c */ /* 0x040ff00000001878 */
[C---:B------:R-:W-:Y:S08]  /*2db0*/  HMMA.16816.F32 R68, R20.reuse, R58, R124 ;  /* 0x0000003a1444723c */ /* 0x040ff0000000187c */
        /* <DEDUP_REMOVED lines=8> */
[----:B------:R-:W-:Y:S01]  /*2e40*/  HMMA.16816.F32 R48, R12, R50, R104 ;  /* 0x000000320c30723c */ /* 0x000fe20000001868 */
[----:B------:R-:W-:Y:S07]  /*2e50*/  LDSM.16.M88.4 R12, [R243+0xe100] ;  /* 0x00e10000f30c783b */ /* 0x000fee0000000200 */
[C---:B--2---:R-:W-:Y:S08]  /*2e60*/  HMMA.16816.F32 R88, R8.reuse, R32, R100 ;  /* 0x000000200858723c */ /* 0x044ff00000001864 */
[C---:B------:R-:W-:Y:S08]  /*2e70*/  HMMA.16816.F32 R104, R8.reuse, R34, R80 ;  /* 0x000000220868723c */ /* 0x040ff00000001850 */
[C---:B-1----:R-:W-:Y:S08]  /*2e80*/  HMMA.16816.F32 R124, R8.reuse, R28, R116 ;  /* 0x0000001c087c723c */ /* 0x042ff00000001874 */
[C---:B------:R-:W-:Y:S08]  /*2e90*/  HMMA.16816.F32 R136, R8.reuse, R26, R68 ;  /* 0x0000001a0888723c */ /* 0x040ff00000001844 */
[----:B------:R-:W-:Y:S01]  /*2ea0*/  HMMA.16816.F32 R128, R8, R42, R44 ;  /* 0x0000002a0880723c */ /* 0x000fe2000000182c */
[----:B------:R-:W1:Y:S07]  /*2eb0*/  LDSM.16.M88.4 R44, [R236+0x6900] ;  /* 0x00690000ec2c783b */ /* 0x000e6e0000000200 */
[C---:B-----5:R-:W-:Y:S08]  /*2ec0*/  HMMA.16816.F32 R84, R16.reuse, R32, R84 ;  /* 0x000000201054723c */ /* 0x060ff00000001854 */
[C---:B------:R-:W-:Y:S01]  /*2ed0*/  HMMA.16816.F32 R68, R16.reuse, R34, R76 ;  /* 0x000000221044723c */ /* 0x040fe2000000184c */
[----:B------:R-:W-:Y:S07]  /*2ee0*/  LDSM.16.M88.4 R32, [R247+0x2000] ;  /* 0x00200000f720783b */ /* 0x000fee0000000200 */
[C---:B------:R-:W-:Y:S08]  /*2ef0*/  HMMA.16816.F32 R120, R16.reuse, R28, R64 ;  /* 0x0000001c1078723c */ /* 0x040ff00000001840 */
[C---:B------:R-:W-:Y:S08]  /*2f00*/  HMMA.16816.F32 R116, R16.reuse, R30, R60 ;  /* 0x0000001e1074723c */ /* 0x040ff0000000183c */
[C---:B------:R-:W-:Y:S01]  /*2f10*/  HMMA.16816.F32 R112, R16.reuse, R24, R36 ;  /* 0x000000181070723c */ /* 0x040fe20000001824 */
[----:B------:R-:W-:Y:S07]  /*2f20*/  LDSM.16.M88.4 R36, [R236+0x7100] ;  /* 0x00710000ec24783b */ /* 0x000fee0000000200 */
[C---:B------:R-:W-:Y:S01]  /*2f30*/  HMMA.16816.F32 R92, R16.reuse, R26, R56 ;  /* 0x0000001a105c723c */ /* 0x040fe20000001838 */
[----:B------:R-:W-:Y:S07]  /*2f40*/  LDSM.16.M88.4 R56, [R247+0x3800] ;  /* 0x00380000f738783b */ /* 0x000fee0000000200 */
[C---:B------:R-:W-:Y:S01]  /*2f50*/  HMMA.16816.F32 R100, R16.reuse, R40, R20 ;  /* 0x000000281064723c */ /* 0x040fe20000001814 */
[----:B------:R-:W-:Y:S07]  /*2f60*/  LDSM.16.M88.4 R20, [R236+0x7900] ;  /* 0x00790000ec14783b */ /* 0x000fee0000000200 */
[----:B------:R-:W-:Y:S01]  /*2f70*/  HMMA.16816.F32 R80, R16, R42, R48 ;  /* 0x0000002a1050723c */ /* 0x000fe20000001830 */
[----:B------:R-:W2:Y:S04]  /*2f80*/  LDSM.16.M88.4 R16, [R243+0xc100] ;  /* 0x00c10000f310783b */ /* 0x000ea80000000200 */
[----:B------:R-:W-:Y:S03]  /*2f90*/  LDSM.16.M88.4 R48, [R247+0x3000] ;  /* 0x00300000f730783b */ /* 0x000fe60000000200 */
[C---:B------:R-:W-:Y:S01]  /*2fa0*/  HMMA.16816.F32 R108, R8.reuse, R30, R72 ;  /* 0x0000001e086c723c */ /* 0x040fe20000001848 */
[----:B------:R-:W-:Y:S07]  /*2fb0*/  LDSM.16.M88.4 R28, [R247+0x2800] ;  /* 0x00280000f71c783b */ /* 0x000fee0000000200 */
[C---:B------:R-:W-:Y:S01]  /*2fc0*/  HMMA.16816.F32 R132, R8.reuse, R40, R52 ;  /* 0x000000280884723c */ /* 0x040fe20000001834 */
[----:B------:R-:W4:Y:S07]  /*2fd0*/  LDSM.16.M88.4 R52, [R236+0x6100] ;  /* 0x00610000ec34783b */ /* 0x000f2e0000000200 */
[----:B------:R-:W-:Y:S01]  /*2fe0*/  HMMA.16816.F32 R96, R8, R24, R96 ;  /* 0x000000180860723c */ /* 0x000fe20000001860 */
[----:B------:R-:W5:Y:S04]  /*2ff0*/  LDSM.16.M88.4 R24, [R245+0xc100] ;  /* 0x00c10000f518783b */ /* 0x000f680000000200 */
[----:B------:R-:W3:Y:S03]  /*3000*/  LDSM.16.M88.4 R8, [R245+0xe100] ;  /* 0x00e10000f508783b */ /* 0x000ee60000000200 */
[C---:B-1----:R-:W-:Y:S08]  /*3010*/  HMMA.16816.F32 R64, R12.reuse, R44, R124 ;  /* 0x0000002c0c40723c */ /* 0x042ff0000000187c */
[----:B------:R-:W-:Y:S08]  /*3020*/  HMMA.16816.F32 R60, R12, R46, R108 ;  /* 0x0000002e0c3c723c */ /* 0x000ff0000000186c */
[C---:B--2---:R-:W-:Y:S08]  /*3030*/  HMMA.16816.F32 R40, R16.reuse, R44, R120 ;  /* 0x0000002c1028723c */ /* 0x044ff00000001878 */
[----:B------:R-:W-:Y:S08]  /*3040*/  HMMA.16816.F32 R44, R16, R46, R116 ;  /* 0x0000002e102c723c */ /* 0x000ff00000001874 */
[C---:B----4-:R-:W-:Y:S08]  /*3050*/  HMMA.16816.F32 R76, R12.reuse, R52, R88 ;  /* 0x000000340c4c723c */ /* 0x050ff00000001858 */
[----:B------:R-:W-:Y:S08]  /*3060*/  HMMA.16816.F32 R72, R12, R54, R104 ;  /* 0x000000360c48723c */ /* 0x000ff00000001868 */
[C---:B------:R-:W-:Y:S08]  /*3070*/  HMMA.16816.F32 R84, R16.reuse, R52, R84 ;  /* 0x000000341054723c */ /* 0x040ff00000001854 */
[----:B------:R-:W-:Y:S01]  /*3080*/  HMMA.16816.F32 R68, R16, R54, R68 ;  /* 0x000000361044723c */ /* 0x000fe20000001844 */
[----:B------:R-:W-:Y:S07]  /*3090*/  LDSM.16.M88.4 R52, [R242+0x6100] ;  /* 0x00610000f234783b */ /* 0x000fee0000000200 */
        /* <DEDUP_REMOVED lines=8> */
[----:B------:R-:W-:Y:S01]  /*3120*/  HMMA.16816.F32 R80, R16, R22, R80 ;  /* 0x000000161050723c */ /* 0x000fe20000001850 */
[----:B------:R-:W1:Y:S04]  /*3130*/  LDSM.16.M88.4 R20, [R244+0xe100] ;  /* 0x00e10000f414783b */ /* 0x000e680000000200 */
[----:B------:R-:W2:Y:S03]  /*3140*/  LDSM.16.M88.4 R16, [R244+0xc100] ;  /* 0x00c10000f410783b */ /* 0x000ea60000000200 */
[C---:B-----5:R-:W-:Y:S01]  /*3150*/  HMMA.16816.F32 R116, R24.reuse, R30, R44 ;  /* 0x0000001e1874723c */ /* 0x060fe2000000182c */
[----:B------:R-:W4:Y:S07]  /*3160*/  LDSM.16.M88.4 R44, [R242+0x6900] ;  /* 0x00690000f22c783b */ /* 0x000f2e0000000200 */
[-C--:B------:R-:W-:Y:S01]  /*3170*/  HMMA.16816.F32 R124, R24, R28.reuse, R40 ;  /* 0x0000001c187c723c */ /* 0x080fe20000001828 */
[----:B------:R-:W5:Y:S07]  /*3180*/  LDSM.16.M88.4 R40, [R242+0x7100] ;  /* 0x00710000f228783b */ /* 0x000f6e0000000200 */
[C---:B---3--:R-:W-:Y:S08]  /*3190*/  HMMA.16816.F32 R148, R8.reuse, R28, R64 ;  /* 0x0000001c0894723c */ /* 0x048ff00000001840 */
[C---:B------:R-:W-:Y:S01]  /*31a0*/  HMMA.16816.F32 R144, R8.reuse, R30, R60 ;  /* 0x0000001e0890723c */ /* 0x040fe2000000183c */
[----:B------:R-:W-:Y:S07]  /*31b0*/  LDSM.16.M88.4 R28, [R241+0x3000] ;  /* 0x00300000f11c783b */ /* 0x000fee0000000200 */
[C---:B------:R-:W-:Y:S08]  /*31c0*/  HMMA.16816.F32 R120, R8.reuse, R32, R76 ;  /* 0x000000200878723c */ /* 0x040ff0000000184c */
[----:B------:R-:W-:Y:S08]  /*31d0*/  HMMA.16816.F32 R152, R8, R34, R72 ;  /* 0x000000220898723c */ /* 0x000ff00000001848 */
[C---:B------:R-:W-:Y:S08]  /*31e0*/  HMMA.16816.F32 R64, R24.reuse, R32, R84 ;  /* 0x000000201840723c */ /* 0x040ff00000001854 */
[----:B------:R-:W-:Y:S01]  /*31f0*/  HMMA.16816.F32 R60, R24, R34, R68 ;  /* 0x00000022183c723c */ /* 0x000fe20000001844 */
[----:B------:R-:W-:Y:S07]  /*3200*/  LDSM.16.M88.4 R32, [R241+0x2800] ;  /* 0x00280000f120783b */ /* 0x000fee0000000200 */
[C---:B------:R-:W-:Y:S08]  /*3210*/  HMMA.16816.F32 R140, R8.reuse, R48, R96 ;  /* 0x00000030088c723c */ /* 0x040ff00000001860 */
[C---:B------:R-:W-:Y:S08]  /*3220*/  HMMA.16816.F32 R136, R8.reuse, R50, R108 ;  /* 0x000000320888723c */ /* 0x040ff0000000186c */
[C---:B------:R-:W-:Y:S08]  /*3230*/  HMMA.16816.F32 R132, R8.reuse, R56, R104 ;  /* 0x000000380884723c */ /* 0x040ff00000001868 */
[----:B------:R-:W-:Y:S01]  /*3240*/  HMMA.16816.F32 R128, R8, R58, R88 ;  /* 0x0000003a0880723c */ /* 0x000fe20000001858 */
[----:B------:R-:W3:Y:S07]  /*3250*/  LDSM.16.M88.4 R8, [R248+0xe100] ;  /* 0x00e10000f808783b */ /* 0x000eee0000000200 */
[C---:B------:R-:W-:Y:S01]  /*3260*/  HMMA.16816.F32 R112, R24.reuse, R48, R12 ;  /* 0x000000301870723c */ /* 0x040fe2000000180c */
[----:B------:R-:W2:Y:S07]  /*3270*/  LDSM.16.M88.4 R12, [R246+0xc100] ;  /* 0x00c10000f60c783b */ /* 0x000eae0000000200 */
[C---:B------:R-:W-:Y:S01]  /*3280*/  HMMA.16816.F32 R108, R24.reuse, R50, R92 ;  /* 0x00000032186c723c */ /* 0x040fe2000000185c */
[----:B------:R-:W3:Y:S07]  /*3290*/  LDSM.16.M88.4 R48, [R241+0x2000] ;  /* 0x00200000f130783b */ /* 0x000eee0000000200 */
[C---:B------:R-:W-:Y:S08]  /*32a0*/  HMMA.16816.F32 R76, R24.reuse, R56, R100 ;  /* 0x00000038184c723c */ /* 0x040ff00000001864 */
[----:B------:R-:W-:Y:S01]  /*32b0*/  HMMA.16816.F32 R72, R24, R58, R80 ;  /* 0x0000003a1848723c */ /* 0x000fe20000001850 */
[----:B------:R-:W3:Y:S01]  /*32c0*/  LDSM.16.M88.4 R24, [R241+0x3800] ;  /* 0x00380000f118783b */ /* 0x000ee20000000200 */
[----:B------:R-:W-:-:S06]  /*32d0*/  DEPBAR.LE SB0, 0x0 ;  /* 0x000080000000791a */ /* 0x000fcc0000000000 */
[C---:B-1----:R-:W-:Y:S08]  /*32e0*/  HMMA.16816.F32 R104, R20.reuse, R52, R120 ;  /* 0x000000341468723c */ /* 0x042ff00000001878 */
[----:B------:R-:W-:Y:S08]  /*32f0*/  HMMA.16816.F32 R100, R20, R54, R152 ;  /* 0x000000361464723c */ /* 0x000ff00000001898 */
[C---:B--2---:R-:W-:Y:S08]  /*3300*/  HMMA.16816.F32 R64, R16.reuse, R52, R64 ;  /* 0x000000341040723c */ /* 0x044ff00000001840 */
[----:B------:R-:W-:Y:S08]  /*3310*/  HMMA.16816.F32 R60, R16, R54, R60 ;  /* 0x00000036103c723c */ /* 0x000ff0000000183c */
[C---:B----4-:R-:W-:Y:S08]  /*3320*/  HMMA.16816.F32 R96, R20.reuse, R44, R148 ;  /* 0x0000002c1460723c */ /* 0x050ff00000001894 */
[----:B------:R-:W-:Y:S08]  /*3330*/  HMMA.16816.F32 R92, R20, R46, R144 ;  /* 0x0000002e145c723c */ /* 0x000ff00000001890 */
[C---:B------:R-:W-:Y:S08]  /*3340*/  HMMA.16816.F32 R56, R16.reuse, R44, R124 ;  /* 0x0000002c1038723c */ /* 0x040ff0000000187c */
[----:B------:R-:W-:Y:S08]  /*3350*/  HMMA.16816.F32 R52, R16, R46, R116 ;  /* 0x0000002e1034723c */ /* 0x000ff00000001874 */
[C---:B-----5:R-:W-:Y:S08]  /*3360*/  HMMA.16816.F32 R88, R20.reuse, R40, R140 ;  /* 0x000000281458723c */ /* 0x060ff0000000188c */
[C---:B------:R-:W-:Y:S08]  /*3370*/  HMMA.16816.F32 R84, R20.reuse, R42, R136 ;  /* 0x0000002a1454723c */ /* 0x040ff00000001888 */
[C---:B------:R-:W-:Y:S08]  /*3380*/  HMMA.16816.F32 R80, R20.reuse, R36, R132 ;  /* 0x000000241450723c */ /* 0x040ff00000001884 */
[----:B------:R-:W-:Y:S08]  /*3390*/  HMMA.16816.F32 R68, R20, R38, R128 ;  /* 0x000000261444723c */ /* 0x000ff00000001880 */
[C---:B------:R-:W-:Y:S08]  /*33a0*/  HMMA.16816.F32 R44, R16.reuse, R40, R112 ;  /* 0x00000028102c723c */ /* 0x040ff00000001870 */
[C---:B------:R-:W-:Y:S08]  /*33b0*/  HMMA.16816.F32 R40, R16.reuse, R42, R108 ;  /* 0x0000002a1028723c */ /* 0x040ff0000000186c */
[C---:B------:R-:W-:Y:S08]  /*33c0*/  HMMA.16816.F32 R20, R16.reuse, R36, R76 ;  /* 0x000000241014723c */ /* 0x040ff0000000184c */
[----:B------:R-:W-:Y:S08]  /*33d0*/  HMMA.16816.F32 R16, R16, R38, R72 ;  /* 0x000000261010723c */ /* 0x000ff00000001848 */
[C---:B---3--:R-:W-:Y:S08]  /*33e0*/  HMMA.16816.F32 R96, R8.reuse, R32, R96 ;  /* 0x000000200860723c */ /* 0x048ff00000001860 */
[C---:B------:R-:W-:Y:S08]  /*33f0*/  HMMA.16816.F32 R92, R8.reuse, R34, R92 ;  /* 0x00000022085c723c */ /* 0x040ff0000000185c */
        /* <DEDUP_REMOVED lines=10> */
[----:B------:R-:W-:Y:S01]  /*34a0*/  SHF.R.S32.HI R12, RZ, 0x1f, R163 ;  /* 0x0000001fff0c7819 */ /* 0x000fe200000114a3 */
[C---:B------:R-:W-:Y:S04]  /*34b0*/  HMMA.16816.F32 R104, R8.reuse, R48, R104 ;  /* 0x000000300868723c */ /* 0x040fe80000001868 */
[----:B------:R1:W-:Y:S04]  /*34c0*/  STL [R1+0x8c], R12 ;  /* 0x00008c0c01007387 */ /* 0x0003e80000100800 */
[----:B------:R1:W-:Y:S01]  /*34d0*/  STL [R1+0x4], R5 ;  /* 0x0000040501007387 */ /* 0x0003e20000100800 */
[C---:B------:R-:W-:Y:S03]  /*34e0*/  HMMA.16816.F32 R100, R8.reuse, R50, R100 ;  /* 0x000000320864723c */ /* 0x040fe60000001864 */
[----:B------:R1:W-:Y:S05]  /*34f0*/  STL [R1], R3 ;  /* 0x0000000301007387 */ /* 0x0003ea0000100800 */
[C---:B------:R-:W-:Y:S08]  /*3500*/  HMMA.16816.F32 R80, R8.reuse, R24, R80 ;  /* 0x000000180850723c */ /* 0x040ff00000001850 */
[----:B------:R-:W-:Y:S01]  /*3510*/  HMMA.16816.F32 R68, R8, R26, R68 ;  /* 0x0000001a0844723c */ /* 0x000fe20000001844 */
[----:B------:R-:W-:Y:S06]  /*3520*/  BAR.SYNC.DEFER_BLOCKING 0x0 ;  /* 0x0000000000007b1d */ /* 0x000fec0000010000 */
[----:B------:R-:W-:Y:S05]  /*3530*/  @!P0 BRA `(.L_x_1791) ;  /* 0x0000048000008947 */ /* 0x000fea0003800000 */
[----:B------:R-:W-:Y:S01]  /*3540*/  ULEA UR4, UR6, UR11, 0x6 ;  /* 0x0000000b06047291 */ /* 0x000fe2000f8e303f */
[----:B------:R-:W-:-:S05]  /*3550*/  IMAD.MOV.U32 R9, RZ, RZ, RZ ;  /* 0x000000ffff097224 */ /* 0x000fca00078e00ff */
[----:B-1----:R-:W-:-:S05]  /*3560*/  IMAD.U32 R3, RZ, RZ, UR4 ;  /* 0x00000004ff037e24 */ /* 0x002fca000f8e00ff */
        /* <DEDUP_REMOVED lines=14> */
[----:B------:R-:W-:-:S04]  /*3650*/  IADD3 R13, -R25, 0x10, RZ ;  /* 0x00000010190d7810 */ /* 0x000fc80007ffe1ff */
        /* <DEDUP_REMOVED lines=16> */
[----:B------:R-:W1:Y:S01]  /*3760*/  SHFL.IDX PT, R7, R5, RZ, 0x181f ;  /* 0x00181fff05077589 */ /* 0x000e6200000e0000 */
[----:B------:R-:W-:-:S03]  /*3770*/  SHF.L.U64.HI R6, R164, 0x1, R166 ;  /* 0x00000001a4067819 */ /* 0x000fc600000102a6 */
[----:B------:R-:W2:Y:S04]  /*3780*/  SHFL.IDX PT, R9, R3, RZ, 0x181f ;  /* 0x00181fff03097589 */ /* 0x000ea800000e0000 */
[----:B------:R-:W3:Y:S04]  /*3790*/  SHFL.IDX PT, R8, R5, 0x1, 0x181f ;  /* 0x00381f0005087f89 */ /* 0x000ee800000e0000 */
[----:B------:R-:W-:Y:S04]  /*37a0*/  SHFL.IDX PT, R11, R5, 0x2, 0x181f ;  /* 0x00581f00050b7f89 */ /* 0x000fe800000e0000 */
[----:B------:R-:W4:Y:S04]  /*37b0*/  SHFL.IDX PT, R10, R3, 0x1, 0x181f ;  /* 0x00381f00030a7f89 */ /* 0x000f2800000e0000 */
[----:B------:R5:W5:Y:S04]  /*37c0*/  SHFL.IDX PT, R22, R5, 0x3, 0x181f ;  /* 0x00781f0005167f89 */ /* 0x000b6800000e0000 */
[----:B------:R-:W5:Y:S01]  /*37d0*/  SHFL.IDX PT, R24, R3, 0x2, 0x181f ;  /* 0x00581f0003187f89 */ /* 0x000f6200000e0000 */
[----:B-1----:R-:W-:-:S03]  /*37e0*/  IADD3 R20, P0, R7, R26, RZ ;  /* 0x0000001a07147210 */ /* 0x002fc60007f1e0ff */
[----:B------:R1:W1:Y:S02]  /*37f0*/  SHFL.IDX PT, R23, R3, 0x3, 0x181f ;  /* 0x00781f0003177f89 */ /* 0x00026400000e0000 */
[----:B--2---:R-:W-:Y:S01]  /*3800*/  IMAD.X R21, R9, 0x1, R6, P0 ;  /* 0x0000000109157824 */ /* 0x004fe200000e0606 */
[----:B---3--:R-:W-:-:S04]  /*3810*/  IADD3 R16, P1, R8, R26, RZ ;  /* 0x0000001a08107210 */ /* 0x008fc80007f3e0ff */
[----:B------:R2:W-:Y:S01]  /*3820*/  LDGSTS.E.BYPASS.LTC128B.128 [R161+0x4100], [R20.64], !P6 ;  /* 0x0410000014a17fae */ /* 0x0005e2000f101d4e */
[----:B----4-:R-:W-:Y:S01]  /*3830*/  IMAD.X R17, R10, 0x1, R6, P1 ;  /* 0x000000010a117824 */ /* 0x010fe200008e0606 */
[C---:B-----5:R-:W-:Y:S01]  /*3840*/  SHF.L.U64.HI R5, R163.reuse, 0x1, R12 ;  /* 0x00000001a3057819 */ /* 0x060fe2000001020c */
[----:B-1----:R-:W-:-:S05]  /*3850*/  IMAD.SHL.U32 R3, R163, 0x2, RZ ;  /* 0x00000002a3037824 */ /* 0x002fca00078e00ff */
[-C--:B------:R-:W-:Y:S02]  /*3860*/  IADD3 R18, P2, R7, R3.reuse, RZ ;  /* 0x0000000307127210 */ /* 0x080fe40007f5e0ff */
[-C--:B------:R-:W-:Y:S02]  /*3870*/  IADD3 R14, P0, R8, R3.reuse, RZ ;  /* 0x00000003080e7210 */ /* 0x080fe40007f1e0ff */
[----:B------:R-:W-:Y:S01]  /*3880*/  LOP3.LUT R7, R27, 0xf, RZ, 0xc0, !PT ;  /* 0x0000000f1b077812 */ /* 0x000fe200078ec0ff */
[--C-:B------:R-:W-:Y:S01]  /*3890*/  IMAD.X R19, R9, 0x1, R5.reuse, P2 ;  /* 0x0000000109137824 */ /* 0x100fe200010e0605 */
[----:B------:R-:W-:Y:S01]  /*38a0*/  IADD3 R12, P2, R11, R26, RZ ;  /* 0x0000001a0b0c7210 */ /* 0x000fe20007f5e0ff */
[----:B------:R-:W-:Y:S01]  /*38b0*/  IMAD.X R15, R10, 0x1, R5, P0 ;  /* 0x000000010a0f7824 */ /* 0x000fe200000e0605 */
[----:B------:R-:W-:Y:S02]  /*38c0*/  IADD3 R8, P1, P0, R13, R22, R26 ;  /* 0x000000160d087210 */ /* 0x000fe4000783e01a */
[----:B------:R2:W-:Y:S01]  /*38d0*/  LDGSTS.E.BYPASS.LTC128B.128 [R161+0x6100], [R18.64], !P5 ;  /* 0x0610000012a17fae */ /* 0x0005e2000e901d4e */
[----:B------:R-:W-:Y:S01]  /*38e0*/  IMAD.X R13, R24, 0x1, R6, P2 ;  /* 0x00000001180d7824 */ /* 0x000fe200010e0606 */
[----:B------:R-:W-:-:S02]  /*38f0*/  IADD3 R10, P2, R11, R3, RZ ;  /* 0x000000030b0a7210 */ /* 0x000fc40007f5e0ff */
[-C--:B------:R-:W-:Y:S01]  /*3900*/  IADD3.X R9, RZ, R23.reuse, R6, P1, P0 ;  /* 0x00000017ff097210 */ /* 0x080fe20000fe0406 */
[----:B------:R2:W-:Y:S01]  /*3910*/  LDGSTS.E.BYPASS.LTC128B.128 [R161+0x4900], [R16.64], !P6 ;  /* 0x0490000010a17fae */ /* 0x0005e2000f101d4e */
[----:B------:R-:W-:Y:S01]  /*3920*/  IADD3 R6, P1, P0, R7, R22, R3 ;  /* 0x0000001607067210 */ /* 0x000fe2000783e003 */
[--C-:B------:R-:W-:Y:S01]  /*3930*/  IMAD.X R11, R24, 0x1, R5.reuse, P2 ;  /* 0x00000001180b7824 */ /* 0x100fe200010e0605 */
[----:B------:R-:W-:Y:S01]  /*3940*/  ISETP.NE.U32.AND P2, PT, R25, RZ, PT ;  /* 0x000000ff1900720c */ /* 0x000fe20003f45070 */
[----:B------:R2:W-:Y:S01]  /*3950*/  LDGSTS.E.BYPASS.LTC128B.128 [R161+0x6900], [R14.64], !P5 ;  /* 0x069000000ea17fae */ /* 0x0005e2000e901d4e */
[----:B------:R-:W-:Y:S02]  /*3960*/  IADD3.X R7, RZ, R23, R5, P1, P0 ;  /* 0x00000017ff077210 */ /* 0x000fe40000fe0405 */
[----:B------:R-:W-:Y:S01]  /*3970*/  ISETP.NE.U32.AND P0, PT, R162, RZ, PT ;  /* 0x000000ffa200720c */ /* 0x000fe20003f05070 */
[----:B------:R2:W-:Y:S04]  /*3980*/  LDGSTS.E.BYPASS.LTC128B.128 [R161+0x5100], [R12.64], !P6 ;  /* 0x051000000ca17fae */ /* 0x0005e8000f101d4e */
[----:B------:R2:W-:Y:S04]  /*3990*/  LDGSTS.E.BYPASS.LTC128B.128 [R161+0x7100], [R10.64], !P5 ;  /* 0x071000000aa17fae */ /* 0x0005e8000e901d4e */
[----:B------:R2:W-:Y:S04]  /*39a0*/  LDGSTS.E.BYPASS.LTC128B.128.ZFILL [R161+0x5900], [R8.64], P2 ;  /* 0x0590000008a17fae */ /* 0x0005e80009141d4e */
[----:B------:R2:W-:Y:S02]  /*39b0*/  LDGSTS.E.BYPASS.LTC128B.128.ZFILL [R161+0x7900], [R6.64], P0 ;  /* 0x0790000006a17fae */ /* 0x0005e40008141d4e */
.L_x_1791:
[----:B-1----:R-:W-:Y:S01]  /*39c0*/  FMUL.FTZ R3, R64, c[0x0][0x320] ;  /* 0x0000c80040037a20 */ /* 0x002fe20000410000 */
[----:B--2---:R-:W-:Y:S01]  /*39d0*/  SHF.R.S32.HI R7, RZ, 0x1f, R158 ;  /* 0x0000001fff077819 */ /* 0x004fe2000001149e */
[----:B------:R-:W-:Y:S01]  /*39e0*/  FMUL.FTZ R5, R30, c[0x0][0x320] ;  /* 0x0000c8001e057a20 */ /* 0x000fe20000410000 */
[----:B------:R-:W-:Y:S01]  /*39f0*/  LEA.HI R6, R160, R165, RZ, 0x2 ;  /* 0x000000a5a0067211 */ /* 0x000fe200078f10ff */
[----:B------:R1:W2:Y:S01]  /*3a00*/  MUFU.TANH R12, R3 ;  /* 0x00000003000c7308 */ /* 0x0002a20000002400 */
[----:B------:R-:W-:Y:S01]  /*3a10*/  FMUL.FTZ R8, R31, c[0x0][0x320] ;  /* 0x0000c8001f087a20 */ /* 0x000fe20000410000 */
[----:B------:R-:W-:Y:S01]  /*3a20*/  PLOP3.LUT P1, PT, PT, PT, UP1, 0x80, 0x0 ;  /* 0x000000000000781c */ /* 0x000fe20003f2f018 */
[----:B------:R-:W-:Y:S01]  /*3a30*/  FMUL.FTZ R10, R80, c[0x0][0x320] ;  /* 0x0000c800500a7a20 */ /* 0x000fe20000410000 */
[----:B------:R-:W-:Y:S01]  /*3a40*/  LOP3.LUT R6, R6, 0xfffffffc, RZ, 0xc0, !PT ;  /* 0xfffffffc06067812 */ /* 0x000fe200078ec0ff */
[----:B------:R-:W-:Y:S01]  /*3a50*/  UMOV UR4, 0xffffffc0 ;  /* 0xffffffc000047882 */ /* 0x000fe20000000000 */
[----:B------:R-:W-:Y:S01]  /*3a60*/  PLOP3.LUT P0, PT, PT, PT, UP1, 0x80, 0x0 ;  /* 0x000000000000781c */ /* 0x000fe20003f0f018 */
[----:B------:R-:W-:Y:S01]  /*3a70*/  UIMAD UR4, UR6, UR4, 0x41 ;  /* 0x00000041060474a4 */ /* 0x000fe2000f8e0204 */
[----:B------:R3:W-:Y:S01]  /*3a80*/  MUFU.TANH R39, R5 ;  /* 0x0000000500277308 */ /* 0x0007e20000002400 */
[----:B------:R-:W-:Y:S01]  /*3a90*/  IMAD.IADD R6, R165, 0x1, -R6 ;  /* 0x00000001a5067824 */ /* 0x000fe200078e0a06 */
[----:B------:R-:W-:Y:S01]  /*3aa0*/  STL [R1+0xbc], R251 ;  /* 0x0000bcfb01007387 */ /* 0x000fe20000100800 */
[----:B------:R-:W-:-:S02]  /*3ab0*/  FMUL.FTZ R22, R103, c[0x0][0x320] ;  /* 0x0000c80067167a20 */ /* 0x000fc40000410000 */
[----:B------:R-:W-:Y:S01]  /*3ac0*/  FMUL.FTZ R17, R71, c[0x0][0x320] ;  /* 0x0000c80047117a20 */ /* 0x000fe20000410000 */
[----:B------:R-:W-:Y:S01]  /*3ad0*/  STL [R1+0xb8], R250 ;  /* 0x0000b8fa01007387 */ /* 0x000fe20000100800 */
[----:B------:R-:W-:Y:S01]  /*3ae0*/  IMAD.SHL.U32 R237, R0, 0x2, RZ ;  /* 0x0000000200ed7824 */ /* 0x000fe200078e00ff */
[----:B------:R-:W-:Y:S01]  /*3af0*/  MUFU.TANH R36, R8 ;  /* 0x0000000800247308 */ /* 0x000fe20000002400 */
[----:B-1----:R-:W-:Y:S01]  /*3b00*/  FMUL.FTZ R3, R65, c[0x0][0x320] ;  /* 0x0000c80041037a20 */ /* 0x002fe20000410000 */
[----:B------:R-:W-:Y:S01]  /*3b10*/  STL [R1+0xb4], R249 ;  /* 0x0000b4f901007387 */ /* 0x000fe20000100800 */
[----:B------:R-:W-:Y:S01]  /*3b20*/  IMAD R240, R2, 0x2, R237 ;  /* 0x0000000202f07824 */ /* 0x000fe200078e02ed */
[----:B------:R-:W-:Y:S02]  /*3b30*/  LEA R238, R4, R237, 0x1 ;  /* 0x000000ed04ee7211 */ /* 0x000fe400078e08ff */
[----:B------:R-:W-:Y:S02]  /*3b40*/  STL [R1+0xb0], R248 ;  /* 0x0000b0f801007387 */ /* 0x000fe40000100800 */
[----:B------:R1:W4:Y:S01]  /*3b50*/  MUFU.TANH R13, R3 ;  /* 0x00000003000d7308 */ /* 0x0003220000002400 */
[----:B---3--:R-:W-:Y:S01]  /*3b60*/  LEA.HI R5, R7, R158, RZ, 0x2 ;  /* 0x0000009e07057211 */ /* 0x008fe200078f10ff */
[----:B------:R-:W-:Y:S01]  /*3b70*/  STL [R1+0xac], R247 ;  /* 0x0000acf701007387 */ /* 0x000fe20000100800 */
[----:B------:R-:W-:-:S02]  /*3b80*/  LEA R239, R2, R238, 0x1 ;  /* 0x000000ee02ef7211 */ /* 0x000fc400078e08ff */
[----:B------:R-:W-:Y:S01]  /*3b90*/  LOP3.LUT R5, R5, 0xffffffc, RZ, 0xc0, !PT ;  /* 0x0ffffffc05057812 */ /* 0x000fe200078ec0ff */
[----:B------:R-:W-:Y:S02]  /*3ba0*/  STL [R1+0xa8], R246 ;  /* 0x0000a8f601007387 */ /* 0x000fe40000100800 */
[----:B------:R-:W-:Y:S01]  /*3bb0*/  MUFU.TANH R22, R22 ;  /* 0x0000001600167308 */ /* 0x000fe20000002400 */
[----:B------:R-:W-:Y:S01]  /*3bc0*/  IADD3 R9, -R5, R158, RZ ;  /* 0x0000009e05097210 */ /* 0x000fe20007ffe1ff */
[----:B------:R-:W-:Y:S01]  /*3bd0*/  STL [R1+0xa4], R245 ;  /* 0x0000a4f501007387 */ /* 0x000fe20000100800 */
[----:B------:R-:W-:-:S03]  /*3be0*/  LEA.HI R5, R6, R6, RZ, 0x1 ;  /* 0x0000000606057211 */ /* 0x000fc600078f08ff */
[----:B------:R-:W-:Y:S01]  /*3bf0*/  STL [R1+0xa0], R244 ;  /* 0x0000a0f401007387 */ /* 0x000fe20000100800 */
[----:B-1----:R-:W-:-:S03]  /*3c00*/  FMUL.FTZ R3, R60, c[0x0][0x320] ;  /* 0x0000c8003c037a20 */ /* 0x002fc60000410000 */
[----:B------:R-:W-:Y:S01]  /*3c10*/  STL [R1+0x9c], R243 ;  /* 0x00009cf301007387 */ /* 0x000fe20000100800 */
[----:B------:R1:W3:Y:S03]  /*3c20*/  MUFU.TANH R14, R3 ;  /* 0x00000003000e7308 */ /* 0x0002e60000002400 */
[----:B------:R-:W-:Y:S04]  /*3c30*/  STL [R1+0x98], R242 ;  /* 0x000098f201007387 */ /* 0x000fe80000100800 */
[----:B------:R-:W-:Y:S04]  /*3c40*/  STL [R1+0x94], R241 ;  /* 0x000094f101007387 */ /* 0x000fe80000100800 */
[----:B------:R-:W-:Y:S04]  /*3c50*/  STL [R1+0x90], R236 ;  /* 0x000090ec01007387 */ /* 0x000fe80000100800 */
[----:B------:R-:W-:Y:S01]  /*3c60*/  LDSM.16.MT88.4 R76, [R240+0x100] ;  /* 0x00010000f04c783b */ /* 0x000fe20000004200 */
[----:B-1----:R-:W-:-:S03]  /*3c70*/  FMUL.FTZ R3, R61, c[0x0][0x320] ;  /* 0x0000c8003d037a20 */ /* 0x002fc60000410000 */
[----:B------:R-:W0:Y:S01]  /*3c80*/  LDGDEPBAR ;  /* 0x00000000000079af */ /* 0x000e220000000000 */
        /* <DEDUP_REMOVED lines=76> */
[----:B------:R1:W-:Y:S02]  /*4150*/  MUFU.TANH R41, R3 ;  /* 0x0000000300297308 */ /* 0x0003e40000002400 */
[----:B-1----:R-:W-:-:S06]  /*4160*/  FMUL.FTZ R3, R43, c[0x0][0x320] ;  /* 0x0000c8002b037a20 */ /* 0x002fcc0000410000 */
[----:B------:R1:W-:Y:S08]  /*4170*/  MUFU.TANH R43, R10 ;  /* 0x0000000a002b7308 */ /* 0x0003f00000002400 */
[----:B------:R2:W-:Y:S01]  /*4180*/  MUFU.TANH R40, R3 ;  /* 0x0000000300287308 */ /* 0x0005e20000002400 */
[----:B-1----:R-:W-:-:S07]  /*4190*/  FMUL.FTZ R10, R81, c[0x0][0x320] ;  /* 0x0000c800510a7a20 */ /* 0x002fce0000410000 */
[----:B------:R-:W-:Y:S01]  /*41a0*/  MUFU.TANH R42, R10 ;  /* 0x0000000a002a7308 */ /* 0x000fe20000002400 */
[----:B--2---:R-:W-:-:S07]  /*41b0*/  FMUL.FTZ R3, R84, c[0x0][0x320] ;  /* 0x0000c80054037a20 */ /* 0x004fce0000410000 */
[----:B------:R1:W-:Y:S02]  /*41c0*/  MUFU.TANH R170, R3 ;  /* 0x0000000300aa7308 */ /* 0x0003e40000002400 */
[----:B-1----:R-:W-:-:S06]  /*41d0*/  FMUL.FTZ R3, R85, c[0x0][0x320] ;  /* 0x0000c80055037a20 */ /* 0x002fcc0000410000 */
[----:B------:R1:W-:Y:S02]  /*41e0*/  MUFU.TANH R171, R3 ;  /* 0x0000000300ab7308 */ /* 0x0003e40000002400 */
[----:B-1----:R-:W-:-:S06]  /*41f0*/  FMUL.FTZ R3, R86, c[0x0][0x320] ;  /* 0x0000c80056037a20 */ /* 0x002fcc0000410000 */
[----:B------:R1:W-:Y:S02]  /*4200*/  MUFU.TANH R133, R3 ;  /* 0x0000000300857308 */ /* 0x0003e40000002400 */
[----:B-1----:R-:W-:Y:S02]  /*4210*/  FMUL.FTZ R3, R87, c[0x0][0x320] ;  /* 0x0000c80057037a20 */ /* 0x002fe40000410000 */
[----:B------:R-:W-:Y:S04]  /*4220*/  LDSM.16.MT88.4 R84, [R240+0x2900] ;  /* 0x00290000f054783b */ /* 0x000fe80000004200 */
[----:B------:R1:W-:Y:S02]  /*4230*/  MUFU.TANH R132, R3 ;  /* 0x0000000300847308 */ /* 0x0003e40000002400 */
[----:B-1----:R-:W-:-:S06]  /*4240*/  FMUL.FTZ R3, R63, c[0x0][0x320] ;  /* 0x0000c8003f037a20 */ /* 0x002fcc0000410000 */
[----:B------:R1:W2:Y:S02]  /*4250*/  MUFU.TANH R18, R3 ;  /* 0x0000000300127308 */ /* 0x0002a40000002400 */
[----:B-1----:R-:W-:-:S06]  /*4260*/  FMUL.FTZ R3, R100, c[0x0][0x320] ;  /* 0x0000c80064037a20 */ /* 0x002fcc0000410000 */
[----:B------:R1:W-:Y:S02]  /*4270*/  MUFU.TANH R44, R3 ;  /* 0x00000003002c7308 */ /* 0x0003e40000002400 */
[----:B-1----:R-:W-:-:S05]  /*4280*/  LOP3.LUT R3, R159, 0xffffffe0, RZ, 0xc0, !PT ;  /* 0xffffffe09f037812 */ /* 0x002fca00078ec0ff */
[----:B------:R-:W-:-:S05]  /*4290*/  IMAD.IADD R3, R165, 0x1, -R3 ;  /* 0x00000001a5037824 */ /* 0x000fca00078e0a03 */
[----:B------:R-:W-:-:S04]  /*42a0*/  SHF.R.S32.HI R7, RZ, 0x1f, R3 ;  /* 0x0000001fff077819 */ /* 0x000fc80000011403 */
[----:B------:R-:W-:-:S04]  /*42b0*/  LEA.HI R7, R7, R3, RZ, 0x2 ;  /* 0x0000000307077211 */ /* 0x000fc800078f10ff */
[----:B------:R-:W-:-:S05]  /*42c0*/  LEA.HI.SX32 R8, R7, UR10, 0x1e ;  /* 0x0000000a07087c11 */ /* 0x000fca000f8ff2ff */
[----:B------:R-:W-:Y:S01]  /*42d0*/  IMAD R11, R9, 0x10, R8 ;  /* 0x00000010090b7824 */ /* 0x000fe200078e0208 */
[C---:B------:R-:W-:Y:S01]  /*42e0*/  LOP3.LUT R9, R5.reuse, 0x1ffffffe, RZ, 0xc0, !PT ;  /* 0x1ffffffe05097812 */ /* 0x040fe200078ec0ff */
[----:B------:R-:W-:-:S03]  /*42f0*/  IMAD.SHL.U32 R8, R5, 0x20, RZ ;  /* 0x0000002005087824 */ /* 0x000fc600078e00ff */
[----:B------:R-:W-:Y:S01]  /*4300*/  IADD3 R6, R6, -R9, RZ ;  /* 0x8000000906067210 */ /* 0x000fe20007ffe0ff */
[----:B------:R-:W-:Y:S01]  /*4310*/  FMUL.FTZ R9, R35, c[0x0][0x320] ;  /* 0x0000c80023097a20 */ /* 0x000fe20000410000 */
[----:B------:R-:W-:-:S03]  /*4320*/  LOP3.LUT R5, R8, 0xffffffc0, RZ, 0xc0, !PT ;  /* 0xffffffc008057812 */ /* 0x000fc600078ec0ff */
[----:B------:R1:W-:Y:S02]  /*4330*/  MUFU.TANH R19, R9 ;  /* 0x0000000900137308 */ /* 0x0003e40000002400 */
[----:B------:R-:W-:-:S04]  /*4340*/  IMAD.IADD R5, R5, 0x1, R11 ;  /* 0x0000000105057824 */ /* 0x000fc800078e020b */
[----:B------:R-:W-:Y:S02]  /*4350*/  IMAD R15, R6, 0x8, R5 ;  /* 0x00000008060f7824 */ /* 0x000fe400078e0205 */
[----:B------:R-:W-:Y:S02]  /*4360*/  FMUL.FTZ R5, R82, c[0x0][0x320] ;  /* 0x0000c80052057a20 */ /* 0x000fe40000410000 */
[----:B------:R-:W-:Y:S01]  /*4370*/  @P1 IMAD.HI.U32 R8, R15, c[0x0][0x2c8], RZ ;  /* 0x0000b2000f081a27 */ /* 0x000fe200078e00ff */
[----:B------:R-:W-:Y:S01]  /*4380*/  MOV R6, R15 ;  /* 0x0000000f00067202 */ /* 0x000fe20000000f00 */
[----:B------:R2:W-:Y:S01]  /*4390*/  MUFU.TANH R47, R5 ;  /* 0x00000005002f7308 */ /* 0x0005e20000002400 */
[----:B------:R3:W-:Y:S02]  /*43a0*/  STL [R1+0x7c], R15 ;  /* 0x00007c0f01007387 */ /* 0x0007e40000100800 */
[----:B------:R-:W-:Y:S01]  /*43b0*/  @P0 SHF.R.U32.HI R6, RZ, c[0x0][0x2cc], R8 ;  /* 0x0000b300ff060a19 */ /* 0x000fe20000011608 */
[----:B------:R-:W-:-:S04]  /*43c0*/  FMUL.FTZ R8, R101, c[0x0][0x320] ;  /* 0x0000c80065087a20 */ /* 0x000fc80000410000 */
[----:B------:R-:W4:Y:S01]  /*43d0*/  SHFL.IDX PT, R10, R6, RZ, 0x1c1f ;  /* 0x001c1fff060a7589 */ /* 0x000f2200000e0000 */
[----:B------:R-:W-:Y:S03]  /*43e0*/  MUFU.TANH R31, R8 ;  /* 0x00000008001f7308 */ /* 0x000fe60000002400 */
[----:B-1----:R-:W1:Y:S01]  /*43f0*/  SHFL.IDX PT, R9, R6, 0x3, 0x1c1f ;  /* 0x007c1f0006097f89 */ /* 0x002e6200000e0000 */
[----:B--2---:R-:W-:-:S04]  /*4400*/  FMUL.FTZ R5, R83, c[0x0][0x320] ;  /* 0x0000c80053057a20 */ /* 0x004fc80000410000 */
[----:B------:R2:W-:Y:S01]  /*4410*/  MUFU.TANH R46, R5 ;  /* 0x00000005002e7308 */ /* 0x0005e20000002400 */
[----:B---3--:R-:W-:Y:S01]  /*4420*/  FMUL.FTZ R15, R70, c[0x0][0x320] ;  /* 0x0000c800460f7a20 */ /* 0x008fe20000410000 */
[----:B--2---:R-:W-:Y:S01]  /*4430*/  LOP3.LUT R5, R7, 0x7ffffffc, RZ, 0xc0, !PT ;  /* 0x7ffffffc07057812 */ /* 0x004fe200078ec0ff */
[----:B------:R-:W-:Y:S01]  /*4440*/  IMAD.U32 R7, RZ, RZ, UR4 ;  /* 0x00000004ff077e24 */ /* 0x000fe2000f8e00ff */
[----:B------:R-:W-:-:S03]  /*4450*/  ULDC.64 UR4, c[0x0][0x2c8] ;  /* 0x0000b20000047ab9 */ /* 0x000fc60000000a00 */
[----:B------:R-:W-:Y:S02]  /*4460*/  IMAD.IADD R5, R3, 0x1, -R5 ;  /* 0x0000000103057824 */ /* 0x000fe400078e0a05 */
[----:B------:R-:W-:-:S03]  /*4470*/  FMUL.FTZ R3, R102, c[0x0][0x320] ;  /* 0x0000c80066037a20 */ /* 0x000fc60000410000 */
[----:B------:R-:W-:Y:S01]  /*4480*/  SHF.L.U32 R11, R5, 0x1, RZ ;  /* 0x00000001050b7819 */ /* 0x000fe200000006ff */
[----:B------:R2:W-:Y:S01]  /*4490*/  MUFU.TANH R38, R3 ;  /* 0x0000000300267308 */ /* 0x0005e20000002400 */
[----:B------:R-:W-:Y:S02]  /*44a0*/  FMUL.FTZ R5, R34, c[0x0][0x320] ;  /* 0x0000c80022057a20 */ /* 0x000fe40000410000 */
[C---:B------:R-:W-:Y:S01]  /*44b0*/  IADD3 R8, -R11.reuse, UR20, RZ ;  /* 0x000000140b087c10 */ /* 0x040fe2000fffe1ff */
[----:B------:R3:W-:Y:S04]  /*44c0*/  STL [R1+0x80], R11 ;  /* 0x0000800b01007387 */ /* 0x0007e80000100800 */
[----:B------:R1:W1:Y:S01]  /*44d0*/  MUFU.TANH R21, R5 ;  /* 0x0000000500157308 */ /* 0x0002620000002400 */
[----:B--2---:R-:W-:-:S04]  /*44e0*/  IADD3 R3, -R11, UR7, R7 ;  /* 0x000000070b037c10 */ /* 0x004fc8000fffe107 */
[----:B------:R-:W-:Y:S01]  /*44f0*/  IADD3 R7, R3, -UR12, RZ ;  /* 0x8000000c03077c10 */ /* 0x000fe2000fffe0ff */
[----:B-1----:R-:W1:Y:S04]  /*4500*/  SHFL.IDX PT, R5, R6, 0x1, 0x1c1f ;  /* 0x003c1f0006057f89 */ /* 0x002e6800000e0000 */
[----:B----4-:R-:W-:Y:S02]  /*4510*/  IMAD.IADD R3, R7, 0x1, R10 ;  /* 0x0000000107037824 */ /* 0x010fe400078e020a */
[----:B------:R-:W-:Y:S02]  /*4520*/  FMUL.FTZ R10, R68, c[0x0][0x320] ;  /* 0x0000c800440a7a20 */ /* 0x000fe40000410000 */
[----:B---3--:R-:W-:Y:S01]  /*4530*/  FMUL.FTZ R11, R69, c[0x0][0x320] ;  /* 0x0000c800450b7a20 */ /* 0x008fe20000410000 */
[----:B------:R-:W-:Y:S01]  /*4540*/  IMNMX R3, R8, R3, PT ;  /* 0x0000000308037217 */ /* 0x000fe20003800200 */
[----:B------:R-:W-:Y:S01]  /*4550*/  IMAD.IADD R9, R7, 0x1, R9 ;  /* 0x0000000107097824 */ /* 0x000fe200078e0209 */
[----:B------:R-:W-:Y:S02]  /*4560*/  LDSM.16.MT88.4 R68, [R237+0x2100] ;  /* 0x00210000ed44783b */ /* 0x000fe40000004200 */
[----:B------:R-:W-:-:S02]  /*4570*/  ISETP.GT.AND P0, PT, R3, RZ, PT ;  /* 0x000000ff0300720c */ /* 0x000fc40003f04270 */
[C---:B------:R-:W-:Y:S02]  /*4580*/  ISETP.GT.AND P2, PT, R3.reuse, 0x1, PT ;  /* 0x000000010300780c */ /* 0x040fe40003f44270 */
[----:B------:R-:W-:Y:S02]  /*4590*/  ISETP.GT.AND P1, PT, R3, 0x8, PT ;  /* 0x000000080300780c */ /* 0x000fe40003f24270 */
[----:B------:R-:W-:Y:S02]  /*45a0*/  FSEL R12, R12, -INF , P0 ;  /* 0xff8000000c0c7808 */ /* 0x000fe40000000000 */
[----:B------:R-:W-:Y:S02]  /*45b0*/  FSEL R13, R13, -INF , P2 ;  /* 0xff8000000d0d7808 */ /* 0x000fe40001000000 */
[----:B------:R-:W-:Y:S02]  /*45c0*/  ISETP.GT.AND P0, PT, R3, 0x9, PT ;  /* 0x000000090300780c */ /* 0x000fe40003f04270 */
[----:B------:R-:W-:-:S02]  /*45d0*/  FSEL R14, R14, -INF , P1 ;  /* 0xff8000000e0e7808 */ /* 0x000fc40000800000 */
[----:B------:R-:W-:Y:S01]  /*45e0*/  FMNMX.FTZ R139, R12, R13, !PT ;  /* 0x0000000d0c8b7209 */ /* 0x000fe20007810000 */
[----:B-1----:R-:W-:Y:S01]  /*45f0*/  IMAD.IADD R5, R7, 0x1, R5 ;  /* 0x0000000107057824 */ /* 0x002fe200078e0205 */
[C---:B------:R-:W-:Y:S02]  /*4600*/  ISETP.GT.AND P2, PT, R3.reuse, 0x10, PT ;  /* 0x000000100300780c */ /* 0x040fe40003f44270 */
[----:B------:R-:W-:Y:S02]  /*4610*/  FSEL R16, R16, -INF , P0 ;  /* 0xff80000010107808 */ /* 0x000fe40000000000 */
[----:B------:R-:W-:Y:S02]  /*4620*/  FMNMX.FTZ R139, R14, R139, !PT ;  /* 0x0000008b0e8b7209 */ /* 0x000fe40007810000 */
[----:B------:R-:W-:Y:S02]  /*4630*/  ISETP.GT.AND P1, PT, R3, 0x11, PT ;  /* 0x000000110300780c */ /* 0x000fe40003f24270 */
[----:B------:R-:W-:-:S02]  /*4640*/  FSEL R20, R20, -INF , P2 ;  /* 0xff80000014147808 */ /* 0x000fc40001000000 */
[----:B------:R-:W-:Y:S02]  /*4650*/  FMNMX.FTZ R139, R16, R139, !PT ;  /* 0x0000008b108b7209 */ /* 0x000fe40007810000 */
[----:B------:R-:W-:Y:S02]  /*4660*/  ISETP.GT.AND P0, PT, R3, 0x18, PT ;  /* 0x000000180300780c */ /* 0x000fe40003f04270 */
[----:B------:R-:W-:Y:S02]  /*4670*/  FSEL R23, R23, -INF , P1 ;  /* 0xff80000017177808 */ /* 0x000fe40000800000 */
[C---:B------:R-:W-:Y:S02]  /*4680*/  ISETP.GT.AND P2, PT, R3.reuse, 0x19, PT ;  /* 0x000000190300780c */ /* 0x040fe40003f44270 */
[----:B------:R-:W-:Y:S02]  /*4690*/  ISETP.GT.AND P1, PT, R3, 0x20, PT ;  /* 0x000000200300780c */ /* 0x000fe40003f24270 */
[----:B------:R-:W-:-:S02]  /*46a0*/  FMNMX.FTZ R139, R20, R139, !PT ;  /* 0x0000008b148b7209 */ /* 0x000fc40007810000 */
[----:B------:R-:W-:Y:S02]  /*46b0*/  FSEL R27, R27, -INF , P0 ;  /* 0xff8000001b1b7808 */ /* 0x000fe40000000000 */
[----:B------:R-:W-:Y:S02]  /*46c0*/  ISETP.GT.AND P0, PT, R3, 0x21, PT ;  /* 0x000000210300780c */ /* 0x000fe40003f04270 */
[----:B------:R-:W-:Y:S02]  /*46d0*/  FSEL R34, R37, -INF , P2 ;  /* 0xff80000025227808 */ /* 0x000fe40001000000 */
[----:B------:R-:W-:Y:S01]  /*46e0*/  FSEL R176, R28, -INF , P1 ;  /* 0xff8000001cb07808 */ /* 0x000fe20000800000 */
[----:B------:R1:W2:Y:S01]  /*46f0*/  MUFU.TANH R37, R10 ;  /* 0x0000000a00257308 */ /* 0x0002a20000002400 */
[C---:B------:R-:W-:Y:S02]  /*4700*/  ISETP.GT.AND P2, PT, R3.reuse, 0x28, PT ;  /* 0x000000280300780c */ /* 0x040fe40003f44270 */
[----:B------:R-:W-:-:S02]  /*4710*/  ISETP.GT.AND P1, PT, R3, 0x29, PT ;  /* 0x000000290300780c */ /* 0x000fc40003f24270 */
[----:B------:R-:W-:Y:S02]  /*4720*/  FMNMX.FTZ R139, R23, R139, !PT ;  /* 0x0000008b178b7209 */ /* 0x000fe40007810000 */
[----:B------:R-:W-:Y:S02]  /*4730*/  FSEL R177, R177, -INF , P0 ;  /* 0xff800000b1b17808 */ /* 0x000fe40000000000 */
[----:B------:R-:W-:Y:S02]  /*4740*/  ISETP.GT.AND P0, PT, R3, 0x30, PT ;  /* 0x000000300300780c */ /* 0x000fe40003f04270 */
[----:B------:R-:W-:Y:S02]  /*4750*/  FSEL R178, R178, -INF , P2 ;  /* 0xff800000b2b27808 */ /* 0x000fe40001000000 */
[----:B------:R-:W-:Y:S02]  /*4760*/  FSEL R179, R179, -INF , P1 ;  /* 0xff800000b3b37808 */ /* 0x000fe40000800000 */
[----:B------:R-:W-:Y:S01]  /*4770*/  FMNMX.FTZ R139, R27, R139, !PT ;  /* 0x0000008b1b8b7209 */ /* 0x000fe20007810000 */
[----:B-1----:R-:W1:Y:S01]  /*4780*/  SHFL.IDX PT, R10, R6, 0x2, 0x1c1f ;  /* 0x005c1f00060a7f89 */ /* 0x002e6200000e0000 */
[----:B------:R-:W-:-:S02]  /*4790*/  ISETP.GT.AND P2, PT, R3, 0x31, PT ;  /* 0x000000310300780c */ /* 0x000fc40003f44270 */
[C---:B------:R-:W-:Y:S02]  /*47a0*/  ISETP.GT.AND P1, PT, R3.reuse, 0x38, PT ;  /* 0x000000380300780c */ /* 0x040fe40003f24270 */
[----:B------:R-:W-:Y:S02]  /*47b0*/  IMNMX R5, R8, R5, PT ;  /* 0x0000000508057217 */ /* 0x000fe40003800200 */
[----:B------:R-:W-:Y:S02]  /*47c0*/  FSEL R165, R48, -INF , P0 ;  /* 0xff80000030a57808 */ /* 0x000fe40000000000 */
[----:B------:R-:W-:Y:S02]  /*47d0*/  FMNMX.FTZ R139, R34, R139, !PT ;  /* 0x0000008b228b7209 */ /* 0x000fe40007810000 */
[----:B------:R-:W-:Y:S02]  /*47e0*/  ISETP.GT.AND P0, PT, R3, 0x39, PT ;  /* 0x000000390300780c */ /* 0x000fe40003f04270 */
[----:B------:R-:W-:-:S02]  /*47f0*/  FSEL R167, R52, -INF , P2 ;  /* 0xff80000034a77808 */ /* 0x000fc40001000000 */
[----:B------:R-:W-:Y:S02]  /*4800*/  FSEL R166, R50, -INF , P1 ;  /* 0xff80000032a67808 */ /* 0x000fe40000800000 */
[C---:B------:R-:W-:Y:S02]  /*4810*/  ISETP.GT.AND P2, PT, R5.reuse, RZ, PT ;  /* 0x000000ff0500720c */ /* 0x040fe40003f44270 */
[----:B------:R-:W-:Y:S02]  /*4820*/  ISETP.GT.AND P1, PT, R5, 0x1, PT ;  /* 0x000000010500780c */ /* 0x000fe40003f24270 */
[----:B------:R-:W-:Y:S02]  /*4830*/  FMNMX.FTZ R139, R176, R139, !PT ;  /* 0x0000008bb08b7209 */ /* 0x000fe40007810000 */
[----:B------:R-:W-:Y:S02]  /*4840*/  FSEL R106, R29, -INF , P0 ;  /* 0xff8000001d6a7808 */ /* 0x000fe40000000000 */
[----:B------:R-:W-:-:S02]  /*4850*/  ISETP.GT.AND P0, PT, R5, 0x8, PT ;  /* 0x000000080500780c */ /* 0x000fc40003f04270 */
[----:B------:R-:W-:Y:S02]  /*4860*/  FSEL R24, R24, -INF , P2 ;  /* 0xff80000018187808 */ /* 0x000fe40001000000 */
        /* <DEDUP_REMOVED lines=8> */
[----:B------:R-:W-:Y:S01]  /*48f0*/  FMNMX.FTZ R3, R29, R3, !PT ;  /* 0x000000031d037209 */ /* 0x000fe20007810000 */
[----:B------:R3:W4:Y:S01]  /*4900*/  MUFU.TANH R18, R11 ;  /* 0x0000000b00127308 */ /* 0x0007220000002400 */
        /* <DEDUP_REMOVED lines=20> */
[----:B---3--:R-:W3:Y:S01]  /*4a50*/  SHFL.BFLY PT, R11, R139, 0x2, 0x1f ;  /* 0x0c401f008b0b7f89 */ /* 0x008ee200000e0000 */
[----:B------:R-:W-:Y:S02]  /*4a60*/  FMNMX.FTZ R3, R32, R3, !PT ;  /* 0x0000000320037209 */ /* 0x000fe40007810000 */
[----:B------:R-:W-:-:S02]  /*4a70*/  ISETP.GT.AND P0, PT, R5, 0x28, PT ;  /* 0x000000280500780c */ /* 0x000fc40003f04270 */
[----:B------:R-:W-:Y:S02]  /*4a80*/  FSEL R175, R175, -INF , P1 ;  /* 0xff800000afaf7808 */ /* 0x000fe40000800000 */
[----:B------:R-:W-:Y:S02]  /*4a90*/  FMNMX.FTZ R3, R174, R3, !PT ;  /* 0x00000003ae037209 */ /* 0x000fe40007810000 */
[----:B------:R-:W-:Y:S02]  /*4aa0*/  ISETP.GT.AND P1, PT, R5, 0x29, PT ;  /* 0x000000290500780c */ /* 0x000fe40003f24270 */
[----:B------:R-:W-:Y:S02]  /*4ab0*/  FSEL R173, R41, -INF , P0 ;  /* 0xff80000029ad7808 */ /* 0x000fe40000000000 */
[----:B------:R-:W-:Y:S01]  /*4ac0*/  FMNMX.FTZ R3, R175, R3, !PT ;  /* 0x00000003af037209 */ /* 0x000fe20007810000 */
[----:B------:R2:W2:Y:S01]  /*4ad0*/  MUFU.TANH R41, R15 ;  /* 0x0000000f00297308 */ /* 0x0004a20000002400 */
[----:B------:R-:W-:-:S02]  /*4ae0*/  FSEL R172, R40, -INF , P1 ;  /* 0xff80000028ac7808 */ /* 0x000fc40000800000 */
[----:B------:R-:W-:Y:S02]  /*4af0*/  FMNMX.FTZ R3, R173, R3, !PT ;  /* 0x00000003ad037209 */ /* 0x000fe40007810000 */
[----:B-1----:R-:W-:Y:S02]  /*4b00*/  IADD3 R10, R7, R10, RZ ;  /* 0x0000000a070a7210 */ /* 0x002fe40007ffe0ff */
[C---:B------:R-:W-:Y:S01]  /*4b10*/  ISETP.GT.AND P0, PT, R5.reuse, 0x30, PT ;  /* 0x000000300500780c */ /* 0x040fe20003f04270 */
[----:B------:R1:W1:Y:S01]  /*4b20*/  MUFU.TANH R40, R17 ;  /* 0x0000001100287308 */ /* 0x0002620000002400 */
[----:B------:R-:W-:Y:S02]  /*4b30*/  ISETP.GT.AND P1, PT, R5, 0x31, PT ;  /* 0x000000310500780c */ /* 0x000fe40003f24270 */
[----:B------:R-:W-:Y:S02]  /*4b40*/  FMNMX.FTZ R6, R172, R3, !PT ;  /* 0x00000003ac067209 */ /* 0x000fe40007810000 */
[----:B------:R-:W-:-:S02]  /*4b50*/  IMNMX R3, R8, R10, PT ;  /* 0x0000000a08037217 */ /* 0x000fc40003800200 */
[----:B------:R-:W-:Y:S02]  /*4b60*/  FSEL R107, R39, -INF , P0 ;  /* 0xff800000276b7808 */ /* 0x000fe40000000000 */
[----:B------:R-:W-:Y:S02]  /*4b70*/  FSEL R104, R36, -INF , P1 ;  /* 0xff80000024687808 */ /* 0x000fe40000800000 */
[C---:B------:R-:W-:Y:S02]  /*4b80*/  ISETP.GT.AND P0, PT, R5.reuse, 0x38, PT ;  /* 0x000000380500780c */ /* 0x040fe40003f04270 */
[----:B------:R-:W-:Y:S02]  /*4b90*/  ISETP.GT.AND P1, PT, R5, 0x39, PT ;  /* 0x000000390500780c */ /* 0x000fe40003f24270 */
[----:B------:R-:W-:Y:S02]  /*4ba0*/  ISETP.GT.AND P2, PT, R3, RZ, PT ;  /* 0x000000ff0300720c */ /* 0x000fe40003f44270 */
[----:B------:R-:W-:-:S02]  /*4bb0*/  FMNMX.FTZ R7, R107, R6, !PT ;  /* 0x000000066b077209 */ /* 0x000fc40007810000 */
[----:B------:R-:W-:Y:S02]  /*4bc0*/  IMNMX R6, R8, R9, PT ;  /* 0x0000000908067217 */ /* 0x000fe40003800200 */
[----:B------:R-:W-:Y:S02]  /*4bd0*/  FSEL R108, R21, -INF , P0 ;  /* 0xff800000156c7808 */ /* 0x000fe40000000000 */
[----:B------:R-:W-:Y:S02]  /*4be0*/  FSEL R249, R19, -INF , P1 ;  /* 0xff80000013f97808 */ /* 0x000fe40000800000 */
[----:B------:R-:W-:Y:S02]  /*4bf0*/  FSEL R9, R61, -INF , P2 ;  /* 0xff8000003d097808 */ /* 0x000fe40001000000 */
[C---:B------:R-:W-:Y:S02]  /*4c00*/  ISETP.GT.AND P1, PT, R3.reuse, 0x1, PT ;  /* 0x000000010300780c */ /* 0x040fe40003f24270 */
[----:B------:R-:W-:-:S02]  /*4c10*/  ISETP.GT.AND P0, PT, R3, 0x8, PT ;  /* 0x000000080300780c */ /* 0x000fc40003f04270 */
[----:B------:R-:W-:Y:S02]  /*4c20*/  ISETP.GT.AND P2, PT, R3, 0x9, PT ;  /* 0x000000090300780c */ /* 0x000fe40003f44270 */
[----:B---3--:R-:W-:Y:S02]  /*4c30*/  FMNMX.FTZ R139, R11, R139, !PT ;  /* 0x0000008b0b8b7209 */ /* 0x008fe40007810000 */
[----:B------:R-:W-:Y:S02]  /*4c40*/  FSEL R10, R60, -INF , P1 ;  /* 0xff8000003c0a7808 */ /* 0x000fe40000800000 */
[----:B------:R-:W-:Y:S01]  /*4c50*/  FSEL R11, R44, -INF , P0 ;  /* 0xff8000002c0b7808 */ /* 0x000fe20000000000 */
[----:B------:R-:W3:Y:S01]  /*4c60*/  SHFL.BFLY PT, R8, R139, 0x1, 0x1f ;  /* 0x0c201f008b087f89 */ /* 0x000ee200000e0000 */
[----:B--2---:R-:W-:Y:S02]  /*4c70*/  FSEL R15, R31, -INF , P2 ;  /* 0xff8000001f0f7808 */ /* 0x004fe40001000000 */
[----:B------:R-:W-:-:S02]  /*4c80*/  ISETP.GT.AND P1, PT, R3, 0x10, PT ;  /* 0x000000100300780c */ /* 0x000fc40003f24270 */
[C---:B------:R-:W-:Y:S02]  /*4c90*/  ISETP.GT.AND P0, PT, R3.reuse, 0x11, PT ;  /* 0x000000110300780c */ /* 0x040fe40003f04270 */
[----:B------:R-:W-:Y:S02]  /*4ca0*/  ISETP.GT.AND P2, PT, R3, 0x18, PT ;  /* 0x000000180300780c */ /* 0x000fe40003f44270 */
[----:B------:R-:W-:Y:S02]  /*4cb0*/  FMNMX.FTZ R5, R104, R7, !PT ;  /* 0x0000000768057209 */ /* 0x000fe40007810000 */
[----:B------:R-:W-:Y:S02]  /*4cc0*/  FSEL R31, R57, -INF , P1 ;  /* 0xff800000391f7808 */ /* 0x000fe40000800000 */
[----:B------:R-:W-:Y:S02]  /*4cd0*/  FSEL R35, R56, -INF , P0 ;  /* 0xff80000038237808 */ /* 0x000fe40000000000 */
[----:B------:R-:W-:-:S02]  /*4ce0*/  FSEL R36, R53, -INF , P2 ;  /* 0xff80000035247808 */ /* 0x000fc40001000000 */
[C---:B------:R-:W-:Y:S02]  /*4cf0*/  ISETP.GT.AND P1, PT, R3.reuse, 0x19, PT ;  /* 0x000000190300780c */ /* 0x040fe40003f24270 */
[C---:B------:R-:W-:Y:S02]  /*4d00*/  ISETP.GT.AND P0, PT, R3.reuse, 0x20, PT ;  /* 0x000000200300780c */ /* 0x040fe40003f04270 */
[----:B------:R-:W-:Y:S02]  /*4d10*/  ISETP.GT.AND P2, PT, R3, 0x21, PT ;  /* 0x000000210300780c */ /* 0x000fe40003f44270 */
[----:B------:R-:W-:Y:S02]  /*4d20*/  FMNMX.FTZ R5, R108, R5, !PT ;  /* 0x000000056c057209 */ /* 0x000fe40007810000 */
[----:B------:R-:W-:Y:S02]  /*4d30*/  FSEL R39, R54, -INF , P1 ;  /* 0xff80000036277808 */ /* 0x000fe40000800000 */
[----:B------:R-:W-:-:S02]  /*4d40*/  FSEL R168, R168, -INF , P0 ;  /* 0xff800000a8a87808 */ /* 0x000fc40000000000 */
[----:B------:R-:W-:Y:S02]  /*4d50*/  FSEL R169, R169, -INF , P2 ;  /* 0xff800000a9a97808 */ /* 0x000fe40001000000 */
[C---:B------:R-:W-:Y:S02]  /*4d60*/  ISETP.GT.AND P1, PT, R3.reuse, 0x28, PT ;  /* 0x000000280300780c */ /* 0x040fe40003f24270 */
[C---:B------:R-:W-:Y:S02]  /*4d70*/  ISETP.GT.AND P0, PT, R3.reuse, 0x29, PT ;  /* 0x000000290300780c */ /* 0x040fe40003f04270 */
[----:B------:R-:W-:Y:S02]  /*4d80*/  ISETP.GT.AND P2, PT, R3, 0x30, PT ;  /* 0x000000300300780c */ /* 0x000fe40003f44270 */
[----:B------:R-:W-:Y:S02]  /*4d90*/  FMNMX.FTZ R5, R249, R5, !PT ;  /* 0x00000005f9057209 */ /* 0x000fe40007810000 */
[----:B------:R-:W-:-:S02]  /*4da0*/  FSEL R170, R170, -INF , P1 ;  /* 0xff800000aaaa7808 */ /* 0x000fc40000800000 */
[----:B------:R-:W-:Y:S01]  /*4db0*/  FSEL R171, R171, -INF , P0 ;  /* 0xff800000abab7808 */ /* 0x000fe20000000000 */
[----:B------:R-:W2:Y:S01]  /*4dc0*/  SHFL.BFLY PT, R7, R5, 0x2, 0x1f ;  /* 0x0c401f0005077f89 */ /* 0x000ea200000e0000 */
[----:B------:R-:W-:Y:S02]  /*4dd0*/  FSEL R109, R43, -INF , P2 ;  /* 0xff8000002b6d7808 */ /* 0x000fe40001000000 */
[C---:B------:R-:W-:Y:S02]  /*4de0*/  ISETP.GT.AND P1, PT, R3.reuse, 0x31, PT ;  /* 0x000000310300780c */ /* 0x040fe40003f24270 */
[C---:B------:R-:W-:Y:S02]  /*4df0*/  ISETP.GT.AND P0, PT, R3.reuse, 0x38, PT ;  /* 0x000000380300780c */ /* 0x040fe40003f04270 */
[----:B------:R-:W-:Y:S02]  /*4e00*/  ISETP.GT.AND P2, PT, R3, 0x39, PT ;  /* 0x000000390300780c */ /* 0x000fe40003f44270 */
[----:B------:R-:W-:-:S02]  /*4e10*/  FMNMX.FTZ R3, R9, R10, !PT ;  /* 0x0000000a09037209 */ /* 0x000fc40007810000 */
[----:B------:R-:W-:Y:S02]  /*4e20*/  FSEL R248, R37, -INF , P0 ;  /* 0xff80000025f87808 */ /* 0x000fe40000000000 */
[----:B------:R-:W-:Y:S02]  /*4e30*/  FMNMX.FTZ R3, R11, R3, !PT ;  /* 0x000000030b037209 */ /* 0x000fe40007810000 */
[----:B------:R-:W-:Y:S02]  /*4e40*/  ISETP.GT.AND P0, PT, R6, 0x1, PT ;  /* 0x000000010600780c */ /* 0x000fe40003f04270 */
[----:B----4-:R-:W-:Y:S02]  /*4e50*/  FSEL R246, R18, -INF , P2 ;  /* 0xff80000012f67808 */ /* 0x010fe40001000000 */
[----:B------:R-:W-:Y:S02]  /*4e60*/  FMNMX.FTZ R3, R15, R3, !PT ;  /* 0x000000030f037209 */ /* 0x000fe40007810000 */
[----:B---3--:R-:W-:-:S02]  /*4e70*/  FMNMX.FTZ R139, R139, R8, !PT ;  /* 0x000000088b8b7209 */ /* 0x008fc40007810000 */
[----:B------:R-:W-:Y:S02]  /*4e80*/  ISETP.GT.AND P2, PT, R6, 0x8, PT ;  /* 0x000000080600780c */ /* 0x000fe40003f44270 */
[----:B------:R-:W-:Y:S01]  /*4e90*/  FSEL R18, R58, -INF , P0 ;  /* 0xff8000003a127808 */ /* 0x000fe20000000000 */
[----:B------:R-:W-:Y:S01]  /*4ea0*/  FMUL.FTZ R21, R139, c[0x0][0x2d0] ;  /* 0x0000b4008b157a20 */ /* 0x000fe20000410000 */
[----:B------:R-:W-:Y:S02]  /*4eb0*/  ISETP.GT.AND P0, PT, R6, 0x10, PT ;  /* 0x000000100600780c */ /* 0x000fe40003f04270 */
[----:B------:R-:W-:Y:S02]  /*4ec0*/  FMNMX.FTZ R3, R31, R3, !PT ;  /* 0x000000031f037209 */ /* 0x000fe40007810000 */
[----:B------:R-:W-:Y:S02]  /*4ed0*/  FSEL R19, R38, -INF , P2 ;  /* 0xff80000026137808 */ /* 0x000fe40001000000 */
[----:B------:R-:W-:-:S02]  /*4ee0*/  FSEL R38, R65, -INF , P0 ;  /* 0xff80000041267808 */ /* 0x000fc40000000000 */
[----:B------:R-:W-:Y:S02]  /*4ef0*/  FSETP.NEU.FTZ.AND P0, PT, R139, -INF , PT ;  /* 0xff8000008b00780b */ /* 0x000fe40003f1d000 */
[----:B------:R-:W-:Y:S02]  /*4f00*/  FSEL R251, R42, -INF , P1 ;  /* 0xff8000002afb7808 */ /* 0x000fe40000800000 */
[----:B------:R-:W-:Y:S02]  /*4f10*/  FMNMX.FTZ R3, R35, R3, !PT ;  /* 0x0000000323037209 */ /* 0x000fe40007810000 */
[----:B------:R-:W-:Y:S02]  /*4f20*/  ISETP.GT.AND P1, PT, R6, RZ, PT ;  /* 0x000000ff0600720c */ /* 0x000fe40003f24270 */
[----:B------:R-:W-:Y:S02]  /*4f30*/  FSEL R21, R21, RZ, P0 ;  /* 0x000000ff15157208 */ /* 0x000fe40000000000 */
[----:B------:R-:W-:-:S02]  /*4f40*/  FMNMX.FTZ R137, R36, R3, !PT ;  /* 0x0000000324897209 */ /* 0x000fc40007810000 */
[----:B-1----:R-:W-:Y:S01]  /*4f50*/  FSEL R17, R59, -INF , P1 ;  /* 0xff8000003b117808 */ /* 0x002fe20000800000 */
[----:B------:R-:W-:Y:S01]  /*4f60*/  FFMA.FTZ R3, R12, c[0x0][0x2d0], -R21 ;  /* 0x0000b4000c037a23 */ /* 0x000fe20000010815 */
[----:B--2---:R-:W-:Y:S01]  /*4f70*/  FMNMX.FTZ R138, R5, R7, !PT ;  /* 0x00000007058a7209 */ /* 0x004fe20007810000 */
[----:B------:R-:W-:Y:S01]  /*4f80*/  LDSM.16.MT88.4 R56, [R240+0x900] ;  /* 0x00090000f038783b */ /* 0x000fe20000004200 */
[----:B------:R-:W-:Y:S01]  /*4f90*/  FMNMX.FTZ R137, R39, R137, !PT ;  /* 0x0000008927897209 */ /* 0x000fe20007810000 */
[----:B------:R1:W-:Y:S01]  /*4fa0*/  MUFU.EX2 R245, R3 ;  /* 0x0000000300f57308 */ /* 0x0003e20000000800 */
[----:B------:R-:W-:Y:S01]  /*4fb0*/  ISETP.GT.AND P1, PT, R6, 0x9, PT ;  /* 0x000000090600780c */ /* 0x000fe20003f24270 */
[----:B------:R-:W2:Y:S01]  /*4fc0*/  SHFL.BFLY PT, R8, R138, 0x1, 0x1f ;  /* 0x0c201f008a087f89 */ /* 0x000ea200000e0000 */
[----:B------:R-:W-:Y:S02]  /*4fd0*/  FMNMX.FTZ R5, R17, R18, !PT ;  /* 0x0000001211057209 */ /* 0x000fe40007810000 */
[----:B------:R-:W-:-:S02]  /*4fe0*/  FMNMX.FTZ R137, R168, R137, !PT ;  /* 0x00000089a8897209 */ /* 0x000fc40007810000 */
[----:B------:R-:W-:Y:S02]  /*4ff0*/  FSEL R22, R22, -INF , P1 ;  /* 0xff80000016167808 */ /* 0x000fe40000800000 */
[----:B------:R-:W-:Y:S02]  /*5000*/  FMNMX.FTZ R137, R169, R137, !PT ;  /* 0x00000089a9897209 */ /* 0x000fe40007810000 */
[----:B------:R-:W-:Y:S02]  /*5010*/  ISETP.GT.AND P2, PT, R6, 0x11, PT ;  /* 0x000000110600780c */ /* 0x000fe40003f44270 */
[----:B------:R-:W-:Y:S02]  /*5020*/  FMNMX.FTZ R137, R170, R137, !PT ;  /* 0x00000089aa897209 */ /* 0x000fe40007810000 */
[----:B------:R-:W-:Y:S02]  /*5030*/  ISETP.GT.AND P1, PT, R6, 0x18, PT ;  /* 0x000000180600780c */ /* 0x000fe40003f24270 */
[----:B-1----:R-:W-:Y:S01]  /*5040*/  FMNMX.FTZ R3, R19, R5, !PT ;  /* 0x0000000513037209 */ /* 0x002fe20007810000 */
[----:B------:R-:W-:Y:S01]  /*5050*/  FFMA.FTZ R5, R13, c[0x0][0x2d0], -R21 ;  /* 0x0000b4000d057a23 */ /* 0x000fe20000010815 */
[----:B------:R-:W-:-:S02]  /*5060*/  FSEL R37, R72, -INF , P2 ;  /* 0xff80000048257808 */ /* 0x000fc40001000000 */
[----:B------:R-:W-:Y:S01]  /*5070*/  FMNMX.FTZ R3, R22, R3, !PT ;  /* 0x0000000316037209 */ /* 0x000fe20007810000 */
[----:B------:R1:W3:Y:S01]  /*5080*/  MUFU.EX2 R244, R5 ;  /* 0x0000000500f47308 */ /* 0x0002e20000000800 */
[----:B------:R-:W-:Y:S01]  /*5090*/  FMNMX.FTZ R137, R171, R137, !PT ;  /* 0x00000089ab897209 */ /* 0x000fe20007810000 */
[----:B------:R-:W-:Y:S01]  /*50a0*/  LDSM.16.MT88.4 R72, [R239+0x100] ;  /* 0x00010000ef48783b */ /* 0x000fe20000004200 */
[C---:B------:R-:W-:Y:S02]  /*50b0*/  ISETP.GT.AND P2, PT, R6.reuse, 0x19, PT ;  /* 0x000000190600780c */ /* 0x040fe40003f44270 */
[----:B------:R-:W-:Y:S02]  /*50c0*/  FSEL R44, R55, -INF , P1 ;  /* 0xff800000372c7808 */ /* 0x000fe40000800000 */
[----:B------:R-:W-:Y:S01]  /*50d0*/  FMNMX.FTZ R137, R109, R137, !PT ;  /* 0x000000896d897209 */ /* 0x000fe20007810000 */
[----:B------:R-:W-:Y:S01]  /*50e0*/  LDSM.16.MT88.4 R52, [R239+0x900] ;  /* 0x00090000ef34783b */ /* 0x000fe20000004200 */
[----:B------:R-:W-:-:S02]  /*50f0*/  ISETP.GT.AND P1, PT, R6, 0x20, PT ;  /* 0x000000200600780c */ /* 0x000fc40003f24270 */
[----:B------:R-:W-:Y:S02]  /*5100*/  FSEL R45, R64, -INF , P2 ;  /* 0xff800000402d7808 */ /* 0x000fe40001000000 */
[----:B------:R-:W-:Y:S01]  /*5110*/  FMNMX.FTZ R137, R251, R137, !PT ;  /* 0x00000089fb897209 */ /* 0x000fe20007810000 */
[----:B------:R-:W-:Y:S01]  /*5120*/  LDSM.16.MT88.4 R64, [R238+0x2100] ;  /* 0x00210000ee40783b */ /* 0x000fe20000004200 */
[----:B------:R-:W-:Y:S02]  /*5130*/  ISETP.GT.AND P0, PT, R6, 0x21, PT ;  /* 0x000000210600780c */ /* 0x000fe40003f04270 */
[----:B-1----:R-:W-:Y:S01]  /*5140*/  FMNMX.FTZ R5, R38, R3, !PT ;  /* 0x0000000326057209 */ /* 0x002fe20007810000 */
[----:B------:R-:W-:Y:S01]  /*5150*/  FFMA.FTZ R3, R14, c[0x0][0x2d0], -R21 ;  /* 0x0000b4000e037a23 */ /* 0x000fe20000010815 */
[----:B------:R-:W-:Y:S02]  /*5160*/  FSEL R136, R136, -INF , P1 ;  /* 0xff80000088887808 */ /* 0x000fe40000800000 */
[----:B------:R-:W-:Y:S01]  /*5170*/  FMNMX.FTZ R5, R37, R5, !PT ;  /* 0x0000000525057209 */ /* 0x000fe20007810000 */
[----:B------:R1:W-:Y:S01]  /*5180*/  MUFU.EX2 R207, R3 ;  /* 0x0000000300cf7308 */ /* 0x0003e20000000800 */
[----:B------:R-:W-:-:S02]  /*5190*/  FMNMX.FTZ R137, R248, R137, !PT ;  /* 0x00000089f8897209 */ /* 0x000fc40007810000 */
[----:B------:R-:W-:Y:S02]  /*51a0*/  FMNMX.FTZ R5, R44, R5, !PT ;  /* 0x000000052c057209 */ /* 0x000fe40007810000 */
[----:B------:R-:W-:Y:S02]  /*51b0*/  ISETP.GT.AND P2, PT, R6, 0x28, PT ;  /* 0x000000280600780c */ /* 0x000fe40003f44270 */
[----:B------:R-:W-:Y:S02]  /*51c0*/  FSEL R135, R135, -INF , P0 ;  /* 0xff80000087877808 */ /* 0x000fe40000000000 */
[----:B------:R-:W-:Y:S02]  /*51d0*/  FMNMX.FTZ R137, R246, R137, !PT ;  /* 0x00000089f6897209 */ /* 0x000fe40007810000 */
[C---:B------:R-:W-:Y:S02]  /*51e0*/  ISETP.GT.AND P1, PT, R6.reuse, 0x29, PT ;  /* 0x000000290600780c */ /* 0x040fe40003f24270 */
[----:B------:R-:W-:Y:S01]  /*51f0*/  FSEL R133, R133, -INF , P2 ;  /* 0xff80000085857808 */ /* 0x000fe20001000000 */
[----:B------:R-:W4:Y:S01]  /*5200*/  SHFL.BFLY PT, R7, R137, 0x2, 0x1f ;  /* 0x0c401f0089077f89 */ /* 0x000f2200000e0000 */
[----:B------:R-:W-:Y:S01]  /*5210*/  ISETP.GT.AND P0, PT, R6, 0x30, PT ;  /* 0x000000300600780c */ /* 0x000fe20003f04270 */
[----:B-1----:R-:W-:Y:S01]  /*5220*/  FFMA.FTZ R3, R16, c[0x0][0x2d0], -R21 ;  /* 0x0000b40010037a23 */ /* 0x002fe20000010815 */
[----:B------:R-:W-:-:S02]  /*5230*/  FSEL R132, R132, -INF , P1 ;  /* 0xff80000084847808 */ /* 0x000fc40000800000 */
[C---:B------:R-:W-:Y:S01]  /*5240*/  ISETP.GT.AND P2, PT, R6.reuse, 0x31, PT ;  /* 0x000000310600780c */ /* 0x040fe20003f44270 */
[----:B------:R1:W-:Y:S01]  /*5250*/  MUFU.EX2 R196, R3 ;  /* 0x0000000300c47308 */ /* 0x0003e20000000800 */
[----:B------:R-:W-:Y:S02]  /*5260*/  FSEL R235, R47, -INF , P0 ;  /* 0xff8000002feb7808 */ /* 0x000fe40000000000 */
[----:B------:R-:W-:Y:S02]  /*5270*/  ISETP.GT.AND P1, PT, R6, 0x38, PT ;  /* 0x000000380600780c */ /* 0x000fe40003f24270 */
[----:B------:R-:W-:Y:S02]  /*5280*/  FSEL R233, R46, -INF , P2 ;  /* 0xff8000002ee97808 */ /* 0x000fe40001000000 */
[----:B------:R-:W-:Y:S02]  /*5290*/  ISETP.GT.AND P0, PT, R6, 0x39, PT ;  /* 0x000000390600780c */ /* 0x000fe40003f04270 */
[----:B------:R-:W-:-:S02]  /*52a0*/  FSEL R232, R41, -INF , P1 ;  /* 0xff80000029e87808 */ /* 0x000fc40000800000 */
[----:B------:R-:W-:Y:S02]  /*52b0*/  FSEL R231, R40, -INF , P0 ;  /* 0xff80000028e77808 */ /* 0x000fe40000000000 */
[----:B--2---:R-:W-:Y:S01]  /*52c0*/  FMNMX.FTZ R138, R138, R8, !PT ;  /* 0x000000088a8a7209 */ /* 0x004fe20007810000 */
[----:B------:R-:W-:Y:S01]  /*52d0*/  LDSM.16.MT88.4 R40, [R237+0x100] ;  /* 0x00010000ed28783b */ /* 0x000fe20000004200 */
[----:B---3--:R-:W-:Y:S02]  /*52e0*/  F2FP.PACK_AB R16, R244, R245 ;  /* 0x000000f5f410723e */ /* 0x008fe400000000ff */
[----:B-1----:R-:W-:Y:S01]  /*52f0*/  FMNMX.FTZ R3, R45, R5, !PT ;  /* 0x000000052d037209 */ /* 0x002fe20007810000 */
[----:B------:R-:W-:Y:S01]  /*5300*/  FFMA.FTZ R5, R20, c[0x0][0x2d0], -R21 ;  /* 0x0000b40014057a23 */ /* 0x000fe20000010815 */
[----:B----4-:R-:W-:Y:S01]  /*5310*/  FMNMX.FTZ R137, R137, R7, !PT ;  /* 0x0000000789897209 */ /* 0x010fe20007810000 */
[----:B------:R-:W-:Y:S01]  /*5320*/  FMUL.FTZ R20, R138, c[0x0][0x2d0] ;  /* 0x0000b4008a147a20 */ /* 0x000fe20000410000 */
[----:B------:R-:W-:Y:S01]  /*5330*/  FMNMX.FTZ R3, R136, R3, !PT ;  /* 0x0000000388037209 */ /* 0x000fe20007810000 */
[----:B------:R1:W-:Y:S01]  /*5340*/  MUFU.EX2 R211, R5 ;  /* 0x0000000500d37308 */ /* 0x0003e20000000800 */
[----:B------:R-:W-:Y:S01]  /*5350*/  FSETP.NEU.FTZ.AND P0, PT, R138, -INF , PT ;  /* 0xff8000008a00780b */ /* 0x000fe20003f1d000 */
[----:B------:R-:W2:Y:S01]  /*5360*/  SHFL.BFLY PT, R6, R137, 0x1, 0x1f ;  /* 0x0c201f0089067f89 */ /* 0x000ea200000e0000 */
[----:B------:R-:W-:-:S02]  /*5370*/  FMNMX.FTZ R3, R135, R3, !PT ;  /* 0x0000000387037209 */ /* 0x000fc40007810000 */
[----:B------:R-:W-:Y:S02]  /*5380*/  FSEL R20, R20, RZ, P0 ;  /* 0x000000ff14147208 */ /* 0x000fe40000000000 */
[----:B------:R-:W-:-:S04]  /*5390*/  FMNMX.FTZ R3, R133, R3, !PT ;  /* 0x0000000385037209 */ /* 0x000fc80007810000 */
[----:B------:R-:W-:-:S04]  /*53a0*/  FMNMX.FTZ R3, R132, R3, !PT ;  /* 0x0000000384037209 */ /* 0x000fc80007810000 */
[----:B------:R-:W-:Y:S01]  /*53b0*/  FMNMX.FTZ R3, R235, R3, !PT ;  /* 0x00000003eb037209 */ /* 0x000fe20007810000 */
[----:B-1----:R-:W-:-:S03]  /*53c0*/  FFMA.FTZ R5, R23, c[0x0][0x2d0], -R21 ;  /* 0x0000b40017057a23 */ /* 0x002fc60000010815 */
[----:B------:R-:W-:Y:S01]  /*53d0*/  FMNMX.FTZ R3, R233, R3, !PT ;  /* 0x00000003e9037209 */ /* 0x000fe20007810000 */
[----:B------:R1:W3:Y:S03]  /*53e0*/  MUFU.EX2 R205, R5 ;  /* 0x0000000500cd7308 */ /* 0x0002e60000000800 */
[----:B------:R-:W-:Y:S02]  /*53f0*/  FMNMX.FTZ R3, R232, R3, !PT ;  /* 0x00000003e8037209 */ /* 0x000fe40007810000 */
[----:B--2---:R-:W-:Y:S02]  /*5400*/  FMNMX.FTZ R137, R137, R6, !PT ;  /* 0x0000000689897209 */ /* 0x004fe40007810000 */
[----:B------:R-:W-:Y:S02]  /*5410*/  FMNMX.FTZ R3, R231, R3, !PT ;  /* 0x00000003e7037209 */ /* 0x000fe40007810000 */
[----:B------:R-:W-:-:S03]  /*5420*/  FSETP.NEU.FTZ.AND P0, PT, R137, -INF , PT ;  /* 0xff8000008900780b */ /* 0x000fc60003f1d000 */
[----:B------:R-:W2:Y:S01]  /*5430*/  SHFL.BFLY PT, R134, R3, 0x2, 0x1f ;  /* 0x0c401f0003867f89 */ /* 0x000ea200000e0000 */
[----:B-1----:R-:W-:Y:S01]  /*5440*/  FFMA.FTZ R5, R27, c[0x0][0x2d0], -R21 ;  /* 0x0000b4001b057a23 */ /* 0x002fe20000010815 */
[----:B---3--:R-:W-:-:S03]  /*5450*/  F2FP.PACK_AB R8, R205, R211 ;  /* 0x000000d3cd08723e */ /* 0x008fc600000000ff */
[----:B------:R1:W-:Y:S02]  /*5460*/  MUFU.EX2 R105, R5 ;  /* 0x0000000500697308 */ /* 0x0003e40000000800 */
[----:B-1----:R-:W-:Y:S01]  /*5470*/  FFMA.FTZ R5, R34, c[0x0][0x2d0], -R21 ;  /* 0x0000b40022057a23 */ /* 0x002fe20000010815 */
[----:B--2---:R-:W-:Y:S01]  /*5480*/  FMNMX.FTZ R134, R3, R134, !PT ;  /* 0x0000008603867209 */ /* 0x004fe20007810000 */
[----:B------:R-:W-:-:S04]  /*5490*/  FFMA.FTZ R3, R25, c[0x0][0x2d0], -R20 ;  /* 0x0000b40019037a23 */ /* 0x000fc80000010814 */
[----:B------:R1:W2:Y:S01]  /*54a0*/  MUFU.EX2 R62, R5 ;  /* 0x00000005003e7308 */ /* 0x0002a20000000800 */
[----:B------:R-:W3:Y:S07]  /*54b0*/  SHFL.BFLY PT, R6, R134, 0x1, 0x1f ;  /* 0x0c201f0086067f89 */ /* 0x000eee00000e0000 */
[----:B------:R4:W-:Y:S01]  /*54c0*/  MUFU.EX2 R206, R3 ;  /* 0x0000000300ce7308 */ /* 0x0009e20000000800 */
[----:B-1----:R-:W-:-:S07]  /*54d0*/  FFMA.FTZ R5, R24, c[0x0][0x2d0], -R20 ;  /* 0x0000b40018057a23 */ /* 0x002fce0000010814 */
[----:B------:R1:W-:Y:S01]  /*54e0*/  MUFU.EX2 R230, R5 ;  /* 0x0000000500e67308 */ /* 0x0003e20000000800 */
[----:B----4-:R-:W-:Y:S01]  /*54f0*/  FMUL.FTZ R3, R137, c[0x0][0x2d0] ;  /* 0x0000b40089037a20 */ /* 0x010fe20000410000 */
[----:B---3--:R-:W-:-:S04]  /*5500*/  FMNMX.FTZ R134, R6, R134, !PT ;  /* 0x0000008606867209 */ /* 0x008fc80007810000 */
[----:B------:R-:W-:Y:S01]  /*5510*/  FSEL R3, R3, RZ, P0 ;  /* 0x000000ff03037208 */ /* 0x000fe20000000000 */
[C---:B------:R-:W-:Y:S01]  /*5520*/  FMUL.FTZ R6, R134.reuse, c[0x0][0x2d0] ;  /* 0x0000b40086067a20 */ /* 0x040fe20000410000 */
[----:B------:R-:W-:-:S03]  /*5530*/  FSETP.NEU.FTZ.AND P0, PT, R134, -INF , PT ;  /* 0xff8000008600780b */ /* 0x000fc60003f1d000 */
[----:B------:R-:W-:Y:S02]  /*5540*/  FFMA.FTZ R2, R35, c[0x0][0x2d0], -R3 ;  /* 0x0000b40023027a23 */ /* 0x000fe40000010803 */
[----:B-1----:R-:W-:Y:S01]  /*5550*/  FFMA.FTZ R5, R30, c[0x0][0x2d0], -R20 ;  /* 0x0000b4001e057a23 */ /* 0x002fe20000010814 */
[----:B------:R-:W-:Y:S01]  /*5560*/  FSEL R0, R6, RZ, P0 ;  /* 0x000000ff06007208 */ /* 0x000fe20000000000 */
[----:B------:R1:W-:Y:S04]  /*5570*/  MUFU.EX2 R247, R2 ;  /* 0x0000000200f77308 */ /* 0x0003e80000000800 */
[----:B------:R-:W-:-:S04]  /*5580*/  FFMA.FTZ R4, R19, c[0x0][0x2d0], -R0 ;  /* 0x0000b40013047a23 */ /* 0x000fc80000010800 */
[----:B------:R3:W-:Y:S08]  /*5590*/  MUFU.EX2 R229, R5 ;  /* 0x0000000500e57308 */ /* 0x0007f00000000800 */
[----:B------:R4:W-:Y:S01]  /*55a0*/  MUFU.EX2 R241, R4 ;  /* 0x0000000400f17308 */ /* 0x0009e20000000800 */
[----:B-1----:R-:W-:Y:S02]  /*55b0*/  FFMA.FTZ R2, R36, c[0x0][0x2d0], -R3 ;  /* 0x0000b40024027a23 */ /* 0x002fe40000010803 */
[----:B---3--:R-:W-:-:S05]  /*55c0*/  FFMA.FTZ R5, R29, c[0x0][0x2d0], -R20 ;  /* 0x0000b4001d057a23 */ /* 0x008fca0000010814 */
[----:B------:R1:W-:Y:S01]  /*55d0*/  MUFU.EX2 R234, R5 ;  /* 0x0000000500ea7308 */ /* 0x0003e20000000800 */
[----:B----4-:R-:W-:Y:S02]  /*55e0*/  FFMA.FTZ R4, R22, c[0x0][0x2d0], -R0 ;  /* 0x0000b40016047a23 */ /* 0x010fe40000010800 */
[----:B--2---:R-:W-:-:S05]  /*55f0*/  IMAD.MOV.U32 R22, RZ, RZ, R62 ;  /* 0x000000ffff167224 */ /* 0x004fca00078e003e */
[----:B------:R2:W-:Y:S01]  /*5600*/  MUFU.EX2 R164, R4 ;  /* 0x0000000400a47308 */ /* 0x0005e20000000800 */
[----:B------:R-:W-:Y:S01]  /*5610*/  LDSM.16.MT88.4 R60, [R237+0x900] ;  /* 0x00090000ed3c783b */ /* 0x000fe20000004200 */
[----:B-1----:R-:W-:-:S06]  /*5620*/  FFMA.FTZ R5, R28, c[0x0][0x2d0], -R20 ;  /* 0x0000b4001c057a23 */ /* 0x002fcc0000010814 */
[----:B------:R1:W3:Y:S01]  /*5630*/  MUFU.EX2 R23, R5 ;  /* 0x0000000500177308 */ /* 0x0002e20000000800 */
[----:B--2---:R-:W-:Y:S02]  /*5640*/  FFMA.FTZ R4, R31, c[0x0][0x2d0], -R3 ;  /* 0x0000b4001f047a23 */ /* 0x004fe40000010803 */
[----:B------:R-:W-:Y:S05]  /*5650*/  LDSM.16.MT88.4 R28, [R238+0x900] ;  /* 0x00090000ee1c783b */ /* 0x000fea0000004200 */
[----:B------:R-:W2:Y:S01]  /*5660*/  MUFU.EX2 R209, R4 ;  /* 0x0000000400d17308 */ /* 0x000ea20000000800 */
[--C-:B-1----:R-:W-:Y:S01]  /*5670*/  FFMA.FTZ R5, R26, c[0x0][0x2d0], -R20.reuse ;  /* 0x0000b4001a057a23 */ /* 0x102fe20000010814 */
[----:B---3--:R-:W-:Y:S01]  /*5680*/  F2FP.PACK_AB R19, R23, R234 ;  /* 0x000000ea1713723e */ /* 0x008fe200000000ff */
[----:B------:R-:W1:Y:S05]  /*5690*/  LDSM.16.MT88.4 R24, [R238+0x100] ;  /* 0x00010000ee18783b */ /* 0x000e6a0000004200 */
[----:B------:R3:W4:Y:S01]  /*56a0*/  MUFU.EX2 R210, R5 ;  /* 0x0000000500d27308 */ /* 0x0007220000000800 */
[----:B--2---:R-:W-:Y:S01]  /*56b0*/  F2FP.PACK_AB R4, R247, R209 ;  /* 0x000000d1f704723e */ /* 0x004fe200000000ff */
[----:B---3--:R-:W-:-:S06]  /*56c0*/  FFMA.FTZ R5, R33, c[0x0][0x2d0], -R20 ;  /* 0x0000b40021057a23 */ /* 0x008fcc0000010814 */
[----:B------:R2:W-:Y:S02]  /*56d0*/  MUFU.EX2 R236, R5 ;  /* 0x0000000500ec7308 */ /* 0x0005e40000000800 */
[----:B--2---:R-:W-:Y:S02]  /*56e0*/  FFMA.FTZ R5, R32, c[0x0][0x2d0], -R20 ;  /* 0x0000b40020057a23 */ /* 0x004fe40000010814 */
[----:B------:R-:W-:Y:S04]  /*56f0*/  LDSM.16.MT88.4 R32, [R239+0x2100] ;  /* 0x00210000ef20783b */ /* 0x000fe80000004200 */
[----:B------:R2:W-:Y:S02]  /*5700*/  MUFU.EX2 R80, R5 ;  /* 0x0000000500507308 */ /* 0x0005e40000000800 */
[----:B--2---:R-:W-:Y:S01]  /*5710*/  FFMA.FTZ R5, R9, c[0x0][0x2d0], -R3 ;  /* 0x0000b40009057a23 */ /* 0x004fe20000010803 */
[----:B----4-:R-:W-:-:S05]  /*5720*/  F2FP.PACK_AB R9, R206, R210 ;  /* 0x000000d2ce09723e */ /* 0x010fca00000000ff */
[----:B------:R2:W-:Y:S02]  /*5730*/  MUFU.EX2 R227, R5 ;  /* 0x0000000500e37308 */ /* 0x0005e40000000800 */
[----:B--2---:R-:W-:Y:S01]  /*5740*/  FFMA.FTZ R5, R10, c[0x0][0x2d0], -R3 ;  /* 0x0000b4000a057a23 */ /* 0x004fe20000010803 */
[----:B------:R-:W-:-:S05]  /*5750*/  F2FP.PACK_AB R10, R22, R105 ;  /* 0x00000069160a723e */ /* 0x000fca00000000ff */
[----:B------:R2:W3:Y:S02]  /*5760*/  MUFU.EX2 R226, R5 ;  /* 0x0000000500e27308 */ /* 0x0004e40000000800 */
[----:B--2---:R-:W-:Y:S01]  /*5770*/  FFMA.FTZ R5, R11, c[0x0][0x2d0], -R3 ;  /* 0x0000b4000b057a23 */ /* 0x004fe20000010803 */
[----:B---3--:R-:W-:-:S05]  /*5780*/  F2FP.PACK_AB R12, R226, R227 ;  /* 0x000000e3e20c723e */ /* 0x008fca00000000ff */
[----:B------:R2:W-:Y:S02]  /*5790*/  MUFU.EX2 R228, R5 ;  /* 0x0000000500e47308 */ /* 0x0005e40000000800 */
[----:B--2---:R-:W-:Y:S01]  /*57a0*/  FFMA.FTZ R5, R15, c[0x0][0x2d0], -R3 ;  /* 0x0000b4000f057a23 */ /* 0x004fe20000010803 */
[----:B------:R-:W-:-:S05]  /*57b0*/  F2FP.PACK_AB R15, R164, R241 ;  /* 0x000000f1a40f723e */ /* 0x000fca00000000ff */
[----:B------:R2:W3:Y:S02]  /*57c0*/  MUFU.EX2 R243, R5 ;  /* 0x0000000500f37308 */ /* 0x0004e40000000800 */
[----:B--2---:R-:W-:Y:S01]  /*57d0*/  FFMA.FTZ R5, R17, c[0x0][0x2d0], -R0 ;  /* 0x0000b40011057a23 */ /* 0x004fe20000010800 */
[----:B------:R-:W-:Y:S02]  /*57e0*/  F2FP.PACK_AB R17, R229, R230 ;  /* 0x000000e6e511723e */ /* 0x000fe400000000ff */
[----:B---3--:R-:W-:-:S03]  /*57f0*/  F2FP.PACK_AB R14, R243, R228 ;  /* 0x000000e4f30e723e */ /* 0x008fc600000000ff */
[----:B------:R2:W-:Y:S02]  /*5800*/  MUFU.EX2 R225, R5 ;  /* 0x0000000500e17308 */ /* 0x0005e40000000800 */
[----:B--2---:R-:W-:Y:S01]  /*5810*/  FFMA.FTZ R5, R18, c[0x0][0x2d0], -R0 ;  /* 0x0000b40012057a23 */ /* 0x004fe20000010800 */
[----:B------:R-:W-:-:S05]  /*5820*/  F2FP.PACK_AB R18, R196, R207 ;  /* 0x000000cfc412723e */ /* 0x000fca00000000ff */
[----:B------:R-:W2:Y:S02]  /*5830*/  MUFU.EX2 R224, R5 ;  /* 0x0000000500e07308 */ /* 0x000ea40000000800 */
[C---:B------:R-:W-:Y:S08]  /*5840*/  HMMA.16816.F32 R100, R16.reuse, R40, RZ ;  /* 0x000000281064723c */ /* 0x040ff000000018ff */
[----:B-1----:R-:W-:Y:S01]  /*5850*/  HMMA.16816.F32 R92, R16, R24, RZ ;  /* 0x00000018105c723c */ /* 0x002fe200000018ff */
[----:B--2---:R-:W-:-:S07]  /*5860*/  F2FP.PACK_AB R13, R224, R225 ;  /* 0x000000e1e00d723e */ /* 0x004fce00000000ff */
[C---:B------:R-:W-:Y:S01]  /*5870*/  HMMA.16816.F32 R96, R12.reuse, R40, RZ ;  /* 0x000000280c60723c */ /* 0x040fe200000018ff */
[----:B------:R1:W-:Y:S06]  /*5880*/  MUFU.EX2 R41, R2 ;  /* 0x0000000200297308 */ /* 0x0003ec0000000800 */
[----:B------:R-:W-:Y:S01]  /*5890*/  IMAD.MOV.U32 R40, RZ, RZ, R107 ;  /* 0x000000ffff287224 */ /* 0x000fe200078e006b */
[C---:B------:R-:W-:Y:S07]  /*58a0*/  HMMA.16816.F32 R88, R12.reuse, R24, RZ ;  /* 0x000000180c58723c */ /* 0x040fee00000018ff */
[----:B------:R-:W-:Y:S01]  /*58b0*/  IMAD.MOV.U32 R24, RZ, RZ, R106 ;  /* 0x000000ffff187224 */ /* 0x000fe200078e006a */
        /* <DEDUP_REMOVED lines=11> */
[----:B-1----:R-:W-:-:S02]  /*5970*/  FFMA.FTZ R2, R37, c[0x0][0x2d0], -R0 ;  /* 0x0000b40025027a23 */ /* 0x002fc40000010800 */
[----:B------:R-:W1:Y:S02]  /*5980*/  LDSM.16.MT88.4 R36, [R240+0x2100] ;  /* 0x00210000f024783b */ /* 0x000e640000004200 */
[----:B------:R2:W3:Y:S03]  /*5990*/  MUFU.EX2 R250, R2 ;  /* 0x0000000200fa7308 */ /* 0x0004e60000000800 */
[C---:B------:R-:W-:Y:S08]  /*59a0*/  HMMA.16816.F32 R128, R12.reuse, R78, RZ ;  /* 0x0000004e0c80723c */ /* 0x040ff000000018ff */
[----:B------:R-:W-:Y:S01]  /*59b0*/  HMMA.16816.F32 R124, R12, R74, RZ ;  /* 0x0000004a0c7c723c */ /* 0x000fe200000018ff */
[----:B--2---:R-:W-:Y:S01]  /*59c0*/  FFMA.FTZ R2, R44, c[0x0][0x2d0], -R0 ;  /* 0x0000b4002c027a23 */ /* 0x004fe20000010800 */
[----:B---3--:R-:W-:-:S06]  /*59d0*/  F2FP.PACK_AB R5, R250, R208 ;  /* 0x000000d0fa05723e */ /* 0x008fcc00000000ff */
[C---:B------:R-:W-:Y:S01]  /*59e0*/  HMMA.16816.F32 R120, R12.reuse, R70, RZ ;  /* 0x000000460c78723c */ /* 0x040fe200000018ff */
[----:B------:R2:W-:Y:S07]  /*59f0*/  MUFU.EX2 R25, R2 ;  /* 0x0000000200197308 */ /* 0x0005ee0000000800 */
[C---:B------:R-:W-:Y:S01]  /*5a00*/  HMMA.16816.F32 R116, R12.reuse, R66, RZ ;  /* 0x000000420c74723c */ /* 0x040fe200000018ff */
[----:B--2---:R-:W-:Y:S02]  /*5a10*/  FFMA.FTZ R2, R45, c[0x0][0x2d0], -R0 ;  /* 0x0000b4002d027a23 */ /* 0x004fe40000010800 */
[----:B------:R-:W2:Y:S05]  /*5a20*/  LDSM.16.MT88.4 R44, [R238+0x2900] ;  /* 0x00290000ee2c783b */ /* 0x000eaa0000004200 */
[----:B-1----:R-:W-:Y:S01]  /*5a30*/  HMMA.16816.F32 R112, R12, R36, RZ ;  /* 0x000000240c70723c */ /* 0x002fe200000018ff */
[----:B------:R1:W3:Y:S02]  /*5a40*/  MUFU.EX2 R216, R2 ;  /* 0x0000000200d87308 */ /* 0x0002e40000000800 */
[----:B-1----:R-:W-:Y:S01]  /*5a50*/  IMAD.MOV.U32 R2, RZ, RZ, R80 ;  /* 0x000000ffff027224 */ /* 0x002fe200078e0050 */
[----:B---3--:R-:W-:Y:S01]  /*5a60*/  F2FP.PACK_AB R7, R216, R25 ;  /* 0x00000019d807723e */ /* 0x008fe200000000ff */
[----:B------:R-:W1:Y:S03]  /*5a70*/  LDSM.16.MT88.4 R80, [R239+0x2900] ;  /* 0x00290000ef50783b */ /* 0x000e660000004200 */
[----:B------:R-:W-:-:S03]  /*5a80*/  F2FP.PACK_AB R11, R2, R236 ;  /* 0x000000ec020b723e */ /* 0x000fc600000000ff */
[-C--:B------:R-:W-:Y:S08]  /*5a90*/  HMMA.16816.F32 R184, R4, R60.reuse, R96 ;  /* 0x0000003c04b8723c */ /* 0x080ff00000001860 */
[C---:B------:R-:W-:Y:S07]  /*5aa0*/  HMMA.16816.F32 R180, R8.reuse, R60, R100 ;  /* 0x0000003c08b4723c */ /* 0x040fee0000001864 */
[----:B------:R-:W-:Y:S01]  /*5ab0*/  IMAD.MOV.U32 R61, RZ, RZ, R109 ;  /* 0x000000ffff3d7224 */ /* 0x000fe200078e006d */
[----:B------:R-:W-:Y:S01]  /*5ac0*/  HMMA.16816.F32 R192, R8, R28, R92 ;  /* 0x0000001c08c0723c */ /* 0x000fe2000000185c */
[----:B------:R-:W-:-:S07]  /*5ad0*/  MOV R60, R108 ;  /* 0x0000006c003c7202 */ /* 0x000fce0000000f00 */
[----:B------:R-:W-:Y:S07]  /*5ae0*/  HMMA.16816.F32 R188, R4, R28, R88 ;  /* 0x0000001c04bc723c */ /* 0x000fee0000001858 */
[----:B------:R-:W-:Y:S01]  /*5af0*/  MOV R29, R105 ;  /* 0x00000069001d7202 */ /* 0x000fe20000000f00 */
[----:B------:R-:W-:Y:S01]  /*5b00*/  IMAD.MOV.U32 R28, RZ, RZ, R104 ;  /* 0x000000ffff1c7224 */ /* 0x000fe200078e0068 */
[C---:B------:R-:W-:Y:S08]  /*5b10*/  HMMA.16816.F32 R108, R12.reuse, R38, RZ ;  /* 0x000000260c6c723c */ /* 0x040ff000000018ff */
[C---:B------:R-:W-:Y:S08]  /*5b20*/  HMMA.16816.F32 R104, R12.reuse, R32, RZ ;  /* 0x000000200c68723c */ /* 0x040ff000000018ff */
[----:B------:R-:W-:Y:S08]  /*5b30*/  HMMA.16816.F32 R100, R12, R34, RZ ;  /* 0x000000220c64723c */ /* 0x000ff000000018ff */
[C---:B--2---:R-:W-:Y:S08]  /*5b40*/  HMMA.16816.F32 R12, R4.reuse, R44, R148 ;  /* 0x0000002c040c723c */ /* 0x044ff00000001894 */
[----:B------:R-:W-:Y:S07]  /*5b50*/  HMMA.16816.F32 R200, R4, R52, R156 ;  /* 0x0000003404c8723c */ /* 0x000fee000000189c */
[----:B------:R-:W-:Y:S01]  /*5b60*/  IMAD.MOV.U32 R159, RZ, RZ, R196 ;  /* 0x000000ffff9f7224 */ /* 0x000fe200078e00c4 */
[----:B------:R-:W-:Y:S01]  /*5b70*/  HMMA.16816.F32 R92, R16, R72, RZ ;  /* 0x00000048105c723c */ /* 0x000fe200000018ff */
        /* <DEDUP_REMOVED lines=12> */
[----:B------:R-:W-:-:S04]  /*5c40*/  IMAD.MOV.U32 R28, RZ, RZ, R210 ;  /* 0x000000ffff1c7224 */ /* 0x000fc800078e00d2 */
[----:B------:R-:W-:Y:S01]  /*5c50*/  IMAD.MOV.U32 R155, RZ, RZ, R208 ;  /* 0x000000ffff9b7224 */ /* 0x000fe200078e00d0 */
[----:B------:R-:W-:Y:S01]  /*5c60*/  HMMA.16816.F32 R12, R16, R64, RZ ;  /* 0x00000040100c723c */ /* 0x000fe200000018ff */
[----:B------:R-:W-:Y:S01]  /*5c70*/  IMAD.MOV.U32 R154, RZ, RZ, R167 ;  /* 0x000000ffff9a7224 */ /* 0x000fe200078e00a7 */
[----:B------:R-:W-:Y:S01]  /*5c80*/  MOV R152, R166 ;  /* 0x000000a600987202 */ /* 0x000fe20000000f00 */
[----:B------:R-:W-:-:S05]  /*5c90*/  IMAD.MOV.U32 R153, RZ, RZ, R25 ;  /* 0x000000ffff997224 */ /* 0x000fca00078e0019 */
[C---:B------:R-:W-:Y:S08]  /*5ca0*/  HMMA.16816.F32 R208, R4.reuse, R46, R116 ;  /* 0x0000002e04d0723c */ /* 0x040ff00000001874 */
[----:B------:R-:W-:Y:S08]  /*5cb0*/  HMMA.16816.F32 R112, R4, R84, R112 ;  /* 0x000000540470723c */ /* 0x000ff00000001870 */
[----:B------:R-:W-:Y:S08]  /*5cc0*/  HMMA.16816.F32 R116, R8, R44, R12 ;  /* 0x0000002c0874723c */ /* 0x000ff0000000180c */
[C---:B------:R-:W-:Y:S08]  /*5cd0*/  HMMA.16816.F32 R12, R16.reuse, R36, RZ ;  /* 0x00000024100c723c */ /* 0x040ff000000018ff */
[----:B------:R-:W-:Y:S01]  /*5ce0*/  HMMA.16816.F32 R96, R16, R76, RZ ;  /* 0x0000004c1060723c */ /* 0x000fe200000018ff */
[----:B------:R-:W-:Y:S01]  /*5cf0*/  IMAD.MOV.U32 R223, RZ, RZ, R112 ;  /* 0x000000ffffdf7224 */ /* 0x000fe200078e0070 */
[----:B------:R-:W-:Y:S01]  /*5d00*/  MOV R221, R114 ;  /* 0x0000007200dd7202 */ /* 0x000fe20000000f00 */
[----:B------:R-:W-:-:S02]  /*5d10*/  IMAD.MOV.U32 R222, RZ, RZ, R113 ;  /* 0x000000ffffde7224 */ /* 0x000fc400078e0071 */
[----:B------:R-:W-:Y:S02]  /*5d20*/  IMAD.MOV.U32 R220, RZ, RZ, R115 ;  /* 0x000000ffffdc7224 */ /* 0x000fe400078e0073 */
[----:B------:R-:W-:Y:S01]  /*5d30*/  IMAD.MOV.U32 R76, RZ, RZ, R40 ;  /* 0x000000ffff4c7224 */ /* 0x000fe200078e0028 */
[----:B------:R-:W-:Y:S01]  /*5d40*/  MOV R77, R41 ;  /* 0x00000029004d7202 */ /* 0x000fe20000000f00 */
[C---:B------:R-:W-:Y:S08]  /*5d50*/  HMMA.16816.F32 R36, R16.reuse, R38, RZ ;  /* 0x000000261024723c */ /* 0x040ff000000018ff */
[----:B------:R-:W-:Y:S08]  /*5d60*/  HMMA.16816.F32 R40, R16, R42, RZ ;  /* 0x0000002a1028723c */ /* 0x000ff000000018ff */
[----:B------:R-:W-:Y:S01]  /*5d70*/  HMMA.16816.F32 R112, R8, R84, R12 ;  /* 0x000000540870723c */ /* 0x000fe2000000180c */
[----:B------:R-:W2:Y:S06]  /*5d80*/  LDSM.16.MT88.4 R12, [R237+0x1100] ;  /* 0x00110000ed0c783b */ /* 0x000eac0000004200 */
[----:B------:R-:W-:Y:S01]  /*5d90*/  MOV R85, R72 ;  /* 0x0000004800557202 */ /* 0x000fe20000000f00 */
[----:B------:R-:W-:Y:S01]  /*5da0*/  IMAD.MOV.U32 R84, RZ, RZ, R73 ;  /* 0x000000ffff547224 */ /* 0x000fe200078e0049 */
[----:B------:R-:W-:Y:S08]  /*5db0*/  HMMA.16816.F32 R164, R4, R62, R144 ;  /* 0x0000003e04a4723c */ /* 0x000ff00000001890 */
[----:B------:R-:W-:Y:S08]  /*5dc0*/  HMMA.16816.F32 R72, R16, R74, RZ ;  /* 0x0000004a1048723c */ /* 0x000ff000000018ff */
[----:B------:R-:W-:Y:S07]  /*5dd0*/  HMMA.16816.F32 R40, R8, R62, R40 ;  /* 0x0000003e0828723c */ /* 0x000fee0000001828 */
[----:B------:R-:W-:Y:S01]  /*5de0*/  IMAD.MOV.U32 R63, RZ, RZ, R76 ;  /* 0x000000ffff3f7224 */ /* 0x000fe200078e004c */
[----:B------:R-:W-:Y:S01]  /*5df0*/  MOV R62, R77 ;  /* 0x0000004d003e7202 */ /* 0x000fe20000000f00 */
[----:B------:R-:W-:Y:S08]  /*5e00*/  HMMA.16816.F32 R108, R4, R86, R108 ;  /* 0x00000056046c723c */ /* 0x000ff0000000186c */
[----:B------:R-:W-:Y:S08]  /*5e10*/  HMMA.16816.F32 R76, R16, R78, RZ ;  /* 0x0000004e104c723c */ /* 0x000ff000000018ff */
[----:B------:R-:W-:Y:S07]  /*5e20*/  HMMA.16816.F32 R36, R8, R86, R36 ;  /* 0x000000560824723c */ /* 0x000fee0000001824 */
[----:B------:R-:W-:Y:S01]  /*5e30*/  IMAD.MOV.U32 R86, RZ, RZ, R157 ;  /* 0x000000ffff567224 */ /* 0x000fe200078e009d */
[----:B------:R-:W-:Y:S01]  /*5e40*/  MOV R157, R2 ;  /* 0x00000002009d7202 */ /* 0x000fe20000000f00 */
[--C-:B------:R-:W-:Y:S01]  /*5e50*/  FFMA.FTZ R2, R176, c[0x0][0x2d0], -R21.reuse ;  /* 0x0000b400b0027a23 */ /* 0x100fe20000010815 */
[-C--:B------:R-:W-:Y:S08]  /*5e60*/  HMMA.16816.F32 R124, R4, R54.reuse, R124 ;  /* 0x00000036047c723c */ /* 0x080ff0000000187c */
[----:B------:R-:W-:Y:S01]  /*5e70*/  HMMA.16816.F32 R72, R8, R54, R72 ;  /* 0x000000360848723c */ /* 0x000fe20000001848 */
[----:B------:R3:W-:Y:S07]  /*5e80*/  MUFU.EX2 R55, R2 ;  /* 0x0000000200377308 */ /* 0x0007ee0000000800 */
[-C--:B------:R-:W-:Y:S08]  /*5e90*/  HMMA.16816.F32 R160, R4, R56.reuse, R160 ;  /* 0x0000003804a0723c */ /* 0x080ff000000018a0 */
[----:B------:R-:W-:Y:S01]  /*5ea0*/  HMMA.16816.F32 R96, R8, R56, R96 ;  /* 0x000000380860723c */ /* 0x000fe20000001860 */
[----:B---3--:R-:W-:-:S04]  /*5eb0*/  FFMA.FTZ R2, R177, c[0x0][0x2d0], -R21 ;  /* 0x0000b400b1027a23 */ /* 0x008fc80000010815 */
[----:B------:R3:W4:Y:S03]  /*5ec0*/  MUFU.EX2 R57, R2 ;  /* 0x0000000200397308 */ /* 0x0007260000000800 */
[-C--:B------:R-:W-:Y:S08]  /*5ed0*/  HMMA.16816.F32 R128, R4, R58.reuse, R128 ;  /* 0x0000003a0480723c */ /* 0x080ff00000001880 */
[----:B------:R-:W-:Y:S01]  /*5ee0*/  HMMA.16816.F32 R76, R8, R58, R76 ;  /* 0x0000003a084c723c */ /* 0x000fe2000000184c */
[----:B---3--:R-:W-:-:S07]  /*5ef0*/  FFMA.FTZ R2, R178, c[0x0][0x2d0], -R21 ;  /* 0x0000b400b2027a23 */ /* 0x008fce0000010815 */
[----:B------:R-:W-:Y:S01]  /*5f00*/  HMMA.16816.F32 R88, R16, R68, RZ ;  /* 0x000000441058723c */ /* 0x000fe200000018ff */
[----:B------:R3:W-:Y:S07]  /*5f10*/  MUFU.EX2 R58, R2 ;  /* 0x00000002003a7308 */ /* 0x0007ee0000000800 */
[----:B------:R-:W-:Y:S08]  /*5f20*/  HMMA.16816.F32 R92, R8, R52, R92 ;  /* 0x00000034085c723c */ /* 0x000ff0000000185c */
[----:B------:R-:W-:Y:S01]  /*5f30*/  HMMA.16816.F32 R68, R16, R70, RZ ;  /* 0x000000461044723c */ /* 0x000fe200000018ff */
[----:B---3--:R-:W-:-:S04]  /*5f40*/  FFMA.FTZ R2, R179, c[0x0][0x2d0], -R21 ;  /* 0x0000b400b3027a23 */ /* 0x008fc80000010815 */
[----:B------:R3:W-:Y:S03]  /*5f50*/  MUFU.EX2 R59, R2 ;  /* 0x00000002003b7308 */ /* 0x0007e60000000800 */
[----:B-1----:R-:W-:Y:S08]  /*5f60*/  HMMA.16816.F32 R104, R4, R80, R104 ;  /* 0x000000500468723c */ /* 0x002ff00000001868 */
[----:B------:R-:W-:Y:S01]  /*5f70*/  HMMA.16816.F32 R88, R8, R48, R88 ;  /* 0x000000300858723c */ /* 0x000fe20000001858 */
[----:B---3--:R-:W-:-:S02]  /*5f80*/  FFMA.FTZ R2, R174, c[0x0][0x2d0], -R20 ;  /* 0x0000b400ae027a23 */ /* 0x008fc40000010814 */
[----:B------:R-:W-:-:S05]  /*5f90*/  IMAD.MOV.U32 R174, RZ, RZ, R159 ;  /* 0x000000ffffae7224 */ /* 0x000fca00078e009f */
[C---:B------:R-:W-:Y:S01]  /*5fa0*/  HMMA.16816.F32 R140, R4.reuse, R30, R140 ;  /* 0x0000001e048c723c */ /* 0x040fe2000000188c */
[----:B------:R1:W-:Y:S07]  /*5fb0*/  MUFU.EX2 R52, R2 ;  /* 0x0000000200347308 */ /* 0x0003ee0000000800 */
        /* <DEDUP_REMOVED lines=9> */
[----:B-1----:R-:W-:-:S02]  /*6050*/  FFMA.FTZ R2, R175, c[0x0][0x2d0], -R20 ;  /* 0x0000b400af027a23 */ /* 0x002fc40000010814 */
[----:B------:R-:W-:Y:S02]  /*6060*/  IMAD.MOV.U32 R107, RZ, RZ, R155 ;  /* 0x000000ffff6b7224 */ /* 0x000fe400078e009b */
[----:B------:R1:W3:Y:S01]  /*6070*/  MUFU.EX2 R53, R2 ;  /* 0x0000000200357308 */ /* 0x0002e20000000800 */
[----:B------:R-:W-:Y:S02]  /*6080*/  IMAD.MOV.U32 R155, RZ, RZ, R156 ;  /* 0x000000ffff9b7224 */ /* 0x000fe400078e009c */
[----:B------:R-:W-:Y:S01]  /*6090*/  HMMA.16816.F32 R64, R16, R66, RZ ;  /* 0x000000421040723c */ /* 0x000fe200000018ff */
[----:B------:R-:W-:Y:S02]  /*60a0*/  IMAD.MOV.U32 R175, RZ, RZ, R152 ;  /* 0x000000ffffaf7224 */ /* 0x000fe400078e0098 */
[----:B------:R-:W-:Y:S02]  /*60b0*/  IMAD.MOV.U32 R104, RZ, RZ, R223 ;  /* 0x000000ffff687224 */ /* 0x000fe400078e00df */
[----:B------:R-:W-:-:S03]  /*60c0*/  IMAD.MOV.U32 R105, RZ, RZ, R222 ;  /* 0x000000ffff697224 */ /* 0x000fc600078e00de */
[----:B------:R-:W-:Y:S01]  /*60d0*/  HMMA.16816.F32 R4, R16, R32, RZ ;  /* 0x000000201004723c */ /* 0x000fe200000018ff */
[----:B-1----:R-:W-:Y:S02]  /*60e0*/  FFMA.FTZ R2, R173, c[0x0][0x2d0], -R20 ;  /* 0x0000b400ad027a23 */ /* 0x002fe40000010814 */
[----:B------:R-:W-:-:S05]  /*60f0*/  IMAD.MOV.U32 R173, RZ, RZ, R153 ;  /* 0x000000ffffad7224 */ /* 0x000fca00078e0099 */
[----:B------:R-:W-:Y:S01]  /*6100*/  HMMA.16816.F32 R68, R8, R50, R68 ;  /* 0x000000320844723c */ /* 0x000fe20000001844 */
[----:B------:R1:W-:Y:S07]  /*6110*/  MUFU.EX2 R54, R2 ;  /* 0x0000000200367308 */ /* 0x0003ee0000000800 */
[C---:B------:R-:W-:Y:S08]  /*6120*/  HMMA.16816.F32 R24, R16.reuse, R26, RZ ;  /* 0x0000001a1018723c */ /* 0x040ff000000018ff */
[----:B------:R-:W-:Y:S01]  /*6130*/  HMMA.16816.F32 R16, R16, R34, RZ ;  /* 0x000000221010723c */ /* 0x000fe200000018ff */
[----:B-1----:R-:W-:Y:S01]  /*6140*/  FFMA.FTZ R2, R172, c[0x0][0x2d0], -R20 ;  /* 0x0000b400ac027a23 */ /* 0x002fe20000010814 */
[----:B------:R-:W-:-:S03]  /*6150*/  MOV R172, R154 ;  /* 0x0000009a00ac7202 */ /* 0x000fc60000000f00 */
[----:B------:R1:W1:Y:S03]  /*6160*/  MUFU.EX2 R56, R2 ;  /* 0x0000000200387308 */ /* 0x0002660000000800 */
[C---:B------:R-:W-:Y:S08]  /*6170*/  HMMA.16816.F32 R64, R8.reuse, R46, R64 ;  /* 0x0000002e0840723c */ /* 0x040ff00000001840 */
[----:B------:R-:W-:Y:S01]  /*6180*/  HMMA.16816.F32 R100, R8, R80, R4 ;  /* 0x000000500864723c */ /* 0x000fe20000001804 */
[----:B-1----:R-:W-:-:S06]  /*6190*/  FFMA.FTZ R2, R168, c[0x0][0x2d0], -R3 ;  /* 0x0000b400a8027a23 */ /* 0x002fcc0000010803 */
[--C-:B------:R-:W-:Y:S01]  /*61a0*/  FFMA.FTZ R4, R171, c[0x0][0x2d0], -R3.reuse ;  /* 0x0000b400ab047a23 */ /* 0x100fe20000010803 */
[C---:B------:R-:W-:Y:S01]  /*61b0*/  HMMA.16816.F32 R24, R8.reuse, R30, R24 ;  /* 0x0000001e0818723c */ /* 0x040fe20000001818 */
[----:B------:R1:W-:Y:S07]  /*61c0*/  MUFU.EX2 R48, R2 ;  /* 0x0000000200307308 */ /* 0x0003ee0000000800 */
[----:B------:R-:W-:Y:S01]  /*61d0*/  HMMA.16816.F32 R80, R8, R82, R16 ;  /* 0x000000520850723c */ /* 0x000fe20000001810 */
[----:B------:R-:W-:Y:S01]  /*61e0*/  MUFU.EX2 R51, R4 ;  /* 0x0000000400337308 */ /* 0x000fe20000000800 */
[----:B------:R-:W2:Y:S05]  /*61f0*/  LDSM.16.MT88.4 R16, [R238+0x1100] ;  /* 0x00110000ee10783b */ /* 0x000eaa0000004200 */
[----:B----4-:R-:W-:Y:S01]  /*6200*/  F2FP.PACK_AB R8, R57, R55 ;  /* 0x000000373908723e */ /* 0x010fe200000000ff */
[----:B-1----:R-:W-:Y:S01]  /*6210*/  FFMA.FTZ R2, R169, c[0x0][0x2d0], -R3 ;  /* 0x0000b400a9027a23 */ /* 0x002fe20000010803 */
[----:B---3--:R-:W-:-:S02]  /*6220*/  F2FP.PACK_AB R9, R53, R52 ;  /* 0x000000343509723e */ /* 0x008fc400000000ff */
[----:B------:R-:W-:Y:S01]  /*6230*/  F2FP.PACK_AB R10, R59, R58 ;  /* 0x0000003a3b0a723e */ /* 0x000fe200000000ff */
[----:B------:R1:W3:Y:S01]  /*6240*/  MUFU.EX2 R49, R2 ;  /* 0x0000000200317308 */ /* 0x0002e20000000800 */
[----:B------:R-:W-:-:S07]  /*6250*/  F2FP.PACK_AB R11, R56, R54 ;  /* 0x00000036380b723e */ /* 0x000fce00000000ff */
[----:B--2---:R-:W-:Y:S01]  /*6260*/  HMMA.16816.F32 R144, R8, R12, R180 ;  /* 0x0000000c0890723c */ /* 0x004fe200000018b4 */
[----:B-1----:R-:W-:Y:S01]  /*6270*/  FFMA.FTZ R2, R170, c[0x0][0x2d0], -R3 ;  /* 0x0000b400aa027a23 */ /* 0x002fe20000010803 */
[----:B---3--:R-:W-:-:S03]  /*6280*/  F2FP.PACK_AB R4, R49, R48 ;  /* 0x000000303104723e */ /* 0x008fc600000000ff */
[----:B------:R1:W2:Y:S03]  /*6290*/  MUFU.EX2 R50, R2 ;  /* 0x0000000200327308 */ /* 0x0002a60000000800 */
[----:B------:R-:W-:Y:S01]  /*62a0*/  HMMA.16816.F32 R32, R8, R18, R24 ;  /* 0x000000120820723c */ /* 0x000fe20000001818 */
[----:B------:R-:W-:Y:S01]  /*62b0*/  LDSM.16.MT88.4 R24, [R238+0x3100] ;  /* 0x00310000ee18783b */ /* 0x000fe20000004200 */
[----:B-1----:R-:W-:Y:S01]  /*62c0*/  FFMA.FTZ R2, R136, c[0x0][0x2d0], -R0 ;  /* 0x0000b40088027a23 */ /* 0x002fe20000010800 */
[----:B--2---:R-:W-:Y:S01]  /*62d0*/  F2FP.PACK_AB R6, R51, R50 ;  /* 0x000000323306723e */ /* 0x004fe200000000ff */
[----:B------:R-:W-:Y:S02]  /*62e0*/  IMAD.MOV.U32 R136, RZ, RZ, R216 ;  /* 0x000000ffff887224 */ /* 0x000fe400078e00d8 */
[----:B------:R1:W-:Y:S02]  /*62f0*/  MUFU.EX2 R44, R2 ;  /* 0x00000002002c7308 */ /* 0x0003e40000000800 */
[----:B-1----:R-:W-:Y:S01]  /*6300*/  FFMA.FTZ R2, R135, c[0x0][0x2d0], -R0 ;  /* 0x0000b40087027a23 */ /* 0x002fe20000010800 */
[----:B------:R-:W-:-:S05]  /*6310*/  MOV R135, R207 ;  /* 0x000000cf00877202 */ /* 0x000fca0000000f00 */
[----:B------:R1:W2:Y:S02]  /*6320*/  MUFU.EX2 R45, R2 ;  /* 0x00000002002d7308 */ /* 0x0002a40000000800 */
[----:B-1----:R-:W-:Y:S01]  /*6330*/  FFMA.FTZ R2, R133, c[0x0][0x2d0], -R0 ;  /* 0x0000b40085027a23 */ /* 0x002fe20000010800 */
[----:B--2---:R-:W-:Y:S02]  /*6340*/  F2FP.PACK_AB R5, R45, R44 ;  /* 0x0000002c2d05723e */ /* 0x004fe400000000ff */
[----:B------:R-:W-:-:S03]  /*6350*/  MOV R133, R157 ;  /* 0x0000009d00857202 */ /* 0x000fc60000000f00 */
[----:B------:R1:W-:Y:S02]  /*6360*/  MUFU.EX2 R46, R2 ;  /* 0x00000002002e7308 */ /* 0x0003e40000000800 */
[----:B-1----:R-:W-:Y:S02]  /*6370*/  FFMA.FTZ R2, R132, c[0x0][0x2d0], -R0 ;  /* 0x0000b40084027a23 */ /* 0x002fe40000010800 */
[----:B------:R-:W-:-:S04]  /*6380*/  IMAD.MOV.U32 R132, RZ, RZ, R206 ;  /* 0x000000ffff847224 */ /* 0x000fc800078e00ce */
[----:B------:R-:W1:Y:S02]  /*6390*/  MUFU.EX2 R47, R2 ;  /* 0x00000002002f7308 */ /* 0x000e640000000800 */
[----:B-1----:R-:W-:Y:S01]  /*63a0*/  F2FP.PACK_AB R7, R47, R46 ;  /* 0x0000002e2f07723e */ /* 0x002fe200000000ff */
[----:B------:R-:W-:-:S06]  /*63b0*/  IMAD.MOV.U32 R2, RZ, RZ, R158 ;  /* 0x000000ffff027224 */ /* 0x000fcc00078e009e */
[C---:B------:R-:W-:Y:S07]  /*63c0*/  HMMA.16816.F32 R156, R4.reuse, R12, R184 ;  /* 0x0000000c049c723c */ /* 0x040fee00000018b8 */
[----:B------:R-:W-:Y:S01]  /*63d0*/  IMAD.MOV.U32 R186, RZ, RZ, R28 ;  /* 0x000000ffffba7224 */ /* 0x000fe200078e001c */
[----:B------:R-:W-:Y:S01]  /*63e0*/  HMMA.16816.F32 R164, R4, R14, R164 ;  /* 0x0000000e04a4723c */ /* 0x000fe200000018a4 */
[----:B------:R-:W-:Y:S01]  /*63f0*/  IMAD.MOV.U32 R184, RZ, RZ, R29 ;  /* 0x000000ffffb87224 */ /* 0x000fe200078e001d */
[----:B------:R-:W-:Y:S01]  /*6400*/  MOV R187, R155 ;  /* 0x0000009b00bb7202 */ /* 0x000fe20000000f00 */
[----:B------:R-:W-:-:S05]  /*6410*/  IMAD.MOV.U32 R185, RZ, RZ, R205 ;  /* 0x000000ffffb97224 */ /* 0x000fca00078e00cd */
[C---:B------:R-:W-:Y:S01]  /*6420*/  HMMA.16816.F32 R28, R8.reuse, R14, R40 ;  /* 0x0000000e081c723c */ /* 0x040fe20000001828 */
[----:B------:R-:W1:Y:S07]  /*6430*/  LDSM.16.MT88.4 R12, [R240+0x1100] ;  /* 0x00110000f00c783b */ /* 0x000e6e0000004200 */
[-C--:B------:R-:W-:Y:S08]  /*6440*/  HMMA.16816.F32 R152, R8, R16.reuse, R192 ;  /* 0x000000100898723c */ /* 0x080ff000000018c0 */
[C---:B------:R-:W-:Y:S08]  /*6450*/  HMMA.16816.F32 R176, R4.reuse, R16, R188 ;  /* 0x0000001004b0723c */ /* 0x040ff000000018bc */
[----:B------:R-:W-:Y:S01]  /*6460*/  HMMA.16816.F32 R188, R4, R18, R140 ;  /* 0x0000001204bc723c */ /* 0x000fe2000000188c */
[----:B------:R-:W2:Y:S06]  /*6470*/  LDSM.16.MT88.4 R16, [R239+0x1100] ;  /* 0x00110000ef10783b */ /* 0x000eac0000004200 */
[----:B------:R-:W-:Y:S01]  /*6480*/  MOV R143, R107 ;  /* 0x0000006b008f7202 */ /* 0x000fe20000000f00 */
[----:B------:R-:W-:Y:S01]  /*6490*/  IMAD.MOV.U32 R107, RZ, RZ, R220 ;  /* 0x000000ffff6b7224 */ /* 0x000fe200078e00dc */
[----:B------:R-:W-:Y:S01]  /*64a0*/  MOV R141, R218 ;  /* 0x000000da008d7202 */ /* 0x000fe20000000f00 */
[----:B------:R-:W-:-:S02]  /*64b0*/  IMAD.MOV.U32 R140, RZ, RZ, R219 ;  /* 0x000000ffff8c7224 */ /* 0x000fc400078e00db */
[----:B------:R-:W-:Y:S01]  /*64c0*/  IMAD.MOV.U32 R142, RZ, RZ, R217 ;  /* 0x000000ffff8e7224 */ /* 0x000fe200078e00d9 */
[-C--:B-1----:R-:W-:Y:S07]  /*64d0*/  HMMA.16816.F32 R192, R4, R12.reuse, R160 ;  /* 0x0000000c04c0723c */ /* 0x082fee00000018a0 */
[----:B------:R-:W-:Y:S01]  /*64e0*/  IMAD.MOV.U32 R160, RZ, RZ, R199 ;  /* 0x000000ffffa07224 */ /* 0x000fe200078e00c7 */
[----:B------:R-:W-:Y:S01]  /*64f0*/  MOV R162, R197 ;  /* 0x000000c500a27202 */ /* 0x000fe20000000f00 */
[----:B------:R-:W-:Y:S01]  /*6500*/  IMAD.MOV.U32 R161, RZ, RZ, R198 ;  /* 0x000000ffffa17224 */ /* 0x000fe200078e00c6 */
[----:B------:R-:W-:Y:S01]  /*6510*/  HMMA.16816.F32 R168, R8, R12, R96 ;  /* 0x0000000c08a8723c */ /* 0x000fe20000001860 */
[----:B------:R-:W-:-:S06]  /*6520*/  IMAD.MOV.U32 R163, RZ, RZ, R196 ;  /* 0x000000ffffa37224 */ /* 0x000fcc00078e00c4 */
[----:B------:R-:W-:Y:S01]  /*6530*/  MOV R99, R204 ;  /* 0x000000cc00637202 */ /* 0x000fe20000000f00 */
[-C--:B------:R-:W-:Y:S01]  /*6540*/  HMMA.16816.F32 R196, R4, R14.reuse, R128 ;  /* 0x0000000e04c4723c */ /* 0x080fe20000001880 */
[----:B------:R-:W-:Y:S01]  /*6550*/  MOV R96, R140 ;  /* 0x0000008c00607202 */ /* 0x000fe20000000f00 */
[----:B------:R-:W-:Y:S02]  /*6560*/  IMAD.MOV.U32 R97, RZ, RZ, R141 ;  /* 0x000000ffff617224 */ /* 0x000fe400078e008d */
[----:B------:R-:W-:Y:S01]  /*6570*/  IMAD.MOV.U32 R140, RZ, RZ, R184 ;  /* 0x000000ffff8c7224 */ /* 0x000fe200078e00b8 */
[----:B------:R-:W-:Y:S01]  /*6580*/  MOV R184, R175 ;  /* 0x000000af00b87202 */ /* 0x000fe20000000f00 */
[----:B------:R-:W-:Y:S01]  /*6590*/  IMAD.MOV.U32 R98, RZ, RZ, R142 ;  /* 0x000000ffff627224 */ /* 0x000fe200078e008e */
[----:B------:R-:W-:Y:S01]  /*65a0*/  MOV R142, R187 ;  /* 0x000000bb008e7202 */ /* 0x000fe20000000f00 */
[----:B------:R-:W-:Y:S01]  /*65b0*/  HMMA.16816.F32 R76, R8, R14, R76 ;  /* 0x0000000e084c723c */ /* 0x000fe2000000184c */
[----:B------:R-:W1:Y:S01]  /*65c0*/  LDSM.16.MT88.4 R12, [R237+0x3100] ;  /* 0x00310000ed0c783b */ /* 0x000e620000004200 */
[----:B------:R-:W-:-:S02]  /*65d0*/  IMAD.MOV.U32 R141, RZ, RZ, R186 ;  /* 0x000000ffff8d7224 */ /* 0x000fc400078e00ba */
[----:B------:R-:W-:-:S04]  /*65e0*/  IMAD.MOV.U32 R175, RZ, RZ, R63 ;  /* 0x000000ffffaf7224 */ /* 0x000fc800078e003f */
[----:B--2---:R-:W-:Y:S01]  /*65f0*/  HMMA.16816.F32 R220, R8, R18, R72 ;  /* 0x0000001208dc723c */ /* 0x004fe20000001848 */
[----:B------:R-:W-:Y:S01]  /*6600*/  IMAD.MOV.U32 R186, RZ, RZ, R173 ;  /* 0x000000ffffba7224 */ /* 0x000fe200078e00ad */
[----:B------:R-:W-:-:S06]  /*6610*/  MOV R173, R62 ;  /* 0x0000003e00ad7202 */ /* 0x000fcc0000000f00 */
[-C--:B------:R-:W-:Y:S08]  /*6620*/  HMMA.16816.F32 R180, R8, R16.reuse, R92 ;  /* 0x0000001008b4723c */ /* 0x080ff0000000185c */
[C---:B------:R-:W-:Y:S08]  /*6630*/  HMMA.16816.F32 R200, R4.reuse, R16, R200 ;  /* 0x0000001004c8723c */ /* 0x040ff000000018c8 */
[----:B------:R-:W-:Y:S01]  /*6640*/  HMMA.16816.F32 R204, R4, R18, R124 ;  /* 0x0000001204cc723c */ /* 0x000fe2000000187c */
[----:B------:R-:W-:Y:S01]  /*6650*/  LDSM.16.MT88.4 R16, [R240+0x3100] ;  /* 0x00310000f010783b */ /* 0x000fe20000004200 */
[----:B------:R-:W-:Y:S01]  /*6660*/  IMAD.MOV.U32 R129, RZ, RZ, R96 ;  /* 0x000000ffff817224 */ /* 0x000fe200078e0060 */
[----:B------:R-:W-:Y:S01]  /*6670*/  MOV R130, R97 ;  /* 0x0000006100827202 */ /* 0x000fe20000000f00 */
[----:B------:R-:W-:-:S02]  /*6680*/  IMAD.MOV.U32 R187, RZ, RZ, R86 ;  /* 0x000000ffffbb7224 */ /* 0x000fc400078e0056 */
[----:B------:R-:W-:Y:S02]  /*6690*/  IMAD.MOV.U32 R63, RZ, RZ, R61 ;  /* 0x000000ffff3f7224 */ /* 0x000fe400078e003d */
[-C--:B-1----:R-:W-:Y:S08]  /*66a0*/  HMMA.16816.F32 R72, R4, R12.reuse, R212 ;  /* 0x0000000c0448723c */ /* 0x082ff000000018d4 */
[----:B------:R-:W-:Y:S08]  /*66b0*/  HMMA.16816.F32 R216, R8, R12, R88 ;  /* 0x0000000c08d8723c */ /* 0x000ff00000001858 */
[----:B------:R-:W-:Y:S01]  /*66c0*/  HMMA.16816.F32 R40, R4, R14, R120 ;  /* 0x0000000e0428723c */ /* 0x000fe20000001878 */
[----:B------:R-:W-:Y:S01]  /*66d0*/  MOV R96, R140 ;  /* 0x0000008c00607202 */ /* 0x000fe20000000f00 */
[----:B------:R-:W-:Y:S01]  /*66e0*/  IMAD.MOV.U32 R86, RZ, RZ, R84 ;  /* 0x000000ffff567224 */ /* 0x000fe200078e0054 */
[----:B------:R-:W-:Y:S01]  /*66f0*/  MOV R84, R251 ;  /* 0x000000fb00547202 */ /* 0x000fe20000000f00 */
[----:B------:R-:W-:-:S02]  /*6700*/  IMAD.MOV.U32 R62, RZ, RZ, R60 ;  /* 0x000000ffff3e7224 */ /* 0x000fc400078e003c */
[----:B------:R-:W-:Y:S02]  /*6710*/  IMAD.MOV.U32 R131, RZ, RZ, R98 ;  /* 0x000000ffff837224 */ /* 0x000fe400078e0062 */
[----:B------:R-:W-:Y:S01]  /*6720*/  IMAD.MOV.U32 R97, RZ, RZ, R141 ;  /* 0x000000ffff617224 */ /* 0x000fe200078e008d */
[----:B------:R-:W-:Y:S01]  /*6730*/  HMMA.16816.F32 R212, R8, R14, R68 ;  /* 0x0000000e08d4723c */ /* 0x000fe20000001844 */
[----:B------:R-:W1:Y:S07]  /*6740*/  LDSM.16.MT88.4 R12, [R239+0x3100] ;  /* 0x00310000ef0c783b */ /* 0x000e6e0000004200 */
[----:B------:R-:W-:Y:S01]  /*6750*/  HMMA.16816.F32 R88, R4, R24, R160 ;  /* 0x000000180458723c */ /* 0x000fe200000018a0 */
[----:B------:R-:W-:Y:S01]  /*6760*/  IMAD.MOV.U32 R140, RZ, RZ, R184 ;  /* 0x000000ffff8c7224 */ /* 0x000fe200078e00b8 */
[----:B------:R-:W-:Y:S01]  /*6770*/  MOV R61, R248 ;  /* 0x000000f8003d7202 */ /* 0x000fe20000000f00 */
[----:B------:R-:W-:Y:S01]  /*6780*/  FFMA.FTZ R2, R2, c[0x0][0x2d0], -R21 ;  /* 0x0000b40002027a23 */ /* 0x000fe20000010815 */
[----:B------:R-:W-:Y:S01]  /*6790*/  UIMAD.WIDE.U32 UR20, UR10, UR4, URZ ;  /* 0x000000040a1472a5 */ /* 0x000fe2000f8e003f */
[----:B------:R2:W5:Y:S02]  /*67a0*/  LDL.LU R251, [R1+0xbc] ;  /* 0x0000bc0001fb7983 */ /* 0x0005640000300800 */
[----:B------:R-:W-:Y:S01]  /*67b0*/  IMAD.MOV.U32 R163, RZ, RZ, R99 ;  /* 0x000000ffffa37224 */ /* 0x000fe200078e0063 */
[----:B------:R-:W-:Y:S01]  /*67c0*/  MOV R99, R143 ;  /* 0x0000008f00637202 */ /* 0x000fe20000000f00 */
        /* <DEDUP_REMOVED lines=13> */
[----:B------:R-:W-:Y:S02]  /*68a0*/  IMAD.MOV.U32 R85, RZ, RZ, R250 ;  /* 0x000000ffff557224 */ /* 0x000fe400078e00fa */
[----:B------:R-:W-:Y:S01]  /*68b0*/  IMAD.MOV.U32 R184, RZ, RZ, R86 ;  /* 0x000000ffffb87224 */ /* 0x000fe200078e0056 */
[----:B------:R-:W-:Y:S01]  /*68c0*/  MOV R86, R84 ;  /* 0x0000005400567202 */ /* 0x000fe20000000f00 */
[----:B------:R-:W-:Y:S02]  /*68d0*/  IMAD.MOV.U32 R173, RZ, RZ, R62 ;  /* 0x000000ffffad7224 */ /* 0x000fe400078e003e */
[----:B------:R-:W-:Y:S02]  /*68e0*/  IMAD.MOV.U32 R175, RZ, RZ, R63 ;  /* 0x000000ffffaf7224 */ /* 0x000fe400078e003f */
        /* <DEDUP_REMOVED lines=8> */
[----:B------:R-:W-:-:S05]  /*6970*/  IMAD.MOV.U32 R87, RZ, RZ, R85 ;  /* 0x000000ffff577224 */ /* 0x000fca00078e0055 */
[----:B------:R-:W-:Y:S01]  /*6980*/  HMMA.16816.F32 R108, R4, R18, R108 ;  /* 0x00000012046c723c */ /* 0x000fe2000000186c */
[----:B------:R-:W-:Y:S01]  /*6990*/  IMAD.MOV.U32 R127, RZ, RZ, R173 ;  /* 0x000000ffff7f7224 */ /* 0x000fe200078e00ad */
[----:B------:R-:W-:Y:S01]  /*69a0*/  MOV R129, R86 ;  /* 0x0000005600817202 */ /* 0x000fe20000000f00 */
[----:B------:R-:W-:-:S05]  /*69b0*/  IMAD.MOV.U32 R128, RZ, RZ, R175 ;  /* 0x000000ffff807224 */ /* 0x000fca00078e00af */
[----:B------:R-:W-:Y:S01]  /*69c0*/  HMMA.16816.F32 R36, R8, R18, R36 ;  /* 0x000000120824723c */ /* 0x000fe20000001824 */
[----:B------:R-:W-:Y:S01]  /*69d0*/  IMAD.MOV.U32 R70, RZ, RZ, R71 ;  /* 0x000000ffff467224 */ /* 0x000fe200078e0047 */
[----:B------:R1:W-:Y:S01]  /*69e0*/  MUFU.EX2 R19, R2 ;  /* 0x0000000200137308 */ /* 0x0003e20000000800 */
[----:B------:R-:W-:Y:S02]  /*69f0*/  IMAD.MOV.U32 R85, RZ, RZ, R246 ;  /* 0x000000ffff557224 */ /* 0x000fe400078e00f6 */
[----:B------:R-:W-:-:S03]  /*6a00*/  IMAD.MOV.U32 R161, RZ, RZ, R163 ;  /* 0x000000ffffa17224 */ /* 0x000fc600078e00a3 */
        /* <DEDUP_REMOVED lines=9> */
[----:B------:R-:W-:Y:S01]  /*6aa0*/  HMMA.16816.F32 R104, R4, R16, R104 ;  /* 0x000000100468723c */ /* 0x000fe20000001868 */
[----:B-1----:R-:W-:Y:S01]  /*6ab0*/  FFMA.FTZ R2, R69, c[0x0][0x2d0], -R21 ;  /* 0x0000b40045027a23 */ /* 0x002fe20000010815 */
[----:B------:R-:W-:Y:S01]  /*6ac0*/  @UP1 USHF.R.U32.HI UR10, URZ, UR5, UR21 ;  /* 0x000000053f0a1299 */ /* 0x000fe20008011615 */
[----:B------:R-:W-:Y:S01]  /*6ad0*/  IMAD.MOV.U32 R69, RZ, RZ, R70 ;  /* 0x000000ffff457224 */ /* 0x000fe200078e0046 */
[----:B------:R2:W5:Y:S01]  /*6ae0*/  LDL.LU R250, [R1+0xb8] ;  /* 0x0000b80001fa7983 */ /* 0x0005620000300800 */
[----:B------:R-:W-:-:S02]  /*6af0*/  IMAD.MOV.U32 R160, RZ, RZ, R85 ;  /* 0x000000ffffa07224 */ /* 0x000fc400078e0055 */
[----:B------:R-:W-:Y:S01]  /*6b00*/  IMAD.MOV.U32 R70, RZ, RZ, R71 ;  /* 0x000000ffff467224 */ /* 0x000fe200078e0047 */
[----:B------:R-:W-:Y:S01]  /*6b10*/  MOV R71, R124 ;  /* 0x0000007c00477202 */ /* 0x000fe20000000f00 */
[----:B------:R-:W-:Y:S02]  /*6b20*/  IMAD.MOV.U32 R128, RZ, RZ, R129 ;  /* 0x000000ffff807224 */ /* 0x000fe400078e0081 */
[----:B------:R-:W-:Y:S02]  /*6b30*/  IMAD.MOV.U32 R84, RZ, RZ, R247 ;  /* 0x000000ffff547224 */ /* 0x000fe400078e00f7 */
[----:B------:R-:W-:Y:S02]  /*6b40*/  IMAD.MOV.U32 R163, RZ, RZ, R184 ;  /* 0x000000ffffa37224 */ /* 0x000fe400078e00b8 */
[----:B------:R-:W-:Y:S01]  /*6b50*/  IMAD.MOV.U32 R99, RZ, RZ, R87 ;  /* 0x000000ffff637224 */ /* 0x000fe200078e0057 */
[----:B------:R-:W-:Y:S01]  /*6b60*/  MOV R60, R245 ;  /* 0x000000f5003c7202 */ /* 0x000fe20000000f00 */
[----:B------:R-:W-:Y:S01]  /*6b70*/  IMAD.MOV.U32 R129, RZ, RZ, R130 ;  /* 0x000000ffff817224 */ /* 0x000fe200078e0082 */
[----:B------:R-:W-:Y:S01]  /*6b80*/  MOV R130, R131 ;  /* 0x0000008300827202 */ /* 0x000fe20000000f00 */
[----:B------:R-:W-:-:S02]  /*6b90*/  IMAD.MOV.U32 R124, RZ, RZ, R125 ;  /* 0x000000ffff7c7224 */ /* 0x000fc400078e007d */
[----:B------:R-:W-:Y:S01]  /*6ba0*/  IMAD.MOV.U32 R61, RZ, RZ, R244 ;  /* 0x000000ffff3d7224 */ /* 0x000fe200078e00f4 */
[----:B------:R-:W-:Y:S01]  /*6bb0*/  HMMA.16816.F32 R208, R8, R26, R64 ;  /* 0x0000001a08d0723c */ /* 0x000fe20000001840 */
[----:B------:R-:W-:Y:S01]  /*6bc0*/  IMAD.MOV.U32 R125, RZ, RZ, R126 ;  /* 0x000000ffff7d7224 */ /* 0x000fe200078e007e */
[----:B------:R-:W-:Y:S01]  /*6bd0*/  MOV R126, R127 ;  /* 0x0000007f007e7202 */ /* 0x000fe20000000f00 */
[----:B------:R-:W-:-:S05]  /*6be0*/  IMAD.MOV.U32 R131, RZ, RZ, R160 ;  /* 0x000000ffff837224 */ /* 0x000fca00078e00a0 */
[----:B------:R-:W-:Y:S01]  /*6bf0*/  HMMA.16816.F32 R140, R8, R16, R112 ;  /* 0x00000010088c723c */ /* 0x000fe20000001870 */
[----:B------:R-:W-:Y:S01]  /*6c00*/  IMAD.MOV.U32 R160, RZ, RZ, R161 ;  /* 0x000000ffffa07224 */ /* 0x000fe200078e00a1 */
[----:B------:R-:W-:Y:S01]  /*6c10*/  MOV R161, R185 ;  /* 0x000000b900a17202 */ /* 0x000fe20000000f00 */
[----:B------:R-:W-:Y:S02]  /*6c20*/  IMAD.MOV.U32 R127, RZ, RZ, R128 ;  /* 0x000000ffff7f7224 */ /* 0x000fe400078e0080 */
[----:B------:R-:W-:Y:S01]  /*6c30*/  IMAD.MOV.U32 R175, RZ, RZ, R243 ;  /* 0x000000ffffaf7224 */ /* 0x000fe200078e00f3 */
[----:B------:R-:W-:Y:S01]  /*6c40*/  UIADD3 UR10, UR10, UR7, -UR12 ;  /* 0x000000070a0a7290 */ /* 0x000fe2000fffe80c */
        /* <DEDUP_REMOVED lines=15> */
[----:B------:R1:W3:Y:S01]  /*6d40*/  MUFU.EX2 R22, R2 ;  /* 0x0000000200167308 */ /* 0x0002e20000000800 */
[----:B------:R-:W-:Y:S01]  /*6d50*/  MOV R135, R242 ;  /* 0x000000f200877202 */ /* 0x000fe20000000f00 */
[----:B------:R-:W-:Y:S04]  /*6d60*/  LDSM.16.MT88.4 R80, [R237+0x3900] ;  /* 0x00390000ed50783b */ /* 0x000fe80000004200 */
[----:B------:R-:W-:Y:S01]  /*6d70*/  LDSM.16.MT88.4 R112, [R240+0x3900] ;  /* 0x00390000f070783b */ /* 0x000fe20000004200 */
[----:B------:R-:W-:-:S03]  /*6d80*/  USHF.R.S32.HI UR4, URZ, 0x1f, UR10 ;  /* 0x0000001f3f047899 */ /* 0x000fc6000801140a */
[----:B------:R2:W5:Y:S01]  /*6d90*/  LDL.LU R248, [R1+0xb0] ;  /* 0x0000b00001f87983 */ /* 0x0005620000300800 */
[----:B-1----:R-:W-:Y:S01]  /*6da0*/  FFMA.FTZ R2, R69, c[0x0][0x2d0], -R21 ;  /* 0x0000b40045027a23 */ /* 0x002fe20000010815 */
[----:B------:R-:W-:Y:S01]  /*6db0*/  HMMA.16816.F32 R84, R8, R24, R116 ;  /* 0x000000180854723c */ /* 0x000fe20000001874 */
[----:B------:R-:W-:-:S07]  /*6dc0*/  IMAD.MOV.U32 R69, RZ, RZ, R70 ;  /* 0x000000ffff457224 */ /* 0x000fce00078e0046 */
[----:B------:R-:W-:Y:S01]  /*6dd0*/  HMMA.16816.F32 R60, R4, R14, R148 ;  /* 0x0000000e043c723c */ /* 0x000fe20000001894 */
        /* <DEDUP_REMOVED lines=14> */
[----:B------:R1:W-:Y:S01]  /*6ec0*/  MUFU.EX2 R23, R2 ;  /* 0x0000000200177308 */ /* 0x0003e20000000800 */
[----:B------:R-:W4:Y:S01]  /*6ed0*/  LDSM.16.MT88.4 R148, [R237+0x1900] ;  /* 0x00190000ed94783b */ /* 0x000f220000004200 */
[----:B------:R-:W-:-:S03]  /*6ee0*/  ULEA.HI UR4, UR4, UR10, URZ, 0x6 ;  /* 0x0000000a04047291 */ /* 0x000fc6000f8f303f */
[----:B------:R2:W5:Y:S01]  /*6ef0*/  LDL.LU R247, [R1+0xac] ;  /* 0x0000ac0001f77983 */ /* 0x0005620000300800 */
[----:B-1----:R-:W-:Y:S01]  /*6f00*/  FFMA.FTZ R2, R69, c[0x0][0x2d0], -R21 ;  /* 0x0000b40045027a23 */ /* 0x002fe20000010815 */
[----:B------:R-:W-:Y:S01]  /*6f10*/  MOV R69, R70 ;  /* 0x0000004600457202 */ /* 0x000fe20000000f00 */
[----:B------:R-:W-:Y:S01]  /*6f20*/  IMAD.MOV.U32 R70, RZ, RZ, R71 ;  /* 0x000000ffff467224 */ /* 0x000fe200078e0047 */
[----:B------:R2:W5:Y:S01]  /*6f30*/  LDL.LU R246, [R1+0xa8] ;  /* 0x0000a80001f67983 */ /* 0x0005620000300800 */
[----:B------:R1:W-:Y:S01]  /*6f40*/  MUFU.EX2 R24, R2 ;  /* 0x0000000200187308 */ /* 0x0003e20000000800 */
[----:B------:R-:W-:Y:S01]  /*6f50*/  MOV R71, R124 ;  /* 0x0000007c00477202 */ /* 0x000fe20000000f00 */
[----:B------:R-:W-:Y:S01]  /*6f60*/  IMAD.MOV.U32 R124, RZ, RZ, R125 ;  /* 0x000000ffff7c7224 */ /* 0x000fe200078e007d */
[----:B------:R-:W-:Y:S01]  /*6f70*/  MOV R125, R126 ;  /* 0x0000007e007d7202 */ /* 0x000fe20000000f00 */
[----:B------:R-:W-:Y:S01]  /*6f80*/  IMAD.MOV.U32 R126, RZ, RZ, R127 ;  /* 0x000000ffff7e7224 */ /* 0x000fe200078e007f */
[----:B------:R2:W5:Y:S01]  /*6f90*/  LDL.LU R245, [R1+0xa4] ;  /* 0x0000a40001f57983 */ /* 0x0005620000300800 */
[----:B-1----:R-:W-:Y:S01]  /*6fa0*/  FFMA.FTZ R2, R69, c[0x0][0x2d0], -R20 ;  /* 0x0000b40045027a23 */ /* 0x002fe20000010814 */
[----:B------:R-:W-:Y:S01]  /*6fb0*/  MOV R69, R70 ;  /* 0x0000004600457202 */ /* 0x000fe20000000f00 */
[----:B------:R-:W-:Y:S01]  /*6fc0*/  IMAD.MOV.U32 R70, RZ, RZ, R71 ;  /* 0x000000ffff467224 */ /* 0x000fe200078e0047 */
[----:B------:R-:W-:Y:S01]  /*6fd0*/  MOV R127, R128 ;  /* 0x00000080007f7202 */ /* 0x000fe20000000f00 */
[----:B------:R1:W-:Y:S01]  /*6fe0*/  MUFU.EX2 R15, R2 ;  /* 0x00000002000f7308 */ /* 0x0003e20000000800 */
[----:B------:R-:W-:Y:S01]  /*6ff0*/  MOV R71, R126 ;  /* 0x0000007e00477202 */ /* 0x000fe20000000f00 */
[----:B------:R-:W-:-:S02]  /*7000*/  FADD.FTZ R5, R230, R229 ;  /* 0x000000e5e6057221 */ /* 0x000fc40000010000 */
[----:B------:R-:W-:Y:S02]  /*7010*/  FADD.FTZ R4, R227, R226 ;  /* 0x000000e2e3047221 */ /* 0x000fe40000010000 */
[----:B------:R-:W-:Y:S01]  /*7020*/  FADD.FTZ R8, R225, R224 ;  /* 0x000000e0e1087221 */ /* 0x000fe20000010000 */
[----:B------:R-:W-:Y:S01]  /*7030*/  USHF.R.S32.HI UR5, URZ, 0x6, UR4 ;  /* 0x000000063f057899 */ /* 0x000fe20008011404 */
[----:B------:R2:W5:Y:S01]  /*7040*/  LDL.LU R244, [R1+0xa0] ;  /* 0x0000a00001f47983 */ /* 0x0005620000300800 */
[----:B-1----:R-:W-:Y:S02]  /*7050*/  FFMA.FTZ R2, R69, c[0x0][0x2d0], -R20 ;  /* 0x0000b40045027a23 */ /* 0x002fe40000010814 */
[----:B------:R-:W-:Y:S02]  /*7060*/  IMAD.MOV.U32 R126, RZ, RZ, R127 ;  /* 0x000000ffff7e7224 */ /* 0x000fe400078e007f */
[----:B------:R-:W-:Y:S01]  /*7070*/  IMAD.MOV.U32 R128, RZ, RZ, R129 ;  /* 0x000000ffff807224 */ /* 0x000fe200078e0081 */
[----:B------:R1:W1:Y:S01]  /*7080*/  MUFU.EX2 R17, R2 ;  /* 0x0000000200117308 */ /* 0x0002620000000800 */
[----:B------:R-:W-:Y:S01]  /*7090*/  FADD.FTZ R25, R234, R5 ;  /* 0x00000005ea197221 */ /* 0x000fe20000010000 */
[----:B------:R-:W-:Y:S01]  /*70a0*/  MOV R226, R131 ;  /* 0x0000008300e27202 */ /* 0x000fe20000000f00 */
[----:B------:R-:W-:-:S02]  /*70b0*/  IMAD.MOV.U32 R230, RZ, RZ, R130 ;  /* 0x000000ffffe67224 */ /* 0x000fc400078e0082 */
[----:B------:R-:W-:Y:S01]  /*70c0*/  IMAD.MOV.U32 R225, RZ, RZ, R98 ;  /* 0x000000ffffe17224 */ /* 0x000fe200078e0062 */
[----:B------:R-:W-:Y:S01]  /*70d0*/  MOV R224, R97 ;  /* 0x0000006100e07202 */ /* 0x000fe20000000f00 */
[----:B------:R-:W-:Y:S01]  /*70e0*/  IMAD.MOV.U32 R227, RZ, RZ, R96 ;  /* 0x000000ffffe37224 */ /* 0x000fe200078e0060 */
[----:B------:R2:W5:Y:S01]  /*70f0*/  LDL.LU R243, [R1+0x9c] ;  /* 0x00009c0001f37983 */ /* 0x0005620000300800 */
[--C-:B-1----:R-:W-:Y:S01]  /*7100*/  FFMA.FTZ R2, R70, c[0x0][0x2d0], -R20.reuse ;  /* 0x0000b40046027a23 */ /* 0x102fe20000010814 */
[----:B------:R-:W-:Y:S02]  /*7110*/  MOV R127, R128 ;  /* 0x00000080007f7202 */ /* 0x000fe40000000f00 */
[----:B------:R2:W5:Y:S01]  /*7120*/  LDL.LU R242, [R1+0x98] ;  /* 0x0000980001f27983 */ /* 0x0005620000300800 */
[----:B------:R1:W-:Y:S02]  /*7130*/  MUFU.EX2 R21, R2 ;  /* 0x0000000200157308 */ /* 0x0003e40000000800 */
[----:B-1----:R-:W-:-:S06]  /*7140*/  FFMA.FTZ R2, R71, c[0x0][0x2d0], -R20 ;  /* 0x0000b40047027a23 */ /* 0x002fcc0000010814 */
[----:B------:R1:W1:Y:S02]  /*7150*/  MUFU.EX2 R20, R2 ;  /* 0x0000000200147308 */ /* 0x0002640000000800 */
[----:B-1----:R-:W-:-:S06]  /*7160*/  FFMA.FTZ R2, R124, c[0x0][0x2d0], -R3 ;  /* 0x0000b4007c027a23 */ /* 0x002fcc0000010803 */
[----:B------:R1:W-:Y:S02]  /*7170*/  MUFU.EX2 R11, R2 ;  /* 0x00000002000b7308 */ /* 0x0003e40000000800 */
[----:B-1----:R-:W-:-:S06]  /*7180*/  FFMA.FTZ R2, R125, c[0x0][0x2d0], -R3 ;  /* 0x0000b4007d027a23 */ /* 0x002fcc0000010803 */
[----:B------:R1:W1:Y:S02]  /*7190*/  MUFU.EX2 R14, R2 ;  /* 0x00000002000e7308 */ /* 0x0002640000000800 */
[----:B-1----:R-:W-:-:S06]  /*71a0*/  FFMA.FTZ R2, R126, c[0x0][0x2d0], -R3 ;  /* 0x0000b4007e027a23 */ /* 0x002fcc0000010803 */
[----:B------:R1:W-:Y:S01]  /*71b0*/  MUFU.EX2 R16, R2 ;  /* 0x0000000200107308 */ /* 0x0003e20000000800 */
[----:B------:R-:W-:Y:S02]  /*71c0*/  FFMA.FTZ R3, R127, c[0x0][0x2d0], -R3 ;  /* 0x0000b4007f037a23 */ /* 0x000fe40000010803 */
[----:B-1----:R-:W-:-:S05]  /*71d0*/  FFMA.FTZ R2, R235, c[0x0][0x2d0], -R0 ;  /* 0x0000b400eb027a23 */ /* 0x002fca0000010800 */
[----:B------:R1:W-:Y:S01]  /*71e0*/  MUFU.EX2 R9, R2 ;  /* 0x0000000200097308 */ /* 0x0003e20000000800 */
[----:B------:R-:W-:Y:S01]  /*71f0*/  MOV R129, R160 ;  /* 0x000000a000817202 */ /* 0x000fe20000000f00 */
[----:B-1----:R-:W-:-:S06]  /*7200*/  FFMA.FTZ R2, R233, c[0x0][0x2d0], -R0 ;  /* 0x0000b400e9027a23 */ /* 0x002fcc0000010800 */
[----:B------:R1:W1:Y:S01]  /*7210*/  MUFU.EX2 R10, R2 ;  /* 0x00000002000a7308 */ /* 0x0002620000000800 */
[----:B------:R-:W-:Y:S01]  /*7220*/  IMAD.MOV.U32 R160, RZ, RZ, R161 ;  /* 0x000000ffffa07224 */ /* 0x000fe200078e00a1 */
[----:B------:R-:W-:-:S06]  /*7230*/  MOV R161, R185 ;  /* 0x000000b900a17202 */ /* 0x000fcc0000000f00 */
[----:B------:R2:W2:Y:S01]  /*7240*/  MUFU.EX2 R18, R3 ;  /* 0x0000000300127308 */ /* 0x0004a20000000800 */
[----:B-1----:R-:W-:-:S07]  /*7250*/  FFMA.FTZ R2, R231, c[0x0][0x2d0], -R0 ;  /* 0x0000b400e7027a23 */ /* 0x002fce0000010800 */
[----:B------:R1:W-:Y:S01]  /*7260*/  MUFU.EX2 R13, R2 ;  /* 0x00000002000d7308 */ /* 0x0003e20000000800 */
[----:B--2---:R-:W-:-:S07]  /*7270*/  FFMA.FTZ R3, R232, c[0x0][0x2d0], -R0 ;  /* 0x0000b400e8037a23 */ /* 0x004fce0000010800 */
[----:B------:R-:W2:Y:S01]  /*7280*/  MUFU.EX2 R12, R3 ;  /* 0x00000003000c7308 */ /* 0x000ea20000000800 */
[----:B-1----:R-:W-:Y:S02]  /*7290*/  FADD.FTZ R2, R228, R4 ;  /* 0x00000004e4027221 */ /* 0x002fe40000010000 */
[----:B------:R-:W1:Y:S01]  /*72a0*/  LDSM.16.MT88.4 R4, [R239+0x3900] ;  /* 0x00390000ef04783b */ /* 0x000e620000004200 */
        /* <DEDUP_REMOVED lines=16> */
[----:B---3--:R-:W-:Y:S01]  /*73b0*/  F2FP.PACK_AB R128, R22, R19 ;  /* 0x000000131680723e */ /* 0x008fe200000000ff */
[----:B------:R-:W-:Y:S01]  /*73c0*/  IMAD.MOV.U32 R185, RZ, RZ, R186 ;  /* 0x000000ffffb97224 */ /* 0x000fe200078e00ba */
[----:B------:R-:W-:Y:S02]  /*73d0*/  F2FP.PACK_AB R129, R17, R15 ;  /* 0x0000000f1181723e */ /* 0x000fe400000000ff */
[----:B------:R-:W-:-:S02]  /*73e0*/  F2FP.PACK_AB R130, R24, R23 ;  /* 0x000000171882723e */ /* 0x000fc400000000ff */
[----:B------:R-:W-:Y:S02]  /*73f0*/  F2FP.PACK_AB R131, R20, R21 ;  /* 0x000000151483723e */ /* 0x000fe400000000ff */
[----:B------:R-:W-:Y:S02]  /*7400*/  F2FP.PACK_AB R124, R14, R11 ;  /* 0x0000000b0e7c723e */ /* 0x000fe400000000ff */
[----:B------:R-:W-:Y:S02]  /*7410*/  F2FP.PACK_AB R125, R10, R9 ;  /* 0x000000090a7d723e */ /* 0x000fe400000000ff */
[----:B------:R-:W-:Y:S02]  /*7420*/  F2FP.PACK_AB R126, R18, R16 ;  /* 0x00000010127e723e */ /* 0x000fe400000000ff */
[----:B--2---:R-:W-:Y:S01]  /*7430*/  F2FP.PACK_AB R127, R13, R12 ;  /* 0x0000000c0d7f723e */ /* 0x004fe200000000ff */
[----:B------:R-:W-:Y:S01]  /*7440*/  FADD.FTZ R0, R173, R172 ;  /* 0x000000acad007221 */ /* 0x000fe20000010000 */
[----:B------:R-:W-:Y:S01]  /*7450*/  MOV R186, R187 ;  /* 0x000000bb00ba7202 */ /* 0x000fe20000000f00 */
[----:B------:R-:W-:Y:S01]  /*7460*/  IMAD.MOV.U32 R187, RZ, RZ, R241 ;  /* 0x000000ffffbb7224 */ /* 0x000fe200078e00f1 */
[-C--:B----4-:R-:W-:Y:S01]  /*7470*/  HMMA.16816.F32 R144, R128, R148.reuse, R144 ;  /* 0x000000948090723c */ /* 0x090fe20000001890 */
[----:B------:R-:W-:Y:S01]  /*7480*/  IMAD.MOV.U32 R99, RZ, RZ, R174 ;  /* 0x000000ffff637224 */ /* 0x000fe200078e00ae */
[----:B------:R-:W-:Y:S01]  /*7490*/  MOV R184, R175 ;  /* 0x000000af00b87202 */ /* 0x000fe20000000f00 */
[----:B------:R-:W-:Y:S01]  /*74a0*/  FADD.FTZ R3, R70, R0 ;  /* 0x0000000046037221 */ /* 0x000fe20000010000 */
[----:B------:R-:W-:Y:S01]  /*74b0*/  MOV R0, R187 ;  /* 0x000000bb00007202 */ /* 0x000fe20000000f00 */
[----:B------:R-:W2:Y:S03]  /*74c0*/  LDSM.16.MT88.4 R172, [R240+0x1900] ;  /* 0x00190000f0ac783b */ /* 0x000ea60000004200 */
[----:B------:R-:W-:Y:S01]  /*74d0*/  HMMA.16816.F32 R156, R124, R148, R156 ;  /* 0x000000947c9c723c */ /* 0x000fe2000000189c */
[----:B------:R-:W-:Y:S01]  /*74e0*/  MOV R234, R99 ;  /* 0x0000006300ea7202 */ /* 0x000fe20000000f00 */
[----:B------:R-:W-:Y:S01]  /*74f0*/  FADD.FTZ R0, R0, R8 ;  /* 0x0000000800007221 */ /* 0x000fe20000010000 */
[----:B------:R-:W-:-:S05]  /*7500*/  MOV R71, R160 ;  /* 0x000000a000477202 */ /* 0x000fca0000000f00 */
[-C--:B------:R-:W-:Y:S01]  /*7510*/  HMMA.16816.F32 R164, R124, R150.reuse, R164 ;  /* 0x000000967ca4723c */ /* 0x080fe200000018a4 */
[----:B------:R-:W-:Y:S01]  /*7520*/  IMAD.MOV.U32 R228, RZ, RZ, R184 ;  /* 0x000000ffffe47224 */ /* 0x000fe200078e00b8 */
[----:B------:R-:W3:Y:S04]  /*7530*/  LDSM.16.MT88.4 R160, [R238+0x1900] ;  /* 0x00190000eea0783b */ /* 0x000ee80000004200 */
[----:B------:R-:W-:Y:S02]  /*7540*/  LDSM.16.MT88.4 R96, [R238+0x3900] ;  /* 0x00390000ee60783b */ /* 0x000fe40000004200 */
[----:B------:R-:W-:Y:S01]  /*7550*/  HMMA.16816.F32 R148, R128, R150, R28 ;  /* 0x000000968094723c */ /* 0x000fe2000000181c */
[----:B------:R-:W-:Y:S01]  /*7560*/  UISETP.LT.AND UP0, UPT, URZ, UR5, UPT ;  /* 0x000000053f00728c */ /* 0x000fe2000bf01270 */
[----:B------:R4:W5:Y:S01]  /*7570*/  LDL.LU R241, [R1+0x94] ;  /* 0x0000940001f17983 */ /* 0x0009620000300800 */
[----:B------:R-:W-:-:S02]  /*7580*/  FADD.FTZ R0, R234, R0 ;  /* 0x00000000ea007221 */ /* 0x000fc40000010000 */
[----:B------:R-:W-:-:S03]  /*7590*/  FADD.FTZ R2, R228, R2 ;  /* 0x00000002e4027221 */ /* 0x000fc60000010000 */
[-C--:B-1----:R-:W-:Y:S01]  /*75a0*/  HMMA.16816.F32 R120, R124, R4.reuse, R120 ;  /* 0x000000047c78723c */ /* 0x082fe20000001878 */
[----:B------:R-:W-:Y:S01]  /*75b0*/  IMAD.MOV.U32 R30, RZ, RZ, R186 ;  /* 0x000000ffff1e7224 */ /* 0x000fe200078e00ba */
[----:B------:R-:W-:Y:S01]  /*75c0*/  MOV R31, R185 ;  /* 0x000000b9001f7202 */ /* 0x000fe20000000f00 */
[----:B------:R4:W5:Y:S02]  /*75d0*/  LDL.LU R236, [R1+0x90] ;  /* 0x0000900001ec7983 */ /* 0x0009640000300800 */
[----:B------:R-:W-:Y:S02]  /*75e0*/  FADD.FTZ R8, R30, R3 ;  /* 0x000000031e087221 */ /* 0x000fe40000010000 */
[----:B------:R-:W-:Y:S01]  /*75f0*/  FADD.FTZ R3, R31, R25 ;  /* 0x000000191f037221 */ /* 0x000fe20000010000 */
[----:B------:R-:W-:Y:S01]  /*7600*/  HMMA.16816.F32 R116, R128, R4, R116 ;  /* 0x000000048074723c */ /* 0x000fe20000001874 */
[----:B------:R-:W-:Y:S01]  /*7610*/  FADD.FTZ R8, R225, R8 ;  /* 0x00000008e1087221 */ /* 0x000fe20000010000 */
[----:B------:R-:W-:Y:S01]  /*7620*/  MOV R27, R71 ;  /* 0x00000047001b7202 */ /* 0x000fe20000000f00 */
[----:B------:R-:W1:Y:S04]  /*7630*/  LDSM.16.MT88.4 R184, [R239+0x1900] ;  /* 0x00190000efb8783b */ /* 0x000e680000004200 */
        /* <DEDUP_REMOVED lines=44> */
[----:B------:R1:W-:Y:S01]  /*7900*/  STL [R1+0x64], R0 ;  /* 0x0000640001007387 */ /* 0x0003e20000100800 */
[----:B------:R-:W-:Y:S01]  /*7910*/  FADD.FTZ R5, R20, R2 ;  /* 0x0000000214057221 */ /* 0x000fe20000010000 */
[----:B------:R-:W-:Y:S01]  /*7920*/  UIADD3 UR10, UR6, -0x2, URZ ;  /* 0xfffffffe060a7890 */ /* 0x000fe2000fffe03f */
[----:B------:R-:W-:Y:S01]  /*7930*/  FADD.FTZ R2, R18, R3 ;  /* 0x0000000312027221 */ /* 0x000fe20000010000 */
[----:B------:R-:W-:Y:S02]  /*7940*/  USEL UR5, URZ, UR5, !UP0 ;  /* 0x000000053f057287 */ /* 0x000fe4000c000000 */
[----:B------:R4:W-:Y:S02]  /*7950*/  STL [R1+0x74], R5 ;  /* 0x0000740501007387 */ /* 0x0009e40000100800 */
[----:B------:R-:W-:-:S06]  /*7960*/  UISETP.GE.AND UP0, UPT, UR10, UR5, UPT ;  /* 0x000000050a00728c */ /* 0x000fcc000bf06270 */
[----:B------:R-:W-:Y:S01]  /*7970*/  PLOP3.LUT P0, PT, PT, PT, UP0, 0x80, 0x0 ;  /* 0x000000000000781c */ /* 0x000fe20003f0f008 */
[----:B-1----:R-:W-:-:S05]  /*7980*/  FADD.FTZ R0, R13, R4 ;  /* 0x000000040d007221 */ /* 0x002fca0000010000 */
[----:B------:R4:W-:Y:S04]  /*7990*/  STL [R1+0x6c], R0 ;  /* 0x00006c0001007387 */ /* 0x0009e80000100800 */
[----:B------:R4:W-:Y:S01]  /*79a0*/  STL [R1+0x70], R2 ;  /* 0x0000700201007387 */ /* 0x0009e20000100800 */
[-C--:B--2---:R-:W-:Y:S08]  /*79b0*/  HMMA.16816.F32 R168, R128, R172.reuse, R168 ;  /* 0x000000ac80a8723c */ /* 0x084ff000000018a8 */
[C---:B------:R-:W-:Y:S08]  /*79c0*/  HMMA.16816.F32 R192, R124.reuse, R172, R192 ;  /* 0x000000ac7cc0723c */ /* 0x040ff000000018c0 */
[-C--:B------:R-:W-:Y:S08]  /*79d0*/  HMMA.16816.F32 R196, R124, R174.reuse, R196 ;  /* 0x000000ae7cc4723c */ /* 0x080ff000000018c4 */
[C---:B------:R-:W-:Y:S08]  /*79e0*/  HMMA.16816.F32 R172, R128.reuse, R174, R76 ;  /* 0x000000ae80ac723c */ /* 0x040ff0000000184c */
[-C--:B---3--:R-:W-:Y:S08]  /*79f0*/  HMMA.16816.F32 R152, R128, R160.reuse, R152 ;  /* 0x000000a08098723c */ /* 0x088ff00000001898 */
        /* <DEDUP_REMOVED lines=19> */
[-C--:B------:R-:W-:Y:S08]  /*7b30*/  HMMA.16816.F32 R124, R124, R6.reuse, R60 ;  /* 0x000000067c7c723c */ /* 0x080ff0000000183c */
[----:B------:R-:W-:Y:S01]  /*7b40*/  HMMA.16816.F32 R128, R128, R6, R64 ;  /* 0x000000068080723c */ /* 0x000fe20000001840 */
[----:B------:R-:W-:Y:S07]  /*7b50*/  @!P0 BRA `(.L_x_1792) ;  /* 0x000055d000008947 */ /* 0x000fee0003800000 */
[----:B----4-:R-:W2:Y:S04]  /*7b60*/  LDL.LU R136, [R1+0x5c] ;  /* 0x00005c0001887983 */ /* 0x010ea80000300800 */
[----:B------:R-:W2:Y:S04]  /*7b70*/  LDL R26, [R1+0x60] ;  /* 0x00006000011a7983 */ /* 0x000ea80000100800 */
[----:B------:R-:W3:Y:S04]  /*7b80*/  LDL R235, [R1+0x7c] ;  /* 0x00007c0001eb7983 */ /* 0x000ee80000100800 */
[----:B------:R-:W4:Y:S04]  /*7b90*/  LDL R27, [R1+0x8c] ;  /* 0x00008c00011b7983 */ /* 0x000f280000100800 */
[----:B------:R-:W4:Y:S01]  /*7ba0*/  LDL R135, [R1+0x84] ;  /* 0x0000840001877983 */ /* 0x000f220000100800 */
[----:B------:R-:W-:-:S02]  /*7bb0*/  PLOP3.LUT P1, PT, PT, PT, UP1, 0x80, 0x0 ;  /* 0x000000000000781c */ /* 0x000fc40003f2f018 */
[----:B------:R-:W-:Y:S01]  /*7bc0*/  PLOP3.LUT P0, PT, PT, PT, UP1, 0x80, 0x0 ;  /* 0x000000000000781c */ /* 0x000fe20003f0f018 */
[----:B------:R-:W-:Y:S02]  /*7bd0*/  IMAD.MOV.U32 R133, RZ, RZ, R138 ;  /* 0x000000ffff857224 */ /* 0x000fe400078e008a */
[----:B------:R-:W-:Y:S02]  /*7be0*/  IMAD.MOV.U32 R132, RZ, RZ, R139 ;  /* 0x000000ffff847224 */ /* 0x000fe400078e008b */
[----:B------:R-:W-:Y:S01]  /*7bf0*/  IMAD.MOV.U32 R140, RZ, RZ, R134 ;  /* 0x000000ffff8c7224 */ /* 0x000fe200078e0086 */
[----:B------:R-:W-:Y:S01]  /*7c00*/  UMOV UR4, 0xffffffc0 ;  /* 0xffffffc000047882 */ /* 0x000fe20000000000 */
[C---:B--2---:R-:W-:Y:S01]  /*7c10*/  SHF.L.U64.HI R0, R26.reuse, 0x1, R136 ;  /* 0x000000011a007819 */ /* 0x044fe20000010288 */
[----:B------:R-:W-:-:S04]  /*7c20*/  IMAD.SHL.U32 R4, R26, 0x2, RZ ;  /* 0x000000021a047824 */ /* 0x000fc800078e00ff */
[----:B------:R3:W-:Y:S01]  /*7c30*/  STL [R1+0x48], R0 ;  /* 0x0000480001007387 */ /* 0x0007e20000100800 */
[C---:B----4-:R-:W-:Y:S02]  /*7c40*/  SHF.L.U64.HI R3, R135.reuse, 0x1, R27 ;  /* 0x0000000187037819 */ /* 0x050fe4000001021b */
[----:B------:R-:W-:Y:S01]  /*7c50*/  SHF.L.U32 R2, R135, 0x1, RZ ;  /* 0x0000000187027819 */ /* 0x000fe200000006ff */
[----:B------:R1:W-:Y:S04]  /*7c60*/  STL [R1+0x88], R4 ;  /* 0x0000880401007387 */ /* 0x0003e80000100800 */
[----:B------:R1:W-:Y:S01]  /*7c70*/  STL [R1+0x44], R3 ;  /* 0x0000440301007387 */ /* 0x0003e20000100800 */
[----:B---3--:R-:W-:-:S03]  /*7c80*/  @P1 IMAD.HI.U32 R0, R235, c[0x0][0x2c8], RZ ;  /* 0x0000b200eb001a27 */ /* 0x008fc600078e00ff */
[----:B------:R1:W-:Y:S02]  /*7c90*/  STL [R1+0x40], R2 ;  /* 0x0000400201007387 */ /* 0x0003e40000100800 */
[----:B------:R-:W-:-:S05]  /*7ca0*/  @P0 SHF.R.U32.HI R0, RZ, c[0x0][0x2cc], R0 ;  /* 0x0000b300ff000a19 */ /* 0x000fca0000011600 */
[----:B------:R1:W-:Y:S01]  /*7cb0*/  @P0 STL [R1+0x78], R0 ;  /* 0x0000780001000387 */ /* 0x0003e20000100800 */
[----:B------:R-:W-:-:S03]  /*7cc0*/  MOV R136, R137 ;  /* 0x0000008900887202 */ /* 0x000fc60000000f00 */
.L_x_1795:
[----:B-1----:R-:W2:Y:S01]  /*7cd0*/  LDL R3, [R1+0x8] ;  /* 0x0000080001037983 */ /* 0x002ea20000100800 */
[----:B------:R-:W-:Y:S04]  /*7ce0*/  DEPBAR.LE SB0, 0x0 ;  /* 0x000080000000791a */ /* 0x000fe80000000000 */
[----:B------:R-:W3:Y:S04]  /*7cf0*/  LDL R2, [R1+0x4] ;  /* 0x0000040001027983 */ /* 0x000ee80000100800 */
[----:B------:R-:W-:Y:S01]  /*7d00*/  BAR.SYNC.DEFER_BLOCKING 0x0 ;  /* 0x0000000000007b1d */ /* 0x000fe20000010000 */
[----:B------:R-:W-:Y:S05]  /*7d10*/  ISETP.LE.AND P0, PT, RZ, UR10, PT ;  /* 0x0000000aff007c0c */ /* 0x000fea000bf03270 */
[----:B------:R-:W4:Y:S04]  /*7d20*/  LDL R0, [R1] ;  /* 0x0000000001007983 */ /* 0x000f280000100800 */
[----:B-----5:R1:W1:Y:S04]  /*7d30*/  LDSM.16.M88.4 R64, [R243+0x8100] ;  /* 0x00810000f340783b */ /* 0x0202680000000200 */
        /* <DEDUP_REMOVED lines=8> */
[----:B--2---:R2:W1:Y:S04]  /*7dc0*/  LDSM.16.M88.4 R224, [R3] ;  /* 0x0000000003e0783b */ /* 0x0044680000000200 */
[----:B---3--:R2:W3:Y:S04]  /*7dd0*/  LDSM.16.M88.4 R228, [R2] ;  /* 0x0000000002e4783b */ /* 0x0084e80000000200 */
[----:B----4-:R2:W4:Y:S01]  /*7de0*/  LDSM.16.M88.4 R232, [R0] ;  /* 0x0000000000e8783b */ /* 0x0105220000000200 */
[----:B------:R-:W-:-:S05]  /*7df0*/  @!P0 BRA `(.L_x_1793) ;  /* 0x0000038000008947 */ /* 0x000fca0003800000 */
[----:B------:R-:W5:Y:S01]  /*7e00*/  LDL R4, [R1+0x58] ;  /* 0x0000580001047983 */ /* 0x000f620000100800 */
[----:B------:R-:W-:Y:S03]  /*7e10*/  SEL R25, RZ, 0x10, P5 ;  /* 0x00000010ff197807 */ /* 0x000fe60002800000 */
[----:B--2---:R-:W2:Y:S04]  /*7e20*/  LDL R5, [R1+0x4c] ;  /* 0x00004c0001057983 */ /* 0x004ea80000100800 */
[----:B----4-:R-:W4:Y:S04]  /*7e30*/  LDL R27, [R1+0x88] ;  /* 0x00008800011b7983 */ /* 0x010f280000100800 */
[----:B---3--:R-:W3:Y:S04]  /*7e40*/  LDL R28, [R1+0x40] ;  /* 0x00004000011c7983 */ /* 0x008ee80000100800 */
[----:B------:R-:W3:Y:S04]  /*7e50*/  LDL R26, [R1+0x48] ;  /* 0x00004800011a7983 */ /* 0x000ee80000100800 */
[----:B------:R-:W3:Y:S04]  /*7e60*/  LDL R24, [R1+0x44] ;  /* 0x0000440001187983 */ /* 0x000ee80000100800 */
[----:B------:R-:W3:Y:S01]  /*7e70*/  LDL R23, [R1+0x50] ;  /* 0x0000500001177983 */ /* 0x000ee20000100800 */
[----:B-----5:R-:W-:Y:S01]  /*7e80*/  SHF.R.S32.HI R0, RZ, 0x1f, R4 ;  /* 0x0000001fff007819 */ /* 0x020fe20000011404 */
[----:B------:R-:W-:Y:S04]  /*7e90*/  IMAD.WIDE.U32 R2, R4, c[0x0][0x208], RZ ;  /* 0x0000820004027a25 */ /* 0x000fe800078e00ff */
[----:B------:R-:W-:Y:S04]  /*7ea0*/  IMAD R0, R0, c[0x0][0x208], RZ ;  /* 0x0000820000007a24 */ /* 0x000fe800078e02ff */
[----:B------:R-:W-:Y:S01]  /*7eb0*/  IMAD R0, R4, c[0x0][0x20c], R0 ;  /* 0x0000830004007a24 */ /* 0x000fe200078e0200 */
[----:B--2---:R-:W-:Y:S03]  /*7ec0*/  SHF.R.S32.HI R4, RZ, 0x1f, R5 ;  /* 0x0000001fff047819 */ /* 0x004fe60000011405 */
        /* <DEDUP_REMOVED lines=8> */
[----:B------:R-:W4:Y:S04]  /*7f50*/  SHFL.IDX PT, R10, R2, 0x1, 0x181f ;  /* 0x00381f00020a7f89 */ /* 0x000f2800000e0000 */
[----:B------:R-:W2:Y:S04]  /*7f60*/  SHFL.IDX PT, R3, R2, RZ, 0x181f ;  /* 0x00181fff02037589 */ /* 0x000ea800000e0000 */
[----:B------:R-:W5:Y:S04]  /*7f70*/  SHFL.IDX PT, R4, R0, RZ, 0x181f ;  /* 0x00181fff00047589 */ /* 0x000f6800000e0000 */
[----:B------:R-:W1:Y:S04]  /*7f80*/  SHFL.IDX PT, R5, R0, 0x1, 0x181f ;  /* 0x00381f0000057f89 */ /* 0x000e6800000e0000 */
[----:B------:R-:W1:Y:S04]  /*7f90*/  SHFL.IDX PT, R6, R2, 0x2, 0x181f ;  /* 0x00581f0002067f89 */ /* 0x000e6800000e0000 */
[----:B------:R-:W1:Y:S04]  /*7fa0*/  SHFL.IDX PT, R7, R0, 0x2, 0x181f ;  /* 0x00581f0000077f89 */ /* 0x000e6800000e0000 */
[----:B------:R-:W1:Y:S01]  /*7fb0*/  SHFL.IDX PT, R22, R2, 0x3, 0x181f ;  /* 0x00781f0002167f89 */ /* 0x000e6200000e0000 */
[-C--:B----4-:R-:W-:Y:S03]  /*7fc0*/  IADD3 R12, P2, R10, R27.reuse, RZ ;  /* 0x0000001b0a0c7210 */ /* 0x090fe60007f5e0ff */
[----:B------:R-:W4:Y:S01]  /*7fd0*/  SHFL.IDX PT, R0, R0, 0x3, 0x181f ;  /* 0x00781f0000007f89 */ /* 0x000f2200000e0000 */
[CC--:B--2---:R-:W-:Y:S02]  /*7fe0*/  IADD3 R20, P1, R3.reuse, R27.reuse, RZ ;  /* 0x0000001b03147210 */ /* 0x0c4fe40007f3e0ff */
[-C--:B---3--:R-:W-:Y:S03]  /*7ff0*/  IADD3 R14, P0, R3, R28.reuse, RZ ;  /* 0x0000001c030e7210 */ /* 0x088fe60007f1e0ff */
[----:B-----5:R-:W-:Y:S01]  /*8000*/  IMAD.X R21, R4, 0x1, R26, P1 ;  /* 0x0000000104157824 */ /* 0x020fe200008e061a */
[-C--:B------:R-:W-:Y:S01]  /*8010*/  IADD3 R10, P1, R10, R28.reuse, RZ ;  /* 0x0000001c0a0a7210 */ /* 0x080fe20007f3e0ff */
[----:B------:R-:W-:Y:S02]  /*8020*/  IMAD.X R15, R4, 0x1, R24, P0 ;  /* 0x00000001040f7824 */ /* 0x000fe400000e0618 */
[C---:B-1----:R-:W-:Y:S01]  /*8030*/  IMAD.X R13, R5.reuse, 0x1, R26, P2 ;  /* 0x00000001050d7824 */ /* 0x042fe200010e061a */
[----:B------:R1:W-:Y:S01]  /*8040*/  LDGSTS.E.BYPASS.LTC128B.128 [R23], [R20.64], !P6 ;  /* 0x0000000014177fae */ /* 0x0003e2000f101d4e */
[CC--:B------:R-:W-:Y:S01]  /*8050*/  IADD3 R8, P0, R6.reuse, R27.reuse, RZ ;  /* 0x0000001b06087210 */ /* 0x0c0fe20007f1e0ff */
[----:B------:R-:W-:Y:S01]  /*8060*/  IMAD.X R11, R5, 0x1, R24, P1 ;  /* 0x00000001050b7824 */ /* 0x000fe200008e0618 */
[----:B------:R-:W-:Y:S01]  /*8070*/  IADD3 R6, P2, R6, R28, RZ ;  /* 0x0000001c06067210 */ /* 0x000fe20007f5e0ff */
[----:B------:R1:W-:Y:S02]  /*8080*/  LDGSTS.E.BYPASS.LTC128B.128 [R23+0x2000], [R14.64], !P5 ;  /* 0x020000000e177fae */ /* 0x0003e4000e901d4e */
[C---:B------:R-:W-:Y:S02]  /*8090*/  IMAD.X R9, R7.reuse, 0x1, R26, P0 ;  /* 0x0000000107097824 */ /* 0x040fe400000e061a */
[----:B------:R1:W-:Y:S01]  /*80a0*/  LDGSTS.E.BYPASS.LTC128B.128 [R23+0x800], [R12.64], !P6 ;  /* 0x008000000c177fae */ /* 0x0003e2000f101d4e */
[----:B------:R-:W-:Y:S01]  /*80b0*/  IMAD.X R7, R7, 0x1, R24, P2 ;  /* 0x0000000107077824 */ /* 0x000fe200010e0618 */
[----:B------:R-:W-:Y:S02]  /*80c0*/  IADD3 R4, P2, R22, R27, RZ ;  /* 0x0000001b16047210 */ /* 0x000fe40007f5e0ff */
[----:B------:R1:W-:Y:S01]  /*80d0*/  LDGSTS.E.BYPASS.LTC128B.128 [R23+0x2800], [R10.64], !P5 ;  /* 0x028000000a177fae */ /* 0x0003e2000e901d4e */
[C---:B------:R-:W-:Y:S02]  /*80e0*/  IADD3 R2, -R25.reuse, 0x10, RZ ;  /* 0x0000001019027810 */ /* 0x040fe40007ffe1ff */
[----:B----4-:R-:W-:Y:S01]  /*80f0*/  IMAD.X R5, R0, 0x1, R26, P2 ;  /* 0x0000000100057824 */ /* 0x010fe200010e061a */
[----:B------:R1:W-:Y:S01]  /*8100*/  LDGSTS.E.BYPASS.LTC128B.128 [R23+0x1000], [R8.64], !P6 ;  /* 0x0100000008177fae */ /* 0x0003e2000f101d4e */
[----:B------:R-:W-:Y:S02]  /*8110*/  ISETP.NE.U32.AND P2, PT, R25, RZ, PT ;  /* 0x000000ff1900720c */ /* 0x000fe40003f45070 */
[----:B------:R-:W-:Y:S01]  /*8120*/  LOP3.LUT R2, R2, 0xf, RZ, 0xc0, !PT ;  /* 0x0000000f02027812 */ /* 0x000fe200078ec0ff */
[----:B------:R1:W-:Y:S03]  /*8130*/  LDGSTS.E.BYPASS.LTC128B.128 [R23+0x3000], [R6.64], !P5 ;  /* 0x0300000006177fae */ /* 0x0003e6000e901d4e */
[----:B------:R-:W-:Y:S01]  /*8140*/  IADD3 R2, P1, P0, R2, R22, R28 ;  /* 0x0000001602027210 */ /* 0x000fe2000783e01c */
[----:B------:R1:W-:Y:S03]  /*8150*/  LDGSTS.E.BYPASS.LTC128B.128 [R23+0x1800], [R4.64], !P6 ;  /* 0x0180000004177fae */ /* 0x0003e6000f101d4e */
[----:B------:R-:W-:Y:S05]  /*8160*/  IADD3.X R3, RZ, R0, R24, P1, P0 ;  /* 0x00000000ff037210 */ /* 0x000fea0000fe0418 */
[----:B------:R1:W-:Y:S04]  /*8170*/  LDGSTS.E.BYPASS.LTC128B.128.ZFILL [R23+0x3800], [R2.64], P2 ;  /* 0x0380000002177fae */ /* 0x0003e80009141d4e */
.L_x_1793:
[-C--:B-1----:R-:W-:Y:S01]  /*8180*/  HMMA.16816.F32 R4, R64, R16.reuse, RZ ;  /* 0x000000104004723c */ /* 0x082fe200000018ff */
[----:B------:R-:W0:Y:S01]  /*8190*/  LDGDEPBAR ;  /* 0x00000000000079af */ /* 0x000e220000000000 */
[----:B------:R-:W-:Y:S06]  /*81a0*/  UISETP.GE.AND UP0, UPT, UR10, 0x1, UPT ;  /* 0x000000010a00788c */ /* 0x000fec000bf06270 */
[C---:B------:R-:W-:Y:S01]  /*81b0*/  HMMA.16816.F32 R8, R60.reuse, R16, RZ ;  /* 0x000000103c08723c */ /* 0x040fe200000018ff */
[----:B------:R-:W-:Y:S07]  /*81c0*/  PLOP3.LUT P0, PT, PT, PT, UP0, 0x80, 0x0 ;  /* 0x000000000000781c */ /* 0x000fee0003f0f008 */
        /* <DEDUP_REMOVED lines=24> */
[----:B------:R-:W5:Y:S07]  /*8350*/  LDSM.16.M88.4 R224, [R244+0xa100] ;  /* 0x00a10000f4e0783b */ /* 0x000f6e0000000200 */
[-C--:B---3--:R-:W-:Y:S08]  /*8360*/  HMMA.16816.F32 R36, R212, R228.reuse, R36 ;  /* 0x000000e4d424723c */ /* 0x088ff00000001824 */
[C---:B------:R-:W-:Y:S08]  /*8370*/  HMMA.16816.F32 R40, R220.reuse, R228, R40 ;  /* 0x000000e4dc28723c */ /* 0x040ff00000001828 */
[-C--:B------:R-:W-:Y:S08]  /*8380*/  HMMA.16816.F32 R44, R220, R230.reuse, R44 ;  /* 0x000000e6dc2c723c */ /* 0x080ff0000000182c */
[C---:B------:R-:W-:Y:S01]  /*8390*/  HMMA.16816.F32 R48, R212.reuse, R230, R48 ;  /* 0x000000e6d430723c */ /* 0x040fe20000001830 */
[----:B------:R-:W-:Y:S07]  /*83a0*/  LDSM.16.M88.4 R228, [R242+0x5900] ;  /* 0x00590000f2e4783b */ /* 0x000fee0000000200 */
[-C--:B----4-:R-:W-:Y:S08]  /*83b0*/  HMMA.16816.F32 R52, R212, R232.reuse, R52 ;  /* 0x000000e8d434723c */ /* 0x090ff00000001834 */
[C---:B------:R-:W-:Y:S08]  /*83c0*/  HMMA.16816.F32 R56, R220.reuse, R232, R56 ;  /* 0x000000e8dc38723c */ /* 0x040ff00000001838 */
[-C--:B------:R-:W-:Y:S01]  /*83d0*/  HMMA.16816.F32 R60, R220, R234.reuse, R60 ;  /* 0x000000eadc3c723c */ /* 0x080fe2000000183c */
[----:B------:R-:W-:Y:S07]  /*83e0*/  LDSM.16.M88.4 R220, [R242+0x5100] ;  /* 0x00510000f2dc783b */ /* 0x000fee0000000200 */
[----:B------:R-:W-:Y:S01]  /*83f0*/  HMMA.16816.F32 R64, R212, R234, R64 ;  /* 0x000000ead440723c */ /* 0x000fe20000001840 */
[----:B------:R-:W3:Y:S07]  /*8400*/  LDSM.16.M88.4 R212, [R242+0x4900] ;  /* 0x00490000f2d4783b */ /* 0x000eee0000000200 */
[-C--:B-1----:R-:W-:Y:S08]  /*8410*/  HMMA.16816.F32 R4, R208, R216.reuse, R4 ;  /* 0x000000d8d004723c */ /* 0x082ff00000001804 */
[C---:B-----5:R-:W-:Y:S08]  /*8420*/  HMMA.16816.F32 R8, R224.reuse, R216, R8 ;  /* 0x000000d8e008723c */ /* 0x060ff00000001808 */
        /* <DEDUP_REMOVED lines=16> */
[----:B------:R-:W-:Y:S07]  /*8530*/  LDSM.16.M88.4 R224, [R241+0x1000] ;  /* 0x00100000f1e0783b */ /* 0x000fee0000000200 */
[----:B------:R-:W-:Y:S01]  /*8540*/  HMMA.16816.F32 R64, R208, R230, R64 ;  /* 0x000000e6d040723c */ /* 0x000fe20000001840 */
[----:B------:R-:W4:Y:S07]  /*8550*/  LDSM.16.M88.4 R208, [R241+0x800] ;  /* 0x00080000f1d0783b */ /* 0x000f2e0000000200 */
[-C--:B-1----:R-:W-:Y:S01]  /*8560*/  HMMA.16816.F32 R4, R212, R216.reuse, R4 ;  /* 0x000000d8d404723c */ /* 0x082fe20000001804 */
[----:B------:R-:W1:Y:S07]  /*8570*/  LDSM.16.M88.4 R228, [R241+0x1800] ;  /* 0x00180000f1e4783b */ /* 0x000e6e0000000200 */
        /* <DEDUP_REMOVED lines=35> */
[----:B------:R-:W4:Y:S07]  /*87b0*/  LDSM.16.M88.4 R220, [R245+0xe100] ;  /* 0x00e10000f5dc783b */ /* 0x000f2e0000000200 */
[-C--:B---3--:R-:W-:Y:S08]  /*87c0*/  HMMA.16816.F32 R52, R208, R228.reuse, R52 ;  /* 0x000000e4d034723c */ /* 0x088ff00000001834 */
[C---:B------:R-:W-:Y:S08]  /*87d0*/  HMMA.16816.F32 R56, R224.reuse, R228, R56 ;  /* 0x000000e4e038723c */ /* 0x040ff00000001838 */
[-C--:B------:R-:W-:Y:S01]  /*87e0*/  HMMA.16816.F32 R60, R224, R230.reuse, R60 ;  /* 0x000000e6e03c723c */ /* 0x080fe2000000183c */
[----:B------:R-:W-:Y:S07]  /*87f0*/  LDSM.16.M88.4 R224, [R250] ;  /* 0x00000000fae0783b */ /* 0x000fee0000000200 */
[----:B------:R-:W-:Y:S01]  /*8800*/  HMMA.16816.F32 R64, R208, R230, R64 ;  /* 0x000000e6d040723c */ /* 0x000fe20000001840 */
[----:B------:R-:W3:Y:S07]  /*8810*/  LDSM.16.M88.4 R208, [R251] ;  /* 0x00000000fbd0783b */ /* 0x000eee0000000200 */
[-C--:B-1----:R-:W-:Y:S01]  /*8820*/  HMMA.16816.F32 R4, R212, R216.reuse, R4 ;  /* 0x000000d8d404723c */ /* 0x082fe20000001804 */
[----:B------:R-:W1:Y:S07]  /*8830*/  LDSM.16.M88.4 R228, [R249] ;  /* 0x00000000f9e4783b */ /* 0x000e6e0000000200 */
[C---:B----4-:R-:W-:Y:S08]  /*8840*/  HMMA.16816.F32 R8, R220.reuse, R216, R8 ;  /* 0x000000d8dc08723c */ /* 0x050ff00000001808 */
        /* <DEDUP_REMOVED lines=16> */
[----:B------:R-:W1:Y:S07]  /*8950*/  LDSM.16.M88.4 R220, [R242+0x6900] ;  /* 0x00690000f2dc783b */ /* 0x000e6e0000000200 */
[----:B------:R-:W-:Y:S01]  /*8960*/  HMMA.16816.F32 R64, R212, R230, R64 ;  /* 0x000000e6d440723c */ /* 0x000fe20000001840 */
[----:B------:R-:W5:Y:S07]  /*8970*/  LDSM.16.M88.4 R212, [R242+0x7100] ;  /* 0x00710000f2d4783b */ /* 0x000f6e0000000200 */
[-C--:B---3--:R-:W-:Y:S01]  /*8980*/  HMMA.16816.F32 R4, R208, R216.reuse, R4 ;  /* 0x000000d8d004723c */ /* 0x088fe20000001804 */
[----:B------:R-:W3:Y:S07]  /*8990*/  LDSM.16.M88.4 R228, [R242+0x7900] ;  /* 0x00790000f2e4783b */ /* 0x000eee0000000200 */
[C---:B----4-:R-:W-:Y:S08]  /*89a0*/  HMMA.16816.F32 R8, R224.reuse, R216, R8 ;  /* 0x000000d8e008723c */ /* 0x050ff00000001808 */
        /* <DEDUP_REMOVED lines=8> */
[-C--:B-----5:R-:W-:Y:S08]  /*8a30*/  HMMA.16816.F32 R36, R208, R212.reuse, R36 ;  /* 0x000000d4d024723c */ /* 0x0a0ff00000001824 */
[C---:B------:R-:W-:Y:S08]  /*8a40*/  HMMA.16816.F32 R40, R224.reuse, R212, R40 ;  /* 0x000000d4e028723c */ /* 0x040ff00000001828 */
[-C--:B------:R-:W-:Y:S08]  /*8a50*/  HMMA.16816.F32 R44, R224, R214.reuse, R44 ;  /* 0x000000d6e02c723c */ /* 0x080ff0000000182c */
[C---:B------:R-:W-:Y:S01]  /*8a60*/  HMMA.16816.F32 R48, R208.reuse, R214, R48 ;  /* 0x000000d6d030723c */ /* 0x040fe20000001830 */
[----:B------:R-:W4:Y:S07]  /*8a70*/  LDSM.16.M88.4 R212, [R248+0xe100] ;  /* 0x00e10000f8d4783b */ /* 0x000f2e0000000200 */
[-C--:B---3--:R-:W-:Y:S08]  /*8a80*/  HMMA.16816.F32 R52, R208, R228.reuse, R52 ;  /* 0x000000e4d034723c */ /* 0x088ff00000001834 */
[C---:B------:R-:W-:Y:S08]  /*8a90*/  HMMA.16816.F32 R56, R224.reuse, R228, R56 ;  /* 0x000000e4e038723c */ /* 0x040ff00000001838 */
[-C--:B------:R-:W-:Y:S08]  /*8aa0*/  HMMA.16816.F32 R60, R224, R230.reuse, R60 ;  /* 0x000000e6e03c723c */ /* 0x080ff0000000183c */
[----:B------:R-:W-:Y:S08]  /*8ab0*/  HMMA.16816.F32 R64, R208, R230, R64 ;  /* 0x000000e6d040723c */ /* 0x000ff00000001840 */
[-C--:B-1----:R-:W-:Y:S08]  /*8ac0*/  HMMA.16816.F32 R4, R216, R220.reuse, R4 ;  /* 0x000000dcd804723c */ /* 0x082ff00000001804 */
[C---:B----4-:R-:W-:Y:S08]  /*8ad0*/  HMMA.16816.F32 R8, R212.reuse, R220, R8 ;  /* 0x000000dcd408723c */ /* 0x050ff00000001808 */
        /* <DEDUP_REMOVED lines=8> */
[----:B--2---:R-:W1:Y:S01]  /*8b60*/  MUFU.TANH R0, R8 ;  /* 0x0000000800007308 */ /* 0x004e620000002400 */
        /* <DEDUP_REMOVED lines=13> */
[----:B-1----:R1:W-:Y:S08]  /*8c40*/  STL [R1+0xc], R0 ;  /* 0x00000c0001007387 */ /* 0x0023f00000100800 */
[----:B------:R2:W-:Y:S10]  /*8c50*/  MUFU.TANH R230, R7 ;  /* 0x0000000700e67308 */ /* 0x0005f40000002400 */
[----:B------:R-:W-:Y:S10]  /*8c60*/  MUFU.TANH R234, R9 ;  /* 0x0000000900ea7308 */ /* 0x000ff40000002400 */
[----:B------:R-:W3:Y:S01]  /*8c70*/  MUFU.TANH R2, R10 ;  /* 0x0000000a00027308 */ /* 0x000ee20000002400 */
[----:B--2---:R-:W2:Y:S09]  /*8c80*/  LDSM.16.M88.4 R4, [R241+0x2800] ;  /* 0x00280000f104783b */ /* 0x004eb20000000200 */
[----:B-1----:R1:W4:Y:S10]  /*8c90*/  MUFU.TANH R0, R11 ;  /* 0x0000000b00007308 */ /* 0x0023340000002400 */
[----:B------:R-:W-:Y:S01]  /*8ca0*/  MUFU.TANH R139, R16 ;  /* 0x00000010008b7308 */ /* 0x000fe20000002400 */
[----:B---3--:R-:W-:Y:S09]  /*8cb0*/  STL [R1+0x14], R2 ;  /* 0x0000140201007387 */ /* 0x008ff20000100800 */
[----:B------:R-:W-:Y:S01]  /*8cc0*/  MUFU.TANH R211, R18 ;  /* 0x0000001200d37308 */ /* 0x000fe20000002400 */
[----:B-1----:R-:W1:Y:S09]  /*8cd0*/  LDSM.16.M88.4 R8, [R241+0x3000] ;  /* 0x00300000f108783b */ /* 0x002e720000000200 */
[----:B------:R-:W-:Y:S01]  /*8ce0*/  MUFU.TANH R210, R19 ;  /* 0x0000001300d27308 */ /* 0x000fe20000002400 */
[----:B----4-:R3:W-:Y:S01]  /*8cf0*/  STL [R1+0x18], R0 ;  /* 0x0000180001007387 */ /* 0x0107e20000100800 */
[-C--:B--2---:R-:W-:Y:S08]  /*8d00*/  HMMA.16816.F32 R20, R216, R4.reuse, R20 ;  /* 0x00000004d814723c */ /* 0x084ff00000001814 */
[----:B------:R-:W-:Y:S01]  /*8d10*/  MUFU.TANH R233, R12 ;  /* 0x0000000c00e97308 */ /* 0x000fe20000002400 */
[C---:B------:R-:W-:Y:S09]  /*8d20*/  HMMA.16816.F32 R24, R212.reuse, R4, R24 ;  /* 0x00000004d418723c */ /* 0x040ff20000001818 */
[----:B------:R-:W-:Y:S01]  /*8d30*/  MUFU.TANH R232, R13 ;  /* 0x0000000d00e87308 */ /* 0x000fe20000002400 */
[-C--:B------:R-:W-:Y:S05]  /*8d40*/  HMMA.16816.F32 R28, R212, R6.reuse, R28 ;  /* 0x00000006d41c723c */ /* 0x080fea000000181c */
[----:B------:R-:W-:Y:S03]  /*8d50*/  FMUL.FTZ R21, R21, c[0x0][0x320] ;  /* 0x0000c80015157a20 */ /* 0x000fe60000410000 */
[C---:B------:R-:W-:Y:S01]  /*8d60*/  HMMA.16816.F32 R32, R216.reuse, R6, R32 ;  /* 0x00000006d820723c */ /* 0x040fe20000001820 */
[----:B---3--:R-:W2:Y:S01]  /*8d70*/  MUFU.TANH R0, R15 ;  /* 0x0000000f00007308 */ /* 0x008ea20000002400 */
[----:B------:R-:W3:Y:S01]  /*8d80*/  LDSM.16.M88.4 R4, [R241+0x3800] ;  /* 0x00380000f104783b */ /* 0x000ee20000000200 */
[----:B------:R-:W-:Y:S04]  /*8d90*/  DEPBAR.LE SB0, 0x0 ;  /* 0x000080000000791a */ /* 0x000fe80000000000 */
[----:B------:R-:W-:Y:S01]  /*8da0*/  FMUL.FTZ R22, R22, c[0x0][0x320] ;  /* 0x0000c80016167a20 */ /* 0x000fe20000410000 */
[-C--:B-1----:R-:W-:Y:S03]  /*8db0*/  HMMA.16816.F32 R36, R216, R8.reuse, R36 ;  /* 0x00000008d824723c */ /* 0x082fe60000001824 */
[----:B------:R-:W1:Y:S01]  /*8dc0*/  MUFU.TANH R16, R21 ;  /* 0x0000001500107308 */ /* 0x000e620000002400 */
[----:B------:R-:W-:Y:S01]  /*8dd0*/  BAR.SYNC.DEFER_BLOCKING 0x0 ;  /* 0x0000000000007b1d */ /* 0x000fe20000010000 */
[----:B------:R-:W-:Y:S02]  /*8de0*/  FMUL.FTZ R23, R23, c[0x0][0x320] ;  /* 0x0000c80017177a20 */ /* 0x000fe40000410000 */
[----:B------:R-:W-:Y:S01]  /*8df0*/  FMUL.FTZ R24, R24, c[0x0][0x320] ;  /* 0x0000c80018187a20 */ /* 0x000fe20000410000 */
[C---:B------:R-:W-:Y:S04]  /*8e00*/  HMMA.16816.F32 R40, R212.reuse, R8, R40 ;  /* 0x00000008d428723c */ /* 0x040fe80000001828 */
[----:B------:R-:W-:Y:S01]  /*8e10*/  FMUL.FTZ R28, R28, c[0x0][0x320] ;  /* 0x0000c8001c1c7a20 */ /* 0x000fe20000410000 */
[----:B------:R-:W4:Y:S01]  /*8e20*/  MUFU.TANH R19, R22 ;  /* 0x0000001600137308 */ /* 0x000f220000002400 */
[----:B------:R-:W-:Y:S02]  /*8e30*/  FMUL.FTZ R25, R25, c[0x0][0x320] ;  /* 0x0000c80019197a20 */ /* 0x000fe40000410000 */
[-C--:B------:R-:W-:Y:S01]  /*8e40*/  HMMA.16816.F32 R44, R212, R10.reuse, R44 ;  /* 0x0000000ad42c723c */ /* 0x080fe2000000182c */
[----:B--2---:R2:W-:Y:S03]  /*8e50*/  STL [R1+0x10], R0 ;  /* 0x0000100001007387 */ /* 0x0045e60000100800 */
[----:B------:R-:W-:Y:S02]  /*8e60*/  FMUL.FTZ R26, R26, c[0x0][0x320] ;  /* 0x0000c8001a1a7a20 */ /* 0x000fe40000410000 */
[----:B------:R-:W-:Y:S01]  /*8e70*/  FMUL.FTZ R29, R29, c[0x0][0x320] ;  /* 0x0000c8001d1d7a20 */ /* 0x000fe20000410000 */
[----:B------:R-:W1:Y:S01]  /*8e80*/  MUFU.TANH R18, R23 ;  /* 0x0000001700127308 */ /* 0x000e620000002400 */
[C---:B------:R-:W-:Y:S04]  /*8e90*/  HMMA.16816.F32 R48, R216.reuse, R10, R48 ;  /* 0x0000000ad830723c */ /* 0x040fe80000001830 */
[----:B------:R-:W-:Y:S02]  /*8ea0*/  FMUL.FTZ R37, R37, c[0x0][0x320] ;  /* 0x0000c80025257a20 */ /* 0x000fe40000410000 */
[----:B------:R-:W-:Y:S02]  /*8eb0*/  FMUL.FTZ R20, R20, c[0x0][0x320] ;  /* 0x0000c80014147a20 */ /* 0x000fe40000410000 */
[----:B------:R-:W-:Y:S01]  /*8ec0*/  FMUL.FTZ R30, R30, c[0x0][0x320] ;  /* 0x0000c8001e1e7a20 */ /* 0x000fe20000410000 */
[----:B------:R5:W1:Y:S01]  /*8ed0*/  MUFU.TANH R223, R24 ;  /* 0x0000001800df7308 */ /* 0x000a620000002400 */
[-C--:B---3--:R-:W-:Y:S03]  /*8ee0*/  HMMA.16816.F32 R52, R216, R4.reuse, R52 ;  /* 0x00000004d834723c */ /* 0x088fe60000001834 */
[----:B------:R-:W-:Y:S02]  /*8ef0*/  FMUL.FTZ R31, R31, c[0x0][0x320] ;  /* 0x0000c8001f1f7a20 */ /* 0x000fe40000410000 */
[----:B------:R-:W-:Y:S02]  /*8f00*/  FMUL.FTZ R32, R32, c[0x0][0x320] ;  /* 0x0000c80020207a20 */ /* 0x000fe40000410000 */
[----:B------:R-:W-:Y:S01]  /*8f10*/  FMUL.FTZ R46, R46, c[0x0][0x320] ;  /* 0x0000c8002e2e7a20 */ /* 0x000fe20000410000 */
[C---:B------:R-:W-:Y:S01]  /*8f20*/  HMMA.16816.F32 R56, R212.reuse, R4, R56 ;  /* 0x00000004d438723c */ /* 0x040fe20000001838 */
[----:B------:R3:W1:Y:S03]  /*8f30*/  MUFU.TANH R222, R25 ;  /* 0x0000001900de7308 */ /* 0x0006660000002400 */
[----:B------:R-:W-:Y:S02]  /*8f40*/  FMUL.FTZ R33, R33, c[0x0][0x320] ;  /* 0x0000c80021217a20 */ /* 0x000fe40000410000 */
[----:B------:R-:W-:Y:S02]  /*8f50*/  FMUL.FTZ R34, R34, c[0x0][0x320] ;  /* 0x0000c80022227a20 */ /* 0x000fe40000410000 */
[-C--:B------:R-:W-:Y:S03]  /*8f60*/  HMMA.16816.F32 R60, R212, R6.reuse, R60 ;  /* 0x00000006d43c723c */ /* 0x080fe6000000183c */
[----:B------:R1:W1:Y:S01]  /*8f70*/  MUFU.TANH R228, R26 ;  /* 0x0000001a00e47308 */ /* 0x0002620000002400 */
[----:B------:R-:W-:Y:S02]  /*8f80*/  FMUL.FTZ R35, R35, c[0x0][0x320] ;  /* 0x0000c80023237a20 */ /* 0x000fe40000410000 */
[----:B------:R-:W-:Y:S02]  /*8f90*/  FMUL.FTZ R38, R38, c[0x0][0x320] ;  /* 0x0000c80026267a20 */ /* 0x000fe40000410000 */
[----:B------:R-:W-:Y:S04]  /*8fa0*/  HMMA.16816.F32 R64, R216, R6, R64 ;  /* 0x00000006d840723c */ /* 0x000fe80000001840 */
[----:B------:R-:W-:Y:S01]  /*8fb0*/  FMUL.FTZ R47, R47, c[0x0][0x320] ;  /* 0x0000c8002f2f7a20 */ /* 0x000fe20000410000 */
[----:B------:R-:W2:Y:S01]  /*8fc0*/  MUFU.TANH R208, R28 ;  /* 0x0000001c00d07308 */ /* 0x000ea20000002400 */
[----:B-----5:R-:W-:Y:S02]  /*8fd0*/  FMUL.FTZ R24, R52, c[0x0][0x320] ;  /* 0x0000c80034187a20 */ /* 0x020fe40000410000 */
[----:B------:R-:W-:Y:S04]  /*8fe0*/  FMUL.FTZ R21, R53, c[0x0][0x320] ;  /* 0x0000c80035157a20 */ /* 0x000fe80000410000 */
[----:B---3--:R-:W-:Y:S02]  /*8ff0*/  FMUL.FTZ R25, R49, c[0x0][0x320] ;  /* 0x0000c80031197a20 */ /* 0x008fe40000410000 */
[----:B------:R-:W-:Y:S01]  /*9000*/  FMUL.FTZ R53, R55, c[0x0][0x320] ;  /* 0x0000c80037357a20 */ /* 0x000fe20000410000 */
[----:B------:R3:W2:Y:S01]  /*9010*/  MUFU.TANH R209, R29 ;  /* 0x0000001d00d17308 */ /* 0x0006a20000002400 */
        /* <DEDUP_REMOVED lines=14> */
[----:B---3--:R-:W-:Y:S02]  /*9100*/  FMUL.FTZ R29, R36, c[0x0][0x320] ;  /* 0x0000c800241d7a20 */ /* 0x008fe40000410000 */
[----:B------:R-:W-:Y:S02]  /*9110*/  FMUL.FTZ R42, R42, c[0x0][0x320] ;  /* 0x0000c8002a2a7a20 */ /* 0x000fe40000410000 */
        /* <DEDUP_REMOVED lines=13> */
[----:B------:R-:W1:Y:S10]  /*91f0*/  MUFU.TANH R20, R20 ;  /* 0x0000001400147308 */ /* 0x000e740000002400 */
        /* <DEDUP_REMOVED lines=36> */
[----:B------:R3:W1:Y:S01]  /*9440*/  MUFU.TANH R36, R67 ;  /* 0x0000004300247308 */ /* 0x0006620000002400 */
[----:B------:R-:W-:-:S05]  /*9450*/  @!P0 BRA `(.L_x_1794) ;  /* 0x0000048000008947 */ /* 0x000fca0003800000 */
[----:B--2-4-:R-:W2:Y:S01]  /*9460*/  LDL R3, [R1+0x68] ;  /* 0x0000680001037983 */ /* 0x014ea20000100800 */
[----:B------:R-:W-:Y:S01]  /*9470*/  IMAD.MOV.U32 R6, RZ, RZ, RZ ;  /* 0x000000ffff067224 */ /* 0x000fe200078e00ff */
[----:B---3--:R-:W-:Y:S01]  /*9480*/  SEL R40, RZ, 0x10, P5 ;  /* 0x00000010ff287807 */ /* 0x008fe20002800000 */
[----:B------:R-:W-:Y:S01]  /*9490*/  ULEA UR6, UR10, UR11, 0x6 ;  /* 0x0000000b0a067291 */ /* 0x000fe2000f8e303f */
[----:B------:R-:W3:Y:S04]  /*94a0*/  LDL R0, [R1+0x88] ;  /* 0x0000880001007983 */ /* 0x000ee80000100800 */
[----:B------:R-:W4:Y:S01]  /*94b0*/  LDL R42, [R1+0x40] ;  /* 0x00004000012a7983 */ /* 0x000f220000100800 */
[----:B------:R-:W-:Y:S03]  /*94c0*/  IMAD.U32 R2, RZ, RZ, UR6 ;  /* 0x00000006ff027e24 */ /* 0x000fe6000f8e00ff */
[----:B------:R-:W5:Y:S04]  /*94d0*/  LDL R41, [R1+0x48] ;  /* 0x0000480001297983 */ /* 0x000f680000100800 */
[----:B------:R-:W4:Y:S04]  /*94e0*/  LDL R39, [R1+0x44] ;  /* 0x0000440001277983 */ /* 0x000f280000100800 */
[----:B------:R-:W4:Y:S01]  /*94f0*/  LDL R27, [R1+0x3c] ;  /* 0x00003c00011b7983 */ /* 0x000f220000100800 */
[----:B--2---:R-:W-:Y:S01]  /*9500*/  IADD3 R2, R2, -0x40, R3 ;  /* 0xffffffc002027810 */ /* 0x004fe20007ffe003 */
[----:B---3--:R-:W-:Y:S04]  /*9510*/  IMAD.MOV.U32 R43, RZ, RZ, R0 ;  /* 0x000000ffff2b7224 */ /* 0x008fe800078e0000 */
        /* <DEDUP_REMOVED lines=10> */
[----:B------:R-:W-:Y:S01]  /*95c0*/  STL [R1+0x58], R7 ;  /* 0x0000580701007387 */ /* 0x000fe20000100800 */
[----:B------:R-:W-:Y:S03]  /*95d0*/  SHF.R.S32.HI R0, RZ, 0x1f, R7 ;  /* 0x0000001fff007819 */ /* 0x000fe60000011407 */
[----:B------:R-:W2:Y:S02]  /*95e0*/  @!P3 LDG.E R6, [R4.64] ;  /* 0x0000000e0406b981 */ /* 0x000ea4000c1e1900 */
[----:B------:R-:W-:Y:S04]  /*95f0*/  IMAD R0, R0, c[0x0][0x1e0], RZ ;  /* 0x0000780000007a24 */ /* 0x000fe800078e02ff */
[----:B------:R-:W-:Y:S04]  /*9600*/  IMAD R0, R7, c[0x0][0x1e4], R0 ;  /* 0x0000790007007a24 */ /* 0x000fe800078e0200 */
[----:B------:R-:W-:Y:S01]  /*9610*/  IMAD.IADD R3, R3, 0x1, R0 ;  /* 0x0000000103037824 */ /* 0x000fe200078e0200 */
[----:B--2---:R-:W-:Y:S01]  /*9620*/  STL [R1+0x4c], R6 ;  /* 0x00004c0601007387 */ /* 0x004fe20000100800 */
[----:B------:R-:W-:Y:S02]  /*9630*/  SHF.R.S32.HI R4, RZ, 0x1f, R6 ;  /* 0x0000001fff047819 */ /* 0x000fe40000011406 */
        /* <DEDUP_REMOVED lines=8> */
[----:B------:R-:W2:Y:S04]  /*96c0*/  SHFL.IDX PT, R3, R2, RZ, 0x181f ;  /* 0x00181fff02037589 */ /* 0x000ea800000e0000 */
[----:B------:R-:W5:Y:S04]  /*96d0*/  SHFL.IDX PT, R6, R0, RZ, 0x181f ;  /* 0x00181fff00067589 */ /* 0x000f6800000e0000 */
[----:B------:R-:W3:Y:S04]  /*96e0*/  SHFL.IDX PT, R7, R2, 0x2, 0x181f ;  /* 0x00581f0002077f89 */ /* 0x000ee800000e0000 */
[----:B------:R1:W-:Y:S04]  /*96f0*/  SHFL.IDX PT, R14, R2, 0x3, 0x181f ;  /* 0x00781f00020e7f89 */ /* 0x0003e800000e0000 */
[----:B------:R-:W1:Y:S04]  /*9700*/  SHFL.IDX PT, R9, R0, 0x1, 0x181f ;  /* 0x00381f0000097f89 */ /* 0x000e6800000e0000 */
[----:B------:R-:W1:Y:S04]  /*9710*/  SHFL.IDX PT, R15, R0, 0x2, 0x181f ;  /* 0x00581f00000f7f89 */ /* 0x000e6800000e0000 */
[----:B------:R-:W1:Y:S01]  /*9720*/  SHFL.IDX PT, R0, R0, 0x3, 0x181f ;  /* 0x00781f0000007f89 */ /* 0x000e6200000e0000 */
[-C--:B--2---:R-:W-:Y:S05]  /*9730*/  IADD3 R4, P1, R3, R43.reuse, RZ ;  /* 0x0000002b03047210 */ /* 0x084fea0007f3e0ff */
[C---:B-----5:R-:W-:Y:S01]  /*9740*/  IMAD.X R5, R6.reuse, 0x1, R41, P1 ;  /* 0x0000000106057824 */ /* 0x060fe200008e0629 */
[-C--:B---3--:R-:W-:Y:S04]  /*9750*/  IADD3 R8, P1, R7, R43.reuse, RZ ;  /* 0x0000002b07087210 */ /* 0x088fe80007f3e0ff */
[----:B----4-:R2:W-:Y:S01]  /*9760*/  LDGSTS.E.BYPASS.LTC128B.128 [R27+0x4100], [R4.64], !P6 ;  /* 0x04100000041b7fae */ /* 0x0105e2000f101d4e */
[-C--:B-1----:R-:W-:Y:S05]  /*9770*/  IADD3 R2, P0, R3, R42.reuse, RZ ;  /* 0x0000002a03027210 */ /* 0x082fea0007f1e0ff */
[----:B------:R-:W-:Y:S01]  /*9780*/  IMAD.X R3, R6, 0x1, R39, P0 ;  /* 0x0000000106037824 */ /* 0x000fe200000e0627 */
[CC--:B------:R-:W-:Y:S02]  /*9790*/  IADD3 R12, P0, R10.reuse, R43.reuse, RZ ;  /* 0x0000002b0a0c7210 */ /* 0x0c0fe40007f1e0ff */
[-C--:B------:R-:W-:Y:S02]  /*97a0*/  IADD3 R10, P2, R10, R42.reuse, RZ ;  /* 0x0000002a0a0a7210 */ /* 0x080fe40007f5e0ff */
[----:B------:R1:W-:Y:S01]  /*97b0*/  LDGSTS.E.BYPASS.LTC128B.128 [R27+0x6100], [R2.64], !P5 ;  /* 0x06100000021b7fae */ /* 0x0003e2000e901d4e */
[----:B------:R-:W-:Y:S01]  /*97c0*/  IMAD.X R13, R9, 0x1, R41, P0 ;  /* 0x00000001090d7824 */ /* 0x000fe200000e0629 */
[----:B------:R-:W-:Y:S01]  /*97d0*/  IADD3 R6, P0, R7, R42, RZ ;  /* 0x0000002a07067210 */ /* 0x000fe20007f1e0ff */
[----:B------:R-:W-:Y:S02]  /*97e0*/  IMAD.X R11, R9, 0x1, R39, P2 ;  /* 0x00000001090b7824 */ /* 0x000fe400010e0627 */
[C---:B------:R-:W-:Y:S01]  /*97f0*/  IMAD.X R9, R15.reuse, 0x1, R41, P1 ;  /* 0x000000010f097824 */ /* 0x040fe200008e0629 */
[----:B------:R3:W-:Y:S01]  /*9800*/  LDGSTS.E.BYPASS.LTC128B.128 [R27+0x4900], [R12.64], !P6 ;  /* 0x049000000c1b7fae */ /* 0x0007e2000f101d4e */
[----:B------:R-:W-:Y:S03]  /*9810*/  IMAD.X R7, R15, 0x1, R39, P0 ;  /* 0x000000010f077824 */ /* 0x000fe600000e0627 */
[----:B------:R3:W-:Y:S04]  /*9820*/  LDGSTS.E.BYPASS.LTC128B.128 [R27+0x6900], [R10.64], !P5 ;  /* 0x069000000a1b7fae */ /* 0x0007e8000e901d4e */
[----:B------:R3:W-:Y:S01]  /*9830*/  LDGSTS.E.BYPASS.LTC128B.128 [R27+0x5100], [R8.64], !P6 ;  /* 0x05100000081b7fae */ /* 0x0007e2000f101d4e */
[----:B--2---:R-:W-:Y:S03]  /*9840*/  IADD3 R4, -R40, 0x10, RZ ;  /* 0x0000001028047810 */ /* 0x004fe60007ffe1ff */
[----:B------:R3:W-:Y:S01]  /*9850*/  LDGSTS.E.BYPASS.LTC128B.128 [R27+0x7100], [R6.64], !P5 ;  /* 0x07100000061b7fae */ /* 0x0007e2000e901d4e */
[----:B-1----:R-:W-:Y:S02]  /*9860*/  LOP3.LUT R2, R4, 0xf, RZ, 0xc0, !PT ;  /* 0x0000000f04027812 */ /* 0x002fe400078ec0ff */
[----:B------:R-:W-:Y:S02]  /*9870*/  IADD3 R4, P2, R14, R43, RZ ;  /* 0x0000002b0e047210 */ /* 0x000fe40007f5e0ff */
[----:B------:R-:W-:Y:S03]  /*9880*/  IADD3 R2, P1, P0, R2, R14, R42 ;  /* 0x0000000e02027210 */ /* 0x000fe6000783e02a */
[----:B------:R-:W-:Y:S01]  /*9890*/  IMAD.X R5, R0, 0x1, R41, P2 ;  /* 0x0000000100057824 */ /* 0x000fe200010e0629 */
[----:B------:R-:W-:Y:S02]  /*98a0*/  ISETP.NE.U32.AND P2, PT, R40, RZ, PT ;  /* 0x000000ff2800720c */ /* 0x000fe40003f45070 */
[----:B------:R-:W-:Y:S02]  /*98b0*/  IADD3.X R3, RZ, R0, R39, P1, P0 ;  /* 0x00000000ff037210 */ /* 0x000fe40000fe0427 */
[----:B------:R3:W-:Y:S09]  /*98c0*/  LDGSTS.E.BYPASS.LTC128B.128 [R27+0x5900], [R4.64], !P6 ;  /* 0x05900000041b7fae */ /* 0x0007f2000f101d4e */
[----:B------:R3:W-:Y:S02]  /*98d0*/  LDGSTS.E.BYPASS.LTC128B.128.ZFILL [R27+0x7900], [R2.64], P2 ;  /* 0x07900000021b7fae */ /* 0x0007e40009141d4e */
.L_x_1794:
[----:B--234-:R-:W2:Y:S01]  /*98e0*/  LDL.LU R5, [R1+0x18] ;  /* 0x0000180001057983 */ /* 0x01cea20000300800 */
[----:B------:R-:W-:Y:S01]  /*98f0*/  PLOP3.LUT P0, PT, PT, PT, UP1, 0x80, 0x0 ;  /* 0x000000000000781c */ /* 0x000fe20003f0f018 */
[----:B------:R-:W-:Y:S02]  /*9900*/  UIMAD UR6, UR10, UR4, 0x1 ;  /* 0x000000010a0674a4 */ /* 0x000fe4000f8e0204 */
[----:B------:R-:W3:Y:S01]  /*9910*/  LDL.LU R4, [R1+0x14] ;  /* 0x0000140001047983 */ /* 0x000ee20000300800 */
[----:B------:R-:W-:Y:S02]  /*9920*/  UISETP.GT.AND UP0, UPT, UR10, UR5, UPT ;  /* 0x000000050a00728c */ /* 0x000fe4000bf04270 */
[----:B------:R-:W-:Y:S01]  /*9930*/  UIADD3 UR10, UR10, -0x1, URZ ;  /* 0xffffffff0a0a7890 */ /* 0x000fe2000fffe03f */
[----:B------:R-:W4:Y:S04]  /*9940*/  LDL.LU R3, [R1+0x10] ;  /* 0x0000100001037983 */ /* 0x000f280000300800 */
[----:B------:R-:W4:Y:S04]  /*9950*/  LDL.LU R0, [R1+0xc] ;  /* 0x00000c0001007983 */ /* 0x000f280000300800 */
[----:B------:R-:W4:Y:S04]  /*9960*/  LDL R2, [R1+0x78] ;  /* 0x0000780001027983 */ /* 0x000f280000100800 */
[----:B------:R-:W4:Y:S04]  /*9970*/  LDL R8, [R1+0x80] ;  /* 0x0000800001087983 */ /* 0x000f280000100800 */
[----:B------:R-:W-:Y:S04]  /*9980*/  STL [R1+0xa0], R244 ;  /* 0x0000a0f401007387 */ /* 0x000fe80000100800 */
[----:B------:R-:W-:Y:S04]  /*9990*/  STL [R1+0x9c], R243 ;  /* 0x00009cf301007387 */ /* 0x000fe80000100800 */
[----:B------:R-:W-:Y:S04]  /*99a0*/  STL [R1+0x98], R242 ;  /* 0x000098f201007387 */ /* 0x000fe80000100800 */
[----:B------:R-:W-:Y:S04]  /*99b0*/  STL [R1+0x94], R241 ;  /* 0x000094f101007387 */ /* 0x000fe80000100800 */
[----:B------:R-:W-:Y:S04]  /*99c0*/  STL [R1+0x90], R236 ;  /* 0x000090ec01007387 */ /* 0x000fe80000100800 */
[----:B------:R-:W0:Y:S01]  /*99d0*/  LDGDEPBAR ;  /* 0x00000000000079af */ /* 0x000e220000000000 */
[----:B--2---:R-:W-:Y:S01]  /*99e0*/  MOV R7, R5 ;  /* 0x0000000500077202 */ /* 0x004fe20000000f00 */
[----:B---3--:R-:W-:Y:S03]  /*99f0*/  IMAD.MOV.U32 R6, RZ, RZ, R4 ;  /* 0x000000ffff067224 */ /* 0x008fe600078e0004 */
[----:B------:R-:W-:Y:S02]  /*9a00*/  MOV R43, R7 ;  /* 0x00000007002b7202 */ /* 0x000fe40000000f00 */
[----:B----4-:R-:W-:Y:S01]  /*9a10*/  MOV R5, R3 ;  /* 0x0000000300057202 */ /* 0x010fe20000000f00 */
[----:B------:R-:W-:Y:S02]  /*9a20*/  IMAD.MOV.U32 R12, RZ, RZ, R6 ;  /* 0x000000ffff0c7224 */ /* 0x000fe400078e0006 */
[----:B------:R-:W-:Y:S01]  /*9a30*/  IMAD.MOV.U32 R4, RZ, RZ, R0 ;  /* 0x000000ffff047224 */ /* 0x000fe200078e0000 */
[----:B------:R-:W-:Y:S01]  /*9a40*/  MOV R14, R5 ;  /* 0x00000005000e7202 */ /* 0x000fe20000000f00 */
[----:B------:R2:W3:Y:S02]  /*9a50*/  LDL R0, [R1+0x7c] ;  /* 0x00007c0001007983 */ /* 0x0004e40000100800 */
[----:B------:R-:W-:Y:S01]  /*9a60*/  IMAD.MOV.U32 R15, RZ, RZ, R4 ;  /* 0x000000ffff0f7224 */ /* 0x000fe200078e0004 */
[----:B------:R-:W-:Y:S02]  /*9a70*/  MOV R50, R14 ;  /* 0x0000000e00327202 */ /* 0x000fe40000000f00 */
[----:B---3--:R-:W-:Y:S01]  /*9a80*/  @P0 MOV R0, R2 ;  /* 0x0000000200000202 */ /* 0x008fe20000000f00 */
[----:B------:R-:W-:Y:S04]  /*9a90*/  IMAD.U32 R2, RZ, RZ, UR7 ;  /* 0x00000007ff027e24 */ /* 0x000fe8000f8e00ff */
[----:B------:R-:W3:Y:S01]  /*9aa0*/  SHFL.IDX PT, R3, R0, RZ, 0x1c1f ;  /* 0x001c1fff00037589 */ /* 0x000ee200000e0000 */
[----:B------:R-:W-:Y:S04]  /*9ab0*/  IADD3 R2, R2, UR6, -R8 ;  /* 0x0000000602027c10 */ /* 0x000fe8000fffe808 */
[----:B------:R-:W-:Y:S03]  /*9ac0*/  IADD3 R4, R2, -UR12, RZ ;  /* 0x8000000c02047c10 */ /* 0x000fe6000fffe0ff */
[----:B------:R-:W4:Y:S08]  /*9ad0*/  SHFL.IDX PT, R6, R0, 0x1, 0x1c1f ;  /* 0x003c1f0000067f89 */ /* 0x000f3000000e0000 */
[----:B------:R-:W1:Y:S01]  /*9ae0*/  SHFL.IDX PT, R9, R0, 0x2, 0x1c1f ;  /* 0x005c1f0000097f89 */ /* 0x000e6200000e0000 */
[----:B---3--:R-:W-:Y:S07]  /*9af0*/  IADD3 R3, R4, R3, RZ ;  /* 0x0000000304037210 */ /* 0x008fee0007ffe0ff */
[----:B------:R3:W1:Y:S01]  /*9b00*/  SHFL.IDX PT, R10, R0, 0x3, 0x1c1f ;  /* 0x007c1f00000a7f89 */ /* 0x00066200000e0000 */
[C---:B------:R-:W-:Y:S02]  /*9b10*/  ISETP.GT.AND P0, PT, R3.reuse, RZ, PT ;  /* 0x000000ff0300720c */ /* 0x040fe40003f04270 */
[----:B------:R-:W-:Y:S02]  /*9b20*/  ISETP.GT.AND P1, PT, R3, 0x1, PT ;  /* 0x000000010300780c */ /* 0x000fe40003f24270 */
[----:B------:R-:W-:Y:S02]  /*9b30*/  FSEL R5, R225, -INF , P0 ;  /* 0xff800000e1057808 */ /* 0x000fe40000000000 */
[----:B------:R-:W-:Y:S02]  /*9b40*/  ISETP.GT.AND P0, PT, R3, 0x8, PT ;  /* 0x000000080300780c */ /* 0x000fe40003f04270 */
[----:B------:R-:W-:Y:S02]  /*9b50*/  FSEL R7, R224, -INF , P1 ;  /* 0xff800000e0077808 */ /* 0x000fe40000800000 */
[----:B------:R-:W-:Y:S02]  /*9b60*/  FMNMX.FTZ R2, R5, R132, !PT ;  /* 0x0000008405027209 */ /* 0x000fe40007810000 */
[----:B------:R-:W-:Y:S02]  /*9b70*/  ISETP.GT.AND P1, PT, R3, 0x9, PT ;  /* 0x000000090300780c */ /* 0x000fe40003f24270 */
[----:B------:R-:W-:Y:S02]  /*9b80*/  FMNMX.FTZ R2, R7, R2, !PT ;  /* 0x0000000207027209 */ /* 0x000fe40007810000 */
[----:B------:R-:W-:Y:S02]  /*9b90*/  FSEL R8, R139, -INF , P0 ;  /* 0xff8000008b087808 */ /* 0x000fe40000000000 */
[----:B-1----:R-:W-:Y:S02]  /*9ba0*/  FSEL R13, R138, -INF , P1 ;  /* 0xff8000008a0d7808 */ /* 0x002fe40000800000 */
[----:B------:R-:W-:Y:S02]  /*9bb0*/  ISETP.GT.AND P0, PT, R3, 0x10, PT ;  /* 0x000000100300780c */ /* 0x000fe40003f04270 */
[----:B------:R-:W-:Y:S02]  /*9bc0*/  FMNMX.FTZ R2, R8, R2, !PT ;  /* 0x0000000208027209 */ /* 0x000fe40007810000 */
[----:B------:R-:W-:Y:S02]  /*9bd0*/  FSEL R57, R20, -INF , P0 ;  /* 0xff80000014397808 */ /* 0x000fe40000000000 */
[----:B---3--:R-:W-:Y:S01]  /*9be0*/  FMNMX.FTZ R0, R13, R2, !PT ;  /* 0x000000020d007209 */ /* 0x008fe20007810000 */
[----:B----4-:R-:W-:Y:S01]  /*9bf0*/  IMAD.IADD R2, R4, 0x1, R6 ;  /* 0x0000000104027824 */ /* 0x010fe200078e0206 */
[----:B------:R-:W-:Y:S02]  /*9c00*/  ISETP.GT.AND P1, PT, R3, 0x11, PT ;  /* 0x000000110300780c */ /* 0x000fe40003f24270 */
[----:B------:R-:W-:Y:S02]  /*9c10*/  FMNMX.FTZ R0, R57, R0, !PT ;  /* 0x0000000039007209 */ /* 0x000fe40007810000 */
[----:B------:R-:W-:Y:S02]  /*9c20*/  FSEL R56, R16, -INF , P1 ;  /* 0xff80000010387808 */ /* 0x000fe40000800000 */
[C---:B------:R-:W-:Y:S02]  /*9c30*/  ISETP.GT.AND P0, PT, R3.reuse, 0x18, PT ;  /* 0x000000180300780c */ /* 0x040fe40003f04270 */
[----:B------:R-:W-:Y:S02]  /*9c40*/  FMNMX.FTZ R0, R56, R0, !PT ;  /* 0x0000000038007209 */ /* 0x000fe40007810000 */
[C---:B------:R-:W-:Y:S02]  /*9c50*/  ISETP.GT.AND P1, PT, R3.reuse, 0x19, PT ;  /* 0x000000190300780c */ /* 0x040fe40003f24270 */
[----:B------:R-:W-:Y:S02]  /*9c60*/  FSEL R55, R32, -INF , P0 ;  /* 0xff80000020377808 */ /* 0x000fe40000000000 */
[----:B------:R-:W-:Y:S02]  /*9c70*/  FSEL R30, R30, -INF , P1 ;  /* 0xff8000001e1e7808 */ /* 0x000fe40000800000 */
[----:B------:R-:W-:Y:S02]  /*9c80*/  ISETP.GT.AND P0, PT, R3, 0x20, PT ;  /* 0x000000200300780c */ /* 0x000fe40003f04270 */
[----:B------:R-:W-:Y:S02]  /*9c90*/  FMNMX.FTZ R0, R55, R0, !PT ;  /* 0x0000000037007209 */ /* 0x000fe40007810000 */
[----:B------:R-:W-:Y:S02]  /*9ca0*/  ISETP.GT.AND P1, PT, R3, 0x21, PT ;  /* 0x000000210300780c */ /* 0x000fe40003f24270 */
[----:B------:R-:W-:Y:S02]  /*9cb0*/  FMNMX.FTZ R6, R30, R0, !PT ;  /* 0x000000001e067209 */ /* 0x000fe40007810000 */
[----:B------:R-:W-:Y:S02]  /*9cc0*/  FSEL R29, R29, -INF , P0 ;  /* 0xff8000001d1d7808 */ /* 0x000fe40000000000 */
[----:B------:R-:W-:Y:S02]  /*9cd0*/  ISETP.GT.AND P0, PT, R3, 0x28, PT ;  /* 0x000000280300780c */ /* 0x000fe40003f04270 */
[----:B------:R-:W-:Y:S02]  /*9ce0*/  FSEL R28, R28, -INF , P1 ;  /* 0xff8000001c1c7808 */ /* 0x000fe40000800000 */
[----:B------:R-:W-:Y:S02]  /*9cf0*/  FMNMX.FTZ R6, R29, R6, !PT ;  /* 0x000000061d067209 */ /* 0x000fe40007810000 */
[----:B------:R-:W-:Y:S02]  /*9d00*/  FSEL R26, R26, -INF , P0 ;  /* 0xff8000001a1a7808 */ /* 0x000fe40000000000 */
[----:B------:R-:W-:Y:S02]  /*9d10*/  ISETP.GT.AND P1, PT, R3, 0x29, PT ;  /* 0x000000290300780c */ /* 0x000fe40003f24270 */
[----:B------:R-:W-:Y:S02]  /*9d20*/  FMNMX.FTZ R6, R28, R6, !PT ;  /* 0x000000061c067209 */ /* 0x000fe40007810000 */
[----:B------:R-:W-:Y:S02]  /*9d30*/  FSEL R25, R25, -INF , P1 ;  /* 0xff80000019197808 */ /* 0x000fe40000800000 */
[----:B------:R-:W-:Y:S02]  /*9d40*/  FMNMX.FTZ R6, R26, R6, !PT ;  /* 0x000000061a067209 */ /* 0x000fe40007810000 */
[----:B------:R-:W-:Y:S02]  /*9d50*/  ISETP.GT.AND P0, PT, R3, 0x30, PT ;  /* 0x000000300300780c */ /* 0x000fe40003f04270 */
[----:B------:R-:W-:Y:S02]  /*9d60*/  FMNMX.FTZ R6, R25, R6, !PT ;  /* 0x0000000619067209 */ /* 0x000fe40007810000 */
[----:B------:R-:W-:Y:S02]  /*9d70*/  FSEL R24, R24, -INF , P0 ;  /* 0xff80000018187808 */ /* 0x000fe40000000000 */
[----:B------:R-:W-:Y:S02]  /*9d80*/  ISETP.GT.AND P2, PT, R3, 0x31, PT ;  /* 0x000000310300780c */ /* 0x000fe40003f44270 */
[----:B------:R-:W-:Y:S02]  /*9d90*/  FMNMX.FTZ R6, R24, R6, !PT ;  /* 0x0000000618067209 */ /* 0x000fe40007810000 */
[----:B------:R-:W-:Y:S02]  /*9da0*/  FSEL R21, R21, -INF , P2 ;  /* 0xff80000015157808 */ /* 0x000fe40001000000 */
[C---:B------:R-:W-:Y:S02]  /*9db0*/  ISETP.GT.AND P1, PT, R3.reuse, 0x38, PT ;  /* 0x000000380300780c */ /* 0x040fe40003f24270 */
[----:B------:R-:W-:Y:S02]  /*9dc0*/  ISETP.GT.AND P0, PT, R3, 0x39, PT ;  /* 0x000000390300780c */ /* 0x000fe40003f04270 */
[C---:B------:R-:W-:Y:S02]  /*9dd0*/  ISETP.GT.AND P2, PT, R2.reuse, RZ, PT ;  /* 0x000000ff0200720c */ /* 0x040fe40003f44270 */
[----:B------:R-:W-:Y:S02]  /*9de0*/  FMNMX.FTZ R6, R21, R6, !PT ;  /* 0x0000000615067209 */ /* 0x000fe40007810000 */
[----:B------:R-:W-:Y:S02]  /*9df0*/  FSEL R23, R23, -INF , P1 ;  /* 0xff80000017177808 */ /* 0x000fe40000800000 */
[----:B------:R-:W-:Y:S02]  /*9e00*/  FSEL R3, R231, -INF , P2 ;  /* 0xff800000e7037808 */ /* 0x000fe40001000000 */
[----:B------:R-:W-:Y:S02]  /*9e10*/  ISETP.GT.AND P1, PT, R2, 0x1, PT ;  /* 0x000000010200780c */ /* 0x000fe40003f24270 */
[----:B------:R-:W-:Y:S02]  /*9e20*/  FSEL R22, R22, -INF , P0 ;  /* 0xff80000016167808 */ /* 0x000fe40000000000 */
[----:B------:R-:W-:Y:S02]  /*9e30*/  FMNMX.FTZ R6, R23, R6, !PT ;  /* 0x0000000617067209 */ /* 0x000fe40007810000 */
[C---:B------:R-:W-:Y:S01]  /*9e40*/  IADD3 R0, R4.reuse, R9, RZ ;  /* 0x0000000904007210 */ /* 0x040fe20007ffe0ff */
[----:B------:R-:W-:Y:S01]  /*9e50*/  IMAD.IADD R4, R4, 0x1, R10 ;  /* 0x0000000104047824 */ /* 0x000fe200078e020a */
[----:B------:R-:W-:Y:S02]  /*9e60*/  FSEL R10, R230, -INF , P1 ;  /* 0xff800000e60a7808 */ /* 0x000fe40000800000 */
[----:B------:R-:W-:Y:S02]  /*9e70*/  ISETP.GT.AND P0, PT, R2, 0x8, PT ;  /* 0x000000080200780c */ /* 0x000fe40003f04270 */
[----:B------:R-:W-:Y:S02]  /*9e80*/  FMNMX.FTZ R139, R22, R6, !PT ;  /* 0x00000006168b7209 */ /* 0x000fe40007810000 */
[----:B------:R-:W-:Y:S02]  /*9e90*/  FMNMX.FTZ R6, R3, R133, !PT ;  /* 0x0000008503067209 */ /* 0x000fe40007810000 */
[----:B------:R-:W-:Y:S01]  /*9ea0*/  ISETP.GT.AND P2, PT, R2, 0x9, PT ;  /* 0x000000090200780c */ /* 0x000fe20003f44270 */
[----:B------:R-:W1:Y:S01]  /*9eb0*/  SHFL.BFLY PT, R9, R139, 0x2, 0x1f ;  /* 0x0c401f008b097f89 */ /* 0x000e6200000e0000 */
        /* <DEDUP_REMOVED lines=22> */
[C---:B------:R-:W-:Y:S02]  /*a020*/  ISETP.GT.AND P2, PT, R2.reuse, 0x30, PT ;  /* 0x000000300200780c */ /* 0x040fe40003f44270 */
[C---:B------:R-:W-:Y:S02]  /*a030*/  ISETP.GT.AND P1, PT, R2.reuse, 0x28, PT ;  /* 0x000000280200780c */ /* 0x040fe40003f24270 */
[----:B------:R-:W-:Y:S02]  /*a040*/  ISETP.GT.AND P0, PT, R2, 0x29, PT ;  /* 0x000000290200780c */ /* 0x000fe40003f04270 */
[----:B------:R-:W-:Y:S02]  /*a050*/  FMNMX.FTZ R6, R38, R6, !PT ;  /* 0x0000000626067209 */ /* 0x000fe40007810000 */
[----:B------:R-:W-:Y:S02]  /*a060*/  FSEL R48, R48, -INF , P1 ;  /* 0xff80000030307808 */ /* 0x000fe40000800000 */
[----:B------:R-:W-:Y:S02]  /*a070*/  FSEL R46, R46, -INF , P2 ;  /* 0xff8000002e2e7808 */ /* 0x000fe40001000000 */
[----:B------:R-:W-:Y:S02]  /*a080*/  ISETP.GT.AND P2, PT, R2, 0x38, PT ;  /* 0x000000380200780c */ /* 0x000fe40003f44270 */
[----:B------:R-:W-:Y:S02]  /*a090*/  FSEL R47, R47, -INF , P0 ;  /* 0xff8000002f2f7808 */ /* 0x000fe40000000000 */
[C---:B------:R-:W-:Y:S02]  /*a0a0*/  ISETP.GT.AND P0, PT, R0.reuse, RZ, PT ;  /* 0x000000ff0000720c */ /* 0x040fe40003f04270 */
[----:B------:R-:W-:Y:S02]  /*a0b0*/  FSEL R37, R37, -INF , P2 ;  /* 0xff80000025257808 */ /* 0x000fe40001000000 */
[----:B------:R-:W-:Y:S02]  /*a0c0*/  ISETP.GT.AND P2, PT, R0, 0x8, PT ;  /* 0x000000080000780c */ /* 0x000fe40003f44270 */
[----:B------:R-:W-:Y:S02]  /*a0d0*/  FMNMX.FTZ R6, R48, R6, !PT ;  /* 0x0000000630067209 */ /* 0x000fe40007810000 */
[----:B------:R-:W-:Y:S02]  /*a0e0*/  ISETP.GT.AND P1, PT, R2, 0x31, PT ;  /* 0x000000310200780c */ /* 0x000fe40003f24270 */
[----:B------:R-:W-:Y:S02]  /*a0f0*/  FMNMX.FTZ R6, R47, R6, !PT ;  /* 0x000000062f067209 */ /* 0x000fe40007810000 */
[----:B-1----:R-:W-:Y:S02]  /*a100*/  FMNMX.FTZ R139, R9, R139, !PT ;  /* 0x0000008b098b7209 */ /* 0x002fe40007810000 */
[----:B------:R-:W-:Y:S02]  /*a110*/  FSEL R9, R15, -INF , P0 ;  /* 0xff8000000f097808 */ /* 0x000fe40000000000 */
[----:B------:R-:W-:Y:S01]  /*a120*/  FSEL R15, R233, -INF , P2 ;  /* 0xff800000e90f7808 */ /* 0x000fe20001000000 */
[----:B------:R-:W1:Y:S01]  /*a130*/  SHFL.BFLY PT, R32, R139, 0x1, 0x1f ;  /* 0x0c201f008b207f89 */ /* 0x000e6200000e0000 */
[----:B------:R-:W-:Y:S02]  /*a140*/  ISETP.GT.AND P2, PT, R0, 0x11, PT ;  /* 0x000000110000780c */ /* 0x000fe40003f44270 */
[----:B------:R-:W-:Y:S02]  /*a150*/  FSEL R53, R53, -INF , P1 ;  /* 0xff80000035357808 */ /* 0x000fe40000800000 */
[----:B------:R-:W-:Y:S02]  /*a160*/  FSEL R34, R222, -INF , P2 ;  /* 0xff800000de227808 */ /* 0x000fe40001000000 */
[----:B------:R-:W-:Y:S02]  /*a170*/  ISETP.GT.AND P2, PT, R4, 0x1, PT ;  /* 0x000000010400780c */ /* 0x000fe40003f44270 */
[----:B------:R-:W-:Y:S02]  /*a180*/  FMNMX.FTZ R6, R46, R6, !PT ;  /* 0x000000062e067209 */ /* 0x000fe40007810000 */
[C---:B------:R-:W-:Y:S02]  /*a190*/  ISETP.GT.AND P0, PT, R0.reuse, 0x1, PT ;  /* 0x000000010000780c */ /* 0x040fe40003f04270 */
[----:B------:R-:W-:Y:S02]  /*a1a0*/  FSEL R18, R43, -INF , P2 ;  /* 0xff8000002b127808 */ /* 0x000fe40001000000 */
[----:B------:R-:W-:Y:S02]  /*a1b0*/  ISETP.GT.AND P2, PT, R0, 0x20, PT ;  /* 0x000000200000780c */ /* 0x000fe40003f44270 */
[----:B------:R-:W-:Y:S02]  /*a1c0*/  ISETP.GT.AND P1, PT, R2, 0x39, PT ;  /* 0x000000390200780c */ /* 0x000fe40003f24270 */
[----:B------:R-:W-:Y:S02]  /*a1d0*/  FMNMX.FTZ R6, R53, R6, !PT ;  /* 0x0000000635067209 */ /* 0x000fe40007810000 */
[----:B------:R-:W-:Y:S02]  /*a1e0*/  FSEL R43, R31, -INF , P2 ;  /* 0xff8000001f2b7808 */ /* 0x000fe40001000000 */
[----:B------:R-:W-:Y:S02]  /*a1f0*/  FSEL R36, R36, -INF , P1 ;  /* 0xff80000024247808 */ /* 0x000fe40000800000 */
[----:B------:R-:W-:Y:S02]  /*a200*/  FSEL R14, R234, -INF , P0 ;  /* 0xff800000ea0e7808 */ /* 0x000fe40000000000 */
[----:B------:R-:W-:Y:S02]  /*a210*/  FMNMX.FTZ R31, R9, R136, !PT ;  /* 0x00000088091f7209 */ /* 0x000fe40007810000 */
[----:B------:R-:W-:Y:S02]  /*a220*/  FMNMX.FTZ R2, R37, R6, !PT ;  /* 0x0000000625027209 */ /* 0x000fe40007810000 */
[----:B------:R-:W-:Y:S02]  /*a230*/  ISETP.GT.AND P0, PT, R0, 0x9, PT ;  /* 0x000000090000780c */ /* 0x000fe40003f04270 */
[----:B------:R-:W-:Y:S02]  /*a240*/  FMNMX.FTZ R6, R14, R31, !PT ;  /* 0x0000001f0e067209 */ /* 0x000fe40007810000 */
[----:B------:R-:W-:Y:S02]  /*a250*/  FMNMX.FTZ R2, R36, R2, !PT ;  /* 0x0000000224027209 */ /* 0x000fe40007810000 */
[----:B------:R-:W-:Y:S02]  /*a260*/  ISETP.GT.AND P1, PT, R0, 0x10, PT ;  /* 0x000000100000780c */ /* 0x000fe40003f24270 */
[----:B------:R-:W-:Y:S01]  /*a270*/  FSEL R17, R232, -INF , P0 ;  /* 0xff800000e8117808 */ /* 0x000fe20000000000 */
[----:B------:R-:W3:Y:S01]  /*a280*/  SHFL.BFLY PT, R138, R2, 0x2, 0x1f ;  /* 0x0c401f00028a7f89 */ /* 0x000ee200000e0000 */
[----:B------:R-:W-:Y:S02]  /*a290*/  ISETP.GT.AND P0, PT, R4, RZ, PT ;  /* 0x000000ff0400720c */ /* 0x000fe40003f04270 */
        /* <DEDUP_REMOVED lines=8> */
[C---:B------:R-:W-:Y:S02]  /*a320*/  ISETP.GT.AND P1, PT, R4.reuse, 0x8, PT ;  /* 0x000000080400780c */ /* 0x040fe40003f24270 */
[----:B------:R-:W-:Y:S02]  /*a330*/  FSEL R44, R209, -INF , P0 ;  /* 0xff800000d12c7808 */ /* 0x000fe40000000000 */
[C---:B------:R-:W-:Y:S02]  /*a340*/  ISETP.GT.AND P0, PT, R4.reuse, 0x9, PT ;  /* 0x000000090400780c */ /* 0x040fe40003f04270 */
        /* <DEDUP_REMOVED lines=11> */
[----:B------:R-:W-:Y:S02]  /*a400*/  FSEL R51, R137, -INF , P0 ;  /* 0xff80000089337808 */ /* 0x000fe40000000000 */
[C---:B------:R-:W-:Y:S02]  /*a410*/  ISETP.GT.AND P0, PT, R4.reuse, 0x18, PT ;  /* 0x000000180400780c */ /* 0x040fe40003f04270 */
[----:B------:R-:W-:Y:S02]  /*a420*/  FMNMX.FTZ R6, R45, R6, !PT ;  /* 0x000000062d067209 */ /* 0x000fe40007810000 */
[----:B------:R-:W-:Y:S02]  /*a430*/  FSEL R50, R135, -INF , P2 ;  /* 0xff80000087327808 */ /* 0x000fe40001000000 */
[----:B------:R-:W-:Y:S02]  /*a440*/  ISETP.GT.AND P2, PT, R4, 0x19, PT ;  /* 0x000000190400780c */ /* 0x000fe40003f44270 */
[----:B------:R-:W-:Y:S02]  /*a450*/  FMNMX.FTZ R31, R18, R31, !PT ;  /* 0x0000001f121f7209 */ /* 0x000fe40007810000 */
[----:B-1----:R-:W-:Y:S02]  /*a460*/  FMNMX.FTZ R139, R139, R32, !PT ;  /* 0x000000208b8b7209 */ /* 0x002fe40007810000 */
[----:B------:R-:W-:Y:S02]  /*a470*/  FSEL R225, R229, -INF , P1 ;  /* 0xff800000e5e17808 */ /* 0x000fe40000800000 */
[----:B------:R-:W-:Y:S02]  /*a480*/  ISETP.GT.AND P1, PT, R0, 0x30, PT ;  /* 0x000000300000780c */ /* 0x000fe40003f24270 */
[----:B------:R-:W-:Y:S02]  /*a490*/  FSEL R224, R226, -INF , P0 ;  /* 0xff800000e2e07808 */ /* 0x000fe40000000000 */
[----:B------:R-:W-:Y:S02]  /*a4a0*/  ISETP.GT.AND P0, PT, R0, 0x31, PT ;  /* 0x000000310000780c */ /* 0x000fe40003f04270 */
[----:B------:R-:W-:Y:S02]  /*a4b0*/  FMNMX.FTZ R6, R44, R6, !PT ;  /* 0x000000062c067209 */ /* 0x000fe40007810000 */
[----:B------:R-:W-:Y:S02]  /*a4c0*/  FSEL R223, R227, -INF , P2 ;  /* 0xff800000e3df7808 */ /* 0x000fe40001000000 */
[C---:B------:R-:W-:Y:S02]  /*a4d0*/  ISETP.GT.AND P2, PT, R0.reuse, 0x39, PT ;  /* 0x000000390000780c */ /* 0x040fe40003f44270 */
[----:B------:R-:W-:Y:S02]  /*a4e0*/  FMNMX.FTZ R31, R19, R31, !PT ;  /* 0x0000001f131f7209 */ /* 0x000fe40007810000 */
[----:B------:R-:W-:Y:S02]  /*a4f0*/  FSEL R49, R49, -INF , P1 ;  /* 0xff80000031317808 */ /* 0x000fe40000800000 */
[----:B------:R-:W-:Y:S02]  /*a500*/  ISETP.GT.AND P1, PT, R0, 0x38, PT ;  /* 0x000000380000780c */ /* 0x000fe40003f24270 */
[----:B------:R-:W-:Y:S01]  /*a510*/  FMNMX.FTZ R0, R43, R6, !PT ;  /* 0x000000062b007209 */ /* 0x000fe20007810000 */
[----:B------:R-:W-:Y:S01]  /*a520*/  FMUL.FTZ R6, R139, c[0x0][0x2d0] ;  /* 0x0000b4008b067a20 */ /* 0x000fe20000410000 */
[----:B------:R-:W-:Y:S02]  /*a530*/  FSEL R33, R33, -INF , P0 ;  /* 0xff80000021217808 */ /* 0x000fe40000000000 */
[----:B------:R-:W-:Y:S02]  /*a540*/  ISETP.GT.AND P0, PT, R4, 0x20, PT ;  /* 0x000000200400780c */ /* 0x000fe40003f04270 */
[----:B---3--:R-:W-:Y:S02]  /*a550*/  FMNMX.FTZ R138, R2, R138, !PT ;  /* 0x0000008a028a7209 */ /* 0x008fe40007810000 */
[----:B------:R-:W-:Y:S02]  /*a560*/  FMNMX.FTZ R2, R20, R31, !PT ;  /* 0x0000001f14027209 */ /* 0x000fe40007810000 */
[----:B------:R-:W-:Y:S01]  /*a570*/  FSEL R31, R61, -INF , P2 ;  /* 0xff8000003d1f7808 */ /* 0x000fe20001000000 */
[----:B------:R-:W-:Y:S01]  /*a580*/  SHFL.BFLY PT, R58, R138, 0x1, 0x1f ;  /* 0x0c201f008a3a7f89 */ /* 0x000fe200000e0000 */
[----:B------:R-:W-:Y:S02]  /*a590*/  FSETP.NEU.FTZ.AND P2, PT, R139, -INF , PT ;  /* 0xff8000008b00780b */ /* 0x000fe40003f5d000 */
[----:B------:R-:W-:Y:S02]  /*a5a0*/  FSEL R221, R221, -INF , P0 ;  /* 0xff800000dddd7808 */ /* 0x000fe40000000000 */
[----:B------:R-:W-:Y:S02]  /*a5b0*/  ISETP.GT.AND P0, PT, R4, 0x21, PT ;  /* 0x000000210400780c */ /* 0x000fe40003f04270 */
[----:B------:R-:W-:Y:S02]  /*a5c0*/  FSEL R6, R6, RZ, P2 ;  /* 0x000000ff06067208 */ /* 0x000fe40001000000 */
[----:B------:R-:W-:Y:S02]  /*a5d0*/  FSEL R219, R220, -INF , P0 ;  /* 0xff800000dcdb7808 */ /* 0x000fe40000000000 */
[----:B------:R-:W-:Y:S01]  /*a5e0*/  ISETP.GT.AND P0, PT, R4, 0x29, PT ;  /* 0x000000290400780c */ /* 0x000fe20003f04270 */
[--C-:B------:R-:W-:Y:S01]  /*a5f0*/  FFMA.FTZ R13, R13, c[0x0][0x2d0], -R6.reuse ;  /* 0x0000b4000d0d7a23 */ /* 0x100fe20000010806 */
[----:B------:R-:W-:Y:S01]  /*a600*/  FMNMX.FTZ R0, R52, R0, !PT ;  /* 0x0000000034007209 */ /* 0x000fe20007810000 */
[--C-:B------:R-:W-:Y:S01]  /*a610*/  FFMA.FTZ R7, R7, c[0x0][0x2d0], -R6.reuse ;  /* 0x0000b40007077a23 */ /* 0x100fe20000010806 */
[----:B------:R-:W-:Y:S01]  /*a620*/  FSEL R217, R143, -INF , P0 ;  /* 0xff8000008fd97808 */ /* 0x000fe20000000000 */
[--C-:B------:R-:W-:Y:S01]  /*a630*/  FFMA.FTZ R8, R8, c[0x0][0x2d0], -R6.reuse ;  /* 0x0000b40008087a23 */ /* 0x100fe20000010806 */
[----:B------:R1:W-:Y:S01]  /*a640*/  MUFU.EX2 R143, R13 ;  /* 0x0000000d008f7308 */ /* 0x0003e20000000800 */
[----:B------:R-:W-:Y:S01]  /*a650*/  FMNMX.FTZ R2, R222, R2, !PT ;  /* 0x00000002de027209 */ /* 0x000fe20007810000 */
[--C-:B------:R-:W-:Y:S01]  /*a660*/  FFMA.FTZ R141, R25, c[0x0][0x2d0], -R6.reuse ;  /* 0x0000b400198d7a23 */ /* 0x100fe20000010806 */
[----:B------:R-:W-:Y:S01]  /*a670*/  FMNMX.FTZ R0, R51, R0, !PT ;  /* 0x0000000033007209 */ /* 0x000fe20007810000 */
[--C-:B------:R-:W-:Y:S01]  /*a680*/  FFMA.FTZ R67, R30, c[0x0][0x2d0], -R6.reuse ;  /* 0x0000b4001e437a23 */ /* 0x100fe20000010806 */
[----:B------:R-:W-:Y:S01]  /*a690*/  FMNMX.FTZ R2, R225, R2, !PT ;  /* 0x00000002e1027209 */ /* 0x000fe20007810000 */
[--C-:B------:R-:W-:Y:S01]  /*a6a0*/  FFMA.FTZ R30, R24, c[0x0][0x2d0], -R6.reuse ;  /* 0x0000b400181e7a23 */ /* 0x100fe20000010806 */
[----:B------:R-:W-:Y:S01]  /*a6b0*/  FMNMX.FTZ R0, R50, R0, !PT ;  /* 0x0000000032007209 */ /* 0x000fe20007810000 */
[--C-:B------:R-:W-:Y:S01]  /*a6c0*/  FFMA.FTZ R235, R56, c[0x0][0x2d0], -R6.reuse ;  /* 0x0000b40038eb7a23 */ /* 0x100fe20000010806 */
[----:B------:R-:W-:Y:S01]  /*a6d0*/  FMNMX.FTZ R2, R224, R2, !PT ;  /* 0x00000002e0027209 */ /* 0x000fe20007810000 */
[----:B------:R3:W-:Y:S01]  /*a6e0*/  MUFU.EX2 R220, R7 ;  /* 0x0000000700dc7308 */ /* 0x0007e20000000800 */
[----:B------:R-:W-:Y:S01]  /*a6f0*/  FMNMX.FTZ R0, R49, R0, !PT ;  /* 0x0000000031007209 */ /* 0x000fe20007810000 */
[--C-:B------:R-:W-:Y:S01]  /*a700*/  FFMA.FTZ R56, R21, c[0x0][0x2d0], -R6.reuse ;  /* 0x0000b40015387a23 */ /* 0x100fe20000010806 */
[----:B------:R-:W-:Y:S01]  /*a710*/  FMNMX.FTZ R2, R223, R2, !PT ;  /* 0x00000002df027209 */ /* 0x000fe20007810000 */
[--C-:B------:R-:W-:Y:S01]  /*a720*/  FFMA.FTZ R57, R57, c[0x0][0x2d0], -R6.reuse ;  /* 0x0000b40039397a23 */ /* 0x100fe20000010806 */
[----:B------:R-:W-:Y:S01]  /*a730*/  FSEL R32, R60, -INF , P1 ;  /* 0xff8000003c207808 */ /* 0x000fe20000800000 */
[--C-:B------:R-:W-:Y:S01]  /*a740*/  FFMA.FTZ R60, R29, c[0x0][0x2d0], -R6.reuse ;  /* 0x0000b4001d3c7a23 */ /* 0x100fe20000010806 */
[----:B------:R-:W-:Y:S01]  /*a750*/  FMNMX.FTZ R0, R33, R0, !PT ;  /* 0x0000000021007209 */ /* 0x000fe20007810000 */
[--C-:B------:R-:W-:Y:S01]  /*a760*/  FFMA.FTZ R61, R28, c[0x0][0x2d0], -R6.reuse ;  /* 0x0000b4001c3d7a23 */ /* 0x100fe20000010806 */
[----:B------:R-:W-:Y:S01]  /*a770*/  FMNMX.FTZ R54, R221, R2, !PT ;  /* 0x00000002dd367209 */ /* 0x000fe20007810000 */
[----:B------:R4:W-:Y:S01]  /*a780*/  MUFU.EX2 R64, R8 ;  /* 0x0000000800407308 */ /* 0x0009e20000000800 */
[----:B------:R-:W-:Y:S01]  /*a790*/  FMNMX.FTZ R2, R32, R0, !PT ;  /* 0x0000000020027209 */ /* 0x000fe20007810000 */
[--C-:B------:R-:W-:Y:S01]  /*a7a0*/  FFMA.FTZ R22, R22, c[0x0][0x2d0], -R6.reuse ;  /* 0x0000b40016167a23 */ /* 0x100fe20000010806 */
[----:B------:R-:W-:Y:S01]  /*a7b0*/  ISETP.GT.AND P1, PT, R4, 0x28, PT ;  /* 0x000000280400780c */ /* 0x000fe20003f24270 */
[----:B-1----:R-:W2:Y:S01]  /*a7c0*/  LDL.LU R13, [R1+0x64] ;  /* 0x00006400010d7983 */ /* 0x002ea20000300800 */
[----:B------:R-:W-:Y:S01]  /*a7d0*/  FMNMX.FTZ R2, R31, R2, !PT ;  /* 0x000000021f027209 */ /* 0x000fe20007810000 */
[--C-:B------:R-:W-:Y:S01]  /*a7e0*/  FFMA.FTZ R55, R55, c[0x0][0x2d0], -R6.reuse ;  /* 0x0000b40037377a23 */ /* 0x100fe20000010806 */
[----:B------:R-:W-:Y:S01]  /*a7f0*/  FSEL R218, R142, -INF , P1 ;  /* 0xff8000008eda7808 */ /* 0x000fe20000800000 */
[--C-:B------:R-:W-:Y:S01]  /*a800*/  FFMA.FTZ R142, R26, c[0x0][0x2d0], -R6.reuse ;  /* 0x0000b4001a8e7a23 */ /* 0x100fe20000010806 */
[----:B------:R-:W-:Y:S01]  /*a810*/  FMNMX.FTZ R0, R219, R54, !PT ;  /* 0x00000036db007209 */ /* 0x000fe20007810000 */
[----:B------:R-:W1:Y:S01]  /*a820*/  SHFL.BFLY PT, R137, R2, 0x2, 0x1f ;  /* 0x0c401f0002897f89 */ /* 0x000e6200000e0000 */
[----:B------:R-:W-:Y:S01]  /*a830*/  ISETP.GT.AND P1, PT, R4, 0x30, PT ;  /* 0x000000300400780c */ /* 0x000fe20003f24270 */
[--C-:B------:R-:W-:Y:S01]  /*a840*/  FFMA.FTZ R54, R5, c[0x0][0x2d0], -R6.reuse ;  /* 0x0000b40005367a23 */ /* 0x100fe20000010806 */
[----:B------:R-:W-:Y:S01]  /*a850*/  FMNMX.FTZ R0, R218, R0, !PT ;  /* 0x00000000da007209 */ /* 0x000fe20007810000 */
[----:B------:R-:W-:Y:S01]  /*a860*/  FFMA.FTZ R23, R23, c[0x0][0x2d0], -R6 ;  /* 0x0000b40017177a23 */ /* 0x000fe20000010806 */
[----:B------:R-:W-:Y:S02]  /*a870*/  FSEL R216, R134, -INF , P1 ;  /* 0xff80000086d87808 */ /* 0x000fe40000800000 */
[----:B------:R-:W-:Y:S01]  /*a880*/  FMNMX.FTZ R0, R217, R0, !PT ;  /* 0x00000000d9007209 */ /* 0x000fe20007810000 */
[----:B------:R-:W3:Y:S01]  /*a890*/  MUFU.EX2 R54, R54 ;  /* 0x0000003600367308 */ /* 0x000ee20000000800 */
        /* <DEDUP_REMOVED lines=9> */
[----:B-1----:R-:W-:Y:S02]  /*a930*/  FMNMX.FTZ R137, R2, R137, !PT ;  /* 0x0000008902897209 */ /* 0x002fe40007810000 */
[----:B------:R-:W-:Y:S02]  /*a940*/  FMNMX.FTZ R0, R135, R0, !PT ;  /* 0x0000000087007209 */ /* 0x000fe40007810000 */
[----:B------:R-:W-:Y:S01]  /*a950*/  FMNMX.FTZ R138, R138, R58, !PT ;  /* 0x0000003a8a8a7209 */ /* 0x000fe20007810000 */
[----:B------:R-:W1:Y:S03]  /*a960*/  SHFL.BFLY PT, R4, R137, 0x1, 0x1f ;  /* 0x0c201f0089047f89 */ /* 0x000e6600000e0000 */
[C---:B------:R-:W-:Y:S01]  /*a970*/  FSETP.NEU.FTZ.AND P1, PT, R138.reuse, -INF , PT ;  /* 0xff8000008a00780b */ /* 0x040fe20003f3d000 */
[----:B---3--:R-:W-:Y:S04]  /*a980*/  FMUL.FTZ R7, R138, c[0x0][0x2d0] ;  /* 0x0000b4008a077a20 */ /* 0x008fe80000410000 */
[----:B------:R-:W3:Y:S01]  /*a990*/  SHFL.BFLY PT, R2, R0, 0x2, 0x1f ;  /* 0x0c401f0000027f89 */ /* 0x000ee200000e0000 */
[----:B------:R-:W-:Y:S05]  /*a9a0*/  FSEL R7, R7, RZ, P1 ;  /* 0x000000ff07077208 */ /* 0x000fea0000800000 */
[--C-:B------:R-:W-:Y:S02]  /*a9b0*/  FFMA.FTZ R3, R3, c[0x0][0x2d0], -R7.reuse ;  /* 0x0000b40003037a23 */ /* 0x100fe40000010807 */
[--C-:B------:R-:W-:Y:S02]  /*a9c0*/  FFMA.FTZ R232, R27, c[0x0][0x2d0], -R7.reuse ;  /* 0x0000b4001be87a23 */ /* 0x100fe40000010807 */
[----:B------:R3:W-:Y:S01]  /*a9d0*/  MUFU.EX2 R211, R3 ;  /* 0x0000000300d37308 */ /* 0x0007e20000000800 */
[----:B------:R-:W-:Y:S01]  /*a9e0*/  LDSM.16.MT88.4 R24, [R237+0x100] ;  /* 0x00010000ed18783b */ /* 0x000fe20000004200 */
[--C-:B------:R-:W-:Y:S02]  /*a9f0*/  FFMA.FTZ R16, R16, c[0x0][0x2d0], -R7.reuse ;  /* 0x0000b40010107a23 */ /* 0x100fe40000010807 */
[--C-:B------:R-:W-:Y:S01]  /*aa00*/  FFMA.FTZ R11, R11, c[0x0][0x2d0], -R7.reuse ;  /* 0x0000b4000b0b7a23 */ /* 0x100fe20000010807 */
[----:B-1----:R-:W-:Y:S01]  /*aa10*/  FMNMX.FTZ R137, R137, R4, !PT ;  /* 0x0000000489897209 */ /* 0x002fe20007810000 */
[--C-:B------:R-:W-:Y:S01]  /*aa20*/  FFMA.FTZ R10, R10, c[0x0][0x2d0], -R7.reuse ;  /* 0x0000b4000a0a7a23 */ /* 0x100fe20000010807 */
[----:B------:R-:W-:Y:S01]  /*aa30*/  FSEL R4, R138, RZ, P1 ;  /* 0x000000ff8a047208 */ /* 0x000fe20000800000 */
[----:B------:R-:W-:Y:S01]  /*aa40*/  FFMA.FTZ R66, R53, c[0x0][0x2d0], -R7 ;  /* 0x0000b40035427a23 */ /* 0x000fe20000010807 */
[C---:B------:R-:W-:Y:S01]  /*aa50*/  FSETP.NEU.FTZ.AND P0, PT, R137.reuse, -INF , PT ;  /* 0xff8000008900780b */ /* 0x040fe20003f1d000 */
[----:B----4-:R-:W-:Y:S01]  /*aa60*/  FMUL.FTZ R8, R137, c[0x0][0x2d0] ;  /* 0x0000b40089087a20 */ /* 0x010fe20000410000 */
[----:B------:R-:W-:Y:S01]  /*aa70*/  MUFU.EX2 R62, R16 ;  /* 0x00000010003e7308 */ /* 0x000fe20000000800 */
[----:B------:R-:W-:Y:S01]  /*aa80*/  FADD.FTZ R5, -R4, R133 ;  /* 0x0000008504057221 */ /* 0x000fe20000010100 */
[----:B---3--:R-:W-:Y:S01]  /*aa90*/  FMNMX.FTZ R0, R0, R2, !PT ;  /* 0x0000000200007209 */ /* 0x008fe20007810000 */
[--C-:B------:R-:W-:Y:S01]  /*aaa0*/  FFMA.FTZ R59, R36, c[0x0][0x2d0], -R7.reuse ;  /* 0x0000b400243b7a23 */ /* 0x100fe20000010807 */
[----:B------:R-:W-:Y:S01]  /*aab0*/  FSEL R8, R8, RZ, P0 ;  /* 0x000000ff08087208 */ /* 0x000fe20000000000 */
[--C-:B------:R-:W-:Y:S02]  /*aac0*/  FFMA.FTZ R63, R37, c[0x0][0x2d0], -R7.reuse ;  /* 0x0000b400253f7a23 */ /* 0x100fe40000010807 */
[----:B------:R-:W1:Y:S01]  /*aad0*/  SHFL.BFLY PT, R2, R0, 0x1, 0x1f ;  /* 0x0c201f0000027f89 */ /* 0x000e6200000e0000 */
[--C-:B------:R-:W-:Y:S02]  /*aae0*/  FFMA.FTZ R29, R48, c[0x0][0x2d0], -R7.reuse ;  /* 0x0000b400301d7a23 */ /* 0x100fe40000010807 */
[--C-:B------:R-:W-:Y:S01]  /*aaf0*/  FFMA.FTZ R14, R14, c[0x0][0x2d0], -R8.reuse ;  /* 0x0000b4000e0e7a23 */ /* 0x100fe20000010808 */
[----:B------:R-:W-:Y:S01]  /*ab00*/  MUFU.EX2 R65, R11 ;  /* 0x0000000b00417308 */ /* 0x000fe20000000800 */
[----:B------:R-:W-:Y:S01]  /*ab10*/  FSEL R3, R137, RZ, P0 ;  /* 0x000000ff89037208 */ /* 0x000fe20000000000 */
[--C-:B------:R-:W-:Y:S01]  /*ab20*/  FFMA.FTZ R17, R17, c[0x0][0x2d0], -R8.reuse ;  /* 0x0000b40011117a23 */ /* 0x100fe20000010808 */
[----:B------:R-:W-:Y:S01]  /*ab30*/  PLOP3.LUT P0, PT, PT, PT, UP0, 0x80, 0x0 ;  /* 0x000000000000781c */ /* 0x000fe20003f0f008 */
[----:B------:R-:W-:Y:S02]  /*ab40*/  FFMA.FTZ R15, R15, c[0x0][0x2d0], -R8 ;  /* 0x0000b4000f0f7a23 */ /* 0x000fe40000010808 */
[----:B------:R-:W-:Y:S02]  /*ab50*/  FADD.FTZ R4, -R3, R136 ;  /* 0x0000008803047221 */ /* 0x000fe40000010100 */
[--C-:B------:R-:W-:Y:S02]  /*ab60*/  FFMA.FTZ R9, R9, c[0x0][0x2d0], -R8.reuse ;  /* 0x0000b40009097a23 */ /* 0x100fe40000010808 */
[----:B------:R3:W-:Y:S01]  /*ab70*/  MUFU.EX2 R212, R14 ;  /* 0x0000000e00d47308 */ /* 0x0007e20000000800 */
[--C-:B------:R-:W-:Y:S02]  /*ab80*/  FFMA.FTZ R244, R49, c[0x0][0x2d0], -R8.reuse ;  /* 0x0000b40031f47a23 */ /* 0x100fe40000010808 */
[--C-:B------:R-:W-:Y:S02]  /*ab90*/  FFMA.FTZ R243, R33, c[0x0][0x2d0], -R8.reuse ;  /* 0x0000b40021f37a23 */ /* 0x100fe40000010808 */
[----:B------:R-:W-:Y:S02]  /*aba0*/  FFMA.FTZ R242, R32, c[0x0][0x2d0], -R8 ;  /* 0x0000b40020f27a23 */ /* 0x000fe40000010808 */
[--C-:B------:R-:W-:Y:S02]  /*abb0*/  FFMA.FTZ R46, R46, c[0x0][0x2d0], -R7.reuse ;  /* 0x0000b4002e2e7a23 */ /* 0x100fe40000010807 */
[--C-:B------:R-:W-:Y:S01]  /*abc0*/  FFMA.FTZ R231, R42, c[0x0][0x2d0], -R7.reuse ;  /* 0x0000b4002ae77a23 */ /* 0x100fe20000010807 */
[----:B-1----:R-:W-:Y:S01]  /*abd0*/  FMNMX.FTZ R134, R2, R0, !PT ;  /* 0x0000000002867209 */ /* 0x002fe20007810000 */
[----:B------:R-:W-:Y:S01]  /*abe0*/  MUFU.EX2 R58, R17 ;  /* 0x00000011003a7308 */ /* 0x000fe20000000800 */
[----:B------:R-:W-:Y:S01]  /*abf0*/  FSEL R0, R139, RZ, P2 ;  /* 0x000000ff8b007208 */ /* 0x000fe20001000000 */
[--C-:B------:R-:W-:Y:S01]  /*ac00*/  FFMA.FTZ R230, R41, c[0x0][0x2d0], -R7.reuse ;  /* 0x0000b40029e67a23 */ /* 0x100fe20000010807 */
[C---:B------:R-:W-:Y:S01]  /*ac10*/  FSETP.NEU.FTZ.AND P2, PT, R134.reuse, -INF , PT ;  /* 0xff8000008600780b */ /* 0x040fe20003f5d000 */
[----:B------:R-:W-:Y:S02]  /*ac20*/  FMUL.FTZ R208, R134, c[0x0][0x2d0] ;  /* 0x0000b40086d07a20 */ /* 0x000fe40000410000 */
[----:B------:R-:W-:Y:S01]  /*ac30*/  FADD.FTZ R0, -R0, R132 ;  /* 0x0000008400007221 */ /* 0x000fe20000010100 */
[----:B------:R-:W-:Y:S01]  /*ac40*/  FSEL R2, R134, RZ, P2 ;  /* 0x000000ff86027208 */ /* 0x000fe20001000000 */
[--C-:B------:R-:W-:Y:S01]  /*ac50*/  FFMA.FTZ R229, R40, c[0x0][0x2d0], -R7.reuse ;  /* 0x0000b40028e57a23 */ /* 0x100fe20000010807 */
[----:B------:R-:W-:Y:S01]  /*ac60*/  FSEL R208, R208, RZ, P2 ;  /* 0x000000ffd0d07208 */ /* 0x000fe20001000000 */
[----:B------:R-:W-:Y:S01]  /*ac70*/  FMUL.FTZ R0, R0, c[0x0][0x2d0] ;  /* 0x0000b40000007a20 */ /* 0x000fe20000410000 */
[----:B------:R-:W-:Y:S01]  /*ac80*/  MUFU.EX2 R213, R10 ;  /* 0x0000000a00d57308 */ /* 0x000fe20000000800 */
[----:B------:R-:W-:Y:S01]  /*ac90*/  FADD.FTZ R3, -R2, R140 ;  /* 0x0000008c02037221 */ /* 0x000fe20000010100 */
[----:B------:R-:W-:Y:S01]  /*aca0*/  F2FP.PACK_AB R140, R220, R54 ;  /* 0x00000036dc8c723e */ /* 0x000fe200000000ff */
[--C-:B------:R-:W-:Y:S02]  /*acb0*/  FFMA.FTZ R20, R20, c[0x0][0x2d0], -R208.reuse ;  /* 0x0000b40014147a23 */ /* 0x100fe400000108d0 */
[--C-:B------:R-:W-:Y:S02]  /*acc0*/  FFMA.FTZ R18, R18, c[0x0][0x2d0], -R208.reuse ;  /* 0x0000b40012127a23 */ /* 0x100fe400000108d0 */
[--C-:B------:R-:W-:Y:S02]  /*acd0*/  FFMA.FTZ R19, R19, c[0x0][0x2d0], -R208.reuse ;  /* 0x0000b40013137a23 */ /* 0x100fe400000108d0 */
[----:B------:R-:W-:Y:S01]  /*ace0*/  FFMA.FTZ R12, R12, c[0x0][0x2d0], -R208 ;  /* 0x0000b4000c0c7a23 */ /* 0x000fe200000108d0 */
[----:B------:R1:W4:Y:S01]  /*acf0*/  MUFU.EX2 R2, R0 ;  /* 0x0000000000027308 */ /* 0x0003220000000800 */
[--C-:B---3--:R-:W-:Y:S02]  /*ad00*/  FFMA.FTZ R14, R52, c[0x0][0x2d0], -R8.reuse ;  /* 0x0000b400340e7a23 */ /* 0x108fe40000010808 */
[--C-:B------:R-:W-:Y:S02]  /*ad10*/  FFMA.FTZ R226, R35, c[0x0][0x2d0], -R8.reuse ;  /* 0x0000b40023e27a23 */ /* 0x100fe40000010808 */
[----:B------:R-:W-:Y:S02]  /*ad20*/  FFMA.FTZ R35, R43, c[0x0][0x2d0], -R8 ;  /* 0x0000b4002b237a23 */ /* 0x000fe40000010808 */
[----:B------:R-:W3:Y:S01]  /*ad30*/  LDSM.16.MT88.4 R40, [R238+0x100] ;  /* 0x00010000ee28783b */ /* 0x000ee20000004200 */
[--C-:B------:R-:W-:Y:S02]  /*ad40*/  FFMA.FTZ R39, R39, c[0x0][0x2d0], -R7.reuse ;  /* 0x0000b40027277a23 */ /* 0x100fe40000010807 */
[----:B------:R4:W-:Y:S01]  /*ad50*/  MUFU.EX2 R236, R20 ;  /* 0x0000001400ec7308 */ /* 0x0009e20000000800 */
[--C-:B------:R-:W-:Y:S02]  /*ad60*/  FFMA.FTZ R38, R38, c[0x0][0x2d0], -R7.reuse ;  /* 0x0000b40026267a23 */ /* 0x100fe40000010807 */
[----:B------:R-:W-:Y:S02]  /*ad70*/  FFMA.FTZ R28, R47, c[0x0][0x2d0], -R7 ;  /* 0x0000b4002f1c7a23 */ /* 0x000fe40000010807 */
[----:B------:R-:W-:Y:S02]  /*ad80*/  IMAD.MOV.U32 R47, RZ, RZ, R142 ;  /* 0x000000ffff2f7224 */ /* 0x000fe400078e008e */
[--C-:B------:R-:W-:Y:S02]  /*ad90*/  FFMA.FTZ R241, R31, c[0x0][0x2d0], -R8.reuse ;  /* 0x0000b4001ff17a23 */ /* 0x100fe40000010808 */
[--C-:B------:R-:W-:Y:S01]  /*ada0*/  FFMA.FTZ R136, R34, c[0x0][0x2d0], -R8.reuse ;  /* 0x0000b40022887a23 */ /* 0x100fe20000010808 */
[----:B------:R-:W-:Y:S01]  /*adb0*/  MUFU.EX2 R10, R15 ;  /* 0x0000000f000a7308 */ /* 0x000fe20000000800 */
[--C-:B------:R-:W-:Y:S02]  /*adc0*/  FFMA.FTZ R227, R45, c[0x0][0x2d0], -R8.reuse ;  /* 0x0000b4002de37a23 */ /* 0x100fe40000010808 */
[----:B------:R-:W-:Y:S02]  /*add0*/  FFMA.FTZ R228, R44, c[0x0][0x2d0], -R8 ;  /* 0x0000b4002ce47a23 */ /* 0x000fe40000010808 */
[----:B-1----:R-:W-:Y:S02]  /*ade0*/  FMUL.FTZ R0, R5, c[0x0][0x2d0] ;  /* 0x0000b40005007a20 */ /* 0x002fe40000410000 */
[C---:B----4-:R-:W-:Y:S02]  /*adf0*/  FMUL.FTZ R53, R2.reuse, R181 ;  /* 0x000000b502357220 */ /* 0x050fe40000410000 */
[----:B------:R-:W-:Y:S01]  /*ae00*/  IMAD.MOV.U32 R181, RZ, RZ, R64 ;  /* 0x000000ffffb57224 */ /* 0x000fe200078e0040 */
[----:B------:R1:W-:Y:S01]  /*ae10*/  MUFU.EX2 R133, R0 ;  /* 0x0000000000857308 */ /* 0x0003e20000000800 */
[C---:B------:R-:W-:Y:S02]  /*ae20*/  FMUL.FTZ R16, R2.reuse, R148 ;  /* 0x0000009402107220 */ /* 0x040fe40000410000 */
[C---:B------:R-:W-:Y:S02]  /*ae30*/  FMUL.FTZ R17, R2.reuse, R149 ;  /* 0x0000009502117220 */ /* 0x040fe40000410000 */
[C---:B------:R-:W-:Y:S02]  /*ae40*/  FMUL.FTZ R5, R2.reuse, R145 ;  /* 0x0000009102057220 */ /* 0x040fe40000410000 */
[C---:B------:R-:W-:Y:S02]  /*ae50*/  FMUL.FTZ R20, R2.reuse, R152 ;  /* 0x0000009802147220 */ /* 0x040fe40000410000 */
[C---:B------:R-:W-:Y:S01]  /*ae60*/  FMUL.FTZ R21, R2.reuse, R153 ;  /* 0x0000009902157220 */ /* 0x040fe20000410000 */
[----:B------:R-:W4:Y:S01]  /*ae70*/  MUFU.EX2 R210, R9 ;  /* 0x0000000900d27308 */ /* 0x000f220000000800 */
[C---:B------:R-:W-:Y:S01]  /*ae80*/  FMUL.FTZ R33, R2.reuse, R161 ;  /* 0x000000a102217220 */ /* 0x040fe20000410000 */
[----:B------:R-:W-:Y:S01]  /*ae90*/  MOV R153, R61 ;  /* 0x0000003d00997202 */ /* 0x000fe20000000f00 */
[C---:B------:R-:W-:Y:S01]  /*aea0*/  FMUL.FTZ R49, R2.reuse, R173 ;  /* 0x000000ad02317220 */ /* 0x040fe20000410000 */
[----:B------:R-:W-:Y:S01]  /*aeb0*/  MOV R173, R59 ;  /* 0x0000003b00ad7202 */ /* 0x000fe20000000f00 */
[C---:B------:R-:W-:Y:S02]  /*aec0*/  FMUL.FTZ R52, R2.reuse, R180 ;  /* 0x000000b402347220 */ /* 0x040fe40000410000 */
[C---:B------:R-:W-:Y:S01]  /*aed0*/  FMUL.FTZ R64, R2.reuse, R184 ;  /* 0x000000b802407220 */ /* 0x040fe20000410000 */
[----:B------:R-:W-:Y:S01]  /*aee0*/  MOV R184, R63 ;  /* 0x0000003f00b87202 */ /* 0x000fe20000000f00 */
[C---:B------:R-:W-:Y:S01]  /*aef0*/  FMUL.FTZ R68, R2.reuse, R68 ;  /* 0x0000004402447220 */ /* 0x040fe20000410000 */
[----:B------:R-:W-:Y:S01]  /*af00*/  MUFU.EX2 R209, R12 ;  /* 0x0000000c00d17308 */ /* 0x000fe20000000800 */
[C---:B------:R-:W-:Y:S02]  /*af10*/  FMUL.FTZ R69, R2.reuse, R69 ;  /* 0x0000004502457220 */ /* 0x040fe40000410000 */
[----:B------:R-:W-:Y:S02]  /*af20*/  FMUL.FTZ R80, R2, R80 ;  /* 0x0000005002507220 */ /* 0x000fe40000410000 */
[----:B-1----:R-:W-:Y:S02]  /*af30*/  FMUL.FTZ R0, R4, c[0x0][0x2d0] ;  /* 0x0000b40004007a20 */ /* 0x002fe40000410000 */
[C---:B------:R-:W-:Y:S02]  /*af40*/  FMUL.FTZ R4, R2.reuse, R144 ;  /* 0x0000009002047220 */ /* 0x040fe40000410000 */
[C---:B------:R-:W-:Y:S01]  /*af50*/  FMUL.FTZ R81, R2.reuse, R81 ;  /* 0x0000005102517220 */ /* 0x040fe20000410000 */
[----:B------:R1:W-:Y:S01]  /*af60*/  MUFU.EX2 R132, R0 ;  /* 0x0000000000847308 */ /* 0x0003e20000000800 */
[C---:B------:R-:W-:Y:S02]  /*af70*/  FMUL.FTZ R84, R2.reuse, R84 ;  /* 0x0000005402547220 */ /* 0x040fe40000410000 */
[----:B------:R-:W-:Y:S01]  /*af80*/  FMUL.FTZ R85, R2, R85 ;  /* 0x0000005502557220 */ /* 0x000fe20000410000 */
[----:B----4-:R-:W-:Y:S01]  /*af90*/  F2FP.PACK_AB R144, R212, R210 ;  /* 0x000000d2d490723e */ /* 0x010fe200000000ff */
[C---:B------:R-:W-:Y:S02]  /*afa0*/  FMUL.FTZ R96, R2.reuse, R96 ;  /* 0x0000006002607220 */ /* 0x040fe40000410000 */
[C---:B------:R-:W-:Y:S02]  /*afb0*/  FMUL.FTZ R97, R2.reuse, R97 ;  /* 0x0000006102617220 */ /* 0x040fe40000410000 */
[C---:B------:R-:W-:Y:S01]  /*afc0*/  FMUL.FTZ R100, R2.reuse, R100 ;  /* 0x0000006402647220 */ /* 0x040fe20000410000 */
[----:B------:R-:W4:Y:S01]  /*afd0*/  MUFU.EX2 R234, R18 ;  /* 0x0000001200ea7308 */ /* 0x000f220000000800 */
[C---:B------:R-:W-:Y:S02]  /*afe0*/  FMUL.FTZ R101, R2.reuse, R101 ;  /* 0x0000006502657220 */ /* 0x040fe40000410000 */
[C---:B------:R-:W-:Y:S02]  /*aff0*/  FMUL.FTZ R112, R2.reuse, R112 ;  /* 0x0000007002707220 */ /* 0x040fe40000410000 */
[C---:B------:R-:W-:Y:S02]  /*b000*/  FMUL.FTZ R113, R2.reuse, R113 ;  /* 0x0000007102717220 */ /* 0x040fe40000410000 */
[C---:B------:R-:W-:Y:S02]  /*b010*/  FMUL.FTZ R32, R2.reuse, R160 ;  /* 0x000000a002207220 */ /* 0x040fe40000410000 */
[C---:B------:R-:W-:Y:S01]  /*b020*/  FMUL.FTZ R36, R2.reuse, R168 ;  /* 0x000000a802247220 */ /* 0x040fe20000410000 */
[----:B------:R-:W3:Y:S01]  /*b030*/  MUFU.EX2 R233, R19 ;  /* 0x0000001300e97308 */ /* 0x000ee20000000800 */
[C---:B------:R-:W-:Y:S01]  /*b040*/  FMUL.FTZ R37, R2.reuse, R169 ;  /* 0x000000a902257220 */ /* 0x040fe20000410000 */
[----:B------:R-:W-:Y:S01]  /*b050*/  MOV R169, R65 ;  /* 0x0000004100a97202 */ /* 0x000fe20000000f00 */
[C---:B------:R-:W-:Y:S01]  /*b060*/  FMUL.FTZ R65, R2.reuse, R185 ;  /* 0x000000b902417220 */ /* 0x040fe20000410000 */
[----:B------:R-:W-:Y:S01]  /*b070*/  MOV R185, R22 ;  /* 0x0000001600b97202 */ /* 0x000fe20000000f00 */
[----:B-1----:R-:W-:Y:S01]  /*b080*/  FMUL.FTZ R0, R3, c[0x0][0x2d0] ;  /* 0x0000b40003007a20 */ /* 0x002fe20000410000 */
[----:B------:R-:W-:Y:S01]  /*b090*/  MOV R3, R66 ;  /* 0x0000004200037202 */ /* 0x000fe20000000f00 */
[C---:B------:R-:W-:Y:S01]  /*b0a0*/  FMUL.FTZ R48, R2.reuse, R172 ;  /* 0x000000ac02307220 */ /* 0x040fe20000410000 */
[----:B------:R-:W-:Y:S01]  /*b0b0*/  MOV R172, R30 ;  /* 0x0000001e00ac7202 */ /* 0x000fe20000000f00 */
[C---:B------:R-:W-:Y:S02]  /*b0c0*/  FMUL.FTZ R116, R2.reuse, R116 ;  /* 0x0000007402747220 */ /* 0x040fe40000410000 */
[----:B------:R-:W1:Y:S01]  /*b0d0*/  MUFU.EX2 R0, R0 ;  /* 0x0000000000007308 */ /* 0x000e620000000800 */
[C---:B------:R-:W-:Y:S02]  /*b0e0*/  FMUL.FTZ R117, R2.reuse, R117 ;  /* 0x0000007502757220 */ /* 0x040fe40000410000 */
[----:B------:R-:W-:Y:S01]  /*b0f0*/  FMUL.FTZ R128, R2, R128 ;  /* 0x0000008002807220 */ /* 0x000fe20000410000 */
[----:B----4-:R-:W-:Y:S01]  /*b100*/  F2FP.PACK_AB R145, R234, R209 ;  /* 0x000000d1ea91723e */ /* 0x010fe200000000ff */
[----:B------:R-:W-:Y:S02]  /*b110*/  FMUL.FTZ R129, R2, R129 ;  /* 0x0000008102817220 */ /* 0x000fe40000410000 */
[----:B------:R-:W-:Y:S01]  /*b120*/  IMAD.MOV.U32 R168, RZ, RZ, R46 ;  /* 0x000000ffffa87224 */ /* 0x000fe200078e002e */
[----:B------:R-:W-:Y:S01]  /*b130*/  MOV R46, R141 ;  /* 0x0000008d002e7202 */ /* 0x000fe20000000f00 */
[----:B------:R-:W-:Y:S01]  /*b140*/  FMUL.FTZ R6, R133, R146 ;  /* 0x0000009285067220 */ /* 0x000fe20000410000 */
[----:B------:R-:W-:Y:S01]  /*b150*/  F2FP.PACK_AB R141, R213, R211 ;  /* 0x000000d3d58d723e */ /* 0x000fe200000000ff */
[----:B------:R-:W-:Y:S02]  /*b160*/  FMUL.FTZ R7, R133, R147 ;  /* 0x0000009385077220 */ /* 0x000fe40000410000 */
[----:B------:R-:W-:Y:S01]  /*b170*/  IMAD.MOV.U32 R160, RZ, RZ, R10 ;  /* 0x000000ffffa07224 */ /* 0x000fe200078e000a */
[----:B---3--:R-:W-:Y:S01]  /*b180*/  F2FP.PACK_AB R147, R236, R233 ;  /* 0x000000e9ec93723e */ /* 0x008fe200000000ff */
[--C-:B------:R-:W-:Y:S02]  /*b190*/  FFMA.FTZ R51, R51, c[0x0][0x2d0], -R8.reuse ;  /* 0x0000b40033337a23 */ /* 0x100fe40000010808 */
[----:B------:R-:W-:Y:S01]  /*b1a0*/  FMUL.FTZ R9, R132, R157 ;  /* 0x0000009d84097220 */ /* 0x000fe20000410000 */
[----:B------:R-:W-:Y:S01]  /*b1b0*/  F2FP.PACK_AB R146, R58, R160 ;  /* 0x000000a03a92723e */ /* 0x000fe200000000ff */
[----:B------:R-:W-:Y:S02]  /*b1c0*/  FFMA.FTZ R50, R50, c[0x0][0x2d0], -R8 ;  /* 0x0000b40032327a23 */ /* 0x000fe40000010808 */
[C---:B------:R-:W-:Y:S02]  /*b1d0*/  FMUL.FTZ R8, R132.reuse, R156 ;  /* 0x0000009c84087220 */ /* 0x040fe40000410000 */
[----:B------:R-:W-:Y:S02]  /*b1e0*/  FMUL.FTZ R12, R132, R164 ;  /* 0x000000a4840c7220 */ /* 0x000fe40000410000 */
[C---:B-1----:R-:W-:Y:S02]  /*b1f0*/  FMUL.FTZ R10, R0.reuse, R158 ;  /* 0x0000009e000a7220 */ /* 0x042fe40000410000 */
[C---:B------:R-:W-:Y:S01]  /*b200*/  FMUL.FTZ R11, R0.reuse, R159 ;  /* 0x0000009f000b7220 */ /* 0x040fe20000410000 */
[----:B------:R-:W-:Y:S01]  /*b210*/  MOV R159, R39 ;  /* 0x00000027009f7202 */ /* 0x000fe20000000f00 */
[C---:B------:R-:W-:Y:S01]  /*b220*/  FMUL.FTZ R15, R0.reuse, R167 ;  /* 0x000000a7000f7220 */ /* 0x040fe20000410000 */
[----:B------:R-:W-:Y:S01]  /*b230*/  MOV R167, R50 ;  /* 0x0000003200a77202 */ /* 0x000fe20000000f00 */
[C---:B------:R-:W-:Y:S02]  /*b240*/  FMUL.FTZ R18, R133.reuse, R150 ;  /* 0x0000009685127220 */ /* 0x040fe40000410000 */
[C---:B------:R-:W-:Y:S02]  /*b250*/  FMUL.FTZ R19, R133.reuse, R151 ;  /* 0x0000009785137220 */ /* 0x040fe40000410000 */
[----:B------:R-:W-:Y:S01]  /*b260*/  IMAD.MOV.U32 R158, RZ, RZ, R58 ;  /* 0x000000ffff9e7224 */ /* 0x000fe200078e003a */
[----:B------:R-:W-:Y:S01]  /*b270*/  LDSM.16.MT88.4 R148, [R239+0x100] ;  /* 0x00010000ef94783b */ /* 0x000fe20000004200 */
[----:B------:R-:W-:Y:S02]  /*b280*/  IMAD.MOV.U32 R164, RZ, RZ, R23 ;  /* 0x000000ffffa47224 */ /* 0x000fe400078e0017 */
[C---:B------:R-:W-:Y:S02]  /*b290*/  FMUL.FTZ R22, R133.reuse, R154 ;  /* 0x0000009a85167220 */ /* 0x040fe40000410000 */
[C---:B------:R-:W-:Y:S02]  /*b2a0*/  FMUL.FTZ R23, R133.reuse, R155 ;  /* 0x0000009b85177220 */ /* 0x040fe40000410000 */
[C---:B------:R-:W-:Y:S01]  /*b2b0*/  FMUL.FTZ R30, R0.reuse, R190 ;  /* 0x000000be001e7220 */ /* 0x040fe20000410000 */
[----:B------:R-:W-:Y:S01]  /*b2c0*/  MOV R190, R67 ;  /* 0x0000004300be7202 */ /* 0x000fe20000000f00 */
[----:B------:R-:W-:Y:S02]  /*b2d0*/  FMUL.FTZ R31, R0, R191 ;  /* 0x000000bf001f7220 */ /* 0x000fe40000410000 */
[C---:B------:R-:W-:Y:S02]  /*b2e0*/  FMUL.FTZ R34, R133.reuse, R162 ;  /* 0x000000a285227220 */ /* 0x040fe40000410000 */
[----:B------:R-:W-:Y:S02]  /*b2f0*/  IMAD.MOV.U32 R154, RZ, RZ, R38 ;  /* 0x000000ffff9a7224 */ /* 0x000fe400078e0026 */
[C---:B------:R-:W-:Y:S02]  /*b300*/  FMUL.FTZ R38, R133.reuse, R170 ;  /* 0x000000aa85267220 */ /* 0x040fe40000410000 */
[C---:B------:R-:W-:Y:S02]  /*b310*/  FMUL.FTZ R39, R133.reuse, R171 ;  /* 0x000000ab85277220 */ /* 0x040fe40000410000 */
[----:B------:R-:W-:Y:S01]  /*b320*/  IMAD.MOV.U32 R155, RZ, RZ, R47 ;  /* 0x000000ffff9b7224 */ /* 0x000fe200078e002f */
[----:B------:R-:W-:Y:S01]  /*b330*/  MUFU.EX2 R171, R232 ;  /* 0x000000e800ab7308 */ /* 0x000fe20000000800 */
[C---:B------:R-:W-:Y:S01]  /*b340*/  FMUL.FTZ R44, R132.reuse, R196 ;  /* 0x000000c4842c7220 */ /* 0x040fe20000410000 */
[----:B------:R-:W-:Y:S01]  /*b350*/  MOV R196, R160 ;  /* 0x000000a000c47202 */ /* 0x000fe20000000f00 */
[----:B------:R-:W-:Y:S02]  /*b360*/  FMUL.FTZ R45, R132, R197 ;  /* 0x000000c5842d7220 */ /* 0x000fe40000410000 */
[----:B------:R-:W-:Y:S02]  /*b370*/  FMUL.FTZ R47, R0, R199 ;  /* 0x000000c7002f7220 */ /* 0x000fe40000410000 */
[----:B------:R-:W-:Y:S02]  /*b380*/  IMAD.MOV.U32 R156, RZ, RZ, R51 ;  /* 0x000000ffff9c7224 */ /* 0x000fe400078e0033 */
[C---:B------:R-:W-:Y:S02]  /*b390*/  FMUL.FTZ R51, R133.reuse, R175 ;  /* 0x000000af85337220 */ /* 0x040fe40000410000 */
[C---:B------:R-:W-:Y:S01]  /*b3a0*/  FMUL.FTZ R50, R133.reuse, R174 ;  /* 0x000000ae85327220 */ /* 0x040fe20000410000 */
[----:B------:R-:W-:Y:S01]  /*b3b0*/  MOV R174, R169 ;  /* 0x000000a900ae7202 */ /* 0x000fe20000000f00 */
[C---:B------:R-:W-:Y:S02]  /*b3c0*/  FMUL.FTZ R67, R133.reuse, R187 ;  /* 0x000000bb85437220 */ /* 0x040fe40000410000 */
[----:B------:R-:W-:Y:S01]  /*b3d0*/  IMAD.MOV.U32 R180, RZ, RZ, R55 ;  /* 0x000000ffffb47224 */ /* 0x000fe200078e0037 */
[----:B------:R-:W3:Y:S01]  /*b3e0*/  LDL.LU R187, [R1+0x74] ;  /* 0x0000740001bb7983 */ /* 0x000ee20000300800 */
[C---:B------:R-:W-:Y:S02]  /*b3f0*/  FMUL.FTZ R55, R133.reuse, R183 ;  /* 0x000000b785377220 */ /* 0x040fe40000410000 */
[C---:B------:R-:W-:Y:S01]  /*b400*/  FMUL.FTZ R66, R133.reuse, R186 ;  /* 0x000000ba85427220 */ /* 0x040fe20000410000 */
[----:B------:R-:W-:Y:S01]  /*b410*/  MUFU.EX2 R183, R190 ;  /* 0x000000be00b77308 */ /* 0x000fe20000000800 */
[----:B------:R-:W4:Y:S01]  /*b420*/  LDL.LU R186, [R1+0x70] ;  /* 0x0000700001ba7983 */ /* 0x000f220000300800 */
[----:B------:R-:W-:Y:S02]  /*b430*/  IMAD.MOV.U32 R157, RZ, RZ, R62 ;  /* 0x000000ffff9d7224 */ /* 0x000fe400078e003e */
[----:B------:R-:W-:Y:S01]  /*b440*/  IMAD.MOV.U32 R152, RZ, RZ, R60 ;  /* 0x000000ffff987224 */ /* 0x000fe200078e003c */
[----:B------:R-:W4:Y:S01]  /*b450*/  LDL.LU R175, [R1+0x6c] ;  /* 0x00006c0001af7983 */ /* 0x000f220000300800 */
[C---:B------:R-:W-:Y:S02]  /*b460*/  FMUL.FTZ R60, R132.reuse, R204 ;  /* 0x000000cc843c7220 */ /* 0x040fe40000410000 */
[----:B------:R-:W-:Y:S02]  /*b470*/  FMUL.FTZ R61, R132, R205 ;  /* 0x000000cd843d7220 */ /* 0x000fe40000410000 */
[----:B------:R-:W-:Y:S01]  /*b480*/  FMUL.FTZ R63, R0, R207 ;  /* 0x000000cf003f7220 */ /* 0x000fe20000410000 */
[----:B------:R-:W-:Y:S01]  /*b490*/  MUFU.EX2 R190, R227 ;  /* 0x000000e300be7308 */ /* 0x000fe20000000800 */
[----:B--2---:R-:W-:Y:S01]  /*b4a0*/  FFMA.FTZ R161, R2, R13, R54 ;  /* 0x0000000d02a17223 */ /* 0x004fe20000010036 */
[----:B------:R-:W-:Y:S01]  /*b4b0*/  MOV R2, R143 ;  /* 0x0000008f00027202 */ /* 0x000fe20000000f00 */
[----:B------:R-:W-:Y:S01]  /*b4c0*/  FMUL.FTZ R13, R132, R165 ;  /* 0x000000a5840d7220 */ /* 0x000fe20000410000 */
[----:B------:R-:W-:Y:S01]  /*b4d0*/  F2FP.PACK_AB R143, R62, R169 ;  /* 0x000000a93e8f723e */ /* 0x000fe200000000ff */
[C---:B------:R-:W-:Y:S01]  /*b4e0*/  FMUL.FTZ R54, R133.reuse, R182 ;  /* 0x000000b685367220 */ /* 0x040fe20000410000 */
[----:B------:R-:W-:Y:S01]  /*b4f0*/  F2FP.PACK_AB R142, R2, R181 ;  /* 0x000000b5028e723e */ /* 0x000fe200000000ff */
[--C-:B------:R-:W-:Y:S01]  /*b500*/  FFMA.FTZ R160, R218, c[0x0][0x2d0], -R208.reuse ;  /* 0x0000b400daa07a23 */ /* 0x100fe200000108d0 */
[----:B------:R-:W-:Y:S01]  /*b510*/  MOV R165, R14 ;  /* 0x0000000e00a57202 */ /* 0x000fe20000000f00 */
[----:B------:R-:W-:Y:S01]  /*b520*/  FFMA.FTZ R214, R214, c[0x0][0x2d0], -R208 ;  /* 0x0000b400d6d67a23 */ /* 0x000fe200000108d0 */
[----:B------:R-:W-:Y:S01]  /*b530*/  MUFU.EX2 R227, R243 ;  /* 0x000000f300e37308 */ /* 0x000fe20000000800 */
[C---:B------:R-:W-:Y:S02]  /*b540*/  FMUL.FTZ R14, R0.reuse, R166 ;  /* 0x000000a6000e7220 */ /* 0x040fe40000410000 */
[-C--:B------:R-:W-:Y:S01]  /*b550*/  HMMA.16816.F32 R4, R140, R24.reuse, R4 ;  /* 0x000000188c04723c */ /* 0x080fe20000001804 */
[----:B------:R-:W-:Y:S02]  /*b560*/  IMAD.MOV.U32 R166, RZ, RZ, R56 ;  /* 0x000000ffffa67224 */ /* 0x000fe400078e0038 */
[----:B------:R-:W-:Y:S02]  /*b570*/  FMUL.FTZ R62, R0, R206 ;  /* 0x000000ce003e7220 */ /* 0x000fe40000410000 */
[C---:B------:R-:W-:Y:S02]  /*b580*/  FMUL.FTZ R70, R133.reuse, R70 ;  /* 0x0000004685467220 */ /* 0x040fe40000410000 */
[----:B------:R-:W-:Y:S01]  /*b590*/  MUFU.EX2 R182, R229 ;  /* 0x000000e500b67308 */ /* 0x000fe20000000800 */
[C---:B------:R-:W-:Y:S01]  /*b5a0*/  HMMA.16816.F32 R8, R144.reuse, R24, R8 ;  /* 0x000000189008723c */ /* 0x040fe20000001808 */
[C---:B------:R-:W-:Y:S03]  /*b5b0*/  FMUL.FTZ R71, R133.reuse, R71 ;  /* 0x0000004785477220 */ /* 0x040fe60000410000 */
[C---:B------:R-:W-:Y:S02]  /*b5c0*/  FMUL.FTZ R72, R132.reuse, R72 ;  /* 0x0000004884487220 */ /* 0x040fe40000410000 */
[C---:B------:R-:W-:Y:S02]  /*b5d0*/  FMUL.FTZ R73, R132.reuse, R73 ;  /* 0x0000004984497220 */ /* 0x040fe40000410000 */
[-C--:B------:R-:W-:Y:S01]  /*b5e0*/  HMMA.16816.F32 R12, R144, R26.reuse, R12 ;  /* 0x0000001a900c723c */ /* 0x080fe2000000180c */
[C---:B------:R-:W-:Y:S01]  /*b5f0*/  FMUL.FTZ R25, R132.reuse, R177 ;  /* 0x000000b184197220 */ /* 0x040fe20000410000 */
[----:B------:R-:W-:Y:S02]  /*b600*/  MUFU.EX2 R229, R173 ;  /* 0x000000ad00e57308 */ /* 0x000fe40000000800 */
[----:B------:R-:W-:Y:S02]  /*b610*/  IMAD.MOV.U32 R177, RZ, RZ, R57 ;  /* 0x000000ffffb17224 */ /* 0x000fe400078e0039 */
[----:B------:R-:W1:Y:S01]  /*b620*/  LDSM.16.MT88.4 R56, [R240+0x100] ;  /* 0x00010000f038783b */ /* 0x000e620000004200 */
[----:B------:R-:W-:Y:S01]  /*b630*/  FMUL.FTZ R24, R132, R176 ;  /* 0x000000b084187220 */ /* 0x000fe20000410000 */
[C---:B------:R-:W-:Y:S01]  /*b640*/  HMMA.16816.F32 R16, R140.reuse, R26, R16 ;  /* 0x0000001a8c10723c */ /* 0x040fe20000001810 */
[C---:B------:R-:W-:Y:S03]  /*b650*/  FMUL.FTZ R74, R0.reuse, R74 ;  /* 0x0000004a004a7220 */ /* 0x040fe60000410000 */
[----:B------:R-:W-:Y:S01]  /*b660*/  FMUL.FTZ R75, R0, R75 ;  /* 0x0000004b004b7220 */ /* 0x000fe20000410000 */
[----:B------:R2:W-:Y:S01]  /*b670*/  MUFU.EX2 R207, R167 ;  /* 0x000000a700cf7308 */ /* 0x0005e20000000800 */
[----:B------:R-:W-:Y:S02]  /*b680*/  FMUL.FTZ R76, R132, R76 ;  /* 0x0000004c844c7220 */ /* 0x000fe40000410000 */
[-C--:B------:R-:W-:Y:S01]  /*b690*/  HMMA.16816.F32 R20, R140, R40.reuse, R20 ;  /* 0x000000288c14723c */ /* 0x080fe20000001814 */
[C---:B------:R-:W-:Y:S03]  /*b6a0*/  FMUL.FTZ R26, R0.reuse, R178 ;  /* 0x000000b2001a7220 */ /* 0x040fe60000410000 */
[----:B------:R-:W-:Y:S01]  /*b6b0*/  FMUL.FTZ R27, R0, R179 ;  /* 0x000000b3001b7220 */ /* 0x000fe20000410000 */
[----:B------:R-:W-:Y:S01]  /*b6c0*/  MOV R179, R28 ;  /* 0x0000001c00b37202 */ /* 0x000fe20000000f00 */
[C---:B------:R-:W-:Y:S01]  /*b6d0*/  FMUL.FTZ R28, R132.reuse, R188 ;  /* 0x000000bc841c7220 */ /* 0x040fe20000410000 */
[----:B------:R-:W-:Y:S01]  /*b6e0*/  MUFU.EX2 R170, R177 ;  /* 0x000000b100aa7308 */ /* 0x000fe20000000800 */
[C---:B------:R-:W-:Y:S03]  /*b6f0*/  FMUL.FTZ R77, R132.reuse, R77 ;  /* 0x0000004d844d7220 */ /* 0x040fe60000410000 */
[C---:B------:R-:W-:Y:S01]  /*b700*/  HMMA.16816.F32 R24, R144.reuse, R40, R24 ;  /* 0x000000289018723c */ /* 0x040fe20000001818 */
[----:B------:R-:W-:Y:S02]  /*b710*/  IMAD.MOV.U32 R188, RZ, RZ, R29 ;  /* 0x000000ffffbc7224 */ /* 0x000fe400078e001d */
[----:B------:R-:W-:Y:S01]  /*b720*/  FMUL.FTZ R29, R132, R189 ;  /* 0x000000bd841d7220 */ /* 0x000fe20000410000 */
[----:B------:R-:W-:Y:S01]  /*b730*/  MOV R189, R46 ;  /* 0x0000002e00bd7202 */ /* 0x000fe20000000f00 */
[----:B------:R-:W-:Y:S01]  /*b740*/  FMUL.FTZ R46, R0, R198 ;  /* 0x000000c6002e7220 */ /* 0x000fe20000410000 */
[----:B------:R-:W-:Y:S01]  /*b750*/  MOV R198, R2 ;  /* 0x0000000200c67202 */ /* 0x000fe20000000f00 */
[----:B------:R-:W-:Y:S01]  /*b760*/  FFMA.FTZ R2, R222, c[0x0][0x2d0], -R208 ;  /* 0x0000b400de027a23 */ /* 0x000fe200000108d0 */
[----:B------:R-:W-:Y:S01]  /*b770*/  MOV R191, R189 ;  /* 0x000000bd00bf7202 */ /* 0x000fe20000000f00 */
[C---:B------:R-:W-:Y:S01]  /*b780*/  FMUL.FTZ R40, R132.reuse, R192 ;  /* 0x000000c084287220 */ /* 0x040fe20000410000 */
[-C--:B------:R-:W-:Y:S01]  /*b790*/  HMMA.16816.F32 R28, R144, R42.reuse, R28 ;  /* 0x0000002a901c723c */ /* 0x080fe2000000181c */
[----:B------:R-:W-:Y:S01]  /*b7a0*/  MUFU.EX2 R169, R2 ;  /* 0x0000000200a97308 */ /* 0x000fe20000000800 */
[----:B------:R-:W-:Y:S01]  /*b7b0*/  IMAD.MOV.U32 R176, RZ, RZ, R35 ;  /* 0x000000ffffb07224 */ /* 0x000fe200078e0023 */
[----:B--2---:R-:W-:Y:S01]  /*b7c0*/  MOV R167, R172 ;  /* 0x000000ac00a77202 */ /* 0x004fe20000000f00 */
[C---:B------:R-:W-:Y:S01]  /*b7d0*/  FMUL.FTZ R35, R133.reuse, R163 ;  /* 0x000000a385237220 */ /* 0x040fe20000410000 */
[----:B------:R-:W-:Y:S01]  /*b7e0*/  MOV R163, R179 ;  /* 0x000000b300a37202 */ /* 0x000fe20000000f00 */
[----:B------:R-:W-:Y:S01]  /*b7f0*/  FMUL.FTZ R41, R132, R193 ;  /* 0x000000c184297220 */ /* 0x000fe20000410000 */
[----:B------:R-:W-:Y:S01]  /*b800*/  MOV R204, R198 ;  /* 0x000000c600cc7202 */ /* 0x000fe20000000f00 */
[C---:B------:R-:W-:Y:S01]  /*b810*/  FMUL.FTZ R78, R0.reuse, R78 ;  /* 0x0000004e004e7220 */ /* 0x040fe20000410000 */
[----:B------:R-:W-:Y:S02]  /*b820*/  MOV R198, R154 ;  /* 0x0000009a00c67202 */ /* 0x000fe40000000f00 */
[C---:B------:R-:W-:Y:S01]  /*b830*/  HMMA.16816.F32 R32, R140.reuse, R42, R32 ;  /* 0x0000002a8c20723c */ /* 0x040fe20000001820 */
[C---:B------:R-:W-:Y:S01]  /*b840*/  FMUL.FTZ R79, R0.reuse, R79 ;  /* 0x0000004f004f7220 */ /* 0x040fe20000410000 */
[----:B------:R-:W-:Y:S01]  /*b850*/  MUFU.EX2 R193, R230 ;  /* 0x000000e600c17308 */ /* 0x000fe20000000800 */
[C---:B------:R-:W-:Y:S01]  /*b860*/  FMUL.FTZ R82, R133.reuse, R82 ;  /* 0x0000005285527220 */ /* 0x040fe20000410000 */
[----:B------:R-:W-:Y:S01]  /*b870*/  MOV R205, R191 ;  /* 0x000000bf00cd7202 */ /* 0x000fe20000000f00 */
[C---:B------:R-:W-:Y:S01]  /*b880*/  FMUL.FTZ R83, R133.reuse, R83 ;  /* 0x0000005385537220 */ /* 0x040fe20000410000 */
[----:B------:R-:W-:Y:S01]  /*b890*/  MOV R191, R152 ;  /* 0x0000009800bf7202 */ /* 0x000fe20000000f00 */
[C---:B------:R-:W-:Y:S01]  /*b8a0*/  FMUL.FTZ R42, R0.reuse, R194 ;  /* 0x000000c2002a7220 */ /* 0x040fe20000410000 */
[-C--:B-1----:R-:W-:Y:S01]  /*b8b0*/  HMMA.16816.F32 R36, R140, R56.reuse, R36 ;  /* 0x000000388c24723c */ /* 0x082fe20000001824 */
[----:B------:R-:W-:Y:S03]  /*b8c0*/  FMUL.FTZ R43, R0, R195 ;  /* 0x000000c3002b7220 */ /* 0x000fe60000410000 */
[----:B------:R-:W-:Y:S01]  /*b8d0*/  MUFU.EX2 R230, R184 ;  /* 0x000000b800e67308 */ /* 0x000fe20000000800 */
[C---:B------:R-:W-:Y:S01]  /*b8e0*/  FMUL.FTZ R86, R133.reuse, R86 ;  /* 0x0000005685567220 */ /* 0x040fe20000410000 */
[----:B------:R-:W-:Y:S01]  /*b8f0*/  MOV R195, R165 ;  /* 0x000000a500c37202 */ /* 0x000fe20000000f00 */
[----:B------:R-:W-:Y:S01]  /*b900*/  IMAD.MOV.U32 R165, RZ, RZ, R168 ;  /* 0x000000ffffa57224 */ /* 0x000fe200078e00a8 */
[C---:B------:R-:W-:Y:S01]  /*b910*/  HMMA.16816.F32 R40, R144.reuse, R56, R40 ;  /* 0x000000389028723c */ /* 0x040fe20000001828 */
[----:B------:R-:W-:Y:S03]  /*b920*/  FMUL.FTZ R87, R133, R87 ;  /* 0x0000005785577220 */ /* 0x000fe60000410000 */
[C---:B------:R-:W-:Y:S01]  /*b930*/  FMUL.FTZ R88, R132.reuse, R88 ;  /* 0x0000005884587220 */ /* 0x040fe20000410000 */
[----:B------:R-:W-:Y:S01]  /*b940*/  MOV R168, R3 ;  /* 0x0000000300a87202 */ /* 0x000fe20000000f00 */
[--C-:B------:R-:W-:Y:S01]  /*b950*/  FFMA.FTZ R3, R221, c[0x0][0x2d0], -R208.reuse ;  /* 0x0000b400dd037a23 */ /* 0x100fe200000108d0 */
[----:B------:R1:W-:Y:S01]  /*b960*/  MUFU.EX2 R179, R136 ;  /* 0x0000008800b37308 */ /* 0x0003e20000000800 */
[-C--:B------:R-:W-:Y:S01]  /*b970*/  HMMA.16816.F32 R44, R144, R58.reuse, R44 ;  /* 0x0000003a902c723c */ /* 0x080fe2000000182c */
[C---:B------:R-:W-:Y:S03]  /*b980*/  FMUL.FTZ R56, R132.reuse, R200 ;  /* 0x000000c884387220 */ /* 0x040fe60000410000 */
[C---:B------:R-:W-:Y:S02]  /*b990*/  FMUL.FTZ R57, R132.reuse, R201 ;  /* 0x000000c984397220 */ /* 0x040fe40000410000 */
[----:B------:R-:W-:Y:S02]  /*b9a0*/  IMAD.MOV.U32 R201, RZ, RZ, R155 ;  /* 0x000000ffffc97224 */ /* 0x000fe400078e009b */
[C---:B------:R-:W-:Y:S01]  /*b9b0*/  HMMA.16816.F32 R48, R140.reuse, R58, R48 ;  /* 0x0000003a8c30723c */ /* 0x040fe20000001830 */
[----:B------:R-:W-:Y:S01]  /*b9c0*/  FMUL.FTZ R89, R132, R89 ;  /* 0x0000005984597220 */ /* 0x000fe20000410000 */
[----:B------:R2:W-:Y:S02]  /*b9d0*/  MUFU.EX2 R177, R235 ;  /* 0x000000eb00b17308 */ /* 0x0005e40000000800 */
[C---:B------:R-:W-:Y:S02]  /*b9e0*/  FMUL.FTZ R90, R0.reuse, R90 ;  /* 0x0000005a005a7220 */ /* 0x040fe40000410000 */
[C---:B------:R-:W-:Y:S02]  /*b9f0*/  FMUL.FTZ R91, R0.reuse, R91 ;  /* 0x0000005b005b7220 */ /* 0x040fe40000410000 */
[-C--:B------:R-:W-:Y:S01]  /*ba00*/  HMMA.16816.F32 R52, R140, R148.reuse, R52 ;  /* 0x000000948c34723c */ /* 0x080fe20000001834 */
[C---:B------:R-:W-:Y:S03]  /*ba10*/  FMUL.FTZ R58, R0.reuse, R202 ;  /* 0x000000ca003a7220 */ /* 0x040fe60000410000 */
[----:B------:R-:W-:Y:S01]  /*ba20*/  FMUL.FTZ R59, R0, R203 ;  /* 0x000000cb003b7220 */ /* 0x000fe20000410000 */
[----:B------:R-:W-:Y:S01]  /*ba30*/  MOV R203, R156 ;  /* 0x0000009c00cb7202 */ /* 0x000fe20000000f00 */
[C---:B------:R-:W-:Y:S01]  /*ba40*/  FMUL.FTZ R92, R132.reuse, R92 ;  /* 0x0000005c845c7220 */ /* 0x040fe20000410000 */
[----:B------:R-:W-:Y:S01]  /*ba50*/  MUFU.EX2 R178, R231 ;  /* 0x000000e700b27308 */ /* 0x000fe20000000800 */
[--C-:B-1----:R-:W-:Y:S03]  /*ba60*/  FFMA.FTZ R136, R219, c[0x0][0x2d0], -R208.reuse ;  /* 0x0000b400db887a23 */ /* 0x102fe600000108d0 */
[C---:B------:R-:W-:Y:S01]  /*ba70*/  HMMA.16816.F32 R56, R144.reuse, R148, R56 ;  /* 0x000000949038723c */ /* 0x040fe20000001838 */
[----:B------:R-:W-:Y:S02]  /*ba80*/  FMUL.FTZ R93, R132, R93 ;  /* 0x0000005d845d7220 */ /* 0x000fe40000410000 */
[C---:B------:R-:W-:Y:S02]  /*ba90*/  FMUL.FTZ R94, R0.reuse, R94 ;  /* 0x0000005e005e7220 */ /* 0x040fe40000410000 */
[----:B------:R-:W-:Y:S01]  /*baa0*/  FMUL.FTZ R95, R0, R95 ;  /* 0x0000005f005f7220 */ /* 0x000fe20000410000 */
[----:B------:R-:W-:Y:S01]  /*bab0*/  MUFU.EX2 R180, R180 ;  /* 0x000000b400b47308 */ /* 0x000fe20000000800 */
[C---:B------:R-:W-:Y:S01]  /*bac0*/  FMUL.FTZ R98, R133.reuse, R98 ;  /* 0x0000006285627220 */ /* 0x040fe20000410000 */
[-C--:B------:R-:W-:Y:S01]  /*bad0*/  HMMA.16816.F32 R60, R144, R150.reuse, R60 ;  /* 0x00000096903c723c */ /* 0x080fe2000000183c */
[C---:B------:R-:W-:Y:S03]  /*bae0*/  FMUL.FTZ R99, R133.reuse, R99 ;  /* 0x0000006385637220 */ /* 0x040fe60000410000 */
[C---:B------:R-:W-:Y:S01]  /*baf0*/  FMUL.FTZ R102, R133.reuse, R102 ;  /* 0x0000006685667220 */ /* 0x040fe20000410000 */
[----:B--2---:R-:W-:Y:S01]  /*bb00*/  MOV R235, R204 ;  /* 0x000000cc00eb7202 */ /* 0x004fe20000000f00 */
[C---:B------:R-:W-:Y:S02]  /*bb10*/  FMUL.FTZ R103, R133.reuse, R103 ;  /* 0x0000006785677220 */ /* 0x040fe40000410000 */
[C---:B------:R-:W-:Y:S01]  /*bb20*/  HMMA.16816.F32 R64, R140.reuse, R150, R64 ;  /* 0x000000968c40723c */ /* 0x040fe20000001840 */
[----:B------:R-:W1:Y:S01]  /*bb30*/  LDSM.16.MT88.4 R148, [R237+0x2100] ;  /* 0x00210000ed94783b */ /* 0x000e620000004200 */
[----:B------:R-:W-:Y:S02]  /*bb40*/  MUFU.EX2 R204, R160 ;  /* 0x000000a000cc7308 */ /* 0x000fe40000000800 */
[C---:B------:R-:W-:Y:S02]  /*bb50*/  FMUL.FTZ R104, R132.reuse, R104 ;  /* 0x0000006884687220 */ /* 0x040fe40000410000 */
[----:B------:R-:W-:Y:S02]  /*bb60*/  FMUL.FTZ R105, R132, R105 ;  /* 0x0000006984697220 */ /* 0x000fe40000410000 */
[C---:B------:R-:W-:Y:S04]  /*bb70*/  FMUL.FTZ R106, R0.reuse, R106 ;  /* 0x0000006a006a7220 */ /* 0x040fe80000410000 */
[----:B------:R-:W-:Y:S01]  /*bb80*/  FMUL.FTZ R107, R0, R107 ;  /* 0x0000006b006b7220 */ /* 0x000fe20000410000 */
        /* <DEDUP_REMOVED lines=8> */
[--C-:B------:R-:W-:Y:S02]  /*bc10*/  FFMA.FTZ R2, R225, c[0x0][0x2d0], -R208.reuse ;  /* 0x0000b400e1027a23 */ /* 0x100fe400000108d0 */
[----:B------:R-:W-:Y:S02]  /*bc20*/  FFMA.FTZ R225, R215, c[0x0][0x2d0], -R208 ;  /* 0x0000b400d7e17a23 */ /* 0x000fe400000108d0 */
[C---:B------:R-:W-:Y:S02]  /*bc30*/  FMUL.FTZ R120, R132.reuse, R120 ;  /* 0x0000007884787220 */ /* 0x040fe40000410000 */
[----:B------:R-:W-:Y:S01]  /*bc40*/  FMUL.FTZ R121, R132, R121 ;  /* 0x0000007984797220 */ /* 0x000fe20000410000 */
[----:B------:R-:W-:Y:S01]  /*bc50*/  MUFU.EX2 R201, R201 ;  /* 0x000000c900c97308 */ /* 0x000fe20000000800 */
[C---:B------:R-:W-:Y:S02]  /*bc60*/  FMUL.FTZ R122, R0.reuse, R122 ;  /* 0x0000007a007a7220 */ /* 0x040fe40000410000 */
[----:B------:R-:W-:Y:S02]  /*bc70*/  FMUL.FTZ R123, R0, R123 ;  /* 0x0000007b007b7220 */ /* 0x000fe40000410000 */
[C---:B------:R-:W-:Y:S02]  /*bc80*/  FMUL.FTZ R124, R132.reuse, R124 ;  /* 0x0000007c847c7220 */ /* 0x040fe40000410000 */
[----:B------:R-:W-:Y:S01]  /*bc90*/  FMUL.FTZ R125, R132, R125 ;  /* 0x0000007d847d7220 */ /* 0x000fe20000410000 */
[-C--:B-1----:R-:W-:Y:S01]  /*bca0*/  HMMA.16816.F32 R68, R140, R148.reuse, R68 ;  /* 0x000000948c44723c */ /* 0x082fe20000001844 */
[C---:B------:R-:W-:Y:S01]  /*bcb0*/  FMUL.FTZ R126, R0.reuse, R126 ;  /* 0x0000007e007e7220 */ /* 0x040fe20000410000 */
[----:B------:R-:W-:Y:S01]  /*bcc0*/  MUFU.EX2 R205, R205 ;  /* 0x000000cd00cd7308 */ /* 0x000fe20000000800 */
[----:B------:R-:W-:Y:S02]  /*bcd0*/  FMUL.FTZ R127, R0, R127 ;  /* 0x0000007f007f7220 */ /* 0x000fe40000410000 */
[----:B------:R-:W-:Y:S02]  /*bce0*/  IMAD.MOV.U32 R162, RZ, RZ, R188 ;  /* 0x000000ffffa27224 */ /* 0x000fe400078e00bc */
[----:B------:R-:W-:Y:S01]  /*bcf0*/  IMAD.MOV.U32 R194, RZ, RZ, R176 ;  /* 0x000000ffffc27224 */ /* 0x000fe200078e00b0 */
[C---:B------:R-:W-:Y:S01]  /*bd00*/  HMMA.16816.F32 R72, R144.reuse, R148, R72 ;  /* 0x000000949048723c */ /* 0x040fe20000001848 */
[----:B------:R-:W-:Y:S03]  /*bd10*/  IMAD.MOV.U32 R197, RZ, RZ, R164 ;  /* 0x000000ffffc57224 */ /* 0x000fe600078e00a4 */
[----:B------:R-:W-:Y:S01]  /*bd20*/  FFMA.FTZ R164, R217, c[0x0][0x2d0], -R208 ;  /* 0x0000b400d9a47a23 */ /* 0x000fe200000108d0 */
[----:B------:R1:W-:Y:S01]  /*bd30*/  MUFU.EX2 R176, R226 ;  /* 0x000000e200b07308 */ /* 0x0003e20000000800 */
[----:B------:R-:W-:Y:S01]  /*bd40*/  IMAD.MOV.U32 R206, RZ, RZ, R163 ;  /* 0x000000ffffce7224 */ /* 0x000fe200078e00a3 */
[----:B------:R-:W-:Y:S01]  /*bd50*/  MOV R163, R157 ;  /* 0x0000009d00a37202 */ /* 0x000fe20000000f00 */
[-C--:B------:R-:W-:Y:S01]  /*bd60*/  HMMA.16816.F32 R76, R144, R150.reuse, R76 ;  /* 0x00000096904c723c */ /* 0x080fe2000000184c */
[----:B------:R-:W-:Y:S03]  /*bd70*/  MOV R202, R162 ;  /* 0x000000a200ca7202 */ /* 0x000fe60000000f00 */
[----:B------:R-:W-:Y:S02]  /*bd80*/  IMAD.MOV.U32 R162, RZ, RZ, R158 ;  /* 0x000000ffffa27224 */ /* 0x000fe400078e009e */
[----:B------:R-:W-:Y:S01]  /*bd90*/  IMAD.MOV.U32 R199, RZ, RZ, R181 ;  /* 0x000000ffffc77224 */ /* 0x000fe200078e00b5 */
[----:B------:R-:W-:Y:S01]  /*bda0*/  MUFU.EX2 R172, R164 ;  /* 0x000000a400ac7308 */ /* 0x000fe20000000800 */
[C---:B------:R-:W-:Y:S01]  /*bdb0*/  HMMA.16816.F32 R80, R140.reuse, R150, R80 ;  /* 0x000000968c50723c */ /* 0x040fe20000001850 */
[----:B------:R-:W2:Y:S03]  /*bdc0*/  LDSM.16.MT88.4 R148, [R238+0x2100] ;  /* 0x00210000ee94783b */ /* 0x000ea60000004200 */
[C---:B------:R-:W-:Y:S01]  /*bdd0*/  FMUL.FTZ R118, R133.reuse, R118 ;  /* 0x0000007685767220 */ /* 0x040fe20000410000 */
[----:B------:R-:W-:Y:S01]  /*bde0*/  MOV R200, R199 ;  /* 0x000000c700c87202 */ /* 0x000fe20000000f00 */
[C---:B------:R-:W-:Y:S01]  /*bdf0*/  FMUL.FTZ R119, R133.reuse, R119 ;  /* 0x0000007785777220 */ /* 0x040fe20000410000 */
[----:B------:R-:W-:Y:S01]  /*be00*/  MOV R199, R195 ;  /* 0x000000c300c77202 */ /* 0x000fe20000000f00 */
[C---:B------:R-:W-:Y:S01]  /*be10*/  FMUL.FTZ R130, R133.reuse, R130 ;  /* 0x0000008285827220 */ /* 0x040fe20000410000 */
[----:B------:R2:W-:Y:S03]  /*be20*/  MUFU.EX2 R181, R2 ;  /* 0x0000000200b57308 */ /* 0x0005e60000000800 */
[----:B------:R-:W-:Y:S01]  /*be30*/  MOV R195, R194 ;  /* 0x000000c200c37202 */ /* 0x000fe20000000f00 */
[----:B-1----:R-:W-:Y:S01]  /*be40*/  FFMA.FTZ R226, R216, c[0x0][0x2d0], -R208 ;  /* 0x0000b400d8e27a23 */ /* 0x002fe200000108d0 */
[----:B------:R-:W-:Y:S01]  /*be50*/  MOV R194, R159 ;  /* 0x0000009f00c27202 */ /* 0x000fe20000000f00 */
[----:B------:R-:W-:Y:S01]  /*be60*/  LDSM.16.MT88.4 R216, [R238+0x3900] ;  /* 0x00390000eed8783b */ /* 0x000fe20000004200 */
[----:B------:R-:W-:Y:S02]  /*be70*/  IMAD.MOV.U32 R231, RZ, RZ, R200 ;  /* 0x000000ffffe77224 */ /* 0x000fe400078e00c8 */
[----:B------:R-:W-:Y:S01]  /*be80*/  FMUL.FTZ R131, R133, R131 ;  /* 0x0000008385837220 */ /* 0x000fe20000410000 */
[----:B------:R-:W-:Y:S04]  /*be90*/  MUFU.EX2 R188, R228 ;  /* 0x000000e400bc7308 */ /* 0x000fe80000000800 */
[----:B------:R-:W-:Y:S06]  /*bea0*/  LDSM.16.MT88.4 R156, [R240+0x900] ;  /* 0x00090000f09c783b */ /* 0x000fec0000004200 */
[----:B------:R1:W-:Y:S01]  /*beb0*/  MUFU.EX2 R228, R244 ;  /* 0x000000f400e47308 */ /* 0x0003e20000000800 */
[--C-:B--2---:R-:W-:Y:S09]  /*bec0*/  FFMA.FTZ R2, R224, c[0x0][0x2d0], -R208.reuse ;  /* 0x0000b400e0027a23 */ /* 0x104ff200000108d0 */
[----:B------:R2:W-:Y:S01]  /*bed0*/  MUFU.EX2 R224, R242 ;  /* 0x000000f200e07308 */ /* 0x0005e20000000800 */
[-C--:B------:R-:W-:Y:S08]  /*bee0*/  HMMA.16816.F32 R84, R140, R148.reuse, R84 ;  /* 0x000000948c54723c */ /* 0x080ff00000001854 */
[C---:B------:R-:W-:Y:S01]  /*bef0*/  HMMA.16816.F32 R88, R144.reuse, R148, R88 ;  /* 0x000000949058723c */ /* 0x040fe20000001858 */
[----:B------:R3:W-:Y:S01]  /*bf00*/  MUFU.EX2 R192, R2 ;  /* 0x0000000200c07308 */ /* 0x0007e20000000800 */
[----:B-1----:R1:W5:Y:S06]  /*bf10*/  LDL.LU R244, [R1+0xa0] ;  /* 0x0000a00001f47983 */ /* 0x00236c0000300800 */
[-C--:B------:R-:W-:Y:S01]  /*bf20*/  HMMA.16816.F32 R92, R144, R150.reuse, R92 ;  /* 0x00000096905c723c */ /* 0x080fe2000000185c */
[----:B------:R1:W5:Y:S02]  /*bf30*/  LDL.LU R243, [R1+0x9c] ;  /* 0x00009c0001f37983 */ /* 0x0003640000300800 */
[----:B------:R-:W-:Y:S02]  /*bf40*/  MUFU.EX2 R200, R136 ;  /* 0x0000008800c87308 */ /* 0x000fe40000000800 */
[----:B--2---:R1:W5:Y:S03]  /*bf50*/  LDL.LU R242, [R1+0x98] ;  /* 0x0000980001f27983 */ /* 0x0043660000300800 */
[C---:B------:R-:W-:Y:S01]  /*bf60*/  HMMA.16816.F32 R96, R140.reuse, R150, R96 ;  /* 0x000000968c60723c */ /* 0x040fe20000001860 */
[----:B------:R-:W2:Y:S04]  /*bf70*/  LDSM.16.MT88.4 R148, [R240+0x2100] ;  /* 0x00210000f094783b */ /* 0x000ea80000004200 */
[----:B------:R1:W1:Y:S01]  /*bf80*/  MUFU.EX2 R136, R241 ;  /* 0x000000f100887308 */ /* 0x0002620000000800 */
[----:B---3--:R-:W-:Y:S02]  /*bf90*/  FFMA.FTZ R2, R223, c[0x0][0x2d0], -R208 ;  /* 0x0000b400df027a23 */ /* 0x008fe400000108d0 */
[----:B------:R-:W-:Y:S04]  /*bfa0*/  FFMA.FTZ R133, R133, R187, R211 ;  /* 0x000000bb85857223 */ /* 0x000fe800000100d3 */
[----:B------:R-:W-:Y:S03]  /*bfb0*/  IMAD.MOV.U32 R187, RZ, RZ, R163 ;  /* 0x000000ffffbb7224 */ /* 0x000fe600078e00a3 */
[----:B------:R3:W2:Y:S01]  /*bfc0*/  MUFU.EX2 R189, R2 ;  /* 0x0000000200bd7308 */ /* 0x0006a20000000800 */
[----:B----4-:R-:W-:Y:S01]  /*bfd0*/  FFMA.FTZ R132, R132, R186, R210 ;  /* 0x000000ba84847223 */ /* 0x010fe200000100d2 */
[----:B------:R-:W-:Y:S01]  /*bfe0*/  MOV R186, R162 ;  /* 0x000000a200ba7202 */ /* 0x000fe20000000f00 */
[----:B------:R-:W-:Y:S02]  /*bff0*/  FFMA.FTZ R208, R135, c[0x0][0x2d0], -R208 ;  /* 0x0000b40087d07a23 */ /* 0x000fe400000108d0 */
[----:B------:R-:W-:Y:S02]  /*c000*/  FADD.FTZ R135, R213, R133 ;  /* 0x00000085d5877221 */ /* 0x000fe40000010000 */
[----:B------:R-:W-:Y:S03]  /*c010*/  FADD.FTZ R133, R212, R132 ;  /* 0x00000084d4857221 */ /* 0x000fe60000010000 */
[----:B------:R-:W-:Y:S01]  /*c020*/  MUFU.EX2 R194, R194 ;  /* 0x000000c200c27308 */ /* 0x000fe20000000800 */
[----:B-1----:R1:W5:Y:S01]  /*c030*/  LDL.LU R241, [R1+0x94] ;  /* 0x0000940001f17983 */ /* 0x0023620000300800 */
[----:B------:R-:W-:Y:S08]  /*c040*/  F2FP.PACK_AB R210, R136, R224 ;  /* 0x000000e088d2723e */ /* 0x000ff000000000ff */
[----:B------:R-:W-:Y:S01]  /*c050*/  MUFU.EX2 R202, R202 ;  /* 0x000000ca00ca7308 */ /* 0x000fe20000000800 */
[----:B---3--:R-:W-:Y:S02]  /*c060*/  FFMA.FTZ R2, R0, R175, R209 ;  /* 0x000000af00027223 */ /* 0x008fe400000100d1 */
[----:B------:R-:W-:Y:S01]  /*c070*/  FADD.FTZ R0, R220, R161 ;  /* 0x000000a1dc007221 */ /* 0x000fe20000010000 */
[-C--:B--2---:R-:W-:Y:S01]  /*c080*/  HMMA.16816.F32 R100, R140, R148.reuse, R100 ;  /* 0x000000948c64723c */ /* 0x084fe20000001864 */
[----:B------:R-:W-:Y:S01]  /*c090*/  LDSM.16.MT88.4 R160, [R238+0x1100] ;  /* 0x00110000eea0783b */ /* 0x000fe20000004200 */
[----:B------:R-:W-:Y:S04]  /*c0a0*/  IMAD.MOV.U32 R175, RZ, RZ, R174 ;  /* 0x000000ffffaf7224 */ /* 0x000fe800078e00ae */
[----:B------:R-:W-:Y:S01]  /*c0b0*/  MUFU.EX2 R206, R206 ;  /* 0x000000ce00ce7308 */ /* 0x000fe20000000800 */
[----:B------:R-:W-:Y:S02]  /*c0c0*/  IMAD.MOV.U32 R174, RZ, RZ, R197 ;  /* 0x000000ffffae7224 */ /* 0x000fe400078e00c5 */
[----:B------:R-:W-:Y:S03]  /*c0d0*/  IMAD.MOV.U32 R197, RZ, RZ, R153 ;  /* 0x000000ffffc57224 */ /* 0x000fe600078e0099 */
[----:B------:R-:W-:Y:S01]  /*c0e0*/  MOV R232, R175 ;  /* 0x000000af00e87202 */ /* 0x000fe20000000f00 */
[C---:B------:R-:W-:Y:S01]  /*c0f0*/  HMMA.16816.F32 R104, R144.reuse, R148, R104 ;  /* 0x000000949068723c */ /* 0x040fe20000001868 */
[----:B------:R-:W-:Y:S01]  /*c100*/  LDSM.16.MT88.4 R152, [R238+0x900] ;  /* 0x00090000ee98783b */ /* 0x000fe20000004200 */
[----:B------:R-:W-:Y:S01]  /*c110*/  MOV R175, R196 ;  /* 0x000000c400af7202 */ /* 0x000fe20000000f00 */
[----:B------:R-:W-:Y:S01]  /*c120*/  FADD.FTZ R2, R234, R2 ;  /* 0x00000002ea027221 */ /* 0x000fe20000010000 */
[----:B------:R-:W-:Y:S01]  /*c130*/  MUFU.EX2 R197, R197 ;  /* 0x000000c500c57308 */ /* 0x000fe20000000800 */
[----:B------:R-:W-:Y:S03]  /*c140*/  FADD.FTZ R0, R231, R0 ;  /* 0x00000000e7007221 */ /* 0x000fe60000010000 */
[-C--:B------:R-:W-:Y:S01]  /*c150*/  HMMA.16816.F32 R108, R144, R150.reuse, R108 ;  /* 0x00000096906c723c */ /* 0x080fe2000000186c */
[----:B------:R-:W-:Y:S03]  /*c160*/  LDSM.16.MT88.4 R220, [R240+0x3900] ;  /* 0x00390000f0dc783b */ /* 0x000fe60000004200 */
[----:B------:R-:W-:Y:S04]  /*c170*/  FADD.FTZ R132, R232, R135 ;  /* 0x00000087e8847221 */ /* 0x000fe80000010000 */
[C---:B------:R-:W-:Y:S01]  /*c180*/  HMMA.16816.F32 R112, R140.reuse, R150, R112 ;  /* 0x000000968c70723c */ /* 0x040fe20000001870 */
[----:B------:R-:W2:Y:S01]  /*c190*/  LDSM.16.MT88.4 R148, [R239+0x2100] ;  /* 0x00210000ef94783b */ /* 0x000ea20000004200 */
[----:B------:R-:W-:Y:S10]  /*c1a0*/  MUFU.EX2 R234, R174 ;  /* 0x000000ae00ea7308 */ /* 0x000ff40000000800 */
[----:B------:R-:W-:Y:S10]  /*c1b0*/  MUFU.EX2 R231, R185 ;  /* 0x000000b900e77308 */ /* 0x000ff40000000800 */
[----:B------:R3:W-:Y:S10]  /*c1c0*/  MUFU.EX2 R135, R214 ;  /* 0x000000d600877308 */ /* 0x0007f40000000800 */
[----:B------:R-:W-:Y:S01]  /*c1d0*/  MUFU.EX2 R195, R195 ;  /* 0x000000c300c37308 */ /* 0x000fe20000000800 */
[-C--:B--2---:R-:W-:Y:S09]  /*c1e0*/  HMMA.16816.F32 R116, R140, R148.reuse, R116 ;  /* 0x000000948c74723c */ /* 0x084ff20000001874 */
[----:B------:R-:W-:Y:S01]  /*c1f0*/  MUFU.EX2 R199, R199 ;  /* 0x000000c700c77308 */ /* 0x000fe20000000800 */
[----:B---3--:R-:W-:Y:S01]  /*c200*/  LDSM.16.MT88.4 R212, [R237+0x3900] ;  /* 0x00390000edd4783b */ /* 0x008fe20000004200 */
[C---:B------:R-:W-:Y:S08]  /*c210*/  HMMA.16816.F32 R120, R144.reuse, R148, R120 ;  /* 0x000000949078723c */ /* 0x040ff00000001878 */
[----:B------:R2:W-:Y:S01]  /*c220*/  MUFU.EX2 R196, R3 ;  /* 0x0000000300c47308 */ /* 0x0005e20000000800 */
[----:B------:R-:W-:Y:S01]  /*c230*/  F2FP.PACK_AB R148, R179, R176 ;  /* 0x000000b0b394723e */ /* 0x000fe200000000ff */
[-C--:B------:R-:W-:Y:S01]  /*c240*/  HMMA.16816.F32 R124, R144, R150.reuse, R124 ;  /* 0x00000096907c723c */ /* 0x080fe2000000187c */
[----:B------:R-:W3:Y:S01]  /*c250*/  LDSM.16.MT88.4 R144, [R237+0x900] ;  /* 0x00090000ed90783b */ /* 0x000ee20000004200 */
[----:B------:R-:W-:Y:S06]  /*c260*/  F2FP.PACK_AB R149, R181, R169 ;  /* 0x000000a9b595723e */ /* 0x000fec00000000ff */
[----:B------:R-:W-:Y:S01]  /*c270*/  MUFU.EX2 R203, R203 ;  /* 0x000000cb00cb7308 */ /* 0x000fe20000000800 */
[----:B------:R-:W-:Y:S07]  /*c280*/  HMMA.16816.F32 R128, R140, R150, R128 ;  /* 0x000000968c80723c */ /* 0x000fee0000001880 */
[----:B------:R-:W-:Y:S02]  /*c290*/  F2FP.PACK_AB R140, R177, R170 ;  /* 0x000000aab18c723e */ /* 0x000fe400000000ff */
[----:B------:R-:W-:Y:S03]  /*c2a0*/  MUFU.EX2 R225, R225 ;  /* 0x000000e100e17308 */ /* 0x000fe60000000800 */
[----:B------:R-:W-:Y:S02]  /*c2b0*/  F2FP.PACK_AB R141, R178, R171 ;  /* 0x000000abb28d723e */ /* 0x000fe400000000ff */
[----:B------:R-:W-:Y:S01]  /*c2c0*/  F2FP.PACK_AB R142, R183, R180 ;  /* 0x000000b4b78e723e */ /* 0x000fe200000000ff */
[----:B--2---:R-:W-:Y:S01]  /*c2d0*/  FADD.FTZ R3, R175, R133 ;  /* 0x00000085af037221 */ /* 0x004fe20000010000 */
[----:B------:R-:W-:Y:S01]  /*c2e0*/  F2FP.PACK_AB R143, R182, R193 ;  /* 0x000000c1b68f723e */ /* 0x000fe200000000ff */
[----:B------:R-:W-:Y:S01]  /*c2f0*/  IMAD.MOV.U32 R175, RZ, RZ, R168 ;  /* 0x000000ffffaf7224 */ /* 0x000fe200078e00a8 */
[----:B------:R-:W-:Y:S01]  /*c300*/  F2FP.PACK_AB R150, R188, R190 ;  /* 0x000000bebc96723e */ /* 0x000fe200000000ff */
[----:B------:R-:W-:Y:S01]  /*c310*/  FADD.FTZ R168, R233, R2 ;  /* 0x00000002e9a87221 */ /* 0x000fe20000010000 */
[----:B------:R-:W-:Y:S01]  /*c320*/  MUFU.EX2 R133, R167 ;  /* 0x000000a700857308 */ /* 0x000fe20000000800 */
[----:B------:R-:W-:Y:S01]  /*c330*/  F2FP.PACK_AB R151, R189, R192 ;  /* 0x000000c0bd97723e */ /* 0x000fe200000000ff */
[----:B------:R-:W-:Y:S02]  /*c340*/  FADD.FTZ R2, R235, R0 ;  /* 0x00000000eb027221 */ /* 0x000fe40000010000 */
[----:B------:R-:W-:Y:S02]  /*c350*/  FADD.FTZ R0, R187, R132 ;  /* 0x00000084bb007221 */ /* 0x000fe40000010000 */
[----:B------:R-:W-:Y:S02]  /*c360*/  FADD.FTZ R132, R186, R3 ;  /* 0x00000003ba847221 */ /* 0x000fe40000010000 */
[----:B------:R-:W-:Y:S01]  /*c370*/  LDSM.16.MT88.4 R184, [R239+0x1900] ;  /* 0x00190000efb8783b */ /* 0x000fe20000004200 */
[----:B------:R-:W-:Y:S01]  /*c380*/  FADD.FTZ R3, R236, R168 ;  /* 0x000000a8ec037221 */ /* 0x000fe20000010000 */
[----:B------:R-:W-:Y:S01]  /*c390*/  MUFU.EX2 R235, R166 ;  /* 0x000000a600eb7308 */ /* 0x000fe20000000800 */
[----:B------:R-:W-:Y:S02]  /*c3a0*/  FADD.FTZ R132, R176, R132 ;  /* 0x00000084b0847221 */ /* 0x000fe40000010000 */
[----:B------:R-:W-:Y:S01]  /*c3b0*/  FADD.FTZ R3, R169, R3 ;  /* 0x00000003a9037221 */ /* 0x000fe20000010000 */
[-C--:B---3--:R-:W-:Y:S02]  /*c3c0*/  HMMA.16816.F32 R4, R140, R144.reuse, R4 ;  /* 0x000000908c04723c */ /* 0x088fe40000001804 */
[----:B------:R1:W5:Y:S01]  /*c3d0*/  LDL.LU R236, [R1+0x90] ;  /* 0x0000900001ec7983 */ /* 0x0003620000300800 */
[----:B------:R-:W-:Y:S02]  /*c3e0*/  FADD.FTZ R132, R179, R132 ;  /* 0x00000084b3847221 */ /* 0x000fe40000010000 */
[----:B------:R-:W-:Y:S01]  /*c3f0*/  FADD.FTZ R2, R170, R2 ;  /* 0x00000002aa027221 */ /* 0x000fe20000010000 */
[----:B------:R2:W-:Y:S01]  /*c400*/  MUFU.EX2 R233, R165 ;  /* 0x000000a500e97308 */ /* 0x0005e20000000800 */
[----:B------:R-:W-:Y:S01]  /*c410*/  FADD.FTZ R0, R171, R0 ;  /* 0x00000000ab007221 */ /* 0x000fe20000010000 */
[C---:B------:R-:W-:Y:S01]  /*c420*/  HMMA.16816.F32 R8, R148.reuse, R144, R8 ;  /* 0x000000909408723c */ /* 0x040fe20000001808 */
[----:B------:R-:W-:Y:S03]  /*c430*/  FADD.FTZ R2, R177, R2 ;  /* 0x00000002b1027221 */ /* 0x000fe60000010000 */
[----:B------:R-:W-:Y:S04]  /*c440*/  FADD.FTZ R0, R178, R0 ;  /* 0x00000000b2007221 */ /* 0x000fe80000010000 */
[----:B------:R-:W-:Y:S01]  /*c450*/  MUFU.EX2 R232, R175 ;  /* 0x000000af00e87308 */ /* 0x000fe20000000800 */
[-C--:B------:R-:W-:Y:S08]  /*c460*/  HMMA.16816.F32 R12, R148, R146.reuse, R12 ;  /* 0x00000092940c723c */ /* 0x080ff0000000180c */
[C---:B------:R-:W-:Y:S01]  /*c470*/  HMMA.16816.F32 R16, R140.reuse, R146, R16 ;  /* 0x000000928c10723c */ /* 0x040fe20000001810 */
[----:B------:R-:W3:Y:S01]  /*c480*/  LDSM.16.MT88.4 R144, [R239+0x900] ;  /* 0x00090000ef90783b */ /* 0x000ee20000004200 */
[----:B------:R-:W4:Y:S06]  /*c490*/  MUFU.EX2 R226, R226 ;  /* 0x000000e200e27308 */ /* 0x000f2c0000000800 */
[-C--:B------:R-:W-:Y:S01]  /*c4a0*/  HMMA.16816.F32 R20, R140, R152.reuse, R20 ;  /* 0x000000988c14723c */ /* 0x080fe20000001814 */
[----:B--2---:R-:W-:Y:S07]  /*c4b0*/  LDSM.16.MT88.4 R164, [R238+0x3100] ;  /* 0x00310000eea4783b */ /* 0x004fee0000004200 */
[C---:B------:R-:W-:Y:S08]  /*c4c0*/  HMMA.16816.F32 R24, R148.reuse, R152, R24 ;  /* 0x000000989418723c */ /* 0x040ff00000001818 */
[-C--:B------:R-:W-:Y:S01]  /*c4d0*/  HMMA.16816.F32 R28, R148, R154.reuse, R28 ;  /* 0x0000009a941c723c */ /* 0x080fe2000000181c */
[----:B----4-:R-:W-:Y:S07]  /*c4e0*/  F2FP.PACK_AB R209, R225, R226 ;  /* 0x000000e2e1d1723e */ /* 0x010fee00000000ff */
[C---:B------:R-:W-:Y:S01]  /*c4f0*/  HMMA.16816.F32 R32, R140.reuse, R154, R32 ;  /* 0x0000009a8c20723c */ /* 0x040fe20000001820 */
[----:B------:R-:W2:Y:S07]  /*c500*/  LDSM.16.MT88.4 R152, [R237+0x2900] ;  /* 0x00290000ed98783b */ /* 0x000eae0000004200 */
[-C--:B------:R-:W-:Y:S08]  /*c510*/  HMMA.16816.F32 R36, R140, R156.reuse, R36 ;  /* 0x0000009c8c24723c */ /* 0x080ff00000001824 */
[C---:B------:R-:W-:Y:S08]  /*c520*/  HMMA.16816.F32 R40, R148.reuse, R156, R40 ;  /* 0x0000009c9428723c */ /* 0x040ff00000001828 */
[-C--:B------:R-:W-:Y:S08]  /*c530*/  HMMA.16816.F32 R44, R148, R158.reuse, R44 ;  /* 0x0000009e942c723c */ /* 0x080ff0000000182c */
[C---:B------:R-:W-:Y:S01]  /*c540*/  HMMA.16816.F32 R48, R140.reuse, R158, R48 ;  /* 0x0000009e8c30723c */ /* 0x040fe20000001830 */
[----:B------:R-:W4:Y:S07]  /*c550*/  LDSM.16.MT88.4 R156, [R238+0x2900] ;  /* 0x00290000ee9c783b */ /* 0x000f2e0000004200 */
        /* <DEDUP_REMOVED lines=16> */
[C---:B------:R-:W-:Y:S07]  /*c660*/  HMMA.16816.F32 R104, R148.reuse, R144, R104 ;  /* 0x000000909468723c */ /* 0x040fee0000001868 */
[----:B------:R-:W-:Y:S01]  /*c670*/  F2FP.PACK_AB R144, R199, R195 ;  /* 0x000000c3c790723e */ /* 0x000fe200000000ff */
[-C--:B------:R-:W-:Y:S01]  /*c680*/  HMMA.16816.F32 R108, R148, R146.reuse, R108 ;  /* 0x00000092946c723c */ /* 0x080fe2000000186c */
[----:B------:R-:W-:Y:S07]  /*c690*/  F2FP.PACK_AB R145, R200, R196 ;  /* 0x000000c4c891723e */ /* 0x000fee00000000ff */
[C---:B------:R-:W-:Y:S07]  /*c6a0*/  HMMA.16816.F32 R112, R140.reuse, R146, R112 ;  /* 0x000000928c70723c */ /* 0x040fee0000001870 */
[----:B------:R-:W-:Y:S01]  /*c6b0*/  F2FP.PACK_AB R147, R172, R204 ;  /* 0x000000ccac93723e */ /* 0x000fe200000000ff */
[-C--:B--2---:R-:W-:Y:S01]  /*c6c0*/  HMMA.16816.F32 R116, R140, R152.reuse, R116 ;  /* 0x000000988c74723c */ /* 0x084fe20000001874 */
[----:B------:R-:W-:Y:S07]  /*c6d0*/  F2FP.PACK_AB R146, R207, R203 ;  /* 0x000000cbcf92723e */ /* 0x000fee00000000ff */
[C---:B------:R-:W-:Y:S08]  /*c6e0*/  HMMA.16816.F32 R120, R148.reuse, R152, R120 ;  /* 0x000000989478723c */ /* 0x040ff00000001878 */
        /* <DEDUP_REMOVED lines=8> */
[-C--:B----4-:R-:W-:Y:S08]  /*c770*/  HMMA.16816.F32 R4, R140, R156.reuse, R4 ;  /* 0x0000009c8c04723c */ /* 0x090ff00000001804 */
[C---:B------:R-:W-:Y:S08]  /*c780*/  HMMA.16816.F32 R8, R144.reuse, R156, R8 ;  /* 0x0000009c9008723c */ /* 0x040ff00000001808 */
[-C--:B------:R-:W-:Y:S08]  /*c790*/  HMMA.16816.F32 R12, R144, R158.reuse, R12 ;  /* 0x0000009e900c723c */ /* 0x080ff0000000180c */
[C---:B------:R-:W-:Y:S01]  /*c7a0*/  HMMA.16816.F32 R16, R140.reuse, R158, R16 ;  /* 0x0000009e8c10723c */ /* 0x040fe20000001810 */
[----:B------:R-:W4:Y:S07]  /*c7b0*/  LDSM.16.MT88.4 R156, [R237+0x3100] ;  /* 0x00310000ed9c783b */ /* 0x000f2e0000004200 */
[-C--:B------:R-:W-:Y:S08]  /*c7c0*/  HMMA.16816.F32 R20, R140, R160.reuse, R20 ;  /* 0x000000a08c14723c */ /* 0x080ff00000001814 */
        /* <DEDUP_REMOVED lines=28> */
[C---:B------:R-:W-:Y:S07]  /*c990*/  HMMA.16816.F32 R120, R144.reuse, R148, R120 ;  /* 0x000000949078723c */ /* 0x040fee0000001878 */
[----:B------:R-:W-:Y:S01]  /*c9a0*/  MOV R148, R133 ;  /* 0x0000008500947202 */ /* 0x000fe20000000f00 */
[-C--:B------:R-:W-:Y:S01]  /*c9b0*/  HMMA.16816.F32 R124, R144, R150.reuse, R124 ;  /* 0x00000096907c723c */ /* 0x080fe2000000187c */
[----:B------:R2:W4:Y:S03]  /*c9c0*/  MUFU.EX2 R133, R208 ;  /* 0x000000d000857308 */ /* 0x0005260000000800 */
[----:B------:R-:W-:Y:S02]  /*c9d0*/  MOV R149, R172 ;  /* 0x000000ac00957202 */ /* 0x000fe40000000f00 */
[----:B------:R-:W1:Y:S02]  /*c9e0*/  LDSM.16.MT88.4 R172, [R240+0x1900] ;  /* 0x00190000f0ac783b */ /* 0x000e640000004200 */
[----:B------:R-:W-:Y:S07]  /*c9f0*/  HMMA.16816.F32 R128, R140, R150, R128 ;  /* 0x000000968c80723c */ /* 0x000fee0000001880 */
[----:B------:R-:W-:Y:S02]  /*ca00*/  F2FP.PACK_AB R140, R235, R148 ;  /* 0x00000094eb8c723e */ /* 0x000fe400000000ff */
[----:B------:R-:W-:Y:S03]  /*ca10*/  F2FP.PACK_AB R141, R232, R233 ;  /* 0x000000e9e88d723e */ /* 0x000fe600000000ff */
[----:B------:R-:W-:Y:S02]  /*ca20*/  F2FP.PACK_AB R142, R231, R234 ;  /* 0x000000eae78e723e */ /* 0x000fe400000000ff */
[----:B------:R-:W-:Y:S02]  /*ca30*/  F2FP.PACK_AB R143, R229, R230 ;  /* 0x000000e6e58f723e */ /* 0x000fe400000000ff */
[----:B--2---:R-:W-:Y:S02]  /*ca40*/  F2FP.PACK_AB R208, R227, R228 ;  /* 0x000000e4e3d0723e */ /* 0x004fe400000000ff */
[----:B----4-:R-:W-:Y:S03]  /*ca50*/  F2FP.PACK_AB R211, R133, R135 ;  /* 0x0000008785d3723e */ /* 0x010fe600000000ff */
[-C--:B---3--:R-:W-:Y:S01]  /*ca60*/  HMMA.16816.F32 R144, R140, R152.reuse, R4 ;  /* 0x000000988c90723c */ /* 0x088fe20000001804 */
[----:B------:R-:W2:Y:S07]  /*ca70*/  LDSM.16.MT88.4 R4, [R239+0x3900] ;  /* 0x00390000ef04783b */ /* 0x000eae0000004200 */
[C---:B------:R-:W-:Y:S07]  /*ca80*/  HMMA.16816.F32 R156, R208.reuse, R152, R8 ;  /* 0x00000098d09c723c */ /* 0x040fee0000001808 */
[----:B------:R-:W-:Y:S01]  /*ca90*/  MOV R9, R191 ;  /* 0x000000bf00097202 */ /* 0x000fe20000000f00 */
[-C--:B------:R-:W-:Y:S01]  /*caa0*/  HMMA.16816.F32 R164, R208, R154.reuse, R12 ;  /* 0x0000009ad0a4723c */ /* 0x080fe2000000180c */
[----:B------:R-:W-:Y:S03]  /*cab0*/  IMAD.MOV.U32 R10, RZ, RZ, R189 ;  /* 0x000000ffff0a7224 */ /* 0x000fe600078e00bd */
[----:B------:R-:W-:Y:S01]  /*cac0*/  MOV R11, R190 ;  /* 0x000000be000b7202 */ /* 0x000fe20000000f00 */
[----:B------:R-:W-:Y:S02]  /*cad0*/  IMAD.MOV.U32 R8, RZ, RZ, R194 ;  /* 0x000000ffff087224 */ /* 0x000fe400078e00c2 */
[----:B------:R-:W-:Y:S01]  /*cae0*/  IMAD.MOV.U32 R15, RZ, RZ, R148 ;  /* 0x000000ffff0f7224 */ /* 0x000fe200078e0094 */
[----:B------:R-:W-:Y:S01]  /*caf0*/  MOV R14, R149 ;  /* 0x00000095000e7202 */ /* 0x000fe20000000f00 */
[----:B------:R-:W-:Y:S01]  /*cb00*/  IMAD.MOV.U32 R12, RZ, RZ, R206 ;  /* 0x000000ffff0c7224 */ /* 0x000fe200078e00ce */
[C---:B------:R-:W-:Y:S02]  /*cb10*/  HMMA.16816.F32 R148, R140.reuse, R154, R16 ;  /* 0x0000009a8c94723c */ /* 0x040fe40000001810 */
[----:B------:R-:W-:Y:S01]  /*cb20*/  MOV R13, R207 ;  /* 0x000000cf000d7202 */ /* 0x000fe20000000f00 */
[----:B------:R-:W-:Y:S01]  /*cb30*/  FADD.FTZ R11, R11, R132 ;  /* 0x000000840b0b7221 */ /* 0x000fe20000010000 */
[----:B------:R-:W-:Y:S03]  /*cb40*/  MOV R132, R139 ;  /* 0x0000008b00847202 */ /* 0x000fe60000000f00 */
[----:B------:R-:W-:Y:S01]  /*cb50*/  IMAD.MOV.U32 R17, RZ, RZ, R203 ;  /* 0x000000ffff117224 */ /* 0x000fe200078e00cb */
[-C--:B-1----:R-:W-:Y:S01]  /*cb60*/  HMMA.16816.F32 R152, R140, R160.reuse, R20 ;  /* 0x000000a08c98723c */ /* 0x082fe20000001814 */
[----:B------:R-:W-:Y:S03]  /*cb70*/  MOV R16, R202 ;  /* 0x000000ca00107202 */ /* 0x000fe60000000f00 */
[----:B------:R-:W-:Y:S02]  /*cb80*/  MOV R19, R205 ;  /* 0x000000cd00137202 */ /* 0x000fe40000000f00 */
[----:B------:R-:W-:Y:S01]  /*cb90*/  MOV R18, R204 ;  /* 0x000000cc00127202 */ /* 0x000fe20000000f00 */
[----:B------:R-:W-:Y:S01]  /*cba0*/  IMAD.MOV.U32 R22, RZ, RZ, R200 ;  /* 0x000000ffff167224 */ /* 0x000fe200078e00c8 */
[C---:B------:R-:W-:Y:S01]  /*cbb0*/  HMMA.16816.F32 R176, R208.reuse, R160, R24 ;  /* 0x000000a0d0b0723c */ /* 0x040fe20000001818 */
[----:B------:R-:W-:Y:S03]  /*cbc0*/  MOV R21, R199 ;  /* 0x000000c700157202 */ /* 0x000fe60000000f00 */
[----:B------:R-:W-:Y:S02]  /*cbd0*/  MOV R20, R198 ;  /* 0x000000c600147202 */ /* 0x000fe40000000f00 */
[----:B------:R-:W-:Y:S01]  /*cbe0*/  MOV R23, R201 ;  /* 0x000000c900177202 */ /* 0x000fe20000000f00 */
[----:B------:R-:W-:Y:S01]  /*cbf0*/  IMAD.MOV.U32 R27, RZ, RZ, R197 ;  /* 0x000000ffff1b7224 */ /* 0x000fe200078e00c5 */
[----:B------:R-:W-:Y:S02]  /*cc00*/  MOV R24, R188 ;  /* 0x000000bc00187202 */ /* 0x000fe40000000f00 */
[-C--:B------:R-:W-:Y:S02]  /*cc10*/  HMMA.16816.F32 R188, R208, R162.reuse, R28 ;  /* 0x000000a2d0bc723c */ /* 0x080fe4000000181c */
[----:B------:R-:W-:Y:S01]  /*cc20*/  MOV R25, R195 ;  /* 0x000000c300197202 */ /* 0x000fe20000000f00 */
[----:B------:R-:W-:Y:S01]  /*cc30*/  FADD.FTZ R11, R24, R11 ;  /* 0x0000000b180b7221 */ /* 0x000fe20000010000 */
[----:B------:R-:W-:Y:S03]  /*cc40*/  MOV R26, R196 ;  /* 0x000000c4001a7202 */ /* 0x000fe60000000f00 */
[----:B------:R-:W-:Y:S01]  /*cc50*/  IMAD.MOV.U32 R29, RZ, RZ, R192 ;  /* 0x000000ffff1d7224 */ /* 0x000fe200078e00c0 */
[C---:B------:R-:W-:Y:S01]  /*cc60*/  HMMA.16816.F32 R160, R140.reuse, R162, R32 ;  /* 0x000000a28ca0723c */ /* 0x040fe20000001820 */
[----:B------:R-:W-:Y:S03]  /*cc70*/  MOV R30, R183 ;  /* 0x000000b7001e7202 */ /* 0x000fe60000000f00 */
[----:B------:R-:W-:Y:S02]  /*cc80*/  MOV R31, R182 ;  /* 0x000000b6001f7202 */ /* 0x000fe40000000f00 */
[----:B------:R-:W-:Y:S01]  /*cc90*/  MOV R28, R193 ;  /* 0x000000c1001c7202 */ /* 0x000fe20000000f00 */
[----:B------:R-:W-:Y:S01]  /*cca0*/  IMAD.MOV.U32 R34, RZ, RZ, R181 ;  /* 0x000000ffff227224 */ /* 0x000fe200078e00b5 */
[-C--:B------:R-:W-:Y:S01]  /*ccb0*/  HMMA.16816.F32 R168, R140, R172.reuse, R36 ;  /* 0x000000ac8ca8723c */ /* 0x080fe20000001824 */
[----:B------:R-:W-:Y:S03]  /*ccc0*/  MOV R35, R180 ;  /* 0x000000b400237202 */ /* 0x000fe60000000f00 */
[----:B------:R-:W-:Y:S02]  /*ccd0*/  FADD.FTZ R3, R34, R3 ;  /* 0x0000000322037221 */ /* 0x000fe40000010000 */
[----:B------:R-:W-:Y:S02]  /*cce0*/  FADD.FTZ R2, R35, R2 ;  /* 0x0000000223027221 */ /* 0x000fe40000010000 */
[C---:B------:R-:W-:Y:S01]  /*ccf0*/  HMMA.16816.F32 R192, R208.reuse, R172, R40 ;  /* 0x000000acd0c0723c */ /* 0x040fe20000001828 */
[----:B------:R-:W-:Y:S03]  /*cd00*/  FADD.FTZ R3, R29, R3 ;  /* 0x000000031d037221 */ /* 0x000fe60000010000 */
[----:B------:R-:W-:Y:S02]  /*cd10*/  FADD.FTZ R2, R30, R2 ;  /* 0x000000021e027221 */ /* 0x000fe40000010000 */
[----:B------:R-:W-:Y:S02]  /*cd20*/  FADD.FTZ R10, R10, R3 ;  /* 0x000000030a0a7221 */ /* 0x000fe40000010000 */
[-C--:B------:R-:W-:Y:S01]  /*cd30*/  HMMA.16816.F32 R196, R208, R174.reuse, R44 ;  /* 0x000000aed0c4723c */ /* 0x080fe2000000182c */
[----:B------:R-:W-:Y:S03]  /*cd40*/  FADD.FTZ R3, R25, R11 ;  /* 0x0000000b19037221 */ /* 0x000fe60000010000 */
[----:B------:R-:W-:Y:S02]  /*cd50*/  FADD.FTZ R9, R9, R2 ;  /* 0x0000000209097221 */ /* 0x000fe40000010000 */
[----:B------:R-:W-:Y:S02]  /*cd60*/  FADD.FTZ R2, R26, R10 ;  /* 0x0000000a1a027221 */ /* 0x000fe40000010000 */
[C---:B------:R-:W-:Y:S01]  /*cd70*/  HMMA.16816.F32 R172, R140.reuse, R174, R48 ;  /* 0x000000ae8cac723c */ /* 0x040fe20000001830 */
[----:B------:R-:W-:Y:S03]  /*cd80*/  FADD.FTZ R10, R21, R3 ;  /* 0x00000003150a7221 */ /* 0x000fe60000010000 */
[----:B------:R-:W-:Y:S04]  /*cd90*/  FADD.FTZ R0, R28, R0 ;  /* 0x000000001c007221 */ /* 0x000fe80000010000 */
[-C--:B------:R-:W-:Y:S01]  /*cda0*/  HMMA.16816.F32 R180, R140, R184.reuse, R52 ;  /* 0x000000b88cb4723c */ /* 0x080fe20000001834 */
[----:B------:R-:W-:Y:S04]  /*cdb0*/  FADD.FTZ R0, R31, R0 ;  /* 0x000000001f007221 */ /* 0x000fe80000010000 */
[----:B------:R-:W-:Y:S02]  /*cdc0*/  FADD.FTZ R8, R8, R0 ;  /* 0x0000000008087221 */ /* 0x000fe40000010000 */
[----:B------:R-:W-:Y:S01]  /*cdd0*/  FADD.FTZ R0, R27, R9 ;  /* 0x000000091b007221 */ /* 0x000fe20000010000 */
        /* <DEDUP_REMOVED lines=10> */
[----:B------:R-:W-:Y:S02]  /*ce80*/  FADD.FTZ R8, R12, R3 ;  /* 0x000000030c087221 */ /* 0x000fe40000010000 */
[----:B------:R-:W-:Y:S02]  /*ce90*/  FADD.FTZ R3, R15, R9 ;  /* 0x000000090f037221 */ /* 0x000fe40000010000 */
[-C--:B------:R-:W-:Y:S08]  /*cea0*/  HMMA.16816.F32 R68, R140, R212.reuse, R68 ;  /* 0x000000d48c44723c */ /* 0x080ff00000001844 */
[C---:B------:R-:W-:Y:S08]  /*ceb0*/  HMMA.16816.F32 R72, R208.reuse, R212, R72 ;  /* 0x000000d4d048723c */ /* 0x040ff00000001848 */
        /* <DEDUP_REMOVED lines=13> */
[-C--:B------:R-:W-:Y:S01]  /*cf90*/  HMMA.16816.F32 R124, R208, R6.reuse, R124 ;  /* 0x00000006d07c723c */ /* 0x080fe2000000187c */
[----:B------:R-:W-:Y:S03]  /*cfa0*/  FADD.FTZ R5, R14, R0 ;  /* 0x000000000e057221 */ /* 0x000fe60000010000 */
[----:B------:R-:W-:Y:S02]  /*cfb0*/  FADD.FTZ R2, R233, R8 ;  /* 0x00000008e9027221 */ /* 0x000fe40000010000 */
[----:B------:R-:W-:Y:S02]  /*cfc0*/  FADD.FTZ R0, R228, R4 ;  /* 0x00000004e4007221 */ /* 0x000fe40000010000 */
[----:B------:R-:W-:Y:S01]  /*cfd0*/  FADD.FTZ R4, R235, R3 ;  /* 0x00000003eb047221 */ /* 0x000fe20000010000 */
[----:B------:R-:W-:Y:S03]  /*cfe0*/  HMMA.16816.F32 R128, R140, R6, R128 ;  /* 0x000000068c80723c */ /* 0x000fe60000001880 */
[----:B------:R-:W-:Y:S02]  /*cff0*/  FADD.FTZ R3, R232, R2 ;  /* 0x00000002e8037221 */ /* 0x000fe40000010000 */
[----:B------:R-:W-:Y:S02]  /*d000*/  FADD.FTZ R4, R234, R4 ;  /* 0x00000004ea047221 */ /* 0x000fe40000010000 */
[----:B------:R-:W-:Y:S01]  /*d010*/  FADD.FTZ R5, R226, R5 ;  /* 0x00000005e2057221 */ /* 0x000fe20000010000 */
[----:B------:R-:W-:Y:S01]  /*d020*/  MOV R140, R134 ;  /* 0x00000086008c7202 */ /* 0x000fe20000000f00 */
[----:B------:R-:W-:Y:S03]  /*d030*/  FADD.FTZ R2, R227, R0 ;  /* 0x00000000e3027221 */ /* 0x000fe60000010000 */
[----:B------:R-:W-:Y:S02]  /*d040*/  FADD.FTZ R3, R230, R3 ;  /* 0x00000003e6037221 */ /* 0x000fe40000010000 */
[----:B------:R-:W-:Y:S02]  /*d050*/  FADD.FTZ R4, R231, R4 ;  /* 0x00000004e7047221 */ /* 0x000fe40000010000 */
[----:B------:R-:W-:Y:S02]  /*d060*/  FADD.FTZ R3, R229, R3 ;  /* 0x00000003e5037221 */ /* 0x000fe40000010000 */
[----:B------:R-:W-:Y:S01]  /*d070*/  FADD.FTZ R2, R224, R2 ;  /* 0x00000002e0027221 */ /* 0x000fe20000010000 */
[----:B------:R1:W-:Y:S01]  /*d080*/  STL [R1+0x64], R4 ;  /* 0x0000640401007387 */ /* 0x0003e20000100800 */
[----:B------:R-:W-:Y:S02]  /*d090*/  FADD.FTZ R0, R225, R5 ;  /* 0x00000005e1007221 */ /* 0x000fe40000010000 */
[----:B------:R-:W-:Y:S01]  /*d0a0*/  FADD.FTZ R2, R136, R2 ;  /* 0x0000000288027221 */ /* 0x000fe20000010000 */
[----:B------:R1:W-:Y:S01]  /*d0b0*/  STL [R1+0x74], R3 ;  /* 0x0000740301007387 */ /* 0x0003e20000100800 */
[----:B------:R-:W-:Y:S01]  /*d0c0*/  FADD.FTZ R0, R135, R0 ;  /* 0x0000000087007221 */ /* 0x000fe20000010000 */
[----:B------:R-:W-:Y:S02]  /*d0d0*/  MOV R136, R137 ;  /* 0x0000008900887202 */ /* 0x000fe40000000f00 */
[----:B------:R1:W-:Y:S01]  /*d0e0*/  STL [R1+0x70], R2 ;  /* 0x0000700201007387 */ /* 0x0003e20000100800 */
[----:B------:R-:W-:Y:S02]  /*d0f0*/  FADD.FTZ R0, R133, R0 ;  /* 0x0000000085007221 */ /* 0x000fe40000010000 */
[----:B------:R-:W-:Y:S03]  /*d100*/  IMAD.MOV.U32 R133, RZ, RZ, R138 ;  /* 0x000000ffff857224 */ /* 0x000fe600078e008a */
[----:B------:R1:W-:Y:S01]  /*d110*/  STL [R1+0x6c], R0 ;  /* 0x00006c0001007387 */ /* 0x0003e20000100800 */
[----:B------:R-:W-:-:S05]  /*d120*/  @P0 BRA `(.L_x_1795) ;  /* 0xffffaba000000947 */ /* 0x000fca000383ffff */
.L_x_1792:
[----:B----4-:R-:W-:-:S13]  /*d130*/  ISETP.LE.AND P0, PT, RZ, UR10, PT ;  /* 0x0000000aff007c0c */ /* 0x010fda000bf03270 */
[----:B------:R-:W-:Y:S05]  /*d140*/  @!P0 BRA `(.L_x_1796) ;  /* 0x00004e8000008947 */ /* 0x000fea0003800000 */
[----:B-1----:R-:W2:Y:S01]  /*d150*/  LDL.LU R4, [R1+0x60] ;  /* 0x0000600001047983 */ /* 0x002ea20000300800 */
[----:B------:R-:W-:Y:S01]  /*d160*/  IMAD.MOV.U32 R3, RZ, RZ, R138 ;  /* 0x000000ffff037224 */ /* 0x000fe200078e008a */
[----:B------:R-:W-:Y:S01]  /*d170*/  MOV R140, R134 ;  /* 0x00000086008c7202 */ /* 0x000fe20000000f00 */
[----:B------:R-:W-:Y:S02]  /*d180*/  IMAD.MOV.U32 R2, RZ, RZ, R139 ;  /* 0x000000ffff027224 */ /* 0x000fe400078e008b */
[----:B------:R-:W-:Y:S01]  /*d190*/  IMAD.MOV.U32 R132, RZ, RZ, R137 ;  /* 0x000000ffff847224 */ /* 0x000fe200078e0089 */
[----:B--2---:R-:W-:-:S04]  /*d1a0*/  SHF.R.S32.HI R0, RZ, 0x1f, R4 ;  /* 0x0000001fff007819 */ /* 0x004fc80000011404 */
[C---:B------:R-:W-:Y:S02]  /*d1b0*/  SHF.L.U64.HI R5, R4.reuse, 0x1, R0 ;  /* 0x0000000104057819 */ /* 0x040fe40000010200 */
[----:B------:R-:W-:-:S05]  /*d1c0*/  SHF.L.U32 R0, R4, 0x1, RZ ;  /* 0x0000000104007819 */ /* 0x000fca00000006ff */
[----:B------:R-:W-:Y:S04]  /*d1d0*/  STL [R1+0x24], R0 ;  /* 0x0000240001007387 */ /* 0x000fe80000100800 */
[----:B------:R1:W-:Y:S04]  /*d1e0*/  STL [R1+0x28], R5 ;  /* 0x0000280501007387 */ /* 0x0003e80000100800 */
[----:B-1----:R-:W2:Y:S04]  /*d1f0*/  LDL.LU R5, [R1+0x8c] ;  /* 0x00008c0001057983 */ /* 0x002ea80000300800 */
[----:B------:R-:W3:Y:S02]  /*d200*/  LDL.LU R4, [R1+0x84] ;  /* 0x0000840001047983 */ /* 0x000ee40000300800 */
[C---:B---3--:R-:W-:Y:S01]  /*d210*/  IMAD.SHL.U32 R0, R4.reuse, 0x2, RZ ;  /* 0x0000000204007824 */ /* 0x048fe200078e00ff */
[----:B--2---:R-:W-:-:S04]  /*d220*/  SHF.L.U64.HI R5, R4, 0x1, R5 ;  /* 0x0000000104057819 */ /* 0x004fc80000010205 */
[----:B------:R1:W-:Y:S04]  /*d230*/  STL [R1+0x1c], R0 ;  /* 0x00001c0001007387 */ /* 0x0003e80000100800 */
[----:B------:R1:W-:Y:S01]  /*d240*/  STL [R1+0x20], R5 ;  /* 0x0000200501007387 */ /* 0x0003e20000100800 */
[----:B------:R-:W-:Y:S05]  /*d250*/  BRA `(.L_x_1797) ;  /* 0x0000044000007947 */ /* 0x000fea0003800000 */
.L_x_1799:
        /* <DEDUP_REMOVED lines=38> */
[----:B------:R-:W-:Y:S04]  /*d4c0*/  SHFL.IDX PT, R11, R4, 0x2, 0x181f ;  /* 0x00581f00040b7f89 */ /* 0x000fe800000e0000 */
[----:B------:R1:W-:Y:S04]  /*d4d0*/  SHFL.IDX PT, R14, R4, 0x3, 0x181f ;  /* 0x00781f00040e7f89 */ /* 0x0003e800000e0000 */
[----:B------:R-:W2:Y:S04]  /*d4e0*/  SHFL.IDX PT, R13, R0, 0x1, 0x181f ;  /* 0x00381f00000d7f89 */ /* 0x000ea800000e0000 */
[----:B------:R-:W2:Y:S01]  /*d4f0*/  SHFL.IDX PT, R15, R0, 0x2, 0x181f ;  /* 0x00581f00000f7f89 */ /* 0x000ea200000e0000 */
[C---:B---3--:R-:W-:Y:S02]  /*d500*/  IADD3 R8, P2, R6.reuse, R38, RZ ;  /* 0x0000002606087210 */ /* 0x048fe40007f5e0ff */
[-C--:B----4-:R-:W-:Y:S01]  /*d510*/  IADD3 R6, P1, R6, R37.reuse, RZ ;  /* 0x0000002506067210 */ /* 0x090fe20007f3e0ff */
[----:B------:R-:W3:Y:S02]  /*d520*/  SHFL.IDX PT, R0, R0, 0x3, 0x181f ;  /* 0x00781f0000007f89 */ /* 0x000ee400000e0000 */
[C-C-:B-----5:R-:W-:Y:S01]  /*d530*/  IMAD.X R9, R5.reuse, 0x1, R36.reuse, P2 ;  /* 0x0000000105097824 */ /* 0x160fe200010e0624 */
[----:B------:R-:W-:Y:S04]  /*d540*/  IADD3.X R7, R5, R34, RZ, P1, !PT ;  /* 0x0000002205077210 */ /* 0x000fe80000ffe4ff */
[----:B------:R4:W-:Y:S04]  /*d550*/  LDGSTS.E.BYPASS.LTC128B.128 [R33+0x4100], [R8.64], !P6 ;  /* 0x0410000008217fae */ /* 0x0009e8000f101d4e */
[----:B------:R5:W-:Y:S01]  /*d560*/  LDGSTS.E.BYPASS.LTC128B.128 [R33+0x6100], [R6.64], !P5 ;  /* 0x0610000006217fae */ /* 0x000be2000e901d4e */
[CC--:B-1----:R-:W-:Y:S02]  /*d570*/  IADD3 R4, P0, R12.reuse, R38.reuse, RZ ;  /* 0x000000260c047210 */ /* 0x0c2fe40007f1e0ff */
[-C--:B------:R-:W-:Y:S03]  /*d580*/  IADD3 R12, P1, R12, R37.reuse, RZ ;  /* 0x000000250c0c7210 */ /* 0x080fe60007f3e0ff */
[----:B--2---:R-:W-:Y:S01]  /*d590*/  IMAD.X R5, R13, 0x1, R36, P0 ;  /* 0x000000010d057824 */ /* 0x004fe200000e0624 */
[-C--:B------:R-:W-:Y:S01]  /*d5a0*/  IADD3 R10, P0, R11, R38.reuse, RZ ;  /* 0x000000260b0a7210 */ /* 0x080fe20007f1e0ff */
[----:B------:R-:W-:Y:S03]  /*d5b0*/  IMAD.X R13, R13, 0x1, R34, P1 ;  /* 0x000000010d0d7824 */ /* 0x000fe600008e0622 */
[----:B------:R1:W-:Y:S04]  /*d5c0*/  LDGSTS.E.BYPASS.LTC128B.128 [R33+0x4900], [R4.64], !P6 ;  /* 0x0490000004217fae */ /* 0x0003e8000f101d4e */
[----:B------:R2:W-:Y:S01]  /*d5d0*/  LDGSTS.E.BYPASS.LTC128B.128 [R33+0x6900], [R12.64], !P5 ;  /* 0x069000000c217fae */ /* 0x0005e2000e901d4e */
[-C--:B----4-:R-:W-:Y:S01]  /*d5e0*/  IADD3 R8, P2, R11, R37.reuse, RZ ;  /* 0x000000250b087210 */ /* 0x090fe20007f5e0ff */
[C-C-:B------:R-:W-:Y:S01]  /*d5f0*/  IMAD.X R11, R15.reuse, 0x1, R36.reuse, P0 ;  /* 0x000000010f0b7824 */ /* 0x140fe200000e0624 */
[----:B-----5:R-:W-:Y:S04]  /*d600*/  IADD3 R6, P1, R14, R38, RZ ;  /* 0x000000260e067210 */ /* 0x020fe80007f3e0ff */
[----:B------:R2:W-:Y:S01]  /*d610*/  LDGSTS.E.BYPASS.LTC128B.128 [R33+0x5100], [R10.64], !P6 ;  /* 0x051000000a217fae */ /* 0x0005e2000f101d4e */
[----:B------:R-:W-:Y:S01]  /*d620*/  IADD3.X R9, R15, R34, RZ, P2, !PT ;  /* 0x000000220f097210 */ /* 0x000fe200017fe4ff */
[----:B---3--:R-:W-:Y:S04]  /*d630*/  IMAD.X R7, R0, 0x1, R36, P1 ;  /* 0x0000000100077824 */ /* 0x008fe800008e0624 */
[----:B------:R2:W-:Y:S01]  /*d640*/  LDGSTS.E.BYPASS.LTC128B.128 [R33+0x7100], [R8.64], !P5 ;  /* 0x0710000008217fae */ /* 0x0005e2000e901d4e */
[----:B-1----:R-:W-:Y:S03]  /*d650*/  IADD3 R4, P0, R14, R37, RZ ;  /* 0x000000250e047210 */ /* 0x002fe60007f1e0ff */
[----:B------:R2:W-:Y:S02]  /*d660*/  LDGSTS.E.BYPASS.LTC128B.128 [R33+0x5900], [R6.64], !P6 ;  /* 0x0590000006217fae */ /* 0x0005e4000f101d4e */
[----:B------:R-:W-:Y:S05]  /*d670*/  IMAD.X R5, R0, 0x1, R34, P0 ;  /* 0x0000000100057824 */ /* 0x000fea00000e0622 */
[----:B------:R2:W-:Y:S01]  /*d680*/  LDGSTS.E.BYPASS.LTC128B.128 [R33+0x7900], [R4.64], !P5 ;  /* 0x0790000004217fae */ /* 0x0005e2000e901d4e */
[----:B------:R-:W-:-:S05]  /*d690*/  BRA `(.L_x_1798) ;  /* 0x0000174000007947 */ /* 0x000fca0003800000 */
.L_x_1797:
[----:B------:R-:W2:Y:S01]  /*d6a0*/  LDL R4, [R1+0x58] ;  /* 0x0000580001047983 */ /* 0x000ea20000100800 */
[----:B------:R-:W-:Y:S04]  /*d6b0*/  DEPBAR.LE SB0, 0x0 ;  /* 0x000080000000791a */ /* 0x000fe80000000000 */
[----:B------:R-:W3:Y:S01]  /*d6c0*/  LDL R10, [R1+0x4c] ;  /* 0x00004c00010a7983 */ /* 0x000ee20000100800 */
[----:B------:R-:W-:Y:S03]  /*d6d0*/  UISETP.GE.AND UP0, UPT, UR10, 0x1, UPT ;  /* 0x000000010a00788c */ /* 0x000fe6000bf06270 */
[----:B------:R-:W4:Y:S04]  /*d6e0*/  LDL R40, [R1] ;  /* 0x0000000001287983 */ /* 0x000f280000100800 */
[----:B------:R-:W3:Y:S04]  /*d6f0*/  LDL R41, [R1+0x4] ;  /* 0x0000040001297983 */ /* 0x000ee80000100800 */
[----:B------:R-:W3:Y:S04]  /*d700*/  LDL R59, [R1+0x24] ;  /* 0x00002400013b7983 */ /* 0x000ee80000100800 */
[----:B------:R-:W3:Y:S04]  /*d710*/  LDL R28, [R1+0x8] ;  /* 0x00000800011c7983 */ /* 0x000ee80000100800 */
[----:B------:R-:W3:Y:S04]  /*d720*/  LDL R58, [R1+0x28] ;  /* 0x00002800013a7983 */ /* 0x000ee80000100800 */
[----:B------:R-:W3:Y:S04]  /*d730*/  LDL R57, [R1+0x1c] ;  /* 0x00001c0001397983 */ /* 0x000ee80000100800 */
[----:B------:R-:W3:Y:S04]  /*d740*/  LDL R55, [R1+0x50] ;  /* 0x0000500001377983 */ /* 0x000ee80000100800 */
[----:B------:R-:W3:Y:S04]  /*d750*/  LDL R56, [R1+0x20] ;  /* 0x0000200001387983 */ /* 0x000ee80000100800 */
[----:B------:R-:W-:Y:S08]  /*d760*/  BAR.SYNC.DEFER_BLOCKING 0x0 ;  /* 0x0000000000007b1d */ /* 0x000ff00000010000 */
[----:B-----5:R-:W-:Y:S08]  /*d770*/  LDSM.16.M88.4 R64, [R243+0x8100] ;  /* 0x00810000f340783b */ /* 0x020ff00000000200 */
[----:B------:R-:W1:Y:S08]  /*d780*/  LDSM.16.M88.4 R16, [R236+0x4100] ;  /* 0x00410000ec10783b */ /* 0x000e700000000200 */
[----:B------:R-:W1:Y:S08]  /*d790*/  LDSM.16.M88.4 R60, [R243+0xa100] ;  /* 0x00a10000f33c783b */ /* 0x000e700000000200 */
[----:B------:R-:W1:Y:S08]  /*d7a0*/  LDSM.16.M88.4 R32, [R236+0x4900] ;  /* 0x00490000ec20783b */ /* 0x000e700000000200 */
[----:B------:R-:W-:Y:S08]  /*d7b0*/  LDSM.16.M88.4 R48, [R236+0x5100] ;  /* 0x00510000ec30783b */ /* 0x000ff00000000200 */
[----:B------:R-:W-:Y:S08]  /*d7c0*/  LDSM.16.M88.4 R136, [R236+0x5900] ;  /* 0x00590000ec88783b */ /* 0x000ff00000000200 */
[----:B------:R-:W-:Y:S08]  /*d7d0*/  LDSM.16.M88.4 R208, [R245+0x8100] ;  /* 0x00810000f5d0783b */ /* 0x000ff00000000200 */
[----:B------:R-:W-:Y:S08]  /*d7e0*/  LDSM.16.M88.4 R212, [R247] ;  /* 0x00000000f7d4783b */ /* 0x000ff00000000200 */
[----:B------:R-:W-:Y:S01]  /*d7f0*/  LDSM.16.M88.4 R216, [R245+0xa100] ;  /* 0x00a10000f5d8783b */ /* 0x000fe20000000200 */
[----:B-12---:R-:W-:Y:S01]  /*d800*/  SHF.R.S32.HI R0, RZ, 0x1f, R4 ;  /* 0x0000001fff007819 */ /* 0x006fe20000011404 */
[----:B------:R-:W-:Y:S04]  /*d810*/  IMAD.WIDE.U32 R8, R4, c[0x0][0x208], RZ ;  /* 0x0000820004087a25 */ /* 0x000fe800078e00ff */
[----:B------:R-:W-:Y:S04]  /*d820*/  IMAD R0, R0, c[0x0][0x208], RZ ;  /* 0x0000820000007a24 */ /* 0x000fe800078e02ff */
[----:B------:R-:W-:Y:S01]  /*d830*/  IMAD R0, R4, c[0x0][0x20c], R0 ;  /* 0x0000830004007a24 */ /* 0x000fe200078e0200 */
[----:B----4-:R-:W-:Y:S01]  /*d840*/  LDSM.16.M88.4 R228, [R40] ;  /* 0x0000000028e4783b */ /* 0x010fe20000000200 */
[-C--:B------:R-:W-:Y:S03]  /*d850*/  HMMA.16816.F32 R4, R64, R16.reuse, RZ ;  /* 0x000000104004723c */ /* 0x080fe600000018ff */
[----:B------:R-:W-:Y:S02]  /*d860*/  IADD3 R9, R9, R0, RZ ;  /* 0x0000000009097210 */ /* 0x000fe40007ffe0ff */
[----:B---3--:R-:W-:Y:S02]  /*d870*/  SHF.R.S32.HI R0, RZ, 0x1f, R10 ;  /* 0x0000001fff007819 */ /* 0x008fe4000001140a */
[----:B------:R-:W-:Y:S01]  /*d880*/  LDSM.16.M88.4 R224, [R41] ;  /* 0x0000000029e0783b */ /* 0x000fe20000000200 */
[----:B------:R-:W-:Y:S04]  /*d890*/  IMAD.WIDE.U32 R12, R10, c[0x0][0x218], R8 ;  /* 0x000086000a0c7a25 */ /* 0x000fe800078e0008 */
[----:B------:R-:W-:Y:S03]  /*d8a0*/  IMAD R0, R0, c[0x0][0x218], RZ ;  /* 0x0000860000007a24 */ /* 0x000fe600078e02ff */
[----:B------:R1:W-:Y:S01]  /*d8b0*/  LDSM.16.M88.4 R220, [R28] ;  /* 0x000000001cdc783b */ /* 0x0003e20000000200 */
[----:B------:R-:W-:Y:S01]  /*d8c0*/  IMAD R14, R10, c[0x0][0x21c], R0 ;  /* 0x000087000a0e7a24 */ /* 0x000fe200078e0200 */
[----:B------:R-:W-:Y:S01]  /*d8d0*/  IADD3 R0, P0, R12, UR24, RZ ;  /* 0x000000180c007c10 */ /* 0x000fe2000ff1e0ff */
[C---:B------:R-:W-:Y:S07]  /*d8e0*/  HMMA.16816.F32 R8, R60.reuse, R16, RZ ;  /* 0x000000103c08723c */ /* 0x040fee00000018ff */
[----:B------:R-:W-:Y:S02]  /*d8f0*/  IADD3.X R16, R13, UR8, R14, P0, !PT ;  /* 0x000000080d107c10 */ /* 0x000fe400087fe40e */
[-C--:B------:R-:W-:Y:S03]  /*d900*/  HMMA.16816.F32 R12, R60, R18.reuse, RZ ;  /* 0x000000123c0c723c */ /* 0x080fe600000018ff */
[C---:B------:R-:W-:Y:S04]  /*d910*/  LEA R36, P0, R0.reuse, c[0x0][0x1f8], 0x1 ;  /* 0x00007e0000247a11 */ /* 0x040fe800078008ff */
[----:B------:R-:W-:Y:S01]  /*d920*/  LEA.HI.X R0, R0, c[0x0][0x1fc], R16, 0x1, P0 ;  /* 0x00007f0000007a11 */ /* 0x000fe200000f0c10 */
[----:B------:R-:W2:Y:S01]  /*d930*/  SHFL.IDX PT, R42, R36, RZ, 0x181f ;  /* 0x00181fff242a7589 */ /* 0x000ea200000e0000 */
[C---:B------:R-:W-:Y:S07]  /*d940*/  HMMA.16816.F32 R16, R64.reuse, R18, RZ ;  /* 0x000000124010723c */ /* 0x040fee00000018ff */
[----:B------:R-:W3:Y:S01]  /*d950*/  SHFL.IDX PT, R37, R0, RZ, 0x181f ;  /* 0x00181fff00257589 */ /* 0x000ee200000e0000 */
[-C--:B------:R-:W-:Y:S07]  /*d960*/  HMMA.16816.F32 R20, R64, R32.reuse, RZ ;  /* 0x000000204014723c */ /* 0x080fee00000018ff */
[----:B------:R-:W4:Y:S01]  /*d970*/  SHFL.IDX PT, R46, R36, 0x1, 0x181f ;  /* 0x00381f00242e7f89 */ /* 0x000f2200000e0000 */
[C---:B------:R-:W-:Y:S07]  /*d980*/  HMMA.16816.F32 R24, R60.reuse, R32, RZ ;  /* 0x000000203c18723c */ /* 0x040fee00000018ff */
[----:B------:R-:W4:Y:S01]  /*d990*/  SHFL.IDX PT, R45, R0, 0x1, 0x181f ;  /* 0x00381f00002d7f89 */ /* 0x000f2200000e0000 */
[-C--:B-1----:R-:W-:Y:S01]  /*d9a0*/  HMMA.16816.F32 R28, R60, R34.reuse, RZ ;  /* 0x000000223c1c723c */ /* 0x082fe200000018ff */
[C---:B--2---:R-:W-:Y:S03]  /*d9b0*/  IADD3 R38, P1, R42.reuse, R59, RZ ;  /* 0x0000003b2a267210 */ /* 0x044fe60007f3e0ff */
[----:B------:R-:W-:Y:S02]  /*d9c0*/  IADD3 R42, P0, R42, R57, RZ ;  /* 0x000000392a2a7210 */ /* 0x000fe40007f1e0ff */
[C---:B---3--:R-:W-:Y:S02]  /*d9d0*/  IADD3.X R39, R37.reuse, R58, RZ, P1, !PT ;  /* 0x0000003a25277210 */ /* 0x048fe40000ffe4ff */
[C---:B------:R-:W-:Y:S01]  /*d9e0*/  HMMA.16816.F32 R32, R64.reuse, R34, RZ ;  /* 0x000000224020723c */ /* 0x040fe200000018ff */
[----:B------:R-:W1:Y:S03]  /*d9f0*/  SHFL.IDX PT, R52, R36, 0x2, 0x181f ;  /* 0x00581f0024347f89 */ /* 0x000e6600000e0000 */
[----:B------:R-:W-:Y:S02]  /*da00*/  IADD3.X R43, R37, R56, RZ, P0, !PT ;  /* 0x00000038252b7210 */ /* 0x000fe400007fe4ff */
[C---:B----4-:R-:W-:Y:S03]  /*da10*/  IADD3 R40, P0, R46.reuse, R59, RZ ;  /* 0x0000003b2e287210 */ /* 0x050fe60007f1e0ff */
[----:B------:R2:W-:Y:S03]  /*da20*/  LDGSTS.E.BYPASS.LTC128B.128 [R55], [R38.64], !P6 ;  /* 0x0000000026377fae */ /* 0x0005e6000f101d4e */
[----:B------:R-:W-:Y:S02]  /*da30*/  IADD3 R46, P2, R46, R57, RZ ;  /* 0x000000392e2e7210 */ /* 0x000fe40007f5e0ff */
[C---:B------:R-:W-:Y:S03]  /*da40*/  IADD3.X R41, R45.reuse, R58, RZ, P0, !PT ;  /* 0x0000003a2d297210 */ /* 0x040fe600007fe4ff */
[----:B------:R-:W3:Y:S01]  /*da50*/  SHFL.IDX PT, R53, R0, 0x2, 0x181f ;  /* 0x00581f0000357f89 */ /* 0x000ee200000e0000 */
[----:B------:R-:W-:Y:S07]  /*da60*/  IADD3.X R47, R45, R56, RZ, P2, !PT ;  /* 0x000000382d2f7210 */ /* 0x000fee00017fe4ff */
[----:B------:R4:W-:Y:S01]  /*da70*/  LDGSTS.E.BYPASS.LTC128B.128 [R55+0x2000], [R42.64], !P5 ;  /* 0x020000002a377fae */ /* 0x0009e2000e901d4e */
[C---:B-1----:R-:W-:Y:S02]  /*da80*/  IADD3 R44, P1, R52.reuse, R59, RZ ;  /* 0x0000003b342c7210 */ /* 0x042fe40007f3e0ff */
[----:B------:R-:W-:Y:S05]  /*da90*/  IADD3 R52, P0, R52, R57, RZ ;  /* 0x0000003934347210 */ /* 0x000fea0007f1e0ff */
[----:B------:R4:W-:Y:S08]  /*daa0*/  LDGSTS.E.BYPASS.LTC128B.128 [R55+0x800], [R40.64], !P6 ;  /* 0x0080000028377fae */ /* 0x0009f0000f101d4e */
[----:B------:R2:W1:Y:S01]  /*dab0*/  SHFL.IDX PT, R54, R36, 0x3, 0x181f ;  /* 0x00781f0024367f89 */ /* 0x00046200000e0000 */
[C---:B---3--:R-:W-:Y:S02]  /*dac0*/  IADD3.X R45, R53.reuse, R58, RZ, P1, !PT ;  /* 0x0000003a352d7210 */ /* 0x048fe40000ffe4ff */
[----:B------:R-:W-:Y:S05]  /*dad0*/  IADD3.X R53, R53, R56, RZ, P0, !PT ;  /* 0x0000003835357210 */ /* 0x000fea00007fe4ff */
[----:B------:R3:W-:Y:S08]  /*dae0*/  LDGSTS.E.BYPASS.LTC128B.128 [R55+0x2800], [R46.64], !P5 ;  /* 0x028000002e377fae */ /* 0x0007f0000e901d4e */
[----:B------:R3:W-:Y:S01]  /*daf0*/  LDGSTS.E.BYPASS.LTC128B.128 [R55+0x1000], [R44.64], !P6 ;  /* 0x010000002c377fae */ /* 0x0007e2000f101d4e */
[-C--:B--2---:R-:W-:Y:S07]  /*db00*/  HMMA.16816.F32 R36, R64, R48.reuse, RZ ;  /* 0x000000304024723c */ /* 0x084fee00000018ff */
[----:B------:R-:W2:Y:S01]  /*db10*/  SHFL.IDX PT, R0, R0, 0x3, 0x181f ;  /* 0x00781f0000007f89 */ /* 0x000ea200000e0000 */
[C---:B----4-:R-:W-:Y:S07]  /*db20*/  HMMA.16816.F32 R40, R60.reuse, R48, RZ ;  /* 0x000000303c28723c */ /* 0x050fee00000018ff */
[----:B------:R4:W-:Y:S01]  /*db30*/  LDGSTS.E.BYPASS.LTC128B.128 [R55+0x3000], [R52.64], !P5 ;  /* 0x0300000034377fae */ /* 0x0009e2000e901d4e */
[----:B-1----:R-:W-:Y:S01]  /*db40*/  IADD3 R48, P0, R54, R59, RZ ;  /* 0x0000003b36307210 */ /* 0x002fe20007f1e0ff */
[-C--:B---3--:R-:W-:Y:S03]  /*db50*/  HMMA.16816.F32 R44, R60, R50.reuse, RZ ;  /* 0x000000323c2c723c */ /* 0x088fe600000018ff */
[----:B--2---:R-:W-:Y:S05]  /*db60*/  IADD3.X R49, R0, R58, RZ, P0, !PT ;  /* 0x0000003a00317210 */ /* 0x004fea00007fe4ff */
[----:B------:R1:W-:Y:S01]  /*db70*/  LDGSTS.E.BYPASS.LTC128B.128 [R55+0x1800], [R48.64], !P6 ;  /* 0x0180000030377fae */ /* 0x0003e2000f101d4e */
[----:B----4-:R-:W-:Y:S04]  /*db80*/  IADD3 R52, P0, R54, R57, RZ ;  /* 0x0000003936347210 */ /* 0x010fe80007f1e0ff */
        /* <DEDUP_REMOVED lines=165> */
[----:B------:R-:W-:Y:S01]  /*e5e0*/  MUFU.TANH R217, R12 ;  /* 0x0000000c00d97308 */ /* 0x000fe20000002400 */
        /* <DEDUP_REMOVED lines=8> */
[----:B------:R-:W-:Y:S05]  /*e670*/  FMUL.FTZ R18, R19, c[0x0][0x320] ;  /* 0x0000c80013127a20 */ /* 0x000fea0000410000 */
[C---:B------:R-:W-:Y:S01]  /*e680*/  HMMA.16816.F32 R32, R212.reuse, R6, R32 ;  /* 0x00000006d420723c */ /* 0x040fe20000001820 */
[----:B------:R-:W-:Y:S03]  /*e690*/  MUFU.TANH R218, R15 ;  /* 0x0000000f00da7308 */ /* 0x000fe60000002400 */
[----:B------:R-:W-:Y:S02]  /*e6a0*/  FMUL.FTZ R21, R21, c[0x0][0x320] ;  /* 0x0000c80015157a20 */ /* 0x000fe40000410000 */
[----:B------:R-:W-:Y:S02]  /*e6b0*/  FMUL.FTZ R23, R23, c[0x0][0x320] ;  /* 0x0000c80017177a20 */ /* 0x000fe40000410000 */
[----:B------:R-:W-:Y:S03]  /*e6c0*/  FMUL.FTZ R24, R24, c[0x0][0x320] ;  /* 0x0000c80018187a20 */ /* 0x000fe60000410000 */
[----:B------:R-:W-:Y:S01]  /*e6d0*/  MUFU.TANH R4, R21 ;  /* 0x0000001500047308 */ /* 0x000fe20000002400 */
[----:B------:R-:W-:Y:S02]  /*e6e0*/  FMUL.FTZ R20, R20, c[0x0][0x320] ;  /* 0x0000c80014147a20 */ /* 0x000fe40000410000 */
[----:B------:R-:W-:Y:S01]  /*e6f0*/  FMUL.FTZ R22, R22, c[0x0][0x320] ;  /* 0x0000c80016167a20 */ /* 0x000fe20000410000 */
[-C--:B--2---:R-:W-:Y:S03]  /*e700*/  HMMA.16816.F32 R36, R212, R8.reuse, R36 ;  /* 0x00000008d424723c */ /* 0x084fe60000001824 */
[----:B------:R-:W-:Y:S02]  /*e710*/  FMUL.FTZ R25, R25, c[0x0][0x320] ;  /* 0x0000c80019197a20 */ /* 0x000fe40000410000 */
[----:B------:R-:W-:Y:S01]  /*e720*/  FMUL.FTZ R26, R26, c[0x0][0x320] ;  /* 0x0000c8001a1a7a20 */ /* 0x000fe20000410000 */
[----:B------:R-:W-:Y:S01]  /*e730*/  MUFU.TANH R16, R16 ;  /* 0x0000001000107308 */ /* 0x000fe20000002400 */
        /* <DEDUP_REMOVED lines=17> */
[----:B-1----:R1:W-:Y:S01]  /*e850*/  STL [R1+0x38], R0 ;  /* 0x0000380001007387 */ /* 0x0023e20000100800 */
[----:B------:R-:W-:Y:S02]  /*e860*/  FMUL.FTZ R45, R45, c[0x0][0x320] ;  /* 0x0000c8002d2d7a20 */ /* 0x000fe40000410000 */
[----:B------:R-:W-:Y:S01]  /*e870*/  FMUL.FTZ R46, R46, c[0x0][0x320] ;  /* 0x0000c8002e2e7a20 */ /* 0x000fe20000410000 */
[----:B------:R2:W-:Y:S01]  /*e880*/  STL [R1+0x34], R4 ;  /* 0x0000340401007387 */ /* 0x0005e20000100800 */
        /* <DEDUP_REMOVED lines=14> */
[----:B------:R-:W-:Y:S09]  /*e970*/  FMUL.FTZ R51, R51, c[0x0][0x320] ;  /* 0x0000c80033337a20 */ /* 0x000ff20000410000 */
[----:B--2---:R-:W2:Y:S10]  /*e980*/  MUFU.TANH R4, R23 ;  /* 0x0000001700047308 */ /* 0x004eb40000002400 */
[----:B------:R-:W-:Y:S01]  /*e990*/  MUFU.TANH R23, R25 ;  /* 0x0000001900177308 */ /* 0x000fe20000002400 */
[----:B-1----:R1:W-:Y:S09]  /*e9a0*/  STL [R1+0x30], R0 ;  /* 0x0000300001007387 */ /* 0x0023f20000100800 */
[----:B------:R-:W-:Y:S01]  /*e9b0*/  MUFU.TANH R21, R28 ;  /* 0x0000001c00157308 */ /* 0x000fe20000002400 */
[----:B--2---:R-:W-:Y:S04]  /*e9c0*/  STL [R1+0x2c], R4 ;  /* 0x00002c0401007387 */ /* 0x004fe80000100800 */
[----:B------:R-:W2:Y:S01]  /*e9d0*/  LDSM.16.M88.4 R4, [R241+0x3800] ;  /* 0x00380000f104783b */ /* 0x000ea20000000200 */
[----:B------:R-:W-:Y:S04]  /*e9e0*/  DEPBAR.LE SB0, 0x0 ;  /* 0x000080000000791a */ /* 0x000fe80000000000 */
[----:B------:R-:W-:Y:S03]  /*e9f0*/  MUFU.TANH R138, R29 ;  /* 0x0000001d008a7308 */ /* 0x000fe60000002400 */
[----:B------:R-:W-:Y:S07]  /*ea00*/  BAR.SYNC.DEFER_BLOCKING 0x0 ;  /* 0x0000000000007b1d */ /* 0x000fee0000010000 */
[----:B-1----:R-:W1:Y:S10]  /*ea10*/  MUFU.TANH R0, R24 ;  /* 0x0000001800007308 */ /* 0x002e740000002400 */
[----:B------:R3:W4:Y:S10]  /*ea20*/  MUFU.TANH R22, R30 ;  /* 0x0000001e00167308 */ /* 0x0007340000002400 */
[----:B------:R3:W3:Y:S01]  /*ea30*/  MUFU.TANH R25, R31 ;  /* 0x0000001f00197308 */ /* 0x0006e20000002400 */
[----:B-1----:R1:W-:Y:S01]  /*ea40*/  STL [R1+0x54], R0 ;  /* 0x0000540001007387 */ /* 0x0023e20000100800 */
[-C--:B--2---:R-:W-:Y:S08]  /*ea50*/  HMMA.16816.F32 R52, R212, R4.reuse, R52 ;  /* 0x00000004d434723c */ /* 0x084ff00000001834 */
[----:B------:R2:W1:Y:S01]  /*ea60*/  MUFU.TANH R232, R32 ;  /* 0x0000002000e87308 */ /* 0x0004620000002400 */
[C---:B------:R-:W-:Y:S09]  /*ea70*/  HMMA.16816.F32 R56, R208.reuse, R4, R56 ;  /* 0x00000004d038723c */ /* 0x040ff20000001838 */
[----:B------:R2:W1:Y:S01]  /*ea80*/  MUFU.TANH R32, R33 ;  /* 0x0000002100207308 */ /* 0x0004620000002400 */
[-C--:B------:R-:W-:Y:S08]  /*ea90*/  HMMA.16816.F32 R60, R208, R6.reuse, R60 ;  /* 0x00000006d03c723c */ /* 0x080ff0000000183c */
        /* <DEDUP_REMOVED lines=14> */
[----:B------:R-:W-:Y:S02]  /*eb80*/  FMUL.FTZ R62, R62, c[0x0][0x320] ;  /* 0x0000c8003e3e7a20 */ /* 0x000fe40000410000 */
[----:B-1----:R-:W-:Y:S02]  /*eb90*/  FMUL.FTZ R0, R63, c[0x0][0x320] ;  /* 0x0000c8003f007a20 */ /* 0x002fe40000410000 */
        /* <DEDUP_REMOVED lines=36> */
.L_x_1798:
[----:B------:R-:W3:Y:S01]  /*ede0*/  LDL.LU R41, [R1+0x2c] ;  /* 0x00002c0001297983 */ /* 0x000ee20000300800 */
[----:B------:R-:W-:Y:S02]  /*edf0*/  FMNMX.FTZ R0, R142, R2, !PT ;  /* 0x000000028e007209 */ /* 0x000fe40007810000 */
[----:B------:R-:W-:Y:S01]  /*ee00*/  MOV R48, R32 ;  /* 0x0000002000307202 */ /* 0x000fe20000000f00 */
[----:B------:R-:W4:Y:S01]  /*ee10*/  LDL.LU R40, [R1+0x38] ;  /* 0x0000380001287983 */ /* 0x000f220000300800 */
[----:B------:R-:W-:Y:S02]  /*ee20*/  FMNMX.FTZ R0, R221, R0, !PT ;  /* 0x00000000dd007209 */ /* 0x000fe40007810000 */
[----:B------:R-:W-:Y:S01]  /*ee30*/  MOV R53, R30 ;  /* 0x0000001e00357202 */ /* 0x000fe20000000f00 */
[----:B------:R-:W-:Y:S01]  /*ee40*/  STL [R1+0xb4], R249 ;  /* 0x0000b4f901007387 */ /* 0x000fe20000100800 */
[----:B------:R-:W-:Y:S02]  /*ee50*/  FMNMX.FTZ R0, R141, R0, !PT ;  /* 0x000000008d007209 */ /* 0x000fe40007810000 */
[----:B------:R-:W-:Y:S01]  /*ee60*/  MOV R52, R29 ;  /* 0x0000001d00347202 */ /* 0x000fe20000000f00 */
[----:B------:R-:W-:Y:S01]  /*ee70*/  STL [R1+0xb0], R248 ;  /* 0x0000b0f801007387 */ /* 0x000fe20000100800 */
[----:B------:R-:W-:Y:S02]  /*ee80*/  FMNMX.FTZ R0, R16, R0, !PT ;  /* 0x0000000010007209 */ /* 0x000fe40007810000 */
[----:B--2---:R-:W-:Y:S01]  /*ee90*/  FMNMX.FTZ R5, R143, R3, !PT ;  /* 0x000000038f057209 */ /* 0x004fe20007810000 */
[----:B------:R-:W-:Y:S01]  /*eea0*/  STL [R1+0xac], R247 ;  /* 0x0000acf701007387 */ /* 0x000fe20000100800 */
[----:B------:R-:W-:Y:S02]  /*eeb0*/  MOV R51, R31 ;  /* 0x0000001f00337202 */ /* 0x000fe40000000f00 */
[----:B------:R-:W-:Y:S01]  /*eec0*/  FMNMX.FTZ R5, R223, R5, !PT ;  /* 0x00000005df057209 */ /* 0x000fe20007810000 */
        /* <DEDUP_REMOVED lines=8> */
[----:B------:R-:W-:Y:S01]  /*ef50*/  MOV R59, R139 ;  /* 0x0000008b003b7202 */ /* 0x000fe20000000f00 */
[----:B------:R1:W-:Y:S01]  /*ef60*/  STL [R1+0x9c], R243 ;  /* 0x00009cf301007387 */ /* 0x0003e20000100800 */
[----:B------:R-:W-:Y:S02]  /*ef70*/  FMNMX.FTZ R6, R220, R140, !PT ;  /* 0x0000008cdc067209 */ /* 0x000fe40007810000 */
[----:B------:R-:W-:Y:S01]  /*ef80*/  MOV R63, R133 ;  /* 0x00000085003f7202 */ /* 0x000fe20000000f00 */
[----:B------:R-:W-:Y:S01]  /*ef90*/  LDSM.16.MT88.4 R36, [R238+0x100] ;  /* 0x00010000ee24783b */ /* 0x000fe20000004200 */
[----:B------:R-:W-:Y:S02]  /*efa0*/  FMNMX.FTZ R6, R225, R6, !PT ;  /* 0x00000006e1067209 */ /* 0x000fe40007810000 */
[----:B------:R-:W-:Y:S02]  /*efb0*/  MOV R50, R20 ;  /* 0x0000001400327202 */ /* 0x000fe40000000f00 */
[----:B------:R-:W-:Y:S02]  /*efc0*/  FMNMX.FTZ R6, R219, R6, !PT ;  /* 0x00000006db067209 */ /* 0x000fe40007810000 */
[----:B------:R-:W-:Y:S01]  /*efd0*/  MOV R44, R22 ;  /* 0x00000016002c7202 */ /* 0x000fe20000000f00 */
[----:B------:R-:W0:Y:S01]  /*efe0*/  LDGDEPBAR ;  /* 0x00000000000079af */ /* 0x000e220000000000 */
[----:B------:R-:W-:Y:S02]  /*eff0*/  FMNMX.FTZ R6, R218, R6, !PT ;  /* 0x00000006da067209 */ /* 0x000fe40007810000 */
[----:B------:R-:W-:Y:S02]  /*f000*/  MOV R58, R137 ;  /* 0x00000089003a7202 */ /* 0x000fe40000000f00 */
[----:B------:R-:W-:Y:S02]  /*f010*/  FMNMX.FTZ R6, R63, R6, !PT ;  /* 0x000000063f067209 */ /* 0x000fe40007810000 */
[----:B------:R-:W-:Y:S02]  /*f020*/  MOV R61, R138 ;  /* 0x0000008a003d7202 */ /* 0x000fe40000000f00 */
[----:B------:R-:W-:Y:S02]  /*f030*/  FMNMX.FTZ R6, R50, R6, !PT ;  /* 0x0000000632067209 */ /* 0x000fe40007810000 */
[----:B------:R-:W-:Y:S01]  /*f040*/  MOV R62, R134 ;  /* 0x00000086003e7202 */ /* 0x000fe20000000f00 */
[----:B-1----:R-:W2:Y:S01]  /*f050*/  LDL.LU R243, [R1+0x30] ;  /* 0x0000300001f37983 */ /* 0x002ea20000300800 */
[----:B------:R-:W-:Y:S02]  /*f060*/  FMNMX.FTZ R6, R44, R6, !PT ;  /* 0x000000062c067209 */ /* 0x000fe40007810000 */
[----:B------:R-:W-:Y:S01]  /*f070*/  FMNMX.FTZ R4, R222, R132, !PT ;  /* 0x00000084de047209 */ /* 0x000fe20007810000 */
[----:B------:R1:W-:Y:S01]  /*f080*/  STL [R1+0x98], R242 ;  /* 0x000098f201007387 */ /* 0x0003e20000100800 */
[----:B------:R-:W-:Y:S02]  /*f090*/  MOV R60, R23 ;  /* 0x00000017003c7202 */ /* 0x000fe40000000f00 */
[----:B------:R-:W-:Y:S02]  /*f0a0*/  FMNMX.FTZ R4, R224, R4, !PT ;  /* 0x00000004e0047209 */ /* 0x000fe40007810000 */
[----:B------:R-:W-:Y:S02]  /*f0b0*/  MOV R34, R21 ;  /* 0x0000001500227202 */ /* 0x000fe40000000f00 */
[----:B------:R-:W-:Y:S01]  /*f0c0*/  FMNMX.FTZ R4, R217, R4, !PT ;  /* 0x00000004d9047209 */ /* 0x000fe20007810000 */
[----:B------:R-:W-:Y:S01]  /*f0d0*/  LDSM.16.MT88.4 R20, [R237+0x100] ;  /* 0x00010000ed14783b */ /* 0x000fe20000004200 */
[----:B------:R-:W-:Y:S02]  /*f0e0*/  MOV R54, R19 ;  /* 0x0000001300367202 */ /* 0x000fe40000000f00 */
[----:B------:R-:W-:Y:S02]  /*f0f0*/  FMNMX.FTZ R4, R216, R4, !PT ;  /* 0x00000004d8047209 */ /* 0x000fe40007810000 */
[----:B------:R-:W-:Y:S01]  /*f100*/  ISETP.LT.AND P0, PT, RZ, UR10, PT ;  /* 0x0000000aff007c0c */ /* 0x000fe2000bf01270 */
[----:B------:R-:W-:Y:S02]  /*f110*/  UIADD3 UR10, UR10, -0x1, URZ ;  /* 0xffffffff0a0a7890 */ /* 0x000fe4000fffe03f */
[----:B-1----:R-:W3:Y:S04]  /*f120*/  LDL.LU R242, [R1+0x54] ;  /* 0x0000540001f27983 */ /* 0x002ee80000300800 */
[----:B------:R1:W-:Y:S04]  /*f130*/  STL [R1+0x94], R241 ;  /* 0x000094f101007387 */ /* 0x0003e80000100800 */
[----:B------:R1:W-:Y:S02]  /*f140*/  STL [R1+0x90], R236 ;  /* 0x000090ec01007387 */ /* 0x0003e40000100800 */
[----:B-1----:R-:W-:Y:S02]  /*f150*/  MOV R241, R25 ;  /* 0x0000001900f17202 */ /* 0x002fe40000000f00 */
[----:B------:R-:W3:Y:S02]  /*f160*/  LDL.LU R236, [R1+0x34] ;  /* 0x0000340001ec7983 */ /* 0x000ee40000300800 */
[----:B------:R-:W-:Y:S04]  /*f170*/  FMNMX.FTZ R6, R241, R6, !PT ;  /* 0x00000006f1067209 */ /* 0x000fe80007810000 */
[----:B------:R-:W-:Y:S04]  /*f180*/  FMNMX.FTZ R6, R58, R6, !PT ;  /* 0x000000063a067209 */ /* 0x000fe80007810000 */
[----:B------:R-:W-:Y:S04]  /*f190*/  FMNMX.FTZ R6, R27, R6, !PT ;  /* 0x000000061b067209 */ /* 0x000fe80007810000 */
[----:B------:R-:W-:Y:S04]  /*f1a0*/  FMNMX.FTZ R6, R42, R6, !PT ;  /* 0x000000062a067209 */ /* 0x000fe80007810000 */
[----:B------:R-:W-:Y:S04]  /*f1b0*/  FMNMX.FTZ R6, R43, R6, !PT ;  /* 0x000000062b067209 */ /* 0x000fe80007810000 */
[----:B------:R-:W-:Y:S02]  /*f1c0*/  FMNMX.FTZ R6, R45, R6, !PT ;  /* 0x000000062d067209 */ /* 0x000fe40007810000 */
[----:B----4-:R-:W-:Y:S02]  /*f1d0*/  FMNMX.FTZ R0, R40, R0, !PT ;  /* 0x0000000028007209 */ /* 0x010fe40007810000 */
[----:B--2---:R-:W-:Y:S04]  /*f1e0*/  FMNMX.FTZ R5, R243, R5, !PT ;  /* 0x00000005f3057209 */ /* 0x004fe80007810000 */
[----:B---3--:R-:W-:Y:S04]  /*f1f0*/  FMNMX.FTZ R5, R41, R5, !PT ;  /* 0x0000000529057209 */ /* 0x008fe80007810000 */
[----:B------:R-:W-:Y:S04]  /*f200*/  FMNMX.FTZ R5, R51, R5, !PT ;  /* 0x0000000533057209 */ /* 0x000fe80007810000 */
[----:B------:R-:W-:Y:S04]  /*f210*/  FMNMX.FTZ R5, R55, R5, !PT ;  /* 0x0000000537057209 */ /* 0x000fe80007810000 */
[----:B------:R-:W-:Y:S04]  /*f220*/  FMNMX.FTZ R5, R49, R5, !PT ;  /* 0x0000000531057209 */ /* 0x000fe80007810000 */
[----:B------:R-:W-:Y:S04]  /*f230*/  FMNMX.FTZ R5, R47, R5, !PT ;  /* 0x000000052f057209 */ /* 0x000fe80007810000 */
[----:B------:R-:W-:Y:S04]  /*f240*/  FMNMX.FTZ R5, R235, R5, !PT ;  /* 0x00000005eb057209 */ /* 0x000fe80007810000 */
        /* <DEDUP_REMOVED lines=23> */
[----:B------:R-:W-:Y:S01]  /*f3c0*/  FMNMX.FTZ R4, R215, R4, !PT ;  /* 0x00000004d7047209 */ /* 0x000fe20007810000 */
[----:B------:R-:W1:Y:S01]  /*f3d0*/  SHFL.BFLY PT, R138, R5, 0x1, 0x1f ;  /* 0x0c201f00058a7f89 */ /* 0x000e6200000e0000 */
[----:B------:R-:W-:Y:S04]  /*f3e0*/  FMNMX.FTZ R0, R229, R0, !PT ;  /* 0x00000000e5007209 */ /* 0x000fe80007810000 */
[----:B------:R-:W-:Y:S03]  /*f3f0*/  FMNMX.FTZ R0, R228, R0, !PT ;  /* 0x00000000e4007209 */ /* 0x000fe60007810000 */
[----:B------:R-:W2:Y:S01]  /*f400*/  SHFL.BFLY PT, R9, R4, 0x2, 0x1f ;  /* 0x0c401f0004097f89 */ /* 0x000ea200000e0000 */
[----:B------:R-:W-:Y:S04]  /*f410*/  FMNMX.FTZ R0, R227, R0, !PT ;  /* 0x00000000e3007209 */ /* 0x000fe80007810000 */
[----:B------:R-:W-:Y:S04]  /*f420*/  FMNMX.FTZ R0, R226, R0, !PT ;  /* 0x00000000e2007209 */ /* 0x000fe80007810000 */
[----:B------:R-:W-:Y:S04]  /*f430*/  FMNMX.FTZ R0, R212, R0, !PT ;  /* 0x00000000d4007209 */ /* 0x000fe80007810000 */
[----:B------:R-:W-:Y:S02]  /*f440*/  FMNMX.FTZ R0, R211, R0, !PT ;  /* 0x00000000d3007209 */ /* 0x000fe40007810000 */
[----:B-1----:R-:W-:Y:S03]  /*f450*/  FMNMX.FTZ R138, R5, R138, !PT ;  /* 0x0000008a058a7209 */ /* 0x002fe60007810000 */
[----:B------:R-:W1:Y:S02]  /*f460*/  SHFL.BFLY PT, R8, R0, 0x2, 0x1f ;  /* 0x0c401f0000087f89 */ /* 0x000e6400000e0000 */
[----:B------:R-:W-:Y:S01]  /*f470*/  FMUL.FTZ R209, R138, c[0x0][0x2d0] ;  /* 0x0000b4008ad17a20 */ /* 0x000fe20000410000 */
[----:B--2---:R-:W-:Y:S03]  /*f480*/  FMNMX.FTZ R4, R4, R9, !PT ;  /* 0x0000000904047209 */ /* 0x004fe60007810000 */
[--C-:B------:R-:W-:Y:S02]  /*f490*/  FFMA.FTZ R214, R214, c[0x0][0x2d0], -R209.reuse ;  /* 0x0000b400d6d67a23 */ /* 0x100fe400000108d1 */
[----:B------:R-:W-:Y:S01]  /*f4a0*/  FFMA.FTZ R230, R230, c[0x0][0x2d0], -R209 ;  /* 0x0000b400e6e67a23 */ /* 0x000fe200000108d1 */
[----:B------:R-:W2:Y:S01]  /*f4b0*/  SHFL.BFLY PT, R137, R4, 0x1, 0x1f ;  /* 0x0c201f0004897f89 */ /* 0x000ea200000e0000 */
[----:B-1----:R-:W-:Y:S07]  /*f4c0*/  FMNMX.FTZ R0, R0, R8, !PT ;  /* 0x0000000800007209 */ /* 0x002fee0007810000 */
[----:B------:R-:W1:Y:S01]  /*f4d0*/  SHFL.BFLY PT, R139, R0, 0x1, 0x1f ;  /* 0x0c201f00008b7f89 */ /* 0x000e6200000e0000 */
[----:B--2---:R-:W-:Y:S05]  /*f4e0*/  FMNMX.FTZ R137, R4, R137, !PT ;  /* 0x0000008904897209 */ /* 0x004fea0007810000 */
[----:B------:R-:W-:Y:S04]  /*f4f0*/  FMUL.FTZ R210, R137, c[0x0][0x2d0] ;  /* 0x0000b40089d27a20 */ /* 0x000fe80000410000 */
[----:B------:R-:W-:Y:S06]  /*f500*/  FFMA.FTZ R233, R233, c[0x0][0x2d0], -R210 ;  /* 0x0000b400e9e97a23 */ /* 0x000fec00000108d2 */
[----:B------:R-:W-:Y:S01]  /*f510*/  MUFU.EX2 R233, R233 ;  /* 0x000000e900e97308 */ /* 0x000fe20000000800 */
[----:B-1----:R-:W-:Y:S05]  /*f520*/  FMNMX.FTZ R139, R0, R139, !PT ;  /* 0x0000008b008b7209 */ /* 0x002fea0007810000 */
[C---:B------:R-:W-:Y:S02]  /*f530*/  FADD.FTZ R0, -R139.reuse, R2 ;  /* 0x000000028b007221 */ /* 0x040fe40000010100 */
[----:B------:R-:W-:Y:S02]  /*f540*/  FMUL.FTZ R208, R139, c[0x0][0x2d0] ;  /* 0x0000b4008bd07a20 */ /* 0x000fe40000410000 */
[----:B------:R-:W-:Y:S01]  /*f550*/  FMUL.FTZ R2, R0, c[0x0][0x2d0] ;  /* 0x0000b40000027a20 */ /* 0x000fe20000410000 */
[----:B------:R-:W-:Y:S01]  /*f560*/  FMNMX.FTZ R0, R46, R6, !PT ;  /* 0x000000062e007209 */ /* 0x000fe20007810000 */
[--C-:B------:R-:W-:Y:S02]  /*f570*/  FFMA.FTZ R4, R142, c[0x0][0x2d0], -R208.reuse ;  /* 0x0000b4008e047a23 */ /* 0x100fe400000108d0 */
[----:B------:R1:W2:Y:S01]  /*f580*/  MUFU.EX2 R134, R2 ;  /* 0x0000000200867308 */ /* 0x0002a20000000800 */
[----:B------:R-:W-:Y:S01]  /*f590*/  FMNMX.FTZ R0, R136, R0, !PT ;  /* 0x0000000088007209 */ /* 0x000fe20007810000 */
[--C-:B------:R-:W-:Y:S02]  /*f5a0*/  FFMA.FTZ R212, R212, c[0x0][0x2d0], -R208.reuse ;  /* 0x0000b400d4d47a23 */ /* 0x100fe400000108d0 */
[--C-:B------:R-:W-:Y:S01]  /*f5b0*/  FFMA.FTZ R226, R226, c[0x0][0x2d0], -R208.reuse ;  /* 0x0000b400e2e27a23 */ /* 0x100fe200000108d0 */
[----:B------:R-:W-:Y:S05]  /*f5c0*/  FMNMX.FTZ R0, R135, R0, !PT ;  /* 0x0000000087007209 */ /* 0x000fea0007810000 */
[----:B------:R-:W-:Y:S01]  /*f5d0*/  MUFU.EX2 R10, R4 ;  /* 0x00000004000a7308 */ /* 0x000fe20000000800 */
[----:B-1----:R-:W-:Y:S02]  /*f5e0*/  FADD.FTZ R2, -R138, R3 ;  /* 0x000000038a027221 */ /* 0x002fe40000010100 */
[----:B------:R-:W1:Y:S01]  /*f5f0*/  SHFL.BFLY PT, R3, R0, 0x2, 0x1f ;  /* 0x0c401f0000037f89 */ /* 0x000e6200000e0000 */
[----:B--2---:R-:W-:Y:S02]  /*f600*/  FMUL.FTZ R5, R134, R145 ;  /* 0x0000009186057220 */ /* 0x004fe40000410000 */
[----:B------:R-:W-:Y:S02]  /*f610*/  FMUL.FTZ R2, R2, c[0x0][0x2d0] ;  /* 0x0000b40002027a20 */ /* 0x000fe40000410000 */
[C---:B------:R-:W-:Y:S01]  /*f620*/  FMUL.FTZ R32, R134.reuse, R160 ;  /* 0x000000a086207220 */ /* 0x040fe20000410000 */
[----:B------:R-:W-:Y:S01]  /*f630*/  MOV R160, R53 ;  /* 0x0000003500a07202 */ /* 0x000fe20000000f00 */
[----:B------:R2:W3:Y:S01]  /*f640*/  MUFU.EX2 R133, R2 ;  /* 0x0000000200857308 */ /* 0x0004e20000000800 */
        /* <DEDUP_REMOVED lines=8> */
[----:B------:R-:W-:Y:S01]  /*f6d0*/  FMUL.FTZ R84, R134, R84 ;  /* 0x0000005486547220 */ /* 0x000fe20000410000 */
[----:B-1----:R-:W-:Y:S01]  /*f6e0*/  FMNMX.FTZ R0, R0, R3, !PT ;  /* 0x0000000300007209 */ /* 0x002fe20007810000 */
[----:B------:R-:W-:Y:S02]  /*f6f0*/  FFMA.FTZ R3, R16, c[0x0][0x2d0], -R208 ;  /* 0x0000b40010037a23 */ /* 0x000fe400000108d0 */
[C---:B------:R-:W-:Y:S02]  /*f700*/  FMUL.FTZ R16, R134.reuse, R148 ;  /* 0x0000009486107220 */ /* 0x040fe40000410000 */
[----:B------:R1:W-:Y:S01]  /*f710*/  MUFU.EX2 R246, R3 ;  /* 0x0000000300f67308 */ /* 0x0003e20000000800 */
[----:B------:R-:W-:Y:S02]  /*f720*/  FMUL.FTZ R85, R134, R85 ;  /* 0x0000005586557220 */ /* 0x000fe40000410000 */
[----:B--2---:R-:W-:Y:S02]  /*f730*/  FADD.FTZ R2, -R137, R132 ;  /* 0x0000008489027221 */ /* 0x004fe40000010100 */
[C---:B---3--:R-:W-:Y:S02]  /*f740*/  FMUL.FTZ R6, R133.reuse, R146 ;  /* 0x0000009285067220 */ /* 0x048fe40000410000 */
[----:B------:R-:W-:Y:S02]  /*f750*/  FMUL.FTZ R2, R2, c[0x0][0x2d0] ;  /* 0x0000b40002027a20 */ /* 0x000fe40000410000 */
[C---:B------:R-:W-:Y:S02]  /*f760*/  FMUL.FTZ R7, R133.reuse, R147 ;  /* 0x0000009385077220 */ /* 0x040fe40000410000 */
[----:B------:R2:W3:Y:S01]  /*f770*/  MUFU.EX2 R132, R2 ;  /* 0x0000000200847308 */ /* 0x0004e20000000800 */
[C---:B------:R-:W-:Y:S02]  /*f780*/  FMUL.FTZ R19, R133.reuse, R151 ;  /* 0x0000009785137220 */ /* 0x040fe40000410000 */
[C---:B------:R-:W-:Y:S02]  /*f790*/  FMUL.FTZ R66, R133.reuse, R186 ;  /* 0x000000ba85427220 */ /* 0x040fe40000410000 */
        /* <DEDUP_REMOVED lines=9> */
[----:B------:R-:W-:Y:S02]  /*f830*/  FMUL.FTZ R96, R134, R96 ;  /* 0x0000006086607220 */ /* 0x000fe40000410000 */
[--C-:B--2---:R-:W-:Y:S02]  /*f840*/  FFMA.FTZ R2, R221, c[0x0][0x2d0], -R208.reuse ;  /* 0x0000b400dd027a23 */ /* 0x104fe400000108d0 */
[C---:B---3--:R-:W-:Y:S01]  /*f850*/  FMUL.FTZ R8, R132.reuse, R156 ;  /* 0x0000009c84087220 */ /* 0x048fe20000410000 */
[----:B------:R-:W-:Y:S01]  /*f860*/  MOV R156, R61 ;  /* 0x0000003d009c7202 */ /* 0x000fe20000000f00 */
[----:B------:R2:W-:Y:S01]  /*f870*/  MUFU.EX2 R12, R2 ;  /* 0x00000002000c7308 */ /* 0x0005e20000000800 */
        /* <DEDUP_REMOVED lines=12> */
[--C-:B-1----:R-:W-:Y:S02]  /*f940*/  FFMA.FTZ R3, R223, c[0x0][0x2d0], -R209.reuse ;  /* 0x0000b400df037a23 */ /* 0x102fe400000108d1 */
[----:B------:R-:W-:Y:S02]  /*f950*/  FMUL.FTZ R49, R134, R173 ;  /* 0x000000ad86317220 */ /* 0x000fe40000410000 */
[----:B------:R1:W-:Y:S01]  /*f960*/  MUFU.EX2 R223, R3 ;  /* 0x0000000300df7308 */ /* 0x0003e20000000800 */
[C---:B------:R-:W-:Y:S02]  /*f970*/  FMUL.FTZ R56, R132.reuse, R200 ;  /* 0x000000c884387220 */ /* 0x040fe40000410000 */
[C---:B------:R-:W-:Y:S02]  /*f980*/  FMUL.FTZ R61, R132.reuse, R205 ;  /* 0x000000cd843d7220 */ /* 0x040fe40000410000 */
[C---:B------:R-:W-:Y:S02]  /*f990*/  FMUL.FTZ R72, R132.reuse, R72 ;  /* 0x0000004884487220 */ /* 0x040fe40000410000 */
[----:B--2---:R-:W-:Y:S02]  /*f9a0*/  FFMA.FTZ R2, R141, c[0x0][0x2d0], -R208 ;  /* 0x0000b4008d027a23 */ /* 0x004fe400000108d0 */
        /* <DEDUP_REMOVED lines=11> */
[----:B------:R-:W-:Y:S02]  /*fa60*/  FMUL.FTZ R97, R134, R97 ;  /* 0x0000006186617220 */ /* 0x000fe40000410000 */
[C---:B------:R-:W-:Y:S02]  /*fa70*/  FMUL.FTZ R98, R133.reuse, R98 ;  /* 0x0000006285627220 */ /* 0x040fe40000410000 */
[C---:B------:R-:W-:Y:S01]  /*fa80*/  FMUL.FTZ R99, R133.reuse, R99 ;  /* 0x0000006385637220 */ /* 0x040fe20000410000 */
[----:B--2---:R-:W2:Y:S01]  /*fa90*/  SHFL.BFLY PT, R2, R0, 0x1, 0x1f ;  /* 0x0c201f0000027f89 */ /* 0x004ea200000e0000 */
[----:B---3--:R-:W-:Y:S01]  /*faa0*/  F2FP.PACK_AB R142, R246, R249 ;  /* 0x000000f9f68e723e */ /* 0x008fe200000000ff */
[C---:B------:R-:W-:Y:S02]  /*fab0*/  FMUL.FTZ R100, R134.reuse, R100 ;  /* 0x0000006486647220 */ /* 0x040fe40000410000 */
[----:B------:R-:W-:Y:S02]  /*fac0*/  FMUL.FTZ R101, R134, R101 ;  /* 0x0000006586657220 */ /* 0x000fe40000410000 */
[C---:B------:R-:W-:Y:S02]  /*fad0*/  FMUL.FTZ R102, R133.reuse, R102 ;  /* 0x0000006685667220 */ /* 0x040fe40000410000 */
[----:B------:R-:W-:Y:S02]  /*fae0*/  FMUL.FTZ R103, R133, R103 ;  /* 0x0000006785677220 */ /* 0x000fe40000410000 */
[C---:B------:R-:W-:Y:S02]  /*faf0*/  FMUL.FTZ R104, R132.reuse, R104 ;  /* 0x0000006884687220 */ /* 0x040fe40000410000 */
[----:B------:R-:W-:Y:S02]  /*fb00*/  FMUL.FTZ R105, R132, R105 ;  /* 0x0000006984697220 */ /* 0x000fe40000410000 */
[----:B------:R-:W-:Y:S02]  /*fb10*/  FFMA.FTZ R156, R156, c[0x0][0x2d0], -R210 ;  /* 0x0000b4009c9c7a23 */ /* 0x000fe400000108d2 */
[----:B------:R-:W-:Y:S02]  /*fb20*/  FFMA.FTZ R173, R229, c[0x0][0x2d0], -R208 ;  /* 0x0000b400e5ad7a23 */ /* 0x000fe400000108d0 */
[--C-:B-1----:R-:W-:Y:S02]  /*fb30*/  FFMA.FTZ R3, R222, c[0x0][0x2d0], -R210.reuse ;  /* 0x0000b400de037a23 */ /* 0x102fe400000108d2 */
[C---:B------:R-:W-:Y:S02]  /*fb40*/  FMUL.FTZ R108, R132.reuse, R108 ;  /* 0x0000006c846c7220 */ /* 0x040fe40000410000 */
[----:B------:R1:W-:Y:S01]  /*fb50*/  MUFU.EX2 R221, R3 ;  /* 0x0000000300dd7308 */ /* 0x0003e20000000800 */
[----:B------:R-:W-:Y:S01]  /*fb60*/  FMUL.FTZ R109, R132, R109 ;  /* 0x0000006d846d7220 */ /* 0x000fe20000410000 */
[----:B--2---:R-:W-:Y:S01]  /*fb70*/  FMNMX.FTZ R2, R2, R0, !PT ;  /* 0x0000000002027209 */ /* 0x004fe20007810000 */
[----:B------:R-:W-:Y:S02]  /*fb80*/  FFMA.FTZ R0, R18, c[0x0][0x2d0], -R209 ;  /* 0x0000b40012007a23 */ /* 0x000fe400000108d1 */
[C---:B------:R-:W-:Y:S02]  /*fb90*/  FMUL.FTZ R18, R133.reuse, R150 ;  /* 0x0000009685127220 */ /* 0x040fe40000410000 */
[----:B------:R-:W-:Y:S01]  /*fba0*/  LDSM.16.MT88.4 R148, [R239+0x100] ;  /* 0x00010000ef94783b */ /* 0x000fe20000004200 */
[C---:B------:R-:W-:Y:S02]  /*fbb0*/  FMUL.FTZ R112, R134.reuse, R112 ;  /* 0x0000007086707220 */ /* 0x040fe40000410000 */
[----:B------:R2:W3:Y:S01]  /*fbc0*/  MUFU.EX2 R245, R0 ;  /* 0x0000000000f57308 */ /* 0x0004e20000000800 */
[C---:B------:R-:W-:Y:S02]  /*fbd0*/  FMUL.FTZ R113, R134.reuse, R113 ;  /* 0x0000007186717220 */ /* 0x040fe40000410000 */
[C---:B------:R-:W-:Y:S02]  /*fbe0*/  FMUL.FTZ R114, R133.reuse, R114 ;  /* 0x0000007285727220 */ /* 0x040fe40000410000 */
[C---:B------:R-:W-:Y:S02]  /*fbf0*/  FMUL.FTZ R115, R133.reuse, R115 ;  /* 0x0000007385737220 */ /* 0x040fe40000410000 */
[C---:B------:R-:W-:Y:S02]  /*fc00*/  FMUL.FTZ R116, R134.reuse, R116 ;  /* 0x0000007486747220 */ /* 0x040fe40000410000 */
[----:B------:R-:W-:Y:S02]  /*fc10*/  FMUL.FTZ R117, R134, R117 ;  /* 0x0000007586757220 */ /* 0x000fe40000410000 */
[C---:B------:R-:W-:Y:S02]  /*fc20*/  FMUL.FTZ R118, R133.reuse, R118 ;  /* 0x0000007685767220 */ /* 0x040fe40000410000 */
[C---:B------:R-:W-:Y:S02]  /*fc30*/  FMUL.FTZ R119, R133.reuse, R119 ;  /* 0x0000007785777220 */ /* 0x040fe40000410000 */
[----:B-1----:R-:W-:Y:S01]  /*fc40*/  FFMA.FTZ R3, R224, c[0x0][0x2d0], -R210 ;  /* 0x0000b400e0037a23 */ /* 0x002fe200000108d2 */
[----:B------:R-:W-:Y:S01]  /*fc50*/  MOV R224, R12 ;  /* 0x0000000c00e07202 */ /* 0x000fe20000000f00 */
[C---:B------:R-:W-:Y:S01]  /*fc60*/  FMUL.FTZ R12, R132.reuse, R164 ;  /* 0x000000a4840c7220 */ /* 0x040fe20000410000 */
[----:B------:R-:W-:Y:S01]  /*fc70*/  MOV R164, R35 ;  /* 0x0000002300a47202 */ /* 0x000fe20000000f00 */
[----:B------:R1:W-:Y:S01]  /*fc80*/  MUFU.EX2 R222, R3 ;  /* 0x0000000300de7308 */ /* 0x0003e20000000800 */
[----:B------:R-:W-:Y:S01]  /*fc90*/  FMUL.FTZ R35, R133, R163 ;  /* 0x000000a385237220 */ /* 0x000fe20000410000 */
[----:B------:R-:W-:Y:S01]  /*fca0*/  MOV R163, R55 ;  /* 0x0000003700a37202 */ /* 0x000fe20000000f00 */
[----:B------:R-:W-:Y:S02]  /*fcb0*/  FMUL.FTZ R120, R132, R120 ;  /* 0x0000007884787220 */ /* 0x000fe40000410000 */
[----:B--2---:R-:W-:Y:S01]  /*fcc0*/  FADD.FTZ R0, -R2, R140 ;  /* 0x0000008c02007221 */ /* 0x004fe20000010100 */
[----:B---3--:R-:W-:Y:S01]  /*fcd0*/  F2FP.PACK_AB R143, R245, R248 ;  /* 0x000000f8f58f723e */ /* 0x008fe200000000ff */
[----:B------:R-:W-:Y:S02]  /*fce0*/  FMUL.FTZ R121, R132, R121 ;  /* 0x0000007984797220 */ /* 0x000fe40000410000 */
[----:B------:R-:W-:Y:S02]  /*fcf0*/  FMUL.FTZ R0, R0, c[0x0][0x2d0] ;  /* 0x0000b40000007a20 */ /* 0x000fe40000410000 */
[C---:B------:R-:W-:Y:S02]  /*fd00*/  FMUL.FTZ R124, R132.reuse, R124 ;  /* 0x0000007c847c7220 */ /* 0x040fe40000410000 */
[----:B------:R-:W-:Y:S02]  /*fd10*/  FMUL.FTZ R125, R132, R125 ;  /* 0x0000007d847d7220 */ /* 0x000fe40000410000 */
[----:B------:R-:W2:Y:S01]  /*fd20*/  MUFU.EX2 R0, R0 ;  /* 0x0000000000007308 */ /* 0x000ea20000000800 */
[C---:B------:R-:W-:Y:S02]  /*fd30*/  FMUL.FTZ R128, R134.reuse, R128 ;  /* 0x0000008086807220 */ /* 0x040fe40000410000 */
[----:B------:R-:W-:Y:S02]  /*fd40*/  FMUL.FTZ R129, R134, R129 ;  /* 0x0000008186817220 */ /* 0x000fe40000410000 */
[C---:B------:R-:W-:Y:S02]  /*fd50*/  FMUL.FTZ R130, R133.reuse, R130 ;  /* 0x0000008285827220 */ /* 0x040fe40000410000 */
[----:B------:R-:W-:Y:S02]  /*fd60*/  FMUL.FTZ R131, R133, R131 ;  /* 0x0000008385837220 */ /* 0x000fe40000410000 */
[--C-:B-1----:R-:W-:Y:S04]  /*fd70*/  FFMA.FTZ R3, R217, c[0x0][0x2d0], -R210.reuse ;  /* 0x0000b400d9037a23 */ /* 0x102fe800000108d2 */
[----:B------:R1:W-:Y:S01]  /*fd80*/  MUFU.EX2 R247, R3 ;  /* 0x0000000300f77308 */ /* 0x0003e20000000800 */
[C---:B--2---:R-:W-:Y:S01]  /*fd90*/  FMUL.FTZ R14, R0.reuse, R166 ;  /* 0x000000a6000e7220 */ /* 0x044fe20000410000 */
        /* <DEDUP_REMOVED lines=13> */
[----:B-1----:R-:W-:Y:S02]  /*fe70*/  FFMA.FTZ R3, R216, c[0x0][0x2d0], -R210 ;  /* 0x0000b400d8037a23 */ /* 0x002fe400000108d2 */
[C---:B------:R-:W-:Y:S02]  /*fe80*/  FMUL.FTZ R42, R0.reuse, R194 ;  /* 0x000000c2002a7220 */ /* 0x040fe40000410000 */
[----:B------:R-:W1:Y:S01]  /*fe90*/  MUFU.EX2 R244, R3 ;  /* 0x0000000300f47308 */ /* 0x000e620000000800 */
[----:B------:R-:W-:Y:S02]  /*fea0*/  FMUL.FTZ R43, R0, R195 ;  /* 0x000000c3002b7220 */ /* 0x000fe40000410000 */
[----:B------:R-:W-:Y:S02]  /*feb0*/  FMUL.FTZ R45, R132, R197 ;  /* 0x000000c5842d7220 */ /* 0x000fe40000410000 */
[C---:B------:R-:W-:Y:S02]  /*fec0*/  FMUL.FTZ R46, R0.reuse, R198 ;  /* 0x000000c6002e7220 */ /* 0x040fe40000410000 */
[----:B------:R-:W-:Y:S02]  /*fed0*/  FMUL.FTZ R47, R0, R199 ;  /* 0x000000c7002f7220 */ /* 0x000fe40000410000 */
[----:B------:R-:W-:Y:S02]  /*fee0*/  FMUL.FTZ R50, R133, R174 ;  /* 0x000000ae85327220 */ /* 0x000fe40000410000 */
[----:B------:R-:W-:Y:S02]  /*fef0*/  FMUL.FTZ R60, R132, R204 ;  /* 0x000000cc843c7220 */ /* 0x000fe40000410000 */
[C---:B------:R-:W-:Y:S02]  /*ff00*/  FMUL.FTZ R62, R0.reuse, R206 ;  /* 0x000000ce003e7220 */ /* 0x040fe40000410000 */
[C---:B------:R-:W-:Y:S02]  /*ff10*/  FMUL.FTZ R63, R0.reuse, R207 ;  /* 0x000000cf003f7220 */ /* 0x040fe40000410000 */
[C---:B------:R-:W-:Y:S02]  /*ff20*/  FMUL.FTZ R74, R0.reuse, R74 ;  /* 0x0000004a004a7220 */ /* 0x040fe40000410000 */
[C---:B------:R-:W-:Y:S02]  /*ff30*/  FMUL.FTZ R75, R0.reuse, R75 ;  /* 0x0000004b004b7220 */ /* 0x040fe40000410000 */
[C---:B------:R-:W-:Y:S02]  /*ff40*/  FMUL.FTZ R78, R0.reuse, R78 ;  /* 0x0000004e004e7220 */ /* 0x040fe40000410000 */
[----:B------:R-:W-:Y:S01]  /*ff50*/  FMUL.FTZ R79, R0, R79 ;  /* 0x0000004f004f7220 */ /* 0x000fe20000410000 */
[----:B-1----:R-:W-:Y:S01]  /*ff60*/  F2FP.PACK_AB R146, R244, R247 ;  /* 0x000000f7f492723e */ /* 0x002fe200000000ff */
[----:B------:R-:W-:Y:S02]  /*ff70*/  FMUL.FTZ R3, R2, c[0x0][0x2d0] ;  /* 0x0000b40002037a20 */ /* 0x000fe40000410000 */
[----:B------:R-:W-:Y:S02]  /*ff80*/  FMUL.FTZ R90, R0, R90 ;  /* 0x0000005a005a7220 */ /* 0x000fe40000410000 */
[--C-:B------:R-:W-:Y:S01]  /*ff90*/  FFMA.FTZ R4, R220, c[0x0][0x2d0], -R3.reuse ;  /* 0x0000b400dc047a23 */ /* 0x100fe20000010803 */
[----:B------:R-:W-:Y:S01]  /*ffa0*/  MOV R220, R11 ;  /* 0x0000000b00dc7202 */ /* 0x000fe20000000f00 */
[C---:B------:R-:W-:Y:S01]  /*ffb0*/  FMUL.FTZ R11, R0.reuse, R159 ;  /* 0x0000009f000b7220 */ /* 0x040fe20000410000 */
[----:B------:R-:W-:Y:S01]  /*ffc0*/  MOV R159, R54 ;  /* 0x00000036009f7202 */ /* 0x000fe20000000f00 */
[----:B------:R1:W-:Y:S01]  /*ffd0*/  MUFU.EX2 R216, R4 ;  /* 0x0000000400d87308 */ /* 0x0003e20000000800 */
[----:B------:R-:W-:Y:S01]  /*ffe0*/  F2FP.PACK_AB R141, R223, R220 ;  /* 0x000000dcdf8d723e */ /* 0x000fe200000000ff */
[----:B------:R-:W2:Y:S01]  /*fff0*/  LDSM.16.MT88.4 R52, [R240+0x100] ;  /* 0x00010000f034783b */ /* 0x000ea20000004200 */
[C---:B------:R-:W-:Y:S02]  /*10000*/  FMUL.FTZ R91, R0.reuse, R91 ;  /* 0x0000005b005b7220 */ /* 0x040fe40000410000 */
[C---:B------:R-:W-:Y:S02]  /*10010*/  FMUL.FTZ R94, R0.reuse, R94 ;  /* 0x0000005e005e7220 */ /* 0x040fe40000410000 */
[C---:B------:R-:W-:Y:S02]  /*10020*/  FMUL.FTZ R95, R0.reuse, R95 ;  /* 0x0000005f005f7220 */ /* 0x040fe40000410000 */
[C---:B------:R-:W-:Y:S02]  /*10030*/  FMUL.FTZ R106, R0.reuse, R106 ;  /* 0x0000006a006a7220 */ /* 0x040fe40000410000 */
[----:B------:R-:W-:Y:S02]  /*10040*/  FMUL.FTZ R107, R0, R107 ;  /* 0x0000006b006b7220 */ /* 0x000fe40000410000 */
[--C-:B------:R-:W-:Y:S02]  /*10050*/  FFMA.FTZ R174, R176, c[0x0][0x2d0], -R208.reuse ;  /* 0x0000b400b0ae7a23 */ /* 0x100fe400000108d0 */
[C---:B------:R-:W-:Y:S02]  /*10060*/  FMUL.FTZ R110, R0.reuse, R110 ;  /* 0x0000006e006e7220 */ /* 0x040fe40000410000 */
[C---:B------:R-:W-:Y:S02]  /*10070*/  FMUL.FTZ R111, R0.reuse, R111 ;  /* 0x0000006f006f7220 */ /* 0x040fe40000410000 */
[C---:B------:R-:W-:Y:S02]  /*10080*/  FMUL.FTZ R122, R0.reuse, R122 ;  /* 0x0000007a007a7220 */ /* 0x040fe40000410000 */
[C---:B------:R-:W-:Y:S02]  /*10090*/  FMUL.FTZ R123, R0.reuse, R123 ;  /* 0x0000007b007b7220 */ /* 0x040fe40000410000 */
[C---:B------:R-:W-:Y:S02]  /*100a0*/  FMUL.FTZ R126, R0.reuse, R126 ;  /* 0x0000007e007e7220 */ /* 0x040fe40000410000 */
[--C-:B-1----:R-:W-:Y:S01]  /*100b0*/  FFMA.FTZ R4, R225, c[0x0][0x2d0], -R3.reuse ;  /* 0x0000b400e1047a23 */ /* 0x102fe20000010803 */
[----:B------:R-:W-:Y:S01]  /*100c0*/  MOV R225, R10 ;  /* 0x0000000a00e17202 */ /* 0x000fe20000000f00 */
[----:B------:R-:W-:Y:S01]  /*100d0*/  FMUL.FTZ R10, R0, R158 ;  /* 0x0000009e000a7220 */ /* 0x000fe20000410000 */
[----:B------:R-:W-:Y:S01]  /*100e0*/  MOV R158, R44 ;  /* 0x0000002c009e7202 */ /* 0x000fe20000000f00 */
[----:B------:R1:W3:Y:S01]  /*100f0*/  MUFU.EX2 R217, R4 ;  /* 0x0000000400d97308 */ /* 0x0002e20000000800 */
[----:B------:R-:W-:Y:S01]  /*10100*/  F2FP.PACK_AB R140, R224, R225 ;  /* 0x000000e1e08c723e */ /* 0x000fe200000000ff */
[----:B------:R-:W-:Y:S02]  /*10110*/  FMUL.FTZ R44, R132, R196 ;  /* 0x000000c4842c7220 */ /* 0x000fe40000410000 */
[----:B------:R-:W-:Y:S02]  /*10120*/  FMUL.FTZ R127, R0, R127 ;  /* 0x0000007f007f7220 */ /* 0x000fe40000410000 */
[--C-:B------:R-:W-:Y:S02]  /*10130*/  FFMA.FTZ R176, R227, c[0x0][0x2d0], -R208.reuse ;  /* 0x0000b400e3b07a23 */ /* 0x100fe400000108d0 */
[--C-:B-1----:R-:W-:Y:S01]  /*10140*/  FFMA.FTZ R4, R219, c[0x0][0x2d0], -R3.reuse ;  /* 0x0000b400db047a23 */ /* 0x102fe20000010803 */
[----:B---3--:R-:W-:Y:S03]  /*10150*/  F2FP.PACK_AB R145, R217, R216 ;  /* 0x000000d8d991723e */ /* 0x008fe600000000ff */
[----:B------:R1:W-:Y:S02]  /*10160*/  MUFU.EX2 R219, R4 ;  /* 0x0000000400db7308 */ /* 0x0003e40000000800 */
[----:B-1----:R-:W-:Y:S08]  /*10170*/  FFMA.FTZ R4, R218, c[0x0][0x2d0], -R3 ;  /* 0x0000b400da047a23 */ /* 0x002ff00000010803 */
[----:B------:R1:W3:Y:S02]  /*10180*/  MUFU.EX2 R218, R4 ;  /* 0x0000000400da7308 */ /* 0x0002e40000000800 */
[----:B-1----:R-:W-:Y:S01]  /*10190*/  FMUL.FTZ R4, R134, R144 ;  /* 0x0000009086047220 */ /* 0x002fe20000410000 */
[----:B---3--:R-:W-:Y:S02]  /*101a0*/  F2FP.PACK_AB R147, R218, R219 ;  /* 0x000000dbda93723e */ /* 0x008fe400000000ff */
[----:B------:R-:W-:Y:S04]  /*101b0*/  F2FP.PACK_AB R144, R222, R221 ;  /* 0x000000ddde90723e */ /* 0x000fe800000000ff */
[-C--:B------:R-:W-:Y:S08]  /*101c0*/  HMMA.16816.F32 R4, R140, R20.reuse, R4 ;  /* 0x000000148c04723c */ /* 0x080ff00000001804 */
[C---:B------:R-:W-:Y:S07]  /*101d0*/  HMMA.16816.F32 R8, R144.reuse, R20, R8 ;  /* 0x000000149008723c */ /* 0x040fee0000001808 */
[----:B------:R-:W-:Y:S01]  /*101e0*/  FMUL.FTZ R21, R134, R153 ;  /* 0x0000009986157220 */ /* 0x000fe20000410000 */
[-C--:B------:R-:W-:Y:S04]  /*101f0*/  HMMA.16816.F32 R12, R144, R22.reuse, R12 ;  /* 0x00000016900c723c */ /* 0x080fe8000000180c */
[----:B------:R-:W-:Y:S01]  /*10200*/  MOV R153, R57 ;  /* 0x0000003900997202 */ /* 0x000fe20000000f00 */
[----:B------:R-:W-:Y:S02]  /*10210*/  FMUL.FTZ R57, R132, R201 ;  /* 0x000000c984397220 */ /* 0x000fe40000410000 */
[----:B------:R-:W-:Y:S01]  /*10220*/  FMUL.FTZ R20, R134, R152 ;  /* 0x0000009886147220 */ /* 0x000fe20000410000 */
[C---:B------:R-:W-:Y:S04]  /*10230*/  HMMA.16816.F32 R16, R140.reuse, R22, R16 ;  /* 0x000000168c10723c */ /* 0x040fe80000001810 */
[----:B------:R-:W-:Y:S01]  /*10240*/  MOV R152, R40 ;  /* 0x0000002800987202 */ /* 0x000fe20000000f00 */
[----:B------:R-:W-:Y:S02]  /*10250*/  FMUL.FTZ R40, R132, R192 ;  /* 0x000000c084287220 */ /* 0x000fe40000410000 */
[C---:B------:R-:W-:Y:S01]  /*10260*/  FMUL.FTZ R22, R133.reuse, R154 ;  /* 0x0000009a85167220 */ /* 0x040fe20000410000 */
[----:B------:R-:W-:Y:S01]  /*10270*/  MOV R154, R58 ;  /* 0x0000003a009a7202 */ /* 0x000fe20000000f00 */
[C---:B------:R-:W-:Y:S01]  /*10280*/  FMUL.FTZ R23, R133.reuse, R155 ;  /* 0x0000009b85177220 */ /* 0x040fe20000410000 */
[----:B------:R-:W-:Y:S02]  /*10290*/  MUFU.EX2 R192, R156 ;  /* 0x0000009c00c07308 */ /* 0x000fe40000000800 */
[----:B------:R-:W-:Y:S01]  /*102a0*/  MOV R155, R59 ;  /* 0x0000003b009b7202 */ /* 0x000fe20000000f00 */
[C---:B------:R-:W-:Y:S02]  /*102b0*/  FMUL.FTZ R58, R0.reuse, R202 ;  /* 0x000000ca003a7220 */ /* 0x040fe40000410000 */
[----:B------:R-:W-:Y:S01]  /*102c0*/  FMUL.FTZ R59, R0, R203 ;  /* 0x000000cb003b7220 */ /* 0x000fe20000410000 */
[-C--:B------:R-:W-:Y:S03]  /*102d0*/  HMMA.16816.F32 R20, R140, R36.reuse, R20 ;  /* 0x000000248c14723c */ /* 0x080fe60000001814 */
[--C-:B------:R-:W-:Y:S01]  /*102e0*/  FFMA.FTZ R152, R152, c[0x0][0x2d0], -R208.reuse ;  /* 0x0000b40098987a23 */ /* 0x100fe200000108d0 */
[----:B------:R-:W-:Y:S04]  /*102f0*/  MUFU.EX2 R203, R173 ;  /* 0x000000ad00cb7308 */ /* 0x000fe80000000800 */
[C---:B------:R-:W-:Y:S06]  /*10300*/  HMMA.16816.F32 R24, R144.reuse, R36, R24 ;  /* 0x000000249018723c */ /* 0x040fec0000001818 */
[----:B------:R1:W-:Y:S01]  /*10310*/  MUFU.EX2 R200, R152 ;  /* 0x0000009800c87308 */ /* 0x0003e20000000800 */
[C---:B------:R-:W-:Y:S01]  /*10320*/  FMUL.FTZ R36, R134.reuse, R168 ;  /* 0x000000a886247220 */ /* 0x040fe20000410000 */
[-C--:B------:R-:W-:Y:S04]  /*10330*/  HMMA.16816.F32 R28, R144, R38.reuse, R28 ;  /* 0x00000026901c723c */ /* 0x080fe8000000181c */
[C---:B------:R-:W-:Y:S01]  /*10340*/  FMUL.FTZ R37, R134.reuse, R169 ;  /* 0x000000a986257220 */ /* 0x040fe20000410000 */
[----:B------:R-:W-:Y:S01]  /*10350*/  MOV R168, R51 ;  /* 0x0000003300a87202 */ /* 0x000fe20000000f00 */
[C---:B------:R-:W-:Y:S01]  /*10360*/  FMUL.FTZ R51, R133.reuse, R175 ;  /* 0x000000af85337220 */ /* 0x040fe20000410000 */
[----:B------:R-:W-:Y:S01]  /*10370*/  MOV R169, R48 ;  /* 0x0000003000a97202 */ /* 0x000fe20000000f00 */
[C---:B------:R-:W-:Y:S04]  /*10380*/  HMMA.16816.F32 R32, R140.reuse, R38, R32 ;  /* 0x000000268c20723c */ /* 0x040fe80000001820 */
[----:B------:R-:W-:Y:S02]  /*10390*/  FMUL.FTZ R48, R134, R172 ;  /* 0x000000ac86307220 */ /* 0x000fe40000410000 */
[--C-:B------:R-:W-:Y:S01]  /*103a0*/  FFMA.FTZ R175, R160, c[0x0][0x2d0], -R208.reuse ;  /* 0x0000b400a0af7a23 */ /* 0x100fe200000108d0 */
[----:B------:R-:W-:Y:S01]  /*103b0*/  MOV R160, R155 ;  /* 0x0000009b00a07202 */ /* 0x000fe20000000f00 */
[C---:B------:R-:W-:Y:S01]  /*103c0*/  FMUL.FTZ R38, R133.reuse, R170 ;  /* 0x000000aa85267220 */ /* 0x040fe20000410000 */
[----:B------:R-:W-:Y:S01]  /*103d0*/  MOV R170, R41 ;  /* 0x0000002900aa7202 */ /* 0x000fe20000000f00 */
[----:B------:R-:W-:Y:S02]  /*103e0*/  MUFU.EX2 R197, R175 ;  /* 0x000000af00c57308 */ /* 0x000fe40000000800 */
[C---:B------:R-:W-:Y:S02]  /*103f0*/  FMUL.FTZ R39, R133.reuse, R171 ;  /* 0x000000ab85277220 */ /* 0x040fe40000410000 */
[--C-:B------:R-:W-:Y:S02]  /*10400*/  FFMA.FTZ R172, R228, c[0x0][0x2d0], -R208.reuse ;  /* 0x0000b400e4ac7a23 */ /* 0x100fe400000108d0 */
[----:B------:R-:W-:Y:S02]  /*10410*/  FMUL.FTZ R41, R132, R193 ;  /* 0x000000c184297220 */ /* 0x000fe40000410000 */
[--C-:B-1----:R-:W-:Y:S01]  /*10420*/  FFMA.FTZ R152, R236, c[0x0][0x2d0], -R208.reuse ;  /* 0x0000b400ec987a23 */ /* 0x102fe200000108d0 */
[-C--:B--2---:R-:W-:Y:S01]  /*10430*/  HMMA.16816.F32 R36, R140, R52.reuse, R36 ;  /* 0x000000348c24723c */ /* 0x084fe20000001824 */
[----:B------:R-:W-:Y:S07]  /*10440*/  MUFU.EX2 R206, R172 ;  /* 0x000000ac00ce7308 */ /* 0x000fee0000000800 */
[C---:B------:R-:W-:Y:S03]  /*10450*/  HMMA.16816.F32 R40, R144.reuse, R52, R40 ;  /* 0x000000349028723c */ /* 0x040fe60000001828 */
[----:B------:R1:W-:Y:S04]  /*10460*/  MUFU.EX2 R236, R152 ;  /* 0x0000009800ec7308 */ /* 0x0003e80000000800 */
[C---:B------:R-:W-:Y:S01]  /*10470*/  FMUL.FTZ R52, R134.reuse, R180 ;  /* 0x000000b486347220 */ /* 0x040fe20000410000 */
[-C--:B------:R-:W-:Y:S04]  /*10480*/  HMMA.16816.F32 R44, R144, R54.reuse, R44 ;  /* 0x00000036902c723c */ /* 0x080fe8000000182c */
[----:B------:R-:W-:Y:S04]  /*10490*/  FMUL.FTZ R53, R134, R181 ;  /* 0x000000b586357220 */ /* 0x000fe80000410000 */
[C---:B------:R-:W-:Y:S07]  /*104a0*/  HMMA.16816.F32 R48, R140.reuse, R54, R48 ;  /* 0x000000368c30723c */ /* 0x040fee0000001830 */
[C---:B------:R-:W-:Y:S02]  /*104b0*/  FMUL.FTZ R54, R133.reuse, R182 ;  /* 0x000000b685367220 */ /* 0x040fe40000410000 */
[----:B------:R-:W-:Y:S03]  /*104c0*/  FMUL.FTZ R55, R133, R183 ;  /* 0x000000b785377220 */ /* 0x000fe60000410000 */
[----:B-1----:R-:W-:Y:S02]  /*104d0*/  FFMA.FTZ R152, R243, c[0x0][0x2d0], -R209 ;  /* 0x0000b400f3987a23 */ /* 0x002fe400000108d1 */
[----:B------:R-:W-:Y:S02]  /*104e0*/  FFMA.FTZ R182, R136, c[0x0][0x2d0], -R3 ;  /* 0x0000b40088b67a23 */ /* 0x000fe40000010803 */
[-C--:B------:R-:W-:Y:S01]  /*104f0*/  HMMA.16816.F32 R52, R140, R148.reuse, R52 ;  /* 0x000000948c34723c */ /* 0x080fe20000001834 */
[----:B------:R1:W-:Y:S07]  /*10500*/  MUFU.EX2 R243, R152 ;  /* 0x0000009800f37308 */ /* 0x0003ee0000000800 */
[C---:B------:R-:W-:Y:S08]  /*10510*/  HMMA.16816.F32 R56, R144.reuse, R148, R56 ;  /* 0x000000949038723c */ /* 0x040ff00000001838 */
[-C--:B------:R-:W-:Y:S08]  /*10520*/  HMMA.16816.F32 R60, R144, R150.reuse, R60 ;  /* 0x00000096903c723c */ /* 0x080ff0000000183c */
[C---:B------:R-:W-:Y:S01]  /*10530*/  HMMA.16816.F32 R64, R140.reuse, R150, R64 ;  /* 0x000000968c40723c */ /* 0x040fe20000001840 */
[----:B------:R-:W2:Y:S03]  /*10540*/  LDSM.16.MT88.4 R148, [R237+0x2100] ;  /* 0x00210000ed94783b */ /* 0x000ea60000004200 */
[--C-:B-1----:R-:W-:Y:S04]  /*10550*/  FFMA.FTZ R152, R170, c[0x0][0x2d0], -R209.reuse ;  /* 0x0000b400aa987a23 */ /* 0x102fe800000108d1 */
[----:B------:R1:W-:Y:S04]  /*10560*/  MUFU.EX2 R196, R152 ;  /* 0x0000009800c47308 */ /* 0x0003e80000000800 */
[--C-:B-1----:R-:W-:Y:S01]  /*10570*/  FFMA.FTZ R152, R232, c[0x0][0x2d0], -R208.reuse ;  /* 0x0000b400e8987a23 */ /* 0x102fe200000108d0 */
[----:B------:R-:W-:Y:S02]  /*10580*/  MOV R232, R225 ;  /* 0x000000e100e87202 */ /* 0x000fe40000000f00 */
[----:B------:R-:W3:Y:S03]  /*10590*/  LDL.LU R225, [R1+0x64] ;  /* 0x0000640001e17983 */ /* 0x000ee60000300800 */
[----:B------:R1:W-:Y:S01]  /*105a0*/  MUFU.EX2 R184, R152 ;  /* 0x0000009800b87308 */ /* 0x0003e20000000800 */
[-C--:B--2---:R-:W-:Y:S08]  /*105b0*/  HMMA.16816.F32 R68, R140, R148.reuse, R68 ;  /* 0x000000948c44723c */ /* 0x084ff00000001844 */
[C---:B------:R-:W-:Y:S08]  /*105c0*/  HMMA.16816.F32 R72, R144.reuse, R148, R72 ;  /* 0x000000949048723c */ /* 0x040ff00000001848 */
[-C--:B------:R-:W-:Y:S04]  /*105d0*/  HMMA.16816.F32 R76, R144, R150.reuse, R76 ;  /* 0x00000096904c723c */ /* 0x080fe8000000184c */
[--C-:B-1----:R-:W-:Y:S02]  /*105e0*/  FFMA.FTZ R152, R169, c[0x0][0x2d0], -R208.reuse ;  /* 0x0000b400a9987a23 */ /* 0x102fe400000108d0 */
[----:B------:R-:W-:Y:S02]  /*105f0*/  FFMA.FTZ R208, R211, c[0x0][0x2d0], -R208 ;  /* 0x0000b400d3d07a23 */ /* 0x000fe400000108d0 */
[C---:B------:R-:W-:Y:S01]  /*10600*/  HMMA.16816.F32 R80, R140.reuse, R150, R80 ;  /* 0x000000968c50723c */ /* 0x040fe20000001850 */
[----:B------:R-:W1:Y:S01]  /*10610*/  LDSM.16.MT88.4 R148, [R238+0x2100] ;  /* 0x00210000ee94783b */ /* 0x000e620000004200 */
[----:B------:R2:W-:Y:S02]  /*10620*/  MUFU.EX2 R194, R152 ;  /* 0x0000009800c27308 */ /* 0x0005e40000000800 */
[--C-:B------:R-:W-:Y:S08]  /*10630*/  FFMA.FTZ R169, R235, c[0x0][0x2d0], -R209.reuse ;  /* 0x0000b400eba97a23 */ /* 0x100ff000000108d1 */
[----:B------:R-:W-:Y:S10]  /*10640*/  MUFU.EX2 R235, R230 ;  /* 0x000000e600eb7308 */ /* 0x000ff40000000800 */
[----:B------:R-:W-:Y:S01]  /*10650*/  MUFU.EX2 R169, R169 ;  /* 0x000000a900a97308 */ /* 0x000fe20000000800 */
[--C-:B--2---:R-:W-:Y:S09]  /*10660*/  FFMA.FTZ R152, R242, c[0x0][0x2d0], -R210.reuse ;  /* 0x0000b400f2987a23 */ /* 0x104ff200000108d2 */
[----:B------:R2:W-:Y:S01]  /*10670*/  MUFU.EX2 R242, R152 ;  /* 0x0000009800f27308 */ /* 0x0005e20000000800 */
[-C--:B-1----:R-:W-:Y:S08]  /*10680*/  HMMA.16816.F32 R84, R140, R148.reuse, R84 ;  /* 0x000000948c54723c */ /* 0x082ff00000001854 */
[C---:B------:R-:W-:Y:S08]  /*10690*/  HMMA.16816.F32 R88, R144.reuse, R148, R88 ;  /* 0x000000949058723c */ /* 0x040ff00000001858 */
[-C--:B------:R-:W-:Y:S08]  /*106a0*/  HMMA.16816.F32 R92, R144, R150.reuse, R92 ;  /* 0x00000096905c723c */ /* 0x080ff0000000185c */
[C---:B------:R-:W-:Y:S01]  /*106b0*/  HMMA.16816.F32 R96, R140.reuse, R150, R96 ;  /* 0x000000968c60723c */ /* 0x040fe20000001860 */
[----:B------:R-:W1:Y:S07]  /*106c0*/  LDSM.16.MT88.4 R148, [R240+0x2100] ;  /* 0x00210000f094783b */ /* 0x000e6e0000004200 */
[-C--:B-1----:R-:W-:Y:S08]  /*106d0*/  HMMA.16816.F32 R100, R140, R148.reuse, R100 ;  /* 0x000000948c64723c */ /* 0x082ff00000001864 */
[C---:B------:R-:W-:Y:S07]  /*106e0*/  HMMA.16816.F32 R104, R144.reuse, R148, R104 ;  /* 0x000000949068723c */ /* 0x040fee0000001868 */
[--C-:B------:R-:W-:Y:S01]  /*106f0*/  FFMA.FTZ R148, R168, c[0x0][0x2d0], -R209.reuse ;  /* 0x0000b400a8947a23 */ /* 0x100fe200000108d1 */
[-C--:B------:R-:W-:Y:S04]  /*10700*/  HMMA.16816.F32 R108, R144, R150.reuse, R108 ;  /* 0x00000096906c723c */ /* 0x080fe8000000186c */
[----:B------:R-:W-:Y:S02]  /*10710*/  MOV R168, R163 ;  /* 0x000000a300a87202 */ /* 0x000fe40000000f00 */
[----:B------:R-:W-:Y:S02]  /*10720*/  MOV R163, R162 ;  /* 0x000000a200a37202 */ /* 0x000fe40000000f00 */
[C---:B------:R-:W-:Y:S04]  /*10730*/  HMMA.16816.F32 R112, R140.reuse, R150, R112 ;  /* 0x000000968c70723c */ /* 0x040fe80000001870 */
[--C-:B--2---:R-:W-:Y:S01]  /*10740*/  FFMA.FTZ R152, R163, c[0x0][0x2d0], -R210.reuse ;  /* 0x0000b400a3987a23 */ /* 0x104fe200000108d2 */
[----:B------:R-:W-:Y:S02]  /*10750*/  MOV R162, R161 ;  /* 0x000000a100a27202 */ /* 0x000fe40000000f00 */
[----:B------:R-:W-:Y:S01]  /*10760*/  MOV R161, R190 ;  /* 0x000000be00a17202 */ /* 0x000fe20000000f00 */
[----:B------:R1:W-:Y:S01]  /*10770*/  MUFU.EX2 R202, R152 ;  /* 0x0000009800ca7308 */ /* 0x0003e20000000800 */
[----:B------:R-:W-:Y:S03]  /*10780*/  MOV R190, R189 ;  /* 0x000000bd00be7202 */ /* 0x000fe60000000f00 */
[----:B------:R-:W-:Y:S02]  /*10790*/  MOV R189, R188 ;  /* 0x000000bc00bd7202 */ /* 0x000fe40000000f00 */
[----:B------:R-:W-:Y:S01]  /*107a0*/  MOV R188, R179 ;  /* 0x000000b300bc7202 */ /* 0x000fe20000000f00 */
[--C-:B------:R-:W-:Y:S01]  /*107b0*/  FFMA.FTZ R171, R190, c[0x0][0x2d0], -R209.reuse ;  /* 0x0000b400beab7a23 */ /* 0x100fe200000108d1 */
[----:B------:R-:W-:Y:S01]  /*107c0*/  MOV R179, R167 ;  /* 0x000000a700b37202 */ /* 0x000fe20000000f00 */
[----:B------:R-:W-:Y:S01]  /*107d0*/  FFMA.FTZ R170, R189, c[0x0][0x2d0], -R209 ;  /* 0x0000b400bdaa7a23 */ /* 0x000fe200000108d1 */
[----:B------:R-:W-:Y:S01]  /*107e0*/  MOV R167, R166 ;  /* 0x000000a600a77202 */ /* 0x000fe20000000f00 */
[--C-:B------:R-:W-:Y:S01]  /*107f0*/  FFMA.FTZ R181, R188, c[0x0][0x2d0], -R3.reuse ;  /* 0x0000b400bcb57a23 */ /* 0x100fe20000010803 */
[----:B------:R-:W-:Y:S01]  /*10800*/  MOV R166, R157 ;  /* 0x0000009d00a67202 */ /* 0x000fe20000000f00 */
[----:B------:R-:W-:Y:S01]  /*10810*/  MUFU.EX2 R171, R171 ;  /* 0x000000ab00ab7308 */ /* 0x000fe20000000800 */
[----:B------:R-:W-:Y:S01]  /*10820*/  MOV R157, R241 ;  /* 0x000000f1009d7202 */ /* 0x000fe20000000f00 */
[--C-:B------:R-:W-:Y:S01]  /*10830*/  FFMA.FTZ R167, R167, c[0x0][0x2d0], -R3.reuse ;  /* 0x0000b400a7a77a23 */ /* 0x100fe20000010803 */
[----:B------:R-:W-:Y:S01]  /*10840*/  MOV R189, R178 ;  /* 0x000000b200bd7202 */ /* 0x000fe20000000f00 */
[--C-:B------:R-:W-:Y:S01]  /*10850*/  FFMA.FTZ R166, R166, c[0x0][0x2d0], -R3.reuse ;  /* 0x0000b400a6a67a23 */ /* 0x100fe20000010803 */
[----:B------:R-:W-:Y:S01]  /*10860*/  MOV R178, R165 ;  /* 0x000000a500b27202 */ /* 0x000fe20000000f00 */
[--C-:B------:R-:W-:Y:S01]  /*10870*/  FFMA.FTZ R179, R179, c[0x0][0x2d0], -R3.reuse ;  /* 0x0000b400b3b37a23 */ /* 0x100fe20000010803 */
[----:B------:R-:W-:Y:S02]  /*10880*/  MOV R165, R164 ;  /* 0x000000a400a57202 */ /* 0x000fe40000000f00 */
[----:B------:R-:W-:Y:S01]  /*10890*/  MOV R164, R159 ;  /* 0x0000009f00a47202 */ /* 0x000fe20000000f00 */
[----:B------:R2:W-:Y:S01]  /*108a0*/  MUFU.EX2 R241, R148 ;  /* 0x0000009400f17308 */ /* 0x0005e20000000800 */
[--C-:B-1----:R-:W-:Y:S01]  /*108b0*/  FFMA.FTZ R152, R162, c[0x0][0x2d0], -R3.reuse ;  /* 0x0000b400a2987a23 */ /* 0x102fe20000010803 */
[----:B------:R-:W-:Y:S01]  /*108c0*/  MOV R190, R154 ;  /* 0x0000009a00be7202 */ /* 0x000fe20000000f00 */
[--C-:B------:R-:W-:Y:S02]  /*108d0*/  FFMA.FTZ R162, R160, c[0x0][0x2d0], -R210.reuse ;  /* 0x0000b400a0a27a23 */ /* 0x100fe400000108d2 */
[--C-:B------:R-:W-:Y:S02]  /*108e0*/  FFMA.FTZ R164, R164, c[0x0][0x2d0], -R210.reuse ;  /* 0x0000b400a4a47a23 */ /* 0x100fe400000108d2 */
[--C-:B------:R-:W-:Y:S02]  /*108f0*/  FFMA.FTZ R165, R165, c[0x0][0x2d0], -R210.reuse ;  /* 0x0000b400a5a57a23 */ /* 0x100fe400000108d2 */
[--C-:B------:R-:W-:Y:S01]  /*10900*/  FFMA.FTZ R178, R178, c[0x0][0x2d0], -R210.reuse ;  /* 0x0000b400b2b27a23 */ /* 0x100fe200000108d2 */
[----:B------:R1:W-:Y:S01]  /*10910*/  MUFU.EX2 R199, R152 ;  /* 0x0000009800c77308 */ /* 0x0003e20000000800 */
[----:B------:R-:W-:Y:S09]  /*10920*/  FFMA.FTZ R160, R189, c[0x0][0x2d0], -R3 ;  /* 0x0000b400bda07a23 */ /* 0x000ff20000010803 */
[----:B------:R-:W-:Y:S01]  /*10930*/  MUFU.EX2 R187, R165 ;  /* 0x000000a500bb7308 */ /* 0x000fe20000000800 */
[--C-:B--2---:R-:W-:Y:S02]  /*10940*/  FFMA.FTZ R148, R168, c[0x0][0x2d0], -R209.reuse ;  /* 0x0000b400a8947a23 */ /* 0x104fe400000108d1 */
[----:B------:R-:W-:Y:S07]  /*10950*/  FFMA.FTZ R168, R234, c[0x0][0x2d0], -R209 ;  /* 0x0000b400eaa87a23 */ /* 0x000fee00000108d1 */
[----:B------:R2:W-:Y:S01]  /*10960*/  MUFU.EX2 R193, R148 ;  /* 0x0000009400c17308 */ /* 0x0005e20000000800 */
[----:B-1----:R-:W-:Y:S01]  /*10970*/  FFMA.FTZ R152, R161, c[0x0][0x2d0], -R3 ;  /* 0x0000b400a1987a23 */ /* 0x002fe20000010803 */
[----:B------:R-:W-:Y:S01]  /*10980*/  MOV R161, R177 ;  /* 0x000000b100a17202 */ /* 0x000fe20000000f00 */
[--C-:B------:R-:W-:Y:S02]  /*10990*/  FFMA.FTZ R177, R231, c[0x0][0x2d0], -R209.reuse ;  /* 0x0000b400e7b17a23 */ /* 0x100fe400000108d1 */
[----:B------:R-:W-:Y:S05]  /*109a0*/  FFMA.FTZ R209, R213, c[0x0][0x2d0], -R209 ;  /* 0x0000b400d5d17a23 */ /* 0x000fea00000108d1 */
[----:B------:R1:W4:Y:S01]  /*109b0*/  MUFU.EX2 R186, R152 ;  /* 0x0000009800ba7308 */ /* 0x0003220000000800 */
[--C-:B------:R-:W-:Y:S02]  /*109c0*/  FFMA.FTZ R163, R161, c[0x0][0x2d0], -R210.reuse ;  /* 0x0000b400a1a37a23 */ /* 0x100fe400000108d2 */
[--C-:B------:R-:W-:Y:S07]  /*109d0*/  FFMA.FTZ R161, R190, c[0x0][0x2d0], -R3.reuse ;  /* 0x0000b400bea17a23 */ /* 0x100fee0000010803 */
[----:B------:R4:W-:Y:S01]  /*109e0*/  MUFU.EX2 R190, R174 ;  /* 0x000000ae00be7308 */ /* 0x0009e20000000800 */
[----:B--2---:R-:W2:Y:S09]  /*109f0*/  LDSM.16.MT88.4 R148, [R239+0x2100] ;  /* 0x00210000ef94783b */ /* 0x004eb20000004200 */
[----:B------:R-:W-:Y:S01]  /*10a00*/  MUFU.EX2 R188, R163 ;  /* 0x000000a300bc7308 */ /* 0x000fe20000000800 */
[--C-:B-1----:R-:W-:Y:S01]  /*10a10*/  FFMA.FTZ R152, R191, c[0x0][0x2d0], -R210.reuse ;  /* 0x0000b400bf987a23 */ /* 0x102fe200000108d2 */
[----:B------:R-:W-:Y:S08]  /*10a20*/  MOV R191, R153 ;  /* 0x0000009900bf7202 */ /* 0x000ff00000000f00 */
[----:B------:R1:W1:Y:S01]  /*10a30*/  MUFU.EX2 R183, R152 ;  /* 0x0000009800b77308 */ /* 0x0002620000000800 */
[--C-:B------:R-:W-:Y:S02]  /*10a40*/  FFMA.FTZ R180, R191, c[0x0][0x2d0], -R210.reuse ;  /* 0x0000b400bfb47a23 */ /* 0x100fe400000108d2 */
[----:B------:R-:W-:Y:S01]  /*10a50*/  FFMA.FTZ R210, R215, c[0x0][0x2d0], -R210 ;  /* 0x0000b400d7d27a23 */ /* 0x000fe200000108d2 */
[----:B----4-:R-:W-:Y:S06]  /*10a60*/  LDSM.16.MT88.4 R172, [R240+0x1900] ;  /* 0x00190000f0ac783b */ /* 0x010fec0000004200 */
[----:B------:R-:W-:Y:S02]  /*10a70*/  MUFU.EX2 R191, R162 ;  /* 0x000000a200bf7308 */ /* 0x000fe40000000800 */
[----:B------:R-:W4:Y:S04]  /*10a80*/  LDL.LU R215, [R1+0x74] ;  /* 0x0000740001d77983 */ /* 0x000f280000300800 */
[----:B------:R-:W4:Y:S04]  /*10a90*/  LDL.LU R213, [R1+0x70] ;  /* 0x0000700001d57983 */ /* 0x000f280000300800 */
[----:B------:R-:W4:Y:S01]  /*10aa0*/  LDL.LU R211, [R1+0x6c] ;  /* 0x00006c0001d37983 */ /* 0x000f220000300800 */
[----:B------:R-:W-:Y:S01]  /*10ab0*/  MUFU.EX2 R189, R161 ;  /* 0x000000a100bd7308 */ /* 0x000fe20000000800 */
[-C--:B--2---:R-:W-:Y:S02]  /*10ac0*/  HMMA.16816.F32 R116, R140, R148.reuse, R116 ;  /* 0x000000948c74723c */ /* 0x084fe40000001874 */
[----:B-1----:R-:W1:Y:S07]  /*10ad0*/  LDSM.16.MT88.4 R152, [R237+0x900] ;  /* 0x00090000ed98783b */ /* 0x002e6e0000004200 */
[----:B------:R2:W-:Y:S01]  /*10ae0*/  MUFU.EX2 R201, R160 ;  /* 0x000000a000c97308 */ /* 0x0005e20000000800 */
[C---:B------:R-:W-:Y:S07]  /*10af0*/  HMMA.16816.F32 R120, R144.reuse, R148, R120 ;  /* 0x000000949078723c */ /* 0x040fee0000001878 */
[--C-:B------:R-:W-:Y:S01]  /*10b00*/  FFMA.FTZ R148, R158, c[0x0][0x2d0], -R3.reuse ;  /* 0x0000b4009e947a23 */ /* 0x100fe20000010803 */
[-C--:B------:R-:W-:Y:S01]  /*10b10*/  HMMA.16816.F32 R124, R144, R150.reuse, R124 ;  /* 0x00000096907c723c */ /* 0x080fe2000000187c */
[----:B------:R-:W-:Y:S03]  /*10b20*/  MUFU.EX2 R185, R167 ;  /* 0x000000a700b97308 */ /* 0x000fe60000000800 */
[----:B---3--:R-:W-:Y:S03]  /*10b30*/  FFMA.FTZ R134, R134, R225, R232 ;  /* 0x000000e186867223 */ /* 0x008fe600000100e8 */
[--C-:B------:R-:W-:Y:S01]  /*10b40*/  FFMA.FTZ R144, R157, c[0x0][0x2d0], -R3.reuse ;  /* 0x0000b4009d907a23 */ /* 0x100fe20000010803 */
[----:B------:R-:W-:Y:S01]  /*10b50*/  HMMA.16816.F32 R128, R140, R150, R128 ;  /* 0x000000968c80723c */ /* 0x000fe20000001880 */
[----:B------:R-:W3:Y:S02]  /*10b60*/  LDSM.16.MT88.4 R156, [R238+0x900] ;  /* 0x00090000ee9c783b */ /* 0x000ee40000004200 */
[----:B------:R1:W-:Y:S01]  /*10b70*/  MUFU.EX2 R195, R148 ;  /* 0x0000009400c37308 */ /* 0x0003e20000000800 */
[----:B------:R-:W-:Y:S01]  /*10b80*/  F2FP.PACK_AB R145, R186, R199 ;  /* 0x000000c7ba91723e */ /* 0x000fe200000000ff */
[----:B------:R-:W-:Y:S01]  /*10b90*/  FFMA.FTZ R3, R135, c[0x0][0x2d0], -R3 ;  /* 0x0000b40087037a23 */ /* 0x000fe20000010803 */
[----:B------:R-:W-:Y:S01]  /*10ba0*/  F2FP.PACK_AB R146, R192, R183 ;  /* 0x000000b7c092723e */ /* 0x000fe200000000ff */
[----:B------:R-:W-:Y:S01]  /*10bb0*/  FADD.FTZ R165, R224, R134 ;  /* 0x00000086e0a57221 */ /* 0x000fe20000010000 */
[----:B------:R-:W-:Y:S01]  /*10bc0*/  F2FP.PACK_AB R140, R236, R200 ;  /* 0x000000c8ec8c723e */ /* 0x000fe200000000ff */
[----:B--2---:R-:W-:Y:S03]  /*10bd0*/  LDSM.16.MT88.4 R160, [R240+0x3100] ;  /* 0x00310000f0a0783b */ /* 0x004fe60000004200 */
[----:B------:R-:W-:Y:S01]  /*10be0*/  F2FP.PACK_AB R141, R196, R243 ;  /* 0x000000f3c48d723e */ /* 0x000fe200000000ff */
[----:B------:R2:W2:Y:S01]  /*10bf0*/  MUFU.EX2 R198, R144 ;  /* 0x0000009000c67308 */ /* 0x0004a20000000800 */
[----:B------:R-:W-:Y:S02]  /*10c00*/  F2FP.PACK_AB R142, R194, R184 ;  /* 0x000000b8c28e723e */ /* 0x000fe400000000ff */
[----:B------:R-:W-:Y:S02]  /*10c10*/  F2FP.PACK_AB R143, R193, R241 ;  /* 0x000000f1c18f723e */ /* 0x000fe400000000ff */
[----:B------:R-:W-:Y:S05]  /*10c20*/  F2FP.PACK_AB R134, R206, R203 ;  /* 0x000000cbce86723e */ /* 0x000fea00000000ff */
[-C--:B-1----:R-:W-:Y:S01]  /*10c30*/  HMMA.16816.F32 R4, R140, R152.reuse, R4 ;  /* 0x000000988c04723c */ /* 0x082fe20000001804 */
[----:B------:R-:W-:Y:S01]  /*10c40*/  MUFU.EX2 R232, R212 ;  /* 0x000000d400e87308 */ /* 0x000fe20000000800 */
[----:B------:R-:W1:Y:S09]  /*10c50*/  LDSM.16.MT88.4 R148, [R240+0x900] ;  /* 0x00090000f094783b */ /* 0x000e720000004200 */
[----:B------:R-:W-:Y:S01]  /*10c60*/  MUFU.EX2 R234, R208 ;  /* 0x000000d000ea7308 */ /* 0x000fe20000000800 */
[----:B--2---:R-:W-:Y:S02]  /*10c70*/  F2FP.PACK_AB R144, R202, R242 ;  /* 0x000000f2ca90723e */ /* 0x004fe400000000ff */
[----:B------:R-:W-:Y:S07]  /*10c80*/  F2FP.PACK_AB R147, R198, R195 ;  /* 0x000000c3c693723e */ /* 0x000fee00000000ff */
[----:B------:R-:W-:Y:S01]  /*10c90*/  MUFU.EX2 R231, R214 ;  /* 0x000000d600e77308 */ /* 0x000fe20000000800 */
[C---:B------:R-:W-:Y:S08]  /*10ca0*/  HMMA.16816.F32 R8, R144.reuse, R152, R8 ;  /* 0x000000989008723c */ /* 0x040ff00000001808 */
[-C--:B------:R-:W-:Y:S01]  /*10cb0*/  HMMA.16816.F32 R12, R144, R154.reuse, R12 ;  /* 0x0000009a900c723c */ /* 0x080fe2000000180c */
[----:B------:R-:W-:Y:S07]  /*10cc0*/  MUFU.EX2 R230, R209 ;  /* 0x000000d100e67308 */ /* 0x000fee0000000800 */
[C---:B------:R-:W-:Y:S01]  /*10cd0*/  HMMA.16816.F32 R16, R140.reuse, R154, R16 ;  /* 0x0000009a8c10723c */ /* 0x040fe20000001810 */
[----:B------:R-:W2:Y:S02]  /*10ce0*/  LDSM.16.MT88.4 R152, [R239+0x900] ;  /* 0x00090000ef98783b */ /* 0x000ea40000004200 */
[----:B------:R-:W-:Y:S05]  /*10cf0*/  MUFU.EX2 R225, R210 ;  /* 0x000000d200e17308 */ /* 0x000fea0000000800 */
[-C--:B---3--:R-:W-:Y:S05]  /*10d00*/  HMMA.16816.F32 R20, R140, R156.reuse, R20 ;  /* 0x0000009c8c14723c */ /* 0x088fea0000001814 */
[----:B------:R-:W-:Y:S03]  /*10d10*/  MUFU.EX2 R204, R164 ;  /* 0x000000a400cc7308 */ /* 0x000fe60000000800 */
[C---:B------:R-:W-:Y:S07]  /*10d20*/  HMMA.16816.F32 R24, R144.reuse, R156, R24 ;  /* 0x0000009c9018723c */ /* 0x040fee0000001818 */
[----:B------:R-:W-:Y:S01]  /*10d30*/  MUFU.EX2 R205, R166 ;  /* 0x000000a600cd7308 */ /* 0x000fe20000000800 */
[-C--:B------:R-:W-:Y:S08]  /*10d40*/  HMMA.16816.F32 R28, R144, R158.reuse, R28 ;  /* 0x0000009e901c723c */ /* 0x080ff0000000181c */
[C---:B------:R-:W-:Y:S01]  /*10d50*/  HMMA.16816.F32 R32, R140.reuse, R158, R32 ;  /* 0x0000009e8c20723c */ /* 0x040fe20000001820 */
[----:B------:R3:W-:Y:S07]  /*10d60*/  MUFU.EX2 R166, R176 ;  /* 0x000000b000a67308 */ /* 0x0007ee0000000800 */
[-C--:B-1----:R-:W-:Y:S03]  /*10d70*/  HMMA.16816.F32 R36, R140, R148.reuse, R36 ;  /* 0x000000948c24723c */ /* 0x082fe60000001824 */
[----:B------:R1:W-:Y:S05]  /*10d80*/  MUFU.EX2 R167, R177 ;  /* 0x000000b100a77308 */ /* 0x0003ea0000000800 */
[C---:B------:R-:W-:Y:S05]  /*10d90*/  HMMA.16816.F32 R40, R144.reuse, R148, R40 ;  /* 0x000000949028723c */ /* 0x040fea0000001828 */
[----:B------:R2:W-:Y:S03]  /*10da0*/  MUFU.EX2 R229, R178 ;  /* 0x000000b200e57308 */ /* 0x0005e60000000800 */
[-C--:B------:R-:W-:Y:S04]  /*10db0*/  HMMA.16816.F32 R44, R144, R150.reuse, R44 ;  /* 0x00000096902c723c */ /* 0x080fe8000000182c */
[----:B---3--:R-:W-:Y:S03]  /*10dc0*/  MOV R176, R187 ;  /* 0x000000bb00b07202 */ /* 0x008fe60000000f00 */
[----:B------:R-:W-:Y:S01]  /*10dd0*/  MUFU.EX2 R170, R170 ;  /* 0x000000aa00aa7308 */ /* 0x000fe20000000800 */
[C---:B------:R-:W-:Y:S01]  /*10de0*/  HMMA.16816.F32 R48, R140.reuse, R150, R48 ;  /* 0x000000968c30723c */ /* 0x040fe20000001830 */
[----:B------:R-:W3:Y:S03]  /*10df0*/  LDSM.16.MT88.4 R148, [R237+0x2900] ;  /* 0x00290000ed94783b */ /* 0x000ee60000004200 */
[----:B-1----:R-:W-:Y:S04]  /*10e00*/  MOV R177, R186 ;  /* 0x000000ba00b17202 */ /* 0x002fe80000000f00 */
[-C--:B--2---:R-:W-:Y:S01]  /*10e10*/  HMMA.16816.F32 R52, R140, R152.reuse, R52 ;  /* 0x000000988c34723c */ /* 0x084fe20000001834 */
[----:B------:R-:W1:Y:S03]  /*10e20*/  MUFU.EX2 R207, R168 ;  /* 0x000000a800cf7308 */ /* 0x000e660000000800 */
[----:B------:R-:W-:Y:S04]  /*10e30*/  MOV R178, R185 ;  /* 0x000000b900b27202 */ /* 0x000fe80000000f00 */
[C---:B------:R-:W-:Y:S03]  /*10e40*/  HMMA.16816.F32 R56, R144.reuse, R152, R56 ;  /* 0x000000989038723c */ /* 0x040fe60000001838 */
[----:B------:R-:W-:Y:S05]  /*10e50*/  MUFU.EX2 R168, R226 ;  /* 0x000000e200a87308 */ /* 0x000fea0000000800 */
[-C--:B------:R-:W-:Y:S05]  /*10e60*/  HMMA.16816.F32 R60, R144, R154.reuse, R60 ;  /* 0x0000009a903c723c */ /* 0x080fea000000183c */
[----:B------:R-:W-:Y:S03]  /*10e70*/  MUFU.EX2 R226, R181 ;  /* 0x000000b500e27308 */ /* 0x000fe60000000800 */
[C---:B------:R-:W-:Y:S01]  /*10e80*/  HMMA.16816.F32 R64, R140.reuse, R154, R64 ;  /* 0x0000009a8c40723c */ /* 0x040fe20000001840 */
[----:B------:R-:W2:Y:S03]  /*10e90*/  LDSM.16.MT88.4 R152, [R238+0x2900] ;  /* 0x00290000ee98783b */ /* 0x000ea60000004200 */
[----:B-1----:R-:W-:Y:S03]  /*10ea0*/  F2FP.PACK_AB R135, R207, R169 ;  /* 0x000000a9cf87723e */ /* 0x002fe600000000ff */
[----:B------:R-:W-:Y:S01]  /*10eb0*/  MUFU.EX2 R224, R182 ;  /* 0x000000b600e07308 */ /* 0x000fe20000000800 */
[-C--:B---3--:R-:W-:Y:S08]  /*10ec0*/  HMMA.16816.F32 R68, R140, R148.reuse, R68 ;  /* 0x000000948c44723c */ /* 0x088ff00000001844 */
[C---:B------:R-:W-:Y:S01]  /*10ed0*/  HMMA.16816.F32 R72, R144.reuse, R148, R72 ;  /* 0x000000949048723c */ /* 0x040fe20000001848 */
[----:B------:R-:W1:Y:S07]  /*10ee0*/  MUFU.EX2 R228, R180 ;  /* 0x000000b400e47308 */ /* 0x000e6e0000000800 */
[-C--:B------:R-:W-:Y:S03]  /*10ef0*/  HMMA.16816.F32 R76, R144, R150.reuse, R76 ;  /* 0x00000096904c723c */ /* 0x080fe6000000184c */
[----:B------:R-:W3:Y:S05]  /*10f00*/  MUFU.EX2 R227, R179 ;  /* 0x000000b300e37308 */ /* 0x000eea0000000800 */
[C---:B------:R-:W-:Y:S01]  /*10f10*/  HMMA.16816.F32 R80, R140.reuse, R150, R80 ;  /* 0x000000968c50723c */ /* 0x040fe20000001850 */
[----:B------:R-:W1:Y:S07]  /*10f20*/  LDSM.16.MT88.4 R148, [R240+0x2900] ;  /* 0x00290000f094783b */ /* 0x000e6e0000004200 */
        /* <DEDUP_REMOVED lines=10> */
[-C--:B--2---:R-:W-:Y:S04]  /*10fd0*/  HMMA.16816.F32 R116, R140, R152.reuse, R116 ;  /* 0x000000988c74723c */ /* 0x084fe80000001874 */
[----:B----4-:R-:W-:Y:S01]  /*10fe0*/  FFMA.FTZ R156, R133, R215, R220 ;  /* 0x000000d7859c7223 */ /* 0x010fe200000100dc */
[----:B------:R-:W-:Y:S01]  /*10ff0*/  F2FP.PACK_AB R133, R170, R171 ;  /* 0x000000abaa85723e */ /* 0x000fe200000000ff */
[----:B------:R-:W-:Y:S01]  /*11000*/  FFMA.FTZ R136, R132, R213, R221 ;  /* 0x000000d584887223 */ /* 0x000fe200000100dd */
[----:B------:R-:W-:Y:S01]  /*11010*/  F2FP.PACK_AB R132, R190, R197 ;  /* 0x000000c5be84723e */ /* 0x000fe200000000ff */
[C---:B------:R-:W-:Y:S01]  /*11020*/  HMMA.16816.F32 R120, R144.reuse, R152, R120 ;  /* 0x000000989078723c */ /* 0x040fe20000001878 */
[----:B------:R-:W-:Y:S03]  /*11030*/  LDSM.16.MT88.4 R212, [R238+0x3900] ;  /* 0x00390000eed4783b */ /* 0x000fe60000004200 */
[----:B------:R-:W-:Y:S02]  /*11040*/  FADD.FTZ R164, R223, R156 ;  /* 0x0000009cdfa47221 */ /* 0x000fe40000010000 */
[----:B------:R-:W-:Y:S01]  /*11050*/  FFMA.FTZ R0, R0, R211, R216 ;  /* 0x000000d300007223 */ /* 0x000fe200000100d8 */
[----:B------:R-:W-:Y:S01]  /*11060*/  MOV R216, R184 ;  /* 0x000000b800d87202 */ /* 0x000fe20000000f00 */
[-C--:B------:R-:W-:Y:S01]  /*11070*/  HMMA.16816.F32 R124, R144, R154.reuse, R124 ;  /* 0x0000009a907c723c */ /* 0x080fe2000000187c */
[----:B------:R-:W2:Y:S01]  /*11080*/  LDSM.16.MT88.4 R144, [R238+0x1100] ;  /* 0x00110000ee90783b */ /* 0x000ea20000004200 */
[----:B------:R4:W2:Y:S02]  /*11090*/  MUFU.EX2 R223, R3 ;  /* 0x0000000300df7308 */ /* 0x0008a40000000800 */
[----:B------:R-:W-:Y:S02]  /*110a0*/  FADD.FTZ R0, R217, R0 ;  /* 0x00000000d9007221 */ /* 0x000fe40000010000 */
[----:B------:R-:W-:Y:S02]  /*110b0*/  FADD.FTZ R136, R222, R136 ;  /* 0x00000088de887221 */ /* 0x000fe40000010000 */
[----:B------:R-:W-:Y:S01]  /*110c0*/  HMMA.16816.F32 R128, R140, R154, R128 ;  /* 0x0000009a8c80723c */ /* 0x000fe20000001880 */
[----:B------:R-:W2:Y:S03]  /*110d0*/  LDSM.16.MT88.4 R152, [R240+0x1100] ;  /* 0x00110000f098783b */ /* 0x000ea60000004200 */
[----:B------:R-:W-:Y:S02]  /*110e0*/  FADD.FTZ R136, R247, R136 ;  /* 0x00000088f7887221 */ /* 0x000fe40000010000 */
[----:B------:R-:W-:Y:S01]  /*110f0*/  FADD.FTZ R0, R219, R0 ;  /* 0x00000000db007221 */ /* 0x000fe20000010000 */
[----:B------:R-:W-:Y:S01]  /*11100*/  F2FP.PACK_AB R142, R187, R204 ;  /* 0x000000ccbb8e723e */ /* 0x000fe200000000ff */
[----:B------:R-:W-:Y:S01]  /*11110*/  FADD.FTZ R220, R244, R136 ;  /* 0x00000088f4dc7221 */ /* 0x000fe20000010000 */
[-C--:B-1----:R-:W-:Y:S01]  /*11120*/  HMMA.16816.F32 R4, R132, R148.reuse, R4 ;  /* 0x000000948404723c */ /* 0x082fe20000001804 */
[----:B------:R-:W-:Y:S04]  /*11130*/  LDSM.16.MT88.4 R156, [R237+0x3100] ;  /* 0x00310000ed9c783b */ /* 0x000fe80000004200 */
[----:B------:R-:W-:Y:S01]  /*11140*/  F2FP.PACK_AB R143, R185, R205 ;  /* 0x000000cdb98f723e */ /* 0x000fe200000000ff */
[----:B------:R-:W-:Y:S01]  /*11150*/  FADD.FTZ R136, R218, R0 ;  /* 0x00000000da887221 */ /* 0x000fe20000010000 */
[----:B------:R-:W-:Y:S02]  /*11160*/  F2FP.PACK_AB R140, R191, R188 ;  /* 0x000000bcbf8c723e */ /* 0x000fe400000000ff */
[----:B------:R-:W-:Y:S01]  /*11170*/  F2FP.PACK_AB R141, R201, R189 ;  /* 0x000000bdc98d723e */ /* 0x000fe200000000ff */
[----:B------:R-:W-:Y:S02]  /*11180*/  LDSM.16.MT88.4 R184, [R239+0x1900] ;  /* 0x00190000efb8783b */ /* 0x000fe40000004200 */
[----:B------:R-:W-:Y:S01]  /*11190*/  MOV R0, R216 ;  /* 0x000000d800007202 */ /* 0x000fe20000000f00 */
[----:B----4-:R-:W-:Y:S03]  /*111a0*/  FADD.FTZ R3, R248, R164 ;  /* 0x000000a4f8037221 */ /* 0x010fe60000010000 */
[C---:B------:R-:W-:Y:S02]  /*111b0*/  HMMA.16816.F32 R8, R140.reuse, R148, R8 ;  /* 0x000000948c08723c */ /* 0x040fe40000001808 */
[----:B------:R-:W-:Y:S02]  /*111c0*/  LDSM.16.MT88.4 R208, [R237+0x3900] ;  /* 0x00390000edd0783b */ /* 0x000fe40000004200 */
[----:B------:R-:W-:Y:S01]  /*111d0*/  FADD.FTZ R221, R245, R3 ;  /* 0x00000003f5dd7221 */ /* 0x000fe20000010000 */
[----:B------:R-:W-:Y:S03]  /*111e0*/  MOV R3, R200 ;  /* 0x000000c800037202 */ /* 0x000fe60000000f00 */
[-C--:B------:R-:W-:Y:S02]  /*111f0*/  HMMA.16816.F32 R12, R140, R150.reuse, R12 ;  /* 0x000000968c0c723c */ /* 0x080fe4000000180c */
[----:B------:R-:W-:Y:S06]  /*11200*/  LDSM.16.MT88.4 R216, [R240+0x3900] ;  /* 0x00390000f0d8783b */ /* 0x000fec0000004200 */
[C---:B------:R-:W-:Y:S02]  /*11210*/  HMMA.16816.F32 R16, R132.reuse, R150, R16 ;  /* 0x000000968410723c */ /* 0x040fe40000001810 */
[----:B------:R-:W1:Y:S06]  /*11220*/  LDSM.16.MT88.4 R148, [R239+0x1100] ;  /* 0x00110000ef94783b */ /* 0x000e6c0000004200 */
[-C--:B--2---:R-:W-:Y:S08]  /*11230*/  HMMA.16816.F32 R20, R132, R144.reuse, R20 ;  /* 0x000000908414723c */ /* 0x084ff00000001814 */
        /* <DEDUP_REMOVED lines=8> */
[----:B------:R-:W4:Y:S07]  /*112c0*/  LDSM.16.MT88.4 R152, [R239+0x3100] ;  /* 0x00310000ef98783b */ /* 0x000f2e0000004200 */
        /* <DEDUP_REMOVED lines=22> */
[----:B------:R-:W-:Y:S01]  /*11430*/  FADD.FTZ R3, R236, R3 ;  /* 0x00000003ec037221 */ /* 0x000fe20000010000 */
[----:B------:R2:W5:Y:S03]  /*11440*/  LDL.LU R244, [R1+0xa0] ;  /* 0x0000a00001f47983 */ /* 0x0005660000300800 */
[C---:B------:R-:W-:Y:S08]  /*11450*/  HMMA.16816.F32 R104, R140.reuse, R160, R104 ;  /* 0x000000a08c68723c */ /* 0x040ff00000001868 */
[-C--:B------:R-:W-:Y:S08]  /*11460*/  HMMA.16816.F32 R108, R140, R162.reuse, R108 ;  /* 0x000000a28c6c723c */ /* 0x080ff0000000186c */
[C---:B------:R-:W-:Y:S01]  /*11470*/  HMMA.16816.F32 R112, R132.reuse, R162, R112 ;  /* 0x000000a28470723c */ /* 0x040fe20000001870 */
[----:B------:R-:W1:Y:S07]  /*11480*/  LDSM.16.MT88.4 R160, [R238+0x1900] ;  /* 0x00190000eea0783b */ /* 0x000e6e0000004200 */
[-C--:B----4-:R-:W-:Y:S08]  /*11490*/  HMMA.16816.F32 R116, R132, R152.reuse, R116 ;  /* 0x000000988474723c */ /* 0x090ff00000001874 */
[C---:B------:R-:W-:Y:S08]  /*114a0*/  HMMA.16816.F32 R120, R140.reuse, R152, R120 ;  /* 0x000000988c78723c */ /* 0x040ff00000001878 */
[-C--:B------:R-:W-:Y:S07]  /*114b0*/  HMMA.16816.F32 R124, R140, R154.reuse, R124 ;  /* 0x0000009a8c7c723c */ /* 0x080fee000000187c */
[----:B------:R-:W-:Y:S01]  /*114c0*/  F2FP.PACK_AB R140, R228, R229 ;  /* 0x000000e5e48c723e */ /* 0x000fe200000000ff */
[----:B------:R-:W-:Y:S04]  /*114d0*/  HMMA.16816.F32 R128, R132, R154, R128 ;  /* 0x0000009a8480723c */ /* 0x000fe80000001880 */
[----:B---3--:R-:W-:Y:S02]  /*114e0*/  F2FP.PACK_AB R141, R226, R227 ;  /* 0x000000e3e28d723e */ /* 0x008fe400000000ff */
[----:B------:R-:W-:Y:S02]  /*114f0*/  F2FP.PACK_AB R142, R225, R233 ;  /* 0x000000e9e18e723e */ /* 0x000fe400000000ff */
[----:B------:R-:W-:Y:S04]  /*11500*/  F2FP.PACK_AB R132, R168, R166 ;  /* 0x000000a6a884723e */ /* 0x000fe800000000ff */
[----:B------:R-:W-:Y:S02]  /*11510*/  F2FP.PACK_AB R133, R235, R167 ;  /* 0x000000a7eb85723e */ /* 0x000fe400000000ff */
[----:B------:R-:W-:Y:S02]  /*11520*/  F2FP.PACK_AB R134, R234, R232 ;  /* 0x000000e8ea86723e */ /* 0x000fe400000000ff */
[----:B------:R-:W-:Y:S02]  /*11530*/  F2FP.PACK_AB R135, R230, R231 ;  /* 0x000000e7e687723e */ /* 0x000fe400000000ff */
[----:B------:R-:W-:Y:S05]  /*11540*/  F2FP.PACK_AB R143, R223, R224 ;  /* 0x000000e0df8f723e */ /* 0x000fea00000000ff */
[-C--:B-1----:R-:W-:Y:S01]  /*11550*/  HMMA.16816.F32 R144, R132, R148.reuse, R4 ;  /* 0x000000948490723c */ /* 0x082fe20000001804 */
[----:B------:R-:W1:Y:S07]  /*11560*/  LDSM.16.MT88.4 R4, [R239+0x3900] ;  /* 0x00390000ef04783b */ /* 0x000e6e0000004200 */
[C---:B------:R-:W-:Y:S07]  /*11570*/  HMMA.16816.F32 R156, R140.reuse, R148, R8 ;  /* 0x000000948c9c723c */ /* 0x040fee0000001808 */
[----:B------:R-:W-:Y:S02]  /*11580*/  MOV R10, R167 ;  /* 0x000000a7000a7202 */ /* 0x000fe40000000f00 */
[----:B------:R-:W-:Y:S02]  /*11590*/  MOV R9, R166 ;  /* 0x000000a600097202 */ /* 0x000fe40000000f00 */
[-C--:B------:R-:W-:Y:S03]  /*115a0*/  HMMA.16816.F32 R164, R140, R150.reuse, R12 ;  /* 0x000000968ca4723c */ /* 0x080fe6000000180c */
        /* <DEDUP_REMOVED lines=12> */
[----:B------:R-:W-:Y:S02]  /*11670*/  MOV R20, R191 ;  /* 0x000000bf00147202 */ /* 0x000fe40000000f00 */
[----:B------:R-:W-:Y:S02]  /*11680*/  MOV R23, R169 ;  /* 0x000000a900177202 */ /* 0x000fe40000000f00 */
[----:B------:R-:W-:Y:S04]  /*11690*/  MOV R26, R190 ;  /* 0x000000be001a7202 */ /* 0x000fe80000000f00 */
        /* <DEDUP_REMOVED lines=9> */
[-C--:B------:R-:W-:Y:S04]  /*11730*/  HMMA.16816.F32 R168, R132, R172.reuse, R36 ;  /* 0x000000ac84a8723c */ /* 0x080fe80000001824 */
[----:B------:R-:W-:Y:S02]  /*11740*/  MOV R28, R198 ;  /* 0x000000c6001c7202 */ /* 0x000fe40000000f00 */
[----:B------:R-:W-:Y:S02]  /*11750*/  MOV R35, R192 ;  /* 0x000000c000237202 */ /* 0x000fe40000000f00 */
[----:B------:R-:W-:Y:S04]  /*11760*/  MOV R34, R193 ;  /* 0x000000c100227202 */ /* 0x000fe80000000f00 */
[----:B------:R-:W-:Y:S02]  /*11770*/  MOV R16, R204 ;  /* 0x000000cc00107202 */ /* 0x000fe40000000f00 */
[----:B------:R-:W-:Y:S02]  /*11780*/  MOV R22, R203 ;  /* 0x000000cb00167202 */ /* 0x000fe40000000f00 */
[----:B------:R-:W-:Y:S02]  /*11790*/  MOV R21, R201 ;  /* 0x000000c900157202 */ /* 0x000fe40000000f00 */
        /* <DEDUP_REMOVED lines=41> */
[----:B------:R-:W-:Y:S01]  /*11a30*/  MOV R9, R10 ;  /* 0x0000000a00097202 */ /* 0x000fe20000000f00 */
[-C--:B------:R-:W-:Y:S03]  /*11a40*/  HMMA.16816.F32 R92, R140, R214.reuse, R92 ;  /* 0x000000d68c5c723c */ /* 0x080fe6000000185c */
[----:B------:R-:W-:Y:S01]  /*11a50*/  MOV R10, R0 ;  /* 0x00000000000a7202 */ /* 0x000fe20000000f00 */
[----:B------:R-:W-:Y:S01]  /*11a60*/  FADD.FTZ R0, R243, R221 ;  /* 0x000000ddf3007221 */ /* 0x000fe20000010000 */
[----:B------:R-:W-:Y:S01]  /*11a70*/  MOV R37, R29 ;  /* 0x0000001d00257202 */ /* 0x000fe20000000f00 */
[----:B------:R2:W5:Y:S01]  /*11a80*/  LDL.LU R243, [R1+0x9c] ;  /* 0x00009c0001f37983 */ /* 0x0005620000300800 */
[----:B------:R-:W-:Y:S01]  /*11a90*/  MOV R29, R30 ;  /* 0x0000001e001d7202 */ /* 0x000fe20000000f00 */
[----:B------:R-:W-:Y:S01]  /*11aa0*/  FADD.FTZ R10, R10, R3 ;  /* 0x000000030a0a7221 */ /* 0x000fe20000010000 */
[----:B------:R-:W-:Y:S01]  /*11ab0*/  MOV R30, R31 ;  /* 0x0000001f001e7202 */ /* 0x000fe20000000f00 */
[C---:B------:R-:W-:Y:S04]  /*11ac0*/  HMMA.16816.F32 R96, R132.reuse, R214, R96 ;  /* 0x000000d68460723c */ /* 0x040fe80000001860 */
[----:B------:R-:W-:Y:S01]  /*11ad0*/  FADD.FTZ R3, R39, R11 ;  /* 0x0000000b27037221 */ /* 0x000fe20000010000 */
[----:B------:R-:W-:Y:S02]  /*11ae0*/  MOV R31, R24 ;  /* 0x00000018001f7202 */ /* 0x000fe40000000f00 */
[----:B------:R-:W-:Y:S01]  /*11af0*/  MOV R24, R25 ;  /* 0x0000001900187202 */ /* 0x000fe20000000f00 */
[-C--:B------:R-:W-:Y:S04]  /*11b00*/  HMMA.16816.F32 R100, R132, R216.reuse, R100 ;  /* 0x000000d88464723c */ /* 0x080fe80000001864 */
[----:B------:R-:W-:Y:S02]  /*11b10*/  MOV R25, R26 ;  /* 0x0000001a00197202 */ /* 0x000fe40000000f00 */
[----:B------:R-:W-:Y:S02]  /*11b20*/  MOV R26, R27 ;  /* 0x0000001b001a7202 */ /* 0x000fe40000000f00 */
[----:B------:R-:W-:Y:S01]  /*11b30*/  MOV R27, R20 ;  /* 0x00000014001b7202 */ /* 0x000fe20000000f00 */
[C---:B------:R-:W-:Y:S04]  /*11b40*/  HMMA.16816.F32 R104, R140.reuse, R216, R104 ;  /* 0x000000d88c68723c */ /* 0x040fe80000001868 */
[----:B------:R-:W-:Y:S02]  /*11b50*/  MOV R20, R21 ;  /* 0x0000001500147202 */ /* 0x000fe40000000f00 */
[----:B------:R-:W-:Y:S02]  /*11b60*/  MOV R21, R22 ;  /* 0x0000001600157202 */ /* 0x000fe40000000f00 */
[----:B------:R-:W-:Y:S01]  /*11b70*/  MOV R22, R23 ;  /* 0x0000001700167202 */ /* 0x000fe20000000f00 */
[-C--:B------:R-:W-:Y:S03]  /*11b80*/  HMMA.16816.F32 R108, R140, R218.reuse, R108 ;  /* 0x000000da8c6c723c */ /* 0x080fe6000000186c */
[----:B------:R-:W-:Y:S02]  /*11b90*/  MOV R23, R16 ;  /* 0x0000001000177202 */ /* 0x000fe40000000f00 */
[----:B------:R-:W-:Y:S02]  /*11ba0*/  MOV R16, R17 ;  /* 0x0000001100107202 */ /* 0x000fe40000000f00 */
[----:B------:R-:W-:Y:S01]  /*11bb0*/  MOV R17, R18 ;  /* 0x0000001200117202 */ /* 0x000fe20000000f00 */
[C---:B------:R-:W-:Y:S04]  /*11bc0*/  HMMA.16816.F32 R112, R132.reuse, R218, R112 ;  /* 0x000000da8470723c */ /* 0x040fe80000001870 */
[----:B------:R-:W-:Y:S02]  /*11bd0*/  MOV R18, R19 ;  /* 0x0000001300127202 */ /* 0x000fe40000000f00 */
[----:B------:R-:W-:Y:S02]  /*11be0*/  MOV R19, R13 ;  /* 0x0000000d00137202 */ /* 0x000fe40000000f00 */
[----:B------:R-:W-:Y:S01]  /*11bf0*/  MOV R13, R14 ;  /* 0x0000000e000d7202 */ /* 0x000fe20000000f00 */
[-C--:B-1----:R-:W-:Y:S03]  /*11c00*/  HMMA.16816.F32 R116, R132, R4.reuse, R116 ;  /* 0x000000048474723c */ /* 0x082fe60000001874 */
[----:B------:R-:W-:Y:S01]  /*11c10*/  MOV R14, R9 ;  /* 0x00000009000e7202 */ /* 0x000fe20000000f00 */
[----:B------:R-:W-:Y:S01]  /*11c20*/  FADD.FTZ R9, R242, R220 ;  /* 0x000000dcf2097221 */ /* 0x000fe20000010000 */
[----:B------:R-:W-:Y:S01]  /*11c30*/  MOV R36, R37 ;  /* 0x0000002500247202 */ /* 0x000fe20000000f00 */
[----:B------:R2:W5:Y:S01]  /*11c40*/  LDL.LU R242, [R1+0x98] ;  /* 0x0000980001f27983 */ /* 0x0005620000300800 */
[----:B------:R-:W-:Y:S01]  /*11c50*/  MOV R37, R241 ;  /* 0x000000f100257202 */ /* 0x000fe20000000f00 */
[----:B------:R-:W-:Y:S01]  /*11c60*/  FADD.FTZ R12, R12, R9 ;  /* 0x000000090c0c7221 */ /* 0x000fe20000010000 */
[C---:B------:R-:W-:Y:S01]  /*11c70*/  HMMA.16816.F32 R120, R140.reuse, R4, R120 ;  /* 0x000000048c78723c */ /* 0x040fe20000001878 */
[----:B------:R2:W5:Y:S03]  /*11c80*/  LDL.LU R241, [R1+0x94] ;  /* 0x0000940001f17983 */ /* 0x0005660000300800 */
[----:B------:R-:W-:Y:S01]  /*11c90*/  FADD.FTZ R0, R36, R0 ;  /* 0x0000000024007221 */ /* 0x000fe20000010000 */
[----:B------:R2:W5:Y:S01]  /*11ca0*/  LDL.LU R236, [R1+0x90] ;  /* 0x0000900001ec7983 */ /* 0x0005620000300800 */
[----:B------:R-:W-:Y:S02]  /*11cb0*/  FADD.FTZ R8, R38, R12 ;  /* 0x0000000c26087221 */ /* 0x000fe40000010000 */
[----:B------:R-:W-:Y:S01]  /*11cc0*/  FADD.FTZ R9, R37, R0 ;  /* 0x0000000025097221 */ /* 0x000fe20000010000 */
[-C--:B------:R-:W-:Y:S03]  /*11cd0*/  HMMA.16816.F32 R124, R140, R6.reuse, R124 ;  /* 0x000000068c7c723c */ /* 0x080fe6000000187c */
[----:B------:R-:W-:Y:S02]  /*11ce0*/  FADD.FTZ R0, R32, R10 ;  /* 0x0000000a20007221 */ /* 0x000fe40000010000 */
[----:B------:R-:W-:Y:S02]  /*11cf0*/  FADD.FTZ R12, R33, R9 ;  /* 0x00000009210c7221 */ /* 0x000fe40000010000 */
[----:B------:R-:W-:Y:S01]  /*11d00*/  FADD.FTZ R11, R34, R8 ;  /* 0x00000008220b7221 */ /* 0x000fe20000010000 */
[----:B------:R-:W-:Y:S04]  /*11d10*/  HMMA.16816.F32 R128, R132, R6, R128 ;  /* 0x000000068480723c */ /* 0x000fe80000001880 */
[----:B------:R-:W-:Y:S01]  /*11d20*/  FADD.FTZ R9, R28, R0 ;  /* 0x000000001c097221 */ /* 0x000fe20000010000 */
[-C--:B------:R-:W-:Y:S01]  /*11d30*/  MOV R140, R2.reuse ;  /* 0x00000002008c7202 */ /* 0x080fe20000000f00 */
[----:B------:R-:W-:Y:S01]  /*11d40*/  FADD.FTZ R10, R35, R3 ;  /* 0x00000003230a7221 */ /* 0x000fe20000010000 */
[----:B------:R-:W-:Y:S01]  /*11d50*/  MOV R134, R2 ;  /* 0x0000000200867202 */ /* 0x000fe20000000f00 */
[----:B------:R-:W-:Y:S01]  /*11d60*/  FADD.FTZ R8, R29, R12 ;  /* 0x0000000c1d087221 */ /* 0x000fe20000010000 */
[----:B------:R-:W-:Y:S03]  /*11d70*/  MOV R2, R139 ;  /* 0x0000008b00027202 */ /* 0x000fe60000000f00 */
        /* <DEDUP_REMOVED lines=37> */
.L_x_1796:
        /* <DEDUP_REMOVED lines=185> */
.L_x_1776:
        /* <DEDUP_REMOVED lines=197> */
.L_x_1801:
        /* <DEDUP_REMOVED lines=13> */
[----:B------:R-:W-:Y:S01]  /*13880*/  UMOV UR19, UR11 ;  /* 0x0000000b00137c82 */ /* 0x000fe20008000000 */
[C---:B------:R-:W-:Y:S01]  /*13890*/  LOP3.LUT R3, R0.reuse, 0x1ffffffe, RZ, 0xc0, !PT ;  /* 0x1ffffffe00037812 */ /* 0x040fe200078ec0ff */
[----:B------:R-:W-:Y:S01]  /*138a0*/  IMAD.SHL.U32 R0, R0, 0x20, RZ ;  /* 0x0000002000007824 */ /* 0x000fe200078e00ff */
        /* <DEDUP_REMOVED lines=8> */
[-C--:B------:R-:W-:Y:S01]  /*13930*/  LEA.HI R7, R65, R66.reuse, RZ, 0x3 ;  /* 0x0000004241077211 */ /* 0x080fe200078f18ff */
[----:B------:R-:W-:Y:S01]  /*13940*/  IMAD R0, R4, 0x8, R0 ;  /* 0x0000000804007824 */ /* 0x000fe200078e0200 */
[----:B------:R-:W-:Y:S01]  /*13950*/  UIMAD UR6, UR9, UR5, UR6 ;  /* 0x00000005090672a4 */ /* 0x000fe2000f8e0206 */
[----:B------:R-:W-:Y:S01]  /*13960*/  IMAD R15, R2, 0x10, R3 ;  /* 0x00000010020f7824 */ /* 0x000fe200078e0203 */
[----:B------:R-:W-:Y:S01]  /*13970*/  USEL UR13, UR13, URZ, !UP1 ;  /* 0x0000003f0d0d7287 */ /* 0x000fe2000c800000 */
[----:B------:R-:W-:Y:S01]  /*13980*/  LOP3.LUT R6, R7, 0xfffffff8, RZ, 0xc0, !PT ;  /* 0xfffffff807067812 */ /* 0x000fe200078ec0ff */
[----:B------:R-:W-:Y:S01]  /*13990*/  ULDC.64 UR4, c[0x0][0x498] ;  /* 0x0001260000047ab9 */ /* 0x000fe20000000a00 */
[----:B------:R-:W-:Y:S01]  /*139a0*/  IMAD.IADD R2, R15, 0x1, R0 ;  /* 0x000000010f027824 */ /* 0x000fe200078e0200 */
[----:B------:R-:W-:Y:S01]  /*139b0*/  UIMAD UR16, UR12, UR4, URZ ;  /* 0x000000040c1072a4 */ /* 0x000fe2000f8e023f */
[----:B------:R-:W-:Y:S01]  /*139c0*/  SHF.R.S32.HI R19, RZ, 0x3, R7 ;  /* 0x00000003ff137819 */ /* 0x000fe20000011407 */
[----:B------:R-:W-:Y:S01]  /*139d0*/  UIADD3 UR19, UR19, UR6, URZ ;  /* 0x0000000613137290 */ /* 0x000fe2000fffe03f */
[----:B-1----:R-:W-:Y:S01]  /*139e0*/  IMAD R2, R76, 0x80, R2 ;  /* 0x000000804c027824 */ /* 0x002fe200078e0202 */
[----:B------:R-:W-:Y:S01]  /*139f0*/  UIMAD UR16, UR13, UR5, UR16 ;  /* 0x000000050d1072a4 */ /* 0x000fe2000f8e0210 */
[----:B------:R-:W-:Y:S01]  /*13a00*/  IMAD.IADD R6, R66, 0x1, -R6 ;  /* 0x0000000142067824 */ /* 0x000fe200078e0a06 */
[----:B------:R-:W-:Y:S01]  /*13a10*/  UIMAD.WIDE.U32 UR18, UR13, UR4, UR18 ;  /* 0x000000040d1272a5 */ /* 0x000fe2000f8e0012 */
[----:B------:R-:W-:Y:S01]  /*13a20*/  @P2 IMAD.HI.U32 R3, R2, c[0x0][0x4ec], RZ ;  /* 0x00013b0002032a27 */ /* 0x000fe200078e00ff */
[----:B------:R-:W-:Y:S01]  /*13a30*/  ULDC.64 UR6, c[0x0][0x3a0] ;  /* 0x0000e80000067ab9 */ /* 0x000fe20000000a00 */
[----:B------:R-:W-:Y:S01]  /*13a40*/  LOP3.LUT P0, RZ, R5, 0x3, RZ, 0xc0, !PT ;  /* 0x0000000305ff7812 */ /* 0x000fe2000780c0ff */
[----:B------:R-:W-:Y:S01]  /*13a50*/  ULDC.64 UR4, c[0x0][0x3e8] ;  /* 0x0000fa0000047ab9 */ /* 0x000fe20000000a00 */
[----:B------:R-:W-:Y:S01]  /*13a60*/  IMAD.MOV.U32 R0, RZ, RZ, R2 ;  /* 0x000000ffff007224 */ /* 0x000fe200078e0002 */
[----:B------:R-:W-:Y:S01]  /*13a70*/  @P2 SHF.R.U32.HI R0, RZ, c[0x0][0x4f0], R3 ;  /* 0x00013c00ff002a19 */ /* 0x000fe20000011603 */
[----:B------:R-:W-:Y:S01]  /*13a80*/  UIMAD UR8, UR8, UR4, URZ ;  /* 0x00000004080872a4 */ /* 0x000fe2000f8e023f */
[----:B------:R-:W-:Y:S01]  /*13a90*/  IMAD R15, R76, 0x80, R15 ;  /* 0x000000804c0f7824 */ /* 0x000fe200078e020f */
[----:B------:R-:W-:Y:S01]  /*13aa0*/  LEA.HI R21, R65, R66, RZ, 0x6 ;  /* 0x0000004241157211 */ /* 0x000fe200078f30ff */
[----:B-----5:R-:W-:Y:S01]  /*13ab0*/  IMAD R17, R17, c[0x0][0x4e8], RZ ;  /* 0x00013a0011117a24 */ /* 0x020fe200078e02ff */
        /* <DEDUP_REMOVED lines=29> */
[C---:B------:R-:W-:Y:S01]  /*13c90*/  IMAD.WIDE.U32 R2, R4.reuse, c[0x0][0x488], R8 ;  /* 0x0001220004027a25 */ /* 0x040fe200078e0008 */
        /* <DEDUP_REMOVED lines=78> */
.L_x_1803:
[----:B--234-:R-:W-:Y:S05]  /*14180*/  BSYNC B0 ;  /* 0x0000000000007941 */ /* 0x01cfea0003800000 */
.L_x_1802:
        /* <DEDUP_REMOVED lines=16> */
.L_x_1805:
[----:B------:R-:W-:Y:S05]  /*14290*/  BSYNC B0 ;  /* 0x0000000000007941 */ /* 0x000fea0003800000 */
.L_x_1804:
        /* <DEDUP_REMOVED lines=16> */
.L_x_1807:
[----:B------:R-:W-:Y:S05]  /*143a0*/  BSYNC B0 ;  /* 0x0000000000007941 */ /* 0x000fea0003800000 */
.L_x_1806:
        /* <DEDUP_REMOVED lines=16> */
.L_x_1809:
[----:B------:R-:W-:Y:S05]  /*144b0*/  BSYNC B0 ;  /* 0x0000000000007941 */ /* 0x000fea0003800000 */
.L_x_1808:
        /* <DEDUP_REMOVED lines=16> */
.L_x_1811:
[----:B------:R-:W-:Y:S05]  /*145c0*/  BSYNC B0 ;  /* 0x0000000000007941 */ /* 0x000fea0003800000 */
.L_x_1810:
        /* <DEDUP_REMOVED lines=16> */
.L_x_1813:
[----:B------:R-:W-:Y:S05]  /*146d0*/  BSYNC B0 ;  /* 0x0000000000007941 */ /* 0x000fea0003800000 */
.L_x_1812:
        /* <DEDUP_REMOVED lines=16> */
.L_x_1815:
[----:B------:R-:W-:Y:S05]  /*147e0*/  BSYNC B0 ;  /* 0x0000000000007941 */ /* 0x000fea0003800000 */
.L_x_1814:
        /* <DEDUP_REMOVED lines=17> */
.L_x_1800:
        /* <DEDUP_REMOVED lines=31> */
.L_x_1816:
        /* <DEDUP_REMOVED lines=37> */
[----:B------:R-:W-:-:S05]  /*14d40*/  IMAD R4, R0, c[0x0][0x48c], R4 ;  /* 0x0001230000047a24 */ /* 0x000fca00078e0204 */
[----:B------:R-:W-:Y:S02]  /*14d50*/  IADD3 R0, R3, R4, RZ ;  /* 0x0000000403007210 */ /* 0x000fe40007ffe0ff */
[----:B------:R-:W-:-:S04]  /*14d60*/  LEA R4, P0, R2, c[0x0][0x450], 0x2 ;  /* 0x0001140002047a11 */ /* 0x000fc800078010ff */
[----:B------:R-:W-:Y:S01]  /*14d70*/  LEA.HI.X R5, R2, c[0x0][0x454], R0, 0x2, P0 ;  /* 0x0001150002057a11 */ /* 0x000fe200000f1400 */
[----:B------:R-:W-:-:S05]  /*14d80*/  IMAD.MOV.U32 R0, RZ, RZ, -0x800000 ;  /* 0xff800000ff007424 */ /* 0x000fca00078e00ff */
[----:B------:R1:W-:Y:S03]  /*14d90*/  STG.E [R4.64], R0 ;  /* 0x0000000004007986 */ /* 0x0003e6000c10190e */
.L_x_1818:
[----:B------:R-:W-:Y:S05]  /*14da0*/  BSYNC B0 ;  /* 0x0000000000007941 */ /* 0x000fea0003800000 */
.L_x_1817:
        /* <DEDUP_REMOVED lines=63> */
.L_x_1820:
[----:B------:R-:W-:Y:S05]  /*151a0*/  BSYNC B0 ;  /* 0x0000000000007941 */ /* 0x000fea0003800000 */
.L_x_1819:
        /* <DEDUP_REMOVED lines=15> */
.L_x_1822:
[----:B------:R-:W-:Y:S05]  /*152a0*/  BSYNC B0 ;  /* 0x0000000000007941 */ /* 0x000fea0003800000 */
.L_x_1821:
        /* <DEDUP_REMOVED lines=15> */
.L_x_1824:
[----:B------:R-:W-:Y:S05]  /*153a0*/  BSYNC B0 ;  /* 0x0000000000007941 */ /* 0x000fea0003800000 */
.L_x_1823:
        /* <DEDUP_REMOVED lines=15> */
.L_x_1826:
[----:B------:R-:W-:Y:S05]  /*154a0*/  BSYNC B0 ;  /* 0x0000000000007941 */ /* 0x000fea0003800000 */
.L_x_1825:
        /* <DEDUP_REMOVED lines=15> */
.L_x_1828:
[----:B------:R-:W-:Y:S05]  /*155a0*/  BSYNC B0 ;  /* 0x0000000000007941 */ /* 0x000fea0003800000 */
.L_x_1827:
        /* <DEDUP_REMOVED lines=15> */
.L_x_1830:
[----:B------:R-:W-:Y:S05]  /*156a0*/  BSYNC B0 ;  /* 0x0000000000007941 */ /* 0x000fea0003800000 */
.L_x_1829:
        /* <DEDUP_REMOVED lines=15> */
.L_x_1832:
[----:B------:R-:W-:Y:S05]  /*157a0*/  BSYNC B0 ;  /* 0x0000000000007941 */ /* 0x000fea0003800000 */
.L_x_1831:
        /* <DEDUP_REMOVED lines=16> */
.L_x_1833:
        /* <DEDUP_REMOVED lines=13> */
.L_x_2188:


//--------------------- .text._ZN7cutlass13device_kernelIN5flash19enable_sm80_to_sm89INS1_16FlashAttnFwdSm80INS1_25CollectiveMainloopFwdSm80ILi4ELi1ELb0EN4cute5tupleIJNS5_1CILi128EEENS7_ILi64EEES8_EEELi128ENS_6half_tEfNS_4arch4Sm80ELb1ELb0ELb1ELb1ELb1ELb1ELb1ELb0EEENS1_21CollectiveEpilogueFwdINS6_IJS8_S8_S9_EEENS6_IJNS7_ILi1EEESH_SH_EEESB_SD_Li128ELb1ELb1ELb0ELb0EEENS1_19SingleTileSchedulerILb1ELb0ELb1ELi128EEEEEEEEEvNT_6ParamsE --------------------------
	.section	.text._ZN7cutlass13device_kernelIN5flash19enable_sm80_to_sm89INS1_16FlashAttnFwdSm80INS1_25CollectiveMainloopFwdSm80ILi4ELi1ELb0EN4cute5tupleIJNS5_1CILi128EEENS7_ILi64EEES8_EEELi128ENS_6half_tEfNS_4arch4Sm80ELb1ELb0ELb1ELb1ELb1ELb1ELb1ELb0EEENS1_21CollectiveEpilogueFwdINS6_IJS8_S8_S9_EEENS6_IJNS7_ILi1EEESH_SH_EEESB_SD_Li128ELb1ELb1ELb0ELb0EEENS1_19SingleTileSchedulerILb1ELb0ELb1ELi128EEEEEEEEEvNT_6ParamsE,"ax",@progbits
	.sectioninfo	@"SHI_REGISTERS=255"
	.align	128
.text._ZN7cutlass13device_kernelIN5flash19enable_sm80_to_sm89INS1_16FlashAttnFwdSm80INS1_25CollectiveMainloopFwdSm80ILi4ELi1ELb0EN4cute5tupleIJNS5_1CILi128EEENS7_ILi64EEES8_EEELi128ENS_6half_tEfNS_4arch4Sm80ELb1ELb0ELb1ELb1ELb1ELb1ELb1ELb0EEENS1_21CollectiveEpilogueFwdINS6_IJS8_S8_S9_EEENS6_IJNS7_ILi1EEESH_SH_EEESB_SD_Li128ELb1ELb1ELb0ELb0EEENS1_19SingleTileSchedulerILb1ELb0ELb1ELi128EEEEEEEEEvNT_6ParamsE:
        .type           _ZN7cutlass13device_kernelIN5flash19enable_sm80_to_sm89INS1_16FlashAttnFwdSm80INS1_25CollectiveMainloopFwdSm80ILi4ELi1ELb0EN4cute5tupleIJNS5_1CILi128EEENS7_ILi64EEES8_EEELi128ENS_6half_tEfNS_4arch4Sm80ELb1ELb0ELb1ELb1ELb1ELb1ELb1ELb0EEENS1_21CollectiveEpilogueFwdINS6_IJS8_S8_S9_EEENS6_IJNS7_ILi1EEESH_SH_EEESB_SD_Li128ELb1ELb1ELb0ELb0EEENS1_19SingleTileSchedulerILb1ELb0ELb1ELi128EEEEEEEEEvNT_6ParamsE,@function
        .size           _ZN7cutlass13device_kernelIN5flash19enable_sm80_to_sm89INS1_16FlashAttnFwdSm80INS1_25CollectiveMainloopFwdSm80ILi4ELi1ELb0EN4cute5tupleIJNS5_1CILi128EEENS7_ILi64EEES8_EEELi128ENS_6half_tEfNS_4arch4Sm80ELb1ELb0ELb1ELb1ELb1ELb1ELb1ELb0EEENS1_21CollectiveEpilogueFwdINS6_IJS8_S8_S9_EEENS6_IJNS7_ILi1EEESH_SH_EEESB_SD_Li128ELb1ELb1ELb0ELb0EEENS1_19SingleTileSchedulerILb1ELb0ELb1ELi128EEEEEEEEEvNT_6ParamsE,(.L_x_2189 - _ZN7cutlass13device_kernelIN5flash19enable_sm80_to_sm89INS1_16FlashAttnFwdSm80INS1_25CollectiveMainloopFwdSm80ILi4ELi1ELb0EN4cute5tupleIJNS5_1CILi128EEENS7_ILi64EEES8_EEELi128ENS_6half_tEfNS_4arch4Sm80ELb1ELb0ELb1ELb1ELb1ELb1ELb1ELb0EEENS1_21CollectiveEpilogueFwdINS6_IJS8_S8_S9_EEENS6_IJNS7_ILi1EEESH_SH_EEESB_SD_Li128ELb1ELb1ELb0ELb0EEENS1_19SingleTileSchedulerILb1ELb0ELb1ELi128EEEEEEEEEvNT_6ParamsE)
        .other          _ZN7cutlass13device_kernelIN5flash19enable_sm80_to_sm89INS1_16FlashAttnFwdSm80INS1_25CollectiveMainloopFwdSm80ILi4ELi1ELb0EN4cute5tupleIJNS5_1CILi128EEENS7_ILi64EEES8_EEELi128ENS_6half_tEfNS_4arch4Sm80ELb1ELb0ELb1ELb1ELb1ELb1ELb1ELb0EEENS1_21CollectiveEpilogueFwdINS6_IJS8_S8_S9_EEENS6_IJNS7_ILi1EEESH_SH_EEESB_SD_Li128ELb1ELb1ELb0ELb0EEENS1_19SingleTileSchedulerILb1ELb0ELb1ELi128EEEEEEEEEvNT_6ParamsE,@"STO_CUDA_ENTRY STV_DEFAULT"
_ZN7cutlass13device_kernelIN5flash19enable_sm80_to_sm89INS1_16FlashAttnFwdSm80INS1_25CollectiveMainloopFwdSm80ILi4ELi1ELb0EN4cute5tupleIJNS5_1CILi128EEENS7_ILi64EEES8_EEELi128ENS_6half_tEfNS_4arch4Sm80ELb1ELb0ELb1ELb1ELb1ELb1ELb1ELb0EEENS1_21CollectiveEpilogueFwdINS6_IJS8_S8_S9_EEENS6_IJNS7_ILi1EEESH_SH_EEESB_SD_Li128ELb1ELb1ELb0ELb0EEENS1_19SingleTileSchedulerILb1ELb0ELb1ELi128EEEEEEEEEvNT_6ParamsE:
        /* <DEDUP_REMOVED lines=17> */
.L_x_1835:
        /* <DEDUP_REMOVED lines=8> */
.L_x_1837:
[----:B------:R-:W-:-:S05]  /*0190*/  MOV R0, c[0x0][0x54c] ;  /* 0x0001530000007a02 */ /* 0x000fca0000000f00 */
.L_x_1836:
[----:B-----5:R-:W-:Y:S01]  /*01a0*/  IMAD R0, R0, c[0x0][0x548], RZ ;  /* 0x0001520000007a24 */ /* 0x020fe200078e02ff */
[----:B------:R-:W-:-:S04]  /*01b0*/  SHF.L.U32 R12, R6, 0x7, RZ ;  /* 0x00000007060c7819 */ /* 0x000fc800000006ff */
[----:B------:R-:W-:-:S04]  /*01c0*/  ISETP.GE.AND P0, PT, R12, R0, PT ;  /* 0x000000000c00720c */ /* 0x000fc80003f06270 */
[----:B------:R-:W-:-:S05]  /*01d0*/  SEL R0, R5, 0xffffffff, !P0 ;  /* 0xffffffff05007807 */ /* 0x000fca0004000000 */
[----:B------:R2:W-:Y:S01]  /*01e0*/  STL [R1+0x108], R0 ;  /* 0x0001080001007387 */ /* 0x0005e20000100800 */
[----:B------:R-:W-:Y:S05]  /*01f0*/  BRA `(.L_x_1838) ;  /* 0x0000013000007947 */ /* 0x000fea0003800000 */
.L_x_1834:
[----:B---3--:R-:W-:-:S04]  /*0200*/  ISETP.NE.U32.AND P0, PT, RZ, c[0x0][0x568], PT ;  /* 0x00015a00ff007a0c */ /* 0x008fc80003f05070 */
[----:B------:R-:W-:-:S13]  /*0210*/  ISETP.NE.AND.EX P0, PT, RZ, c[0x0][0x56c], PT, P0 ;  /* 0x00015b00ff007a0c */ /* 0x000fda0003f05300 */
[----:B------:R-:W-:Y:S05]  /*0220*/  @!P0 BRA `(.L_x_1839) ;  /* 0x0000002000008947 */ /* 0x000fea0003800000 */
[----:B------:R1:W5:Y:S01]  /*0230*/  LDG.E R0, [R2.64] ;  /* 0x0000000602007981 */ /* 0x000362000c1e1900 */
[----:B------:R-:W-:Y:S05]  /*0240*/  BRA `(.L_x_1840) ;  /* 0x0000009000007947 */ /* 0x000fea0003800000 */
.L_x_1839:
        /* <DEDUP_REMOVED lines=8> */
.L_x_1841:
[----:B------:R-:W-:-:S05]  /*02d0*/  MOV R0, c[0x0][0x54c] ;  /* 0x0001530000007a02 */ /* 0x000fca0000000f00 */
.L_x_1840:
[----:B-----5:R-:W-:Y:S01]  /*02e0*/  IMAD R0, R0, c[0x0][0x548], RZ ;  /* 0x0001520000007a24 */ /* 0x020fe200078e02ff */
[----:B------:R-:W-:-:S04]  /*02f0*/  SHF.L.U32 R12, R6, 0x7, RZ ;  /* 0x00000007060c7819 */ /* 0x000fc800000006ff */
[----:B------:R-:W-:-:S04]  /*0300*/  ISETP.GE.AND P0, PT, R12, R0, PT ;  /* 0x000000000c00720c */ /* 0x000fc80003f06270 */
[----:B------:R-:W-:-:S05]  /*0310*/  SEL R0, R5, 0xffffffff, !P0 ;  /* 0xffffffff05007807 */ /* 0x000fca0004000000 */
[----:B------:R2:W-:Y:S04]  /*0320*/  STL [R1+0x108], R0 ;  /* 0x0001080001007387 */ /* 0x0005e80000100800 */
.L_x_1838:
        /* <DEDUP_REMOVED lines=11> */
[----:B------:R-:W-:-:S02]  /*03e0*/  ISETP.NE.AND.EX P2, PT, RZ, c[0x0][0x354], PT, P2 ;  /* 0x0000d500ff007a0c */ /* 0x000fc40003f45320 */
[----:B------:R-:W-:Y:S01]  /*03f0*/  ISETP.NE.U32.AND P3, PT, RZ, c[0x0][0x358], PT ;  /* 0x0000d600ff007a0c */ /* 0x000fe20003f65070 */
[----:B--2---:R-:W-:-:S03]  /*0400*/  IMAD.MOV.U32 R0, RZ, RZ, RZ ;  /* 0x000000ffff007224 */ /* 0x004fc600078e00ff */
[----:B------:R-:W-:Y:S01]  /*0410*/  ISETP.NE.AND.EX P3, PT, RZ, c[0x0][0x35c], PT, P3 ;  /* 0x0000d700ff007a0c */ /* 0x000fe20003f65330 */
[----:B-1----:R-:W-:-:S04]  /*0420*/  @P0 IMAD.WIDE R2, R37, R30, c[0x0][0x370] ;  /* 0x0000dc0025020625 */ /* 0x002fc800078e021e */
[CC--:B------:R-:W-:Y:S01]  /*0430*/  IMAD.WIDE R6, R37.reuse, R30.reuse, c[0x0][0x348] ;  /* 0x0000d20025067625 */ /* 0x0c0fe200078e021e */
[----:B------:R1:W2:Y:S03]  /*0440*/  @P0 LDG.E R10, [R2.64] ;  /* 0x00000006020a0981 */ /* 0x0002a6000c1e1900 */
[----:B------:R-:W-:Y:S01]  /*0450*/  IMAD.MOV.U32 R13, RZ, RZ, RZ ;  /* 0x000000ffff0d7224 */ /* 0x000fe200078e00ff */
[----:B------:R-:W3:Y:S04]  /*0460*/  @P1 LDG.E R0, [R6.64] ;  /* 0x0000000606001981 */ /* 0x000ee8000c1e1900 */
[----:B------:R-:W2:Y:S01]  /*0470*/  @P2 LDG.E R14, [R4.64] ;  /* 0x00000006040e2981 */ /* 0x000ea2000c1e1900 */
[----:B-1----:R-:W-:-:S05]  /*0480*/  IMAD.WIDE R2, R37, R30, c[0x0][0x358] ;  /* 0x0000d60025027625 */ /* 0x002fca00078e021e */
[----:B------:R-:W4:Y:S01]  /*0490*/  @P3 LDG.E R13, [R2.64] ;  /* 0x00000006020d3981 */ /* 0x000f22000c1e1900 */
[----:B------:R-:W-:-:S04]  /*04a0*/  ISETP.NE.U32.AND P0, PT, RZ, c[0x0][0x360], PT ;  /* 0x0000d800ff007a0c */ /* 0x000fc80003f05070 */
[----:B------:R-:W-:Y:S02]  /*04b0*/  ISETP.NE.AND.EX P0, PT, RZ, c[0x0][0x364], PT, P0 ;  /* 0x0000d900ff007a0c */ /* 0x000fe40003f05300 */
[----:B------:R-:W-:Y:S01]  /*04c0*/  MOV R11, c[0x0][0x168] ;  /* 0x00005a00000b7a02 */ /* 0x000fe20000000f00 */
[----:B------:R-:W1:Y:S10]  /*04d0*/  S2R R35, SR_CTAID.Y ;  /* 0x0000000000237919 */ /* 0x000e740000002600 */
[----:B------:R-:W-:-:S05]  /*04e0*/  @P0 IMAD.WIDE R8, R37, R30, c[0x0][0x360] ;  /* 0x0000d80025080625 */ /* 0x000fca00078e021e */
[----:B------:R1:W5:Y:S01]  /*04f0*/  @P0 LDG.E R11, [R8.64] ;  /* 0x00000006080b0981 */ /* 0x000362000c1e1900 */
[----:B------:R-:W-:Y:S02]  /*0500*/  ULDC UR5, c[0x0][0x2ac] ;  /* 0x0000ab0000057ab9 */ /* 0x000fe40000000800 */
[----:B------:R-:W-:Y:S02]  /*0510*/  ULDC UR4, c[0x0][0x1d0] ;  /* 0x0000740000047ab9 */ /* 0x000fe40000000800 */
[----:B------:R-:W-:Y:S01]  /*0520*/  UIMAD UR4, UR5, UR4, URZ ;  /* 0x00000004050472a4 */ /* 0x000fe2000f8e023f */
[----:B-1----:R-:W-:-:S05]  /*0530*/  SHF.R.S32.HI R36, RZ, 0x1f, R35 ;  /* 0x0000001fff247819 */ /* 0x002fca0000011423 */
[----:B------:R-:W-:Y:S01]  /*0540*/  MOV R9, UR4 ;  /* 0x0000000400097c02 */ /* 0x000fe20008000f00 */
[----:B---3--:R1:W-:Y:S01]  /*0550*/  STL [R1+0x4c], R0 ;  /* 0x00004c0001007387 */ /* 0x0083e20000100800 */
[----:B--2---:R-:W-:-:S03]  /*0560*/  IMAD.IADD R8, R14, 0x1, R10 ;  /* 0x000000010e087824 */ /* 0x004fc600078e020a */
[----:B------:R2:W-:Y:S04]  /*0570*/  STL [R1+0x48], R10 ;  /* 0x0000480a01007387 */ /* 0x0005e80000100800 */
[----:B------:R2:W-:Y:S01]  /*0580*/  STL [R1+0x50], R8 ;  /* 0x0000500801007387 */ /* 0x0005e20000100800 */
[----:B-1----:R-:W-:-:S03]  /*0590*/  IMAD.MOV.U32 R0, RZ, RZ, c[0x0][0x228] ;  /* 0x00008a00ff007624 */ /* 0x002fc600078e00ff */
[----:B----4-:R2:W-:Y:S04]  /*05a0*/  STL [R1+0x54], R13 ;  /* 0x0000540d01007387 */ /* 0x0105e80000100800 */
[----:B------:R2:W-:Y:S01]  /*05b0*/  STL [R1+0xc0], R0 ;  /* 0x0000c00001007387 */ /* 0x0005e20000100800 */
[----:B------:R-:W-:Y:S05]  /*05c0*/  @P0 BRA `(.L_x_1842) ;  /* 0x0000004000000947 */ /* 0x000fea0003800000 */
[----:B------:R-:W-:Y:S05]  /*05d0*/  @!P1 BRA `(.L_x_1842) ;  /* 0x0000003000009947 */ /* 0x000fea0003800000 */
[----:B--2---:R1:W2:Y:S04]  /*05e0*/  LDG.E R0, [R6.64] ;  /* 0x0000000606007981 */ /* 0x0042a8000c1e1900 */
[----:B-1----:R-:W2:Y:S02]  /*05f0*/  LDG.E R6, [R6.64+0x4] ;  /* 0x0000040606067981 */ /* 0x002ea4000c1e1900 */
[----:B--2--5:R-:W-:-:S05]  /*0600*/  IADD3 R11, -R0, R6, RZ ;  /* 0x00000006000b7210 */ /* 0x024fca0007ffe1ff */
.L_x_1842:
[----:B-----5:R1:W-:Y:S01]  /*0610*/  STL [R1+0x58], R11 ;  /* 0x0000580b01007387 */ /* 0x0203e20000100800 */
[----:B------:R-:W-:-:S04]  /*0620*/  ISETP.NE.U32.AND P0, PT, RZ, c[0x0][0x368], PT ;  /* 0x0000da00ff007a0c */ /* 0x000fc80003f05070 */
[----:B------:R-:W-:-:S13]  /*0630*/  ISETP.NE.AND.EX P0, PT, RZ, c[0x0][0x36c], PT, P0 ;  /* 0x0000db00ff007a0c */ /* 0x000fda0003f05300 */
[----:B------:R-:W-:Y:S05]  /*0640*/  @!P0 BRA `(.L_x_1843) ;  /* 0x0000003000008947 */ /* 0x000fea0003800000 */
[----:B------:R-:W-:-:S05]  /*0650*/  IMAD.WIDE R4, R37, R30, c[0x0][0x368] ;  /* 0x0000da0025047625 */ /* 0x000fca00078e021e */
[----:B------:R3:W5:Y:S01]  /*0660*/  LDG.E R9, [R4.64] ;  /* 0x0000000604097981 */ /* 0x000762000c1e1900 */
[----:B------:R-:W-:Y:S05]  /*0670*/  BRA `(.L_x_1844) ;  /* 0x0000004000007947 */ /* 0x000fea0003800000 */
.L_x_1843:
[----:B------:R-:W-:Y:S05]  /*0680*/  @!P2 BRA `(.L_x_1844) ;  /* 0x000000300000a947 */ /* 0x000fea0003800000 */
[----:B--2---:R2:W3:Y:S04]  /*0690*/  LDG.E R0, [R4.64] ;  /* 0x0000000604007981 */ /* 0x0044e8000c1e1900 */
[----:B--2---:R-:W3:Y:S02]  /*06a0*/  LDG.E R4, [R4.64+0x4] ;  /* 0x0000040604047981 */ /* 0x004ee4000c1e1900 */
[----:B---3--:R-:W-:Y:S02]  /*06b0*/  IADD3 R9, -R0, R4, RZ ;  /* 0x0000000400097210 */ /* 0x008fe40007ffe1ff */
.L_x_1844:
[----:B--2---:R4:W2:Y:S04]  /*06c0*/  LDL.LU R6, [R1+0xc0] ;  /* 0x0000c00001067983 */ /* 0x0048a80000300800 */
[----:B---3--:R3:W2:Y:S04]  /*06d0*/  @P3 LDG.E R5, [R2.64] ;  /* 0x0000000602053981 */ /* 0x0086a8000c1e1900 */
[----:B------:R3:W2:Y:S01]  /*06e0*/  @P3 LDG.E R4, [R2.64+0x4] ;  /* 0x0000040602043981 */ /* 0x0006a2000c1e1900 */
[----:B------:R-:W-:Y:S01]  /*06f0*/  ISETP.NE.U32.AND P0, PT, RZ, c[0x0][0x378], PT ;  /* 0x0000de00ff007a0c */ /* 0x000fe20003f05070 */
[----:B-----5:R-:W-:-:S03]  /*0700*/  IMAD.MOV.U32 R24, RZ, RZ, R9 ;  /* 0x000000ffff187224 */ /* 0x020fc600078e0009 */
[----:B------:R-:W-:-:S13]  /*0710*/  ISETP.NE.AND.EX P0, PT, RZ, c[0x0][0x37c], PT, P0 ;  /* 0x0000df00ff007a0c */ /* 0x000fda0003f05300 */
[----:B---3--:R-:W-:-:S05]  /*0720*/  @P0 IMAD.WIDE R2, R37, R30, c[0x0][0x378] ;  /* 0x0000de0025020625 */ /* 0x008fca00078e021e */
[----:B------:R3:W4:Y:S01]  /*0730*/  @P0 LDG.E R24, [R2.64] ;  /* 0x0000000602180981 */ /* 0x000722000c1e1900 */
[----:B------:R-:W-:Y:S02]  /*0740*/  IMAD.MOV.U32 R0, RZ, RZ, c[0x0][0x2c4] ;  /* 0x0000b100ff007624 */ /* 0x000fe400078e00ff */
[----:B------:R-:W-:-:S03]  /*0750*/  IMAD.IADD R10, R9, 0x1, -R10 ;  /* 0x00000001090a7824 */ /* 0x000fc600078e0a0a */
[----:B------:R-:W-:Y:S02]  /*0760*/  ISETP.NE.AND P0, PT, R0, 0x1, PT ;  /* 0x000000010000780c */ /* 0x000fe40003f05270 */
[----:B------:R-:W-:Y:S01]  /*0770*/  IADD3 R0, R12, 0x7f, RZ ;  /* 0x0000007f0c007810 */ /* 0x000fe20007ffe0ff */
[----:B------:R1:W-:Y:S10]  /*0780*/  STL [R1+0x5c], R10 ;  /* 0x00005c0a01007387 */ /* 0x0003f40000100800 */
[----:B---3--:R-:W-:-:S05]  /*0790*/  @P0 IMAD.HI.U32 R2, R0, c[0x0][0x2c8], RZ ;  /* 0x0000b20000020a27 */ /* 0x008fca00078e00ff */
[----:B------:R-:W-:Y:S01]  /*07a0*/  @P0 SHF.R.U32.HI R0, RZ, c[0x0][0x2cc], R2 ;  /* 0x0000b300ff000a19 */ /* 0x000fe20000011602 */
[----:B--2---:R-:W-:-:S04]  /*07b0*/  @P3 IMAD.IADD R6, R4, 0x1, -R5 ;  /* 0x0000000104063824 */ /* 0x004fc800078e0a05 */
[--C-:B------:R-:W-:Y:S01]  /*07c0*/  IMAD.IADD R7, R10, 0x1, R6.reuse ;  /* 0x000000010a077824 */ /* 0x100fe200078e0206 */
[----:B------:R1:W-:Y:S01]  /*07d0*/  STL [R1+0xc0], R6 ;  /* 0x0000c00601007387 */ /* 0x0003e20000100800 */
[----:B------:R-:W-:-:S03]  /*07e0*/  IMAD.MOV.U32 R34, RZ, RZ, R6 ;  /* 0x000000ffff227224 */ /* 0x000fc600078e0006 */
[----:B------:R-:W-:Y:S01]  /*07f0*/  IADD3 R0, R0, 0x40, R7 ;  /* 0x0000004000007810 */ /* 0x000fe20007ffe007 */
[----:B------:R1:W-:Y:S01]  /*0800*/  STL [R1+0xc4], R7 ;  /* 0x0000c40701007387 */ /* 0x0003e20000100800 */
[----:B------:R-:W-:-:S03]  /*0810*/  IADD3 R2, R7, 0x3f, RZ ;  /* 0x0000003f07027810 */ /* 0x000fc60007ffe0ff */
[----:B------:R-:W-:Y:S01]  /*0820*/  IMAD.IADD R0, R0, 0x1, -R11 ;  /* 0x0000000100007824 */ /* 0x000fe200078e0a0b */
[----:B------:R-:W-:Y:S01]  /*0830*/  SHF.R.S32.HI R3, RZ, 0x1f, R2 ;  /* 0x0000001fff037819 */ /* 0x000fe20000011402 */
[----:B------:R1:W-:Y:S03]  /*0840*/  STL.64 [R1+0x60], R6 ;  /* 0x0000600601007387 */ /* 0x0003e60000100a00 */
[----:B------:R-:W-:Y:S02]  /*0850*/  SHF.R.S32.HI R4, RZ, 0x1f, R0 ;  /* 0x0000001fff047819 */ /* 0x000fe40000011400 */
[----:B------:R-:W-:Y:S02]  /*0860*/  LEA.HI R2, R3, R2, RZ, 0x6 ;  /* 0x0000000203027211 */ /* 0x000fe400078f30ff */
[----:B------:R-:W-:Y:S02]  /*0870*/  LEA.HI R0, R4, R0, RZ, 0x6 ;  /* 0x0000000004007211 */ /* 0x000fe400078f30ff */
[----:B------:R-:W-:Y:S01]  /*0880*/  SHF.R.S32.HI R3, RZ, 0x6, R2 ;  /* 0x00000006ff037819 */ /* 0x000fe20000011402 */
[----:B------:R-:W-:Y:S01]  /*0890*/  IMAD.MOV R2, RZ, RZ, -R10 ;  /* 0x000000ffff027224 */ /* 0x000fe200078e0a0a */
[----:B------:R-:W-:Y:S01]  /*08a0*/  SHF.R.S32.HI R0, RZ, 0x6, R0 ;  /* 0x00000006ff007819 */ /* 0x000fe20000011400 */
[----:B----4-:R1:W-:Y:S03]  /*08b0*/  STL [R1+0x68], R24 ;  /* 0x0000681801007387 */ /* 0x0103e60000100800 */
[----:B------:R-:W-:-:S02]  /*08c0*/  IMNMX R0, R3, R0, PT ;  /* 0x0000000003007217 */ /* 0x000fc40003800200 */
[----:B------:R-:W-:-:S03]  /*08d0*/  IMNMX R2, RZ, R2, !PT ;  /* 0x00000002ff027217 */ /* 0x000fc60007800200 */
[----:B------:R-:W-:Y:S01]  /*08e0*/  IMAD R0, R0, 0x40, -R10 ;  /* 0x0000004000007824 */ /* 0x000fe200078e0a0a */
[----:B------:R-:W-:-:S04]  /*08f0*/  SHF.R.U32.HI R139, RZ, 0x6, R2 ;  /* 0x00000006ff8b7819 */ /* 0x000fc80000011602 */
[----:B------:R-:W-:Y:S01]  /*0900*/  IMNMX R0, R0, R6, PT ;  /* 0x0000000600007217 */ /* 0x000fe20003800200 */
[----:B------:R-:W-:-:S03]  /*0910*/  IMAD.MOV.U32 R4, RZ, RZ, R139 ;  /* 0x000000ffff047224 */ /* 0x000fc600078e008b */
[----:B------:R-:W-:-:S13]  /*0920*/  ISETP.GT.AND P0, PT, R0, R2, PT ;  /* 0x000000020000720c */ /* 0x000fda0003f04270 */
[----:B------:R-:W-:-:S04]  /*0930*/  @P0 IADD3 R0, R0, 0x3f, RZ ;  /* 0x0000003f00000810 */ /* 0x000fc80007ffe0ff */
[----:B------:R-:W-:-:S04]  /*0940*/  @P0 SHF.R.S32.HI R2, RZ, 0x1f, R0 ;  /* 0x0000001fff020819 */ /* 0x000fc80000011400 */
[----:B------:R-:W-:-:S04]  /*0950*/  @P0 LEA.HI R0, R2, R0, RZ, 0x6 ;  /* 0x0000000002000211 */ /* 0x000fc800078f30ff */
[----:B------:R-:W-:-:S04]  /*0960*/  @P0 SHF.R.S32.HI R4, RZ, 0x6, R0 ;  /* 0x00000006ff040819 */ /* 0x000fc80000011400 */
[----:B------:R-:W-:-:S13]  /*0970*/  ISETP.GT.AND P0, PT, R4, R139, PT ;  /* 0x0000008b0400720c */ /* 0x000fda0003f04270 */
[----:B------:R-:W-:Y:S05]  /*0980*/  @!P0 BRA `(.L_x_1845) ;  /* 0x00006fa000008947 */ /* 0x000fea0003800000 */
[----:B-1----:R-:W-:-:S04]  /*0990*/  ISETP.NE.U32.AND P0, PT, RZ, c[0x0][0x340], PT ;  /* 0x0000d000ff007a0c */ /* 0x002fc80003f05070 */
[----:B------:R-:W-:-:S13]  /*09a0*/  ISETP.NE.AND.EX P4, PT, RZ, c[0x0][0x344], PT, P0 ;  /* 0x0000d100ff007a0c */ /* 0x000fda0003f85300 */
[----:B------:R-:W-:-:S05]  /*09b0*/  @P4 IMAD.WIDE R2, R37, R30, c[0x0][0x340] ;  /* 0x0000d00025024625 */ /* 0x000fca00078e021e */
[----:B------:R1:W2:Y:S01]  /*09c0*/  @P4 LDG.E R29, [R2.64] ;  /* 0x00000006021d4981 */ /* 0x0002a2000c1e1900 */
[----:B------:R-:W-:Y:S01]  /*09d0*/  SHF.R.S32.HI R6, RZ, 0x1f, R15 ;  /* 0x0000001fff067819 */ /* 0x000fe2000001140f */
[----:B------:R-:W-:Y:S01]  /*09e0*/  IMAD.MOV.U32 R152, RZ, RZ, c[0x0][0x238] ;  /* 0x00008e00ff987624 */ /* 0x000fe200078e00ff */
[----:B------:R-:W-:Y:S01]  /*09f0*/  SHF.R.S32.HI R28, RZ, 0x1f, R37 ;  /* 0x0000001fff1c7819 */ /* 0x000fe20000011425 */
[----:B------:R-:W-:Y:S01]  /*0a00*/  IMAD.MOV.U32 R163, RZ, RZ, 0x6 ;  /* 0x00000006ffa37424 */ /* 0x000fe200078e00ff */
[----:B------:R-:W-:Y:S01]  /*0a10*/  LEA.HI R5, R6, R15, RZ, 0x3 ;  /* 0x0000000f06057211 */ /* 0x000fe200078f18ff */
[----:B------:R-:W-:Y:S01]  /*0a20*/  IMAD.MOV.U32 R31, RZ, RZ, c[0x0][0x23c] ;  /* 0x00008f00ff1f7624 */ /* 0x000fe200078e00ff */
[----:B------:R-:W-:Y:S01]  /*0a30*/  SEL R25, R28, RZ, !P3 ;  /* 0x000000ff1c197207 */ /* 0x000fe20005800000 */
[----:B------:R-:W-:Y:S01]  /*0a40*/  IMAD.IADD R149, R14, 0x1, R9 ;  /* 0x000000010e957824 */ /* 0x000fe200078e0209 */
[----:B------:R-:W-:Y:S01]  /*0a50*/  LOP3.LUT R0, R5, 0xfffffff8, RZ, 0xc0, !PT ;  /* 0xfffffff805007812 */ /* 0x000fe200078ec0ff */
[----:B------:R-:W-:Y:S01]  /*0a60*/  IMAD.SHL.U32 R27, R31, 0x20, RZ ;  /* 0x000000201f1b7824 */ /* 0x000fe200078e00ff */
[----:B------:R-:W-:Y:S01]  /*0a70*/  SHF.R.S32.HI R95, RZ, 0x3, R5 ;  /* 0x00000003ff5f7819 */ /* 0x000fe20000011405 */
[----:B------:R-:W-:Y:S01]  /*0a80*/  IMAD.WIDE.U32 R180, R35, c[0x0][0x210], RZ ;  /* 0x0000840023b47a25 */ /* 0x000fe200078e00ff */
[----:B------:R-:W-:Y:S01]  /*0a90*/  SEL R98, R37, RZ, !P3 ;  /* 0x000000ff25627207 */ /* 0x000fe20005800000 */
[----:B------:R-:W-:Y:S01]  /*0aa0*/  UMOV UR8, 0x30 ;  /* 0x0000003000087882 */ /* 0x000fe20000000000 */
[----:B------:R-:W-:Y:S01]  /*0ab0*/  IADD3 R90, R4, -0x1, RZ ;  /* 0xffffffff045a7810 */ /* 0x000fe20007ffe0ff */
[----:B------:R-:W-:Y:S01]  /*0ac0*/  IMAD.IADD R26, R15, 0x1, -R0 ;  /* 0x000000010f1a7824 */ /* 0x000fe200078e0a00 */
[--C-:B------:R-:W-:Y:S01]  /*0ad0*/  SHF.R.S32.HI R10, RZ, 0x1f, R95.reuse ;  /* 0x0000001fff0a7819 */ /* 0x100fe2000001145f */
[----:B------:R-:W-:Y:S01]  /*0ae0*/  IMAD R0, R36, c[0x0][0x240], RZ ;  /* 0x0000900024007a24 */ /* 0x000fe200078e02ff */
[----:B------:R-:W-:Y:S01]  /*0af0*/  IADD3 R118, P0, R95, R13, RZ ;  /* 0x0000000d5f767210 */ /* 0x000fe20007f1e0ff */
[----:B------:R-:W-:Y:S01]  /*0b00*/  IMAD.SHL.U32 R20, R26, 0x8, RZ ;  /* 0x000000081a147824 */ /* 0x000fe200078e00ff */
[----:B------:R-:W-:Y:S01]  /*0b10*/  SHF.L.U64.HI R171, R152, R163, c[0x0][0x23c] ;  /* 0x00008f0098ab7619 */ /* 0x000fe200000102a3 */
[----:B------:R-:W-:Y:S01]  /*0b20*/  IMAD R0, R35, c[0x0][0x244], R0 ;  /* 0x0000910023007a24 */ /* 0x000fe200078e0200 */
[----:B------:R-:W-:Y:S01]  /*0b30*/  LEA.HI.X.SX32 R119, R13, R10, 0x1, P0 ;  /* 0x0000000a0d777211 */ /* 0x000fe200000f0eff */
[----:B------:R-:W-:Y:S01]  /*0b40*/  IMAD R4, R90, -0x40, -R95 ;  /* 0xffffffc05a047824 */ /* 0x000fe200078e0a5f */
[--C-:B------:R-:W-:Y:S01]  /*0b50*/  SHF.R.S32.HI R21, RZ, 0x1f, R20.reuse ;  /* 0x0000001fff157819 */ /* 0x100fe20000011414 */
[----:B------:R-:W-:Y:S01]  /*0b60*/  IMAD.WIDE.U32 R12, R152, 0x20, RZ ;  /* 0x00000020980c7825 */ /* 0x000fe200078e00ff */
[----:B------:R-:W-:Y:S01]  /*0b70*/  LEA.HI R6, R6, R15, RZ, 0x6 ;  /* 0x0000000f06067211 */ /* 0x000fe200078f30ff */
[----:B------:R-:W-:Y:S01]  /*0b80*/  ULDC UR5, c[0x0][0x284] ;  /* 0x0000a10000057ab9 */ /* 0x000fe20000000800 */
[----:B------:R-:W-:Y:S01]  /*0b90*/  SHF.L.U32 R179, R152, 0x6, RZ ;  /* 0x0000000698b37819 */ /* 0x000fe200000006ff */
[----:B-1----:R-:W-:Y:S01]  /*0ba0*/  IMAD.WIDE.U32 R2, R35, c[0x0][0x240], R20 ;  /* 0x0000900023027a25 */ /* 0x002fe200078e0014 */
[----:B------:R-:W-:Y:S01]  /*0bb0*/  SHF.R.S32.HI R5, RZ, 0x1f, R90 ;  /* 0x0000001fff057819 */ /* 0x000fe2000001145a */
[----:B------:R-:W-:Y:S01]  /*0bc0*/  ULDC UR4, c[0x0][0x294] ;  /* 0x0000a50000047ab9 */ /* 0x000fe20000000800 */
[C---:B------:R-:W-:Y:S01]  /*0bd0*/  IADD3 R91, R20.reuse, 0x40, RZ ;  /* 0x00000040145b7810 */ /* 0x040fe20007ffe0ff */
[----:B------:R-:W-:Y:S01]  /*0be0*/  IMAD.IADD R3, R3, 0x1, R0 ;  /* 0x0000000103037824 */ /* 0x000fe200078e0200 */
[----:B------:R-:W-:Y:S01]  /*0bf0*/  ISETP.GE.AND P6, PT, R20, c[0x0][0x1d4], PT ;  /* 0x0000750014007a0c */ /* 0x000fe20003fc6270 */
[----:B------:R-:W-:Y:S01]  /*0c00*/  IMAD R0, R25, c[0x0][0x248], RZ ;  /* 0x0000920019007a24 */ /* 0x000fe200078e02ff */
[----:B------:R-:W-:Y:S01]  /*0c10*/  ISETP.GE.AND P5, PT, R91, c[0x0][0x1d4], PT ;  /* 0x000075005b007a0c */ /* 0x000fe20003fa6270 */
[----:B------:R-:W-:Y:S01]  /*0c20*/  IMAD.WIDE.U32 R2, R98, c[0x0][0x248], R2 ;  /* 0x0000920062027a25 */ /* 0x000fe200078e0002 */
[----:B------:R-:W-:Y:S01]  /*0c30*/  SHF.L.U32 R32, R26, 0x2, RZ ;  /* 0x000000021a207819 */ /* 0x000fe200000006ff */
[----:B------:R-:W-:Y:S01]  /*0c40*/  UIMAD UR5, UR8, UR5, URZ ;  /* 0x00000005080572a4 */ /* 0x000fe2000f8e023f */
[C---:B------:R-:W-:Y:S01]  /*0c50*/  IADD3 R161, R95.reuse, 0x10, RZ ;  /* 0x000000105fa17810 */ /* 0x040fe20007ffe0ff */
[----:B------:R-:W-:Y:S01]  /*0c60*/  IMAD R0, R98, c[0x0][0x24c], R0 ;  /* 0x0000930062007a24 */ /* 0x000fe200078e0200 */
[----:B------:R-:W-:Y:S01]  /*0c70*/  SHF.R.S32.HI R33, RZ, 0x1f, R32 ;  /* 0x0000001fff217819 */ /* 0x000fe20000011420 */
[----:B------:R-:W-:Y:S01]  /*0c80*/  IMAD.IADD R8, R4, 0x1, R34 ;  /* 0x0000000104087824 */ /* 0x000fe200078e0222 */
[----:B------:R-:W-:Y:S01]  /*0c90*/  IADD3 R159, R95, 0x30, RZ ;  /* 0x000000305f9f7810 */ /* 0x000fe20007ffe0ff */
[----:B------:R-:W-:Y:S01]  /*0ca0*/  IMAD.IADD R3, R3, 0x1, R0 ;  /* 0x0000000103037824 */ /* 0x000fe200078e0200 */
[----:B------:R-:W-:Y:S01]  /*0cb0*/  IADD3 R160, R95, 0x20, RZ ;  /* 0x000000205fa07810 */ /* 0x000fe20007ffe0ff */
[----:B------:R-:W-:Y:S01]  /*0cc0*/  IMAD R0, R119, c[0x0][0x238], RZ ;  /* 0x00008e0077007a24 */ /* 0x000fe200078e02ff */
[----:B------:R-:W-:Y:S01]  /*0cd0*/  ISETP.GE.AND P0, PT, R8, 0x11, PT ;  /* 0x000000110800780c */ /* 0x000fe20003f06270 */
[----:B------:R-:W-:Y:S01]  /*0ce0*/  IMAD.WIDE.U32 R130, R118, c[0x0][0x238], R2 ;  /* 0x00008e0076827a25 */ /* 0x000fe200078e0002 */
[----:B------:R-:W-:Y:S01]  /*0cf0*/  ISETP.GE.AND P1, PT, R8, 0x1, PT ;  /* 0x000000010800780c */ /* 0x000fe20003f26270 */
[----:B------:R-:W-:Y:S01]  /*0d00*/  UIMAD UR4, UR8, UR4, URZ ;  /* 0x00000004080472a4 */ /* 0x000fe2000f8e023f */
[----:B------:R-:W-:Y:S01]  /*0d10*/  SHF.R.S32.HI R82, RZ, 0x1f, R91 ;  /* 0x0000001fff527819 */ /* 0x000fe2000001145b */
[----:B------:R-:W-:Y:S01]  /*0d20*/  IMAD R0, R118, c[0x0][0x23c], R0 ;  /* 0x00008f0076007a24 */ /* 0x000fe200078e0200 */
[----:B------:R-:W-:Y:S01]  /*0d30*/  MOV R157, 0x5 ;  /* 0x00000005009d7802 */ /* 0x000fe20000000f00 */
[----:B------:R-:W-:Y:S01]  /*0d40*/  IMAD R2, R171, R90, RZ ;  /* 0x0000005aab027224 */ /* 0x000fe200078e02ff */
[----:B------:R-:W-:Y:S01]  /*0d50*/  LEA.HI R82, R82, R91, RZ, 0x3 ;  /* 0x0000005b52527211 */ /* 0x000fe200078f18ff */
[----:B------:R-:W-:Y:S01]  /*0d60*/  IMAD.IADD R129, R131, 0x1, R0 ;  /* 0x0000000183817824 */ /* 0x000fe200078e0200 */
[----:B------:R-:W-:Y:S01]  /*0d70*/  P2R R150, PR, RZ, 0x20 ;  /* 0x00000020ff967803 */ /* 0x000fe20000000000 */
[----:B------:R-:W-:Y:S01]  /*0d80*/  IMAD.MOV.U32 R128, RZ, RZ, R130 ;  /* 0x000000ffff807224 */ /* 0x000fe200078e0082 */
[----:B------:R-:W-:Y:S01]  /*0d90*/  LOP3.LUT R82, R82, 0xfffffff8, RZ, 0xc0, !PT ;  /* 0xfffffff852527812 */ /* 0x000fe200078ec0ff */
[----:B------:R-:W-:Y:S01]  /*0da0*/  IMAD.SHL.U32 R3, R95, 0x40, RZ ;  /* 0x000000405f037824 */ /* 0x000fe200078e00ff */
[----:B------:R-:W-:Y:S01]  /*0db0*/  P2R R151, PR, RZ, 0x40 ;  /* 0x00000040ff977803 */ /* 0x000fe20000000000 */
[----:B------:R-:W-:Y:S01]  /*0dc0*/  IMAD.SHL.U32 R0, R6, 0x8, RZ ;  /* 0x0000000806007824 */ /* 0x000fe200078e00ff */
[----:B------:R-:W-:Y:S01]  /*0dd0*/  SHF.R.S32.HI R92, RZ, 0x1f, R82 ;  /* 0x0000001fff5c7819 */ /* 0x000fe20000011452 */
[-C--:B------:R-:W-:Y:S01]  /*0de0*/  IMAD R2, R5, R179.reuse, R2 ;  /* 0x000000b305027224 */ /* 0x080fe200078e0202 */
[----:B------:R-:W-:Y:S01]  /*0df0*/  LOP3.LUT R127, R3, 0x1c0, RZ, 0xc0, !PT ;  /* 0x000001c0037f7812 */ /* 0x000fe200078ec0ff */
[----:B------:R-:W-:Y:S01]  /*0e00*/  IMAD.WIDE.U32 R18, R90, R179, R128 ;  /* 0x000000b35a127225 */ /* 0x000fe200078e0080 */
[----:B------:R-:W-:-:S02]  /*0e10*/  LOP3.LUT R135, R0, 0xfffffe00, RZ, 0xc0, !PT ;  /* 0xfffffe0000877812 */ /* 0x000fc400078ec0ff */
[----:B------:R-:W-:Y:S01]  /*0e20*/  LOP3.LUT R77, R127, 0x38, R20, 0xf8, !PT ;  /* 0x000000387f4d7812 */ /* 0x000fe200078ef814 */
[----:B------:R-:W-:Y:S01]  /*0e30*/  IMAD.IADD R27, R13, 0x1, R27 ;  /* 0x000000010d1b7824 */ /* 0x000fe200078e021b */
[----:B------:R-:W-:Y:S01]  /*0e40*/  IADD3 R3, R19, R2, RZ ;  /* 0x0000000213037210 */ /* 0x000fe20007ffe0ff */
[C---:B------:R-:W-:Y:S01]  /*0e50*/  IMAD.WIDE.U32 R16, R95.reuse, c[0x0][0x290], R32 ;  /* 0x0000a4005f107a25 */ /* 0x040fe200078e0020 */
[----:B------:R-:W-:Y:S02]  /*0e60*/  @P0 LEA R0, P2, R152, R18, 0x4 ;  /* 0x0000001298000211 */ /* 0x000fe400078420ff */
[----:B------:R-:W-:Y:S01]  /*0e70*/  SHF.R.U32.HI R172, RZ, 0x3, R127 ;  /* 0x00000003ffac7819 */ /* 0x000fe2000001167f */
[----:B------:R-:W-:Y:S01]  /*0e80*/  IMAD.WIDE.U32 R22, R95, c[0x0][0x290], R20 ;  /* 0x0000a4005f167a25 */ /* 0x000fe200078e0014 */
[----:B------:R-:W-:Y:S02]  /*0e90*/  @P1 LEA R6, P3, R18, c[0x0][0x220], 0x1 ;  /* 0x0000880012061a11 */ /* 0x000fe400078608ff */
[----:B------:R-:W-:Y:S01]  /*0ea0*/  @P0 LEA.HI.X R2, R152, R3, R31, 0x4, P2 ;  /* 0x0000000398020211 */ /* 0x000fe200010f241f */
[----:B------:R-:W-:Y:S01]  /*0eb0*/  IMAD.WIDE.U32 R182, R35, c[0x0][0x1e8], RZ ;  /* 0x00007a0023b67a25 */ /* 0x000fe200078e00ff */
[----:B------:R-:W-:-:S02]  /*0ec0*/  ISETP.GE.AND P2, PT, R8, 0x21, PT ;  /* 0x000000210800780c */ /* 0x000fc40003f46270 */
[----:B------:R-:W-:Y:S01]  /*0ed0*/  LOP3.LUT R77, R135, R77, R172, 0xf6, !PT ;  /* 0x0000004d874d7212 */ /* 0x000fe200078ef6ac */
[----:B------:R-:W-:Y:S01]  /*0ee0*/  IMAD.MOV.U32 R185, RZ, RZ, c[0x0][0x2b8] ;  /* 0x0000ae00ffb97624 */ /* 0x000fe200078e00ff */
[----:B------:R-:W-:Y:S01]  /*0ef0*/  @P1 LEA.HI.X R7, R18, c[0x0][0x224], R3, 0x1, P3 ;  /* 0x0000890012071a11 */ /* 0x000fe200018f0c03 */
[----:B------:R-:W-:Y:S01]  /*0f00*/  IMAD.MOV.U32 R184, RZ, RZ, c[0x0][0x27c] ;  /* 0x00009f00ffb87624 */ /* 0x000fe200078e00ff */
[C---:B------:R-:W-:Y:S01]  /*0f10*/  @P0 LEA R4, P3, R0.reuse, c[0x0][0x220], 0x1 ;  /* 0x0000880000040a11 */ /* 0x040fe200078608ff */
[----:B------:R-:W-:Y:S02]  /*0f20*/  IMAD.SHL.U32 R77, R77, 0x2, RZ ;  /* 0x000000024d4d7824 */ /* 0x000fe400078e00ff */
[----:B------:R-:W-:Y:S01]  /*0f30*/  IMAD.MOV.U32 R153, RZ, RZ, c[0x0][0x27c] ;  /* 0x00009f00ff997624 */ /* 0x000fe200078e00ff */
[----:B------:R-:W-:Y:S01]  /*0f40*/  @P0 LEA.HI.X R5, R0, c[0x0][0x224], R2, 0x1, P3 ;  /* 0x0000890000050a11 */ /* 0x000fe200018f0c02 */
[----:B------:R-:W-:Y:S01]  /*0f50*/  IMAD R2, R36, c[0x0][0x260], RZ ;  /* 0x0000980024027a24 */ /* 0x000fe200078e02ff */
[----:B------:R-:W-:Y:S01]  /*0f60*/  @!PT LDS RZ, [RZ] ;  /* 0x00000000fffff984 */ /* 0x000fe20000000800 */
[----:B------:R-:W-:Y:S01]  /*0f70*/  @!PT LDS RZ, [RZ] ;  /* 0x00000000fffff984 */ /* 0x000fe20000000800 */
[----:B------:R-:W-:Y:S01]  /*0f80*/  @!PT LDS RZ, [RZ] ;  /* 0x00000000fffff984 */ /* 0x000fe20000000800 */
[----:B------:R1:W-:Y:S01]  /*0f90*/  @P1 LDGSTS.E.BYPASS.LTC128B.128 [R77+0x4100], [R6.64], !P6 ;  /* 0x04100000064d1fae */ /* 0x0003e2000f101d46 */
[----:B------:R-:W-:Y:S01]  /*0fa0*/  IADD3 R123, P3, R12, 0x80, RZ ;  /* 0x000000800c7b7810 */ /* 0x000fe20007f7e0ff */
[----:B------:R-:W-:-:S02]  /*0fb0*/  IMAD.SHL.U32 R154, R152, 0x20, RZ ;  /* 0x00000020989a7824 */ /* 0x000fc400078e00ff */
[----:B------:R1:W-:Y:S01]  /*0fc0*/  @P1 LDGSTS.E.BYPASS.LTC128B.128 [R77+0x6100], [R6.64+0x80], !P5 ;  /* 0x06100080064d1fae */ /* 0x0003e2000e901d46 */
[----:B------:R-:W-:Y:S01]  /*0fd0*/  IMAD R2, R35, c[0x0][0x264], R2 ;  /* 0x0000990023027a24 */ /* 0x000fe200078e0202 */
[----:B------:R-:W-:Y:S01]  /*0fe0*/  @P2 IADD3 R0, P1, R18, R12, RZ ;  /* 0x0000000c12002210 */ /* 0x000fe20007f3e0ff */
[----:B------:R-:W-:Y:S01]  /*0ff0*/  IMAD.IADD R145, R34, 0x1, -R95 ;  /* 0x0000000122917824 */ /* 0x000fe200078e0a5f */
[----:B------:R3:W-:Y:S01]  /*1000*/  @P0 LDGSTS.E.BYPASS.LTC128B.128 [R77+0x4900], [R4.64], !P6 ;  /* 0x04900000044d0fae */ /* 0x0007e2000f101d46 */
[----:B------:R-:W-:Y:S01]  /*1010*/  IMAD.SHL.U32 R153, R153, 0x2, RZ ;  /* 0x0000000299997824 */ /* 0x000fe200078e00ff */
[----:B------:R-:W-:Y:S01]  /*1020*/  IADD3 R34, R32, 0x20, RZ ;  /* 0x0000002020227810 */ /* 0x000fe20007ffe0ff */
[----:B------:R-:W-:Y:S01]  /*1030*/  IMAD.X R120, RZ, RZ, R27, P3 ;  /* 0x000000ffff787224 */ /* 0x000fe200018e061b */
[----:B------:R3:W-:Y:S01]  /*1040*/  @P0 LDGSTS.E.BYPASS.LTC128B.128 [R77+0x6900], [R4.64+0x80], !P5 ;  /* 0x06900080044d0fae */ /* 0x0007e2000e901d46 */
[----:B------:R-:W-:Y:S01]  /*1050*/  ISETP.GT.AND P0, PT, R8, 0x30, PT ;  /* 0x000000300800780c */ /* 0x000fe20003f04270 */
[----:B------:R-:W-:-:S04]  /*1060*/  IMAD.WIDE.U32 R8, R95, c[0x0][0x280], R32 ;  /* 0x0000a0005f087a25 */ /* 0x000fc800078e0020 */
[----:B------:R-:W-:Y:S02]  /*1070*/  IMAD.MOV.U32 R12, RZ, RZ, R8 ;  /* 0x000000ffff0c7224 */ /* 0x000fe400078e0008 */
[----:B------:R-:W-:Y:S02]  /*1080*/  IMAD.MOV.U32 R8, RZ, RZ, R22 ;  /* 0x000000ffff087224 */ /* 0x000fe400078e0016 */
[----:B------:R-:W-:Y:S02]  /*1090*/  IMAD R117, R26, 0x10, R95 ;  /* 0x000000101a757824 */ /* 0x000fe400078e025f */
[----:B-1----:R-:W-:-:S04]  /*10a0*/  IMAD.WIDE.U32 R6, R35, c[0x0][0x260], R20 ;  /* 0x0000980023067a25 */ /* 0x002fc800078e0014 */
[----:B---3--:R-:W-:Y:S02]  /*10b0*/  IMAD.IADD R5, R7, 0x1, R2 ;  /* 0x0000000107057824 */ /* 0x008fe400078e0202 */
[----:B------:R-:W-:Y:S01]  /*10c0*/  @P2 IMAD.X R7, R27, 0x1, R3, P1 ;  /* 0x000000011b072824 */ /* 0x000fe200008e0603 */
[----:B------:R-:W-:Y:S01]  /*10d0*/  @P2 LEA R14, P1, R0, c[0x0][0x220], 0x1 ;  /* 0x00008800000e2a11 */ /* 0x000fe200078208ff */
[----:B------:R-:W-:Y:S02]  /*10e0*/  IMAD R2, R10, c[0x0][0x280], RZ ;  /* 0x0000a0000a027a24 */ /* 0x000fe400078e02ff */
[----:B------:R-:W-:Y:S01]  /*10f0*/  IMAD.MOV.U32 R4, RZ, RZ, R6 ;  /* 0x000000ffff047224 */ /* 0x000fe200078e0006 */
[----:B------:R-:W-:Y:S01]  /*1100*/  @P2 LEA.HI.X R15, R0, c[0x0][0x224], R7, 0x1, P1 ;  /* 0x00008900000f2a11 */ /* 0x000fe200008f0c07 */
[----:B------:R-:W-:Y:S01]  /*1110*/  IMAD R0, R10, c[0x0][0x290], RZ ;  /* 0x0000a4000a007a24 */ /* 0x000fe200078e02ff */
[----:B------:R-:W-:Y:S01]  /*1120*/  ISETP.GE.AND P1, PT, R20, c[0x0][0x27c], PT ;  /* 0x00009f0014007a0c */ /* 0x000fe20003f26270 */
[----:B------:R-:W-:-:S02]  /*1130*/  IMAD R2, R95, c[0x0][0x284], R2 ;  /* 0x0000a1005f027a24 */ /* 0x000fc400078e0202 */
[C---:B------:R-:W-:Y:S01]  /*1140*/  IMAD.WIDE.U32 R6, R95.reuse, c[0x0][0x280], R20 ;  /* 0x0000a0005f067a25 */ /* 0x040fe200078e0014 */
[----:B------:R-:W-:Y:S01]  /*1150*/  SEL R10, RZ, c[0x0][0x27c], !P1 ;  /* 0x00009f00ff0a7a07 */ /* 0x000fe20004800000 */
[----:B------:R1:W-:Y:S01]  /*1160*/  @P2 LDGSTS.E.BYPASS.LTC128B.128 [R77+0x5100], [R14.64], !P6 ;  /* 0x051000000e4d2fae */ /* 0x0003e2000f101d46 */
[----:B------:R-:W-:Y:S01]  /*1170*/  P2R R148, PR, RZ, 0x2 ;  /* 0x00000002ff947803 */ /* 0x000fe20000000000 */
[----:B------:R-:W-:Y:S02]  /*1180*/  IMAD R0, R95, c[0x0][0x294], R0 ;  /* 0x0000a5005f007a24 */ /* 0x000fe400078e0200 */
[----:B------:R-:W-:Y:S01]  /*1190*/  IMAD.IADD R13, R9, 0x1, R2 ;  /* 0x00000001090d7824 */ /* 0x000fe200078e0202 */
[----:B------:R1:W-:Y:S01]  /*11a0*/  @P2 LDGSTS.E.BYPASS.LTC128B.128 [R77+0x7100], [R14.64+0x80], !P5 ;  /* 0x071000800e4d2fae */ /* 0x0003e2000e901d46 */
[----:B------:R-:W-:Y:S01]  /*11b0*/  IMAD.IADD R11, R2, 0x1, R7 ;  /* 0x00000001020b7824 */ /* 0x000fe200078e0207 */
[----:B------:R-:W-:Y:S01]  /*11c0*/  IADD3 R7, R17, R0, RZ ;  /* 0x0000000011077210 */ /* 0x000fe20007ffe0ff */
[----:B------:R-:W-:-:S02]  /*11d0*/  IMAD.IADD R2, R20, 0x1, R10 ;  /* 0x0000000114027824 */ /* 0x000fc400078e020a */
[----:B------:R-:W-:Y:S02]  /*11e0*/  IMAD.IADD R9, R0, 0x1, R23 ;  /* 0x0000000100097824 */ /* 0x000fe400078e0217 */
[----:B------:R-:W-:Y:S01]  /*11f0*/  IMAD.MOV.U32 R10, RZ, RZ, R6 ;  /* 0x000000ffff0a7224 */ /* 0x000fe200078e0006 */
[----:B------:R-:W-:Y:S01]  /*1200*/  SHF.R.S32.HI R0, RZ, 0x1f, R2 ;  /* 0x0000001fff007819 */ /* 0x000fe20000011402 */
[----:B------:R-:W-:Y:S02]  /*1210*/  IMAD.MOV.U32 R6, RZ, RZ, R16 ;  /* 0x000000ffff067224 */ /* 0x000fe400078e0010 */
[----:B------:R-:W-:Y:S01]  /*1220*/  IMAD R17, R25, c[0x0][0x268], RZ ;  /* 0x00009a0019117a24 */ /* 0x000fe200078e02ff */
[-C--:B------:R-:W-:Y:S01]  /*1230*/  LEA.HI R16, R0, R2.reuse, RZ, 0x3 ;  /* 0x0000000200107211 */ /* 0x080fe200078f18ff */
[----:B------:R-:W-:Y:S01]  /*1240*/  IMAD.WIDE.U32 R100, R24, c[0x0][0x290], R8 ;  /* 0x0000a40018647a25 */ /* 0x000fe200078e0008 */
[----:B------:R-:W-:Y:S02]  /*1250*/  LEA.HI R19, R0, R2, RZ, 0x6 ;  /* 0x0000000200137211 */ /* 0x000fe400078f30ff */
[----:B------:R-:W-:Y:S01]  /*1260*/  SHF.R.S32.HI R0, RZ, 0x1f, R24 ;  /* 0x0000001fff007819 */ /* 0x000fe20000011418 */
[C---:B------:R-:W-:Y:S01]  /*1270*/  IMAD R17, R98.reuse, c[0x0][0x26c], R17 ;  /* 0x00009b0062117a24 */ /* 0x040fe200078e0211 */
[----:B------:R-:W-:Y:S01]  /*1280*/  @P0 MOV R2, R18 ;  /* 0x0000001200020202 */ /* 0x000fe20000000f00 */
[----:B------:R-:W-:Y:S01]  /*1290*/  IMAD.WIDE.U32 R98, R98, c[0x0][0x268], R4 ;  /* 0x00009a0062627a25 */ /* 0x000fe200078e0004 */
[----:B------:R-:W-:-:S02]  /*12a0*/  SHF.R.S32.HI R8, RZ, 0x1f, R159 ;  /* 0x0000001fff087819 */ /* 0x000fc4000001149f */
[----:B------:R-:W-:Y:S01]  /*12b0*/  LOP3.LUT R93, R16, 0xfffffff8, RZ, 0xc0, !PT ;  /* 0xfffffff8105d7812 */ /* 0x000fe200078ec0ff */
[C---:B------:R-:W-:Y:S01]  /*12c0*/  IMAD R5, R0.reuse, c[0x0][0x280], RZ ;  /* 0x0000a00000057a24 */ /* 0x040fe200078e02ff */
[----:B------:R-:W-:Y:S01]  /*12d0*/  SHF.R.S32.HI R114, RZ, 0x3, R16 ;  /* 0x00000003ff727819 */ /* 0x000fe20000011410 */
[----:B------:R-:W-:Y:S01]  /*12e0*/  IMAD R4, R0, c[0x0][0x290], RZ ;  /* 0x0000a40000047a24 */ /* 0x000fe200078e02ff */
[----:B------:R-:W-:Y:S01]  /*12f0*/  IADD3 R108, R99, R17, RZ ;  /* 0x00000011636c7210 */ /* 0x000fe20007ffe0ff */
[----:B------:R-:W-:Y:S01]  /*1300*/  @P0 IMAD R0, R31, 0x30, RZ ;  /* 0x000000301f000824 */ /* 0x000fe200078e02ff */
[----:B------:R-:W-:Y:S01]  /*1310*/  SHF.R.S32.HI R113, RZ, 0x1f, R93 ;  /* 0x0000001fff717819 */ /* 0x000fe2000001145d */
[C---:B------:R-:W-:Y:S01]  /*1320*/  @P0 IMAD.WIDE.U32 R2, R152.reuse, 0x30, R2 ;  /* 0x0000003098020825 */ /* 0x040fe200078e0002 */
[----:B------:R-:W-:-:S03]  /*1330*/  SHF.L.U64.HI R152, R152, R157, c[0x0][0x23c] ;  /* 0x00008f0098987619 */ /* 0x000fc6000001029d */
[----:B------:R-:W-:Y:S01]  /*1340*/  IMAD R109, R24, c[0x0][0x294], R4 ;  /* 0x0000a500186d7a24 */ /* 0x000fe200078e0204 */
[----:B------:R-:W-:Y:S01]  /*1350*/  @P0 LEA R4, P1, R2, c[0x0][0x220], 0x1 ;  /* 0x0000880002040a11 */ /* 0x000fe200078208ff */
[----:B------:R-:W-:Y:S02]  /*1360*/  @P0 IMAD.IADD R0, R3, 0x1, R0 ;  /* 0x0000000103000824 */ /* 0x000fe400078e0200 */
[C---:B------:R-:W-:Y:S02]  /*1370*/  IMAD R110, R24.reuse, c[0x0][0x284], R5 ;  /* 0x0000a100186e7a24 */ /* 0x040fe400078e0205 */
[----:B------:R-:W-:Y:S01]  /*1380*/  IMAD.WIDE.U32 R104, R24, c[0x0][0x290], R6 ;  /* 0x0000a40018687a25 */ /* 0x000fe200078e0006 */
[----:B------:R-:W-:Y:S02]  /*1390*/  @P0 LEA.HI.X R5, R2, c[0x0][0x224], R0, 0x1, P1 ;  /* 0x0000890002050a11 */ /* 0x000fe400008f0c00 */
[----:B------:R-:W-:Y:S01]  /*13a0*/  SHF.R.S32.HI R7, RZ, 0x1f, R161 ;  /* 0x0000001fff077819 */ /* 0x000fe200000114a1 */
[----:B------:R-:W-:Y:S01]  /*13b0*/  IMAD.SHL.U32 R0, R161, 0x40, RZ ;  /* 0x00000040a1007824 */ /* 0x000fe200078e00ff */
[----:B------:R-:W-:Y:S01]  /*13c0*/  SHF.R.S32.HI R2, RZ, 0x1f, R160 ;  /* 0x0000001fff027819 */ /* 0x000fe200000114a0 */
[----:B------:R-:W-:Y:S01]  /*13d0*/  IMAD.SHL.U32 R3, R160, 0x40, RZ ;  /* 0x00000040a0037824 */ /* 0x000fe200078e00ff */
[----:B------:R-:W-:Y:S01]  /*13e0*/  LEA.HI R7, R7, R161, RZ, 0x3 ;  /* 0x000000a107077211 */ /* 0x000fe200078f18ff */
[----:B------:R-:W-:Y:S01]  /*13f0*/  IMAD.SHL.U32 R6, R159, 0x40, RZ ;  /* 0x000000409f067824 */ /* 0x000fe200078e00ff */
[----:B------:R-:W-:Y:S01]  /*1400*/  LOP3.LUT R126, R0, 0x1c0, RZ, 0xc0, !PT ;  /* 0x000001c0007e7812 */ /* 0x000fe200078ec0ff */
[----:B------:R3:W-:Y:S01]  /*1410*/  @P0 LDGSTS.E.BYPASS.LTC128B.128 [R77+0x5900], [R4.64], !P6 ;  /* 0x05900000044d0fae */ /* 0x0007e2000f101d46 */
[----:B------:R-:W-:Y:S01]  /*1420*/  LEA.HI R0, R8, R159, RZ, 0x3 ;  /* 0x0000009f08007211 */ /* 0x000fe200078f18ff */
[----:B------:R-:W-:Y:S01]  /*1430*/  IMAD.WIDE.U32 R102, R24, c[0x0][0x280], R10 ;  /* 0x0000a00018667a25 */ /* 0x000fe200078e000a */
[----:B------:R-:W-:Y:S01]  /*1440*/  LEA.HI R2, R2, R160, RZ, 0x3 ;  /* 0x000000a002027211 */ /* 0x000fe200078f18ff */
[----:B------:R3:W-:Y:S01]  /*1450*/  @P0 LDGSTS.E.BYPASS.LTC128B.128 [R77+0x7900], [R4.64+0x80], !P5 ;  /* 0x07900080044d0fae */ /* 0x0007e2000e901d46 */
[----:B------:R-:W-:Y:S01]  /*1460*/  LOP3.LUT R125, R3, 0x1c0, RZ, 0xc0, !PT ;  /* 0x000001c0037d7812 */ /* 0x000fe200078ec0ff */
[----:B------:R-:W-:Y:S01]  /*1470*/  IMAD.SHL.U32 R0, R0, 0x40, RZ ;  /* 0x0000004000007824 */ /* 0x000fe200078e00ff */
[----:B------:R-:W-:Y:S01]  /*1480*/  SHF.L.U32 R2, R2, 0x6, RZ ;  /* 0x0000000602027819 */ /* 0x000fe200000006ff */
[----:B------:R-:W-:Y:S01]  /*1490*/  IMAD.SHL.U32 R3, R7, 0x40, RZ ;  /* 0x0000004007037824 */ /* 0x000fe200078e00ff */
[----:B------:R-:W-:Y:S01]  /*14a0*/  LOP3.LUT R124, R6, 0x1c0, RZ, 0xc0, !PT ;  /* 0x000001c0067c7812 */ /* 0x000fe200078ec0ff */
[----:B------:R-:W0:Y:S01]  /*14b0*/  LDGDEPBAR ;  /* 0x00000000000079af */ /* 0x000e220000000000 */
[----:B------:R-:W-:Y:S01]  /*14c0*/  LOP3.LUT R136, R0, 0xfffffe00, RZ, 0xc0, !PT ;  /* 0xfffffe0000887812 */ /* 0x000fe200078ec0ff */
[----:B------:R-:W-:Y:S01]  /*14d0*/  IMAD.SHL.U32 R0, R19, 0x40, RZ ;  /* 0x0000004013007824 */ /* 0x000fe200078e00ff */
[----:B------:R-:W-:Y:S01]  /*14e0*/  LOP3.LUT R138, R3, 0xfffffe00, RZ, 0xc0, !PT ;  /* 0xfffffe00038a7812 */ /* 0x000fe200078ec0ff */
[----:B------:R-:W-:Y:S01]  /*14f0*/  IMAD.MOV.U32 R10, RZ, RZ, c[0x0][0x280] ;  /* 0x0000a000ff0a7624 */ /* 0x000fe200078e00ff */
[----:B------:R-:W-:Y:S01]  /*1500*/  LOP3.LUT R137, R2, 0xfffffe00, RZ, 0xc0, !PT ;  /* 0xfffffe0002897812 */ /* 0x000fe200078ec0ff */
[----:B------:R-:W-:Y:S01]  /*1510*/  IMAD.WIDE.U32 R106, R24, c[0x0][0x280], R12 ;  /* 0x0000a000186a7a25 */ /* 0x000fe200078e000c */
[----:B------:R-:W-:-:S02]  /*1520*/  LOP3.LUT R3, R127, 0x38, R16, 0xf8, !PT ;  /* 0x000000387f037812 */ /* 0x000fc400078ef810 */
[----:B------:R-:W-:Y:S01]  /*1530*/  SHF.R.U32.HI R170, RZ, 0x3, R126 ;  /* 0x00000003ffaa7819 */ /* 0x000fe2000001167e */
[----:B------:R-:W-:Y:S01]  /*1540*/  IMAD.WIDE.U32 R166, R10, 0x30, RZ ;  /* 0x000000300aa67825 */ /* 0x000fe200078e00ff */
[----:B------:R-:W-:Y:S02]  /*1550*/  LOP3.LUT R2, R126, 0x38, R16, 0xf8, !PT ;  /* 0x000000387e027812 */ /* 0x000fe400078ef810 */
[----:B------:R-:W-:Y:S01]  /*1560*/  SHF.R.U32.HI R169, RZ, 0x3, R125 ;  /* 0x00000003ffa97819 */ /* 0x000fe2000001167d */
[----:B------:R-:W-:Y:S01]  /*1570*/  IMAD.IADD R112, R107, 0x1, R110 ;  /* 0x000000016b707824 */ /* 0x000fe200078e026e */
[----:B------:R-:W-:Y:S01]  /*1580*/  SHF.R.U32.HI R168, RZ, 0x3, R124 ;  /* 0x00000003ffa87819 */ /* 0x000fe2000001167c */
[----:B------:R-:W-:Y:S01]  /*1590*/  IMAD.IADD R111, R105, 0x1, R109 ;  /* 0x00000001696f7824 */ /* 0x000fe200078e026d */
[--C-:B------:R-:W-:Y:S01]  /*15a0*/  LOP3.LUT R7, R125, 0x38, R16.reuse, 0xf8, !PT ;  /* 0x000000387d077812 */ /* 0x100fe200078ef810 */
[----:B------:R-:W-:Y:S01]  /*15b0*/  IMAD.SHL.U32 R177, R10, 0x40, RZ ;  /* 0x000000400ab17824 */ /* 0x000fe200078e00ff */
[----:B------:R-:W-:Y:S01]  /*15c0*/  LOP3.LUT R9, R124, 0x38, R16, 0xf8, !PT ;  /* 0x000000387c097812 */ /* 0x000fe200078ef810 */
[----:B------:R-:W-:Y:S01]  /*15d0*/  IMAD.SHL.U32 R178, R10, 0x10, RZ ;  /* 0x000000100ab27824 */ /* 0x000fe200078e00ff */
[----:B------:R-:W-:Y:S01]  /*15e0*/  LOP3.LUT R0, R0, 0xfffff000, RZ, 0xc0, !PT ;  /* 0xfffff00000007812 */ /* 0x000fe200078ec0ff */
[----:B---3--:R-:W-:Y:S01]  /*15f0*/  IMAD R4, R36, c[0x0][0x1e8], RZ ;  /* 0x00007a0024047a24 */ /* 0x008fe200078e02ff */
[----:B------:R-:W-:Y:S01]  /*1600*/  LOP3.LUT R8, R3, R172, RZ, 0x3c, !PT ;  /* 0x000000ac03087212 */ /* 0x000fe200078e3cff */
[----:B------:R-:W-:Y:S01]  /*1610*/  IMAD.MOV.U32 R5, RZ, RZ, c[0x0][0x290] ;  /* 0x0000a400ff057624 */ /* 0x000fe200078e00ff */
[----:B------:R-:W-:Y:S01]  /*1620*/  LOP3.LUT R6, R2, R170, RZ, 0x3c, !PT ;  /* 0x000000aa02067212 */ /* 0x000fe200078e3cff */
[----:B------:R-:W-:Y:S01]  /*1630*/  IMAD R4, R35, c[0x0][0x1ec], R4 ;  /* 0x00007b0023047a24 */ /* 0x000fe200078e0204 */
[----:B------:R-:W-:Y:S01]  /*1640*/  LOP3.LUT R3, R7, R169, RZ, 0x3c, !PT ;  /* 0x000000a907037212 */ /* 0x000fe200078e3cff */
[----:B------:R-:W-:Y:S01]  /*1650*/  IMAD.WIDE.U32 R164, R5, 0x30, RZ ;  /* 0x0000003005a47825 */ /* 0x000fe200078e00ff */
[----:B------:R-:W-:-:S02]  /*1660*/  LOP3.LUT R2, R9, R168, RZ, 0x3c, !PT ;  /* 0x000000a809027212 */ /* 0x000fc400078e3cff */
[-C--:B------:R-:W-:Y:S01]  /*1670*/  IADD3 R9, R8, R0.reuse, R135 ;  /* 0x0000000008097210 */ /* 0x080fe20007ffe087 */
[C---:B------:R-:W-:Y:S01]  /*1680*/  IMAD.SHL.U32 R176, R5.reuse, 0x20, RZ ;  /* 0x0000002005b07824 */ /* 0x040fe200078e00ff */
[-C--:B------:R-:W-:Y:S01]  /*1690*/  IADD3 R8, R6, R0.reuse, R138 ;  /* 0x0000000006087210 */ /* 0x080fe20007ffe08a */
[----:B------:R-:W-:Y:S01]  /*16a0*/  IMAD.SHL.U32 R173, R5, 0x40, RZ ;  /* 0x0000004005ad7824 */ /* 0x000fe200078e00ff */
[-C--:B------:R-:W-:Y:S01]  /*16b0*/  IADD3 R7, R3, R0.reuse, R137 ;  /* 0x0000000003077210 */ /* 0x080fe20007ffe089 */
[----:B------:R-:W-:Y:S01]  /*16c0*/  IMAD.SHL.U32 R174, R5, 0x10, RZ ;  /* 0x0000001005ae7824 */ /* 0x000fe200078e00ff */
[----:B------:R-:W-:Y:S01]  /*16d0*/  IADD3 R6, R2, R0, R136 ;  /* 0x0000000002067210 */ /* 0x000fe20007ffe088 */
[----:B------:R-:W-:Y:S01]  /*16e0*/  IMAD R0, R36, c[0x0][0x210], RZ ;  /* 0x0000840024007a24 */ /* 0x000fe200078e02ff */
[----:B------:R-:W-:Y:S01]  /*16f0*/  SHF.L.U64.HI R156, R10, R157, c[0x0][0x284] ;  /* 0x0000a1000a9c7619 */ /* 0x000fe2000001029d */
[----:B------:R-:W-:Y:S01]  /*1700*/  IMAD.IADD R110, R110, 0x1, R103 ;  /* 0x000000016e6e7824 */ /* 0x000fe200078e0267 */
[C---:B------:R-:W-:Y:S01]  /*1710*/  SHF.L.U64.HI R162, R10.reuse, R163, c[0x0][0x284] ;  /* 0x0000a1000aa27619 */ /* 0x040fe200000102a3 */
[----:B------:R-:W-:Y:S01]  /*1720*/  IMAD R0, R35, c[0x0][0x214], R0 ;  /* 0x0000850023007a24 */ /* 0x000fe200078e0200 */
[----:B------:R-:W-:Y:S01]  /*1730*/  SHF.L.U64.HI R157, R5, R157, c[0x0][0x294] ;  /* 0x0000a500059d7619 */ /* 0x000fe2000001029d */
[----:B------:R-:W-:Y:S01]  /*1740*/  IMAD.IADD R109, R109, 0x1, R101 ;  /* 0x000000016d6d7824 */ /* 0x000fe200078e0265 */
[----:B------:R-:W-:Y:S01]  /*1750*/  SHF.L.U64.HI R163, R5, R163, c[0x0][0x294] ;  /* 0x0000a50005a37619 */ /* 0x000fe200000102a3 */
[----:B------:R-:W-:Y:S01]  /*1760*/  IMAD.IADD R146, R181, 0x1, R0 ;  /* 0x00000001b5927824 */ /* 0x000fe200078e0200 */
[CC--:B------:R-:W-:Y:S01]  /*1770*/  SHF.L.U64.HI R158, R10.reuse, R30.reuse, c[0x0][0x284] ;  /* 0x0000a1000a9e7619 */ /* 0x0c0fe2000001021e */
[----:B------:R-:W-:Y:S01]  /*1780*/  IMAD.SHL.U32 R143, R9, 0x2, RZ ;  /* 0x00000002098f7824 */ /* 0x000fe200078e00ff */
[----:B------:R-:W-:Y:S01]  /*1790*/  SHF.L.U64.HI R155, R5, R30, c[0x0][0x294] ;  /* 0x0000a500059b7619 */ /* 0x000fe2000001021e */
[----:B------:R-:W-:Y:S01]  /*17a0*/  IMAD.SHL.U32 R141, R7, 0x2, RZ ;  /* 0x00000002078d7824 */ /* 0x000fe200078e00ff */
[----:B------:R-:W-:Y:S01]  /*17b0*/  SHF.L.U32 R175, R10, 0x5, RZ ;  /* 0x000000050aaf7819 */ /* 0x000fe200000006ff */
[----:B------:R-:W-:Y:S01]  /*17c0*/  IMAD.SHL.U32 R140, R6, 0x2, RZ ;  /* 0x00000002068c7824 */ /* 0x000fe200078e00ff */
[----:B------:R-:W-:-:S02]  /*17d0*/  IADD3 R147, R183, R4, RZ ;  /* 0x00000004b7937210 */ /* 0x000fc40007ffe0ff */
[----:B------:R-:W-:Y:S01]  /*17e0*/  IADD3 R121, R167, UR5, RZ ;  /* 0x00000005a7797c10 */ /* 0x000fe2000fffe0ff */
[----:B------:R-:W-:Y:S01]  /*17f0*/  BAR.SYNC.DEFER_BLOCKING 0x0 ;  /* 0x0000000000007b1d */ /* 0x000fe20000010000 */
[----:B------:R-:W-:Y:S02]  /*1800*/  ISETP.GE.AND P5, PT, R20, c[0x0][0x1d4], PT ;  /* 0x0000750014007a0c */ /* 0x000fe40003fa6270 */
[----:B------:R-:W-:Y:S02]  /*1810*/  SHF.L.U32 R142, R8, 0x1, RZ ;  /* 0x00000001088e7819 */ /* 0x000fe400000006ff */
[----:B------:R-:W-:Y:S02]  /*1820*/  ISETP.NE.AND P1, PT, R185, 0x1, PT ;  /* 0x00000001b900780c */ /* 0x000fe40003f25270 */
[----:B------:R-:W-:Y:S02]  /*1830*/  ISETP.GE.AND P0, PT, R184, 0x1, PT ;  /* 0x00000001b800780c */ /* 0x000fe40003f06270 */
[----:B------:R-:W-:Y:S01]  /*1840*/  IADD3 R122, R165, UR4, RZ ;  /* 0x00000004a57a7c10 */ /* 0x000fe2000fffe0ff */
[----:B------:R-:W-:Y:S01]  /*1850*/  ULDC.U8 UR4, c[0x0][0x298] ;  /* 0x0000a60000047ab9 */ /* 0x000fe20000000000 */
[----:B--2---:R-:W-:Y:S01]  /*1860*/  @P4 SHF.R.S32.HI R3, RZ, 0x1f, R29 ;  /* 0x0000001fff034819 */ /* 0x004fe2000001141d */
[----:B------:R-:W-:-:S02]  /*1870*/  @!P4 IMAD.MOV.U32 R3, RZ, RZ, R28 ;  /* 0x000000ffff03c224 */ /* 0x000fc400078e001c */
[----:B------:R-:W-:Y:S02]  /*1880*/  @P4 IMAD.MOV.U32 R2, RZ, RZ, R29 ;  /* 0x000000ffff024224 */ /* 0x000fe400078e001d */
[----:B------:R-:W-:Y:S02]  /*1890*/  @!P4 IMAD.MOV.U32 R2, RZ, RZ, R37 ;  /* 0x000000ffff02c224 */ /* 0x000fe400078e0025 */
[----:B------:R-:W-:Y:S02]  /*18a0*/  IMAD R0, R3, c[0x0][0x2b0], RZ ;  /* 0x0000ac0003007a24 */ /* 0x000fe400078e02ff */
[----:B------:R-:W-:-:S04]  /*18b0*/  IMAD.WIDE.U32 R132, R2, c[0x0][0x2b0], RZ ;  /* 0x0000ac0002847a25 */ /* 0x000fc800078e00ff */
[----:B------:R-:W-:-:S04]  /*18c0*/  IMAD R0, R2, c[0x0][0x2b4], R0 ;  /* 0x0000ad0002007a24 */ /* 0x000fc800078e0200 */
[----:B-1----:R-:W-:Y:S02]  /*18d0*/  IMAD.IADD R144, R133, 0x1, R0 ;  /* 0x0000000185907824 */ /* 0x002fe400078e0200 */
.L_x_1892:
[----:B------:R-:W-:Y:S01]  /*18e0*/  IMAD.SHL.U32 R97, R90, 0x40, RZ ;  /* 0x000000405a617824 */ /* 0x000fe200078e00ff */
[----:B------:R-:W2:Y:S01]  /*18f0*/  LDL R186, [R1+0xc0] ;  /* 0x0000c00001ba7983 */ /* 0x000ea20000100800 */
[----:B------:R-:W-:Y:S01]  /*1900*/  IMAD.MOV.U32 R94, RZ, RZ, RZ ;  /* 0x000000ffff5e7224 */ /* 0x000fe200078e00ff */
[----:B------:R-:W-:Y:S04]  /*1910*/  DEPBAR.LE SB0, 0x0 ;  /* 0x000080000000791a */ /* 0x000fe80000000000 */
[----:B------:R-:W-:Y:S01]  /*1920*/  IMAD.IADD R0, R117, 0x1, R97 ;  /* 0x0000000175007824 */ /* 0x000fe200078e0261 */
[----:B------:R-:W-:Y:S01]  /*1930*/  ISETP.NE.AND P1, PT, R185, 0x1, PT ;  /* 0x00000001b900780c */ /* 0x000fe20003f25270 */
[----:B------:R-:W-:Y:S01]  /*1940*/  BSSY B2, `(.L_x_1846) ;  /* 0x0000548000027945 */ /* 0x000fe20003800000 */
[----:B------:R-:W-:Y:S01]  /*1950*/  ISETP.GE.AND P2, PT, R184, 0x1, PT ;  /* 0x00000001b800780c */ /* 0x000fe20003f46270 */
[----:B-1----:R-:W-:Y:S10]  /*1960*/  IMAD.IADD R4, R149, 0x1, R0 ;  /* 0x0000000195047824 */ /* 0x002ff400078e0200 */
[----:B------:R-:W-:Y:S01]  /*1970*/  @P1 IMAD.HI.U32 R2, R4, c[0x0][0x2bc], RZ ;  /* 0x0000af0004021a27 */ /* 0x000fe200078e00ff */
[----:B--2---:R-:W-:Y:S03]  /*1980*/  ISETP.GE.AND P0, PT, R0, R186, PT ;  /* 0x000000ba0000720c */ /* 0x004fe60003f06270 */
[----:B------:R-:W-:Y:S01]  /*1990*/  IMAD.MOV.U32 R0, RZ, RZ, R4 ;  /* 0x000000ffff007224 */ /* 0x000fe200078e0004 */
[----:B------:R-:W-:Y:S02]  /*19a0*/  @P1 SHF.R.U32.HI R0, RZ, c[0x0][0x2c0], R2 ;  /* 0x0000b000ff001a19 */ /* 0x000fe40000011602 */
[----:B------:R-:W-:Y:S11]  /*19b0*/  ISETP.GT.OR P0, PT, R117, 0x3f, P0 ;  /* 0x0000003f7500780c */ /* 0x000ff60000704670 */
[----:B------:R-:W-:Y:S02]  /*19c0*/  @!UPT UIADD3 URZ, URZ, URZ, URZ ;  /* 0x0000003f3f3ff290 */ /* 0x000fe4000fffe03f */
[C---:B------:R-:W-:Y:S04]  /*19d0*/  @!P0 IADD3 R3, P1, R0.reuse, R132, RZ ;  /* 0x0000008400038210 */ /* 0x040fe80007f3e0ff */
[----:B------:R-:W-:Y:S01]  /*19e0*/  @!P0 LEA.HI.X.SX32 R5, R0, R144, 0x1, P1 ;  /* 0x0000009000058211 */ /* 0x000fe200008f0eff */
        /* <DEDUP_REMOVED lines=27> */
[----:B------:R-:W-:Y:S01]  /*1ba0*/  IADD3 R2, -R97, R186, RZ ;  /* 0x000000ba61027210 */ /* 0x000fe20007ffe1ff */
        /* <DEDUP_REMOVED lines=33> */
.L_x_1850:
[----:B------:R-:W-:Y:S05]  /*1dc0*/  BSYNC B0 ;  /* 0x0000000000007941 */ /* 0x000fea0003800000 */
.L_x_1849:
        /* <DEDUP_REMOVED lines=39> */
.L_x_1852:
[----:B------:R-:W-:Y:S05]  /*2040*/  BSYNC B0 ;  /* 0x0000000000007941 */ /* 0x000fea0003800000 */
.L_x_1851:
        /* <DEDUP_REMOVED lines=40> */
.L_x_1854:
[----:B------:R-:W-:Y:S05]  /*22d0*/  BSYNC B0 ;  /* 0x0000000000007941 */ /* 0x000fea0003800000 */
.L_x_1853:
        /* <DEDUP_REMOVED lines=38> */
.L_x_1856:
[----:B------:R-:W-:Y:S05]  /*2540*/  BSYNC B0 ;  /* 0x0000000000007941 */ /* 0x000fea0003800000 */
.L_x_1855:
        /* <DEDUP_REMOVED lines=72> */
.L_x_1860:
[----:B------:R-:W-:Y:S05]  /*29d0*/  BSYNC B0 ;  /* 0x0000000000007941 */ /* 0x000fea0003800000 */
.L_x_1859:
        /* <DEDUP_REMOVED lines=57> */
.L_x_1858:
[----:B------:R-:W-:Y:S05]  /*2d70*/  BSYNC B1 ;  /* 0x0000000000017941 */ /* 0x000fea0003800000 */
.L_x_1857:
        /* <DEDUP_REMOVED lines=60> */
.L_x_1864:
[----:B------:R-:W-:Y:S05]  /*3140*/  BSYNC B0 ;  /* 0x0000000000007941 */ /* 0x000fea0003800000 */
.L_x_1863:
        /* <DEDUP_REMOVED lines=57> */
.L_x_1862:
[----:B------:R-:W-:Y:S05]  /*34e0*/  BSYNC B1 ;  /* 0x0000000000017941 */ /* 0x000fea0003800000 */
.L_x_1861:
        /* <DEDUP_REMOVED lines=60> */
.L_x_1868:
[----:B------:R-:W-:Y:S05]  /*38b0*/  BSYNC B0 ;  /* 0x0000000000007941 */ /* 0x000fea0003800000 */
.L_x_1867:
        /* <DEDUP_REMOVED lines=57> */
.L_x_1866:
[----:B------:R-:W-:Y:S05]  /*3c50*/  BSYNC B1 ;  /* 0x0000000000017941 */ /* 0x000fea0003800000 */
.L_x_1865:
        /* <DEDUP_REMOVED lines=59> */
.L_x_1871:
[----:B------:R-:W-:Y:S05]  /*4010*/  BSYNC B0 ;  /* 0x0000000000007941 */ /* 0x000fea0003800000 */
.L_x_1870:
        /* <DEDUP_REMOVED lines=58> */
.L_x_1848:
        /* <DEDUP_REMOVED lines=235> */
.L_x_1873:
[----:B------:R-:W-:Y:S05]  /*5270*/  BSYNC B0 ;  /* 0x0000000000007941 */ /* 0x000fea0003800000 */
.L_x_1872:
        /* <DEDUP_REMOVED lines=122> */
.L_x_1875:
[----:B------:R-:W-:Y:S05]  /*5a20*/  BSYNC B0 ;  /* 0x0000000000007941 */ /* 0x000fea0003800000 */
.L_x_1874:
        /* <DEDUP_REMOVED lines=122> */
.L_x_1877:
[----:B------:R-:W-:Y:S05]  /*61d0*/  BSYNC B0 ;  /* 0x0000000000007941 */ /* 0x000fea0003800000 */
.L_x_1876:
        /* <DEDUP_REMOVED lines=124> */
.L_x_1847:
[----:B------:R1:W2:Y:S01]  /*69a0*/  SHFL.IDX PT, R3, R87, RZ, 0x181f ;  /* 0x00181fff57037589 */ /* 0x0002a200000e0000 */
[----:B------:R-:W-:Y:S01]  /*69b0*/  IMAD.IADD R0, R186, 0x1, -R97 ;  /* 0x00000001ba007824 */ /* 0x000fe200078e0a61 */
[----:B------:R-:W-:Y:S02]  /*69c0*/  BSSY B0, `(.L_x_1878) ;  /* 0x0000011000007945 */ /* 0x000fe40003800000 */
[----:B------:R1:W3:Y:S02]  /*69d0*/  SHFL.IDX PT, R2, R88, RZ, 0x181f ;  /* 0x00181fff58027589 */ /* 0x0002e400000e0000 */
        /* <DEDUP_REMOVED lines=15> */
.L_x_1879:
[----:B-123--:R-:W-:Y:S05]  /*6ad0*/  BSYNC B0 ;  /* 0x0000000000007941 */ /* 0x00efea0003800000 */
.L_x_1878:
        /* <DEDUP_REMOVED lines=15> */
.L_x_1881:
[----:B------:R-:W-:Y:S05]  /*6bd0*/  BSYNC B0 ;  /* 0x0000000000007941 */ /* 0x000fea0003800000 */
.L_x_1880:
        /* <DEDUP_REMOVED lines=15> */
.L_x_1883:
[----:B------:R-:W-:Y:S05]  /*6cd0*/  BSYNC B0 ;  /* 0x0000000000007941 */ /* 0x000fea0003800000 */
.L_x_1882:
        /* <DEDUP_REMOVED lines=14> */
.L_x_1869:
[----:B------:R-:W-:Y:S05]  /*6dc0*/  BSYNC B2 ;  /* 0x0000000000027941 */ /* 0x000fea0003800000 */
.L_x_1846:
        /* <DEDUP_REMOVED lines=67> */
[----:B------:R-:W-:Y:S03]  /*7200*/  IADD3 R0, P0, R180, R2, RZ ;  /* 0x00000002b4007210 */ /* 0x000fe60007f1e0ff */
[----:B------:R-:W0:Y:S01]  /*7210*/  LDGDEPBAR ;  /* 0x00000000000079af */ /* 0x000e220000000000 */
[----:B---3--:R-:W-:Y:S04]  /*7220*/  IMAD R4, R116, c[0x0][0x218], RZ ;  /* 0x0000860074047a24 */ /* 0x008fe800078e02ff */
[----:B------:R-:W-:Y:S05]  /*7230*/  IMAD R4, R94, c[0x0][0x21c], R4 ;  /* 0x000087005e047a24 */ /* 0x000fea00078e0204 */
[----:B------:R-:W-:Y:S01]  /*7240*/  IADD3.X R2, R146, R3, R4, P0, !PT ;  /* 0x0000000392027210 */ /* 0x000fe200007fe404 */
        /* <DEDUP_REMOVED lines=18> */
.L_x_1885:
[----:B------:R-:W-:Y:S05]  /*7370*/  BSYNC B0 ;  /* 0x0000000000007941 */ /* 0x000fea0003800000 */
.L_x_1884:
        /* <DEDUP_REMOVED lines=15> */
.L_x_1887:
[----:B------:R-:W-:Y:S05]  /*7470*/  BSYNC B0 ;  /* 0x0000000000007941 */ /* 0x000fea0003800000 */
.L_x_1886:
        /* <DEDUP_REMOVED lines=15> */
.L_x_1889:
[----:B------:R-:W-:Y:S05]  /*7570*/  BSYNC B0 ;  /* 0x0000000000007941 */ /* 0x000fea0003800000 */
.L_x_1888:
        /* <DEDUP_REMOVED lines=15> */
.L_x_1891:
[----:B------:R-:W-:Y:S05]  /*7670*/  BSYNC B0 ;  /* 0x0000000000007941 */ /* 0x000fea0003800000 */
.L_x_1890:
[C---:B------:R-:W-:Y:S02]  /*7680*/  ISETP.GT.AND P0, PT, R90.reuse, R139, PT ;  /* 0x0000008b5a00720c */ /* 0x040fe40003f04270 */
        /* <DEDUP_REMOVED lines=35> */
[----:B------:R-:W2:Y:S04]  /*78c0*/  LDL R0, [R1+0x64] ;  /* 0x0000640001007983 */ /* 0x000ea80000100800 */
[----:B------:R-:W-:Y:S06]  /*78d0*/  BAR.SYNC.DEFER_BLOCKING 0x0 ;  /* 0x0000000000007b1d */ /* 0x000fec0000010000 */
[----:B--2---:R2:W-:Y:S02]  /*78e0*/  STL [R1+0xc4], R0 ;  /* 0x0000c40001007387 */ /* 0x0045e40000100800 */
[----:B--2---:R-:W-:-:S04]  /*78f0*/  IADD3 R0, R0, 0x3f, RZ ;  /* 0x0000003f00007810 */ /* 0x004fc80007ffe0ff */
[----:B-1----:R-:W-:-:S04]  /*7900*/  SHF.R.S32.HI R2, RZ, 0x1f, R0 ;  /* 0x0000001fff027819 */ /* 0x002fc80000011400 */
[----:B------:R-:W-:-:S04]  /*7910*/  LEA.HI R0, R2, R0, RZ, 0x6 ;  /* 0x0000000002007211 */ /* 0x000fc800078f30ff */
[----:B------:R-:W-:Y:S02]  /*7920*/  SHF.R.S32.HI R3, RZ, 0x6, R0 ;  /* 0x00000006ff037819 */ /* 0x000fe40000011400 */
.L_x_1845:
[----:B-1----:R-:W2:Y:S04]  /*7930*/  LDL R6, [R1+0xc4] ;  /* 0x0000c40001067983 */ /* 0x002ea80000100800 */
[----:B------:R-:W3:Y:S04]  /*7940*/  LDL R11, [R1+0x58] ;  /* 0x00005800010b7983 */ /* 0x000ee80000100800 */
[----:B------:R-:W1:Y:S01]  /*7950*/  S2R R5, SR_CTAID.X ;  /* 0x0000000000057919 */ /* 0x000e620000002500 */
[----:B------:R-:W-:-:S03]  /*7960*/  IMAD.MOV.U32 R0, RZ, RZ, c[0x0][0x2c4] ;  /* 0x0000b100ff007624 */ /* 0x000fc600078e00ff */
[----:B------:R-:W4:Y:S02]  /*7970*/  S2R R4, SR_TID.X ;  /* 0x0000000000047919 */ /* 0x000f240000002100 */
[----:B------:R-:W-:Y:S02]  /*7980*/  ISETP.NE.AND P2, PT, R0, 0x1, PT ;  /* 0x000000010000780c */ /* 0x000fe40003f45270 */
[----:B-1----:R-:W-:-:S11]  /*7990*/  LEA R0, R5, 0x7f, 0x7 ;  /* 0x0000007f05007811 */ /* 0x002fd600078e38ff */
[----:B------:R-:W-:-:S05]  /*79a0*/  @P2 IMAD.HI.U32 R2, R0, c[0x0][0x2c8], RZ ;  /* 0x0000b20000022a27 */ /* 0x000fca00078e00ff */
[----:B------:R-:W-:Y:S01]  /*79b0*/  @P2 SHF.R.U32.HI R0, RZ, c[0x0][0x2cc], R2 ;  /* 0x0000b300ff002a19 */ /* 0x000fe20000011602 */
[----:B----4-:R1:W-:Y:S01]  /*79c0*/  STL.64 [R1], R4 ;  /* 0x0000000401007387 */ /* 0x0103e20000100a00 */
[----:B------:R-:W-:Y:S01]  /*79d0*/  PLOP3.LUT P0, PT, PT, PT, PT, 0x80, 0x0 ;  /* 0x000000000000781c */ /* 0x000fe20003f0f070 */
[----:B------:R-:W-:Y:S01]  /*79e0*/  CS2R R14, SRZ ;  /* 0x00000000000e7805 */ /* 0x000fe2000001ff00 */
[----:B------:R-:W-:Y:S01]  /*79f0*/  MOV R126, RZ ;  /* 0x000000ff007e7202 */ /* 0x000fe20000000f00 */
[----:B------:R-:W-:Y:S01]  /*7a00*/  IMAD.MOV.U32 R124, RZ, RZ, RZ ;  /* 0x000000ffff7c7224 */ /* 0x000fe200078e00ff */
[----:B------:R-:W-:Y:S01]  /*7a10*/  CS2R R130, SRZ ;  /* 0x0000000000827805 */ /* 0x000fe2000001ff00 */
[----:B------:R-:W-:Y:S01]  /*7a20*/  IMAD.MOV.U32 R10, RZ, RZ, RZ ;  /* 0x000000ffff0a7224 */ /* 0x000fe200078e00ff */
[----:B------:R-:W-:Y:S01]  /*7a30*/  MOV R128, RZ ;  /* 0x000000ff00807202 */ /* 0x000fe20000000f00 */
[----:B------:R-:W-:Y:S01]  /*7a40*/  CS2R R16, SRZ ;  /* 0x0000000000107805 */ /* 0x000fe2000001ff00 */
[----:B------:R-:W-:Y:S01]  /*7a50*/  IMAD.MOV.U32 R122, RZ, RZ, RZ ;  /* 0x000000ffff7a7224 */ /* 0x000fe200078e00ff */
[----:B------:R-:W-:Y:S01]  /*7a60*/  CS2R R120, SRZ ;  /* 0x0000000000787805 */ /* 0x000fe2000001ff00 */
[----:B------:R-:W-:Y:S01]  /*7a70*/  CS2R R12, SRZ ;  /* 0x00000000000c7805 */ /* 0x000fe2000001ff00 */
[----:B------:R-:W-:Y:S01]  /*7a80*/  IMAD.MOV.U32 R118, RZ, RZ, RZ ;  /* 0x000000ffff767224 */ /* 0x000fe200078e00ff */
[----:B------:R-:W-:Y:S01]  /*7a90*/  MOV R116, RZ ;  /* 0x000000ff00747202 */ /* 0x000fe20000000f00 */
[----:B------:R-:W-:Y:S01]  /*7aa0*/  IMAD.MOV.U32 R110, RZ, RZ, RZ ;  /* 0x000000ffff6e7224 */ /* 0x000fe200078e00ff */
[----:B------:R-:W-:Y:S01]  /*7ab0*/  CS2R R18, SRZ ;  /* 0x0000000000127805 */ /* 0x000fe2000001ff00 */
[----:B------:R-:W-:Y:S01]  /*7ac0*/  IMAD.MOV.U32 R108, RZ, RZ, RZ ;  /* 0x000000ffff6c7224 */ /* 0x000fe200078e00ff */
[----:B------:R-:W-:Y:S01]  /*7ad0*/  MOV R114, RZ ;  /* 0x000000ff00727202 */ /* 0x000fe20000000f00 */
[----:B------:R-:W-:Y:S01]  /*7ae0*/  IMAD.MOV.U32 R20, RZ, RZ, RZ ;  /* 0x000000ffff147224 */ /* 0x000fe200078e00ff */
[----:B------:R-:W-:Y:S01]  /*7af0*/  CS2R R106, SRZ ;  /* 0x00000000006a7805 */ /* 0x000fe2000001ff00 */
[----:B------:R-:W-:Y:S01]  /*7b00*/  IMAD.MOV.U32 R112, RZ, RZ, RZ ;  /* 0x000000ffff707224 */ /* 0x000fe200078e00ff */
[----:B------:R-:W-:Y:S01]  /*7b10*/  CS2R R22, SRZ ;  /* 0x0000000000167805 */ /* 0x000fe2000001ff00 */
[----:B------:R-:W-:Y:S01]  /*7b20*/  MOV R104, RZ ;  /* 0x000000ff00687202 */ /* 0x000fe20000000f00 */
[----:B------:R-:W-:Y:S01]  /*7b30*/  IMAD.MOV.U32 R102, RZ, RZ, RZ ;  /* 0x000000ffff667224 */ /* 0x000fe200078e00ff */
        /* <DEDUP_REMOVED lines=66> */
[----:B------:R-:W-:Y:S01]  /*7f60*/  IMAD.MOV.U32 R59, RZ, RZ, RZ ;  /* 0x000000ffff3b7224 */ /* 0x000fe200078e00ff */
[----:B------:R-:W-:Y:S01]  /*7f70*/  MOV R62, RZ ;  /* 0x000000ff003e7202 */ /* 0x000fe20000000f00 */
[----:B------:R-:W-:Y:S01]  /*7f80*/  CS2R R60, SRZ ;  /* 0x00000000003c7805 */ /* 0x000fe2000001ff00 */
[----:B--2---:R-:W-:-:S05]  /*7f90*/  IADD3 R0, R0, 0x40, R6 ;  /* 0x0000004000007810 */ /* 0x004fca0007ffe006 */
[----:B---3--:R-:W-:-:S05]  /*7fa0*/  IMAD.IADD R0, R0, 0x1, -R11 ;  /* 0x0000000100007824 */ /* 0x008fca00078e0a0b */
[----:B------:R-:W-:-:S04]  /*7fb0*/  SHF.R.S32.HI R2, RZ, 0x1f, R0 ;  /* 0x0000001fff027819 */ /* 0x000fc80000011400 */
[----:B------:R-:W-:-:S04]  /*7fc0*/  LEA.HI R0, R2, R0, RZ, 0x6 ;  /* 0x0000000002007211 */ /* 0x000fc800078f30ff */
[----:B------:R-:W-:-:S04]  /*7fd0*/  SHF.R.S32.HI R0, RZ, 0x6, R0 ;  /* 0x00000006ff007819 */ /* 0x000fc80000011400 */
[----:B------:R-:W-:-:S05]  /*7fe0*/  IMNMX R0, R0, R3, PT ;  /* 0x0000000300007217 */ /* 0x000fca0003800200 */
[----:B------:R1:W-:Y:S01]  /*7ff0*/  STL [R1+0xe8], R0 ;  /* 0x0000e80001007387 */ /* 0x0003e20000100800 */
[----:B------:R-:W-:-:S13]  /*8000*/  ISETP.GE.AND P1, PT, R0, 0x1, PT ;  /* 0x000000010000780c */ /* 0x000fda0003f26270 */
[----:B------:R-:W-:Y:S05]  /*8010*/  @!P1 BRA `(.L_x_1893) ;  /* 0x0001159000009947 */ /* 0x000fea0003800000 */
[----:B------:R-:W2:Y:S04]  /*8020*/  LDL R57, [R1+0x108] ;  /* 0x0001080001397983 */ /* 0x000ea80000100800 */
[----:B-1----:R-:W3:Y:S01]  /*8030*/  LDL R0, [R1+0x4c] ;  /* 0x00004c0001007983 */ /* 0x002ee20000100800 */
[----:B------:R-:W-:Y:S01]  /*8040*/  ISETP.NE.U32.AND P5, PT, RZ, c[0x0][0x340], PT ;  /* 0x0000d000ff007a0c */ /* 0x000fe20003fa5070 */
[----:B------:R-:W-:Y:S02]  /*8050*/  ULDC.64 UR4, c[0x0][0x18] ;  /* 0x0000060000047ab9 */ /* 0x000fe40000000a00 */
[----:B------:R-:W1:Y:S01]  /*8060*/  S2R R58, SR_TID.X ;  /* 0x00000000003a7919 */ /* 0x000e620000002100 */
[----:B------:R-:W-:-:S13]  /*8070*/  ISETP.NE.AND.EX P5, PT, RZ, c[0x0][0x344], PT, P5 ;  /* 0x0000d100ff007a0c */ /* 0x000fda0003fa5350 */
[----:B------:R-:W-:Y:S01]  /*8080*/  @P5 IMAD.MOV.U32 R2, RZ, RZ, 0x4 ;  /* 0x00000004ff025424 */ /* 0x000fe200078e00ff */
[----:B------:R-:W4:Y:S04]  /*8090*/  S2R R6, SR_CTAID.Y ;  /* 0x0000000000067919 */ /* 0x000f280000002600 */
[----:B------:R-:W2:Y:S01]  /*80a0*/  S2R R8, SR_CTAID.Y ;  /* 0x0000000000087919 */ /* 0x000ea20000002600 */
[----:B-1----:R-:W-:Y:S02]  /*80b0*/  SHF.R.S32.HI R27, RZ, 0x1f, R58 ;  /* 0x0000001fff1b7819 */ /* 0x002fe4000001143a */
[----:B----4-:R-:W-:-:S05]  /*80c0*/  SHF.R.S32.HI R6, RZ, 0x1f, R6 ;  /* 0x0000001fff067819 */ /* 0x010fca0000011406 */
[----:B------:R-:W-:Y:S02]  /*80d0*/  IMAD R7, R6, c[0x0][0x1b8], RZ ;  /* 0x00006e0006077a24 */ /* 0x000fe400078e02ff */
[----:B------:R-:W1:Y:S01]  /*80e0*/  S2R R6, SR_CTAID.X ;  /* 0x0000000000067919 */ /* 0x000e620000002500 */
[----:B------:R-:W-:-:S04]  /*80f0*/  LEA.HI R5, R27, R58, RZ, 0x3 ;  /* 0x0000003a1b057211 */ /* 0x000fc800078f18ff */
[----:B------:R-:W-:Y:S01]  /*8100*/  SHF.R.S32.HI R24, RZ, 0x3, R5 ;  /* 0x00000003ff187819 */ /* 0x000fe20000011405 */
[----:B--2---:R-:W-:-:S05]  /*8110*/  @P5 IMAD.WIDE R2, R57, R2, c[0x0][0x340] ;  /* 0x0000d00039025625 */ /* 0x004fca00078e0202 */
[----:B------:R3:W5:Y:S01]  /*8120*/  @P5 LDG.E R19, [R2.64] ;  /* 0x0000000602135981 */ /* 0x000762000c1e1900 */
[----:B------:R-:W-:Y:S01]  /*8130*/  ISETP.NE.U32.AND P0, PT, RZ, c[0x0][0x348], PT ;  /* 0x0000d200ff007a0c */ /* 0x000fe20003f05070 */
[----:B------:R-:W-:Y:S01]  /*8140*/  IMAD R7, R8, c[0x0][0x1bc], R7 ;  /* 0x00006f0008077a24 */ /* 0x000fe200078e0207 */
[----:B------:R-:W-:Y:S01]  /*8150*/  UIADD3 UR4, UP0, UR4, 0x8100, URZ ;  /* 0x0000810004047890 */ /* 0x000fe2000ff1e03f */
[----:B------:R-:W-:Y:S01]  /*8160*/  LEA.HI R23, R27, R58, RZ, 0x4 ;  /* 0x0000003a1b177211 */ /* 0x000fe200078f20ff */
[----:B------:R-:W-:Y:S01]  /*8170*/  STL [R1+0x10], R11 ;  /* 0x0000100b01007387 */ /* 0x000fe20000100800 */
[----:B------:R-:W-:Y:S01]  /*8180*/  ISETP.NE.AND.EX P0, PT, RZ, c[0x0][0x34c], PT, P0 ;  /* 0x0000d300ff007a0c */ /* 0x000fe20003f05300 */
[----:B------:R-:W-:Y:S01]  /*8190*/  UIADD3.X UR5, URZ, UR5, URZ, UP0, !UPT ;  /* 0x000000053f057290 */ /* 0x000fe200087fe43f */
[----:B---3--:R-:W-:-:S05]  /*81a0*/  SHF.R.S32.HI R2, RZ, 0x1f, R0 ;  /* 0x0000001fff027819 */ /* 0x008fca0000011400 */
[----:B------:R-:W-:-:S04]  /*81b0*/  IMAD R2, R2, c[0x0][0x178], RZ ;  /* 0x00005e0002027a24 */ /* 0x000fc800078e02ff */
[C---:B------:R-:W-:Y:S02]  /*81c0*/  IMAD R4, R0.reuse, c[0x0][0x17c], R2 ;  /* 0x00005f0000047a24 */ /* 0x040fe400078e0202 */
[----:B------:R-:W-:Y:S01]  /*81d0*/  IMAD.WIDE.U32 R2, R0, c[0x0][0x178], RZ ;  /* 0x00005e0000027a25 */ /* 0x000fe200078e00ff */
[----:B------:R-:W-:-:S03]  /*81e0*/  LOP3.LUT R0, R5, 0xfffffff8, RZ, 0xc0, !PT ;  /* 0xfffffff805007812 */ /* 0x000fc600078ec0ff */
[----:B------:R-:W-:Y:S02]  /*81f0*/  IMAD.IADD R3, R3, 0x1, R4 ;  /* 0x0000000103037824 */ /* 0x000fe400078e0204 */
[----:B------:R-:W-:Y:S01]  /*8200*/  IMAD.IADD R21, R58, 0x1, -R0 ;  /* 0x000000013a157824 */ /* 0x000fe200078e0a00 */
[----:B------:R-:W-:Y:S01]  /*8210*/  SHF.R.S32.HI R0, RZ, 0x1f, R57 ;  /* 0x0000001fff007819 */ /* 0x000fe20000011439 */
[----:B------:R-:W-:-:S03]  /*8220*/  IMAD.WIDE.U32 R2, R8, c[0x0][0x1b8], R2 ;  /* 0x00006e0008027a25 */ /* 0x000fc600078e0002 */
[----:B------:R-:W-:Y:S01]  /*8230*/  SEL R5, R0, RZ, !P0 ;  /* 0x000000ff00057207 */ /* 0x000fe20004000000 */
[C---:B------:R-:W-:Y:S01]  /*8240*/  IMAD R4, R21.reuse, 0x10, R24 ;  /* 0x0000001015047824 */ /* 0x040fe200078e0218 */
[----:B------:R-:W-:Y:S01]  /*8250*/  SHF.L.U32 R12, R21, 0x3, RZ ;  /* 0x00000003150c7819 */ /* 0x000fe200000006ff */
[----:B------:R-:W-:Y:S02]  /*8260*/  IMAD.IADD R3, R3, 0x1, R7 ;  /* 0x0000000103037824 */ /* 0x000fe400078e0207 */
[----:B-1----:R-:W-:Y:S01]  /*8270*/  IMAD R6, R6, 0x80, R4 ;  /* 0x0000008006067824 */ /* 0x002fe200078e0204 */
[----:B------:R-:W-:Y:S01]  /*8280*/  SEL R4, R57, RZ, !P0 ;  /* 0x000000ff39047207 */ /* 0x000fe20004000000 */
[----:B------:R-:W-:Y:S01]  /*8290*/  IMAD R5, R5, c[0x0][0x1c0], RZ ;  /* 0x0000700005057a24 */ /* 0x000fe200078e02ff */
[----:B------:R-:W-:Y:S01]  /*82a0*/  IADD3 R14, R12, 0x40, RZ ;  /* 0x000000400c0e7810 */ /* 0x000fe20007ffe0ff */
[----:B------:R-:W-:Y:S01]  /*82b0*/  @P2 IMAD.HI.U32 R8, R6, c[0x0][0x2c8], RZ ;  /* 0x0000b20006082a27 */ /* 0x000fe200078e00ff */
[----:B------:R-:W-:-:S02]  /*82c0*/  ISETP.GE.AND P3, PT, R12, c[0x0][0x198], PT ;  /* 0x000066000c007a0c */ /* 0x000fc40003f66270 */
[----:B------:R-:W-:Y:S01]  /*82d0*/  ISETP.GE.AND P4, PT, R14, c[0x0][0x198], PT ;  /* 0x000066000e007a0c */ /* 0x000fe20003f86270 */
[----:B------:R-:W-:Y:S01]  /*82e0*/  IMAD.MOV.U32 R0, RZ, RZ, R6 ;  /* 0x000000ffff007224 */ /* 0x000fe200078e0006 */
[----:B------:R-:W-:Y:S01]  /*82f0*/  @P2 SHF.R.U32.HI R0, RZ, c[0x0][0x2cc], R8 ;  /* 0x0000b300ff002a19 */ /* 0x000fe20000011608 */
[C---:B------:R-:W-:Y:S01]  /*8300*/  IMAD R5, R4.reuse, c[0x0][0x1c4], R5 ;  /* 0x0000710004057a24 */ /* 0x040fe200078e0205 */
[----:B------:R-:W-:Y:S01]  /*8310*/  LOP3.LUT R8, R23, 0xfffffff0, RZ, 0xc0, !PT ;  /* 0xfffffff017087812 */ /* 0x000fe200078ec0ff */
[----:B------:R-:W-:Y:S01]  /*8320*/  IMAD.WIDE.U32 R2, R4, c[0x0][0x1c0], R2 ;  /* 0x0000700004027a25 */ /* 0x000fe200078e0002 */
[----:B------:R-:W-:-:S03]  /*8330*/  IADD3 R4, -R0, RZ, RZ ;  /* 0x000000ff00047210 */ /* 0x000fc60007ffe1ff */
[----:B------:R-:W-:Y:S02]  /*8340*/  IMAD.IADD R3, R3, 0x1, R5 ;  /* 0x0000000103037824 */ /* 0x000fe400078e0205 */
[----:B------:R-:W-:Y:S01]  /*8350*/  IMAD R9, R4, c[0x0][0x2c4], R6 ;  /* 0x0000b10004097a24 */ /* 0x000fe200078e0206 */
[----:B------:R-:W-:Y:S01]  /*8360*/  SHF.R.S32.HI R6, RZ, 0x1f, R0 ;  /* 0x0000001fff067819 */ /* 0x000fe20000011400 */
[----:B------:R-:W-:Y:S02]  /*8370*/  IMAD.U32 R4, RZ, RZ, UR4 ;  /* 0x00000004ff047e24 */ /* 0x000fe4000f8e00ff */
[----:B------:R-:W-:Y:S02]  /*8380*/  IMAD.U32 R5, RZ, RZ, UR5 ;  /* 0x00000005ff057e24 */ /* 0x000fe4000f8e00ff */
[----:B------:R-:W-:Y:S02]  /*8390*/  IMAD R6, R6, c[0x0][0x1b0], RZ ;  /* 0x00006c0006067a24 */ /* 0x000fe400078e02ff */
[----:B------:R-:W-:Y:S01]  /*83a0*/  IMAD.SHL.U32 R7, R24, 0x40, RZ ;  /* 0x0000004018077824 */ /* 0x000fe200078e00ff */
[----:B------:R1:W-:Y:S01]  /*83b0*/  STL.64 [R1+0x8], R4 ;  /* 0x0000080401007387 */ /* 0x0003e20000100a00 */
[----:B------:R-:W-:-:S02]  /*83c0*/  IMAD R10, R0, c[0x0][0x1b4], R6 ;  /* 0x00006d00000a7a24 */ /* 0x000fc400078e0206 */
[----:B------:R-:W-:Y:S02]  /*83d0*/  IMAD.IADD R6, R58, 0x1, -R8 ;  /* 0x000000013a067824 */ /* 0x000fe400078e0a08 */
[----:B------:R-:W-:Y:S01]  /*83e0*/  IMAD.WIDE.U32 R2, R0, c[0x0][0x1b0], R2 ;  /* 0x00006c0000027a25 */ /* 0x000fe200078e0002 */
[----:B------:R-:W-:-:S03]  /*83f0*/  LOP3.LUT R0, R7, 0x1c0, RZ, 0xc0, !PT ;  /* 0x000001c007007812 */ /* 0x000fc600078ec0ff */
[----:B------:R-:W-:Y:S01]  /*8400*/  IMAD.IADD R3, R3, 0x1, R10 ;  /* 0x0000000103037824 */ /* 0x000fe200078e020a */
[----:B------:R-:W-:Y:S02]  /*8410*/  SHF.R.U32.HI R8, RZ, 0x3, R0 ;  /* 0x00000003ff087819 */ /* 0x000fe40000011600 */
[----:B------:R-:W-:Y:S01]  /*8420*/  LOP3.LUT R7, R0, 0x38, R12, 0xf8, !PT ;  /* 0x0000003800077812 */ /* 0x000fe200078ef80c */
[----:B------:R-:W-:Y:S01]  /*8430*/  IMAD.WIDE.U32 R2, R9, c[0x0][0x1a8], R2 ;  /* 0x00006a0009027a25 */ /* 0x000fe200078e0002 */
[----:B------:R-:W-:Y:S02]  /*8440*/  SHF.R.S32.HI R0, RZ, 0x1f, R9 ;  /* 0x0000001fff007819 */ /* 0x000fe40000011409 */
[----:B------:R-:W-:Y:S02]  /*8450*/  LOP3.LUT R7, R7, R8, RZ, 0x3c, !PT ;  /* 0x0000000807077212 */ /* 0x000fe400078e3cff */
[----:B------:R-:W-:Y:S01]  /*8460*/  LEA R10, P0, R2, c[0x0][0x160], 0x1 ;  /* 0x00005800020a7a11 */ /* 0x000fe200078008ff */
[----:B------:R-:W-:-:S04]  /*8470*/  IMAD R0, R0, c[0x0][0x1a8], RZ ;  /* 0x00006a0000007a24 */ /* 0x000fc800078e02ff */
[----:B------:R-:W-:Y:S01]  /*8480*/  IMAD R0, R9, c[0x0][0x1ac], R0 ;  /* 0x00006b0009007a24 */ /* 0x000fe200078e0200 */
[----:B-1----:R-:W-:Y:S02]  /*8490*/  SHF.R.S32.HI R5, RZ, 0x1f, R6 ;  /* 0x0000001fff057819 */ /* 0x002fe40000011406 */
[----:B------:R-:W-:Y:S02]  /*84a0*/  LEA.HI R4, R27, R58, RZ, 0x6 ;  /* 0x0000003a1b047211 */ /* 0x000fe400078f30ff */
[----:B------:R-:W-:Y:S02]  /*84b0*/  LEA.HI R22, R5, R6, RZ, 0x3 ;  /* 0x0000000605167211 */ /* 0x000fe400078f18ff */
[----:B------:R-:W-:Y:S01]  /*84c0*/  IADD3 R0, R3, R0, RZ ;  /* 0x0000000003007210 */ /* 0x000fe20007ffe0ff */
[----:B------:R-:W-:Y:S01]  /*84d0*/  IMAD.SHL.U32 R4, R4, 0x8, RZ ;  /* 0x0000000804047824 */ /* 0x000fe200078e00ff */
[----:B------:R-:W-:-:S04]  /*84e0*/  LOP3.LUT R5, R22, 0xfffffff8, RZ, 0xc0, !PT ;  /* 0xfffffff816057812 */ /* 0x000fc800078ec0ff */
[----:B------:R-:W-:Y:S01]  /*84f0*/  LOP3.LUT R13, R7, 0xfffffe00, R4, 0xf8, !PT ;  /* 0xfffffe00070d7812 */ /* 0x000fe200078ef804 */
[----:B------:R-:W-:Y:S01]  /*8500*/  IMAD.IADD R20, R6, 0x1, -R5 ;  /* 0x0000000106147824 */ /* 0x000fe200078e0a05 */
[----:B------:R-:W-:Y:S01]  /*8510*/  LEA.HI.X R5, R2, c[0x0][0x164], R0, 0x1, P0 ;  /* 0x0000590002057a11 */ /* 0x000fe200000f0c00 */
[----:B------:R-:W-:Y:S02]  /*8520*/  IMAD.MOV.U32 R7, RZ, RZ, 0x10 ;  /* 0x00000010ff077424 */ /* 0x000fe400078e00ff */
[----:B------:R-:W-:Y:S01]  /*8530*/  IMAD.MOV.U32 R6, RZ, RZ, 0x20 ;  /* 0x00000020ff067424 */ /* 0x000fe200078e00ff */
[----:B------:R-:W-:-:S05]  /*8540*/  R2P PR, R20, 0x6 ;  /* 0x0000000614007804 */ /* 0x000fca0000000000 */
[----:B------:R-:W-:Y:S02]  /*8550*/  SEL R7, R7, 0xfffffff0, !P1 ;  /* 0xfffffff007077807 */ /* 0x000fe40004800000 */
[----:B------:R-:W-:Y:S01]  /*8560*/  SEL R6, R6, 0xffffffe0, !P2 ;  /* 0xffffffe006067807 */ /* 0x000fe20005000000 */
[----:B------:R-:W-:Y:S01]  /*8570*/  @!P5 IMAD.MOV.U32 R19, RZ, RZ, R57 ;  /* 0x000000ffff13d224 */ /* 0x000fe200078e0039 */
[----:B------:R-:W-:Y:S05]  /*8580*/  BRA.DIV ~URZ, `(.L_x_1894) ;  /* 0x00013c527f007947 */ /* 0x000fea000b800000 */
[----:B------:R1:W2:Y:S02]  /*8590*/  SHFL.IDX PT, R0, R5, RZ, 0x181f ;  /* 0x00181fff05007589 */ /* 0x0002a400000e0000 */
.L_x_1995:
[----:B------:R-:W-:Y:S05]  /*85a0*/  BRA.DIV ~URZ, `(.L_x_1895) ;  /* 0x00013ca27f007947 */ /* 0x000fea000b800000 */
[----:B------:R3:W4:Y:S02]  /*85b0*/  SHFL.IDX PT, R2, R10, RZ, 0x181f ;  /* 0x00181fff0a027589 */ /* 0x00072400000e0000 */
.L_x_1996:
[----:B------:R-:W1:Y:S01]  /*85c0*/  S2R R3, SR_CTAID.X ;  /* 0x0000000000037919 */ /* 0x000e620000002500 */
[----:B------:R-:W-:Y:S01]  /*85d0*/  IMAD R11, R11, c[0x0][0x2c4], RZ ;  /* 0x0000b1000b0b7a24 */ /* 0x000fe200078e02ff */
[----:B------:R-:W-:Y:S01]  /*85e0*/  BSSY B0, `(.L_x_1896) ;  /* 0x0000010000007945 */ /* 0x000fe20003800000 */
[----:B-1----:R-:W-:Y:S02]  /*85f0*/  LEA R16, R3, R24, 0x7 ;  /* 0x0000001803107211 */ /* 0x002fe400078e38ff */
        /* <DEDUP_REMOVED lines=14> */
.L_x_1897:
[----:B------:R-:W-:Y:S05]  /*86e0*/  BSYNC B0 ;  /* 0x0000000000007941 */ /* 0x000fea0003800000 */
.L_x_1896:
[----:B------:R-:W-:Y:S05]  /*86f0*/  BRA.DIV ~URZ, `(.L_x_1898) ;  /* 0x00013bc27f007947 */ /* 0x000fea000b800000 */
[----:B-1----:R1:W2:Y:S04]  /*8700*/  SHFL.IDX PT, R0, R5, 0x1, 0x181f ;  /* 0x00381f0005007f89 */ /* 0x0022a800000e0000 */
[----:B----4-:R1:W4:Y:S02]  /*8710*/  SHFL.IDX PT, R2, R10, 0x1, 0x181f ;  /* 0x00381f000a027f89 */ /* 0x01032400000e0000 */
.L_x_1997:
[----:B------:R-:W-:Y:S01]  /*8720*/  IADD3 R3, R16, 0x10, RZ ;  /* 0x0000001010037810 */ /* 0x000fe20007ffe0ff */
[----:B------:R-:W-:Y:S03]  /*8730*/  BSSY B0, `(.L_x_1899) ;  /* 0x000000f000007945 */ /* 0x000fe60003800000 */
[----:B------:R-:W-:Y:S01]  /*8740*/  ISETP.GE.AND P0, PT, R3, R11, PT ;  /* 0x0000000b0300720c */ /* 0x000fe20003f06270 */
[----:B--2---:R-:W-:-:S12]  /*8750*/  IMAD.MOV.U32 R3, RZ, RZ, R0 ;  /* 0x000000ffff037224 */ /* 0x004fd800078e0000 */
        /* <DEDUP_REMOVED lines=12> */
.L_x_1900:
[----:B------:R-:W-:Y:S05]  /*8820*/  BSYNC B0 ;  /* 0x0000000000007941 */ /* 0x000fea0003800000 */
.L_x_1899:
[----:B------:R-:W-:Y:S05]  /*8830*/  BRA.DIV ~URZ, `(.L_x_1901) ;  /* 0x00013b727f007947 */ /* 0x000fea000b800000 */
[----:B--2---:R2:W1:Y:S02]  /*8840*/  SHFL.IDX PT, R0, R5, 0x2, 0x181f ;  /* 0x00581f0005007f89 */ /* 0x00446400000e0000 */
.L_x_1998:
[----:B------:R-:W-:Y:S05]  /*8850*/  BRA.DIV ~URZ, `(.L_x_1902) ;  /* 0x00013bd27f007947 */ /* 0x000fea000b800000 */
[----:B----4-:R4:W2:Y:S02]  /*8860*/  SHFL.IDX PT, R2, R10, 0x2, 0x181f ;  /* 0x00581f000a027f89 */ /* 0x0108a400000e0000 */
.L_x_1999:
[----:B------:R-:W-:Y:S01]  /*8870*/  IADD3 R3, R16, 0x20, RZ ;  /* 0x0000002010037810 */ /* 0x000fe20007ffe0ff */
[----:B------:R-:W-:Y:S03]  /*8880*/  BSSY B0, `(.L_x_1903) ;  /* 0x000000f000007945 */ /* 0x000fe60003800000 */
[----:B------:R-:W-:Y:S01]  /*8890*/  ISETP.GE.AND P0, PT, R3, R11, PT ;  /* 0x0000000b0300720c */ /* 0x000fe20003f06270 */
[----:B-1----:R-:W-:-:S12]  /*88a0*/  IMAD.MOV.U32 R3, RZ, RZ, R0 ;  /* 0x000000ffff037224 */ /* 0x002fd800078e0000 */
        /* <DEDUP_REMOVED lines=12> */
.L_x_1904:
[----:B------:R-:W-:Y:S05]  /*8970*/  BSYNC B0 ;  /* 0x0000000000007941 */ /* 0x000fea0003800000 */
.L_x_1903:
[----:B------:R-:W-:Y:S05]  /*8980*/  BRA.DIV ~URZ, `(.L_x_1905) ;  /* 0x00013b227f007947 */ /* 0x000fea000b800000 */
[----:B-1----:R1:W3:Y:S04]  /*8990*/  SHFL.IDX PT, R0, R5, 0x3, 0x181f ;  /* 0x00781f0005007f89 */ /* 0x0022e800000e0000 */
[----:B--2---:R1:W2:Y:S02]  /*89a0*/  SHFL.IDX PT, R2, R10, 0x3, 0x181f ;  /* 0x00781f000a027f89 */ /* 0x0042a400000e0000 */
.L_x_2000:
[----:B------:R-:W-:Y:S01]  /*89b0*/  IADD3 R3, R16, 0x30, RZ ;  /* 0x0000003010037810 */ /* 0x000fe20007ffe0ff */
[----:B------:R-:W-:Y:S03]  /*89c0*/  BSSY B0, `(.L_x_1906) ;  /* 0x000000f000007945 */ /* 0x000fe60003800000 */
[----:B------:R-:W-:Y:S01]  /*89d0*/  ISETP.GE.AND P0, PT, R3, R11, PT ;  /* 0x0000000b0300720c */ /* 0x000fe20003f06270 */
[----:B---3--:R-:W-:-:S12]  /*89e0*/  IMAD.MOV.U32 R3, RZ, RZ, R0 ;  /* 0x000000ffff037224 */ /* 0x008fd800078e0000 */
        /* <DEDUP_REMOVED lines=12> */
.L_x_1907:
[----:B------:R-:W-:Y:S05]  /*8ab0*/  BSYNC B0 ;  /* 0x0000000000007941 */ /* 0x000fea0003800000 */
.L_x_1906:
[----:B------:R-:W-:Y:S05]  /*8ac0*/  BRA.DIV ~URZ, `(.L_x_1908) ;  /* 0x00013ad27f007947 */ /* 0x000fea000b800000 */
[----:B--2---:R2:W3:Y:S02]  /*8ad0*/  SHFL.IDX PT, R0, R5, 0x4, 0x181f ;  /* 0x00981f0005007f89 */ /* 0x0044e400000e0000 */
.L_x_2001:
[----:B------:R-:W-:Y:S05]  /*8ae0*/  BRA.DIV ~URZ, `(.L_x_1909) ;  /* 0x00013b327f007947 */ /* 0x000fea000b800000 */
[----:B------:R1:W2:Y:S02]  /*8af0*/  SHFL.IDX PT, R2, R10, 0x4, 0x181f ;  /* 0x00981f000a027f89 */ /* 0x0002a400000e0000 */
.L_x_2002:
        /* <DEDUP_REMOVED lines=16> */
.L_x_1911:
[----:B------:R-:W-:Y:S05]  /*8c00*/  BSYNC B0 ;  /* 0x0000000000007941 */ /* 0x000fea0003800000 */
.L_x_1910:
[----:B------:R-:W-:Y:S05]  /*8c10*/  BRA.DIV ~URZ, `(.L_x_1912) ;  /* 0x00013a827f007947 */ /* 0x000fea000b800000 */
[----:B--2---:R2:W3:Y:S04]  /*8c20*/  SHFL.IDX PT, R0, R5, 0x5, 0x181f ;  /* 0x00b81f0005007f89 */ /* 0x0044e800000e0000 */
[----:B------:R2:W1:Y:S02]  /*8c30*/  SHFL.IDX PT, R2, R10, 0x5, 0x181f ;  /* 0x00b81f000a027f89 */ /* 0x00046400000e0000 */
.L_x_2003:
[----:B------:R-:W-:Y:S01]  /*8c40*/  IADD3 R3, R16, 0x50, RZ ;  /* 0x0000005010037810 */ /* 0x000fe20007ffe0ff */
[----:B------:R-:W-:Y:S03]  /*8c50*/  BSSY B0, `(.L_x_1913) ;  /* 0x000000f000007945 */ /* 0x000fe60003800000 */
[----:B------:R-:W-:Y:S01]  /*8c60*/  ISETP.GE.AND P0, PT, R3, R11, PT ;  /* 0x0000000b0300720c */ /* 0x000fe20003f06270 */
[----:B---3--:R-:W-:-:S12]  /*8c70*/  IMAD.MOV.U32 R3, RZ, RZ, R0 ;  /* 0x000000ffff037224 */ /* 0x008fd800078e0000 */
[----:B------:R-:W-:Y:S05]  /*8c80*/  @P0 BRA `(.L_x_1914) ;  /* 0x000000b000000947 */ /* 0x000fea0003800000 */
[----:B------:R-:W-:Y:S01]  /*8c90*/  SHF.R.S32.HI R0, RZ, 0x1f, R14 ;  /* 0x0000001fff007819 */ /* 0x000fe2000001140e */
[----:B-1----:R-:W-:-:S03]  /*8ca0*/  IMAD.WIDE R8, R12, 0x2, R2 ;  /* 0x000000020c087825 */ /* 0x002fc600078e0202 */
        /* <DEDUP_REMOVED lines=9> */
.L_x_1914:
[----:B------:R-:W-:Y:S05]  /*8d40*/  BSYNC B0 ;  /* 0x0000000000007941 */ /* 0x000fea0003800000 */
.L_x_1913:
[----:B------:R-:W-:Y:S05]  /*8d50*/  BRA.DIV ~URZ, `(.L_x_1915) ;  /* 0x00013a327f007947 */ /* 0x000fea000b800000 */
[----:B-1----:R1:W3:Y:S02]  /*8d60*/  SHFL.IDX PT, R0, R5, 0x6, 0x181f ;  /* 0x00d81f0005007f89 */ /* 0x0022e400000e0000 */
.L_x_2004:
[----:B------:R-:W-:Y:S05]  /*8d70*/  BRA.DIV ~URZ, `(.L_x_1916) ;  /* 0x00013a927f007947 */ /* 0x000fea000b800000 */
[----:B------:R1:W2:Y:S02]  /*8d80*/  SHFL.IDX PT, R2, R10, 0x6, 0x181f ;  /* 0x00d81f000a027f89 */ /* 0x0002a400000e0000 */
.L_x_2005:
        /* <DEDUP_REMOVED lines=16> */
.L_x_1918:
[----:B------:R-:W-:Y:S05]  /*8e90*/  BSYNC B0 ;  /* 0x0000000000007941 */ /* 0x000fea0003800000 */
.L_x_1917:
[----:B------:R-:W-:Y:S05]  /*8ea0*/  BRA.DIV ~URZ, `(.L_x_1919) ;  /* 0x000139e27f007947 */ /* 0x000fea000b800000 */
[----:B------:R3:W1:Y:S04]  /*8eb0*/  SHFL.IDX PT, R4, R5, 0x7, 0x181f ;  /* 0x00f81f0005047f89 */ /* 0x00066800000e0000 */
[----:B--2---:R3:W2:Y:S02]  /*8ec0*/  SHFL.IDX PT, R0, R10, 0x7, 0x181f ;  /* 0x00f81f000a007f89 */ /* 0x0046a400000e0000 */
.L_x_2006:
[----:B---3--:R-:W3:Y:S04]  /*8ed0*/  LDL R15, [R1] ;  /* 0x00000000010f7983 */ /* 0x008ee80000100800 */
[----:B----4-:R-:W4:Y:S04]  /*8ee0*/  LDL R31, [R1+0x48] ;  /* 0x00004800011f7983 */ /* 0x010f280000100800 */
[----:B------:R2:W5:Y:S01]  /*8ef0*/  LDL R18, [R1+0x64] ;  /* 0x0000640001127983 */ /* 0x0005620000100800 */
[----:B------:R-:W-:Y:S01]  /*8f00*/  IADD3 R2, R16, 0x70, RZ ;  /* 0x0000007010027810 */ /* 0x000fe20007ffe0ff */
[----:B-12---:R-:W-:Y:S01]  /*8f10*/  IMAD.MOV.U32 R10, RZ, RZ, R0 ;  /* 0x000000ffff0a7224 */ /* 0x006fe200078e0000 */
[----:B------:R-:W-:Y:S01]  /*8f20*/  SHF.R.S32.HI R5, RZ, 0x4, R23 ;  /* 0x00000004ff057819 */ /* 0x000fe20000011417 */
[----:B------:R-:W-:Y:S01]  /*8f30*/  ULDC.64 UR4, c[0x0][0x40] ;  /* 0x0000100000047ab9 */ /* 0x000fe20000000a00 */
[----:B------:R-:W-:Y:S01]  /*8f40*/  ISETP.GE.AND P0, PT, R2, R11, PT ;  /* 0x0000000b0200720c */ /* 0x000fe20003f06270 */
[----:B------:R-:W-:Y:S01]  /*8f50*/  IMAD.MOV.U32 R11, RZ, RZ, R4 ;  /* 0x000000ffff0b7224 */ /* 0x000fe200078e0004 */
[----:B------:R-:W-:-:S02]  /*8f60*/  IADD3 R16, P1, R1, c[0x0][0x20], RZ ;  /* 0x0000080001107a10 */ /* 0x000fc40007f3e0ff */
[----:B------:R-:W-:-:S03]  /*8f70*/  LEA.HI R4, R23, R5, RZ, 0x1 ;  /* 0x0000000517047211 */ /* 0x000fc600078f08ff */
[----:B------:R-:W-:-:S06]  /*8f80*/  IMAD.X R17, RZ, RZ, c[0x0][0x24], P1 ;  /* 0x00000900ff117624 */ /* 0x000fcc00008e06ff */
[----:B------:R-:W-:Y:S02]  /*8f90*/  @!P0 IMAD.SHL.U32 R13, R13, 0x2, RZ ;  /* 0x000000020d0d8824 */ /* 0x000fe400078e00ff */
[----:B------:R-:W-:Y:S01]  /*8fa0*/  @!P0 IMAD.WIDE R2, R12, 0x2, R10 ;  /* 0x000000020c028825 */ /* 0x000fe200078e020a */
[----:B------:R-:W-:-:S04]  /*8fb0*/  LOP3.LUT R4, R4, 0xfffffffe, RZ, 0xc0, !PT ;  /* 0xfffffffe04047812 */ /* 0x000fc800078ec0ff */
[----:B------:R-:W-:Y:S01]  /*8fc0*/  @!PT LDS RZ, [RZ] ;  /* 0x00000000fffff984 */ /* 0x000fe20000000800 */
[----:B------:R-:W-:Y:S01]  /*8fd0*/  @!PT LDS RZ, [RZ] ;  /* 0x00000000fffff984 */ /* 0x000fe20000000800 */
[----:B------:R-:W-:Y:S01]  /*8fe0*/  @!PT LDS RZ, [RZ] ;  /* 0x00000000fffff984 */ /* 0x000fe20000000800 */
[----:B------:R1:W-:Y:S01]  /*8ff0*/  @!P0 LDGSTS.E.BYPASS.LTC128B.128 [R13+0xb900], [R2.64], !P3 ;  /* 0x0b900000020d8fae */ /* 0x0003e2000d901d46 */
[----:B------:R-:W-:Y:S01]  /*9000*/  IMAD.IADD R25, R5, 0x1, -R4 ;  /* 0x0000000105197824 */ /* 0x000fe200078e0a04 */
[C---:B------:R-:W-:Y:S01]  /*9010*/  IADD3 R4, P2, R16.reuse, 0x48, RZ ;  /* 0x0000004810047810 */ /* 0x040fe20007f5e0ff */
[----:B------:R-:W-:Y:S01]  /*9020*/  UIADD3 UR4, UP0, UR4, 0x160, URZ ;  /* 0x0000016004047890 */ /* 0x000fe2000ff1e03f */
[----:B------:R-:W-:Y:S02]  /*9030*/  IADD3 R8, P3, R16, 0x10, RZ ;  /* 0x0000001010087810 */ /* 0x000fe40007f7e0ff */
[----:B------:R-:W-:Y:S01]  /*9040*/  @!P0 SHF.R.S32.HI R0, RZ, 0x1f, R14 ;  /* 0x0000001fff008819 */ /* 0x000fe2000001140e */
[--C-:B------:R-:W-:Y:S01]  /*9050*/  IMAD.X R5, RZ, RZ, R17.reuse, P2 ;  /* 0x000000ffff057224 */ /* 0x100fe200010e0611 */
[----:B------:R-:W-:Y:S01]  /*9060*/  UIADD3.X UR5, URZ, UR5, URZ, UP0, !UPT ;  /* 0x000000053f057290 */ /* 0x000fe200087fe43f */
[----:B------:R-:W-:Y:S01]  /*9070*/  IMAD.X R9, RZ, RZ, R17, P3 ;  /* 0x000000ffff097224 */ /* 0x000fe200018e0611 */
[----:B------:R-:W-:Y:S01]  /*9080*/  @!P0 LEA.HI R12, R0, R14, RZ, 0x3 ;  /* 0x0000000e000c8211 */ /* 0x000fe200078f18ff */
[----:B------:R-:W-:Y:S01]  /*9090*/  IMAD.SHL.U32 R0, R20, 0x40, RZ ;  /* 0x0000004014007824 */ /* 0x000fe200078e00ff */
[----:B-1----:R-:W-:-:S05]  /*90a0*/  IADD3 R2, P1, R16, 0x4, RZ ;  /* 0x0000000410027810 */ /* 0x002fca0007f3e0ff */
[----:B------:R-:W-:-:S05]  /*90b0*/  IMAD.X R3, RZ, RZ, R17, P1 ;  /* 0x000000ffff037224 */ /* 0x000fca00008e0611 */
[----:B------:R1:W-:Y:S01]  /*90c0*/  STL.64 [R1+0x38], R2 ;  /* 0x0000380201007387 */ /* 0x0003e20000100a00 */
[----:B------:R-:W-:-:S03]  /*90d0*/  LOP3.LUT R0, R0, 0x1c0, RZ, 0xc0, !PT ;  /* 0x000001c000007812 */ /* 0x000fc600078ec0ff */
[----:B------:R2:W-:Y:S04]  /*90e0*/  STL.64 [R1+0x30], R4 ;  /* 0x0000300401007387 */ /* 0x0005e80000100a00 */
[----:B------:R2:W-:Y:S01]  /*90f0*/  STL.64 [R1+0x28], R8 ;  /* 0x0000280801007387 */ /* 0x0005e20000100a00 */
[----:B-1----:R-:W-:Y:S01]  /*9100*/  IADD3 R2, P1, R16, 0x8, RZ ;  /* 0x0000000810027810 */ /* 0x002fe20007f3e0ff */
[----:B--2---:R-:W-:-:S04]  /*9110*/  IMAD.U32 R4, RZ, RZ, UR4 ;  /* 0x00000004ff047e24 */ /* 0x004fc8000f8e00ff */
[----:B------:R-:W-:Y:S02]  /*9120*/  IMAD.X R3, RZ, RZ, R17, P1 ;  /* 0x000000ffff037224 */ /* 0x000fe400008e0611 */
[----:B------:R-:W-:Y:S02]  /*9130*/  IMAD.U32 R5, RZ, RZ, UR5 ;  /* 0x00000005ff057e24 */ /* 0x000fe4000f8e00ff */
[----:B------:R-:W-:Y:S01]  /*9140*/  IMAD.SHL.U32 R8, R25, 0x8, RZ ;  /* 0x0000000819087824 */ /* 0x000fe200078e00ff */
[----:B------:R1:W-:Y:S04]  /*9150*/  STL.64 [R1+0x40], R2 ;  /* 0x0000400201007387 */ /* 0x0003e80000100a00 */
[----:B------:R2:W-:Y:S04]  /*9160*/  STL.64 [R1+0x18], R4 ;  /* 0x0000180401007387 */ /* 0x0005e80000100a00 */
[----:B------:R-:W2:Y:S01]  /*9170*/  S2R R28, SR_CTAID.Y ;  /* 0x00000000001c7919 */ /* 0x000ea20000002600 */
[----:B-----5:R-:W-:-:S03]  /*9180*/  IMAD.WIDE.U32 R32, R19, c[0x0][0x2b0], RZ ;  /* 0x0000ac0013207a25 */ /* 0x020fc600078e00ff */
[----:B------:R-:W2:Y:S01]  /*9190*/  S2R R34, SR_CTAID.Y ;  /* 0x0000000000227919 */ /* 0x000ea20000002600 */
[----:B-1----:R-:W-:Y:S02]  /*91a0*/  @!P0 LOP3.LUT R2, R12, 0xfffffff8, RZ, 0xc0, !PT ;  /* 0xfffffff80c028812 */ /* 0x002fe400078ec0ff */
[----:B--2---:R-:W-:Y:S02]  /*91b0*/  LOP3.LUT R4, R0, 0x8, R8, 0xf8, !PT ;  /* 0x0000000800047812 */ /* 0x004fe400078ef808 */
[----:B------:R-:W-:Y:S01]  /*91c0*/  SHF.R.U32.HI R0, RZ, 0x3, R0 ;  /* 0x00000003ff007819 */ /* 0x000fe20000011600 */
[----:B------:R-:W-:Y:S01]  /*91d0*/  @!P0 IMAD.WIDE R2, R2, 0x2, R10 ;  /* 0x0000000202028825 */ /* 0x000fe200078e020a */
[----:B------:R-:W-:Y:S02]  /*91e0*/  SHF.R.S32.HI R5, RZ, 0x1f, R19 ;  /* 0x0000001fff057819 */ /* 0x000fe40000011413 */
[----:B------:R-:W-:Y:S02]  /*91f0*/  LOP3.LUT R23, R4, R0, RZ, 0x3c, !PT ;  /* 0x0000000004177212 */ /* 0x000fe400078e3cff */
[----:B------:R1:W-:Y:S01]  /*9200*/  @!P0 LDGSTS.E.BYPASS.LTC128B.128 [R13+0xf900], [R2.64], !P4 ;  /* 0x0f900000020d8fae */ /* 0x0003e2000e101d46 */
[----:B------:R-:W-:-:S03]  /*9210*/  IMAD R0, R5, c[0x0][0x2b0], RZ ;  /* 0x0000ac0005007a24 */ /* 0x000fc600078e02ff */
[----:B------:R2:W-:Y:S01]  /*9220*/  STL.64 [R1+0x20], R16 ;  /* 0x0000201001007387 */ /* 0x0005e20000100a00 */
[----:B------:R-:W-:-:S03]  /*9230*/  IMAD R8, R19, c[0x0][0x2b4], R0 ;  /* 0x0000ad0013087a24 */ /* 0x000fc600078e0200 */
[----:B------:R2:W-:Y:S01]  /*9240*/  STL.64 [R1+0xf8], R32 ;  /* 0x0000f82001007387 */ /* 0x0005e20000100a00 */
[----:B------:R-:W-:Y:S01]  /*9250*/  IMAD.IADD R8, R33, 0x1, R8 ;  /* 0x0000000121087824 */ /* 0x000fe200078e0208 */
[----:B------:R-:W-:Y:S01]  /*9260*/  SHF.R.S32.HI R28, RZ, 0x1f, R28 ;  /* 0x0000001fff1c7819 */ /* 0x000fe2000001141c */
[----:B------:R-:W-:Y:S01]  /*9270*/  IMAD.MOV.U32 R10, RZ, RZ, 0x20 ;  /* 0x00000020ff0a7424 */ /* 0x000fe200078e00ff */
[C---:B------:R-:W-:Y:S01]  /*9280*/  LOP3.LUT P0, RZ, R21.reuse, 0x4, RZ, 0xc0, !PT ;  /* 0x0000000415ff7812 */ /* 0x040fe2000780c0ff */
[----:B------:R-:W-:Y:S01]  /*9290*/  IMAD.SHL.U32 R9, R21, 0x40, RZ ;  /* 0x0000004015097824 */ /* 0x000fe200078e00ff */
[----:B------:R2:W-:Y:S01]  /*92a0*/  STL [R1+0x104], R8 ;  /* 0x0001040801007387 */ /* 0x0005e20000100800 */
[----:B------:R-:W-:Y:S01]  /*92b0*/  IMAD R5, R28, c[0x0][0x210], RZ ;  /* 0x000084001c057a24 */ /* 0x000fe200078e02ff */
[----:B------:R-:W-:Y:S02]  /*92c0*/  LOP3.LUT R161, R161, 0xfffffffe, RZ, 0xc0, !PT ;  /* 0xfffffffea1a17812 */ /* 0x000fe400078ec0ff */
[----:B------:R-:W0:Y:S01]  /*92d0*/  LDGDEPBAR ;  /* 0x00000000000079af */ /* 0x000e220000000000 */
[----:B-1----:R-:W-:-:S02]  /*92e0*/  IMAD.SHL.U32 R3, R22, 0x40, RZ ;  /* 0x0000004016037824 */ /* 0x002fc400078e00ff */
[----:B------:R-:W-:-:S03]  /*92f0*/  IMAD.WIDE.U32 R12, R34, c[0x0][0x1e8], RZ ;  /* 0x00007a00220c7a25 */ /* 0x000fc600078e00ff */
[----:B------:R-:W-:Y:S01]  /*9300*/  LOP3.LUT R22, R3, 0xfffffe00, RZ, 0xc0, !PT ;  /* 0xfffffe0003167812 */ /* 0x000fe200078ec0ff */
[----:B------:R-:W-:Y:S01]  /*9310*/  WARPSYNC 0xffffffff ;  /* 0xffffffff00007948 */ /* 0x000fe20003800000 */
[----:B------:R-:W-:Y:S02]  /*9320*/  LOP3.LUT R20, R9, 0x1c0, RZ, 0xc0, !PT ;  /* 0x000001c009147812 */ /* 0x000fe400078ec0ff */
[----:B---3--:R-:W-:-:S04]  /*9330*/  SHF.R.S32.HI R26, RZ, 0x1f, R15 ;  /* 0x0000001fff1a7819 */ /* 0x008fc8000001140f */
[----:B------:R-:W-:-:S04]  /*9340*/  LEA.HI R4, R26, R15, RZ, 0x3 ;  /* 0x0000000f1a047211 */ /* 0x000fc800078f18ff */
[----:B------:R-:W-:-:S05]  /*9350*/  LOP3.LUT R2, R4, 0xfffffff8, RZ, 0xc0, !PT ;  /* 0xfffffff804027812 */ /* 0x000fca00078ec0ff */
[----:B------:R-:W-:-:S04]  /*9360*/  IMAD.IADD R0, R15, 0x1, -R2 ;  /* 0x000000010f007824 */ /* 0x000fc800078e0a02 */
[----:B------:R-:W-:Y:S01]  /*9370*/  IMAD.SHL.U32 R30, R0, 0x8, RZ ;  /* 0x00000008001e7824 */ /* 0x000fe200078e00ff */
[----:B----4-:R2:W-:Y:S04]  /*9380*/  STL [R1+0x100], R31 ;  /* 0x0001001f01007387 */ /* 0x0105e80000100800 */
[----:B------:R2:W-:Y:S01]  /*9390*/  STL [R1+0xc0], R30 ;  /* 0x0000c01e01007387 */ /* 0x0005e20000100800 */
[----:B------:R-:W-:Y:S01]  /*93a0*/  ISETP.GE.AND P6, PT, R30, c[0x0][0x1d4], PT ;  /* 0x000075001e007a0c */ /* 0x000fe20003fc6270 */
[----:B------:R-:W-:Y:S01]  /*93b0*/  IMAD R2, R28, c[0x0][0x1e8], RZ ;  /* 0x00007a001c027a24 */ /* 0x000fe200078e02ff */
[----:B------:R-:W-:Y:S01]  /*93c0*/  IADD3 R139, R30, 0x40, RZ ;  /* 0x000000401e8b7810 */ /* 0x000fe20007ffe0ff */
[----:B------:R-:W-:-:S04]  /*93d0*/  IMAD.WIDE.U32 R28, R34, c[0x0][0x210], RZ ;  /* 0x00008400221c7a25 */ /* 0x000fc800078e00ff */
[C---:B------:R-:W-:Y:S01]  /*93e0*/  IMAD R3, R34.reuse, c[0x0][0x1ec], R2 ;  /* 0x00007b0022037a24 */ /* 0x040fe200078e0202 */
[----:B------:R-:W-:Y:S01]  /*93f0*/  ISETP.GE.AND P5, PT, R139, c[0x0][0x1d4], PT ;  /* 0x000075008b007a0c */ /* 0x000fe20003fa6270 */
[----:B------:R-:W-:Y:S02]  /*9400*/  IMAD R2, R34, c[0x0][0x214], R5 ;  /* 0x0000850022027a24 */ /* 0x000fe400078e0205 */
[----:B------:R-:W-:Y:S01]  /*9410*/  IMAD.IADD R11, R13, 0x1, R3 ;  /* 0x000000010d0b7824 */ /* 0x000fe200078e0203 */
[----:B------:R-:W-:Y:S01]  /*9420*/  SEL R5, R10, 0xffffffe0, !P0 ;  /* 0xffffffe00a057807 */ /* 0x000fe20004000000 */
[----:B------:R-:W-:Y:S01]  /*9430*/  IMAD.IADD R3, R29, 0x1, R2 ;  /* 0x000000011d037824 */ /* 0x000fe200078e0202 */
[----:B------:R-:W-:Y:S02]  /*9440*/  @P6 LOP3.LUT R161, R161, 0x1, RZ, 0xfc, !PT ;  /* 0x00000001a1a16812 */ /* 0x000fe400078efcff */
[----:B------:R-:W-:Y:S02]  /*9450*/  SEL R2, RZ, 0x10, P5 ;  /* 0x00000010ff027807 */ /* 0x000fe40002800000 */
[----:B------:R-:W3:Y:S01]  /*9460*/  LDL R28, [R1+0xe8] ;  /* 0x0000e800011c7983 */ /* 0x000ee20000100800 */
[----:B------:R-:W-:Y:S01]  /*9470*/  SHF.R.S32.HI R14, RZ, 0x3, R4 ;  /* 0x00000003ff0e7819 */ /* 0x000fe20000011404 */
[----:B------:R-:W-:-:S04]  /*9480*/  IMAD.MOV.U32 R10, RZ, RZ, RZ ;  /* 0x000000ffff0a7224 */ /* 0x000fc800078e00ff */
[----:B------:R-:W-:Y:S02]  /*9490*/  IMAD R29, R0, 0x10, R14 ;  /* 0x00000010001d7824 */ /* 0x000fe400078e020e */
[----:B------:R-:W-:Y:S01]  /*94a0*/  IMAD.MOV.U32 R0, RZ, RZ, c[0x0][0x2b8] ;  /* 0x0000ae00ff007624 */ /* 0x000fe200078e00ff */
[----:B------:R-:W-:Y:S04]  /*94b0*/  BAR.SYNC.DEFER_BLOCKING 0x0 ;  /* 0x0000000000007b1d */ /* 0x000fe80000010000 */
[----:B------:R-:W-:Y:S02]  /*94c0*/  ISETP.NE.AND P1, PT, R0, 0x1, PT ;  /* 0x000000010000780c */ /* 0x000fe40003f25270 */
[----:B------:R-:W-:Y:S01]  /*94d0*/  LEA.HI R15, R26, R15, RZ, 0x6 ;  /* 0x0000000f1a0f7211 */ /* 0x000fe200078f30ff */
[----:B------:R-:W-:Y:S01]  /*94e0*/  STL [R1+0xec], R29 ;  /* 0x0000ec1d01007387 */ /* 0x000fe20000100800 */
[----:B---3--:R-:W-:-:S05]  /*94f0*/  IMAD R2, R28, 0x40, R29 ;  /* 0x000000401c027824 */ /* 0x008fca00078e021d */
[----:B------:R-:W-:-:S04]  /*9500*/  IADD3 R2, R2, -0x40, RZ ;  /* 0xffffffc002027810 */ /* 0x000fc80007ffe0ff */
        /* <DEDUP_REMOVED lines=8> */
[----:B--2---:R-:W-:-:S04]  /*9590*/  @!P0 LEA R8, P1, R3, c[0x0][0x2a0], 0x2 ;  /* 0x0000a80003088a11 */ /* 0x004fc800078210ff */
[----:B------:R-:W-:-:S05]  /*95a0*/  @!P0 LEA.HI.X R9, R3, c[0x0][0x2a4], R4, 0x2, P1 ;  /* 0x0000a90003098a11 */ /* 0x000fca00008f1404 */
[----:B------:R-:W2:Y:S01]  /*95b0*/  @!P0 LDG.E R10, [R8.64] ;  /* 0x00000006080a8981 */ /* 0x000ea2000c1e1900 */
[----:B------:R-:W-:Y:S01]  /*95c0*/  IMAD.MOV R0, RZ, RZ, -R0 ;  /* 0x000000ffff007224 */ /* 0x000fe200078e0a00 */
[----:B------:R-:W-:Y:S01]  /*95d0*/  LEA R162, R28, 0xffffffc0, 0x6 ;  /* 0xffffffc01ca27811 */ /* 0x000fe200078e30ff */
[----:B------:R-:W-:Y:S01]  /*95e0*/  IMAD.SHL.U32 R15, R15, 0x8, RZ ;  /* 0x000000080f0f7824 */ /* 0x000fe200078e00ff */
[----:B------:R-:W-:Y:S01]  /*95f0*/  BSSY B2, `(.L_x_1920) ;  /* 0x0000051000027945 */ /* 0x000fe20003800000 */
[----:B------:R-:W-:Y:S01]  /*9600*/  IMAD R19, R0, c[0x0][0x2b8], R2 ;  /* 0x0000ae0000137a24 */ /* 0x000fe200078e0202 */
[----:B------:R-:W-:Y:S02]  /*9610*/  IADD3 R124, -R14, R18, -R162 ;  /* 0x000000120e7c7210 */ /* 0x000fe40007ffe9a2 */
[----:B------:R-:W-:Y:S01]  /*9620*/  IADD3 R98, R16, 0x18, RZ ;  /* 0x0000001810627810 */ /* 0x000fe20007ffe0ff */
[----:B------:R-:W-:Y:S01]  /*9630*/  IMAD.WIDE.U32 R2, R19, c[0x0][0x1e0], RZ ;  /* 0x0000780013027a25 */ /* 0x000fe200078e00ff */
[----:B------:R-:W-:Y:S01]  /*9640*/  SHF.R.S32.HI R140, RZ, 0x1f, R19 ;  /* 0x0000001fff8c7819 */ /* 0x000fe20000011413 */
[----:B------:R-:W-:Y:S01]  /*9650*/  STL [R1+0xac], R19 ;  /* 0x0000ac1301007387 */ /* 0x000fe20000100800 */
[----:B------:R-:W-:-:S02]  /*9660*/  ISETP.GE.AND P3, PT, R124, 0x1, PT ;  /* 0x000000017c00780c */ /* 0x000fc40003f66270 */
[----:B------:R-:W-:Y:S01]  /*9670*/  ISETP.GE.AND P2, PT, R124, 0x11, PT ;  /* 0x000000117c00780c */ /* 0x000fe20003f46270 */
[----:B------:R-:W-:Y:S01]  /*9680*/  IMAD R0, R140, c[0x0][0x1e0], RZ ;  /* 0x000078008c007a24 */ /* 0x000fe200078e02ff */
[----:B------:R-:W-:Y:S02]  /*9690*/  ISETP.GE.AND P1, PT, R124, 0x21, PT ;  /* 0x000000217c00780c */ /* 0x000fe40003f26270 */
[----:B------:R-:W-:Y:S01]  /*96a0*/  MOV R142, 0x9b00 ;  /* 0x00009b00008e7802 */ /* 0x000fe20000000f00 */
[----:B------:R-:W-:-:S04]  /*96b0*/  IMAD R0, R19, c[0x0][0x1e4], R0 ;  /* 0x0000790013007a24 */ /* 0x000fc800078e0200 */
[----:B------:R-:W-:Y:S01]  /*96c0*/  IMAD.IADD R3, R3, 0x1, R0 ;  /* 0x0000000103037824 */ /* 0x000fe200078e0200 */
[----:B--2---:R-:W-:-:S03]  /*96d0*/  SHF.R.S32.HI R141, RZ, 0x1f, R10 ;  /* 0x0000001fff8d7819 */ /* 0x004fc6000001140a */
[----:B------:R-:W-:Y:S01]  /*96e0*/  IMAD.WIDE.U32 R2, R10, c[0x0][0x1f0], R2 ;  /* 0x00007c000a027a25 */ /* 0x000fe200078e0002 */
[----:B------:R-:W-:Y:S03]  /*96f0*/  STL [R1+0xa4], R10 ;  /* 0x0000a40a01007387 */ /* 0x000fe60000100800 */
[----:B------:R-:W-:Y:S01]  /*9700*/  IMAD R4, R141, c[0x0][0x1f0], RZ ;  /* 0x00007c008d047a24 */ /* 0x000fe200078e02ff */
        /* <DEDUP_REMOVED lines=15> */
[----:B------:R-:W-:-:S02]  /*9800*/  SHF.R.S32.HI R4, RZ, 0x1f, R139 ;  /* 0x0000001fff047819 */ /* 0x000fc4000001148b */
[----:B------:R-:W-:Y:S01]  /*9810*/  LOP3.LUT R131, R14, 0xfffffe00, R15, 0xf8, !PT ;  /* 0xfffffe000e837812 */ /* 0x000fe200078ef80f */
[----:B------:R-:W-:Y:S01]  /*9820*/  SHFL.IDX PT, R8, R2, 0x2, 0x181f ;  /* 0x00581f0002087f89 */ /* 0x000fe200000e0000 */
[----:B------:R-:W-:-:S03]  /*9830*/  LEA.HI R4, R4, R139, RZ, 0x3 ;  /* 0x0000008b04047211 */ /* 0x000fc600078f18ff */
[----:B------:R-:W3:Y:S01]  /*9840*/  SHFL.IDX PT, R9, R0, 0x2, 0x181f ;  /* 0x00581f0000097f89 */ /* 0x000ee200000e0000 */
[----:B------:R-:W-:Y:S01]  /*9850*/  LOP3.LUT R28, R4, 0xfffffff8, RZ, 0xc0, !PT ;  /* 0xfffffff8041c7812 */ /* 0x000fe200078ec0ff */
[----:B------:R-:W-:Y:S02]  /*9860*/  @P3 IMAD.SHL.U32 R4, R131, 0x2, RZ ;  /* 0x0000000283043824 */ /* 0x000fe400078e00ff */
[----:B------:R-:W-:Y:S04]  /*9870*/  SHFL.IDX PT, R2, R2, 0x3, 0x181f ;  /* 0x00781f0002027f89 */ /* 0x000fe800000e0000 */
[----:B------:R4:W5:Y:S01]  /*9880*/  SHFL.IDX PT, R3, R0, 0x3, 0x181f ;  /* 0x00781f0000037f89 */ /* 0x00096200000e0000 */
[----:B-1----:R-:W-:-:S03]  /*9890*/  @P3 IMAD.WIDE R18, R30, 0x2, R12 ;  /* 0x000000021e123825 */ /* 0x002fc600078e020c */
[----:B------:R1:W-:Y:S01]  /*98a0*/  STL [R1+0xf0], R28 ;  /* 0x0000f01c01007387 */ /* 0x0003e20000100800 */
[----:B------:R-:W-:-:S03]  /*98b0*/  @P3 IMAD.WIDE R14, R28, 0x2, R12 ;  /* 0x000000021c0e3825 */ /* 0x000fc600078e020c */
[----:B------:R1:W-:Y:S01]  /*98c0*/  @P3 LDGSTS.E.BYPASS.LTC128B.128 [R4+0x4100], [R18.64], !P6 ;  /* 0x0410000012043fae */ /* 0x0003e2000f101d46 */
[----:B--2---:R-:W-:-:S03]  /*98d0*/  @P2 IMAD.WIDE R12, R30, 0x2, R10 ;  /* 0x000000021e0c2825 */ /* 0x004fc600078e020a */
[----:B------:R1:W-:Y:S01]  /*98e0*/  @P3 LDGSTS.E.BYPASS.LTC128B.128 [R4+0x6100], [R14.64], !P5 ;  /* 0x061000000e043fae */ /* 0x0003e2000e901d46 */
[----:B------:R-:W-:-:S04]  /*98f0*/  @P2 IMAD.WIDE R10, R28, 0x2, R10 ;  /* 0x000000021c0a2825 */ /* 0x000fc800078e020a */
[----:B----4-:R-:W-:-:S05]  /*9900*/  @P2 IMAD.SHL.U32 R0, R131, 0x2, RZ ;  /* 0x0000000283002824 */ /* 0x010fca00078e00ff */
[----:B------:R3:W-:Y:S04]  /*9910*/  @P2 LDGSTS.E.BYPASS.LTC128B.128 [R0+0x4900], [R12.64], !P6 ;  /* 0x049000000c002fae */ /* 0x0007e8000f101d46 */
[----:B------:R2:W-:Y:S01]  /*9920*/  @P2 LDGSTS.E.BYPASS.LTC128B.128 [R0+0x6900], [R10.64], !P5 ;  /* 0x069000000a002fae */ /* 0x0005e2000e901d46 */
[----:B-1----:R-:W-:Y:S02]  /*9930*/  @P1 IMAD.SHL.U32 R4, R131, 0x2, RZ ;  /* 0x0000000283041824 */ /* 0x002fe400078e00ff */
[----:B---3--:R-:W-:-:S04]  /*9940*/  @P1 IMAD.WIDE R12, R30, 0x2, R8 ;  /* 0x000000021e0c1825 */ /* 0x008fc800078e0208 */
[----:B--2---:R-:W-:Y:S01]  /*9950*/  @P1 IMAD.WIDE R10, R28, 0x2, R8 ;  /* 0x000000021c0a1825 */ /* 0x004fe200078e0208 */
[----:B------:R1:W-:Y:S03]  /*9960*/  @P1 LDGSTS.E.BYPASS.LTC128B.128 [R4+0x5100], [R12.64], !P6 ;  /* 0x051000000c041fae */ /* 0x0003e6000f101d46 */
[----:B------:R-:W-:Y:S01]  /*9970*/  @P0 IMAD.SHL.U32 R0, R131, 0x2, RZ ;  /* 0x0000000283000824 */ /* 0x000fe200078e00ff */
[----:B------:R1:W-:Y:S01]  /*9980*/  @P1 LDGSTS.E.BYPASS.LTC128B.128 [R4+0x7100], [R10.64], !P5 ;  /* 0x071000000a041fae */ /* 0x0003e2000e901d46 */
[----:B-----5:R-:W-:-:S03]  /*9990*/  @P0 IMAD.WIDE R8, R30, 0x2, R2 ;  /* 0x000000021e080825 */ /* 0x020fc600078e0202 */
[----:B------:R-:W2:Y:S01]  /*99a0*/  S2R R30, SR_TID.X ;  /* 0x00000000001e7919 */ /* 0x000ea20000002100 */
[----:B------:R-:W-:-:S03]  /*99b0*/  @P0 IMAD.WIDE R2, R28, 0x2, R2 ;  /* 0x000000021c020825 */ /* 0x000fc600078e0202 */
[----:B------:R3:W-:Y:S01]  /*99c0*/  @P0 LDGSTS.E.BYPASS.LTC128B.128 [R0+0x5900], [R8.64], !P6 ;  /* 0x0590000008000fae */ /* 0x0007e2000f101d46 */
[----:B------:R-:W-:-:S03]  /*99d0*/  ISETP.GT.AND P6, PT, R29, 0x3f, PT ;  /* 0x0000003f1d00780c */ /* 0x000fc60003fc4270 */
[----:B------:R4:W-:Y:S01]  /*99e0*/  @P0 LDGSTS.E.BYPASS.LTC128B.128 [R0+0x7900], [R2.64], !P5 ;  /* 0x0790000002000fae */ /* 0x0009e2000e901d46 */
[----:B------:R-:W-:-:S03]  /*99f0*/  LOP3.LUT P0, RZ, R21, 0x2, RZ, 0xc0, !PT ;  /* 0x0000000215ff7812 */ /* 0x000fc6000780c0ff */
[----:B------:R-:W0:Y:S01]  /*9a00*/  LDGDEPBAR ;  /* 0x00000000000079af */ /* 0x000e220000000000 */
[----:B-1----:R-:W-:Y:S01]  /*9a10*/  IMAD.SHL.U32 R4, R24, 0x8, RZ ;  /* 0x0000000818047824 */ /* 0x002fe200078e00ff */
[----:B---3--:R-:W-:-:S04]  /*9a20*/  LOP3.LUT R9, R23, R22, RZ, 0xfc, !PT ;  /* 0x0000001617097212 */ /* 0x008fc800078efcff */
[----:B----4-:R-:W-:Y:S01]  /*9a30*/  LOP3.LUT R2, R20, 0x8, R4, 0xf8, !PT ;  /* 0x0000000814027812 */ /* 0x010fe200078ef804 */
[----:B------:R-:W-:Y:S01]  /*9a40*/  IMAD.MOV.U32 R4, RZ, RZ, 0x10 ;  /* 0x00000010ff047424 */ /* 0x000fe200078e00ff */
[----:B------:R-:W-:Y:S02]  /*9a50*/  SHF.R.U32.HI R3, RZ, 0x3, R20 ;  /* 0x00000003ff037819 */ /* 0x000fe40000011614 */
[----:B--2---:R-:W-:Y:S02]  /*9a60*/  LEA.HI R0, R27, R30, RZ, 0x5 ;  /* 0x0000001e1b007211 */ /* 0x004fe400078f28ff */
[----:B------:R-:W-:Y:S02]  /*9a70*/  LOP3.LUT R2, R2, R3, RZ, 0x3c, !PT ;  /* 0x0000000302027212 */ /* 0x000fe400078e3cff */
[----:B------:R-:W-:Y:S01]  /*9a80*/  SEL R4, R4, 0xfffffff0, !P0 ;  /* 0xfffffff004047807 */ /* 0x000fe20004000000 */
[----:B------:R-:W-:Y:S02]  /*9a90*/  IMAD.SHL.U32 R0, R0, 0x20, RZ ;  /* 0x0000002000007824 */ /* 0x000fe400078e00ff */
[----:B------:R-:W-:Y:S01]  /*9aa0*/  IMAD R8, R25, 0x200, R2 ;  /* 0x0000020019087824 */ /* 0x000fe200078e0202 */
[----:B------:R-:W-:-:S02]  /*9ab0*/  SHF.R.S32.HI R2, RZ, 0x1f, R28 ;  /* 0x0000001fff027819 */ /* 0x000fc4000001141c */
[----:B------:R-:W-:-:S03]  /*9ac0*/  LOP3.LUT R0, R0, 0xfffffc00, RZ, 0xc0, !PT ;  /* 0xfffffc0000007812 */ /* 0x000fc600078ec0ff */
[----:B------:R1:W-:Y:S01]  /*9ad0*/  STL [R1+0x10c], R2 ;  /* 0x00010c0201007387 */ /* 0x0003e20000100800 */
[----:B------:R-:W-:-:S03]  /*9ae0*/  IADD3 R0, R23, R22, R0 ;  /* 0x0000001617007210 */ /* 0x000fc60007ffe000 */
[----:B-1----:R-:W-:Y:S05]  /*9af0*/  CALL.REL.NOINC `($_ZN7cutlass13device_kernelIN5flash19enable_sm80_to_sm89INS1_16FlashAttnFwdSm80INS1_25CollectiveMainloopFwdSm80ILi4ELi1ELb0EN4cute5tupleIJNS5_1CILi128EEENS7_ILi64EEES8_EEELi128ENS_6half_tEfNS_4arch4Sm80ELb1ELb0ELb1ELb1ELb1ELb1ELb1ELb0EEENS1_21CollectiveEpilogueFwdINS6_IJS8_S8_S9_EEENS6_IJNS7_ILi1EEESH_SH_EEESB_SD_Li128ELb1ELb1ELb0ELb0EEENS1_19SingleTileSchedulerILb1ELb0ELb1ELi128EEEEEEEEEvNT_6ParamsE$_ZZN5flash25CollectiveMainloopFwdSm80ILi4ELi1ELb0EN4cute5tupleIJNS1_1CILi128EEENS3_ILi64EEES4_EEELi128EN7cutlass6half_tEfNS7_4arch4Sm80ELb1ELb0ELb1ELb1ELb1ELb1ELb1ELb0EE3mmaINS_16FlashAttnFwdSm80ISB_NS_21CollectiveEpilogueFwdINS2_IJS4_S4_S5_EEENS2_IJNS3_ILi1EEESG_SG_EEES8_SA_Li128ELb1ELb1ELb0ELb0EEENS_19SingleTileSchedulerILb1ELb0ELb1ELi128EEEE13SharedStorageENS1_6TensorINS1_11ArrayEngineIfLm128EEENS1_6LayoutINS2_IJNS2_IJNS3_ILi2EEESR_EEESR_NS3_ILi16EEEEEENS2_IJNS2_IJSG_SR_EEENS3_ILi4EEENS3_ILi8EEEEEEEEEENS_7SoftmaxILi4ELi0EEEEEbRKNSB_6ParamsERT0_RT1_iRKNS_16SeqlenInfoQKNewKILb1ELb1EEENS2_IJiiiiEEERT_ENKUlvE_clEv) ;  /* 0x0001713000007944 */ /* 0x002fea0003c00000 */
[----:B------:R-:W-:Y:S05]  /*9b00*/  BSYNC B2 ;  /* 0x0000000000027941 */ /* 0x000fea0003800000 */
.L_x_1920:
[----:B------:R-:W2:Y:S01]  /*9b10*/  LDL R11, [R1+0xac] ;  /* 0x0000ac00010b7983 */ /* 0x000ea20000100800 */
[----:B------:R-:W-:-:S04]  /*9b20*/  DEPBAR.LE SB0, 0x0 ;  /* 0x000080000000791a */ /* 0x000fc80000000000 */
[----:B------:R-:W3:Y:S04]  /*9b30*/  LDL R31, [R1+0x10] ;  /* 0x00001000011f7983 */ /* 0x000ee80000100800 */
        /* <DEDUP_REMOVED lines=10> */
[----:B------:R-:W2:Y:S04]  /*9be0*/  LDSM.16.M88.4 R68, [R0+0x5100] ;  /* 0x005100000044783b */ /* 0x000ea80000000200 */
[----:B------:R1:W2:Y:S04]  /*9bf0*/  LDSM.16.M88.4 R64, [R0+0x5900] ;  /* 0x005900000040783b */ /* 0x0002a80000000200 */
[----:B-1----:R1:W1:Y:S04]  /*9c00*/  LDSM.16.M88.4 R16, [R240+0x8100] ;  /* 0x00810000f010783b */ /* 0x0022680000000200 */
[----:B------:R1:W1:Y:S04]  /*9c10*/  LDSM.16.M88.4 R12, [R240+0xa100] ;  /* 0x00a10000f00c783b */ /* 0x0002680000000200 */
[----:B------:R1:W1:Y:S04]  /*9c20*/  LDSM.16.M88.4 R32, [R232+0x4100] ;  /* 0x00410000e820783b */ /* 0x0002680000000200 */
[----:B------:R1:W1:Y:S04]  /*9c30*/  LDSM.16.M88.4 R40, [R232+0x4900] ;  /* 0x00490000e828783b */ /* 0x0002680000000200 */
[----:B------:R1:W1:Y:S01]  /*9c40*/  LDSM.16.M88.4 R44, [R232+0x5100] ;  /* 0x00510000e82c783b */ /* 0x0002620000000200 */
[----:B------:R-:W-:-:S03]  /*9c50*/  IMAD R0, R140, c[0x0][0x208], RZ ;  /* 0x000082008c007a24 */ /* 0x000fc600078e02ff */
[----:B------:R1:W1:Y:S01]  /*9c60*/  LDSM.16.M88.4 R48, [R232+0x5900] ;  /* 0x00590000e830783b */ /* 0x0002620000000200 */
        /* <DEDUP_REMOVED lines=23> */
[----:B-1-3--:R1:W2:Y:S02]  /*9de0*/  SHFL.IDX PT, R28, R0, RZ, 0x181f ;  /* 0x00181fff001c7589 */ /* 0x00a2a400000e0000 */
.L_x_2007:
[----:B------:R-:W3:Y:S04]  /*9df0*/  LDL R164, [R1+0xc0] ;  /* 0x0000c00001a47983 */ /* 0x000ee80000100800 */
[----:B------:R-:W4:Y:S04]  /*9e00*/  LDL R2, [R1+0xf0] ;  /* 0x0000f00001027983 */ /* 0x000f280000100800 */
[----:B------:R-:W1:Y:S04]  /*9e10*/  SHFL.IDX PT, R4, R8, RZ, 0x181f ;  /* 0x00181fff08047589 */ /* 0x000e6800000e0000 */
[----:B--2---:R-:W2:Y:S01]  /*9e20*/  LDL R167, [R1+0xe8] ;  /* 0x0000e80001a77983 */ /* 0x004ea20000100800 */
[----:B------:R-:W-:-:S03]  /*9e30*/  ISETP.GE.AND P0, PT, R139, c[0x0][0x1d4], PT ;  /* 0x000075008b007a0c */ /* 0x000fc60003f06270 */
[----:B------:R-:W1:Y:S01]  /*9e40*/  SHFL.IDX PT, R29, R8, 0x1, 0x181f ;  /* 0x00381f00081d7f89 */ /* 0x000e6200000e0000 */
[----:B------:R-:W-:Y:S01]  /*9e50*/  HMMA.16816.F32 R52, R12, R32, RZ ;  /* 0x000000200c34723c */ /* 0x000fe200000018ff */
[----:B------:R-:W-:Y:S01]  /*9e60*/  IMAD.SHL.U32 R163, R131, 0x2, RZ ;  /* 0x0000000283a37824 */ /* 0x000fe200078e00ff */
[----:B------:R-:W-:-:S06]  /*9e70*/  ISETP.LT.OR P3, PT, R124, 0x1, P0 ;  /* 0x000000017c00780c */ /* 0x000fcc0000761670 */
[C---:B------:R-:W-:Y:S08]  /*9e80*/  HMMA.16816.F32 R88, R12.reuse, R34, RZ ;  /* 0x000000220c58723c */ /* 0x040ff000000018ff */
[C---:B------:R-:W-:Y:S08]  /*9e90*/  HMMA.16816.F32 R112, R12.reuse, R40, RZ ;  /* 0x000000280c70723c */ /* 0x040ff000000018ff */
[C---:B------:R-:W-:Y:S08]  /*9ea0*/  HMMA.16816.F32 R108, R12.reuse, R42, RZ ;  /* 0x0000002a0c6c723c */ /* 0x040ff000000018ff */
[C---:B------:R-:W-:Y:S08]  /*9eb0*/  HMMA.16816.F32 R104, R12.reuse, R44, RZ ;  /* 0x0000002c0c68723c */ /* 0x040ff000000018ff */
[C---:B------:R-:W-:Y:S08]  /*9ec0*/  HMMA.16816.F32 R100, R12.reuse, R46, RZ ;  /* 0x0000002e0c64723c */ /* 0x040ff000000018ff */
[C---:B------:R-:W-:Y:S08]  /*9ed0*/  HMMA.16816.F32 R96, R12.reuse, R48, RZ ;  /* 0x000000300c60723c */ /* 0x040ff000000018ff */
[----:B------:R-:W-:Y:S01]  /*9ee0*/  HMMA.16816.F32 R92, R12, R50, RZ ;  /* 0x000000320c5c723c */ /* 0x000fe200000018ff */
[----:B------:R-:W1:Y:S04]  /*9ef0*/  SHFL.IDX PT, R12, R0, 0x1, 0x181f ;  /* 0x00381f00000c7f89 */ /* 0x000e6800000e0000 */
[----:B------:R-:W-:Y:S04]  /*9f00*/  SHFL.IDX PT, R13, R0, 0x2, 0x181f ;  /* 0x00581f00000d7f89 */ /* 0x000fe800000e0000 */
[----:B-1----:R-:W-:Y:S01]  /*9f10*/  SHFL.IDX PT, R0, R0, 0x3, 0x181f ;  /* 0x00781f0000007f89 */ /* 0x002fe200000e0000 */
[----:B------:R-:W-:-:S02]  /*9f20*/  IMAD R241, R6, 0x2, R240 ;  /* 0x0000000206f17824 */ /* 0x000fc400078e02f0 */
[----:B------:R-:W-:Y:S01]  /*9f30*/  IMAD R238, R5, 0x2, R232 ;  /* 0x0000000205ee7824 */ /* 0x000fe200078e02e8 */
        /* <DEDUP_REMOVED lines=12> */
[----:B------:R-:W-:Y:S01]  /*a000*/  HMMA.16816.F32 R128, R20, R66, R92 ;  /* 0x000000421480723c */ /* 0x000fe2000000185c */
[----:B------:R-:W-:Y:S01]  /*a010*/  IMAD R243, R6, 0x2, R242 ;  /* 0x0000000206f37824 */ /* 0x000fe200078e02f2 */
[C---:B---3--:R-:W-:Y:S01]  /*a020*/  ISETP.GE.AND P1, PT, R164.reuse, c[0x0][0x1d4], PT ;  /* 0x00007500a4007a0c */ /* 0x048fe20003f26270 */
[----:B------:R-:W-:-:S03]  /*a030*/  IMAD.WIDE R30, R164, 0x2, RZ ;  /* 0x00000002a41e7825 */ /* 0x000fc600078e02ff */
[----:B------:R-:W-:Y:S02]  /*a040*/  ISETP.LT.OR P4, PT, R124, 0x1, P1 ;  /* 0x000000017c00780c */ /* 0x000fe40000f81670 */
[----:B------:R-:W-:Y:S01]  /*a050*/  IADD3 R10, P2, R4, R30, RZ ;  /* 0x0000001e040a7210 */ /* 0x000fe20007f5e0ff */
[----:B----4-:R-:W-:-:S04]  /*a060*/  IMAD.WIDE R2, R2, 0x2, RZ ;  /* 0x0000000202027825 */ /* 0x010fc800078e02ff */
[----:B------:R-:W-:-:S06]  /*a070*/  IMAD.X R11, R31, 0x1, R28, P2 ;  /* 0x000000011f0b7824 */ /* 0x000fcc00010e061c */
[----:B------:R1:W-:Y:S01]  /*a080*/  LDGSTS.E.BYPASS.LTC128B.128 [R163+0x100], [R10.64], !P4 ;  /* 0x001000000aa37fae */ /* 0x0003e2000e101d46 */
[----:B------:R-:W-:Y:S02]  /*a090*/  ISETP.LT.OR P4, PT, R124, 0x11, P0 ;  /* 0x000000117c00780c */ /* 0x000fe40000781670 */
[----:B-1----:R-:W-:-:S05]  /*a0a0*/  IADD3 R10, P2, R4, R2, RZ ;  /* 0x00000002040a7210 */ /* 0x002fca0007f5e0ff */
[----:B------:R-:W-:Y:S01]  /*a0b0*/  IMAD.X R11, R3, 0x1, R28, P2 ;  /* 0x00000001030b7824 */ /* 0x000fe200010e061c */
[----:B------:R-:W1:Y:S04]  /*a0c0*/  SHFL.IDX PT, R4, R8, 0x2, 0x181f ;  /* 0x00581f0008047f89 */ /* 0x000e6800000e0000 */
[----:B------:R3:W-:Y:S01]  /*a0d0*/  LDGSTS.E.BYPASS.LTC128B.128 [R163+0x2100], [R10.64], !P3 ;  /* 0x021000000aa37fae */ /* 0x0007e2000d901d46 */
[----:B------:R-:W-:-:S03]  /*a0e0*/  ISETP.LT.OR P3, PT, R124, 0x11, P1 ;  /* 0x000000117c00780c */ /* 0x000fc60000f61670 */
[----:B------:R-:W4:Y:S01]  /*a0f0*/  SHFL.IDX PT, R8, R8, 0x3, 0x181f ;  /* 0x00781f0008087f89 */ /* 0x000f2200000e0000 */
[----:B---3--:R-:W-:-:S05]  /*a100*/  IADD3 R10, P2, R30, R29, RZ ;  /* 0x0000001d1e0a7210 */ /* 0x008fca0007f5e0ff */
[----:B------:R-:W-:-:S05]  /*a110*/  IMAD.X R11, R31, 0x1, R12, P2 ;  /* 0x000000011f0b7824 */ /* 0x000fca00010e060c */
[----:B------:R3:W-:Y:S01]  /*a120*/  LDGSTS.E.BYPASS.LTC128B.128 [R163+0x900], [R10.64], !P3 ;  /* 0x009000000aa37fae */ /* 0x0007e2000d901d46 */
[----:B------:R-:W-:Y:S02]  /*a130*/  ISETP.LT.OR P3, PT, R124, 0x21, P1 ;  /* 0x000000217c00780c */ /* 0x000fe40000f61670 */
[----:B---3--:R-:W-:-:S05]  /*a140*/  IADD3 R10, P2, R2, R29, RZ ;  /* 0x0000001d020a7210 */ /* 0x008fca0007f5e0ff */
[----:B------:R-:W-:-:S05]  /*a150*/  IMAD.X R11, R3, 0x1, R12, P2 ;  /* 0x00000001030b7824 */ /* 0x000fca00010e060c */
[----:B------:R1:W-:Y:S01]  /*a160*/  LDGSTS.E.BYPASS.LTC128B.128 [R163+0x2900], [R10.64], !P4 ;  /* 0x029000000aa37fae */ /* 0x0003e2000e101d46 */
[----:B------:R-:W-:Y:S02]  /*a170*/  ISETP.LT.OR P4, PT, R124, 0x21, P0 ;  /* 0x000000217c00780c */ /* 0x000fe40000781670 */
[----:B-1----:R-:W-:-:S05]  /*a180*/  IADD3 R10, P2, R30, R4, RZ ;  /* 0x000000041e0a7210 */ /* 0x002fca0007f5e0ff */
[----:B------:R-:W-:Y:S01]  /*a190*/  IMAD.X R11, R31, 0x1, R13, P2 ;  /* 0x000000011f0b7824 */ /* 0x000fe200010e060d */
[----:B------:R-:W-:-:S04]  /*a1a0*/  IADD3 R12, P2, R2, R4, RZ ;  /* 0x00000004020c7210 */ /* 0x000fc80007f5e0ff */
[----:B------:R1:W-:Y:S01]  /*a1b0*/  LDGSTS.E.BYPASS.LTC128B.128 [R163+0x1100], [R10.64], !P3 ;  /* 0x011000000aa37fae */ /* 0x0003e2000d901d46 */
[C---:B------:R-:W-:Y:S01]  /*a1c0*/  ISETP.LT.OR P3, PT, R124.reuse, 0x31, P1 ;  /* 0x000000317c00780c */ /* 0x040fe20000f61670 */
[C---:B------:R-:W-:Y:S01]  /*a1d0*/  IMAD.X R13, R3.reuse, 0x1, R13, P2 ;  /* 0x00000001030d7824 */ /* 0x040fe200010e060d */
[----:B------:R-:W-:Y:S02]  /*a1e0*/  ISETP.LT.OR P2, PT, R124, 0x31, P0 ;  /* 0x000000317c00780c */ /* 0x000fe40000741670 */
[-C--:B----4-:R-:W-:Y:S02]  /*a1f0*/  IADD3 R2, P0, R2, R8.reuse, RZ ;  /* 0x0000000802027210 */ /* 0x090fe40007f1e0ff */
[----:B------:R3:W-:Y:S03]  /*a200*/  LDGSTS.E.BYPASS.LTC128B.128 [R163+0x3100], [R12.64], !P4 ;  /* 0x031000000ca37fae */ /* 0x0007e6000e101d46 */
[----:B------:R-:W-:Y:S01]  /*a210*/  IMAD.X R3, R3, 0x1, R0, P0 ;  /* 0x0000000103037824 */ /* 0x000fe200000e0600 */
[----:B-1----:R-:W-:-:S05]  /*a220*/  IADD3 R10, P1, R30, R8, RZ ;  /* 0x000000081e0a7210 */ /* 0x002fca0007f3e0ff */
[----:B------:R-:W-:-:S05]  /*a230*/  IMAD.X R11, R31, 0x1, R0, P1 ;  /* 0x000000011f0b7824 */ /* 0x000fca00008e0600 */
[----:B------:R1:W-:Y:S04]  /*a240*/  LDGSTS.E.BYPASS.LTC128B.128 [R163+0x1900], [R10.64], !P3 ;  /* 0x019000000aa37fae */ /* 0x0003e8000d901d46 */
[----:B------:R4:W-:Y:S04]  /*a250*/  LDGSTS.E.BYPASS.LTC128B.128 [R163+0x3900], [R2.64], !P2 ;  /* 0x0390000002a37fae */ /* 0x0009e8000d101d46 */
[----:B------:R-:W-:Y:S04]  /*a260*/  LDSM.16.M88.4 R16, [R241+0xa100] ;  /* 0x00a10000f110783b */ /* 0x000fe80000000200 */
[----:B------:R-:W1:Y:S01]  /*a270*/  LDSM.16.M88.4 R56, [R238+0x4100] ;  /* 0x00410000ee38783b */ /* 0x000e620000000200 */
[C---:B------:R-:W-:Y:S03]  /*a280*/  HMMA.16816.F32 R28, R20.reuse, R62, R88 ;  /* 0x0000003e141c723c */ /* 0x040fe60000001858 */
[----:B------:R-:W-:Y:S04]  /*a290*/  LDSM.16.M88.4 R44, [R238+0x5100] ;  /* 0x00510000ee2c783b */ /* 0x000fe80000000200 */
[----:B------:R-:W-:Y:S01]  /*a2a0*/  LDSM.16.M88.4 R40, [R238+0x5900] ;  /* 0x00590000ee28783b */ /* 0x000fe20000000200 */
[----:B---3--:R-:W-:Y:S03]  /*a2b0*/  HMMA.16816.F32 R12, R20, R60, R52 ;  /* 0x0000003c140c723c */ /* 0x008fe60000001834 */
[----:B------:R-:W3:Y:S01]  /*a2c0*/  LDSM.16.M88.4 R52, [R238+0x4900] ;  /* 0x00490000ee34783b */ /* 0x000ee20000000200 */
[----:B------:R-:W-:-:S02]  /*a2d0*/  IMAD R237, R5, 0x2, R239 ;  /* 0x0000000205ed7824 */ /* 0x000fc400078e02ef */
[----:B------:R-:W-:Y:S01]  /*a2e0*/  IMAD R244, R7, 0x2, R241 ;  /* 0x0000000207f47824 */ /* 0x000fe200078e02f1 */
[----:B------:R-:W0:Y:S01]  /*a2f0*/  LDGDEPBAR ;  /* 0x00000000000079af */ /* 0x000e220000000000 */
[----:B------:R-:W-:Y:S03]  /*a300*/  HMMA.16816.F32 R88, R20, R72, R112 ;  /* 0x000000481458723c */ /* 0x000fe60000001870 */
[----:B------:R-:W1:Y:S05]  /*a310*/  LDSM.16.M88.4 R20, [R241+0x8100] ;  /* 0x00810000f114783b */ /* 0x000e6a0000000200 */
[C---:B------:R-:W-:Y:S08]  /*a320*/  HMMA.16816.F32 R108, R24.reuse, R60, R120 ;  /* 0x0000003c186c723c */ /* 0x040ff00000001878 */
[C---:B------:R-:W-:Y:S08]  /*a330*/  HMMA.16816.F32 R92, R24.reuse, R62, R116 ;  /* 0x0000003e185c723c */ /* 0x040ff00000001874 */
[C---:B------:R-:W-:Y:S08]  /*a340*/  HMMA.16816.F32 R124, R24.reuse, R72, R84 ;  /* 0x00000048187c723c */ /* 0x040ff00000001854 */
[C---:B------:R-:W-:Y:S08]  /*a350*/  HMMA.16816.F32 R120, R24.reuse, R74, R80 ;  /* 0x0000004a1878723c */ /* 0x040ff00000001850 */
[C---:B------:R-:W-:Y:S08]  /*a360*/  HMMA.16816.F32 R60, R24.reuse, R68, R76 ;  /* 0x00000044183c723c */ /* 0x040ff0000000184c */
[C---:B------:R-:W-:Y:S01]  /*a370*/  HMMA.16816.F32 R116, R24.reuse, R70, R36 ;  /* 0x000000461874723c */ /* 0x040fe20000001824 */
[----:B------:R-:W-:Y:S07]  /*a380*/  LDSM.16.M88.4 R36, [R237] ;  /* 0x00000000ed24783b */ /* 0x000fee0000000200 */
[C---:B------:R-:W-:Y:S01]  /*a390*/  HMMA.16816.F32 R112, R24.reuse, R64, R32 ;  /* 0x000000401870723c */ /* 0x040fe20000001820 */
[----:B------:R-:W-:Y:S07]  /*a3a0*/  LDSM.16.M88.4 R32, [R237+0x800] ;  /* 0x00080000ed20783b */ /* 0x000fee0000000200 */
[----:B------:R-:W-:Y:S01]  /*a3b0*/  HMMA.16816.F32 R104, R24, R66, R48 ;  /* 0x000000421868723c */ /* 0x000fe20000001830 */
[----:B------:R-:W-:Y:S04]  /*a3c0*/  LDSM.16.M88.4 R48, [R237+0x1800] ;  /* 0x00180000ed30783b */ /* 0x000fe80000000200 */
[----:B------:R-:W-:Y:S03]  /*a3d0*/  LDSM.16.M88.4 R24, [R243+0x8100] ;  /* 0x00810000f318783b */ /* 0x000fe60000000200 */
[C---:B-1----:R-:W-:Y:S01]  /*a3e0*/  HMMA.16816.F32 R100, R16.reuse, R56, R12 ;  /* 0x000000381064723c */ /* 0x042fe2000000180c */
[----:B------:R-:W1:Y:S07]  /*a3f0*/  LDSM.16.M88.4 R12, [R243+0xa100] ;  /* 0x00a10000f30c783b */ /* 0x000e6e0000000200 */
[C---:B------:R-:W-:Y:S01]  /*a400*/  HMMA.16816.F32 R96, R16.reuse, R58, R28 ;  /* 0x0000003a1060723c */ /* 0x040fe2000000181c */
[----:B------:R-:W1:Y:S07]  /*a410*/  LDSM.16.M88.4 R28, [R237+0x1000] ;  /* 0x00100000ed1c783b */ /* 0x000e6e0000000200 */
[C---:B---3--:R-:W-:Y:S08]  /*a420*/  HMMA.16816.F32 R88, R16.reuse, R52, R88 ;  /* 0x000000341058723c */ /* 0x048ff00000001858 */
[C---:B------:R-:W-:Y:S08]  /*a430*/  HMMA.16816.F32 R84, R16.reuse, R54, R144 ;  /* 0x000000361054723c */ /* 0x040ff00000001890 */
[C---:B------:R-:W-:Y:S08]  /*a440*/  HMMA.16816.F32 R80, R16.reuse, R44, R140 ;  /* 0x0000002c1050723c */ /* 0x040ff0000000188c */
[----:B------:R-:W-:Y:S08]  /*a450*/  HMMA.16816.F32 R76, R16, R46, R136 ;  /* 0x0000002e104c723c */ /* 0x000ff00000001888 */
[C---:B------:R-:W-:Y:S08]  /*a460*/  HMMA.16816.F32 R68, R20.reuse, R52, R124 ;  /* 0x000000341444723c */ /* 0x040ff0000000187c */
        /* <DEDUP_REMOVED lines=8> */
[-C--:B------:R-:W-:Y:S08]  /*a4f0*/  HMMA.16816.F32 R16, R16, R42.reuse, R128 ;  /* 0x0000002a1010723c */ /* 0x080ff00000001880 */
[----:B------:R-:W-:Y:S01]  /*a500*/  HMMA.16816.F32 R20, R20, R42, R104 ;  /* 0x0000002a1414723c */ /* 0x000fe20000001868 */
[----:B------:R-:W-:Y:S07]  /*a510*/  LDSM.16.M88.4 R40, [R232+0x7100] ;  /* 0x00710000e828783b */ /* 0x000fee0000000200 */
[C---:B-1----:R-:W-:Y:S08]  /*a520*/  HMMA.16816.F32 R128, R12.reuse, R32, R88 ;  /* 0x000000200c80723c */ /* 0x042ff00000001858 */
[C---:B------:R-:W-:Y:S08]  /*a530*/  HMMA.16816.F32 R112, R12.reuse, R38, R96 ;  /* 0x000000260c70723c */ /* 0x040ff00000001860 */
[C---:B------:R-:W-:Y:S08]  /*a540*/  HMMA.16816.F32 R88, R12.reuse, R34, R84 ;  /* 0x000000220c58723c */ /* 0x040ff00000001854 */
[----:B------:R-:W-:Y:S01]  /*a550*/  HMMA.16816.F32 R136, R12, R50, R16 ;  /* 0x000000320c88723c */ /* 0x000fe20000001810 */
[----:B------:R-:W-:Y:S07]  /*a560*/  LDSM.16.M88.4 R16, [R240+0xe100] ;  /* 0x00e10000f010783b */ /* 0x000fee0000000200 */
[C---:B------:R-:W-:Y:S01]  /*a570*/  HMMA.16816.F32 R96, R24.reuse, R30, R44 ;  /* 0x0000001e1860723c */ /* 0x040fe2000000182c */
[----:B------:R-:W1:Y:S07]  /*a580*/  LDSM.16.M88.4 R44, [R232+0x6900] ;  /* 0x00690000e82c783b */ /* 0x000e6e0000000200 */
[----:B------:R-:W-:Y:S01]  /*a590*/  HMMA.16816.F32 R84, R24, R50, R20 ;  /* 0x000000321854723c */ /* 0x000fe20000001814 */
[----:B------:R-:W3:Y:S07]  /*a5a0*/  LDSM.16.M88.4 R20, [R240+0xc100] ;  /* 0x00c10000f014783b */ /* 0x000eee0000000200 */
[----:B------:R-:W-:Y:S08]  /*a5b0*/  HMMA.16816.F32 R140, R12, R48, R72 ;  /* 0x000000300c8c723c */ /* 0x000ff00000001848 */
[C---:B------:R-:W-:Y:S08]  /*a5c0*/  HMMA.16816.F32 R132, R24.reuse, R36, R108 ;  /* 0x000000241884723c */ /* 0x040ff0000000186c */
[C---:B------:R-:W-:Y:S08]  /*a5d0*/  HMMA.16816.F32 R72, R24.reuse, R38, R92 ;  /* 0x000000261848723c */ /* 0x040ff0000000185c */
[C---:B------:R-:W-:Y:S08]  /*a5e0*/  HMMA.16816.F32 R124, R24.reuse, R32, R68 ;  /* 0x00000020187c723c */ /* 0x040ff00000001844 */
[C---:B------:R-:W-:Y:S01]  /*a5f0*/  HMMA.16816.F32 R120, R24.reuse, R34, R64 ;  /* 0x000000221878723c */ /* 0x040fe20000001840 */
[----:B------:R-:W-:Y:S07]  /*a600*/  LDSM.16.M88.4 R32, [R239+0x2800] ;  /* 0x00280000ef20783b */ /* 0x000fee0000000200 */
[C---:B------:R-:W-:Y:S01]  /*a610*/  HMMA.16816.F32 R116, R24.reuse, R28, R60 ;  /* 0x0000001c1874723c */ /* 0x040fe2000000183c */
[----:B------:R-:W-:Y:S07]  /*a620*/  LDSM.16.M88.4 R60, [R239+0x3800] ;  /* 0x00380000ef3c783b */ /* 0x000fee0000000200 */
[----:B------:R-:W-:Y:S01]  /*a630*/  HMMA.16816.F32 R104, R24, R48, R52 ;  /* 0x000000301868723c */ /* 0x000fe20000001834 */
[----:B------:R-:W2:Y:S04]  /*a640*/  LDSM.16.M88.4 R24, [R232+0x7900] ;  /* 0x00790000e818783b */ /* 0x000ea80000000200 */
[----:B------:R-:W-:Y:S03]  /*a650*/  LDSM.16.M88.4 R52, [R239+0x3000] ;  /* 0x00300000ef34783b */ /* 0x000fe60000000200 */
[C---:B------:R-:W-:Y:S08]  /*a660*/  HMMA.16816.F32 R148, R12.reuse, R28, R80 ;  /* 0x0000001c0c94723c */ /* 0x040ff00000001850 */
[C---:B------:R-:W-:Y:S01]  /*a670*/  HMMA.16816.F32 R144, R12.reuse, R30, R76 ;  /* 0x0000001e0c90723c */ /* 0x040fe2000000184c */
[----:B------:R-:W2:Y:S07]  /*a680*/  LDSM.16.M88.4 R28, [R242+0xc100] ;  /* 0x00c10000f21c783b */ /* 0x000eae0000000200 */
[----:B------:R-:W-:Y:S01]  /*a690*/  HMMA.16816.F32 R100, R12, R36, R100 ;  /* 0x000000240c64723c */ /* 0x000fe20000001864 */
[----:B------:R-:W2:Y:S04]  /*a6a0*/  LDSM.16.M88.4 R12, [R242+0xe100] ;  /* 0x00e10000f20c783b */ /* 0x000ea80000000200 */
[----:B------:R-:W2:Y:S03]  /*a6b0*/  LDSM.16.M88.4 R36, [R239+0x2000] ;  /* 0x00200000ef24783b */ /* 0x000ea60000000200 */
[C---:B-1----:R-:W-:Y:S08]  /*a6c0*/  HMMA.16816.F32 R68, R16.reuse, R44, R128 ;  /* 0x0000002c1044723c */ /* 0x042ff00000001880 */
[----:B------:R-:W-:Y:S08]  /*a6d0*/  HMMA.16816.F32 R64, R16, R46, R88 ;  /* 0x0000002e1040723c */ /* 0x000ff00000001858 */
[C---:B---3--:R-:W-:Y:S08]  /*a6e0*/  HMMA.16816.F32 R48, R20.reuse, R44, R124 ;  /* 0x0000002c1430723c */ /* 0x048ff0000000187c */
[----:B------:R-:W-:Y:S08]  /*a6f0*/  HMMA.16816.F32 R44, R20, R46, R120 ;  /* 0x0000002e142c723c */ /* 0x000ff00000001878 */
[C---:B------:R-:W-:Y:S08]  /*a700*/  HMMA.16816.F32 R80, R16.reuse, R56, R100 ;  /* 0x000000381050723c */ /* 0x040ff00000001864 */
[----:B------:R-:W-:Y:S08]  /*a710*/  HMMA.16816.F32 R76, R16, R58, R112 ;  /* 0x0000003a104c723c */ /* 0x000ff00000001870 */
[C---:B------:R-:W-:Y:S08]  /*a720*/  HMMA.16816.F32 R88, R20.reuse, R56, R132 ;  /* 0x000000381458723c */ /* 0x040ff00000001884 */
[----:B------:R-:W-:Y:S01]  /*a730*/  HMMA.16816.F32 R72, R20, R58, R72 ;  /* 0x0000003a1448723c */ /* 0x000fe20000001848 */
[----:B------:R-:W-:Y:S07]  /*a740*/  LDSM.16.M88.4 R56, [R238+0x6100] ;  /* 0x00610000ee38783b */ /* 0x000fee0000000200 */
[C---:B------:R-:W-:Y:S08]  /*a750*/  HMMA.16816.F32 R100, R16.reuse, R40, R148 ;  /* 0x000000281064723c */ /* 0x040ff00000001894 */
[C---:B------:R-:W-:Y:S08]  /*a760*/  HMMA.16816.F32 R112, R16.reuse, R42, R144 ;  /* 0x0000002a1070723c */ /* 0x040ff00000001890 */
[C---:B--2---:R-:W-:Y:S08]  /*a770*/  HMMA.16816.F32 R108, R16.reuse, R24, R140 ;  /* 0x00000018106c723c */ /* 0x044ff0000000188c */
        /* <DEDUP_REMOVED lines=8> */
[C---:B------:R-:W-:Y:S01]  /*a800*/  HMMA.16816.F32 R128, R28.reuse, R32, R48 ;  /* 0x000000201c80723c */ /* 0x040fe20000001830 */
[----:B------:R-:W3:Y:S07]  /*a810*/  LDSM.16.M88.4 R48, [R238+0x6900] ;  /* 0x00690000ee30783b */ /* 0x000eee0000000200 */
[----:B------:R-:W-:Y:S01]  /*a820*/  HMMA.16816.F32 R120, R28, R34, R44 ;  /* 0x000000221c78723c */ /* 0x000fe2000000182c */
[----:B------:R-:W1:Y:S07]  /*a830*/  LDSM.16.M88.4 R44, [R238+0x7100] ;  /* 0x00710000ee2c783b */ /* 0x000e6e0000000200 */
[C---:B------:R-:W-:Y:S08]  /*a840*/  HMMA.16816.F32 R152, R12.reuse, R32, R68 ;  /* 0x000000200c98723c */ /* 0x040ff00000001844 */
        /* <DEDUP_REMOVED lines=11> */
[----:B------:R-:W-:Y:S07]  /*a900*/  LDSM.16.M88.4 R12, [R244+0xe100] ;  /* 0x00e10000f40c783b */ /* 0x000fee0000000200 */
[C---:B------:R-:W-:Y:S01]  /*a910*/  HMMA.16816.F32 R116, R28.reuse, R52, R16 ;  /* 0x000000341c74723c */ /* 0x040fe20000001810 */
[----:B------:R-:W-:Y:S07]  /*a920*/  LDSM.16.M88.4 R16, [R243+0xc100] ;  /* 0x00c10000f310783b */ /* 0x000fee0000000200 */
[C---:B------:R-:W-:Y:S01]  /*a930*/  HMMA.16816.F32 R112, R28.reuse, R54, R96 ;  /* 0x000000361c70723c */ /* 0x040fe20000001860 */
[----:B------:R-:W3:Y:S07]  /*a940*/  LDSM.16.M88.4 R52, [R237+0x2000] ;  /* 0x00200000ed34783b */ /* 0x000eee0000000200 */
[C---:B------:R-:W-:Y:S08]  /*a950*/  HMMA.16816.F32 R80, R28.reuse, R60, R104 ;  /* 0x0000003c1c50723c */ /* 0x040ff00000001868 */
[----:B------:R-:W-:Y:S01]  /*a960*/  HMMA.16816.F32 R76, R28, R62, R84 ;  /* 0x0000003e1c4c723c */ /* 0x000fe20000001854 */
[----:B------:R-:W3:Y:S01]  /*a970*/  LDSM.16.M88.4 R28, [R237+0x3800] ;  /* 0x00380000ed1c783b */ /* 0x000ee20000000200 */
[----:B----4-:R-:W-:Y:S01]  /*a980*/  SHF.R.S32.HI R2, RZ, 0x1f, R164 ;  /* 0x0000001fff027819 */ /* 0x010fe200000114a4 */
[----:B------:R-:W-:-:S05]  /*a990*/  DEPBAR.LE SB0, 0x0 ;  /* 0x000080000000791a */ /* 0x000fca0000000000 */
[----:B-1----:R-:W-:Y:S01]  /*a9a0*/  HMMA.16816.F32 R108, R24, R56, R124 ;  /* 0x00000038186c723c */ /* 0x002fe2000000187c */
[----:B------:R-:W-:-:S07]  /*a9b0*/  IADD3 R0, R163, 0x100, RZ ;  /* 0x00000100a3007810 */ /* 0x000fce0007ffe0ff */
[----:B------:R-:W-:Y:S08]  /*a9c0*/  HMMA.16816.F32 R104, R24, R58, R156 ;  /* 0x0000003a1868723c */ /* 0x000ff0000000189c */
[C---:B--2---:R-:W-:Y:S08]  /*a9d0*/  HMMA.16816.F32 R68, R20.reuse, R56, R68 ;  /* 0x000000381444723c */ /* 0x044ff00000001844 */
[----:B------:R-:W-:Y:S08]  /*a9e0*/  HMMA.16816.F32 R64, R20, R58, R64 ;  /* 0x0000003a1440723c */ /* 0x000ff00000001840 */
[C---:B---3--:R-:W-:Y:S08]  /*a9f0*/  HMMA.16816.F32 R100, R24.reuse, R48, R152 ;  /* 0x000000301864723c */ /* 0x048ff00000001898 */
[----:B------:R-:W-:Y:S08]  /*aa00*/  HMMA.16816.F32 R96, R24, R50, R148 ;  /* 0x000000321860723c */ /* 0x000ff00000001894 */
[C---:B------:R-:W-:Y:S08]  /*aa10*/  HMMA.16816.F32 R60, R20.reuse, R48, R128 ;  /* 0x00000030143c723c */ /* 0x040ff00000001880 */
[----:B------:R-:W-:Y:S08]  /*aa20*/  HMMA.16816.F32 R56, R20, R50, R120 ;  /* 0x000000321438723c */ /* 0x000ff00000001878 */
[C---:B------:R-:W-:Y:S08]  /*aa30*/  HMMA.16816.F32 R92, R24.reuse, R44, R144 ;  /* 0x0000002c185c723c */ /* 0x040ff00000001890 */
[C---:B------:R-:W-:Y:S08]  /*aa40*/  HMMA.16816.F32 R88, R24.reuse, R46, R140 ;  /* 0x0000002e1858723c */ /* 0x040ff0000000188c */
[C---:B------:R-:W-:Y:S08]  /*aa50*/  HMMA.16816.F32 R84, R24.reuse, R40, R136 ;  /* 0x000000281854723c */ /* 0x040ff00000001888 */
[----:B------:R-:W-:Y:S08]  /*aa60*/  HMMA.16816.F32 R72, R24, R42, R132 ;  /* 0x0000002a1848723c */ /* 0x000ff00000001884 */
[C---:B------:R-:W-:Y:S08]  /*aa70*/  HMMA.16816.F32 R48, R20.reuse, R44, R116 ;  /* 0x0000002c1430723c */ /* 0x040ff00000001874 */
[C---:B------:R-:W-:Y:S08]  /*aa80*/  HMMA.16816.F32 R44, R20.reuse, R46, R112 ;  /* 0x0000002e142c723c */ /* 0x040ff00000001870 */
[C---:B------:R-:W-:Y:S01]  /*aa90*/  HMMA.16816.F32 R24, R20.reuse, R40, R80 ;  /* 0x000000281418723c */ /* 0x040fe20000001850 */
[----:B------:R1:W-:Y:S07]  /*aaa0*/  STL [R1+0x98], R163 ;  /* 0x000098a301007387 */ /* 0x0003ee0000100800 */
[----:B------:R-:W-:Y:S01]  /*aab0*/  HMMA.16816.F32 R20, R20, R42, R76 ;  /* 0x0000002a1414723c */ /* 0x000fe2000000184c */
[----:B------:R1:W-:Y:S04]  /*aac0*/  STL [R1+0x9c], R0 ;  /* 0x00009c0001007387 */ /* 0x0003e80000100800 */
[----:B------:R1:W-:Y:S01]  /*aad0*/  STL [R1+0x110], R2 ;  /* 0x0001100201007387 */ /* 0x0003e20000100800 */
[----:B------:R-:W-:-:S02]  /*aae0*/  ISETP.GE.AND P0, PT, R167, 0x2, PT ;  /* 0x00000002a700780c */ /* 0x000fc40003f06270 */
[C---:B------:R-:W-:Y:S01]  /*aaf0*/  HMMA.16816.F32 R120, R12.reuse, R52, R108 ;  /* 0x000000340c78723c */ /* 0x040fe2000000186c */
[----:B------:R-:W-:Y:S07]  /*ab00*/  BSSY B0, `(.L_x_1922) ;  /* 0x0000079000007945 */ /* 0x000fee0003800000 */
[C---:B------:R-:W-:Y:S08]  /*ab10*/  HMMA.16816.F32 R116, R12.reuse, R36, R100 ;  /* 0x000000240c74723c */ /* 0x040ff00000001864 */
[C---:B------:R-:W-:Y:S08]  /*ab20*/  HMMA.16816.F32 R92, R12.reuse, R32, R92 ;  /* 0x000000200c5c723c */ /* 0x040ff0000000185c */
[C---:B------:R-:W-:Y:S08]  /*ab30*/  HMMA.16816.F32 R100, R12.reuse, R34, R88 ;  /* 0x000000220c64723c */ /* 0x040ff00000001858 */
[C---:B------:R-:W-:Y:S08]  /*ab40*/  HMMA.16816.F32 R108, R12.reuse, R28, R84 ;  /* 0x0000001c0c6c723c */ /* 0x040ff00000001854 */
[----:B------:R-:W-:Y:S08]  /*ab50*/  HMMA.16816.F32 R112, R12, R30, R72 ;  /* 0x0000001e0c70723c */ /* 0x000ff00000001848 */
[----:B------:R-:W-:Y:S08]  /*ab60*/  HMMA.16816.F32 R76, R16, R32, R48 ;  /* 0x00000020104c723c */ /* 0x000ff00000001830 */
        /* <DEDUP_REMOVED lines=10> */
[----:B------:R-:W-:Y:S01]  /*ac10*/  @!UPT UIADD3 URZ, URZ, URZ, URZ ;  /* 0x0000003f3f3ff290 */ /* 0x000fe2000fffe03f */
[----:B------:R-:W-:Y:S11]  /*ac20*/  @!P0 BRA `(.L_x_1923) ;  /* 0x0000066000008947 */ /* 0x000ff60003800000 */
[----:B-1----:R-:W2:Y:S04]  /*ac30*/  LDL R168, [R1+0x100] ;  /* 0x0001000001a87983 */ /* 0x002ea80000100800 */
[----:B------:R-:W3:Y:S04]  /*ac40*/  LDL R166, [R1+0xec] ;  /* 0x0000ec0001a67983 */ /* 0x000ee80000100800 */
[----:B------:R-:W4:Y:S04]  /*ac50*/  LDL.64 R164, [R1+0xf8] ;  /* 0x0000f80001a47983 */ /* 0x000f280000100a00 */
[----:B------:R-:W4:Y:S01]  /*ac60*/  LDL R163, [R1+0x104] ;  /* 0x0001040001a37983 */ /* 0x000f220000100800 */
[----:B------:R-:W-:-:S02]  /*ac70*/  IMAD.MOV.U32 R0, RZ, RZ, c[0x0][0x2b8] ;  /* 0x0000ae00ff007624 */ /* 0x000fc400078e00ff */
[----:B------:R-:W-:-:S03]  /*ac80*/  IMAD.MOV.U32 R10, RZ, RZ, RZ ;  /* 0x000000ffff0a7224 */ /* 0x000fc600078e00ff */
[----:B------:R-:W-:Y:S01]  /*ac90*/  ISETP.NE.AND P0, PT, R0, 0x1, PT ;  /* 0x000000010000780c */ /* 0x000fe20003f05270 */
[----:B--2---:R-:W-:-:S05]  /*aca0*/  IMAD R2, R167, 0x40, R168 ;  /* 0x00000040a7027824 */ /* 0x004fca00078e02a8 */
[----:B---3--:R-:W-:-:S04]  /*acb0*/  IADD3 R2, R2, -0x80, R166 ;  /* 0xffffff8002027810 */ /* 0x008fc80007ffe0a6 */
[----:B------:R-:W-:-:S03]  /*acc0*/  MOV R0, R2 ;  /* 0x0000000200007202 */ /* 0x000fc60000000f00 */
[----:B------:R-:W-:-:S05]  /*acd0*/  @P0 IMAD.HI.U32 R3, R2, c[0x0][0x2bc], RZ ;  /* 0x0000af0002030a27 */ /* 0x000fca00078e00ff */
[----:B------:R-:W-:-:S04]  /*ace0*/  @P0 SHF.R.U32.HI R0, RZ, c[0x0][0x2c0], R3 ;  /* 0x0000b000ff000a19 */ /* 0x000fc80000011603 */
[----:B----4-:R-:W-:-:S04]  /*acf0*/  @!P6 IADD3 R3, P0, R0, R164, RZ ;  /* 0x000000a40003e210 */ /* 0x010fc80007f1e0ff */
[----:B------:R-:W-:Y:S02]  /*ad00*/  @!P6 LEA.HI.X.SX32 R5, R0, R163, 0x1, P0 ;  /* 0x000000a30005e211 */ /* 0x000fe400000f0eff */
        /* <DEDUP_REMOVED lines=29> */
.L_x_2008:
[----:B------:R-:W-:Y:S05]  /*aee0*/  BRA.DIV ~URZ, `(.L_x_1925) ;  /* 0x00011b727f007947 */ /* 0x000fea000b800000 */
[----:B------:R-:W4:Y:S04]  /*aef0*/  LDL R0, [R1+0x110] ;  /* 0x0001100001007983 */ /* 0x000f280000100800 */
[----:B--2---:R-:W2:Y:S04]  /*af00*/  LDL R17, [R1+0xc0] ;  /* 0x0000c00001117983 */ /* 0x004ea80000100800 */
[----:B---3--:R-:W3:Y:S04]  /*af10*/  LDL R2, [R1+0xf0] ;  /* 0x0000f00001027983 */ /* 0x008ee80000100800 */
[----:B------:R-:W3:Y:S04]  /*af20*/  LDL R21, [R1+0x10c] ;  /* 0x00010c0001157983 */ /* 0x000ee80000100800 */
[----:B------:R-:W3:Y:S04]  /*af30*/  LDL R22, [R1+0x98] ;  /* 0x0000980001167983 */ /* 0x000ee80000100800 */
[----:B-1----:R-:W1:Y:S04]  /*af40*/  SHFL.IDX PT, R10, R5, RZ, 0x181f ;  /* 0x00181fff050a7589 */ /* 0x002e6800000e0000 */
[----:B------:R-:W1:Y:S04]  /*af50*/  SHFL.IDX PT, R8, R5, 0x1, 0x181f ;  /* 0x00381f0005087f89 */ /* 0x000e6800000e0000 */
[----:B------:R-:W1:Y:S04]  /*af60*/  SHFL.IDX PT, R19, R4, 0x1, 0x181f ;  /* 0x00381f0004137f89 */ /* 0x000e6800000e0000 */
[----:B------:R-:W1:Y:S04]  /*af70*/  SHFL.IDX PT, R15, R5, 0x2, 0x181f ;  /* 0x00581f00050f7f89 */ /* 0x000e6800000e0000 */
[----:B------:R-:W1:Y:S01]  /*af80*/  SHFL.IDX PT, R18, R4, 0x2, 0x181f ;  /* 0x00581f0004127f89 */ /* 0x000e6200000e0000 */
[C---:B--2---:R-:W-:Y:S01]  /*af90*/  IMAD.SHL.U32 R20, R17.reuse, 0x2, RZ ;  /* 0x0000000211147824 */ /* 0x044fe200078e00ff */
[----:B----4-:R-:W-:-:S02]  /*afa0*/  SHF.L.U64.HI R3, R17, 0x1, R0 ;  /* 0x0000000111037819 */ /* 0x010fc40000010200 */
[----:B------:R-:W-:Y:S01]  /*afb0*/  ISETP.GE.AND P3, PT, R17, c[0x0][0x1d4], PT ;  /* 0x0000750011007a0c */ /* 0x000fe20003f66270 */
[----:B---3--:R-:W-:Y:S01]  /*afc0*/  IMAD.SHL.U32 R0, R2, 0x2, RZ ;  /* 0x0000000202007824 */ /* 0x008fe200078e00ff */
[----:B-1----:R-:W-:Y:S02]  /*afd0*/  IADD3 R12, P0, R10, R20, RZ ;  /* 0x000000140a0c7210 */ /* 0x002fe40007f1e0ff */
[----:B------:R-:W-:Y:S02]  /*afe0*/  SHF.L.U64.HI R2, R2, 0x1, R21 ;  /* 0x0000000102027819 */ /* 0x000fe40000010215 */
[----:B------:R-:W-:Y:S01]  /*aff0*/  IADD3 R10, P1, R10, R0, RZ ;  /* 0x000000000a0a7210 */ /* 0x000fe20007f3e0ff */
[----:B------:R-:W-:Y:S01]  /*b000*/  IMAD.X R13, R11, 0x1, R3, P0 ;  /* 0x000000010b0d7824 */ /* 0x000fe200000e0603 */
[----:B------:R-:W-:-:S03]  /*b010*/  IADD3 R16, P0, R8, R20, RZ ;  /* 0x0000001408107210 */ /* 0x000fc60007f1e0ff */
[----:B------:R-:W-:Y:S01]  /*b020*/  IMAD.X R11, R11, 0x1, R2, P1 ;  /* 0x000000010b0b7824 */ /* 0x000fe200008e0602 */
[----:B------:R-:W-:Y:S01]  /*b030*/  IADD3 R14, P2, R8, R0, RZ ;  /* 0x00000000080e7210 */ /* 0x000fe20007f5e0ff */
[----:B------:R1:W-:Y:S01]  /*b040*/  LDGSTS.E.BYPASS.LTC128B.128 [R22+0x4100], [R12.64], !P3 ;  /* 0x041000000c167fae */ /* 0x0003e2000d901d46 */
[----:B------:R-:W-:-:S03]  /*b050*/  IMAD.X R17, R19, 0x1, R3, P0 ;  /* 0x0000000113117824 */ /* 0x000fc600000e0603 */
[----:B------:R2:W-:Y:S04]  /*b060*/  LDGSTS.E.BYPASS.LTC128B.128 [R22+0x6100], [R10.64], !P5 ;  /* 0x061000000a167fae */ /* 0x0005e8000e901d46 */
[----:B------:R3:W-:Y:S04]  /*b070*/  LDGSTS.E.BYPASS.LTC128B.128 [R22+0x4900], [R16.64], !P3 ;  /* 0x0490000010167fae */ /* 0x0007e8000d901d46 */
[----:B------:R4:W3:Y:S01]  /*b080*/  SHFL.IDX PT, R8, R5, 0x3, 0x181f ;  /* 0x00781f0005087f89 */ /* 0x0008e200000e0000 */
[C---:B-1----:R-:W-:Y:S02]  /*b090*/  IADD3 R12, P1, R15.reuse, R20, RZ ;  /* 0x000000140f0c7210 */ /* 0x042fe40007f3e0ff */
[----:B--2---:R-:W-:Y:S01]  /*b0a0*/  IADD3 R10, P0, R15, R0, RZ ;  /* 0x000000000f0a7210 */ /* 0x004fe20007f1e0ff */
[----:B------:R-:W-:-:S05]  /*b0b0*/  IMAD.X R15, R19, 0x1, R2, P2 ;  /* 0x00000001130f7824 */ /* 0x000fca00010e0602 */
[----:B------:R1:W-:Y:S01]  /*b0c0*/  LDGSTS.E.BYPASS.LTC128B.128 [R22+0x6900], [R14.64], !P5 ;  /* 0x069000000e167fae */ /* 0x0003e2000e901d46 */
[CC--:B------:R-:W-:Y:S01]  /*b0d0*/  IADD3.X R13, R18.reuse, R3.reuse, RZ, P1, !PT ;  /* 0x00000003120d7210 */ /* 0x0c0fe20000ffe4ff */
[--C-:B------:R-:W-:Y:S01]  /*b0e0*/  IMAD.X R11, R18, 0x1, R2.reuse, P0 ;  /* 0x00000001120b7824 */ /* 0x100fe200000e0602 */
[----:B------:R-:W-:Y:S01]  /*b0f0*/  SEL R21, RZ, 0x10, P5 ;  /* 0x00000010ff157807 */ /* 0x000fe20002800000 */
[----:B---3--:R-:W-:Y:S02]  /*b100*/  IMAD.MOV.U32 R16, RZ, RZ, R2 ;  /* 0x000000ffff107224 */ /* 0x008fe400078e0002 */
[----:B------:R2:W-:Y:S04]  /*b110*/  LDGSTS.E.BYPASS.LTC128B.128 [R22+0x5100], [R12.64], !P3 ;  /* 0x051000000c167fae */ /* 0x0005e8000d901d46 */
[----:B------:R3:W-:Y:S04]  /*b120*/  LDGSTS.E.BYPASS.LTC128B.128 [R22+0x7100], [R10.64], !P5 ;  /* 0x071000000a167fae */ /* 0x0007e8000e901d46 */
[----:B-1----:R4:W1:Y:S01]  /*b130*/  SHFL.IDX PT, R14, R4, 0x3, 0x181f ;  /* 0x00781f00040e7f89 */ /* 0x00286200000e0000 */
[----:B------:R-:W-:Y:S01]  /*b140*/  MOV R15, R3 ;  /* 0x00000003000f7202 */ /* 0x000fe20000000f00 */
[----:B--2---:R-:W-:-:S02]  /*b150*/  IMAD.MOV.U32 R12, RZ, RZ, R20 ;  /* 0x000000ffff0c7224 */ /* 0x004fc400078e0014 */
[----:B------:R-:W-:Y:S01]  /*b160*/  IMAD.MOV.U32 R13, RZ, RZ, R0 ;  /* 0x000000ffff0d7224 */ /* 0x000fe200078e0000 */
[----:B---3--:R-:W-:Y:S01]  /*b170*/  SEL R11, RZ, 0x10, P3 ;  /* 0x00000010ff0b7807 */ /* 0x008fe20001800000 */
[----:B------:R-:W-:Y:S02]  /*b180*/  IMAD.MOV.U32 R10, RZ, RZ, R21 ;  /* 0x000000ffff0a7224 */ /* 0x000fe400078e0015 */
.L_x_2009:
[----:B------:R-:W2:Y:S01]  /*b190*/  LDL R17, [R1+0x98] ;  /* 0x0000980001117983 */ /* 0x000ea20000100800 */
[C---:B------:R-:W-:Y:S02]  /*b1a0*/  IADD3 R0, -R11.reuse, 0x10, RZ ;  /* 0x000000100b007810 */ /* 0x040fe40007ffe1ff */
[----:B------:R-:W-:Y:S02]  /*b1b0*/  IADD3 R2, -R10, 0x10, RZ ;  /* 0x000000100a027810 */ /* 0x000fe40007ffe1ff */
[----:B------:R-:W-:Y:S02]  /*b1c0*/  LOP3.LUT R0, R0, 0xf, RZ, 0xc0, !PT ;  /* 0x0000000f00007812 */ /* 0x000fe400078ec0ff */
[----:B------:R-:W-:Y:S02]  /*b1d0*/  ISETP.NE.U32.AND P3, PT, R11, RZ, PT ;  /* 0x000000ff0b00720c */ /* 0x000fe40003f65070 */
[----:B----4-:R-:W-:-:S02]  /*b1e0*/  IADD3 R4, P1, P0, R0, R8, R12 ;  /* 0x0000000800047210 */ /* 0x010fc4000783e00c */
[----:B------:R-:W-:Y:S02]  /*b1f0*/  LOP3.LUT R2, R2, 0xf, RZ, 0xc0, !PT ;  /* 0x0000000f02027812 */ /* 0x000fe400078ec0ff */
[----:B------:R-:W-:Y:S02]  /*b200*/  ISETP.NE.U32.AND P2, PT, R10, RZ, PT ;  /* 0x000000ff0a00720c */ /* 0x000fe40003f45070 */
[----:B-1----:R-:W-:Y:S02]  /*b210*/  IADD3.X R5, RZ, R14, R15, P1, P0 ;  /* 0x0000000eff057210 */ /* 0x002fe40000fe040f */
[----:B------:R-:W-:-:S04]  /*b220*/  IADD3 R2, P1, P0, R2, R8, R13 ;  /* 0x0000000802027210 */ /* 0x000fc8000783e00d */
[----:B------:R-:W-:Y:S01]  /*b230*/  IADD3.X R3, RZ, R14, R16, P1, P0 ;  /* 0x0000000eff037210 */ /* 0x000fe20000fe0410 */
[----:B------:R-:W-:Y:S01]  /*b240*/  @!PT LDS RZ, [RZ] ;  /* 0x00000000fffff984 */ /* 0x000fe20000000800 */
[----:B------:R-:W-:Y:S01]  /*b250*/  @!PT LDS RZ, [RZ] ;  /* 0x00000000fffff984 */ /* 0x000fe20000000800 */
[----:B------:R-:W-:Y:S01]  /*b260*/  @!PT LDS RZ, [RZ] ;  /* 0x00000000fffff984 */ /* 0x000fe20000000800 */
[----:B--2---:R1:W-:Y:S04]  /*b270*/  LDGSTS.E.BYPASS.LTC128B.128.ZFILL [R17+0x5900], [R4.64], P3 ;  /* 0x0590000004117fae */ /* 0x0043e80009941d46 */
[----:B------:R1:W-:Y:S04]  /*b280*/  LDGSTS.E.BYPASS.LTC128B.128.ZFILL [R17+0x7900], [R2.64], P2 ;  /* 0x0790000002117fae */ /* 0x0003e80009141d46 */
.L_x_1923:
[----:B-1----:R-:W-:Y:S05]  /*b290*/  BSYNC B0 ;  /* 0x0000000000007941 */ /* 0x002fea0003800000 */
.L_x_1922:
[----:B------:R-:W2:Y:S01]  /*b2a0*/  LDL R11, [R1+0x4] ;  /* 0x00000400010b7983 */ /* 0x000ea20000100800 */
[----:B------:R-:W-:Y:S01]  /*b2b0*/  FMUL.FTZ R0, R89, c[0x0][0x320] ;  /* 0x0000c80059007a20 */ /* 0x000fe20000410000 */
[----:B-----5:R-:W-:Y:S01]  /*b2c0*/  SHF.R.S32.HI R4, RZ, 0x1f, R160 ;  /* 0x0000001fff047819 */ /* 0x020fe200000114a0 */
[----:B------:R-:W-:Y:S01]  /*b2d0*/  FMUL.FTZ R2, R24, c[0x0][0x320] ;  /* 0x0000c80018027a20 */ /* 0x000fe20000410000 */
[----:B------:R-:W3:Y:S01]  /*b2e0*/  LDL R15, [R1+0xe8] ;  /* 0x0000e800010f7983 */ /* 0x000ee20000100800 */
[----:B------:R1:W4:Y:S01]  /*b2f0*/  MUFU.TANH R39, R0 ;  /* 0x0000000000277308 */ /* 0x0003220000002400 */
[----:B------:R-:W-:Y:S01]  /*b300*/  LEA.HI R3, R4, R160, RZ, 0x2 ;  /* 0x000000a004037211 */ /* 0x000fe200078f10ff */
[----:B------:R-:W-:Y:S01]  /*b310*/  IMAD.MOV.U32 R5, RZ, RZ, c[0x0][0x2c4] ;  /* 0x0000b100ff057624 */ /* 0x000fe200078e00ff */
[----:B------:R-:W3:Y:S04]  /*b320*/  LDL R14, [R1+0xc4] ;  /* 0x0000c400010e7983 */ /* 0x000ee80000100800 */
[----:B------:R-:W3:Y:S01]  /*b330*/  LDL R13, [R1+0xe0] ;  /* 0x0000e000010d7983 */ /* 0x000ee20000100800 */
[----:B------:R-:W-:-:S02]  /*b340*/  FMUL.FTZ R8, R25, c[0x0][0x320] ;  /* 0x0000c80019087a20 */ /* 0x000fc40000410000 */
[----:B------:R-:W-:Y:S01]  /*b350*/  FMUL.FTZ R10, R72, c[0x0][0x320] ;  /* 0x0000c800480a7a20 */ /* 0x000fe20000410000 */
[----:B------:R-:W0:Y:S01]  /*b360*/  LDGDEPBAR ;  /* 0x00000000000079af */ /* 0x000e220000000000 */
[----:B-1----:R-:W-:Y:S01]  /*b370*/  FMUL.FTZ R0, R80, c[0x0][0x320] ;  /* 0x0000c80050007a20 */ /* 0x002fe20000410000 */
[----:B------:R-:W-:Y:S01]  /*b380*/  LOP3.LUT R3, R3, 0xfffffffc, RZ, 0xc0, !PT ;  /* 0xfffffffc03037812 */ /* 0x000fe200078ec0ff */
[----:B------:R-:W1:Y:S01]  /*b390*/  MUFU.TANH R60, R2 ;  /* 0x00000002003c7308 */ /* 0x000e620000002400 */
[----:B------:R-:W-:-:S07]  /*b3a0*/  ISETP.NE.AND P0, PT, R5, 0x1, PT ;  /* 0x000000010500780c */ /* 0x000fce0003f05270 */
        /* <DEDUP_REMOVED lines=14> */
[----:B------:R1:W1:Y:S01]  /*b490*/  MUFU.TANH R77, R0 ;  /* 0x00000000004d7308 */ /* 0x0002620000002400 */
[----:B------:R-:W-:Y:S02]  /*b4a0*/  IMAD.IADD R3, R160, 0x1, -R3 ;  /* 0x00000001a0037824 */ /* 0x000fe400078e0a03 */
[----:B-1----:R-:W-:-:S05]  /*b4b0*/  FMUL.FTZ R0, R32, c[0x0][0x320] ;  /* 0x0000c80020007a20 */ /* 0x002fca0000410000 */
[----:B------:R1:W1:Y:S02]  /*b4c0*/  MUFU.TANH R76, R0 ;  /* 0x00000000004c7308 */ /* 0x0002640000002400 */
[----:B-1----:R-:W-:-:S06]  /*b4d0*/  FMUL.FTZ R0, R33, c[0x0][0x320] ;  /* 0x0000c80021007a20 */ /* 0x002fcc0000410000 */
[----:B------:R1:W1:Y:S02]  /*b4e0*/  MUFU.TANH R71, R0 ;  /* 0x0000000000477308 */ /* 0x0002640000002400 */
[----:B-1----:R-:W-:-:S04]  /*b4f0*/  LEA.HI R0, R4, R160, RZ, 0x5 ;  /* 0x000000a004007211 */ /* 0x002fc800078f28ff */
[--C-:B------:R-:W-:Y:S02]  /*b500*/  SHF.R.S32.HI R4, RZ, 0x5, R0.reuse ;  /* 0x00000005ff047819 */ /* 0x100fe40000011400 */
[----:B------:R-:W-:Y:S02]  /*b510*/  SHF.R.S32.HI R2, RZ, 0x1f, R0 ;  /* 0x0000001fff027819 */ /* 0x000fe40000011400 */
[----:B------:R-:W-:Y:S02]  /*b520*/  LOP3.LUT R0, R0, 0xffffffe0, RZ, 0xc0, !PT ;  /* 0xffffffe000007812 */ /* 0x000fe400078ec0ff */
[----:B------:R-:W-:Y:S02]  /*b530*/  LEA.HI R5, R2, R4, RZ, 0x2 ;  /* 0x0000000402057211 */ /* 0x000fe400078f10ff */
[----:B------:R-:W-:Y:S01]  /*b540*/  LEA.HI R2, R3, R3, RZ, 0x1 ;  /* 0x0000000303027211 */ /* 0x000fe200078f08ff */
[----:B------:R1:W1:Y:S01]  /*b550*/  MUFU.TANH R51, R8 ;  /* 0x0000000800337308 */ /* 0x0002620000002400 */
[----:B------:R-:W-:-:S04]  /*b560*/  IADD3 R0, R160, -R0, RZ ;  /* 0x80000000a0007210 */ /* 0x000fc80007ffe0ff */
[----:B------:R-:W-:Y:S02]  /*b570*/  SHF.R.S32.HI R12, RZ, 0x1f, R0 ;  /* 0x0000001fff0c7819 */ /* 0x000fe40000011400 */
[----:B-1----:R-:W-:Y:S02]  /*b580*/  LOP3.LUT R8, R5, 0xffffffc, RZ, 0xc0, !PT ;  /* 0x0ffffffc05087812 */ /* 0x002fe400078ec0ff */
[----:B------:R-:W-:-:S04]  /*b590*/  LOP3.LUT R5, R2, 0x1ffffffe, RZ, 0xc0, !PT ;  /* 0x1ffffffe02057812 */ /* 0x000fc800078ec0ff */
[----:B------:R-:W-:Y:S02]  /*b5a0*/  IADD3 R5, R3, -R5, RZ ;  /* 0x8000000503057210 */ /* 0x000fe40007ffe0ff */
[----:B------:R-:W-:Y:S01]  /*b5b0*/  LEA.HI R3, R12, R0, RZ, 0x2 ;  /* 0x000000000c037211 */ /* 0x000fe200078f10ff */
[----:B------:R-:W-:Y:S02]  /*b5c0*/  IMAD.SHL.U32 R2, R2, 0x20, RZ ;  /* 0x0000002002027824 */ /* 0x000fe400078e00ff */
[----:B------:R-:W-:Y:S01]  /*b5d0*/  IMAD.IADD R8, R4, 0x1, -R8 ;  /* 0x0000000104087824 */ /* 0x000fe200078e0a08 */
[----:B------:R-:W-:Y:S01]  /*b5e0*/  SHF.R.S32.HI R17, RZ, 0x2, R3 ;  /* 0x00000002ff117819 */ /* 0x000fe20000011403 */
[----:B------:R1:W1:Y:S01]  /*b5f0*/  MUFU.TANH R46, R10 ;  /* 0x0000000a002e7308 */ /* 0x0002620000002400 */
[----:B------:R-:W-:Y:S02]  /*b600*/  FMUL.FTZ R4, R73, c[0x0][0x320] ;  /* 0x0000c80049047a20 */ /* 0x000fe40000410000 */
[----:B------:R-:W-:-:S02]  /*b610*/  SHF.L.U32 R16, R8, 0x4, RZ ;  /* 0x0000000408107819 */ /* 0x000fc400000006ff */
[----:B------:R-:W-:-:S03]  /*b620*/  SHF.L.U32 R5, R5, 0x3, RZ ;  /* 0x0000000305057819 */ /* 0x000fc600000006ff */
[----:B------:R4:W2:Y:S01]  /*b630*/  MUFU.TANH R43, R4 ;  /* 0x00000004002b7308 */ /* 0x0008a20000002400 */
[----:B-1----:R-:W-:Y:S01]  /*b640*/  LOP3.LUT R10, R2, 0xffffffc0, RZ, 0xc0, !PT ;  /* 0xffffffc0020a7812 */ /* 0x002fe200078ec0ff */
[----:B------:R1:W-:Y:S01]  /*b650*/  STL [R1+0xd0], R5 ;  /* 0x0000d00501007387 */ /* 0x0003e20000100800 */
[----:B----4-:R-:W-:Y:S01]  /*b660*/  LOP3.LUT R4, R3, 0x7ffffffc, RZ, 0xc0, !PT ;  /* 0x7ffffffc03047812 */ /* 0x010fe200078ec0ff */
[----:B--2---:R-:W-:-:S03]  /*b670*/  IMAD R2, R11, 0x80, R17 ;  /* 0x000000800b027824 */ /* 0x004fc600078e0211 */
[----:B------:R-:W-:Y:S02]  /*b680*/  IADD3 R4, R0, -R4, RZ ;  /* 0x8000000400047210 */ /* 0x000fe40007ffe0ff */
[----:B------:R-:W-:-:S05]  /*b690*/  IADD3 R3, R10, R2, R16 ;  /* 0x000000020a037210 */ /* 0x000fca0007ffe010 */
[----:B-1----:R-:W-:Y:S01]  /*b6a0*/  IMAD.IADD R5, R5, 0x1, R3 ;  /* 0x0000000105057824 */ /* 0x002fe200078e0203 */
[----:B------:R-:W-:Y:S01]  /*b6b0*/  SHF.L.U32 R3, R4, 0x1, RZ ;  /* 0x0000000104037819 */ /* 0x000fe200000006ff */
[----:B------:R-:W-:Y:S04]  /*b6c0*/  STL [R1+0xdc], R17 ;  /* 0x0000dc1101007387 */ /* 0x000fe80000100800 */
[----:B------:R-:W-:Y:S04]  /*b6d0*/  STL [R1+0xd8], R16 ;  /* 0x0000d81001007387 */ /* 0x000fe80000100800 */
[----:B------:R-:W-:Y:S01]  /*b6e0*/  STL [R1+0xcc], R3 ;  /* 0x0000cc0301007387 */ /* 0x000fe20000100800 */
[----:B------:R-:W-:-:S02]  /*b6f0*/  IMAD.MOV.U32 R8, RZ, RZ, -0x40 ;  /* 0xffffffc0ff087424 */ /* 0x000fc400078e00ff */
[----:B------:R-:W-:Y:S02]  /*b700*/  FMUL.FTZ R2, R88, c[0x0][0x320] ;  /* 0x0000c80058027a20 */ /* 0x000fe40000410000 */
[----:B---3--:R-:W-:Y:S02]  /*b710*/  IMAD R0, R15, R8, 0x41 ;  /* 0x000000410f007424 */ /* 0x008fe400078e0208 */
[----:B------:R1:W2:Y:S03]  /*b720*/  MUFU.TANH R36, R2 ;  /* 0x0000000200247308 */ /* 0x0002a60000002400 */
[----:B------:R-:W-:Y:S01]  /*b730*/  IADD3 R0, -R3, R0, R14 ;  /* 0x0000000003007210 */ /* 0x000fe20007ffe10e */
[----:B------:R3:W-:Y:S04]  /*b740*/  STL [R1+0xd4], R10 ;  /* 0x0000d40a01007387 */ /* 0x0007e80000100800 */
[----:B------:R-:W-:-:S02]  /*b750*/  IMAD.IADD R4, R0, 0x1, -R13 ;  /* 0x0000000100047824 */ /* 0x000fc400078e0a0d */
[----:B-1----:R-:W-:-:S05]  /*b760*/  @P0 IMAD.HI.U32 R2, R5, c[0x0][0x2c8], RZ ;  /* 0x0000b20005020a27 */ /* 0x002fca00078e00ff */
[----:B------:R-:W-:Y:S02]  /*b770*/  @P0 SHF.R.U32.HI R5, RZ, c[0x0][0x2cc], R2 ;  /* 0x0000b300ff050a19 */ /* 0x000fe40000011602 */
[----:B---3--:R-:W-:Y:S01]  /*b780*/  IADD3 R10, -R3, R14, -R162 ;  /* 0x0000000e030a7210 */ /* 0x008fe20007ffe9a2 */
[----:B------:R-:W-:Y:S05]  /*b790*/  BRA.DIV ~URZ, `(.L_x_1926) ;  /* 0x000119027f007947 */ /* 0x000fea000b800000 */
[----:B--2---:R1:W2:Y:S02]  /*b7a0*/  SHFL.IDX PT, R2, R5, RZ, 0x1c1f ;  /* 0x001c1fff05027589 */ /* 0x0042a400000e0000 */
.L_x_2010:
[----:B------:R-:W-:Y:S01]  /*b7b0*/  FMUL.FTZ R0, R119, c[0x0][0x320] ;  /* 0x0000c80077007a20 */ /* 0x000fe20000410000 */
[----:B--2---:R-:W-:-:S03]  /*b7c0*/  IADD3 R2, R4, R2, RZ ;  /* 0x0000000204027210 */ /* 0x004fc60007ffe0ff */
[----:B------:R2:W3:Y:S02]  /*b7d0*/  MUFU.TANH R70, R0 ;  /* 0x0000000000467308 */ /* 0x0004e40000002400 */
[----:B--2---:R-:W-:-:S06]  /*b7e0*/  FMUL.FTZ R0, R104, c[0x0][0x320] ;  /* 0x0000c80068007a20 */ /* 0x004fcc0000410000 */
        /* <DEDUP_REMOVED lines=91> */
[----:B--2---:R-:W-:Y:S01]  /*bda0*/  IMNMX R0, R10, R2, PT ;  /* 0x000000020a007217 */ /* 0x004fe20003800200 */
[----:B------:R-:W-:-:S03]  /*bdb0*/  FMUL.FTZ R2, R78, c[0x0][0x320] ;  /* 0x0000c8004e027a20 */ /* 0x000fc60000410000 */
[C---:B------:R-:W-:Y:S02]  /*bdc0*/  ISETP.GT.AND P0, PT, R0.reuse, RZ, PT ;  /* 0x000000ff0000720c */ /* 0x040fe40003f04270 */
[----:B------:R2:W1:Y:S01]  /*bdd0*/  MUFU.TANH R8, R2 ;  /* 0x0000000200087308 */ /* 0x0004620000002400 */
[----:B------:R-:W-:Y:S02]  /*bde0*/  ISETP.GT.AND P1, PT, R0, 0x1, PT ;  /* 0x000000010000780c */ /* 0x000fe40003f24270 */
[----:B------:R-:W-:Y:S02]  /*bdf0*/  FSEL R36, R36, -INF , P0 ;  /* 0xff80000024247808 */ /* 0x000fe40000000000 */
[----:B------:R-:W-:Y:S02]  /*be00*/  ISETP.GT.AND P0, PT, R0, 0x9, PT ;  /* 0x000000090000780c */ /* 0x000fe40003f04270 */
        /* <DEDUP_REMOVED lines=21> */
[C---:B------:R-:W-:Y:S02]  /*bf60*/  ISETP.GT.AND P1, PT, R0.reuse, 0x38, PT ;  /* 0x000000380000780c */ /* 0x040fe40003f24270 */
[----:B------:R-:W-:Y:S02]  /*bf70*/  ISETP.GT.AND P0, PT, R0, 0x39, PT ;  /* 0x000000390000780c */ /* 0x000fe40003f04270 */
[----:B------:R-:W-:Y:S02]  /*bf80*/  FSEL R156, R71, -INF , P4 ;  /* 0xff800000479c7808 */ /* 0x000fe40002000000 */
[----:B------:R-:W-:Y:S02]  /*bf90*/  FSEL R167, R60, -INF , P3 ;  /* 0xff8000003ca77808 */ /* 0x000fe40001800000 */
[----:B------:R-:W-:-:S02]  /*bfa0*/  FSEL R166, R51, -INF , P2 ;  /* 0xff80000033a67808 */ /* 0x000fc40001000000 */
[----:B------:R-:W-:Y:S02]  /*bfb0*/  FSEL R165, R46, -INF , P1 ;  /* 0xff8000002ea57808 */ /* 0x000fe40000800000 */
[----:B------:R-:W-:Y:S01]  /*bfc0*/  FSEL R164, R43, -INF , P0 ;  /* 0xff8000002ba47808 */ /* 0x000fe20000000000 */
[----:B------:R-:W-:Y:S05]  /*bfd0*/  BRA.DIV ~URZ, `(.L_x_1927) ;  /* 0x000111327f007947 */ /* 0x000fea000b800000 */
[----:B-1234-:R-:W1:Y:S04]  /*bfe0*/  SHFL.IDX PT, R2, R5, 0x2, 0x1c1f ;  /* 0x005c1f0005027f89 */ /* 0x01ee6800000e0000 */
[----:B------:R-:W2:Y:S04]  /*bff0*/  SHFL.IDX PT, R3, R5, 0x1, 0x1c1f ;  /* 0x003c1f0005037f89 */ /* 0x000ea800000e0000 */
[----:B------:R-:W3:Y:S01]  /*c000*/  SHFL.IDX PT, R0, R5, 0x3, 0x1c1f ;  /* 0x007c1f0005007f89 */ /* 0x000ee200000e0000 */
[----:B-1----:R-:W-:-:S02]  /*c010*/  IMAD.IADD R2, R4, 0x1, R2 ;  /* 0x0000000104027824 */ /* 0x002fc400078e0202 */
[----:B--2---:R-:W-:-:S03]  /*c020*/  IMAD.IADD R3, R4, 0x1, R3 ;  /* 0x0000000104037824 */ /* 0x004fc600078e0203 */
[----:B------:R-:W-:Y:S01]  /*c030*/  IMNMX R2, R10, R2, PT ;  /* 0x000000020a027217 */ /* 0x000fe20003800200 */
[----:B---3--:R-:W-:-:S03]  /*c040*/  IMAD.IADD R0, R4, 0x1, R0 ;  /* 0x0000000104007824 */ /* 0x008fc600078e0200 */
[C---:B------:R-:W-:Y:S02]  /*c050*/  ISETP.GT.AND P0, PT, R2.reuse, RZ, PT ;  /* 0x000000ff0200720c */ /* 0x040fe40003f04270 */
[C---:B------:R-:W-:Y:S02]  /*c060*/  ISETP.GT.AND P1, PT, R2.reuse, 0x1, PT ;  /* 0x000000010200780c */ /* 0x040fe40003f24270 */
[----:B------:R-:W-:Y:S02]  /*c070*/  FSEL R51, R13, -INF , P0 ;  /* 0xff8000000d337808 */ /* 0x000fe40000000000 */
[----:B------:R-:W-:Y:S02]  /*c080*/  ISETP.GT.AND P0, PT, R2, 0x9, PT ;  /* 0x000000090200780c */ /* 0x000fe40003f04270 */
[----:B------:R-:W-:Y:S02]  /*c090*/  FSEL R13, R11, -INF , P1 ;  /* 0xff8000000b0d7808 */ /* 0x000fe40000800000 */
[----:B------:R-:W-:-:S02]  /*c0a0*/  FSEL R56, R56, -INF , P0 ;  /* 0xff80000038387808 */ /* 0x000fc40000000000 */
[C---:B------:R-:W-:Y:S02]  /*c0b0*/  ISETP.GT.AND P0, PT, R2.reuse, 0x18, PT ;  /* 0x000000180200780c */ /* 0x040fe40003f04270 */
[C---:B------:R-:W-:Y:S02]  /*c0c0*/  ISETP.GT.AND P2, PT, R2.reuse, 0x8, PT ;  /* 0x000000080200780c */ /* 0x040fe40003f44270 */
[----:B------:R-:W-:Y:S02]  /*c0d0*/  FSEL R61, R61, -INF , P0 ;  /* 0xff8000003d3d7808 */ /* 0x000fe40000000000 */
[C---:B------:R-:W-:Y:S02]  /*c0e0*/  ISETP.GT.AND P1, PT, R2.reuse, 0x10, PT ;  /* 0x000000100200780c */ /* 0x040fe40003f24270 */
[----:B------:R-:W-:Y:S02]  /*c0f0*/  ISETP.GT.AND P0, PT, R2, 0x28, PT ;  /* 0x000000280200780c */ /* 0x000fe40003f04270 */
[----:B------:R-:W-:-:S02]  /*c100*/  FSEL R55, R55, -INF , P2 ;  /* 0xff80000037377808 */ /* 0x000fc40001000000 */
[----:B------:R-:W-:Y:S02]  /*c110*/  FSEL R23, R23, -INF , P1 ;  /* 0xff80000017177808 */ /* 0x000fe40000800000 */
[----:B------:R-:W-:Y:S02]  /*c120*/  FSEL R144, R35, -INF , P0 ;  /* 0xff80000023907808 */ /* 0x000fe40000000000 */
[C---:B------:R-:W-:Y:S02]  /*c130*/  ISETP.GT.AND P2, PT, R2.reuse, 0x19, PT ;  /* 0x000000190200780c */ /* 0x040fe40003f44270 */
[C---:B------:R-:W-:Y:S02]  /*c140*/  ISETP.GT.AND P1, PT, R2.reuse, 0x21, PT ;  /* 0x000000210200780c */ /* 0x040fe40003f24270 */
[----:B------:R-:W-:Y:S02]  /*c150*/  ISETP.GT.AND P0, PT, R2, 0x38, PT ;  /* 0x000000380200780c */ /* 0x000fe40003f04270 */
[----:B------:R-:W-:-:S02]  /*c160*/  IMNMX R3, R10, R3, PT ;  /* 0x000000030a037217 */ /* 0x000fc40003800200 */
[----:B------:R-:W-:Y:S02]  /*c170*/  FSEL R63, R63, -INF , P2 ;  /* 0xff8000003f3f7808 */ /* 0x000fe40001000000 */
[----:B------:R-:W-:Y:S02]  /*c180*/  FSEL R145, R53, -INF , P1 ;  /* 0xff80000035917808 */ /* 0x000fe40000800000 */
[----:B------:R-:W-:Y:S02]  /*c190*/  FSEL R153, R19, -INF , P0 ;  /* 0xff80000013997808 */ /* 0x000fe40000000000 */
[C---:B------:R-:W-:Y:S02]  /*c1a0*/  ISETP.GT.AND P2, PT, R2.reuse, 0x30, PT ;  /* 0x000000300200780c */ /* 0x040fe40003f44270 */
[----:B------:R-:W-:Y:S02]  /*c1b0*/  ISETP.GT.AND P1, PT, R2, 0x31, PT ;  /* 0x000000310200780c */ /* 0x000fe40003f24270 */
[----:B------:R-:W-:-:S02]  /*c1c0*/  ISETP.GT.AND P0, PT, R3, 0x1, PT ;  /* 0x000000010300780c */ /* 0x000fc40003f04270 */
[----:B------:R-:W-:Y:S02]  /*c1d0*/  FSEL R155, R26, -INF , P2 ;  /* 0xff8000001a9b7808 */ /* 0x000fe40001000000 */
[----:B------:R-:W-:Y:S02]  /*c1e0*/  FSEL R154, R25, -INF , P1 ;  /* 0xff800000199a7808 */ /* 0x000fe40000800000 */
[----:B------:R-:W-:Y:S02]  /*c1f0*/  FSEL R14, R14, -INF , P0 ;  /* 0xff8000000e0e7808 */ /* 0x000fe40000000000 */
[----:B------:R-:W-:Y:S02]  /*c200*/  ISETP.GT.AND P2, PT, R2, 0x39, PT ;  /* 0x000000390200780c */ /* 0x000fe40003f44270 */
[C---:B------:R-:W-:Y:S02]  /*c210*/  ISETP.GT.AND P1, PT, R3.reuse, 0x8, PT ;  /* 0x000000080300780c */ /* 0x040fe40003f24270 */
[----:B------:R-:W-:-:S02]  /*c220*/  ISETP.GT.AND P0, PT, R3, 0x10, PT ;  /* 0x000000100300780c */ /* 0x000fc40003f04270 */
[----:B------:R-:W-:Y:S02]  /*c230*/  FSEL R152, R18, -INF , P2 ;  /* 0xff80000012987808 */ /* 0x000fe40001000000 */
[----:B------:R-:W-:Y:S02]  /*c240*/  FSEL R41, R41, -INF , P1 ;  /* 0xff80000029297808 */ /* 0x000fe40000800000 */
[----:B------:R-:W-:Y:S02]  /*c250*/  FSEL R32, R32, -INF , P0 ;  /* 0xff80000020207808 */ /* 0x000fe40000000000 */
[C---:B------:R-:W-:Y:S02]  /*c260*/  ISETP.GT.AND P2, PT, R3.reuse, 0x9, PT ;  /* 0x000000090300780c */ /* 0x040fe40003f44270 */
[C---:B------:R-:W-:Y:S02]  /*c270*/  ISETP.GT.AND P1, PT, R3.reuse, 0x11, PT ;  /* 0x000000110300780c */ /* 0x040fe40003f24270 */
[----:B------:R-:W-:-:S02]  /*c280*/  ISETP.GT.AND P0, PT, R3, 0x19, PT ;  /* 0x000000190300780c */ /* 0x000fc40003f04270 */
[----:B------:R-:W-:Y:S02]  /*c290*/  FSEL R40, R40, -INF , P2 ;  /* 0xff80000028287808 */ /* 0x000fe40001000000 */
[----:B------:R-:W-:Y:S02]  /*c2a0*/  FSEL R30, R30, -INF , P1 ;  /* 0xff8000001e1e7808 */ /* 0x000fe40000800000 */
[----:B------:R-:W-:Y:S02]  /*c2b0*/  FSEL R46, R66, -INF , P0 ;  /* 0xff800000422e7808 */ /* 0x000fe40000000000 */
[----:B------:R-:W-:Y:S02]  /*c2c0*/  ISETP.GT.AND P3, PT, R2, 0x11, PT ;  /* 0x000000110200780c */ /* 0x000fe40003f64270 */
[C---:B------:R-:W-:Y:S02]  /*c2d0*/  ISETP.GT.AND P2, PT, R3.reuse, 0x18, PT ;  /* 0x000000180300780c */ /* 0x040fe40003f44270 */
[----:B------:R-:W-:-:S02]  /*c2e0*/  ISETP.GT.AND P1, PT, R3, 0x20, PT ;  /* 0x000000200300780c */ /* 0x000fc40003f24270 */
[----:B------:R-:W-:Y:S02]  /*c2f0*/  ISETP.GT.AND P0, PT, R3, 0x28, PT ;  /* 0x000000280300780c */ /* 0x000fe40003f04270 */
[----:B------:R-:W-:Y:S02]  /*c300*/  FSEL R60, R21, -INF , P3 ;  /* 0xff800000153c7808 */ /* 0x000fe40001800000 */
[----:B------:R-:W-:Y:S02]  /*c310*/  FSEL R43, R67, -INF , P2 ;  /* 0xff800000432b7808 */ /* 0x000fe40001000000 */
[----:B------:R-:W-:Y:S02]  /*c320*/  FSEL R143, R8, -INF , P1 ;  /* 0xff800000088f7808 */ /* 0x000fe40000800000 */
[----:B------:R-:W-:Y:S02]  /*c330*/  FSEL R141, R42, -INF , P0 ;  /* 0xff8000002a8d7808 */ /* 0x000fe40000000000 */
[----:B------:R-:W-:-:S02]  /*c340*/  ISETP.GT.AND P3, PT, R2, 0x20, PT ;  /* 0x000000200200780c */ /* 0x000fc40003f64270 */
[C---:B------:R-:W-:Y:S02]  /*c350*/  ISETP.GT.AND P2, PT, R3.reuse, 0x21, PT ;  /* 0x000000210300780c */ /* 0x040fe40003f44270 */
[C---:B------:R-:W-:Y:S02]  /*c360*/  ISETP.GT.AND P1, PT, R3.reuse, 0x29, PT ;  /* 0x000000290300780c */ /* 0x040fe40003f24270 */
[----:B------:R-:W-:Y:S02]  /*c370*/  ISETP.GT.AND P0, PT, R3, 0x31, PT ;  /* 0x000000310300780c */ /* 0x000fe40003f04270 */
[----:B------:R-:W-:Y:S02]  /*c380*/  IMNMX R0, R10, R0, PT ;  /* 0x000000000a007217 */ /* 0x000fe40003800200 */
[----:B------:R-:W-:Y:S02]  /*c390*/  FSEL R146, R57, -INF , P3 ;  /* 0xff80000039927808 */ /* 0x000fe40001800000 */
[----:B------:R-:W-:-:S02]  /*c3a0*/  FSEL R142, R58, -INF , P2 ;  /* 0xff8000003a8e7808 */ /* 0x000fc40001000000 */
[----:B------:R-:W-:Y:S02]  /*c3b0*/  FSEL R140, R38, -INF , P1 ;  /* 0xff800000268c7808 */ /* 0x000fe40000800000 */
[----:B------:R-:W-:Y:S02]  /*c3c0*/  FSEL R150, R28, -INF , P0 ;  /* 0xff8000001c967808 */ /* 0x000fe40000000000 */
[----:B------:R-:W-:Y:S02]  /*c3d0*/  ISETP.GT.AND P3, PT, R2, 0x29, PT ;  /* 0x000000290200780c */ /* 0x000fe40003f64270 */
[C---:B------:R-:W-:Y:S02]  /*c3e0*/  ISETP.GT.AND P2, PT, R3.reuse, 0x30, PT ;  /* 0x000000300300780c */ /* 0x040fe40003f44270 */
[----:B------:R-:W-:Y:S02]  /*c3f0*/  ISETP.GT.AND P1, PT, R3, 0x38, PT ;  /* 0x000000380300780c */ /* 0x000fe40003f24270 */
[----:B------:R-:W-:-:S02]  /*c400*/  ISETP.GT.AND P0, PT, R0, RZ, PT ;  /* 0x000000ff0000720c */ /* 0x000fc40003f04270 */
[----:B------:R-:W-:Y:S02]  /*c410*/  FSEL R147, R34, -INF , P3 ;  /* 0xff80000022937808 */ /* 0x000fe40001800000 */
[----:B------:R-:W-:Y:S02]  /*c420*/  FSEL R151, R29, -INF , P2 ;  /* 0xff8000001d977808 */ /* 0x000fe40001000000 */
[----:B------:R-:W-:Y:S02]  /*c430*/  FSEL R149, R22, -INF , P1 ;  /* 0xff80000016957808 */ /* 0x000fe40000800000 */
[----:B------:R-:W-:Y:S02]  /*c440*/  FSEL R12, R12, -INF , P0 ;  /* 0xff8000000c0c7808 */ /* 0x000fe40000000000 */
[C---:B------:R-:W-:Y:S02]  /*c450*/  ISETP.GT.AND P3, PT, R3.reuse, RZ, PT ;  /* 0x000000ff0300720c */ /* 0x040fe40003f64270 */
        /* <DEDUP_REMOVED lines=11> */
[----:B------:R-:W-:Y:S02]  /*c510*/  FMNMX.FTZ R4, R36, R39, !PT ;  /* 0x0000002724047209 */ /* 0x000fe40007810000 */
[----:B------:R-:W-:-:S02]  /*c520*/  FSEL R10, R65, -INF , P2 ;  /* 0xff800000410a7808 */ /* 0x000fc40001000000 */
[----:B------:R-:W-:Y:S02]  /*c530*/  FSEL R21, R17, -INF , P1 ;  /* 0xff80000011157808 */ /* 0x000fe40000800000 */
[----:B------:R-:W-:Y:S02]  /*c540*/  FSEL R22, R70, -INF , P3 ;  /* 0xff80000046167808 */ /* 0x000fe40001800000 */
[----:B------:R-:W-:Y:S02]  /*c550*/  FSEL R25, R69, -INF , P0 ;  /* 0xff80000045197808 */ /* 0x000fe40000000000 */
[C---:B------:R-:W-:Y:S02]  /*c560*/  ISETP.GT.AND P2, PT, R0.reuse, 0x19, PT ;  /* 0x000000190000780c */ /* 0x040fe40003f44270 */
[C---:B------:R-:W-:Y:S02]  /*c570*/  ISETP.GT.AND P3, PT, R0.reuse, 0x20, PT ;  /* 0x000000200000780c */ /* 0x040fe40003f64270 */
[----:B------:R-:W-:-:S02]  /*c580*/  ISETP.GT.AND P1, PT, R0, 0x21, PT ;  /* 0x000000210000780c */ /* 0x000fc40003f24270 */
[----:B------:R-:W-:Y:S02]  /*c590*/  ISETP.GT.AND P0, PT, R0, 0x28, PT ;  /* 0x000000280000780c */ /* 0x000fe40003f04270 */
[----:B------:R-:W-:Y:S02]  /*c5a0*/  FMNMX.FTZ R2, R44, R4, !PT ;  /* 0x000000042c027209 */ /* 0x000fe40007810000 */
[----:B------:R-:W-:Y:S02]  /*c5b0*/  FMNMX.FTZ R3, R15, R14, !PT ;  /* 0x0000000e0f037209 */ /* 0x000fe40007810000 */
[----:B------:R-:W-:Y:S02]  /*c5c0*/  FMNMX.FTZ R4, R51, R13, !PT ;  /* 0x0000000d33047209 */ /* 0x000fe40007810000 */
[----:B------:R-:W-:Y:S02]  /*c5d0*/  FSEL R26, R68, -INF , P2 ;  /* 0xff800000441a7808 */ /* 0x000fe40001000000 */
[----:B------:R-:W-:-:S02]  /*c5e0*/  FSEL R129, R62, -INF , P3 ;  /* 0xff8000003e817808 */ /* 0x000fc40001800000 */
[----:B------:R-:W-:Y:S02]  /*c5f0*/  FSEL R132, R59, -INF , P1 ;  /* 0xff8000003b847808 */ /* 0x000fe40000800000 */
[----:B------:R-:W-:Y:S02]  /*c600*/  FSEL R139, R49, -INF , P0 ;  /* 0xff800000318b7808 */ /* 0x000fe40000000000 */
[----:B------:R-:W-:Y:S02]  /*c610*/  FMNMX.FTZ R2, R45, R2, !PT ;  /* 0x000000022d027209 */ /* 0x000fe40007810000 */
[C---:B------:R-:W-:Y:S02]  /*c620*/  ISETP.GT.AND P4, PT, R0.reuse, 0x29, PT ;  /* 0x000000290000780c */ /* 0x040fe40003f84270 */
[C---:B------:R-:W-:Y:S02]  /*c630*/  ISETP.GT.AND P3, PT, R0.reuse, 0x30, PT ;  /* 0x000000300000780c */ /* 0x040fe40003f64270 */
[----:B------:R-:W-:-:S02]  /*c640*/  ISETP.GT.AND P2, PT, R0, 0x31, PT ;  /* 0x000000310000780c */ /* 0x000fc40003f44270 */
[C---:B------:R-:W-:Y:S02]  /*c650*/  ISETP.GT.AND P1, PT, R0.reuse, 0x38, PT ;  /* 0x000000380000780c */ /* 0x040fe40003f24270 */
[----:B------:R-:W-:Y:S02]  /*c660*/  ISETP.GT.AND P0, PT, R0, 0x39, PT ;  /* 0x000000390000780c */ /* 0x000fe40003f04270 */
        /* <DEDUP_REMOVED lines=35> */
[----:B------:R-:W-:Y:S02]  /*c8a0*/  FSEL R138, R33, -INF , P4 ;  /* 0xff800000218a7808 */ /* 0x000fe40002000000 */
[----:B------:R-:W-:Y:S02]  /*c8b0*/  FMNMX.FTZ R0, R156, R0, !PT ;  /* 0x000000009c007209 */ /* 0x000fe40007810000 */
[----:B------:R-:W-:Y:S02]  /*c8c0*/  FMNMX.FTZ R135, R140, R135, !PT ;  /* 0x000000878c877209 */ /* 0x000fe40007810000 */
[----:B------:R-:W-:Y:S02]  /*c8d0*/  FMNMX.FTZ R3, R139, R3, !PT ;  /* 0x000000038b037209 */ /* 0x000fe40007810000 */
[----:B------:R-:W-:-:S02]  /*c8e0*/  FMNMX.FTZ R2, R155, R2, !PT ;  /* 0x000000029b027209 */ /* 0x000fc40007810000 */
[----:B------:R-:W-:Y:S02]  /*c8f0*/  FSEL R137, R24, -INF , P3 ;  /* 0xff80000018897808 */ /* 0x000fe40001800000 */
[----:B------:R-:W-:Y:S02]  /*c900*/  FMNMX.FTZ R0, R167, R0, !PT ;  /* 0x00000000a7007209 */ /* 0x000fe40007810000 */
[----:B------:R-:W-:Y:S02]  /*c910*/  FMNMX.FTZ R135, R151, R135, !PT ;  /* 0x0000008797877209 */ /* 0x000fe40007810000 */
[----:B------:R-:W-:Y:S02]  /*c920*/  FMNMX.FTZ R3, R138, R3, !PT ;  /* 0x000000038a037209 */ /* 0x000fe40007810000 */
[----:B------:R-:W-:Y:S02]  /*c930*/  FMNMX.FTZ R2, R154, R2, !PT ;  /* 0x000000029a027209 */ /* 0x000fe40007810000 */
[----:B------:R-:W-:-:S02]  /*c940*/  FSEL R131, R31, -INF , P2 ;  /* 0xff8000001f837808 */ /* 0x000fc40001000000 */
[----:B------:R-:W-:Y:S02]  /*c950*/  FMNMX.FTZ R0, R166, R0, !PT ;  /* 0x00000000a6007209 */ /* 0x000fe40007810000 */
        /* <DEDUP_REMOVED lines=27> */
[----:B---3--:R-:W-:-:S03]  /*cb10*/  FMNMX.FTZ R135, R135, R3, !PT ;  /* 0x0000000387877209 */ /* 0x008fc60007810000 */
.L_x_2011:
[C---:B------:R-:W-:Y:S01]  /*cb20*/  FMUL.FTZ R20, R136.reuse, c[0x0][0x2d0] ;  /* 0x0000b40088147a20 */ /* 0x040fe20000410000 */
[----:B------:R-:W-:Y:S01]  /*cb30*/  FSETP.NEU.FTZ.AND P0, PT, R136, -INF , PT ;  /* 0xff8000008800780b */ /* 0x000fe20003f1d000 */
[----:B------:R-:W-:Y:S01]  /*cb40*/  FMUL.FTZ R3, R135, c[0x0][0x2d0] ;  /* 0x0000b40087037a20 */ /* 0x000fe20000410000 */
[----:B------:R-:W-:Y:S01]  /*cb50*/  SHF.L.U32 R233, R9, 0x1, RZ ;  /* 0x0000000109e97819 */ /* 0x000fe200000006ff */
[----:B------:R-:W-:Y:S01]  /*cb60*/  WARPSYNC 0xffffffff ;  /* 0xffffffff00007948 */ /* 0x000fe20003800000 */
[----:B------:R-:W-:-:S02]  /*cb70*/  FSEL R20, R20, RZ, P0 ;  /* 0x000000ff14147208 */ /* 0x000fc40000000000 */
[----:B------:R-:W-:Y:S01]  /*cb80*/  FSETP.NEU.FTZ.AND P0, PT, R135, -INF , PT ;  /* 0xff8000008700780b */ /* 0x000fe20003f1d000 */
[----:B------:R-:W-:Y:S01]  /*cb90*/  LDSM.16.MT88.4 R100, [R233+0x2100] ;  /* 0x00210000e964783b */ /* 0x000fe20000004200 */
[-C--:B------:R-:W-:Y:S01]  /*cba0*/  LEA R236, R6, R233.reuse, 0x1 ;  /* 0x000000e906ec7211 */ /* 0x080fe200078e08ff */
[--C-:B------:R-:W-:Y:S01]  /*cbb0*/  FFMA.FTZ R0, R36, c[0x0][0x2d0], -R20.reuse ;  /* 0x0000b40024007a23 */ /* 0x100fe20000010814 */
[----:B------:R-:W-:Y:S01]  /*cbc0*/  FSEL R3, R3, RZ, P0 ;  /* 0x000000ff03037208 */ /* 0x000fe20000000000 */
[--C-:B------:R-:W-:Y:S01]  /*cbd0*/  FFMA.FTZ R2, R50, c[0x0][0x2d0], -R20.reuse ;  /* 0x0000b40032027a23 */ /* 0x100fe20000010814 */
[----:B------:R-:W-:Y:S01]  /*cbe0*/  FSETP.NEU.FTZ.AND P0, PT, R134, -INF , PT ;  /* 0xff8000008600780b */ /* 0x000fe20003f1d000 */
[----:B------:R1:W-:Y:S01]  /*cbf0*/  MUFU.EX2 R207, R0 ;  /* 0x0000000000cf7308 */ /* 0x0003e20000000800 */
[----:B----4-:R-:W-:Y:S01]  /*cc00*/  FMNMX.FTZ R133, R133, R8, !PT ;  /* 0x0000000885857209 */ /* 0x010fe20007810000 */
[----:B------:R-:W-:Y:S01]  /*cc10*/  FFMA.FTZ R4, R43, c[0x0][0x2d0], -R3 ;  /* 0x0000b4002b047a23 */ /* 0x000fe20000010803 */
[----:B------:R-:W-:Y:S01]  /*cc20*/  LEA R234, R7, R233, 0x1 ;  /* 0x000000e907ea7211 */ /* 0x000fe200078e08ff */
[----:B------:R-:W-:Y:S03]  /*cc30*/  LDSM.16.MT88.4 R84, [R236+0x2100] ;  /* 0x00210000ec54783b */ /* 0x000fe60000004200 */
[----:B------:R-:W-:Y:S01]  /*cc40*/  LEA R235, R6, R234, 0x1 ;  /* 0x000000ea06eb7211 */ /* 0x000fe200078e08ff */
[----:B------:R2:W-:Y:S01]  /*cc50*/  MUFU.EX2 R245, R2 ;  /* 0x0000000200f57308 */ /* 0x0005e20000000800 */
[----:B------:R-:W-:Y:S04]  /*cc60*/  LDSM.16.MT88.4 R92, [R234+0x2100] ;  /* 0x00210000ea5c783b */ /* 0x000fe80000004200 */
[----:B------:R-:W-:Y:S01]  /*cc70*/  LDSM.16.MT88.4 R108, [R235+0x2100] ;  /* 0x00210000eb6c783b */ /* 0x000fe20000004200 */
[----:B-1----:R-:W-:-:S02]  /*cc80*/  FFMA.FTZ R0, R39, c[0x0][0x2d0], -R20 ;  /* 0x0000b40027007a23 */ /* 0x002fc40000010814 */
[----:B------:R1:W-:Y:S01]  /*cc90*/  MUFU.EX2 R5, R4 ;  /* 0x0000000400057308 */ /* 0x0003e20000000800 */
[----:B------:R-:W-:Y:S04]  /*cca0*/  LDSM.16.MT88.4 R36, [R234+0x900] ;  /* 0x00090000ea24783b */ /* 0x000fe80000004200 */
[----:B------:R-:W-:Y:S01]  /*ccb0*/  LDSM.16.MT88.4 R96, [R235+0x100] ;  /* 0x00010000eb60783b */ /* 0x000fe20000004200 */
[----:B--2---:R-:W-:Y:S02]  /*ccc0*/  FMUL.FTZ R2, R134, c[0x0][0x2d0] ;  /* 0x0000b40086027a20 */ /* 0x004fe40000410000 */
[----:B------:R2:W-:Y:S03]  /*ccd0*/  MUFU.EX2 R206, R0 ;  /* 0x0000000000ce7308 */ /* 0x0005e60000000800 */
[----:B------:R-:W-:-:S02]  /*cce0*/  FSEL R2, R2, RZ, P0 ;  /* 0x000000ff02027208 */ /* 0x000fc40000000000 */
[----:B------:R-:W-:-:S03]  /*ccf0*/  FSETP.NEU.FTZ.AND P0, PT, R133, -INF , PT ;  /* 0xff8000008500780b */ /* 0x000fc60003f1d000 */
[----:B-1----:R-:W-:-:S04]  /*cd00*/  FFMA.FTZ R4, R60, c[0x0][0x2d0], -R2 ;  /* 0x0000b4003c047a23 */ /* 0x002fc80000010802 */
[----:B------:R1:W-:Y:S01]  /*cd10*/  MUFU.EX2 R252, R4 ;  /* 0x0000000400fc7308 */ /* 0x0003e20000000800 */
[----:B--2---:R-:W-:-:S07]  /*cd20*/  FFMA.FTZ R0, R44, c[0x0][0x2d0], -R20 ;  /* 0x0000b4002c007a23 */ /* 0x004fce0000010814 */
[----:B------:R2:W-:Y:S01]  /*cd30*/  MUFU.EX2 R212, R0 ;  /* 0x0000000000d47308 */ /* 0x0005e20000000800 */
[----:B-1----:R-:W-:Y:S02]  /*cd40*/  FFMA.FTZ R4, R61, c[0x0][0x2d0], -R2 ;  /* 0x0000b4003d047a23 */ /* 0x002fe40000010802 */
[----:B--2---:R-:W-:-:S05]  /*cd50*/  FFMA.FTZ R0, R45, c[0x0][0x2d0], -R20 ;  /* 0x0000b4002d007a23 */ /* 0x004fca0000010814 */
[----:B------:R1:W2:Y:S02]  /*cd60*/  MUFU.EX2 R247, R0 ;  /* 0x0000000000f77308 */ /* 0x0002a40000000800 */
[----:B-1----:R-:W-:Y:S01]  /*cd70*/  FFMA.FTZ R0, R47, c[0x0][0x2d0], -R20 ;  /* 0x0000b4002f007a23 */ /* 0x002fe20000010814 */
[----:B--2---:R-:W-:-:S05]  /*cd80*/  F2FP.PACK_AB R18, R247, R212 ;  /* 0x000000d4f712723e */ /* 0x004fca00000000ff */
        /* <DEDUP_REMOVED lines=9> */
[----:B-1----:R-:W-:Y:S01]  /*ce20*/  FFMA.FTZ R0, R41, c[0x0][0x2d0], -R3 ;  /* 0x0000b40029007a23 */ /* 0x002fe20000010803 */
[----:B--2---:R-:W-:-:S05]  /*ce30*/  F2FP.PACK_AB R17, R179, R204 ;  /* 0x000000ccb311723e */ /* 0x004fca00000000ff */
[----:B------:R1:W-:Y:S02]  /*ce40*/  MUFU.EX2 R205, R0 ;  /* 0x0000000000cd7308 */ /* 0x0003e40000000800 */
[--C-:B-1----:R-:W-:Y:S02]  /*ce50*/  FFMA.FTZ R0, R40, c[0x0][0x2d0], -R3.reuse ;  /* 0x0000b40028007a23 */ /* 0x102fe40000010803 */
[----:B------:R-:W-:Y:S04]  /*ce60*/  LDSM.16.MT88.4 R40, [R233+0x900] ;  /* 0x00090000e928783b */ /* 0x000fe80000004200 */
[----:B------:R1:W2:Y:S02]  /*ce70*/  MUFU.EX2 R213, R0 ;  /* 0x0000000000d57308 */ /* 0x0002a40000000800 */
[----:B-1----:R-:W-:Y:S01]  /*ce80*/  FFMA.FTZ R0, R32, c[0x0][0x2d0], -R3 ;  /* 0x0000b40020007a23 */ /* 0x002fe20000010803 */
[----:B--2---:R-:W-:-:S05]  /*ce90*/  F2FP.PACK_AB R19, R213, R205 ;  /* 0x000000cdd513723e */ /* 0x004fca00000000ff */
[----:B------:R1:W-:Y:S02]  /*cea0*/  MUFU.EX2 R161, R0 ;  /* 0x0000000000a17308 */ /* 0x0003e40000000800 */
[--C-:B-1----:R-:W-:Y:S02]  /*ceb0*/  FFMA.FTZ R0, R30, c[0x0][0x2d0], -R3.reuse ;  /* 0x0000b4001e007a23 */ /* 0x102fe40000010803 */
[----:B------:R-:W-:Y:S04]  /*cec0*/  LDSM.16.MT88.4 R28, [R236+0x900] ;  /* 0x00090000ec1c783b */ /* 0x000fe80000004200 */
[----:B------:R1:W-:Y:S02]  /*ced0*/  MUFU.EX2 R27, R0 ;  /* 0x00000000001b7308 */ /* 0x0003e40000000800 */
[----:B-1----:R-:W-:-:S02]  /*cee0*/  FFMA.FTZ R0, R46, c[0x0][0x2d0], -R3 ;  /* 0x0000b4002e007a23 */ /* 0x002fc40000010803 */
[----:B------:R-:W-:Y:S04]  /*cef0*/  LDSM.16.MT88.4 R44, [R236+0x100] ;  /* 0x00010000ec2c783b */ /* 0x000fe80000004200 */
[----:B------:R1:W-:Y:S02]  /*cf00*/  MUFU.EX2 R221, R0 ;  /* 0x0000000000dd7308 */ /* 0x0003e40000000800 */
[--C-:B-1----:R-:W-:Y:S02]  /*cf10*/  FFMA.FTZ R0, R51, c[0x0][0x2d0], -R2.reuse ;  /* 0x0000b40033007a23 */ /* 0x102fe40000010802 */
[----:B------:R-:W-:Y:S04]  /*cf20*/  LDSM.16.MT88.4 R48, [R234+0x100] ;  /* 0x00010000ea30783b */ /* 0x000fe80000004200 */
[----:B------:R1:W-:Y:S02]  /*cf30*/  MUFU.EX2 R177, R0 ;  /* 0x0000000000b17308 */ /* 0x0003e40000000800 */
[----:B-1----:R-:W-:-:S06]  /*cf40*/  FFMA.FTZ R0, R13, c[0x0][0x2d0], -R2 ;  /* 0x0000b4000d007a23 */ /* 0x002fcc0000010802 */
[----:B------:R1:W-:Y:S02]  /*cf50*/  MUFU.EX2 R176, R0 ;  /* 0x0000000000b07308 */ /* 0x0003e40000000800 */
[----:B-1----:R-:W-:-:S06]  /*cf60*/  FFMA.FTZ R0, R55, c[0x0][0x2d0], -R2 ;  /* 0x0000b40037007a23 */ /* 0x002fcc0000010802 */
[----:B------:R1:W-:Y:S02]  /*cf70*/  MUFU.EX2 R178, R0 ;  /* 0x0000000000b27308 */ /* 0x0003e40000000800 */
[--C-:B-1----:R-:W-:Y:S02]  /*cf80*/  FFMA.FTZ R0, R56, c[0x0][0x2d0], -R2.reuse ;  /* 0x0000b40038007a23 */ /* 0x102fe40000010802 */
[----:B------:R-:W1:Y:S04]  /*cf90*/  LDSM.16.MT88.4 R56, [R233+0x100] ;  /* 0x00010000e938783b */ /* 0x000e680000004200 */
[----:B------:R2:W3:Y:S02]  /*cfa0*/  MUFU.EX2 R199, R0 ;  /* 0x0000000000c77308 */ /* 0x0004e40000000800 */
[----:B--2---:R-:W-:Y:S01]  /*cfb0*/  FFMA.FTZ R0, R23, c[0x0][0x2d0], -R2 ;  /* 0x0000b40017007a23 */ /* 0x004fe20000010802 */
[----:B------:R-:W-:-:S05]  /*cfc0*/  MOV R23, R5 ;  /* 0x0000000500177202 */ /* 0x000fca0000000f00 */
[----:B------:R-:W-:Y:S01]  /*cfd0*/  MUFU.EX2 R5, R4 ;  /* 0x0000000400057308 */ /* 0x000fe20000000800 */
[----:B---3--:R-:W-:-:S07]  /*cfe0*/  F2FP.PACK_AB R14, R199, R178 ;  /* 0x000000b2c70e723e */ /* 0x008fce00000000ff */
[----:B------:R2:W-:Y:S02]  /*cff0*/  MUFU.EX2 R160, R0 ;  /* 0x0000000000a07308 */ /* 0x0005e40000000800 */
[----:B--2---:R-:W-:-:S05]  /*d000*/  FMUL.FTZ R0, R133, c[0x0][0x2d0] ;  /* 0x0000b40085007a20 */ /* 0x004fca0000410000 */
[----:B------:R-:W-:-:S05]  /*d010*/  FSEL R0, R0, RZ, P0 ;  /* 0x000000ff00007208 */ /* 0x000fca0000000000 */
[----:B------:R-:W-:Y:S01]  /*d020*/  FFMA.FTZ R4, R12, c[0x0][0x2d0], -R0 ;  /* 0x0000b4000c047a23 */ /* 0x000fe20000010800 */
[----:B------:R-:W-:-:S03]  /*d030*/  F2FP.PACK_AB R12, R176, R177 ;  /* 0x000000b1b00c723e */ /* 0x000fc600000000ff */
[----:B------:R2:W-:Y:S02]  /*d040*/  MUFU.EX2 R214, R4 ;  /* 0x0000000400d67308 */ /* 0x0005e40000000800 */
[----:B--2---:R-:W-:Y:S01]  /*d050*/  FFMA.FTZ R4, R16, c[0x0][0x2d0], -R0 ;  /* 0x0000b40010047a23 */ /* 0x004fe20000010800 */
[----:B------:R-:W-:-:S05]  /*d060*/  F2FP.PACK_AB R16, R206, R207 ;  /* 0x000000cfce10723e */ /* 0x000fca00000000ff */
[----:B------:R2:W3:Y:S02]  /*d070*/  MUFU.EX2 R215, R4 ;  /* 0x0000000400d77308 */ /* 0x0004e40000000800 */
[C---:B-1----:R-:W-:Y:S08]  /*d080*/  HMMA.16816.F32 R68, R16.reuse, R56, RZ ;  /* 0x000000381044723c */ /* 0x042ff000000018ff */
[----:B------:R-:W-:Y:S01]  /*d090*/  HMMA.16816.F32 R64, R16, R48, RZ ;  /* 0x000000301040723c */ /* 0x000fe200000018ff */
[----:B--2---:R-:W-:Y:S01]  /*d0a0*/  FFMA.FTZ R4, R10, c[0x0][0x2d0], -R0 ;  /* 0x0000b4000a047a23 */ /* 0x004fe20000010800 */
[----:B---3--:R-:W-:-:S02]  /*d0b0*/  F2FP.PACK_AB R13, R215, R214 ;  /* 0x000000d6d70d723e */ /* 0x008fc400000000ff */
[----:B------:R-:W-:Y:S01]  /*d0c0*/  F2FP.PACK_AB R10, R220, R245 ;  /* 0x000000f5dc0a723e */ /* 0x000fe200000000ff */
[----:B------:R1:W-:Y:S03]  /*d0d0*/  MUFU.EX2 R198, R4 ;  /* 0x0000000400c67308 */ /* 0x0003e60000000800 */
[C---:B------:R-:W-:Y:S08]  /*d0e0*/  HMMA.16816.F32 R124, R16.reuse, R96, RZ ;  /* 0x00000060107c723c */ /* 0x040ff000000018ff */
[----:B------:R-:W-:Y:S01]  /*d0f0*/  HMMA.16816.F32 R112, R16, R84, RZ ;  /* 0x000000541070723c */ /* 0x000fe200000018ff */
[----:B-1----:R-:W-:Y:S01]  /*d100*/  FFMA.FTZ R4, R11, c[0x0][0x2d0], -R0 ;  /* 0x0000b4000b047a23 */ /* 0x002fe20000010800 */
[----:B------:R-:W-:-:S06]  /*d110*/  F2FP.PACK_AB R11, R221, R23 ;  /* 0x00000017dd0b723e */ /* 0x000fcc00000000ff */
[C---:B------:R-:W-:Y:S01]  /*d120*/  HMMA.16816.F32 R72, R16.reuse, R108, RZ ;  /* 0x0000006c1048723c */ /* 0x040fe200000018ff */
[----:B------:R1:W2:Y:S07]  /*d130*/  MUFU.EX2 R163, R4 ;  /* 0x0000000400a37308 */ /* 0x0002ae0000000800 */
[C---:B------:R-:W-:Y:S08]  /*d140*/  HMMA.16816.F32 R120, R16.reuse, R100, RZ ;  /* 0x000000641078723c */ /* 0x040ff000000018ff */
[----:B------:R-:W-:Y:S01]  /*d150*/  HMMA.16816.F32 R116, R16, R92, RZ ;  /* 0x0000005c1074723c */ /* 0x000fe200000018ff */
[----:B-1----:R-:W-:Y:S01]  /*d160*/  FFMA.FTZ R4, R63, c[0x0][0x2d0], -R2 ;  /* 0x0000b4003f047a23 */ /* 0x002fe20000010802 */
[----:B--2---:R-:W-:-:S03]  /*d170*/  F2FP.PACK_AB R15, R163, R198 ;  /* 0x000000c6a30f723e */ /* 0x004fc600000000ff */
[----:B------:R1:W2:Y:S03]  /*d180*/  MUFU.EX2 R196, R4 ;  /* 0x0000000400c47308 */ /* 0x0002a60000000800 */
[----:B------:R-:W-:Y:S08]  /*d190*/  HMMA.16816.F32 R60, R16, R44, RZ ;  /* 0x0000002c103c723c */ /* 0x000ff000000018ff */
[----:B------:R-:W-:Y:S01]  /*d1a0*/  HMMA.16816.F32 R32, R12, R48, RZ ;  /* 0x000000300c20723c */ /* 0x000fe200000018ff */
[----:B-1----:R-:W-:Y:S01]  /*d1b0*/  FFMA.FTZ R4, R21, c[0x0][0x2d0], -R0 ;  /* 0x0000b40015047a23 */ /* 0x002fe20000010800 */
[----:B------:R-:W-:-:S06]  /*d1c0*/  MOV R21, R27 ;  /* 0x0000001b00157202 */ /* 0x000fcc0000000f00 */
[----:B------:R-:W-:Y:S01]  /*d1d0*/  HMMA.16816.F32 R52, R12, R56, RZ ;  /* 0x000000380c34723c */ /* 0x000fe200000018ff */
[----:B------:R-:W-:Y:S01]  /*d1e0*/  MOV R49, R163 ;  /* 0x000000a300317202 */ /* 0x000fe20000000f00 */
[----:B------:R1:W-:Y:S01]  /*d1f0*/  MUFU.EX2 R246, R4 ;  /* 0x0000000400f67308 */ /* 0x0003e20000000800 */
[----:B------:R-:W-:-:S05]  /*d200*/  F2FP.PACK_AB R9, R21, R161 ;  /* 0x000000a11509723e */ /* 0x000fca00000000ff */
[C---:B------:R-:W-:Y:S07]  /*d210*/  HMMA.16816.F32 R104, R12.reuse, R96, RZ ;  /* 0x000000600c68723c */ /* 0x040fee00000018ff */
[----:B--2---:R-:W-:Y:S01]  /*d220*/  MOV R97, R196 ;  /* 0x000000c400617202 */ /* 0x004fe20000000f00 */
[----:B------:R-:W-:Y:S01]  /*d230*/  HMMA.16816.F32 R76, R12, R84, RZ ;  /* 0x000000540c4c723c */ /* 0x000fe200000018ff */
[----:B-1----:R-:W-:Y:S01]  /*d240*/  FFMA.FTZ R4, R22, c[0x0][0x2d0], -R0 ;  /* 0x0000b40016047a23 */ /* 0x002fe20000010800 */
[----:B------:R-:W-:-:S03]  /*d250*/  MOV R22, R24 ;  /* 0x0000001800167202 */ /* 0x000fc60000000f00 */
[----:B------:R1:W-:Y:S01]  /*d260*/  MUFU.EX2 R7, R4 ;  /* 0x0000000400077308 */ /* 0x0003e20000000800 */
[----:B------:R-:W-:Y:S02]  /*d270*/  F2FP.PACK_AB R8, R22, R162 ;  /* 0x000000a21608723e */ /* 0x000fe400000000ff */
[----:B------:R-:W-:Y:S08]  /*d280*/  HMMA.16816.F32 R88, R12, R100, RZ ;  /* 0x000000640c58723c */ /* 0x000ff000000018ff */
[----:B------:R-:W-:Y:S01]  /*d290*/  HMMA.16816.F32 R180, R8, R28, R60 ;  /* 0x0000001c08b4723c */ /* 0x000fe2000000183c */
[----:B------:R-:W2:Y:S01]  /*d2a0*/  LDSM.16.MT88.4 R60, [R235+0x2900] ;  /* 0x00290000eb3c783b */ /* 0x000ea20000004200 */
[----:B-1----:R-:W-:-:S06]  /*d2b0*/  FFMA.FTZ R4, R25, c[0x0][0x2d0], -R0 ;  /* 0x0000b40019047a23 */ /* 0x002fcc0000010800 */
[----:B------:R-:W-:Y:S01]  /*d2c0*/  HMMA.16816.F32 R200, R8, R40, R68 ;  /* 0x0000002808c8723c */ /* 0x000fe20000001844 */
[----:B------:R1:W3:Y:S07]  /*d2d0*/  MUFU.EX2 R197, R4 ;  /* 0x0000000400c57308 */ /* 0x0002ee0000000800 */
[----:B------:R-:W-:Y:S07]  /*d2e0*/  HMMA.16816.F32 R68, R12, R108, RZ ;  /* 0x0000006c0c44723c */ /* 0x000fee00000018ff */
[----:B------:R-:W-:Y:S01]  /*d2f0*/  MOV R108, R198 ;  /* 0x000000c6006c7202 */ /* 0x000fe20000000f00 */
[----:B------:R-:W-:Y:S01]  /*d300*/  HMMA.16816.F32 R192, R8, R36, R64 ;  /* 0x0000002408c0723c */ /* 0x000fe20000001840 */
[----:B------:R-:W4:Y:S01]  /*d310*/  LDSM.16.MT88.4 R64, [R236+0x2900] ;  /* 0x00290000ec40783b */ /* 0x000f220000004200 */
[----:B-1----:R-:W-:Y:S01]  /*d320*/  FFMA.FTZ R4, R26, c[0x0][0x2d0], -R0 ;  /* 0x0000b4001a047a23 */ /* 0x002fe20000010800 */
[----:B---3--:R-:W-:-:S03]  /*d330*/  MOV R96, R197 ;  /* 0x000000c500607202 */ /* 0x008fc60000000f00 */
[----:B------:R1:W3:Y:S02]  /*d340*/  MUFU.EX2 R48, R4 ;  /* 0x0000000400307308 */ /* 0x0002e40000000800 */
[C---:B------:R-:W-:Y:S07]  /*d350*/  HMMA.16816.F32 R24, R12.reuse, R44, RZ ;  /* 0x0000002c0c18723c */ /* 0x040fee00000018ff */
[----:B------:R-:W-:Y:S01]  /*d360*/  MOV R44, R7 ;  /* 0x00000007002c7202 */ /* 0x000fe20000000f00 */
[----:B------:R-:W-:Y:S01]  /*d370*/  HMMA.16816.F32 R80, R12, R92, RZ ;  /* 0x0000005c0c50723c */ /* 0x000fe200000018ff */
[----:B------:R-:W-:-:S02]  /*d380*/  MOV R45, R5 ;  /* 0x00000005002d7202 */ /* 0x000fc40000000f00 */
[----:B------:R-:W-:Y:S02]  /*d390*/  F2FP.PACK_AB R5, R44, R246 ;  /* 0x000000f62c05723e */ /* 0x000fe400000000ff */
[----:B------:R-:W-:Y:S02]  /*d3a0*/  F2FP.PACK_AB R6, R196, R45 ;  /* 0x0000002dc406723e */ /* 0x000fe400000000ff */
[----:B-1----:R-:W-:Y:S02]  /*d3b0*/  F2FP.PACK_AB R4, R252, R160 ;  /* 0x000000a0fc04723e */ /* 0x002fe400000000ff */
[----:B---3--:R-:W-:Y:S02]  /*d3c0*/  F2FP.PACK_AB R7, R48, R197 ;  /* 0x000000c53007723e */ /* 0x008fe400000000ff */
[----:B------:R-:W-:-:S05]  /*d3d0*/  MOV R92, R199 ;  /* 0x000000c7005c7202 */ /* 0x000fca0000000f00 */
[C---:B------:R-:W-:Y:S01]  /*d3e0*/  HMMA.16816.F32 R168, R4.reuse, R36, R32 ;  /* 0x0000002404a8723c */ /* 0x040fe20000001820 */
[----:B------:R-:W1:Y:S06]  /*d3f0*/  LDSM.16.MT88.4 R32, [R235+0x900] ;  /* 0x00090000eb20783b */ /* 0x000e6c0000004200 */
[----:B------:R-:W-:Y:S01]  /*d400*/  MOV R37, R221 ;  /* 0x000000dd00257202 */ /* 0x000fe20000000f00 */
[----:B------:R-:W-:Y:S01]  /*d410*/  HMMA.16816.F32 R172, R4, R28, R24 ;  /* 0x0000001c04ac723c */ /* 0x000fe20000001818 */
[----:B------:R-:W3:Y:S01]  /*d420*/  LDSM.16.MT88.4 R24, [R233+0x2900] ;  /* 0x00290000e918783b */ /* 0x000ee20000004200 */
[----:B------:R-:W-:-:S05]  /*d430*/  MOV R36, R220 ;  /* 0x000000dc00247202 */ /* 0x000fca0000000f00 */
[----:B------:R-:W-:Y:S01]  /*d440*/  FFMA.FTZ R28, R151, c[0x0][0x2d0], -R3 ;  /* 0x0000b400971c7a23 */ /* 0x000fe20000010803 */
[----:B--2---:R-:W-:Y:S01]  /*d450*/  HMMA.16816.F32 R248, R4, R60, R68 ;  /* 0x0000003c04f8723c */ /* 0x004fe20000001844 */
[----:B------:R-:W-:-:S07]  /*d460*/  FFMA.FTZ R29, R164, c[0x0][0x2d0], -R20 ;  /* 0x0000b400a41d7a23 */ /* 0x000fce0000010814 */
[----:B------:R-:W-:Y:S08]  /*d470*/  HMMA.16816.F32 R68, R12, R102, RZ ;  /* 0x000000660c44723c */ /* 0x000ff000000018ff */
[C---:B------:R-:W-:Y:S01]  /*d480*/  HMMA.16816.F32 R184, R4.reuse, R40, R52 ;  /* 0x0000002804b8723c */ /* 0x040fe20000001834 */
[----:B------:R-:W2:Y:S07]  /*d490*/  LDSM.16.MT88.4 R52, [R234+0x2900] ;  /* 0x00290000ea34783b */ /* 0x000eae0000004200 */
[----:B----4-:R-:W-:Y:S08]  /*d4a0*/  HMMA.16816.F32 R228, R4, R64, R76 ;  /* 0x0000004004e4723c */ /* 0x010ff0000000184c */
[-C--:B-1----:R-:W-:Y:S08]  /*d4b0*/  HMMA.16816.F32 R188, R8, R32.reuse, R124 ;  /* 0x0000002008bc723c */ /* 0x082ff0000000187c */
[C---:B------:R-:W-:Y:S07]  /*d4c0*/  HMMA.16816.F32 R124, R4.reuse, R32, R104 ;  /* 0x00000020047c723c */ /* 0x040fee0000001868 */
[----:B------:R-:W-:Y:S01]  /*d4d0*/  MOV R33, R161 ;  /* 0x000000a100217202 */ /* 0x000fe20000000f00 */
[----:B---3--:R-:W-:Y:S01]  /*d4e0*/  HMMA.16816.F32 R104, R4, R26, R68 ;  /* 0x0000001a0468723c */ /* 0x008fe20000001844 */
[----:B------:R-:W-:Y:S01]  /*d4f0*/  MOV R101, R228 ;  /* 0x000000e400657202 */ /* 0x000fe20000000f00 */
[----:B------:R-:W-:Y:S01]  /*d500*/  FFMA.FTZ R32, R167, c[0x0][0x2d0], -R20 ;  /* 0x0000b400a7207a23 */ /* 0x000fe20000010814 */
[----:B------:R-:W-:-:S02]  /*d510*/  MOV R100, R229 ;  /* 0x000000e500647202 */ /* 0x000fc40000000f00 */
[----:B------:R-:W-:Y:S02]  /*d520*/  MOV R85, R230 ;  /* 0x000000e600557202 */ /* 0x000fe40000000f00 */
[----:B------:R-:W-:Y:S01]  /*d530*/  MOV R84, R231 ;  /* 0x000000e700547202 */ /* 0x000fe20000000f00 */
[----:B------:R-:W-:Y:S08]  /*d540*/  HMMA.16816.F32 R68, R12, R94, RZ ;  /* 0x0000005e0c44723c */ /* 0x000ff000000018ff */
[----:B------:R-:W-:Y:S08]  /*d550*/  HMMA.16816.F32 R224, R8, R64, R112 ;  /* 0x0000004008e0723c */ /* 0x000ff00000001870 */
[C---:B------:R-:W-:Y:S08]  /*d560*/  HMMA.16816.F32 R216, R4.reuse, R24, R88 ;  /* 0x0000001804d8723c */ /* 0x040ff00000001858 */
[----:B--2---:R-:W-:Y:S08]  /*d570*/  HMMA.16816.F32 R208, R4, R52, R80 ;  /* 0x0000003404d0723c */ /* 0x004ff00000001850 */
[----:B------:R-:W-:Y:S08]  /*d580*/  HMMA.16816.F32 R228, R8, R60, R72 ;  /* 0x0000003c08e4723c */ /* 0x000ff00000001848 */
[----:B------:R-:W-:Y:S08]  /*d590*/  HMMA.16816.F32 R112, R4, R54, R68 ;  /* 0x000000360470723c */ /* 0x000ff00000001844 */
        /* <DEDUP_REMOVED lines=12> */
[----:B------:R-:W1:Y:S07]  /*d660*/  LDSM.16.MT88.4 R12, [R233+0x1100] ;  /* 0x00110000e90c783b */ /* 0x000e6e0000004200 */
[C---:B------:R-:W-:Y:S07]  /*d670*/  HMMA.16816.F32 R4, R16.reuse, R50, RZ ;  /* 0x000000321004723c */ /* 0x040fee00000018ff */
[----:B------:R-:W-:Y:S01]  /*d680*/  MOV R51, R162 ;  /* 0x000000a200337202 */ /* 0x000fe20000000f00 */
[----:B------:R-:W-:Y:S01]  /*d690*/  HMMA.16816.F32 R56, R16, R58, RZ ;  /* 0x0000003a1038723c */ /* 0x000fe200000018ff */
[----:B------:R-:W-:-:S07]  /*d6a0*/  MOV R50, R160 ;  /* 0x000000a000327202 */ /* 0x000fce0000000f00 */
[C---:B------:R-:W-:Y:S08]  /*d6b0*/  HMMA.16816.F32 R116, R8.reuse, R52, R116 ;  /* 0x000000340874723c */ /* 0x040ff00000001874 */
[----:B------:R-:W-:Y:S07]  /*d6c0*/  HMMA.16816.F32 R160, R8, R38, R4 ;  /* 0x0000002608a0723c */ /* 0x000fee0000001804 */
[----:B------:R-:W-:Y:S01]  /*d6d0*/  MOV R39, R44 ;  /* 0x0000002c00277202 */ /* 0x000fe20000000f00 */
[----:B------:R-:W-:Y:S01]  /*d6e0*/  HMMA.16816.F32 R4, R16, R46, RZ ;  /* 0x0000002e1004723c */ /* 0x000fe200000018ff */
[----:B------:R-:W-:-:S07]  /*d6f0*/  MOV R38, R45 ;  /* 0x0000002d00267202 */ /* 0x000fce0000000f00 */
[C---:B------:R-:W-:Y:S08]  /*d700*/  HMMA.16816.F32 R56, R8.reuse, R42, R56 ;  /* 0x0000002a0838723c */ /* 0x040ff00000001838 */
[C---:B------:R-:W-:Y:S07]  /*d710*/  HMMA.16816.F32 R120, R8.reuse, R24, R120 ;  /* 0x000000180878723c */ /* 0x040fee0000001878 */
[----:B------:R-:W-:Y:S01]  /*d720*/  FFMA.FTZ R24, R148, c[0x0][0x2d0], -R3 ;  /* 0x0000b40094187a23 */ /* 0x000fe20000010803 */
[----:B------:R-:W-:Y:S01]  /*d730*/  HMMA.16816.F32 R68, R8, R30, R4 ;  /* 0x0000001e0844723c */ /* 0x000fe20000001804 */
[--C-:B------:R-:W-:Y:S01]  /*d740*/  FFMA.FTZ R25, R137, c[0x0][0x2d0], -R0.reuse ;  /* 0x0000b40089197a23 */ /* 0x100fe20000010800 */
[----:B------:R-:W-:Y:S01]  /*d750*/  MOV R148, R33 ;  /* 0x0000002100947202 */ /* 0x000fe20000000f00 */
[----:B------:R-:W-:Y:S01]  /*d760*/  FFMA.FTZ R33, R131, c[0x0][0x2d0], -R0 ;  /* 0x0000b40083217a23 */ /* 0x000fe20000010800 */
[----:B------:R-:W-:-:S03]  /*d770*/  MOV R131, R51 ;  /* 0x0000003300837202 */ /* 0x000fc60000000f00 */
[--C-:B------:R-:W-:Y:S01]  /*d780*/  FFMA.FTZ R31, R166, c[0x0][0x2d0], -R20.reuse ;  /* 0x0000b400a61f7a23 */ /* 0x100fe20000010814 */
[----:B------:R-:W-:Y:S01]  /*d790*/  HMMA.16816.F32 R4, R16, R98, RZ ;  /* 0x000000621004723c */ /* 0x000fe200000018ff */
[----:B------:R-:W-:Y:S11]  /*d7a0*/  FFMA.FTZ R30, R165, c[0x0][0x2d0], -R20 ;  /* 0x0000b400a51e7a23 */ /* 0x000ff60000010814 */
[----:B------:R-:W-:Y:S11]  /*d7b0*/  @!UPT UIADD3 URZ, URZ, URZ, URZ ;  /* 0x0000003f3f3ff290 */ /* 0x000ff6000fffe03f */
[----:B------:R-:W-:Y:S01]  /*d7c0*/  @!UPT UIADD3 URZ, URZ, URZ, URZ ;  /* 0x0000003f3f3ff290 */ /* 0x000fe2000fffe03f */
[----:B------:R-:W-:Y:S07]  /*d7d0*/  HMMA.16816.F32 R44, R8, R34, R4 ;  /* 0x00000022082c723c */ /* 0x000fee0000001804 */
[----:B------:R-:W-:Y:S01]  /*d7e0*/  MOV R35, R49 ;  /* 0x0000003100237202 */ /* 0x000fe20000000f00 */
[----:B------:R-:W-:Y:S01]  /*d7f0*/  HMMA.16816.F32 R4, R16, R102, RZ ;  /* 0x000000661004723c */ /* 0x000fe200000018ff */
[----:B------:R-:W-:Y:S02]  /*d800*/  MOV R49, R247 ;  /* 0x000000f700317202 */ /* 0x000fe40000000f00 */
[----:B------:R-:W-:Y:S01]  /*d810*/  MOV R34, R22 ;  /* 0x0000001600227202 */ /* 0x000fe20000000f00 */
[----:B------:R-:W-:-:S03]  /*d820*/  FFMA.FTZ R22, R154, c[0x0][0x2d0], -R2 ;  /* 0x0000b4009a167a23 */ /* 0x000fc60000010802 */
[----:B------:R-:W-:Y:S01]  /*d830*/  MOV R103, R21 ;  /* 0x0000001500677202 */ /* 0x000fe20000000f00 */
[--C-:B------:R-:W-:Y:S01]  /*d840*/  FFMA.FTZ R21, R153, c[0x0][0x2d0], -R2.reuse ;  /* 0x0000b40099157a23 */ /* 0x100fe20000010802 */
[----:B------:R-:W-:Y:S01]  /*d850*/  MOV R102, R23 ;  /* 0x0000001700667202 */ /* 0x000fe20000000f00 */
[----:B------:R-:W-:Y:S01]  /*d860*/  FFMA.FTZ R23, R155, c[0x0][0x2d0], -R2 ;  /* 0x0000b4009b177a23 */ /* 0x000fe20000010802 */
[----:B------:R-:W-:Y:S11]  /*d870*/  MOV R151, R103 ;  /* 0x0000006700977202 */ /* 0x000ff60000000f00 */
[----:B------:R-:W-:Y:S02]  /*d880*/  @!UPT UIADD3 URZ, URZ, URZ, URZ ;  /* 0x0000003f3f3ff290 */ /* 0x000fe4000fffe03f */
[----:B------:R-:W-:Y:S07]  /*d890*/  HMMA.16816.F32 R40, R8, R26, R4 ;  /* 0x0000001a0828723c */ /* 0x000fee0000001804 */
[--C-:B------:R-:W-:Y:S01]  /*d8a0*/  FFMA.FTZ R27, R150, c[0x0][0x2d0], -R3.reuse ;  /* 0x0000b400961b7a23 */ /* 0x100fe20000010803 */
[----:B------:R-:W-:Y:S01]  /*d8b0*/  HMMA.16816.F32 R4, R16, R94, RZ ;  /* 0x0000005e1004723c */ /* 0x000fe200000018ff */
[----:B------:R-:W-:Y:S01]  /*d8c0*/  FFMA.FTZ R26, R149, c[0x0][0x2d0], -R3 ;  /* 0x0000b400951a7a23 */ /* 0x000fe20000010803 */
[----:B------:R-:W-:Y:S01]  /*d8d0*/  MOV R150, R35 ;  /* 0x0000002300967202 */ /* 0x000fe20000000f00 */
[----:B------:R-:W-:Y:S01]  /*d8e0*/  FFMA.FTZ R35, R128, c[0x0][0x2d0], -R0 ;  /* 0x0000b40080237a23 */ /* 0x000fe20000010800 */
[----:B------:R-:W-:-:S02]  /*d8f0*/  MOV R128, R92 ;  /* 0x0000005c00807202 */ /* 0x000fc40000000f00 */
[----:B------:R-:W-:Y:S11]  /*d900*/  MOV R149, R50 ;  /* 0x0000003200957202 */ /* 0x000ff60000000f00 */
[----:B------:R-:W-:Y:S07]  /*d910*/  @!UPT UIADD3 URZ, URZ, URZ, URZ ;  /* 0x0000003f3f3ff290 */ /* 0x000fee000fffe03f */
[----:B------:R-:W-:Y:S08]  /*d920*/  HMMA.16816.F32 R52, R8, R54, R4 ;  /* 0x000000360834723c */ /* 0x000ff00000001804 */
[C---:B------:R-:W-:Y:S07]  /*d930*/  HMMA.16816.F32 R4, R16.reuse, R86, RZ ;  /* 0x000000561004723c */ /* 0x040fee00000018ff */
[----:B------:R-:W-:Y:S01]  /*d940*/  MOV R87, R252 ;  /* 0x000000fc00577202 */ /* 0x000fe20000000f00 */
[----:B------:R-:W-:Y:S01]  /*d950*/  HMMA.16816.F32 R16, R16, R110, RZ ;  /* 0x0000006e1010723c */ /* 0x000fe200000018ff */
[----:B------:R-:W-:Y:S11]  /*d960*/  MOV R86, R246 ;  /* 0x000000f600567202 */ /* 0x000ff60000000f00 */
[----:B------:R-:W-:Y:S04]  /*d970*/  @!UPT UIADD3 URZ, URZ, URZ, URZ ;  /* 0x0000003f3f3ff290 */ /* 0x000fe8000fffe03f */
[C---:B------:R-:W-:Y:S07]  /*d980*/  HMMA.16816.F32 R64, R8.reuse, R66, R4 ;  /* 0x000000420840723c */ /* 0x040fee0000001804 */
[--C-:B------:R-:W-:Y:S01]  /*d990*/  FFMA.FTZ R4, R159, c[0x0][0x2d0], -R20.reuse ;  /* 0x0000b4009f047a23 */ /* 0x100fe20000010814 */
[----:B------:R-:W-:Y:S01]  /*d9a0*/  MOV R7, R245 ;  /* 0x000000f500077202 */ /* 0x000fe20000000f00 */
[----:B------:R-:W-:Y:S01]  /*d9b0*/  HMMA.16816.F32 R60, R8, R62, R16 ;  /* 0x0000003e083c723c */ /* 0x000fe20000001810 */
[----:B------:R-:W-:Y:S01]  /*d9c0*/  MOV R159, R37 ;  /* 0x00000025009f7202 */ /* 0x000fe20000000f00 */
[----:B------:R2:W-:Y:S01]  /*d9d0*/  MUFU.EX2 R93, R4 ;  /* 0x00000004005d7308 */ /* 0x0005e20000000800 */
[----:B------:R-:W3:Y:S01]  /*d9e0*/  LDSM.16.MT88.4 R16, [R236+0x3100] ;  /* 0x00310000ec10783b */ /* 0x000ee20000004200 */
[----:B--2---:R-:W-:Y:S01]  /*d9f0*/  FFMA.FTZ R4, R158, c[0x0][0x2d0], -R20 ;  /* 0x0000b4009e047a23 */ /* 0x004fe20000010814 */
[----:B------:R-:W-:-:S05]  /*da00*/  MOV R158, R36 ;  /* 0x00000024009e7202 */ /* 0x000fca0000000f00 */
[----:B------:R2:W4:Y:S02]  /*da10*/  MUFU.EX2 R99, R4 ;  /* 0x0000000400637308 */ /* 0x0005240000000800 */
[----:B--2---:R-:W-:Y:S01]  /*da20*/  FFMA.FTZ R4, R157, c[0x0][0x2d0], -R20 ;  /* 0x0000b4009d047a23 */ /* 0x004fe20000010814 */
[----:B----4-:R-:W-:Y:S02]  /*da30*/  F2FP.PACK_AB R8, R99, R93 ;  /* 0x0000005d6308723e */ /* 0x010fe400000000ff */
[----:B------:R-:W-:-:S03]  /*da40*/  MOV R157, R39 ;  /* 0x00000027009d7202 */ /* 0x000fc60000000f00 */
[----:B------:R2:W-:Y:S02]  /*da50*/  MUFU.EX2 R94, R4 ;  /* 0x00000004005e7308 */ /* 0x0005e40000000800 */
[----:B--2---:R-:W-:Y:S01]  /*da60*/  FFMA.FTZ R4, R156, c[0x0][0x2d0], -R20 ;  /* 0x0000b4009c047a23 */ /* 0x004fe20000010814 */
[----:B------:R-:W-:Y:S01]  /*da70*/  MOV R156, R38 ;  /* 0x00000026009c7202 */ /* 0x000fe20000000f00 */
[----:B------:R-:W-:-:S04]  /*da80*/  FFMA.FTZ R20, R152, c[0x0][0x2d0], -R2 ;  /* 0x0000b40098147a23 */ /* 0x000fc80000010802 */
[----:B------:R2:W4:Y:S02]  /*da90*/  MUFU.EX2 R5, R4 ;  /* 0x0000000400057308 */ /* 0x0005240000000800 */
[----:B--2---:R-:W-:Y:S01]  /*daa0*/  FFMA.FTZ R4, R143, c[0x0][0x2d0], -R3 ;  /* 0x0000b4008f047a23 */ /* 0x004fe20000010803 */
[----:B----4-:R-:W-:Y:S02]  /*dab0*/  MOV R137, R5 ;  /* 0x0000000500897202 */ /* 0x010fe40000000f00 */
[----:B------:R-:W-:-:S03]  /*dac0*/  MOV R143, R102 ;  /* 0x00000066008f7202 */ /* 0x000fc60000000f00 */
[----:B------:R2:W-:Y:S01]  /*dad0*/  MUFU.EX2 R109, R4 ;  /* 0x00000004006d7308 */ /* 0x0005e20000000800 */
[----:B------:R-:W-:Y:S01]  /*dae0*/  F2FP.PACK_AB R10, R137, R94 ;  /* 0x0000005e890a723e */ /* 0x000fe200000000ff */
        /* <DEDUP_REMOVED lines=10> */
[----:B------:R2:W4:Y:S08]  /*db90*/  MUFU.EX2 R6, R4 ;  /* 0x0000000400067308 */ /* 0x0005300000000800 */
[----:B------:R5:W-:Y:S01]  /*dba0*/  MUFU.EX2 R245, R3 ;  /* 0x0000000300f57308 */ /* 0x000be20000000800 */
[----:B--2---:R-:W-:-:S07]  /*dbb0*/  FFMA.FTZ R4, R146, c[0x0][0x2d0], -R2 ;  /* 0x0000b40092047a23 */ /* 0x004fce0000010802 */
[----:B------:R2:W-:Y:S01]  /*dbc0*/  MUFU.EX2 R247, R4 ;  /* 0x0000000400f77308 */ /* 0x0005e20000000800 */
[----:B-----5:R-:W-:Y:S01]  /*dbd0*/  FFMA.FTZ R3, R139, c[0x0][0x2d0], -R0 ;  /* 0x0000b4008b037a23 */ /* 0x020fe20000010800 */
[----:B----4-:R-:W-:-:S04]  /*dbe0*/  MOV R139, R6 ;  /* 0x00000006008b7202 */ /* 0x010fc80000000f00 */
[----:B------:R-:W-:Y:S01]  /*dbf0*/  F2FP.PACK_AB R11, R139, R111 ;  /* 0x0000006f8b0b723e */ /* 0x000fe200000000ff */
[----:B--2---:R-:W-:-:S06]  /*dc00*/  FFMA.FTZ R4, R145, c[0x0][0x2d0], -R2 ;  /* 0x0000b40091047a23 */ /* 0x004fcc0000010802 */
[C---:B-1----:R-:W-:Y:S01]  /*dc10*/  HMMA.16816.F32 R200, R8.reuse, R12, R200 ;  /* 0x0000000c08c8723c */ /* 0x042fe200000018c8 */
[----:B------:R1:W-:Y:S07]  /*dc20*/  MUFU.EX2 R95, R4 ;  /* 0x00000004005f7308 */ /* 0x0003ee0000000800 */
[----:B---3--:R-:W-:Y:S01]  /*dc30*/  HMMA.16816.F32 R64, R8, R18, R64 ;  /* 0x000000120840723c */ /* 0x008fe20000001840 */
[----:B-1----:R-:W-:-:S04]  /*dc40*/  FFMA.FTZ R4, R144, c[0x0][0x2d0], -R2 ;  /* 0x0000b40090047a23 */ /* 0x002fc80000010802 */
[----:B------:R1:W-:Y:S02]  /*dc50*/  MUFU.EX2 R110, R4 ;  /* 0x00000004006e7308 */ /* 0x0003e40000000800 */
[----:B-1----:R-:W-:Y:S02]  /*dc60*/  FFMA.FTZ R4, R147, c[0x0][0x2d0], -R2 ;  /* 0x0000b40093047a23 */ /* 0x002fe40000010802 */
[----:B------:R-:W-:-:S04]  /*dc70*/  FFMA.FTZ R2, R138, c[0x0][0x2d0], -R0 ;  /* 0x0000b4008a027a23 */ /* 0x000fc80000010800 */
[----:B------:R1:W2:Y:S08]  /*dc80*/  MUFU.EX2 R252, R4 ;  /* 0x0000000400fc7308 */ /* 0x0002b00000000800 */
[----:B------:R3:W-:Y:S01]  /*dc90*/  MUFU.EX2 R138, R3 ;  /* 0x00000003008a7308 */ /* 0x0007e20000000800 */
[----:B-1----:R-:W-:-:S07]  /*dca0*/  FFMA.FTZ R4, R129, c[0x0][0x2d0], -R0 ;  /* 0x0000b40081047a23 */ /* 0x002fce0000010800 */
[----:B------:R-:W1:Y:S01]  /*dcb0*/  MUFU.EX2 R132, R2 ;  /* 0x0000000200847308 */ /* 0x000e620000000800 */
[----:B------:R-:W-:Y:S01]  /*dcc0*/  MOV R129, R34 ;  /* 0x0000002200817202 */ /* 0x000fe20000000f00 */
[----:B------:R-:W-:Y:S01]  /*dcd0*/  FFMA.FTZ R34, R130, c[0x0][0x2d0], -R0 ;  /* 0x0000b40082227a23 */ /* 0x000fe20000010800 */
[----:B--2---:R-:W-:Y:S01]  /*dce0*/  F2FP.PACK_AB R6, R252, R110 ;  /* 0x0000006efc06723e */ /* 0x004fe200000000ff */
[----:B------:R-:W-:Y:S01]  /*dcf0*/  FADD.FTZ R0, R177, R176 ;  /* 0x000000b0b1007221 */ /* 0x000fe20000010000 */
[----:B------:R-:W-:Y:S01]  /*dd00*/  MOV R130, R108 ;  /* 0x0000006c00827202 */ /* 0x000fe20000000f00 */
[----:B---3--:R-:W-:Y:S02]  /*dd10*/  FADD.FTZ R3, R204, R179 ;  /* 0x000000b3cc037221 */ /* 0x008fe40000010000 */
[----:B------:R2:W3:Y:S01]  /*dd20*/  MUFU.EX2 R246, R4 ;  /* 0x0000000400f67308 */ /* 0x0004e20000000800 */
[----:B------:R-:W-:Y:S01]  /*dd30*/  MOV R108, R48 ;  /* 0x00000030006c7202 */ /* 0x000fe20000000f00 */
[----:B------:R-:W-:Y:S01]  /*dd40*/  FADD.FTZ R3, R205, R3 ;  /* 0x00000003cd037221 */ /* 0x000fe20000010000 */
[----:B-1----:R-:W-:Y:S01]  /*dd50*/  F2FP.PACK_AB R7, R132, R138 ;  /* 0x0000008a8407723e */ /* 0x002fe200000000ff */
[----:B------:R-:W-:Y:S01]  /*dd60*/  FADD.FTZ R2, R178, R0 ;  /* 0x00000000b2027221 */ /* 0x000fe20000010000 */
[----:B------:R-:W-:Y:S01]  /*dd70*/  MOV R0, R49 ;  /* 0x0000003100007202 */ /* 0x000fe20000000f00 */
[----:B------:R-:W-:Y:S01]  /*dd80*/  HMMA.16816.F32 R176, R8, R14, R56 ;  /* 0x0000000e08b0723c */ /* 0x000fe20000001838 */
[----:B--2---:R-:W-:Y:S01]  /*dd90*/  FADD.FTZ R4, R207, R206 ;  /* 0x000000cecf047221 */ /* 0x004fe20000010000 */
[----:B---3--:R-:W-:-:S03]  /*dda0*/  F2FP.PACK_AB R5, R245, R246 ;  /* 0x000000f6f505723e */ /* 0x008fc600000000ff */
[----:B------:R-:W-:Y:S01]  /*ddb0*/  FADD.FTZ R92, R212, R4 ;  /* 0x00000004d45c7221 */ /* 0x000fe20000010000 */
[----:B------:R-:W-:-:S07]  /*ddc0*/  F2FP.PACK_AB R4, R95, R247 ;  /* 0x000000f75f04723e */ /* 0x000fce00000000ff */
[C---:B------:R-:W-:Y:S08]  /*ddd0*/  HMMA.16816.F32 R184, R4.reuse, R12, R184 ;  /* 0x0000000c04b8723c */ /* 0x040ff000000018b8 */
[----:B------:R-:W-:Y:S01]  /*dde0*/  HMMA.16816.F32 R36, R4, R14, R88 ;  /* 0x0000000e0424723c */ /* 0x000fe20000001858 */
[----:B------:R-:W1:Y:S07]  /*ddf0*/  LDSM.16.MT88.4 R12, [R234+0x1100] ;  /* 0x00110000ea0c783b */ /* 0x000e6e0000004200 */
[-C--:B-1----:R-:W-:Y:S08]  /*de00*/  HMMA.16816.F32 R192, R8, R12.reuse, R192 ;  /* 0x0000000c08c0723c */ /* 0x082ff000000018c0 */
[----:B------:R-:W-:Y:S08]  /*de10*/  HMMA.16816.F32 R168, R4, R12, R168 ;  /* 0x0000000c04a8723c */ /* 0x000ff000000018a8 */
[-C--:B------:R-:W-:Y:S08]  /*de20*/  HMMA.16816.F32 R160, R8, R14.reuse, R160 ;  /* 0x0000000e08a0723c */ /* 0x080ff000000018a0 */
[----:B------:R-:W-:Y:S01]  /*de30*/  HMMA.16816.F32 R48, R4, R14, R80 ;  /* 0x0000000e0430723c */ /* 0x000fe20000001850 */
[----:B------:R-:W1:Y:S06]  /*de40*/  LDSM.16.MT88.4 R12, [R236+0x1100] ;  /* 0x00110000ec0c783b */ /* 0x000e6c0000004200 */
[----:B------:R-:W-:-:S02]  /*de50*/  MOV R82, R85 ;  /* 0x0000005500527202 */ /* 0x000fc40000000f00 */
[----:B------:R-:W-:Y:S02]  /*de60*/  MOV R83, R84 ;  /* 0x0000005400537202 */ /* 0x000fe40000000f00 */
[----:B------:R-:W-:Y:S02]  /*de70*/  MOV R80, R101 ;  /* 0x0000006500507202 */ /* 0x000fe40000000f00 */
[----:B------:R-:W-:Y:S01]  /*de80*/  MOV R81, R100 ;  /* 0x0000006400517202 */ /* 0x000fe20000000f00 */
[----:B------:R-:W-:Y:S01]  /*de90*/  FADD.FTZ R0, R0, R92 ;  /* 0x0000005c00007221 */ /* 0x000fe20000010000 */
[C---:B------:R-:W-:Y:S08]  /*dea0*/  HMMA.16816.F32 R100, R8.reuse, R16, R224 ;  /* 0x000000100864723c */ /* 0x040ff000000018e0 */
[-C--:B-1----:R-:W-:Y:S08]  /*deb0*/  HMMA.16816.F32 R180, R8, R12.reuse, R180 ;  /* 0x0000000c08b4723c */ /* 0x082ff000000018b4 */
[----:B------:R-:W-:Y:S07]  /*dec0*/  HMMA.16816.F32 R152, R4, R12, R172 ;  /* 0x0000000c0498723c */ /* 0x000fee00000018ac */
[----:B------:R-:W-:Y:S01]  /*ded0*/  MOV R173, R215 ;  /* 0x000000d700ad7202 */ /* 0x000fe20000000f00 */
[----:B------:R-:W-:Y:S01]  /*dee0*/  HMMA.16816.F32 R68, R8, R14, R68 ;  /* 0x0000000e0844723c */ /* 0x000fe20000001844 */
[----:B------:R-:W-:-:S02]  /*def0*/  MOV R174, R214 ;  /* 0x000000d600ae7202 */ /* 0x000fc40000000f00 */
[----:B------:R-:W-:-:S05]  /*df00*/  MOV R175, R213 ;  /* 0x000000d500af7202 */ /* 0x000fca0000000f00 */
[----:B------:R-:W-:Y:S01]  /*df10*/  HMMA.16816.F32 R56, R4, R14, R76 ;  /* 0x0000000e0438723c */ /* 0x000fe2000000184c */
[----:B------:R-:W1:Y:S01]  /*df20*/  LDSM.16.MT88.4 R12, [R235+0x1100] ;  /* 0x00110000eb0c783b */ /* 0x000e620000004200 */
[----:B------:R-:W-:Y:S02]  /*df30*/  FADD.FTZ R3, R175, R3 ;  /* 0x00000003af037221 */ /* 0x000fe40000010000 */
[----:B------:R-:W-:Y:S01]  /*df40*/  FADD.FTZ R2, R128, R2 ;  /* 0x0000000280027221 */ /* 0x000fe20000010000 */
[----:B------:R-:W-:Y:S03]  /*df50*/  LDSM.16.MT88.4 R76, [R233+0x3900] ;  /* 0x00390000e94c783b */ /* 0x000fe60000004200 */
[-C--:B-1----:R-:W-:Y:S08]  /*df60*/  HMMA.16816.F32 R164, R8, R12.reuse, R188 ;  /* 0x0000000c08a4723c */ /* 0x082ff000000018bc */
[----:B------:R-:W-:Y:S08]  /*df70*/  HMMA.16816.F32 R144, R4, R12, R124 ;  /* 0x0000000c0490723c */ /* 0x000ff0000000187c */
[-C--:B------:R-:W-:Y:S08]  /*df80*/  HMMA.16816.F32 R44, R8, R14.reuse, R44 ;  /* 0x0000000e082c723c */ /* 0x080ff0000000182c */
[----:B------:R-:W-:Y:S01]  /*df90*/  HMMA.16816.F32 R212, R4, R14, R72 ;  /* 0x0000000e04d4723c */ /* 0x000fe20000001848 */
[----:B------:R-:W1:Y:S01]  /*dfa0*/  LDSM.16.MT88.4 R12, [R233+0x3100] ;  /* 0x00310000e90c783b */ /* 0x000e620000004200 */
[----:B------:R-:W-:-:S02]  /*dfb0*/  FADD.FTZ R0, R131, R0 ;  /* 0x0000000083007221 */ /* 0x000fc40000010000 */
[----:B------:R-:W-:Y:S01]  /*dfc0*/  FADD.FTZ R3, R148, R3 ;  /* 0x0000000394037221 */ /* 0x000fe20000010000 */
[----:B------:R-:W-:Y:S01]  /*dfd0*/  MOV R227, R110 ;  /* 0x0000006e00e37202 */ /* 0x000fe20000000f00 */
[----:B------:R-:W-:Y:S01]  /*dfe0*/  FADD.FTZ R2, R149, R2 ;  /* 0x0000000295027221 */ /* 0x000fe20000010000 */
[----:B------:R-:W-:Y:S01]  /*dff0*/  MOV R226, R111 ;  /* 0x0000006f00e27202 */ /* 0x000fe20000000f00 */
[----:B------:R-:W-:Y:S01]  /*e000*/  LDSM.16.MT88.4 R188, [R234+0x1900] ;  /* 0x00190000eabc783b */ /* 0x000fe20000004200 */
        /* <DEDUP_REMOVED lines=9> */
[----:B------:R-:W1:Y:S01]  /*e0a0*/  LDSM.16.MT88.4 R12, [R235+0x3100] ;  /* 0x00310000eb0c783b */ /* 0x000e620000004200 */
[----:B------:R-:W-:-:S02]  /*e0b0*/  FADD.FTZ R0, R129, R0 ;  /* 0x0000000081007221 */ /* 0x000fc40000010000 */
[----:B------:R-:W-:-:S04]  /*e0c0*/  FADD.FTZ R3, R151, R3 ;  /* 0x0000000397037221 */ /* 0x000fc80000010000 */
[C---:B------:R-:W-:Y:S08]  /*e0d0*/  HMMA.16816.F32 R104, R4.reuse, R16, R80 ;  /* 0x000000100468723c */ /* 0x040ff00000001850 */
[----:B------:R-:W-:Y:S01]  /*e0e0*/  HMMA.16816.F32 R16, R4, R18, R220 ;  /* 0x000000120410723c */ /* 0x000fe200000018dc */
[----:B------:R-:W-:Y:S02]  /*e0f0*/  MOV R225, R94 ;  /* 0x0000005e00e17202 */ /* 0x000fe40000000f00 */
[----:B------:R-:W-:-:S04]  /*e100*/  MOV R224, R95 ;  /* 0x0000005f00e07202 */ /* 0x000fc80000000f00 */
[----:B------:R-:W-:Y:S02]  /*e110*/  MOV R223, R93 ;  /* 0x0000005d00df7202 */ /* 0x000fe40000000f00 */
[----:B------:R-:W-:Y:S01]  /*e120*/  LDSM.16.MT88.4 R92, [R234+0x3900] ;  /* 0x00390000ea5c783b */ /* 0x000fe20000004200 */
[C---:B-1----:R-:W-:Y:S08]  /*e130*/  HMMA.16816.F32 R116, R8.reuse, R12, R228 ;  /* 0x0000000c0874723c */ /* 0x042ff000000018e4 */
[----:B------:R-:W-:Y:S08]  /*e140*/  HMMA.16816.F32 R60, R8, R14, R60 ;  /* 0x0000000e083c723c */ /* 0x000ff0000000183c */
[----:B------:R-:W-:Y:S01]  /*e150*/  HMMA.16816.F32 R120, R4, R12, R248 ;  /* 0x0000000c0478723c */ /* 0x000fe200000018f8 */
[----:B------:R-:W-:Y:S01]  /*e160*/  FADD.FTZ R8, R174, R173 ;  /* 0x000000adae087221 */ /* 0x000fe20000010000 */
[----:B------:R-:W-:Y:S01]  /*e170*/  MOV R229, R108 ;  /* 0x0000006c00e57202 */ /* 0x000fe20000000f00 */
[----:B------:R-:W1:Y:S01]  /*e180*/  LDSM.16.MT88.4 R172, [R236+0x1900] ;  /* 0x00190000ecac783b */ /* 0x000e620000004200 */
[----:B------:R-:W-:-:S03]  /*e190*/  MOV R228, R109 ;  /* 0x0000006d00e47202 */ /* 0x000fc60000000f00 */
[----:B------:R-:W-:Y:S01]  /*e1a0*/  LDSM.16.MT88.4 R108, [R236+0x3900] ;  /* 0x00390000ec6c783b */ /* 0x000fe20000004200 */
[----:B------:R-:W-:Y:S03]  /*e1b0*/  HMMA.16816.F32 R12, R4, R14, R196 ;  /* 0x0000000e040c723c */ /* 0x000fe600000018c4 */
[----:B------:R-:W2:Y:S04]  /*e1c0*/  LDSM.16.MT88.4 R196, [R233+0x1900] ;  /* 0x00190000e9c4783b */ /* 0x000ea80000004200 */
[----:B------:R-:W-:Y:S01]  /*e1d0*/  FADD.FTZ R5, R130, R8 ;  /* 0x0000000882057221 */ /* 0x000fe20000010000 */
[----:B------:R-:W3:Y:S01]  /*e1e0*/  LDL R9, [R1+0x4] ;  /* 0x0000040001097983 */ /* 0x000ee20000100800 */
[----:B------:R-:W-:-:S02]  /*e1f0*/  FADD.FTZ R4, R140, R2 ;  /* 0x000000028c047221 */ /* 0x000fc40000010000 */
[----:B------:R-:W-:Y:S01]  /*e200*/  FADD.FTZ R5, R150, R5 ;  /* 0x0000000596057221 */ /* 0x000fe20000010000 */
[----:B------:R-:W-:Y:S01]  /*e210*/  MUFU.EX2 R32, R32 ;  /* 0x0000002000207308 */ /* 0x000fe20000000800 */
[----:B------:R-:W-:Y:S01]  /*e220*/  FADD.FTZ R2, R142, R0 ;  /* 0x000000008e027221 */ /* 0x000fe20000010000 */
[----:B------:R-:W4:Y:S01]  /*e230*/  LDL R11, [R1+0x64] ;  /* 0x00006400010b7983 */ /* 0x000f220000100800 */
[----:B------:R-:W-:Y:S02]  /*e240*/  FADD.FTZ R0, R143, R3 ;  /* 0x000000038f007221 */ /* 0x000fe40000010000 */
[----:B------:R-:W-:Y:S01]  /*e250*/  FADD.FTZ R3, R156, R4 ;  /* 0x000000049c037221 */ /* 0x000fe20000010000 */
[----:B------:R-:W-:Y:S01]  /*e260*/  MOV R4, 0x1 ;  /* 0x0000000100047802 */ /* 0x000fe20000000f00 */
[----:B------:R-:W-:Y:S01]  /*e270*/  FADD.FTZ R5, R141, R5 ;  /* 0x000000058d057221 */ /* 0x000fe20000010000 */
[----:B------:R-:W5:Y:S01]  /*e280*/  MUFU.EX2 R31, R31 ;  /* 0x0000001f001f7308 */ /* 0x000f620000000800 */
[----:B------:R-:W-:Y:S01]  /*e290*/  FADD.FTZ R2, R158, R2 ;  /* 0x000000029e027221 */ /* 0x000fe20000010000 */
[----:B------:R-:W-:Y:S01]  /*e2a0*/  ISETP.NE.AND P0, PT, R4, c[0x0][0x2c4], PT ;  /* 0x0000b10004007a0c */ /* 0x000fe20003f05270 */
[----:B------:R-:W-:Y:S01]  /*e2b0*/  FADD.FTZ R8, R157, R5 ;  /* 0x000000059d087221 */ /* 0x000fe20000010000 */
[----:B------:R-:W4:Y:S01]  /*e2c0*/  LDL R10, [R1+0x58] ;  /* 0x00005800010a7983 */ /* 0x000f220000100800 */
[----:B------:R-:W-:Y:S01]  /*e2d0*/  FADD.FTZ R0, R159, R0 ;  /* 0x000000009f007221 */ /* 0x000fe20000010000 */
[----:B------:R-:W-:Y:S01]  /*e2e0*/  MOV R231, R98 ;  /* 0x0000006200e77202 */ /* 0x000fe20000000f00 */
[----:B------:R-:W-:Y:S01]  /*e2f0*/  FADD.FTZ R2, R223, R2 ;  /* 0x00000002df027221 */ /* 0x000fe20000010000 */
[----:B------:R-:W1:Y:S01]  /*e300*/  LDSM.16.MT88.4 R156, [R235+0x1900] ;  /* 0x00190000eb9c783b */ /* 0x000e620000004200 */
[----:B------:R-:W-:Y:S01]  /*e310*/  MUFU.EX2 R30, R30 ;  /* 0x0000001e001e7308 */ /* 0x000fe20000000800 */
[----:B------:R-:W-:-:S02]  /*e320*/  MOV R230, R99 ;  /* 0x0000006300e67202 */ /* 0x000fc40000000f00 */
[----:B------:R-:W1:Y:S01]  /*e330*/  LDSM.16.MT88.4 R4, [R235+0x3900] ;  /* 0x00390000eb04783b */ /* 0x000e620000004200 */
[----:B------:R-:W-:Y:S02]  /*e340*/  MOV R222, R96 ;  /* 0x0000006000de7202 */ /* 0x000fe40000000f00 */
[----:B------:R-:W-:Y:S02]  /*e350*/  MOV R221, R97 ;  /* 0x0000006100dd7202 */ /* 0x000fe40000000f00 */
[----:B------:R-:W2:Y:S01]  /*e360*/  MUFU.EX2 R29, R29 ;  /* 0x0000001d001d7308 */ /* 0x000ea20000000800 */
[----:B-----5:R-:W-:Y:S02]  /*e370*/  F2FP.PACK_AB R128, R31, R32 ;  /* 0x000000201f80723e */ /* 0x020fe400000000ff */
[----:B------:R-:W-:-:S05]  /*e380*/  FADD.FTZ R3, R221, R3 ;  /* 0x00000003dd037221 */ /* 0x000fca0000010000 */
[----:B------:R-:W-:Y:S08]  /*e390*/  MUFU.EX2 R28, R28 ;  /* 0x0000001c001c7308 */ /* 0x000ff00000000800 */
[----:B------:R-:W5:Y:S01]  /*e3a0*/  MUFU.EX2 R27, R27 ;  /* 0x0000001b001b7308 */ /* 0x000f620000000800 */
[----:B--2---:R-:W-:-:S07]  /*e3b0*/  F2FP.PACK_AB R130, R29, R30 ;  /* 0x0000001e1d82723e */ /* 0x004fce00000000ff */
[----:B------:R-:W-:Y:S08]  /*e3c0*/  MUFU.EX2 R26, R26 ;  /* 0x0000001a001a7308 */ /* 0x000ff00000000800 */
[----:B------:R-:W2:Y:S01]  /*e3d0*/  MUFU.EX2 R24, R24 ;  /* 0x0000001800187308 */ /* 0x000ea20000000800 */
[----:B-----5:R-:W-:-:S07]  /*e3e0*/  F2FP.PACK_AB R129, R27, R28 ;  /* 0x0000001c1b81723e */ /* 0x020fce00000000ff */
[----:B------:R-:W-:Y:S08]  /*e3f0*/  MUFU.EX2 R23, R23 ;  /* 0x0000001700177308 */ /* 0x000ff00000000800 */
[----:B------:R-:W5:Y:S01]  /*e400*/  MUFU.EX2 R22, R22 ;  /* 0x0000001600167308 */ /* 0x000f620000000800 */
[----:B--2---:R-:W-:-:S07]  /*e410*/  F2FP.PACK_AB R131, R24, R26 ;  /* 0x0000001a1883723e */ /* 0x004fce00000000ff */
[----:B------:R-:W-:Y:S01]  /*e420*/  MUFU.EX2 R21, R21 ;  /* 0x0000001500157308 */ /* 0x000fe20000000800 */
[C---:B-1----:R-:W-:Y:S07]  /*e430*/  HMMA.16816.F32 R148, R128.reuse, R174, R68 ;  /* 0x000000ae8094723c */ /* 0x042fee0000001844 */
[----:B------:R-:W1:Y:S01]  /*e440*/  MUFU.EX2 R20, R20 ;  /* 0x0000001400147308 */ /* 0x000e620000000800 */
[----:B-----5:R-:W-:Y:S01]  /*e450*/  F2FP.PACK_AB R124, R22, R23 ;  /* 0x00000017167c723e */ /* 0x020fe200000000ff */
[C---:B------:R-:W-:Y:S06]  /*e460*/  HMMA.16816.F32 R68, R128.reuse, R76, R72 ;  /* 0x0000004c8044723c */ /* 0x040fec0000001848 */
[----:B------:R-:W-:Y:S02]  /*e470*/  MUFU.EX2 R25, R25 ;  /* 0x0000001900197308 */ /* 0x000fe40000000800 */
[C---:B------:R-:W-:Y:S06]  /*e480*/  HMMA.16816.F32 R80, R128.reuse, R78, R40 ;  /* 0x0000004e8050723c */ /* 0x040fec0000001828 */
[----:B------:R-:W2:Y:S01]  /*e490*/  MUFU.EX2 R33, R33 ;  /* 0x0000002100217308 */ /* 0x000ea20000000800 */
[----:B-1----:R-:W-:Y:S01]  /*e4a0*/  F2FP.PACK_AB R126, R20, R21 ;  /* 0x00000015147e723e */ /* 0x002fe200000000ff */
[C---:B------:R-:W-:Y:S06]  /*e4b0*/  HMMA.16816.F32 R200, R128.reuse, R196, R200 ;  /* 0x000000c480c8723c */ /* 0x040fec00000018c8 */
[----:B------:R-:W-:Y:S02]  /*e4c0*/  MUFU.EX2 R34, R34 ;  /* 0x0000002200227308 */ /* 0x000fe40000000800 */
[C---:B------:R-:W-:Y:S06]  /*e4d0*/  HMMA.16816.F32 R176, R128.reuse, R198, R176 ;  /* 0x000000c680b0723c */ /* 0x040fec00000018b0 */
[----:B------:R-:W1:Y:S01]  /*e4e0*/  MUFU.EX2 R35, R35 ;  /* 0x0000002300237308 */ /* 0x000e620000000800 */
[----:B--2---:R-:W-:Y:S01]  /*e4f0*/  F2FP.PACK_AB R125, R33, R25 ;  /* 0x00000019217d723e */ /* 0x004fe200000000ff */
[C---:B------:R-:W-:Y:S08]  /*e500*/  HMMA.16816.F32 R192, R128.reuse, R188, R192 ;  /* 0x000000bc80c0723c */ /* 0x040ff000000018c0 */
[----:B------:R-:W-:Y:S01]  /*e510*/  HMMA.16816.F32 R160, R128, R190, R160 ;  /* 0x000000be80a0723c */ /* 0x000fe200000018a0 */
[----:B-1----:R-:W-:-:S07]  /*e520*/  F2FP.PACK_AB R127, R35, R34 ;  /* 0x00000022237f723e */ /* 0x002fce00000000ff */
[----:B------:R-:W-:Y:S08]  /*e530*/  HMMA.16816.F32 R180, R128, R172, R180 ;  /* 0x000000ac80b4723c */ /* 0x000ff000000018b4 */
        /* <DEDUP_REMOVED lines=22> */
[----:B------:R-:W2:Y:S07]  /*e6a0*/  LDL.LU R12, [R1+0xe8] ;  /* 0x0000e800010c7983 */ /* 0x000eae0000300800 */
[C---:B------:R-:W-:Y:S07]  /*e6b0*/  HMMA.16816.F32 R116, R128.reuse, R4, R116 ;  /* 0x000000048074723c */ /* 0x040fee0000001874 */
[----:B------:R-:W-:Y:S01]  /*e6c0*/  FADD.FTZ R5, R228, R0 ;  /* 0x00000000e4057221 */ /* 0x000fe20000010000 */
[----:B---3--:R-:W-:Y:S01]  /*e6d0*/  SHF.L.U32 R0, R9, 0x7, RZ ;  /* 0x0000000709007819 */ /* 0x008fe200000006ff */
[----:B------:R-:W-:Y:S01]  /*e6e0*/  HMMA.16816.F32 R128, R128, R6, R60 ;  /* 0x000000068080723c */ /* 0x000fe2000000183c */
[----:B------:R-:W-:-:S06]  /*e6f0*/  FADD.FTZ R4, R222, R8 ;  /* 0x00000008de047221 */ /* 0x000fcc0000010000 */
[----:B------:R-:W-:Y:S02]  /*e700*/  FADD.FTZ R6, R247, R3 ;  /* 0x00000003f7067221 */ /* 0x000fe40000010000 */
[----:B------:R-:W-:-:S04]  /*e710*/  @P0 IMAD.HI.U32 R3, R0, c[0x0][0x2c8], RZ ;  /* 0x0000b20000030a27 */ /* 0x000fc800078e00ff */
[----:B------:R-:W-:Y:S01]  /*e720*/  FADD.FTZ R7, R229, R4 ;  /* 0x00000004e5077221 */ /* 0x000fe20000010000 */
[----:B------:R-:W-:Y:S01]  /*e730*/  @P0 SHF.R.U32.HI R0, RZ, c[0x0][0x2cc], R3 ;  /* 0x0000b300ff000a19 */ /* 0x000fe20000011603 */
[----:B------:R-:W-:Y:S02]  /*e740*/  FADD.FTZ R2, R230, R2 ;  /* 0x00000002e6027221 */ /* 0x000fe40000010000 */
[----:B------:R-:W-:Y:S02]  /*e750*/  FADD.FTZ R5, R231, R5 ;  /* 0x00000005e7057221 */ /* 0x000fe40000010000 */
[----:B------:R-:W-:Y:S02]  /*e760*/  FADD.FTZ R4, R224, R6 ;  /* 0x00000006e0047221 */ /* 0x000fe40000010000 */
[----:B------:R-:W-:Y:S01]  /*e770*/  FADD.FTZ R6, R246, R7 ;  /* 0x00000007f6067221 */ /* 0x000fe20000010000 */
[----:B----4-:R-:W-:Y:S01]  /*e780*/  IADD3 R0, -R10, R11, R0 ;  /* 0x0000000b0a007210 */ /* 0x010fe20007ffe100 */
[----:B------:R-:W-:-:S02]  /*e790*/  FADD.FTZ R2, R225, R2 ;  /* 0x00000002e1027221 */ /* 0x000fc40000010000 */
[----:B------:R-:W-:Y:S02]  /*e7a0*/  FADD.FTZ R7, R226, R5 ;  /* 0x00000005e2077221 */ /* 0x000fe40000010000 */
[----:B------:R-:W-:Y:S02]  /*e7b0*/  FADD.FTZ R6, R245, R6 ;  /* 0x00000006f5067221 */ /* 0x000fe40000010000 */
[----:B------:R-:W-:Y:S02]  /*e7c0*/  FADD.FTZ R3, R227, R4 ;  /* 0x00000004e3037221 */ /* 0x000fe40000010000 */
[----:B------:R-:W-:Y:S01]  /*e7d0*/  FADD.FTZ R5, R137, R2 ;  /* 0x0000000289057221 */ /* 0x000fe20000010000 */
[----:B------:R-:W-:Y:S01]  /*e7e0*/  SHF.R.S32.HI R2, RZ, 0x1f, R0 ;  /* 0x0000001fff027819 */ /* 0x000fe20000011400 */
[----:B------:R-:W-:Y:S02]  /*e7f0*/  FADD.FTZ R4, R139, R7 ;  /* 0x000000078b047221 */ /* 0x000fe40000010000 */
[----:B------:R-:W-:Y:S01]  /*e800*/  FADD.FTZ R7, R138, R6 ;  /* 0x000000068a077221 */ /* 0x000fe20000010000 */
[----:B------:R-:W-:Y:S01]  /*e810*/  LEA.HI R0, R2, R0, RZ, 0x6 ;  /* 0x0000000002007211 */ /* 0x000fe200078f30ff */
[----:B------:R-:W-:-:S02]  /*e820*/  FADD.FTZ R3, R252, R3 ;  /* 0x00000003fc037221 */ /* 0x000fc40000010000 */
[----:B------:R-:W-:Y:S02]  /*e830*/  FADD.FTZ R2, R132, R7 ;  /* 0x0000000784027221 */ /* 0x000fe40000010000 */
[----:B------:R-:W-:Y:S02]  /*e840*/  FADD.FTZ R6, R32, R5 ;  /* 0x0000000520067221 */ /* 0x000fe40000010000 */
[----:B------:R-:W-:Y:S01]  /*e850*/  FADD.FTZ R8, R23, R3 ;  /* 0x0000000317087221 */ /* 0x000fe20000010000 */
[----:B------:R-:W-:Y:S01]  /*e860*/  SHF.R.S32.HI R3, RZ, 0x6, R0 ;  /* 0x00000006ff037819 */ /* 0x000fe20000011400 */
[----:B------:R-:W-:Y:S02]  /*e870*/  FADD.FTZ R5, R28, R4 ;  /* 0x000000041c057221 */ /* 0x000fe40000010000 */
[----:B------:R-:W-:Y:S02]  /*e880*/  FADD.FTZ R0, R25, R2 ;  /* 0x0000000219007221 */ /* 0x000fe40000010000 */
[----:B------:R-:W-:-:S02]  /*e890*/  FADD.FTZ R4, R31, R6 ;  /* 0x000000061f047221 */ /* 0x000fc40000010000 */
[----:B------:R-:W-:Y:S01]  /*e8a0*/  FADD.FTZ R6, R27, R5 ;  /* 0x000000051b067221 */ /* 0x000fe20000010000 */
[----:B------:R-:W-:Y:S01]  /*e8b0*/  IMNMX R7, RZ, R3, !PT ;  /* 0x00000003ff077217 */ /* 0x000fe20007800200 */
        /* <DEDUP_REMOVED lines=9> */
[----:B------:R-:W-:Y:S01]  /*e950*/  FADD.FTZ R0, R35, R0 ;  /* 0x0000000023007221 */ /* 0x000fe20000010000 */
[----:B------:R1:W-:Y:S04]  /*e960*/  STL [R1+0xc8], R7 ;  /* 0x0000c80701007387 */ /* 0x0003e80000100800 */
[----:B------:R1:W-:Y:S04]  /*e970*/  STL [R1+0xbc], R5 ;  /* 0x0000bc0501007387 */ /* 0x0003e80000100800 */
[----:B------:R1:W-:Y:S04]  /*e980*/  STL [R1+0xb0], R3 ;  /* 0x0000b00301007387 */ /* 0x0003e80000100800 */
[----:B------:R1:W-:Y:S04]  /*e990*/  STL [R1+0xb8], R0 ;  /* 0x0000b80001007387 */ /* 0x0003e80000100800 */
[----:B------:R1:W-:Y:S01]  /*e9a0*/  STL [R1+0xb4], R2 ;  /* 0x0000b40201007387 */ /* 0x0003e20000100800 */
[----:B--2---:R-:W-:-:S05]  /*e9b0*/  IADD3 R11, R12, -0x2, RZ ;  /* 0xfffffffe0c0b7810 */ /* 0x004fca0007ffe0ff */
[----:B------:R1:W-:Y:S01]  /*e9c0*/  STL [R1+0xa0], R11 ;  /* 0x0000a00b01007387 */ /* 0x0003e20000100800 */
[----:B------:R-:W-:Y:S11]  /*e9d0*/  ISETP.GE.AND P0, PT, R11, R7, PT ;  /* 0x000000070b00720c */ /* 0x000ff60003f06270 */
[----:B------:R-:W-:Y:S02]  /*e9e0*/  @!UPT UIADD3 URZ, URZ, URZ, URZ ;  /* 0x0000003f3f3ff290 */ /* 0x000fe4000fffe03f */
[----:B------:R-:W-:Y:S05]  /*e9f0*/  @!P0 BRA `(.L_x_1928) ;  /* 0x0000556000008947 */ /* 0x000fea0003800000 */
[----:B------:R-:W2:Y:S04]  /*ea00*/  LDL R12, [R1+0xc0] ;  /* 0x0000c000010c7983 */ /* 0x000ea80000100800 */
[----:B------:R-:W3:Y:S04]  /*ea10*/  LDL.LU R13, [R1+0x110] ;  /* 0x00011000010d7983 */ /* 0x000ee80000300800 */
[----:B------:R-:W4:Y:S04]  /*ea20*/  LDL R10, [R1+0x10c] ;  /* 0x00010c00010a7983 */ /* 0x000f280000100800 */
[----:B------:R-:W4:Y:S01]  /*ea30*/  LDL R9, [R1+0xf0] ;  /* 0x0000f00001097983 */ /* 0x000f220000100800 */
[----:B-1----:R-:W-:-:S05]  /*ea40*/  IMAD.MOV.U32 R2, RZ, RZ, R11 ;  /* 0x000000ffff027224 */ /* 0x002fca00078e000b */
[----:B------:R1:W-:Y:S01]  /*ea50*/  STL [R1+0x84], R2 ;  /* 0x0000840201007387 */ /* 0x0003e20000100800 */
[----:B------:R-:W-:Y:S01]  /*ea60*/  IMAD.MOV.U32 R137, RZ, RZ, R135 ;  /* 0x000000ffff897224 */ /* 0x000fe200078e0087 */
[----:B------:R-:W-:Y:S01]  /*ea70*/  MOV R132, R136 ;  /* 0x0000008800847202 */ /* 0x000fe20000000f00 */
[----:B------:R-:W-:Y:S01]  /*ea80*/  IMAD.MOV.U32 R139, RZ, RZ, R133 ;  /* 0x000000ffff8b7224 */ /* 0x000fe200078e0085 */
[----:B------:R-:W-:Y:S02]  /*ea90*/  MOV R138, R134 ;  /* 0x00000086008a7202 */ /* 0x000fe40000000f00 */
[----:B--2---:R-:W-:-:S05]  /*eaa0*/  SHF.L.U32 R0, R12, 0x1, RZ ;  /* 0x000000010c007819 */ /* 0x004fca00000006ff */
[----:B------:R1:W-:Y:S01]  /*eab0*/  STL [R1+0xe4], R0 ;  /* 0x0000e40001007387 */ /* 0x0003e20000100800 */
[----:B---3--:R-:W-:Y:S02]  /*eac0*/  SHF.L.U64.HI R252, R12, 0x1, R13 ;  /* 0x000000010cfc7819 */ /* 0x008fe4000001020d */
[C---:B----4-:R-:W-:Y:S01]  /*ead0*/  SHF.L.U64.HI R251, R9.reuse, 0x1, R10 ;  /* 0x0000000109fb7819 */ /* 0x050fe2000001020a */
[----:B------:R-:W-:Y:S02]  /*eae0*/  IMAD.SHL.U32 R250, R9, 0x2, RZ ;  /* 0x0000000209fa7824 */ /* 0x000fe400078e00ff */
.L_x_1939:
[----:B-1----:R-:W2:Y:S01]  /*eaf0*/  LDL R0, [R1+0x84] ;  /* 0x0000840001007983 */ /* 0x002ea20000100800 */
        /* <DEDUP_REMOVED lines=42> */
[----:B------:R1:W2:Y:S02]  /*eda0*/  SHFL.IDX PT, R5, R0, RZ, 0x181f ;  /* 0x00181fff00057589 */ /* 0x0002a400000e0000 */
.L_x_2012:
[----:B------:R-:W-:-:S05]  /*edb0*/  BRA.DIV ~URZ, `(.L_x_1932) ;  /* 0x0000f1927f007947 */ /* 0x000fca000b800000 */
[----:B------:R-:W3:Y:S04]  /*edc0*/  LDL R10, [R1+0xc0] ;  /* 0x0000c000010a7983 */ /* 0x000ee80000100800 */
[----:B------:R-:W4:Y:S04]  /*edd0*/  LDL R14, [R1+0xe4] ;  /* 0x0000e400010e7983 */ /* 0x000f280000100800 */
[----:B------:R-:W5:Y:S04]  /*ede0*/  LDL R15, [R1+0x9c] ;  /* 0x00009c00010f7983 */ /* 0x000f680000100800 */
[----:B------:R-:W4:Y:S04]  /*edf0*/  SHFL.IDX PT, R2, R4, RZ, 0x181f ;  /* 0x00181fff04027589 */ /* 0x000f2800000e0000 */
[----:B------:R-:W1:Y:S04]  /*ee00*/  SHFL.IDX PT, R8, R4, 0x1, 0x181f ;  /* 0x00381f0004087f89 */ /* 0x000e6800000e0000 */
[----:B------:R-:W2:Y:S04]  /*ee10*/  SHFL.IDX PT, R13, R0, 0x1, 0x181f ;  /* 0x00381f00000d7f89 */ /* 0x000ea800000e0000 */
[----:B------:R-:W1:Y:S04]  /*ee20*/  SHFL.IDX PT, R9, R4, 0x2, 0x181f ;  /* 0x00581f0004097f89 */ /* 0x000e6800000e0000 */
[----:B------:R-:W1:Y:S01]  /*ee30*/  SHFL.IDX PT, R12, R0, 0x2, 0x181f ;  /* 0x00581f00000c7f89 */ /* 0x000e6200000e0000 */
[----:B---3--:R-:W-:Y:S02]  /*ee40*/  ISETP.GE.AND P3, PT, R10, c[0x0][0x1d4], PT ;  /* 0x000075000a007a0c */ /* 0x008fe40003f66270 */
[C---:B----4-:R-:W-:Y:S02]  /*ee50*/  IADD3 R6, P0, R2.reuse, R14, RZ ;  /* 0x0000000e02067210 */ /* 0x050fe40007f1e0ff */
[----:B------:R-:W-:Y:S03]  /*ee60*/  IADD3 R2, P1, R2, R250, RZ ;  /* 0x000000fa02027210 */ /* 0x000fe60007f3e0ff */
[C-C-:B--2---:R-:W-:Y:S01]  /*ee70*/  IMAD.X R7, R5.reuse, 0x1, R252.reuse, P0 ;  /* 0x0000000105077824 */ /* 0x144fe200000e06fc */
[C---:B-1----:R-:W-:Y:S01]  /*ee80*/  IADD3 R10, P0, R8.reuse, R14, RZ ;  /* 0x0000000e080a7210 */ /* 0x042fe20007f1e0ff */
[--C-:B------:R-:W-:Y:S01]  /*ee90*/  IMAD.X R3, R5, 0x1, R251.reuse, P1 ;  /* 0x0000000105037824 */ /* 0x100fe200008e06fb */
[----:B------:R-:W-:Y:S03]  /*eea0*/  IADD3 R8, P2, R8, R250, RZ ;  /* 0x000000fa08087210 */ /* 0x000fe60007f5e0ff */
[----:B-----5:R1:W-:Y:S01]  /*eeb0*/  LDGSTS.E.BYPASS.LTC128B.128 [R15], [R6.64], !P3 ;  /* 0x00000000060f7fae */ /* 0x0203e2000d901d46 */
[--C-:B------:R-:W-:Y:S03]  /*eec0*/  IMAD.X R11, R13, 0x1, R252.reuse, P0 ;  /* 0x000000010d0b7824 */ /* 0x100fe600000e06fc */
[----:B------:R2:W-:Y:S04]  /*eed0*/  LDGSTS.E.BYPASS.LTC128B.128 [R15+0x2000], [R2.64], !P5 ;  /* 0x02000000020f7fae */ /* 0x0005e8000e901d46 */
[----:B------:R3:W-:Y:S01]  /*eee0*/  LDGSTS.E.BYPASS.LTC128B.128 [R15+0x800], [R10.64], !P3 ;  /* 0x008000000a0f7fae */ /* 0x0007e2000d901d46 */
[C---:B-1----:R-:W-:Y:S02]  /*eef0*/  IADD3 R6, P1, R9.reuse, R14, RZ ;  /* 0x0000000e09067210 */ /* 0x042fe40007f3e0ff */
[----:B------:R-:W-:Y:S02]  /*ef00*/  SEL R14, RZ, 0x10, P5 ;  /* 0x00000010ff0e7807 */ /* 0x000fe40002800000 */
[----:B--2---:R-:W-:Y:S01]  /*ef10*/  IADD3 R2, P0, R9, R250, RZ ;  /* 0x000000fa09027210 */ /* 0x004fe20007f1e0ff */
[--C-:B------:R-:W-:Y:S02]  /*ef20*/  IMAD.X R9, R13, 0x1, R251.reuse, P2 ;  /* 0x000000010d097824 */ /* 0x100fe400010e06fb */
[C---:B------:R-:W-:Y:S02]  /*ef30*/  IMAD.X R7, R12.reuse, 0x1, R252, P1 ;  /* 0x000000010c077824 */ /* 0x040fe400008e06fc */
[----:B------:R-:W-:Y:S01]  /*ef40*/  IMAD.X R3, R12, 0x1, R251, P0 ;  /* 0x000000010c037824 */ /* 0x000fe200000e06fb */
[----:B------:R1:W-:Y:S01]  /*ef50*/  LDGSTS.E.BYPASS.LTC128B.128 [R15+0x2800], [R8.64], !P5 ;  /* 0x02800000080f7fae */ /* 0x0003e2000e901d46 */
[----:B------:R-:W-:Y:S03]  /*ef60*/  IMAD.MOV.U32 R5, RZ, RZ, R14 ;  /* 0x000000ffff057224 */ /* 0x000fe600078e000e */
[----:B------:R3:W-:Y:S04]  /*ef70*/  LDGSTS.E.BYPASS.LTC128B.128 [R15+0x1000], [R6.64], !P3 ;  /* 0x01000000060f7fae */ /* 0x0007e8000d901d46 */
[----:B------:R3:W-:Y:S04]  /*ef80*/  LDGSTS.E.BYPASS.LTC128B.128 [R15+0x3000], [R2.64], !P5 ;  /* 0x03000000020f7fae */ /* 0x0007e8000e901d46 */
[----:B-1----:R3:W1:Y:S04]  /*ef90*/  SHFL.IDX PT, R8, R0, 0x3, 0x181f ;  /* 0x00781f0000087f89 */ /* 0x00266800000e0000 */
[----:B------:R3:W2:Y:S02]  /*efa0*/  SHFL.IDX PT, R0, R4, 0x3, 0x181f ;  /* 0x00781f0004007f89 */ /* 0x0006a400000e0000 */
.L_x_2013:
[----:B---3--:R-:W3:Y:S01]  /*efb0*/  LDL R3, [R1+0xc0] ;  /* 0x0000c00001037983 */ /* 0x008ee20000100800 */
[C---:B------:R-:W-:Y:S02]  /*efc0*/  ISETP.NE.U32.AND P2, PT, R5.reuse, RZ, PT ;  /* 0x000000ff0500720c */ /* 0x040fe40003f45070 */
[----:B------:R-:W-:Y:S01]  /*efd0*/  IADD3 R2, -R5, 0x10, RZ ;  /* 0x0000001005027810 */ /* 0x000fe20007ffe1ff */
[----:B------:R-:W4:Y:S03]  /*efe0*/  LDL R4, [R1+0xe4] ;  /* 0x0000e40001047983 */ /* 0x000f260000100800 */
[----:B------:R-:W-:Y:S01]  /*eff0*/  LOP3.LUT R2, R2, 0xf, RZ, 0xc0, !PT ;  /* 0x0000000f02027812 */ /* 0x000fe200078ec0ff */
[----:B------:R-:W5:Y:S01]  /*f000*/  LDL R6, [R1+0x9c] ;  /* 0x00009c0001067983 */ /* 0x000f620000100800 */
[----:B---3--:R-:W-:Y:S02]  /*f010*/  ISETP.GE.AND P3, PT, R3, c[0x0][0x1d4], PT ;  /* 0x0000750003007a0c */ /* 0x008fe40003f66270 */
[----:B--2-4-:R-:W-:Y:S05]  /*f020*/  IADD3 R4, P0, R0, R4, RZ ;  /* 0x0000000400047210 */ /* 0x014fea0007f1e0ff */
[----:B-1----:R-:W-:Y:S01]  /*f030*/  IMAD.X R5, R8, 0x1, R252, P0 ;  /* 0x0000000108057824 */ /* 0x002fe200000e06fc */
[----:B------:R-:W-:Y:S05]  /*f040*/  IADD3 R2, P1, P0, R2, R0, R250 ;  /* 0x0000000002027210 */ /* 0x000fea000783e0fa */
[----:B------:R-:W-:Y:S01]  /*f050*/  @!PT LDS RZ, [RZ] ;  /* 0x00000000fffff984 */ /* 0x000fe20000000800 */
[----:B------:R-:W-:Y:S01]  /*f060*/  @!PT LDS RZ, [RZ] ;  /* 0x00000000fffff984 */ /* 0x000fe20000000800 */
[----:B------:R-:W-:Y:S01]  /*f070*/  @!PT LDS RZ, [RZ] ;  /* 0x00000000fffff984 */ /* 0x000fe20000000800 */
[----:B-----5:R1:W-:Y:S01]  /*f080*/  LDGSTS.E.BYPASS.LTC128B.128 [R6+0x1800], [R4.64], !P3 ;  /* 0x0180000004067fae */ /* 0x0203e2000d901d46 */
[----:B------:R-:W-:Y:S05]  /*f090*/  IADD3.X R3, RZ, R8, R251, P1, P0 ;  /* 0x00000008ff037210 */ /* 0x000fea0000fe04fb */
[----:B------:R1:W-:Y:S02]  /*f0a0*/  LDGSTS.E.BYPASS.LTC128B.128.ZFILL [R6+0x3800], [R2.64], P2 ;  /* 0x0380000002067fae */ /* 0x0003e40009141d46 */
.L_x_1930:
[----:B-1-34-:R-:W-:Y:S05]  /*f0b0*/  BSYNC B0 ;  /* 0x0000000000007941 */ /* 0x01afea0003800000 */
.L_x_1929:
        /* <DEDUP_REMOVED lines=173> */
[----:B------:R-:W-:Y:S01]  /*fb90*/  MUFU.TANH R248, R6 ;  /* 0x0000000600f87308 */ /* 0x000fe20000002400 */
[----:B--2---:R2:W-:Y:S09]  /*fba0*/  STL [R1+0x70], R0 ;  /* 0x0000700001007387 */ /* 0x0045f20000100800 */
[----:B------:R3:W-:Y:S10]  /*fbb0*/  MUFU.TANH R247, R7 ;  /* 0x0000000700f77308 */ /* 0x0007f40000002400 */
[----:B-1----:R-:W1:Y:S10]  /*fbc0*/  MUFU.TANH R2, R14 ;  /* 0x0000000e00027308 */ /* 0x002e740000002400 */
[----:B------:R-:W-:Y:S01]  /*fbd0*/  MUFU.TANH R249, R9 ;  /* 0x0000000900f97308 */ /* 0x000fe20000002400 */
[----:B---3--:R-:W3:Y:S09]  /*fbe0*/  LDSM.16.M88.4 R4, [R237+0x2800] ;  /* 0x00280000ed04783b */ /* 0x008ef20000000200 */
[----:B--2---:R2:W4:Y:S01]  /*fbf0*/  MUFU.TANH R0, R11 ;  /* 0x0000000b00007308 */ /* 0x0045220000002400 */
[----:B-1----:R1:W-:Y:S09]  /*fc00*/  STL [R1+0x78], R2 ;  /* 0x0000780201007387 */ /* 0x0023f20000100800 */
[----:B------:R-:W-:Y:S10]  /*fc10*/  MUFU.TANH R246, R12 ;  /* 0x0000000c00f67308 */ /* 0x000ff40000002400 */
[----:B------:R-:W-:Y:S01]  /*fc20*/  MUFU.TANH R245, R13 ;  /* 0x0000000d00f57308 */ /* 0x000fe20000002400 */
[----:B--2---:R-:W2:Y:S09]  /*fc30*/  LDSM.16.M88.4 R8, [R237+0x3000] ;  /* 0x00300000ed08783b */ /* 0x004eb20000000200 */
[----:B------:R-:W-:Y:S01]  /*fc40*/  MUFU.TANH R206, R17 ;  /* 0x0000001100ce7308 */ /* 0x000fe20000002400 */
[----:B-1----:R-:W5:Y:S01]  /*fc50*/  LDL R2, [R1+0x84] ;  /* 0x0000840001027983 */ /* 0x002f620000100800 */
[-C--:B---3--:R-:W-:Y:S03]  /*fc60*/  HMMA.16816.F32 R20, R212, R4.reuse, R20 ;  /* 0x00000004d414723c */ /* 0x088fe60000001814 */
[----:B----4-:R1:W-:Y:S05]  /*fc70*/  STL [R1+0x7c], R0 ;  /* 0x00007c0001007387 */ /* 0x0103ea0000100800 */
[----:B------:R-:W-:Y:S01]  /*fc80*/  MUFU.TANH R219, R16 ;  /* 0x0000001000db7308 */ /* 0x000fe20000002400 */
[C---:B------:R-:W-:Y:S09]  /*fc90*/  HMMA.16816.F32 R24, R208.reuse, R4, R24 ;  /* 0x00000004d018723c */ /* 0x040ff20000001818 */
[----:B------:R-:W-:Y:S01]  /*fca0*/  MUFU.TANH R225, R18 ;  /* 0x0000001200e17308 */ /* 0x000fe20000002400 */
[-C--:B------:R-:W-:Y:S05]  /*fcb0*/  HMMA.16816.F32 R28, R208, R6.reuse, R28 ;  /* 0x00000006d01c723c */ /* 0x080fea000000181c */
[----:B------:R-:W-:Y:S03]  /*fcc0*/  FMUL.FTZ R20, R20, c[0x0][0x320] ;  /* 0x0000c80014147a20 */ /* 0x000fe60000410000 */
[C---:B------:R-:W-:Y:S01]  /*fcd0*/  HMMA.16816.F32 R32, R212.reuse, R6, R32 ;  /* 0x00000006d420723c */ /* 0x040fe20000001820 */
[----:B------:R-:W-:Y:S01]  /*fce0*/  MUFU.TANH R223, R19 ;  /* 0x0000001300df7308 */ /* 0x000fe20000002400 */
[----:B------:R-:W3:Y:S01]  /*fcf0*/  LDSM.16.M88.4 R4, [R237+0x3800] ;  /* 0x00380000ed04783b */ /* 0x000ee20000000200 */
[----:B------:R-:W-:Y:S04]  /*fd00*/  DEPBAR.LE SB0, 0x0 ;  /* 0x000080000000791a */ /* 0x000fe80000000000 */
[----:B------:R-:W-:Y:S01]  /*fd10*/  FMUL.FTZ R25, R25, c[0x0][0x320] ;  /* 0x0000c80019197a20 */ /* 0x000fe20000410000 */
[-C--:B--2---:R-:W-:Y:S03]  /*fd20*/  HMMA.16816.F32 R36, R212, R8.reuse, R36 ;  /* 0x00000008d424723c */ /* 0x084fe60000001824 */
[----:B-1----:R-:W1:Y:S01]  /*fd30*/  MUFU.TANH R0, R15 ;  /* 0x0000000f00007308 */ /* 0x002e620000002400 */
[----:B------:R-:W-:Y:S01]  /*fd40*/  BAR.SYNC.DEFER_BLOCKING 0x0 ;  /* 0x0000000000007b1d */ /* 0x000fe20000010000 */
[----:B------:R-:W-:Y:S02]  /*fd50*/  FMUL.FTZ R26, R26, c[0x0][0x320] ;  /* 0x0000c8001a1a7a20 */ /* 0x000fe40000410000 */
[----:B------:R-:W-:Y:S01]  /*fd60*/  FMUL.FTZ R27, R27, c[0x0][0x320] ;  /* 0x0000c8001b1b7a20 */ /* 0x000fe20000410000 */
[C---:B------:R-:W-:Y:S04]  /*fd70*/  HMMA.16816.F32 R40, R208.reuse, R8, R40 ;  /* 0x00000008d028723c */ /* 0x040fe80000001828 */
[----:B------:R-:W-:Y:S01]  /*fd80*/  FMUL.FTZ R28, R28, c[0x0][0x320] ;  /* 0x0000c8001c1c7a20 */ /* 0x000fe20000410000 */
[----:B------:R-:W2:Y:S01]  /*fd90*/  MUFU.TANH R136, R20 ;  /* 0x0000001400887308 */ /* 0x000ea20000002400 */
[----:B------:R-:W-:Y:S02]  /*fda0*/  FMUL.FTZ R29, R29, c[0x0][0x320] ;  /* 0x0000c8001d1d7a20 */ /* 0x000fe40000410000 */
[-C--:B------:R-:W-:Y:S04]  /*fdb0*/  HMMA.16816.F32 R44, R208, R10.reuse, R44 ;  /* 0x0000000ad02c723c */ /* 0x080fe8000000182c */
[----:B------:R-:W-:Y:S02]  /*fdc0*/  FMUL.FTZ R30, R30, c[0x0][0x320] ;  /* 0x0000c8001e1e7a20 */ /* 0x000fe40000410000 */
[----:B------:R-:W-:Y:S01]  /*fdd0*/  FMUL.FTZ R31, R31, c[0x0][0x320] ;  /* 0x0000c8001f1f7a20 */ /* 0x000fe20000410000 */
[----:B------:R-:W4:Y:S01]  /*fde0*/  MUFU.TANH R218, R28 ;  /* 0x0000001c00da7308 */ /* 0x000f220000002400 */
[C---:B------:R-:W-:Y:S01]  /*fdf0*/  HMMA.16816.F32 R48, R212.reuse, R10, R48 ;  /* 0x0000000ad430723c */ /* 0x040fe20000001830 */
[----:B-1----:R1:W-:Y:S03]  /*fe00*/  STL [R1+0x74], R0 ;  /* 0x0000740001007387 */ /* 0x0023e60000100800 */
[----:B------:R-:W-:Y:S02]  /*fe10*/  FMUL.FTZ R36, R36, c[0x0][0x320] ;  /* 0x0000c80024247a20 */ /* 0x000fe40000410000 */
[----:B------:R-:W-:Y:S02]  /*fe20*/  FMUL.FTZ R38, R38, c[0x0][0x320] ;  /* 0x0000c80026267a20 */ /* 0x000fe40000410000 */
[----:B------:R-:W-:Y:S01]  /*fe30*/  FMUL.FTZ R39, R39, c[0x0][0x320] ;  /* 0x0000c80027277a20 */ /* 0x000fe20000410000 */
[----:B------:R-:W1:Y:S01]  /*fe40*/  MUFU.TANH R217, R29 ;  /* 0x0000001d00d97308 */ /* 0x000e620000002400 */
[-C--:B---3--:R-:W-:Y:S03]  /*fe50*/  HMMA.16816.F32 R52, R212, R4.reuse, R52 ;  /* 0x00000004d434723c */ /* 0x088fe60000001834 */
[----:B------:R-:W-:Y:S02]  /*fe60*/  FMUL.FTZ R43, R43, c[0x0][0x320] ;  /* 0x0000c8002b2b7a20 */ /* 0x000fe40000410000 */
[----:B------:R-:W-:Y:S02]  /*fe70*/  FMUL.FTZ R35, R35, c[0x0][0x320] ;  /* 0x0000c80023237a20 */ /* 0x000fe40000410000 */
[----:B------:R-:W-:Y:S01]  /*fe80*/  FMUL.FTZ R41, R41, c[0x0][0x320] ;  /* 0x0000c80029297a20 */ /* 0x000fe20000410000 */
[C---:B------:R-:W-:Y:S01]  /*fe90*/  HMMA.16816.F32 R56, R208.reuse, R4, R56 ;  /* 0x00000004d038723c */ /* 0x040fe20000001838 */
[----:B------:R-:W3:Y:S03]  /*fea0*/  MUFU.TANH R17, R36 ;  /* 0x0000002400117308 */ /* 0x000ee60000002400 */
        /* <DEDUP_REMOVED lines=8> */
[----:B------:R2:W2:Y:S01]  /*ff30*/  MUFU.TANH R28, R39 ;  /* 0x00000027001c7308 */ /* 0x0004a20000002400 */
[----:B------:R-:W-:Y:S02]  /*ff40*/  FMUL.FTZ R13, R52, c[0x0][0x320] ;  /* 0x0000c800340d7a20 */ /* 0x000fe40000410000 */
[----:B------:R-:W-:Y:S04]  /*ff50*/  FMUL.FTZ R12, R53, c[0x0][0x320] ;  /* 0x0000c800350c7a20 */ /* 0x000fe80000410000 */
[----:B------:R-:W-:Y:S02]  /*ff60*/  FMUL.FTZ R56, R56, c[0x0][0x320] ;  /* 0x0000c80038387a20 */ /* 0x000fe40000410000 */
[----:B------:R-:W-:Y:S01]  /*ff70*/  FMUL.FTZ R21, R21, c[0x0][0x320] ;  /* 0x0000c80015157a20 */ /* 0x000fe20000410000 */
[----:B------:R3:W3:Y:S01]  /*ff80*/  MUFU.TANH R207, R43 ;  /* 0x0000002b00cf7308 */ /* 0x0006e20000002400 */
[----:B------:R-:W-:Y:S02]  /*ff90*/  FMUL.FTZ R22, R22, c[0x0][0x320] ;  /* 0x0000c80016167a20 */ /* 0x000fe40000410000 */
[----:B------:R-:W-:Y:S02]  /*ffa0*/  FMUL.FTZ R23, R23, c[0x0][0x320] ;  /* 0x0000c80017177a20 */ /* 0x000fe40000410000 */
[----:B------:R-:W-:Y:S02]  /*ffb0*/  FMUL.FTZ R24, R24, c[0x0][0x320] ;  /* 0x0000c80018187a20 */ /* 0x000fe40000410000 */
[----:B------:R-:W-:Y:S02]  /*ffc0*/  FMUL.FTZ R32, R32, c[0x0][0x320] ;  /* 0x0000c80020207a20 */ /* 0x000fe40000410000 */
[----:B------:R-:W-:Y:S01]  /*ffd0*/  FMUL.FTZ R11, R64, c[0x0][0x320] ;  /* 0x0000c800400b7a20 */ /* 0x000fe20000410000 */
[----:B------:R4:W4:Y:S01]  /*ffe0*/  MUFU.TANH R20, R21 ;  /* 0x0000001500147308 */ /* 0x0009220000002400 */
[----:B------:R-:W-:Y:S02]  /*fff0*/  FMUL.FTZ R10, R65, c[0x0][0x320] ;  /* 0x0000c800410a7a20 */ /* 0x000fe40000410000 */
[----:B-1----:R-:W-:Y:S02]  /*10000*/  FMUL.FTZ R38, R66, c[0x0][0x320] ;  /* 0x0000c80042267a20 */ /* 0x002fe40000410000 */
[----:B--2---:R-:W-:Y:S02]  /*10010*/  FMUL.FTZ R39, R55, c[0x0][0x320] ;  /* 0x0000c80037277a20 */ /* 0x004fe40000410000 */
        /* <DEDUP_REMOVED lines=31> */
[----:B------:R-:W1:Y:S10]  /*10210*/  MUFU.TANH R41, R41 ;  /* 0x0000002900297308 */ /* 0x000e740000002400 */
[----:B------:R1:W1:Y:S10]  /*10220*/  MUFU.TANH R216, R42 ;  /* 0x0000002a00d87308 */ /* 0x0002740000002400 */
[----:B------:R1:W1:Y:S10]  /*10230*/  MUFU.TANH R27, R44 ;  /* 0x0000002c001b7308 */ /* 0x0002740000002400 */
[----:B------:R1:W1:Y:S01]  /*10240*/  MUFU.TANH R26, R45 ;  /* 0x0000002d001a7308 */ /* 0x0002620000002400 */
[----:B-----5:R-:W-:Y:S09]  /*10250*/  ISETP.GE.AND P0, PT, R2, 0x1, PT ;  /* 0x000000010200780c */ /* 0x020ff20003f06270 */
        /* <DEDUP_REMOVED lines=21> */
[----:B------:R-:W1:Y:S01]  /*103b0*/  MUFU.TANH R36, R36 ;  /* 0x0000002400247308 */ /* 0x000e620000002400 */
[----:B------:R-:W-:-:S05]  /*103c0*/  @!P0 BRA `(.L_x_1934) ;  /* 0x000005d000008947 */ /* 0x000fca0003800000 */
[----:B--234-:R-:W-:Y:S01]  /*103d0*/  IMAD.MOV.U32 R0, RZ, RZ, c[0x0][0x2b8] ;  /* 0x0000ae00ff007624 */ /* 0x01cfe200078e00ff */
[----:B-1----:R-:W2:Y:S01]  /*103e0*/  LDL R24, [R1+0x100] ;  /* 0x0001000001187983 */ /* 0x002ea20000100800 */
[----:B------:R-:W-:Y:S03]  /*103f0*/  MOV R5, RZ ;  /* 0x000000ff00057202 */ /* 0x000fe60000000f00 */
[----:B------:R-:W3:Y:S01]  /*10400*/  LDL R3, [R1+0xec] ;  /* 0x0000ec0001037983 */ /* 0x000ee20000100800 */
[----:B------:R-:W-:Y:S03]  /*10410*/  ISETP.NE.AND P0, PT, R0, 0x1, PT ;  /* 0x000000010000780c */ /* 0x000fe60003f05270 */
[----:B------:R-:W4:Y:S04]  /*10420*/  LDL.64 R22, [R1+0xf8] ;  /* 0x0000f80001167983 */ /* 0x000f280000100a00 */
[----:B------:R-:W5:Y:S01]  /*10430*/  LDL R21, [R1+0x104] ;  /* 0x0001040001157983 */ /* 0x000f620000100800 */
[----:B--2---:R-:W-:Y:S03]  /*10440*/  IMAD R2, R2, 0x40, R24 ;  /* 0x0000004002027824 */ /* 0x004fe600078e0218 */
[----:B------:R-:W1:Y:S02]  /*10450*/  S2R R24, SR_CTAID.Y ;  /* 0x0000000000187919 */ /* 0x000e640000002600 */
[----:B---3--:R-:W-:Y:S04]  /*10460*/  IADD3 R2, R2, -0x40, R3 ;  /* 0xffffffc002027810 */ /* 0x008fe80007ffe003 */
[----:B------:R-:W-:Y:S01]  /*10470*/  MOV R0, R2 ;  /* 0x0000000200007202 */ /* 0x000fe20000000f00 */
[----:B------:R-:W-:Y:S05]  /*10480*/  @P0 IMAD.HI.U32 R3, R2, c[0x0][0x2bc], RZ ;  /* 0x0000af0002030a27 */ /* 0x000fea00078e00ff */
[----:B------:R-:W-:Y:S04]  /*10490*/  @P0 SHF.R.U32.HI R0, RZ, c[0x0][0x2c0], R3 ;  /* 0x0000b000ff000a19 */ /* 0x000fe80000011603 */
[C---:B----4-:R-:W-:Y:S01]  /*104a0*/  @!P6 IADD3 R3, P0, R0.reuse, R22, RZ ;  /* 0x000000160003e210 */ /* 0x050fe20007f1e0ff */
[----:B------:R-:W-:Y:S03]  /*104b0*/  IMAD.MOV R4, RZ, RZ, -R0 ;  /* 0x000000ffff047224 */ /* 0x000fe600078e0a00 */
[----:B-----5:R-:W-:Y:S01]  /*104c0*/  @!P6 LEA.HI.X.SX32 R0, R0, R21, 0x1, P0 ;  /* 0x000000150000e211 */ /* 0x020fe200000f0eff */
[----:B------:R-:W-:Y:S01]  /*104d0*/  IMAD R4, R4, c[0x0][0x2b8], R2 ;  /* 0x0000ae0004047a24 */ /* 0x000fe200078e0202 */
[C---:B------:R-:W-:Y:S01]  /*104e0*/  @!P6 LEA R2, P0, R3.reuse, c[0x0][0x2a0], 0x2 ;  /* 0x0000a8000302ea11 */ /* 0x040fe200078010ff */
[----:B-1----:R-:W-:Y:S01]  /*104f0*/  IMAD.WIDE.U32 R22, R24, c[0x0][0x1e8], RZ ;  /* 0x00007a0018167a25 */ /* 0x002fe200078e00ff */
[----:B------:R-:W1:Y:S02]  /*10500*/  S2R R21, SR_CTAID.Y ;  /* 0x0000000000157919 */ /* 0x000e640000002600 */
[----:B------:R-:W-:Y:S02]  /*10510*/  @!P6 LEA.HI.X R3, R3, c[0x0][0x2a4], R0, 0x2, P0 ;  /* 0x0000a9000303ea11 */ /* 0x000fe400000f1400 */
[----:B------:R2:W-:Y:S01]  /*10520*/  STL [R1+0xac], R4 ;  /* 0x0000ac0401007387 */ /* 0x0005e20000100800 */
[----:B------:R-:W-:Y:S03]  /*10530*/  SHF.R.S32.HI R0, RZ, 0x1f, R4 ;  /* 0x0000001fff007819 */ /* 0x000fe60000011404 */
[----:B------:R3:W4:Y:S02]  /*10540*/  @!P6 LDG.E R5, [R2.64] ;  /* 0x000000060205e981 */ /* 0x000724000c1e1900 */
[----:B------:R-:W-:Y:S04]  /*10550*/  IMAD R0, R0, c[0x0][0x1e0], RZ ;  /* 0x0000780000007a24 */ /* 0x000fe800078e02ff */
[C---:B------:R-:W-:Y:S01]  /*10560*/  IMAD R0, R4.reuse, c[0x0][0x1e4], R0 ;  /* 0x0000790004007a24 */ /* 0x040fe200078e0200 */
[----:B-1----:R-:W-:Y:S05]  /*10570*/  SHF.R.S32.HI R21, RZ, 0x1f, R21 ;  /* 0x0000001fff157819 */ /* 0x002fea0000011415 */
[----:B------:R-:W-:Y:S02]  /*10580*/  IMAD R21, R21, c[0x0][0x1e8], RZ ;  /* 0x00007a0015157a24 */ /* 0x000fe400078e02ff */
[----:B---3--:R-:W-:Y:S04]  /*10590*/  IMAD.WIDE.U32 R2, R4, c[0x0][0x1e0], RZ ;  /* 0x0000780004027a25 */ /* 0x008fe800078e00ff */
[----:B------:R-:W-:Y:S02]  /*105a0*/  IMAD.IADD R3, R3, 0x1, R0 ;  /* 0x0000000103037824 */ /* 0x000fe400078e0200 */
[----:B------:R-:W-:Y:S05]  /*105b0*/  IMAD R21, R24, c[0x0][0x1ec], R21 ;  /* 0x00007b0018157a24 */ /* 0x000fea00078e0215 */
[----:B------:R-:W-:Y:S02]  /*105c0*/  IADD3 R21, R23, R21, RZ ;  /* 0x0000001517157210 */ /* 0x000fe40007ffe0ff */
[----:B----4-:R-:W-:Y:S01]  /*105d0*/  SHF.R.S32.HI R0, RZ, 0x1f, R5 ;  /* 0x0000001fff007819 */ /* 0x010fe20000011405 */
[----:B------:R1:W-:Y:S01]  /*105e0*/  STL [R1+0xa4], R5 ;  /* 0x0000a40501007387 */ /* 0x0003e20000100800 */
[C---:B------:R-:W-:Y:S04]  /*105f0*/  IMAD.WIDE.U32 R2, R5.reuse, c[0x0][0x1f0], R2 ;  /* 0x00007c0005027a25 */ /* 0x040fe800078e0002 */
[----:B--2---:R-:W-:Y:S01]  /*10600*/  IMAD R4, R0, c[0x0][0x1f0], RZ ;  /* 0x00007c0000047a24 */ /* 0x004fe200078e02ff */
[----:B------:R-:W-:Y:S03]  /*10610*/  IADD3 R0, P0, R22, R2, RZ ;  /* 0x0000000216007210 */ /* 0x000fe60007f1e0ff */
[----:B------:R-:W-:Y:S05]  /*10620*/  IMAD R4, R5, c[0x0][0x1f4], R4 ;  /* 0x00007d0005047a24 */ /* 0x000fea00078e0204 */
[----:B------:R-:W-:Y:S02]  /*10630*/  IADD3.X R2, R21, R3, R4, P0, !PT ;  /* 0x0000000315027210 */ /* 0x000fe400007fe404 */
[C---:B------:R-:W-:Y:S04]  /*10640*/  LEA R4, P0, R0.reuse, c[0x0][0x1c8], 0x1 ;  /* 0x0000720000047a11 */ /* 0x040fe800078008ff */
[----:B------:R-:W-:Y:S01]  /*10650*/  LEA.HI.X R0, R0, c[0x0][0x1cc], R2, 0x1, P0 ;  /* 0x0000730000007a11 */ /* 0x000fe200000f0c02 */
[----:B------:R-:W-:-:S06]  /*10660*/  BRA.DIV ~URZ, `(.L_x_1935) ;  /* 0x0000deb27f007947 */ /* 0x000fcc000b800000 */
[----:B-1----:R1:W2:Y:S02]  /*10670*/  SHFL.IDX PT, R5, R0, RZ, 0x181f ;  /* 0x00181fff00057589 */ /* 0x0022a400000e0000 */
.L_x_2014:
[----:B------:R-:W-:-:S05]  /*10680*/  BRA.DIV ~URZ, `(.L_x_1936) ;  /* 0x0000df027f007947 */ /* 0x000fca000b800000 */
[----:B------:R-:W3:Y:S04]  /*10690*/  LDL R3, [R1+0xc0] ;  /* 0x0000c00001037983 */ /* 0x000ee80000100800 */
[----:B------:R-:W4:Y:S04]  /*106a0*/  LDL R8, [R1+0xe4] ;  /* 0x0000e40001087983 */ /* 0x000f280000100800 */
[----:B------:R-:W5:Y:S04]  /*106b0*/  LDL R9, [R1+0x98] ;  /* 0x0000980001097983 */ /* 0x000f680000100800 */
[----:B------:R-:W4:Y:S01]  /*106c0*/  SHFL.IDX PT, R2, R4, RZ, 0x181f ;  /* 0x00181fff04027589 */ /* 0x000f2200000e0000 */
[----:B---3--:R-:W-:Y:S02]  /*106d0*/  ISETP.GE.AND P1, PT, R3, c[0x0][0x1d4], PT ;  /* 0x0000750003007a0c */ /* 0x008fe40003f26270 */
[C---:B----4-:R-:W-:Y:S05]  /*106e0*/  IADD3 R6, P0, R2.reuse, R8, RZ ;  /* 0x0000000802067210 */ /* 0x050fea0007f1e0ff */
[C-C-:B--2---:R-:W-:Y:S01]  /*106f0*/  IMAD.X R7, R5.reuse, 0x1, R252.reuse, P0 ;  /* 0x0000000105077824 */ /* 0x144fe200000e06fc */
[----:B------:R-:W-:Y:S05]  /*10700*/  IADD3 R2, P0, R2, R250, RZ ;  /* 0x000000fa02027210 */ /* 0x000fea0007f1e0ff */
[----:B------:R-:W-:Y:S01]  /*10710*/  @!PT LDS RZ, [RZ] ;  /* 0x00000000fffff984 */ /* 0x000fe20000000800 */
[----:B------:R-:W-:Y:S01]  /*10720*/  @!PT LDS RZ, [RZ] ;  /* 0x00000000fffff984 */ /* 0x000fe20000000800 */
[----:B-----5:R2:W-:Y:S01]  /*10730*/  LDGSTS.E.BYPASS.LTC128B.128 [R9+0x4100], [R6.64], !P1 ;  /* 0x0410000006097fae */ /* 0x0205e2000c901d46 */
[--C-:B------:R-:W-:Y:S05]  /*10740*/  IMAD.X R3, R5, 0x1, R251.reuse, P0 ;  /* 0x0000000105037824 */ /* 0x100fea00000e06fb */
[----:B------:R3:W-:Y:S04]  /*10750*/  LDGSTS.E.BYPASS.LTC128B.128 [R9+0x6100], [R2.64], !P5 ;  /* 0x0610000002097fae */ /* 0x0007e8000e901d46 */
[----:B---3--:R-:W2:Y:S04]  /*10760*/  SHFL.IDX PT, R2, R4, 0x1, 0x181f ;  /* 0x00381f0004027f89 */ /* 0x008ea800000e0000 */
[----:B------:R-:W3:Y:S01]  /*10770*/  SHFL.IDX PT, R3, R0, 0x1, 0x181f ;  /* 0x00381f0000037f89 */ /* 0x000ee200000e0000 */
[C---:B--2---:R-:W-:Y:S05]  /*10780*/  IADD3 R6, P0, R2.reuse, R8, RZ ;  /* 0x0000000802067210 */ /* 0x044fea0007f1e0ff */
[C-C-:B---3--:R-:W-:Y:S01]  /*10790*/  IMAD.X R7, R3.reuse, 0x1, R252.reuse, P0 ;  /* 0x0000000103077824 */ /* 0x148fe200000e06fc */
[----:B------:R-:W-:Y:S04]  /*107a0*/  IADD3 R2, P0, R2, R250, RZ ;  /* 0x000000fa02027210 */ /* 0x000fe80007f1e0ff */
[----:B------:R2:W-:Y:S01]  /*107b0*/  LDGSTS.E.BYPASS.LTC128B.128 [R9+0x4900], [R6.64], !P1 ;  /* 0x0490000006097fae */ /* 0x0005e2000c901d46 */
[--C-:B------:R-:W-:Y:S05]  /*107c0*/  IMAD.X R3, R3, 0x1, R251.reuse, P0 ;  /* 0x0000000103037824 */ /* 0x100fea00000e06fb */
[----:B------:R3:W-:Y:S04]  /*107d0*/  LDGSTS.E.BYPASS.LTC128B.128 [R9+0x6900], [R2.64], !P5 ;  /* 0x0690000002097fae */ /* 0x0007e8000e901d46 */
[----:B---3--:R-:W2:Y:S04]  /*107e0*/  SHFL.IDX PT, R2, R4, 0x2, 0x181f ;  /* 0x00581f0004027f89 */ /* 0x008ea800000e0000 */
[----:B------:R-:W3:Y:S01]  /*107f0*/  SHFL.IDX PT, R3, R0, 0x2, 0x181f ;  /* 0x00581f0000037f89 */ /* 0x000ee200000e0000 */
[C---:B--2---:R-:W-:Y:S02]  /*10800*/  IADD3 R6, P0, R2.reuse, R8, RZ ;  /* 0x0000000802067210 */ /* 0x044fe40007f1e0ff */
[----:B------:R-:W-:Y:S03]  /*10810*/  SEL R8, RZ, 0x10, P5 ;  /* 0x00000010ff087807 */ /* 0x000fe60002800000 */
[C---:B---3--:R-:W-:Y:S01]  /*10820*/  IMAD.X R7, R3.reuse, 0x1, R252, P0 ;  /* 0x0000000103077824 */ /* 0x048fe200000e06fc */
[----:B------:R-:W-:Y:S01]  /*10830*/  IADD3 R2, P0, R2, R250, RZ ;  /* 0x000000fa02027210 */ /* 0x000fe20007f1e0ff */
[----:B------:R-:W-:Y:S03]  /*10840*/  IMAD.MOV.U32 R5, RZ, RZ, R8 ;  /* 0x000000ffff057224 */ /* 0x000fe600078e0008 */
[----:B------:R2:W-:Y:S01]  /*10850*/  LDGSTS.E.BYPASS.LTC128B.128 [R9+0x5100], [R6.64], !P1 ;  /* 0x0510000006097fae */ /* 0x0005e2000c901d46 */
[----:B------:R-:W-:Y:S05]  /*10860*/  IMAD.X R3, R3, 0x1, R251, P0 ;  /* 0x0000000103037824 */ /* 0x000fea00000e06fb */
[----:B------:R3:W-:Y:S04]  /*10870*/  LDGSTS.E.BYPASS.LTC128B.128 [R9+0x7100], [R2.64], !P5 ;  /* 0x0710000002097fae */ /* 0x0007e8000e901d46 */
[----:B--2---:R3:W2:Y:S04]  /*10880*/  SHFL.IDX PT, R6, R0, 0x3, 0x181f ;  /* 0x00781f0000067f89 */ /* 0x0046a800000e0000 */
[----:B-1----:R3:W1:Y:S02]  /*10890*/  SHFL.IDX PT, R0, R4, 0x3, 0x181f ;  /* 0x00781f0004007f89 */ /* 0x00266400000e0000 */
.L_x_2015:
[----:B---3--:R-:W3:Y:S01]  /*108a0*/  LDL R4, [R1+0xc0] ;  /* 0x0000c00001047983 */ /* 0x008ee20000100800 */
[C---:B------:R-:W-:Y:S02]  /*108b0*/  ISETP.NE.U32.AND P3, PT, R5.reuse, RZ, PT ;  /* 0x000000ff0500720c */ /* 0x040fe40003f65070 */
[----:B------:R-:W-:Y:S01]  /*108c0*/  IADD3 R2, -R5, 0x10, RZ ;  /* 0x0000001005027810 */ /* 0x000fe20007ffe1ff */
[----:B------:R-:W4:Y:S03]  /*108d0*/  LDL R3, [R1+0xe4] ;  /* 0x0000e40001037983 */ /* 0x000f260000100800 */
[----:B------:R-:W-:Y:S01]  /*108e0*/  LOP3.LUT R2, R2, 0xf, RZ, 0xc0, !PT ;  /* 0x0000000f02027812 */ /* 0x000fe200078ec0ff */
[----:B------:R-:W5:Y:S03]  /*108f0*/  LDL R7, [R1+0x98] ;  /* 0x0000980001077983 */ /* 0x000f660000100800 */
[----:B-1----:R-:W-:Y:S02]  /*10900*/  IADD3 R2, P1, P0, R2, R0, R250 ;  /* 0x0000000002027210 */ /* 0x002fe4000783e0fa */
[----:B---3--:R-:W-:Y:S02]  /*10910*/  ISETP.GE.AND P4, PT, R4, c[0x0][0x1d4], PT ;  /* 0x0000750004007a0c */ /* 0x008fe40003f86270 */
[----:B----4-:R-:W-:Y:S02]  /*10920*/  IADD3 R4, P2, R0, R3, RZ ;  /* 0x0000000300047210 */ /* 0x010fe40007f5e0ff */
[----:B--2---:R-:W-:Y:S03]  /*10930*/  IADD3.X R3, RZ, R6, R251, P1, P0 ;  /* 0x00000006ff037210 */ /* 0x004fe60000fe04fb */
[----:B------:R-:W-:Y:S06]  /*10940*/  IMAD.X R5, R6, 0x1, R252, P2 ;  /* 0x0000000106057824 */ /* 0x000fec00010e06fc */
[----:B------:R-:W-:Y:S01]  /*10950*/  @!PT LDS RZ, [RZ] ;  /* 0x00000000fffff984 */ /* 0x000fe20000000800 */
[----:B------:R-:W-:Y:S01]  /*10960*/  @!PT LDS RZ, [RZ] ;  /* 0x00000000fffff984 */ /* 0x000fe20000000800 */
[----:B------:R-:W-:Y:S01]  /*10970*/  @!PT LDS RZ, [RZ] ;  /* 0x00000000fffff984 */ /* 0x000fe20000000800 */
[----:B-----5:R1:W-:Y:S04]  /*10980*/  LDGSTS.E.BYPASS.LTC128B.128 [R7+0x5900], [R4.64], !P4 ;  /* 0x0590000004077fae */ /* 0x0203e8000e101d46 */
[----:B------:R1:W-:Y:S02]  /*10990*/  LDGSTS.E.BYPASS.LTC128B.128.ZFILL [R7+0x7900], [R2.64], P3 ;  /* 0x0790000002077fae */ /* 0x0003e40009941d46 */
.L_x_1934:
[----:B--234-:R-:W-:Y:S05]  /*109a0*/  BSYNC B0 ;  /* 0x0000000000007941 */ /* 0x01cfea0003800000 */
.L_x_1933:
[----:B------:R-:W2:Y:S01]  /*109b0*/  LDL R9, [R1+0xdc] ;  /* 0x0000dc0001097983 */ /* 0x000ea20000100800 */
[----:B------:R-:W-:Y:S03]  /*109c0*/  IMAD.MOV.U32 R21, RZ, RZ, c[0x0][0x2c4] ;  /* 0x0000b100ff157624 */ /* 0x000fe600078e00ff */
[----:B-1----:R-:W2:Y:S02]  /*109d0*/  LDL R4, [R1+0x4] ;  /* 0x0000040001047983 */ /* 0x002ea40000100800 */
[----:B------:R-:W-:Y:S02]  /*109e0*/  ISETP.NE.AND P0, PT, R21, 0x1, PT ;  /* 0x000000011500780c */ /* 0x000fe40003f05270 */
[----:B------:R-:W3:Y:S04]  /*109f0*/  LDL R8, [R1+0xd8] ;  /* 0x0000d80001087983 */ /* 0x000ee80000100800 */
[----:B------:R-:W3:Y:S04]  /*10a00*/  LDL R5, [R1+0xd4] ;  /* 0x0000d40001057983 */ /* 0x000ee80000100800 */
[----:B------:R-:W4:Y:S04]  /*10a10*/  LDL R7, [R1+0x84] ;  /* 0x0000840001077983 */ /* 0x000f280000100800 */
[----:B------:R-:W5:Y:S04]  /*10a20*/  LDL R0, [R1+0xd0] ;  /* 0x0000d00001007983 */ /* 0x000f680000100800 */
[----:B------:R-:W5:Y:S04]  /*10a30*/  LDL R6, [R1+0xcc] ;  /* 0x0000cc0001067983 */ /* 0x000f680000100800 */
[----:B------:R-:W5:Y:S04]  /*10a40*/  LDL R3, [R1+0xc4] ;  /* 0x0000c40001037983 */ /* 0x000f680000100800 */
[----:B------:R-:W5:Y:S04]  /*10a50*/  LDL R2, [R1+0xe0] ;  /* 0x0000e00001027983 */ /* 0x000f680000100800 */
[----:B------:R-:W0:Y:S01]  /*10a60*/  LDGDEPBAR ;  /* 0x00000000000079af */ /* 0x000e220000000000 */
[----:B--2---:R-:W-:Y:S04]  /*10a70*/  LEA R4, R4, R9, 0x7 ;  /* 0x0000000904047211 */ /* 0x004fe800078e38ff */
[----:B---3--:R-:W-:Y:S02]  /*10a80*/  IADD3 R4, R5, R4, R8 ;  /* 0x0000000405047210 */ /* 0x008fe40007ffe008 */
[----:B------:R-:W-:Y:S05]  /*10a90*/  MOV R5, 0xffffffc0 ;  /* 0xffffffc000057802 */ /* 0x000fea0000000f00 */
[----:B----4-:R-:W-:Y:S02]  /*10aa0*/  IMAD R5, R7, R5, 0x1 ;  /* 0x0000000107057424 */ /* 0x010fe400078e0205 */
[----:B-----5:R-:W-:Y:S04]  /*10ab0*/  IMAD.IADD R4, R0, 0x1, R4 ;  /* 0x0000000100047824 */ /* 0x020fe800078e0204 */
[----:B------:R-:W-:Y:S01]  /*10ac0*/  @P0 IMAD.HI.U32 R0, R4, c[0x0][0x2c8], RZ ;  /* 0x0000b20004000a27 */ /* 0x000fe200078e00ff */
[----:B------:R-:W-:Y:S04]  /*10ad0*/  IADD3 R5, R3, R5, -R6 ;  /* 0x0000000503057210 */ /* 0x000fe80007ffe806 */
[----:B------:R-:W-:Y:S01]  /*10ae0*/  @P0 SHF.R.U32.HI R4, RZ, c[0x0][0x2cc], R0 ;  /* 0x0000b300ff040a19 */ /* 0x000fe20000011600 */
[----:B------:R-:W-:Y:S01]  /*10af0*/  IMAD.IADD R5, R5, 0x1, -R2 ;  /* 0x0000000105057824 */ /* 0x000fe200078e0a02 */
[----:B------:R-:W-:-:S05]  /*10b00*/  BRA.DIV ~URZ, `(.L_x_1937) ;  /* 0x0000e0527f007947 */ /* 0x000fca000b800000 */
[----:B------:R1:W2:Y:S02]  /*10b10*/  SHFL.IDX PT, R0, R4, RZ, 0x1c1f ;  /* 0x001c1fff04007589 */ /* 0x0002a400000e0000 */
.L_x_2016:
[----:B--2---:R-:W-:Y:S05]  /*10b20*/  IMAD.IADD R0, R5, 0x1, R0 ;  /* 0x0000000105007824 */ /* 0x004fea00078e0200 */
[C---:B------:R-:W-:Y:S02]  /*10b30*/  ISETP.GT.AND P0, PT, R0.reuse, RZ, PT ;  /* 0x000000ff0000720c */ /* 0x040fe40003f04270 */
[C---:B------:R-:W-:Y:S02]  /*10b40*/  ISETP.GT.AND P1, PT, R0.reuse, 0x1, PT ;  /* 0x000000010000780c */ /* 0x040fe40003f24270 */
[----:B------:R-:W-:Y:S02]  /*10b50*/  FSEL R8, R229, -INF , P0 ;  /* 0xff800000e5087808 */ /* 0x000fe40000000000 */
[C---:B------:R-:W-:Y:S02]  /*10b60*/  ISETP.GT.AND P0, PT, R0.reuse, 0x9, PT ;  /* 0x000000090000780c */ /* 0x040fe40003f04270 */
[----:B------:R-:W-:Y:S02]  /*10b70*/  ISETP.GT.AND P2, PT, R0, 0x8, PT ;  /* 0x000000080000780c */ /* 0x000fe40003f44270 */
[----:B------:R-:W-:Y:S02]  /*10b80*/  FSEL R24, R228, -INF , P1 ;  /* 0xff800000e4187808 */ /* 0x000fe40000800000 */
[C---:B------:R-:W-:Y:S02]  /*10b90*/  ISETP.GT.AND P1, PT, R0.reuse, 0x10, PT ;  /* 0x000000100000780c */ /* 0x040fe40003f24270 */
[----:B------:R-:W-:Y:S02]  /*10ba0*/  ISETP.GT.AND P3, PT, R0, 0x11, PT ;  /* 0x000000110000780c */ /* 0x000fe40003f64270 */
[----:B------:R-:W-:Y:S02]  /*10bb0*/  FSEL R22, R206, -INF , P0 ;  /* 0xff800000ce167808 */ /* 0x000fe40000000000 */
[----:B------:R-:W-:Y:S02]  /*10bc0*/  ISETP.GT.AND P0, PT, R0, 0x18, PT ;  /* 0x000000180000780c */ /* 0x000fe40003f04270 */
[----:B------:R-:W-:Y:S02]  /*10bd0*/  FSEL R23, R219, -INF , P2 ;  /* 0xff800000db177808 */ /* 0x000fe40001000000 */
[----:B------:R-:W-:Y:S02]  /*10be0*/  FSEL R21, R136, -INF , P1 ;  /* 0xff80000088157808 */ /* 0x000fe40000800000 */
[----:B------:R-:W-:Y:S02]  /*10bf0*/  ISETP.GT.AND P2, PT, R0, 0x19, PT ;  /* 0x000000190000780c */ /* 0x000fe40003f44270 */
[----:B------:R-:W-:Y:S02]  /*10c00*/  FSEL R20, R20, -INF , P3 ;  /* 0xff80000014147808 */ /* 0x000fe40001800000 */
[C---:B------:R-:W-:Y:S02]  /*10c10*/  ISETP.GT.AND P3, PT, R0.reuse, 0x20, PT ;  /* 0x000000200000780c */ /* 0x040fe40003f64270 */
[----:B------:R-:W-:Y:S02]  /*10c20*/  FSEL R19, R19, -INF , P0 ;  /* 0xff80000013137808 */ /* 0x000fe40000000000 */
[C---:B------:R-:W-:Y:S02]  /*10c30*/  ISETP.GT.AND P1, PT, R0.reuse, 0x21, PT ;  /* 0x000000210000780c */ /* 0x040fe40003f24270 */
        /* <DEDUP_REMOVED lines=8> */
[C---:B------:R-:W-:Y:S02]  /*10cc0*/  ISETP.GT.AND P1, PT, R0.reuse, 0x38, PT ;  /* 0x000000380000780c */ /* 0x040fe40003f24270 */
[----:B------:R-:W-:Y:S02]  /*10cd0*/  ISETP.GT.AND P0, PT, R0, 0x39, PT ;  /* 0x000000390000780c */ /* 0x000fe40003f04270 */
[----:B------:R-:W-:Y:S02]  /*10ce0*/  FSEL R14, R14, -INF , P4 ;  /* 0xff8000000e0e7808 */ /* 0x000fe40002000000 */
[----:B------:R-:W-:Y:S02]  /*10cf0*/  FSEL R13, R13, -INF , P3 ;  /* 0xff8000000d0d7808 */ /* 0x000fe40001800000 */
[----:B------:R-:W-:Y:S02]  /*10d00*/  FSEL R12, R12, -INF , P2 ;  /* 0xff8000000c0c7808 */ /* 0x000fe40001000000 */
[----:B------:R-:W-:Y:S02]  /*10d10*/  FSEL R11, R11, -INF , P1 ;  /* 0xff8000000b0b7808 */ /* 0x000fe40000800000 */
[----:B------:R-:W-:Y:S01]  /*10d20*/  FSEL R10, R10, -INF , P0 ;  /* 0xff8000000a0a7808 */ /* 0x000fe20000000000 */
[----:B------:R-:W-:-:S05]  /*10d30*/  BRA.DIV ~URZ, `(.L_x_1938) ;  /* 0x0000de927f007947 */ /* 0x000fca000b800000 */
[----:B------:R-:W-:Y:S01]  /*10d40*/  FMNMX.FTZ R136, R8, R132, !PT ;  /* 0x0000008408887209 */ /* 0x000fe20007810000 */
[----:B------:R-:W2:Y:S03]  /*10d50*/  LDL.LU R3, [R1+0x70] ;  /* 0x0000700001037983 */ /* 0x000ea60000300800 */
[----:B------:R-:W-:Y:S01]  /*10d60*/  FMNMX.FTZ R136, R24, R136, !PT ;  /* 0x0000008818887209 */ /* 0x000fe20007810000 */
[----:B------:R-:W3:Y:S03]  /*10d70*/  SHFL.IDX PT, R2, R4, 0x1, 0x1c1f ;  /* 0x003c1f0004027f89 */ /* 0x000ee600000e0000 */
[----:B------:R-:W-:Y:S04]  /*10d80*/  FMNMX.FTZ R136, R23, R136, !PT ;  /* 0x0000008817887209 */ /* 0x000fe80007810000 */
[----:B------:R-:W-:Y:S01]  /*10d90*/  FMNMX.FTZ R136, R22, R136, !PT ;  /* 0x0000008816887209 */ /* 0x000fe20007810000 */
[----:B------:R-:W4:Y:S03]  /*10da0*/  SHFL.IDX PT, R0, R4, 0x2, 0x1c1f ;  /* 0x005c1f0004007f89 */ /* 0x000f2600000e0000 */
[----:B------:R-:W-:Y:S04]  /*10db0*/  FMNMX.FTZ R136, R21, R136, !PT ;  /* 0x0000008815887209 */ /* 0x000fe80007810000 */
[----:B------:R-:W-:Y:S01]  /*10dc0*/  FMNMX.FTZ R136, R20, R136, !PT ;  /* 0x0000008814887209 */ /* 0x000fe20007810000 */
[----:B-1----:R-:W1:Y:S03]  /*10dd0*/  SHFL.IDX PT, R4, R4, 0x3, 0x1c1f ;  /* 0x007c1f0004047f89 */ /* 0x002e6600000e0000 */
[----:B------:R-:W-:Y:S04]  /*10de0*/  FMNMX.FTZ R136, R19, R136, !PT ;  /* 0x0000008813887209 */ /* 0x000fe80007810000 */
[----:B------:R-:W-:Y:S01]  /*10df0*/  FMNMX.FTZ R136, R18, R136, !PT ;  /* 0x0000008812887209 */ /* 0x000fe20007810000 */
[----:B------:R-:W5:Y:S03]  /*10e00*/  LDL.LU R6, [R1+0x80] ;  /* 0x0000800001067983 */ /* 0x000f660000300800 */
[----:B------:R-:W-:Y:S04]  /*10e10*/  FMNMX.FTZ R136, R17, R136, !PT ;  /* 0x0000008811887209 */ /* 0x000fe80007810000 */
[----:B------:R-:W-:Y:S04]  /*10e20*/  FMNMX.FTZ R136, R16, R136, !PT ;  /* 0x0000008810887209 */ /* 0x000fe80007810000 */
[----:B------:R-:W-:Y:S04]  /*10e30*/  FMNMX.FTZ R136, R15, R136, !PT ;  /* 0x000000880f887209 */ /* 0x000fe80007810000 */
[----:B------:R-:W-:Y:S04]  /*10e40*/  FMNMX.FTZ R136, R14, R136, !PT ;  /* 0x000000880e887209 */ /* 0x000fe80007810000 */
[----:B------:R-:W-:Y:S04]  /*10e50*/  FMNMX.FTZ R136, R13, R136, !PT ;  /* 0x000000880d887209 */ /* 0x000fe80007810000 */
[----:B------:R-:W-:Y:S04]  /*10e60*/  FMNMX.FTZ R136, R12, R136, !PT ;  /* 0x000000880c887209 */ /* 0x000fe80007810000 */
[----:B------:R-:W-:Y:S04]  /*10e70*/  FMNMX.FTZ R136, R11, R136, !PT ;  /* 0x000000880b887209 */ /* 0x000fe80007810000 */
[----:B------:R-:W-:Y:S01]  /*10e80*/  FMNMX.FTZ R136, R10, R136, !PT ;  /* 0x000000880a887209 */ /* 0x000fe20007810000 */
[C---:B---3--:R-:W-:Y:S02]  /*10e90*/  IMAD.IADD R2, R5.reuse, 0x1, R2 ;  /* 0x0000000105027824 */ /* 0x048fe400078e0202 */
[C---:B----4-:R-:W-:Y:S02]  /*10ea0*/  IMAD.IADD R0, R5.reuse, 0x1, R0 ;  /* 0x0000000105007824 */ /* 0x050fe400078e0200 */
[----:B-1----:R-:W-:Y:S01]  /*10eb0*/  IMAD.IADD R5, R5, 0x1, R4 ;  /* 0x0000000105057824 */ /* 0x002fe200078e0204 */
[C---:B------:R-:W-:Y:S01]  /*10ec0*/  ISETP.GT.AND P1, PT, R2.reuse, 0x1, PT ;  /* 0x000000010200780c */ /* 0x040fe20003f24270 */
[----:B------:R-:W3:Y:S01]  /*10ed0*/  LDL.LU R4, [R1+0x7c] ;  /* 0x00007c0001047983 */ /* 0x000ee20000300800 */
[C---:B------:R-:W-:Y:S02]  /*10ee0*/  ISETP.GT.AND P0, PT, R2.reuse, RZ, PT ;  /* 0x000000ff0200720c */ /* 0x040fe40003f04270 */
[----:B------:R-:W-:Y:S02]  /*10ef0*/  FSEL R34, R247, -INF , P1 ;  /* 0xff800000f7227808 */ /* 0x000fe40000800000 */
[C---:B------:R-:W-:Y:S02]  /*10f00*/  ISETP.GT.AND P1, PT, R2.reuse, 0x10, PT ;  /* 0x000000100200780c */ /* 0x040fe40003f24270 */
[C---:B------:R-:W-:Y:S02]  /*10f10*/  ISETP.GT.AND P2, PT, R2.reuse, 0x8, PT ;  /* 0x000000080200780c */ /* 0x040fe40003f44270 */
[----:B------:R-:W-:Y:S02]  /*10f20*/  FSEL R51, R221, -INF , P1 ;  /* 0xff800000dd337808 */ /* 0x000fe40000800000 */
[----:B------:R-:W-:Y:S02]  /*10f30*/  ISETP.GT.AND P1, PT, R2, 0x19, PT ;  /* 0x000000190200780c */ /* 0x000fe40003f24270 */
[----:B------:R-:W-:Y:S02]  /*10f40*/  FSEL R9, R248, -INF , P0 ;  /* 0xff800000f8097808 */ /* 0x000fe40000000000 */
[----:B------:R-:W-:Y:S02]  /*10f50*/  FSEL R48, R35, -INF , P1 ;  /* 0xff80000023307808 */ /* 0x000fe40000800000 */
[C---:B------:R-:W-:Y:S02]  /*10f60*/  ISETP.GT.AND P1, PT, R2.reuse, 0x28, PT ;  /* 0x000000280200780c */ /* 0x040fe40003f24270 */
[C---:B------:R-:W-:Y:S02]  /*10f70*/  ISETP.GT.AND P0, PT, R2.reuse, 0x9, PT ;  /* 0x000000090200780c */ /* 0x040fe40003f04270 */
[----:B------:R-:W-:Y:S02]  /*10f80*/  FSEL R45, R45, -INF , P1 ;  /* 0xff8000002d2d7808 */ /* 0x000fe40000800000 */
[----:B------:R-:W-:Y:S02]  /*10f90*/  ISETP.GT.AND P1, PT, R2, 0x31, PT ;  /* 0x000000310200780c */ /* 0x000fe40003f24270 */
[----:B------:R-:W-:Y:S02]  /*10fa0*/  FSEL R40, R225, -INF , P2 ;  /* 0xff800000e1287808 */ /* 0x000fe40001000000 */
[----:B------:R-:W-:Y:S02]  /*10fb0*/  FSEL R39, R39, -INF , P1 ;  /* 0xff80000027277808 */ /* 0x000fe40000800000 */
[----:B------:R-:W-:Y:S02]  /*10fc0*/  ISETP.GT.AND P1, PT, R0, RZ, PT ;  /* 0x000000ff0000720c */ /* 0x000fe40003f24270 */
        /* <DEDUP_REMOVED lines=15> */
[----:B------:R-:W-:Y:S01]  /*110c0*/  FSEL R38, R38, -INF , P2 ;  /* 0xff80000026267808 */ /* 0x000fe20001000000 */
[----:B------:R-:W4:Y:S01]  /*110d0*/  LDL.LU R2, [R1+0x74] ;  /* 0x0000740001027983 */ /* 0x000f220000300800 */
[----:B------:R-:W-:Y:S02]  /*110e0*/  ISETP.GT.AND P2, PT, R0, 0x1, PT ;  /* 0x000000010000780c */ /* 0x000fe40003f44270 */
[----:B------:R-:W-:Y:S02]  /*110f0*/  FSEL R36, R36, -INF , P0 ;  /* 0xff80000024247808 */ /* 0x000fe40000000000 */
[----:B------:R-:W-:Y:S02]  /*11100*/  FSEL R57, R249, -INF , P2 ;  /* 0xff800000f9397808 */ /* 0x000fe40001000000 */
[C---:B------:R-:W-:Y:S02]  /*11110*/  ISETP.GT.AND P2, PT, R0.reuse, 0x10, PT ;  /* 0x000000100000780c */ /* 0x040fe40003f44270 */
        /* <DEDUP_REMOVED lines=16> */
[----:B------:R-:W-:Y:S02]  /*11220*/  FSEL R55, R55, -INF , P0 ;  /* 0xff80000037377808 */ /* 0x000fe40000000000 */
[C---:B------:R-:W-:Y:S02]  /*11230*/  ISETP.GT.AND P0, PT, R5.reuse, 0x1, PT ;  /* 0x000000010500780c */ /* 0x040fe40003f04270 */
[C---:B------:R-:W-:Y:S02]  /*11240*/  ISETP.GT.AND P2, PT, R5.reuse, RZ, PT ;  /* 0x000000ff0500720c */ /* 0x040fe40003f44270 */
[----:B------:R-:W-:Y:S04]  /*11250*/  ISETP.GT.AND P3, PT, R5, 0x18, PT ;  /* 0x000000180500780c */ /* 0x000fe80003f64270 */
[----:B------:R-:W-:Y:S02]  /*11260*/  FSEL R32, R227, -INF , P3 ;  /* 0xff800000e3207808 */ /* 0x000fe40001800000 */
[----:B------:R-:W-:Y:S04]  /*11270*/  ISETP.GT.AND P3, PT, R5, 0x21, PT ;  /* 0x000000210500780c */ /* 0x000fe80003f64270 */
[----:B------:R-:W-:Y:S02]  /*11280*/  FSEL R29, R207, -INF , P3 ;  /* 0xff800000cf1d7808 */ /* 0x000fe40001800000 */
[----:B------:R-:W-:Y:S02]  /*11290*/  ISETP.GT.AND P3, PT, R5, 0x30, PT ;  /* 0x000000300500780c */ /* 0x000fe40003f64270 */
[----:B--2---:R-:W-:Y:S02]  /*112a0*/  FSEL R53, R3, -INF , P1 ;  /* 0xff80000003357808 */ /* 0x004fe40000800000 */
[C---:B------:R-:W-:Y:S01]  /*112b0*/  ISETP.GT.AND P1, PT, R0.reuse, 0x9, PT ;  /* 0x000000090000780c */ /* 0x040fe20003f24270 */
[----:B------:R-:W2:Y:S03]  /*112c0*/  LDL.LU R3, [R1+0x78] ;  /* 0x0000780001037983 */ /* 0x000ea60000300800 */
[----:B------:R-:W-:Y:S02]  /*112d0*/  FSEL R67, R245, -INF , P1 ;  /* 0xff800000f5437808 */ /* 0x000fe40000800000 */
[----:B------:R-:W-:Y:S04]  /*112e0*/  ISETP.GT.AND P1, PT, R0, 0x18, PT ;  /* 0x000000180000780c */ /* 0x000fe80003f24270 */
[----:B------:R-:W-:Y:S02]  /*112f0*/  FSEL R64, R218, -INF , P1 ;  /* 0xff800000da407808 */ /* 0x000fe40000800000 */
[C---:B------:R-:W-:Y:S04]  /*11300*/  ISETP.GT.AND P1, PT, R0.reuse, 0x21, PT ;  /* 0x000000210000780c */ /* 0x040fe80003f24270 */
[----:B------:R-:W-:Y:S02]  /*11310*/  FSEL R61, R41, -INF , P1 ;  /* 0xff800000293d7808 */ /* 0x000fe40000800000 */
[C---:B------:R-:W-:Y:S04]  /*11320*/  ISETP.GT.AND P1, PT, R0.reuse, 0x30, PT ;  /* 0x000000300000780c */ /* 0x040fe80003f24270 */
[----:B------:R-:W-:Y:S02]  /*11330*/  FSEL R58, R25, -INF , P1 ;  /* 0xff800000193a7808 */ /* 0x000fe40000800000 */
[----:B------:R-:W-:Y:S02]  /*11340*/  ISETP.GT.AND P1, PT, R0, 0x39, PT ;  /* 0x000000390000780c */ /* 0x000fe40003f24270 */
[----:B-----5:R-:W-:Y:S01]  /*11350*/  FSEL R28, R6, -INF , P2 ;  /* 0xff800000061c7808 */ /* 0x020fe20001000000 */
[----:B------:R-:W1:Y:S01]  /*11360*/  SHFL.BFLY PT, R0, R136, 0x2, 0x1f ;  /* 0x0c401f0088007f89 */ /* 0x000e6200000e0000 */
[----:B------:R-:W-:Y:S02]  /*11370*/  FSEL R42, R42, -INF , P1 ;  /* 0xff8000002a2a7808 */ /* 0x000fe40000800000 */
[C---:B------:R-:W-:Y:S02]  /*11380*/  ISETP.GT.AND P1, PT, R5.reuse, 0x8, PT ;  /* 0x000000080500780c */ /* 0x040fe40003f24270 */
[----:B------:R-:W-:Y:S02]  /*11390*/  ISETP.GT.AND P2, PT, R5, 0x9, PT ;  /* 0x000000090500780c */ /* 0x000fe40003f44270 */
[----:B------:R-:W-:Y:S02]  /*113a0*/  FSEL R25, R133, -INF , P3 ;  /* 0xff80000085197808 */ /* 0x000fe40001800000 */
[----:B-1----:R-:W-:Y:S05]  /*113b0*/  FMNMX.FTZ R136, R0, R136, !PT ;  /* 0x0000008800887209 */ /* 0x002fea0007810000 */
[----:B------:R-:W1:Y:S01]  /*113c0*/  SHFL.BFLY PT, R0, R136, 0x1, 0x1f ;  /* 0x0c201f0088007f89 */ /* 0x000e6200000e0000 */
[----:B---3--:R-:W-:Y:S02]  /*113d0*/  FSEL R54, R4, -INF , P0 ;  /* 0xff80000004367808 */ /* 0x008fe40000000000 */
[----:B------:R-:W-:Y:S04]  /*113e0*/  ISETP.GT.AND P0, PT, R5, 0x10, PT ;  /* 0x000000100500780c */ /* 0x000fe80003f04270 */
[----:B------:R-:W-:Y:S02]  /*113f0*/  FSEL R35, R231, -INF , P0 ;  /* 0xff800000e7237808 */ /* 0x000fe40000000000 */
[C---:B------:R-:W-:Y:S04]  /*11400*/  ISETP.GT.AND P0, PT, R5.reuse, 0x19, PT ;  /* 0x000000190500780c */ /* 0x040fe80003f04270 */
[----:B------:R-:W-:Y:S02]  /*11410*/  FSEL R31, R226, -INF , P0 ;  /* 0xff800000e21f7808 */ /* 0x000fe40000000000 */
[----:B------:R-:W-:Y:S02]  /*11420*/  ISETP.GT.AND P0, PT, R5, 0x29, PT ;  /* 0x000000290500780c */ /* 0x000fe40003f04270 */
[----:B-1----:R-:W-:Y:S02]  /*11430*/  FMNMX.FTZ R136, R136, R0, !PT ;  /* 0x0000000088887209 */ /* 0x002fe40007810000 */
[----:B------:R-:W-:Y:S02]  /*11440*/  FSEL R26, R134, -INF , P0 ;  /* 0xff800000861a7808 */ /* 0x000fe40000000000 */
[----:B------:R-:W-:Y:S02]  /*11450*/  FMNMX.FTZ R134, R53, R138, !PT ;  /* 0x0000008a35867209 */ /* 0x000fe40007810000 */
[----:B------:R-:W-:Y:S02]  /*11460*/  ISETP.GT.AND P0, PT, R5, 0x39, PT ;  /* 0x000000390500780c */ /* 0x000fe40003f04270 */
[----:B------:R-:W-:Y:S02]  /*11470*/  FMNMX.FTZ R134, R57, R134, !PT ;  /* 0x0000008639867209 */ /* 0x000fe40007810000 */
[----:B------:R-:W-:Y:S02]  /*11480*/  FSEL R7, R204, -INF , P0 ;  /* 0xff800000cc077808 */ /* 0x000fe40000000000 */
        /* <DEDUP_REMOVED lines=8> */
[----:B------:R-:W-:Y:S02]  /*11510*/  FMNMX.FTZ R134, R60, R134, !PT ;  /* 0x000000863c867209 */ /* 0x000fe40007810000 */
[----:B----4-:R-:W-:Y:S02]  /*11520*/  FSEL R37, R2, -INF , P2 ;  /* 0xff80000002257808 */ /* 0x010fe40001000000 */
[----:B------:R-:W-:Y:S02]  /*11530*/  FMNMX.FTZ R134, R59, R134, !PT ;  /* 0x000000863b867209 */ /* 0x000fe40007810000 */
[C---:B------:R-:W-:Y:S02]  /*11540*/  ISETP.GT.AND P2, PT, R5.reuse, 0x20, PT ;  /* 0x000000200500780c */ /* 0x040fe40003f44270 */
[----:B------:R-:W-:Y:S02]  /*11550*/  FMNMX.FTZ R134, R58, R134, !PT ;  /* 0x000000863a867209 */ /* 0x000fe40007810000 */
[----:B------:R-:W-:Y:S02]  /*11560*/  FSEL R30, R216, -INF , P2 ;  /* 0xff800000d81e7808 */ /* 0x000fe40001000000 */
[----:B------:R-:W-:Y:S02]  /*11570*/  FMNMX.FTZ R134, R56, R134, !PT ;  /* 0x0000008638867209 */ /* 0x000fe40007810000 */
[----:B------:R-:W-:Y:S02]  /*11580*/  ISETP.GT.AND P2, PT, R5, 0x31, PT ;  /* 0x000000310500780c */ /* 0x000fe40003f44270 */
[----:B------:R-:W-:Y:S02]  /*11590*/  FMNMX.FTZ R134, R55, R134, !PT ;  /* 0x0000008637867209 */ /* 0x000fe40007810000 */
[----:B------:R-:W-:Y:S02]  /*115a0*/  FSEL R6, R208, -INF , P2 ;  /* 0xff800000d0067808 */ /* 0x000fe40001000000 */
[----:B------:R-:W-:Y:S02]  /*115b0*/  FMNMX.FTZ R134, R42, R134, !PT ;  /* 0x000000862a867209 */ /* 0x000fe40007810000 */
[----:B--2---:R-:W-:Y:S02]  /*115c0*/  FSEL R41, R3, -INF , P1 ;  /* 0xff80000003297808 */ /* 0x004fe40000800000 */
[C---:B------:R-:W-:Y:S04]  /*115d0*/  ISETP.GT.AND P1, PT, R5.reuse, 0x11, PT ;  /* 0x000000110500780c */ /* 0x040fe80003f24270 */
[----:B------:R-:W-:Y:S02]  /*115e0*/  FSEL R33, R230, -INF , P1 ;  /* 0xff800000e6217808 */ /* 0x000fe40000800000 */
[----:B------:R-:W-:Y:S04]  /*115f0*/  ISETP.GT.AND P1, PT, R5, 0x28, PT ;  /* 0x000000280500780c */ /* 0x000fe80003f24270 */
        /* <DEDUP_REMOVED lines=22> */
[----:B-1----:R-:W-:Y:S06]  /*11760*/  FMNMX.FTZ R135, R135, R0, !PT ;  /* 0x0000000087877209 */ /* 0x002fec0007810000 */
        /* <DEDUP_REMOVED lines=23> */
.L_x_2017:
[----:B------:R-:W3:Y:S01]  /*118e0*/  LDL.LU R204, [R1+0xbc] ;  /* 0x0000bc0001cc7983 */ /* 0x000ee20000300800 */
[C---:B------:R-:W-:Y:S01]  /*118f0*/  FSETP.NEU.FTZ.AND P0, PT, R136.reuse, -INF , PT ;  /* 0xff8000008800780b */ /* 0x040fe20003f1d000 */
[----:B------:R-:W-:Y:S01]  /*11900*/  FMUL.FTZ R2, R136, c[0x0][0x2d0] ;  /* 0x0000b40088027a20 */ /* 0x000fe20000410000 */
[----:B--2---:R-:W-:Y:S01]  /*11910*/  FMNMX.FTZ R133, R0, R4, !PT ;  /* 0x0000000400857209 */ /* 0x004fe20007810000 */
[----:B------:R-:W2:Y:S01]  /*11920*/  LDL.LU R212, [R1+0xb0] ;  /* 0x0000b00001d47983 */ /* 0x000ea20000300800 */
[----:B------:R-:W-:Y:S01]  /*11930*/  FSEL R0, R136, RZ, P0 ;  /* 0x000000ff88007208 */ /* 0x000fe20000000000 */
[----:B------:R-:W-:Y:S01]  /*11940*/  WARPSYNC 0xffffffff ;  /* 0xffffffff00007948 */ /* 0x000fe20003800000 */
[----:B------:R-:W-:Y:S02]  /*11950*/  FSEL R2, R2, RZ, P0 ;  /* 0x000000ff02027208 */ /* 0x000fe40000000000 */
[----:B------:R-:W-:Y:S01]  /*11960*/  FSETP.NEU.FTZ.AND P0, PT, R135, -INF , PT ;  /* 0xff8000008700780b */ /* 0x000fe20003f1d000 */
[----:B------:R-:W-:Y:S02]  /*11970*/  FADD.FTZ R0, -R0, R132 ;  /* 0x0000008400007221 */ /* 0x000fe40000010100 */
[--C-:B------:R-:W-:Y:S02]  /*11980*/  FFMA.FTZ R3, R8, c[0x0][0x2d0], -R2.reuse ;  /* 0x0000b40008037a23 */ /* 0x100fe40000010802 */
[----:B------:R-:W-:Y:S02]  /*11990*/  FMUL.FTZ R0, R0, c[0x0][0x2d0] ;  /* 0x0000b40000007a20 */ /* 0x000fe40000410000 */
[--C-:B------:R-:W-:Y:S02]  /*119a0*/  FFMA.FTZ R24, R24, c[0x0][0x2d0], -R2.reuse ;  /* 0x0000b40018187a23 */ /* 0x100fe40000010802 */
[----:B------:R-:W4:Y:S01]  /*119b0*/  MUFU.EX2 R132, R0 ;  /* 0x0000000000847308 */ /* 0x000f220000000800 */
        /* <DEDUP_REMOVED lines=8> */
[--C-:B------:R-:W-:Y:S02]  /*11a40*/  FFMA.FTZ R17, R17, c[0x0][0x2d0], -R2.reuse ;  /* 0x0000b40011117a23 */ /* 0x100fe40000010802 */
[--C-:B------:R-:W-:Y:S02]  /*11a50*/  FFMA.FTZ R16, R16, c[0x0][0x2d0], -R2.reuse ;  /* 0x0000b40010107a23 */ /* 0x100fe40000010802 */
[--C-:B------:R-:W-:Y:S01]  /*11a60*/  FFMA.FTZ R211, R15, c[0x0][0x2d0], -R2.reuse ;  /* 0x0000b4000fd37a23 */ /* 0x100fe20000010802 */
[----:B------:R-:W5:Y:S01]  /*11a70*/  MUFU.EX2 R24, R24 ;  /* 0x0000001800187308 */ /* 0x000f620000000800 */
[--C-:B------:R-:W-:Y:S01]  /*11a80*/  FFMA.FTZ R210, R14, c[0x0][0x2d0], -R2.reuse ;  /* 0x0000b4000ed27a23 */ /* 0x100fe20000010802 */
[----:B------:R-:W-:Y:S01]  /*11a90*/  MOV R15, R17 ;  /* 0x00000011000f7202 */ /* 0x000fe20000000f00 */
[--C-:B------:R-:W-:Y:S01]  /*11aa0*/  FFMA.FTZ R207, R12, c[0x0][0x2d0], -R2.reuse ;  /* 0x0000b4000ccf7a23 */ /* 0x100fe20000010802 */
[----:B------:R-:W-:Y:S01]  /*11ab0*/  MOV R13, R211 ;  /* 0x000000d3000d7202 */ /* 0x000fe20000000f00 */
[--C-:B------:R-:W-:Y:S01]  /*11ac0*/  FFMA.FTZ R209, R11, c[0x0][0x2d0], -R2.reuse ;  /* 0x0000b4000bd17a23 */ /* 0x100fe20000010802 */
[----:B------:R-:W-:Y:S01]  /*11ad0*/  MOV R12, R210 ;  /* 0x000000d2000c7202 */ /* 0x000fe20000000f00 */
[----:B------:R-:W-:Y:S01]  /*11ae0*/  FFMA.FTZ R10, R10, c[0x0][0x2d0], -R2 ;  /* 0x0000b4000a0a7a23 */ /* 0x000fe20000010802 */
[----:B------:R-:W-:Y:S01]  /*11af0*/  MOV R14, R16 ;  /* 0x00000010000e7202 */ /* 0x000fe20000000f00 */
[----:B------:R-:W-:Y:S01]  /*11b00*/  FMUL.FTZ R2, R135, c[0x0][0x2d0] ;  /* 0x0000b40087027a20 */ /* 0x000fe20000410000 */
[----:B------:R-:W-:Y:S04]  /*11b10*/  MUFU.EX2 R23, R23 ;  /* 0x0000001700177308 */ /* 0x000fe80000000800 */
[----:B------:R-:W-:Y:S05]  /*11b20*/  FSEL R2, R2, RZ, P0 ;  /* 0x000000ff02027208 */ /* 0x000fea0000000000 */
[--C-:B-1----:R-:W-:Y:S01]  /*11b30*/  FFMA.FTZ R4, R34, c[0x0][0x2d0], -R2.reuse ;  /* 0x0000b40022047a23 */ /* 0x102fe20000010802 */
[----:B------:R-:W1:Y:S01]  /*11b40*/  MUFU.EX2 R22, R22 ;  /* 0x0000001600167308 */ /* 0x000e620000000800 */
[--C-:B------:R-:W-:Y:S01]  /*11b50*/  FFMA.FTZ R52, R52, c[0x0][0x2d0], -R2.reuse ;  /* 0x0000b40034347a23 */ /* 0x100fe20000010802 */
[----:B------:R-:W-:Y:S01]  /*11b60*/  MOV R34, R208 ;  /* 0x000000d000227202 */ /* 0x000fe20000000f00 */
[--C-:B------:R-:W-:Y:S02]  /*11b70*/  FFMA.FTZ R247, R45, c[0x0][0x2d0], -R2.reuse ;  /* 0x0000b4002df77a23 */ /* 0x100fe40000010802 */
[--C-:B------:R-:W-:Y:S01]  /*11b80*/  FFMA.FTZ R39, R39, c[0x0][0x2d0], -R2.reuse ;  /* 0x0000b40027277a23 */ /* 0x100fe20000010802 */
[----:B------:R-:W2:Y:S01]  /*11b90*/  LDL.LU R45, [R1+0xb4] ;  /* 0x0000b400012d7983 */ /* 0x000ea20000300800 */
[--C-:B------:R-:W-:Y:S02]  /*11ba0*/  FFMA.FTZ R38, R38, c[0x0][0x2d0], -R2.reuse ;  /* 0x0000b40026267a23 */ /* 0x100fe40000010802 */
[--C-:B------:R-:W-:Y:S01]  /*11bb0*/  FFMA.FTZ R217, R48, c[0x0][0x2d0], -R2.reuse ;  /* 0x0000b40030d97a23 */ /* 0x100fe20000010802 */
[----:B------:R-:W-:Y:S01]  /*11bc0*/  MUFU.EX2 R4, R4 ;  /* 0x0000000400047308 */ /* 0x000fe20000000800 */
[--C-:B------:R-:W-:Y:S02]  /*11bd0*/  FFMA.FTZ R43, R43, c[0x0][0x2d0], -R2.reuse ;  /* 0x0000b4002b2b7a23 */ /* 0x100fe40000010802 */
[--C-:B------:R-:W-:Y:S01]  /*11be0*/  FFMA.FTZ R219, R50, c[0x0][0x2d0], -R2.reuse ;  /* 0x0000b40032db7a23 */ /* 0x100fe20000010802 */
[----:B------:R-:W-:Y:S01]  /*11bf0*/  MOV R50, R12 ;  /* 0x0000000c00327202 */ /* 0x000fe20000000f00 */
[--C-:B------:R-:W-:Y:S02]  /*11c00*/  FFMA.FTZ R218, R49, c[0x0][0x2d0], -R2.reuse ;  /* 0x0000b40031da7a23 */ /* 0x100fe40000010802 */
[--C-:B------:R-:W-:Y:S02]  /*11c10*/  FFMA.FTZ R249, R47, c[0x0][0x2d0], -R2.reuse ;  /* 0x0000b4002ff97a23 */ /* 0x100fe40000010802 */
[--C-:B------:R-:W-:Y:S02]  /*11c20*/  FFMA.FTZ R248, R46, c[0x0][0x2d0], -R2.reuse ;  /* 0x0000b4002ef87a23 */ /* 0x100fe40000010802 */
[--C-:B------:R-:W-:Y:S02]  /*11c30*/  FFMA.FTZ R246, R44, c[0x0][0x2d0], -R2.reuse ;  /* 0x0000b4002cf67a23 */ /* 0x100fe40000010802 */
[--C-:B------:R-:W-:Y:S01]  /*11c40*/  FFMA.FTZ R220, R51, c[0x0][0x2d0], -R2.reuse ;  /* 0x0000b40033dc7a23 */ /* 0x100fe20000010802 */
[----:B------:R-:W-:Y:S01]  /*11c50*/  MOV R51, R207 ;  /* 0x000000cf00337202 */ /* 0x000fe20000000f00 */
[----:B------:R-:W-:Y:S10]  /*11c60*/  MUFU.EX2 R249, R249 ;  /* 0x000000f900f97308 */ /* 0x000ff40000000800 */
[----:B------:R-:W-:Y:S10]  /*11c70*/  MUFU.EX2 R220, R220 ;  /* 0x000000dc00dc7308 */ /* 0x000ff40000000800 */
[----:B------:R-:W-:Y:S01]  /*11c80*/  MUFU.EX2 R248, R248 ;  /* 0x000000f800f87308 */ /* 0x000fe20000000800 */
[C---:B----4-:R-:W-:Y:S02]  /*11c90*/  FMUL.FTZ R68, R132.reuse, R68 ;  /* 0x0000004484447220 */ /* 0x050fe40000410000 */
        /* <DEDUP_REMOVED lines=15> */
[----:B---3--:R-:W-:Y:S01]  /*11d90*/  FFMA.FTZ R0, R132, R204, R3 ;  /* 0x000000cc84007223 */ /* 0x008fe20000010003 */
[C---:B-----5:R-:W-:Y:S01]  /*11da0*/  F2FP.PACK_AB R204, R24.reuse, R3 ;  /* 0x0000000318cc723e */ /* 0x060fe200000000ff */
[----:B------:R-:W-:Y:S02]  /*11db0*/  FFMA.FTZ R3, R9, c[0x0][0x2d0], -R2 ;  /* 0x0000b40009037a23 */ /* 0x000fe40000010802 */
[----:B------:R-:W-:Y:S01]  /*11dc0*/  FADD.FTZ R11, R24, R0 ;  /* 0x00000000180b7221 */ /* 0x000fe20000010000 */
[----:B------:R-:W-:Y:S01]  /*11dd0*/  FSEL R0, R135, RZ, P0 ;  /* 0x000000ff87007208 */ /* 0x000fe20000000000 */
[----:B------:R-:W-:Y:S01]  /*11de0*/  MUFU.EX2 R205, R3 ;  /* 0x0000000300cd7308 */ /* 0x000fe20000000800 */
[--C-:B------:R-:W-:Y:S01]  /*11df0*/  FFMA.FTZ R9, R40, c[0x0][0x2d0], -R2.reuse ;  /* 0x0000b40028097a23 */ /* 0x100fe20000010802 */
[----:B------:R-:W-:Y:S01]  /*11e00*/  FSETP.NEU.FTZ.AND P0, PT, R134, -INF , PT ;  /* 0xff8000008600780b */ /* 0x000fe20003f1d000 */
[----:B------:R-:W-:Y:S01]  /*11e10*/  FFMA.FTZ R40, R36, c[0x0][0x2d0], -R2 ;  /* 0x0000b40024287a23 */ /* 0x000fe20000010802 */
[----:B------:R-:W-:Y:S01]  /*11e20*/  MOV R24, R10 ;  /* 0x0000000a00187202 */ /* 0x000fe20000000f00 */
[----:B------:R-:W-:Y:S01]  /*11e30*/  FADD.FTZ R0, -R0, R137 ;  /* 0x0000008900007221 */ /* 0x000fe20000010100 */
[----:B------:R-:W-:Y:S01]  /*11e40*/  MOV R137, R209 ;  /* 0x000000d100897202 */ /* 0x000fe20000000f00 */
[----:B------:R-:W-:Y:S02]  /*11e50*/  FMUL.FTZ R2, R134, c[0x0][0x2d0] ;  /* 0x0000b40086027a20 */ /* 0x000fe40000410000 */
[----:B------:R-:W-:Y:S01]  /*11e60*/  FMUL.FTZ R0, R0, c[0x0][0x2d0] ;  /* 0x0000b40000007a20 */ /* 0x000fe20000410000 */
[----:B------:R-:W-:Y:S02]  /*11e70*/  MUFU.EX2 R207, R9 ;  /* 0x0000000900cf7308 */ /* 0x000fe40000000800 */
[----:B------:R-:W-:Y:S05]  /*11e80*/  FSEL R2, R2, RZ, P0 ;  /* 0x000000ff02027208 */ /* 0x000fea0000000000 */
[--C-:B------:R-:W-:Y:S01]  /*11e90*/  FFMA.FTZ R215, R64, c[0x0][0x2d0], -R2.reuse ;  /* 0x0000b40040d77a23 */ /* 0x100fe20000010802 */
[----:B------:R-:W-:Y:S01]  /*11ea0*/  MOV R64, R137 ;  /* 0x0000008900407202 */ /* 0x000fe20000000f00 */
[--C-:B------:R-:W-:Y:S01]  /*11eb0*/  FFMA.FTZ R21, R56, c[0x0][0x2d0], -R2.reuse ;  /* 0x0000b40038157a23 */ /* 0x100fe20000010802 */
[----:B------:R-:W2:Y:S01]  /*11ec0*/  MUFU.EX2 R3, R0 ;  /* 0x0000000000037308 */ /* 0x000ea20000000800 */
[--C-:B------:R-:W-:Y:S01]  /*11ed0*/  FFMA.FTZ R55, R55, c[0x0][0x2d0], -R2.reuse ;  /* 0x0000b40037377a23 */ /* 0x100fe20000010802 */
[----:B------:R-:W-:Y:S01]  /*11ee0*/  MOV R137, R15 ;  /* 0x0000000f00897202 */ /* 0x000fe20000000f00 */
[--C-:B------:R-:W-:Y:S01]  /*11ef0*/  FFMA.FTZ R17, R206, c[0x0][0x2d0], -R2.reuse ;  /* 0x0000b400ce117a23 */ /* 0x100fe20000010802 */
[----:B-1----:R-:W-:Y:S01]  /*11f00*/  F2FP.PACK_AB R206, R22, R23 ;  /* 0x0000001716ce723e */ /* 0x002fe200000000ff */
[--C-:B------:R-:W-:Y:S02]  /*11f10*/  FFMA.FTZ R67, R67, c[0x0][0x2d0], -R2.reuse ;  /* 0x0000b40043437a23 */ /* 0x100fe40000010802 */
[--C-:B------:R-:W-:Y:S01]  /*11f20*/  FFMA.FTZ R214, R66, c[0x0][0x2d0], -R2.reuse ;  /* 0x0000b40042d67a23 */ /* 0x100fe20000010802 */
[----:B------:R-:W-:Y:S01]  /*11f30*/  MOV R66, R24 ;  /* 0x0000001800427202 */ /* 0x000fe20000000f00 */
        /* <DEDUP_REMOVED lines=9> */
[----:B------:R-:W-:Y:S01]  /*11fd0*/  MUFU.EX2 R19, R8 ;  /* 0x0000000800137308 */ /* 0x000fe20000000800 */
[----:B--2---:R-:W-:Y:S01]  /*11fe0*/  FFMA.FTZ R0, R3, R212, R205 ;  /* 0x000000d403007223 */ /* 0x004fe200000100cd */
[----:B------:R-:W-:Y:S01]  /*11ff0*/  F2FP.PACK_AB R205, R4, R205 ;  /* 0x000000cd04cd723e */ /* 0x000fe200000000ff */
[----:B------:R-:W-:Y:S02]  /*12000*/  FFMA.FTZ R44, R58, c[0x0][0x2d0], -R2 ;  /* 0x0000b4003a2c7a23 */ /* 0x000fe40000010802 */
[----:B------:R-:W-:Y:S01]  /*12010*/  FADD.FTZ R18, R4, R0 ;  /* 0x0000000004127221 */ /* 0x000fe20000010000 */
[----:B------:R-:W-:Y:S01]  /*12020*/  FSEL R0, R134, RZ, P0 ;  /* 0x000000ff86007208 */ /* 0x000fe20000000000 */
[----:B------:R-:W-:Y:S01]  /*12030*/  FFMA.FTZ R4, R53, c[0x0][0x2d0], -R2 ;  /* 0x0000b40035047a23 */ /* 0x000fe20000010802 */
[----:B------:R-:W-:Y:S01]  /*12040*/  FSETP.NEU.FTZ.AND P0, PT, R133, -INF , PT ;  /* 0xff8000008500780b */ /* 0x000fe20003f1d000 */
[----:B------:R-:W-:Y:S01]  /*12050*/  FMUL.FTZ R70, R3, R70 ;  /* 0x0000004603467220 */ /* 0x000fe20000410000 */
[----:B------:R-:W-:Y:S01]  /*12060*/  MUFU.EX2 R213, R213 ;  /* 0x000000d500d57308 */ /* 0x000fe20000000800 */
[----:B------:R-:W-:Y:S01]  /*12070*/  FADD.FTZ R0, -R0, R138 ;  /* 0x0000008a00007221 */ /* 0x000fe20000010100 */
[----:B------:R-:W-:Y:S01]  /*12080*/  FSEL R2, R133, RZ, P0 ;  /* 0x000000ff85027208 */ /* 0x000fe20000000000 */
[C---:B------:R-:W-:Y:S01]  /*12090*/  FMUL.FTZ R71, R3.reuse, R71 ;  /* 0x0000004703477220 */ /* 0x040fe20000410000 */
[----:B------:R-:W-:Y:S01]  /*120a0*/  MOV R138, R43 ;  /* 0x0000002b008a7202 */ /* 0x000fe20000000f00 */
[----:B------:R-:W-:Y:S02]  /*120b0*/  FMUL.FTZ R0, R0, c[0x0][0x2d0] ;  /* 0x0000b40000007a20 */ /* 0x000fe40000410000 */
[----:B------:R-:W-:Y:S01]  /*120c0*/  FADD.FTZ R2, -R2, R139 ;  /* 0x0000008b02027221 */ /* 0x000fe20000010100 */
[----:B------:R-:W-:Y:S01]  /*120d0*/  MOV R139, R44 ;  /* 0x0000002c008b7202 */ /* 0x000fe20000000f00 */
[C---:B------:R-:W-:Y:S01]  /*120e0*/  FMUL.FTZ R82, R3.reuse, R82 ;  /* 0x0000005203527220 */ /* 0x040fe20000410000 */
[----:B------:R1:W-:Y:S01]  /*120f0*/  MUFU.EX2 R20, R4 ;  /* 0x0000000400147308 */ /* 0x0003e20000000800 */
[----:B------:R-:W-:Y:S02]  /*12100*/  FMUL.FTZ R2, R2, c[0x0][0x2d0] ;  /* 0x0000b40002027a20 */ /* 0x000fe40000410000 */
[C---:B------:R-:W-:Y:S02]  /*12110*/  FMUL.FTZ R83, R3.reuse, R83 ;  /* 0x0000005303537220 */ /* 0x040fe40000410000 */
        /* <DEDUP_REMOVED lines=9> */
[----:B------:R-:W3:Y:S01]  /*121b0*/  MUFU.EX2 R2, R2 ;  /* 0x0000000200027308 */ /* 0x000ee20000000800 */
[C---:B------:R-:W-:Y:S02]  /*121c0*/  FMUL.FTZ R118, R3.reuse, R118 ;  /* 0x0000007603767220 */ /* 0x040fe40000410000 */
[----:B------:R-:W-:Y:S02]  /*121d0*/  FMUL.FTZ R119, R3, R119 ;  /* 0x0000007703777220 */ /* 0x000fe40000410000 */
[----:B-1----:R-:W-:Y:S02]  /*121e0*/  FMUL.FTZ R4, R133, c[0x0][0x2d0] ;  /* 0x0000b40085047a20 */ /* 0x002fe40000410000 */
[C---:B------:R-:W-:Y:S02]  /*121f0*/  FMUL.FTZ R130, R3.reuse, R130 ;  /* 0x0000008203827220 */ /* 0x040fe40000410000 */
[----:B------:R-:W-:Y:S01]  /*12200*/  FMUL.FTZ R131, R3, R131 ;  /* 0x0000008303837220 */ /* 0x000fe20000410000 */
[----:B------:R-:W-:Y:S01]  /*12210*/  FSEL R4, R4, RZ, P0 ;  /* 0x000000ff04047208 */ /* 0x000fe20000000000 */
[----:B------:R-:W-:Y:S01]  /*12220*/  MUFU.EX2 R230, R230 ;  /* 0x000000e600e67308 */ /* 0x000fe20000000800 */
[----:B--2---:R-:W-:Y:S01]  /*12230*/  FMUL.FTZ R56, R0, R144 ;  /* 0x0000009000387220 */ /* 0x004fe20000410000 */
[----:B------:R-:W-:Y:S02]  /*12240*/  F2FP.PACK_AB R144, R19, R20 ;  /* 0x000000141390723e */ /* 0x000fe400000000ff */
[--C-:B------:R-:W-:Y:S02]  /*12250*/  FFMA.FTZ R48, R5, c[0x0][0x2d0], -R4.reuse ;  /* 0x0000b40005307a23 */ /* 0x100fe40000010804 */
[----:B------:R-:W2:Y:S01]  /*12260*/  LDL.LU R5, [R1+0xb8] ;  /* 0x0000b80001057983 */ /* 0x000ea20000300800 */
[--C-:B------:R-:W-:Y:S01]  /*12270*/  FFMA.FTZ R212, R35, c[0x0][0x2d0], -R4.reuse ;  /* 0x0000b40023d47a23 */ /* 0x100fe20000010804 */
[----:B------:R-:W-:Y:S01]  /*12280*/  MOV R35, R51 ;  /* 0x0000003300237202 */ /* 0x000fe20000000f00 */
[--C-:B------:R-:W-:Y:S01]  /*12290*/  FFMA.FTZ R211, R33, c[0x0][0x2d0], -R4.reuse ;  /* 0x0000b40021d37a23 */ /* 0x100fe20000010804 */
[----:B------:R-:W-:Y:S01]  /*122a0*/  MOV R33, R40 ;  /* 0x0000002800217202 */ /* 0x000fe20000000f00 */
[--C-:B------:R-:W-:Y:S01]  /*122b0*/  FFMA.FTZ R210, R32, c[0x0][0x2d0], -R4.reuse ;  /* 0x0000b40020d27a23 */ /* 0x100fe20000010804 */
[----:B------:R-:W-:Y:S01]  /*122c0*/  MOV R32, R34 ;  /* 0x0000002200207202 */ /* 0x000fe20000000f00 */
[--C-:B------:R-:W-:Y:S01]  /*122d0*/  FFMA.FTZ R49, R6, c[0x0][0x2d0], -R4.reuse ;  /* 0x0000b40006317a23 */ /* 0x100fe20000010804 */
[----:B------:R-:W-:Y:S01]  /*122e0*/  MOV R51, R13 ;  /* 0x0000000d00337202 */ /* 0x000fe20000000f00 */
[----:B------:R-:W-:Y:S01]  /*122f0*/  FADD.FTZ R6, R23, R11 ;  /* 0x0000000b17067221 */ /* 0x000fe20000010000 */
[----:B------:R-:W-:Y:S01]  /*12300*/  MOV R34, R14 ;  /* 0x0000000e00227202 */ /* 0x000fe20000000f00 */
[--C-:B------:R-:W-:Y:S01]  /*12310*/  FFMA.FTZ R54, R54, c[0x0][0x2d0], -R4.reuse ;  /* 0x0000b40036367a23 */ /* 0x100fe20000010804 */
[----:B------:R-:W-:Y:S01]  /*12320*/  MUFU.EX2 R212, R212 ;  /* 0x000000d400d47308 */ /* 0x000fe20000000800 */
[--C-:B------:R-:W-:Y:S02]  /*12330*/  FFMA.FTZ R37, R37, c[0x0][0x2d0], -R4.reuse ;  /* 0x0000b40025257a23 */ /* 0x100fe40000010804 */
[--C-:B------:R-:W-:Y:S02]  /*12340*/  FFMA.FTZ R53, R25, c[0x0][0x2d0], -R4.reuse ;  /* 0x0000b40019357a23 */ /* 0x100fe40000010804 */
[----:B------:R-:W-:Y:S02]  /*12350*/  FFMA.FTZ R36, R7, c[0x0][0x2d0], -R4 ;  /* 0x0000b40007247a23 */ /* 0x000fe40000010804 */
[----:B------:R-:W-:Y:S02]  /*12360*/  FADD.FTZ R208, R22, R6 ;  /* 0x0000000616d07221 */ /* 0x000fe40000010000 */
[--C-:B------:R-:W-:Y:S01]  /*12370*/  FFMA.FTZ R10, R28, c[0x0][0x2d0], -R4.reuse ;  /* 0x0000b4001c0a7a23 */ /* 0x100fe20000010804 */
[----:B------:R-:W-:Y:S01]  /*12380*/  MUFU.EX2 R211, R211 ;  /* 0x000000d300d37308 */ /* 0x000fe20000000800 */
[--C-:B------:R-:W-:Y:S02]  /*12390*/  FFMA.FTZ R16, R41, c[0x0][0x2d0], -R4.reuse ;  /* 0x0000b40029107a23 */ /* 0x100fe40000010804 */
[--C-:B------:R-:W-:Y:S02]  /*123a0*/  FFMA.FTZ R209, R31, c[0x0][0x2d0], -R4.reuse ;  /* 0x0000b4001fd17a23 */ /* 0x100fe40000010804 */
[--C-:B------:R-:W-:Y:S02]  /*123b0*/  FFMA.FTZ R225, R30, c[0x0][0x2d0], -R4.reuse ;  /* 0x0000b4001ee17a23 */ /* 0x100fe40000010804 */
[--C-:B------:R-:W-:Y:S02]  /*123c0*/  FFMA.FTZ R229, R29, c[0x0][0x2d0], -R4.reuse ;  /* 0x0000b4001de57a23 */ /* 0x100fe40000010804 */
[--C-:B------:R-:W-:Y:S02]  /*123d0*/  FFMA.FTZ R231, R27, c[0x0][0x2d0], -R4.reuse ;  /* 0x0000b4001be77a23 */ /* 0x100fe40000010804 */
[----:B------:R-:W-:Y:S02]  /*123e0*/  FFMA.FTZ R245, R26, c[0x0][0x2d0], -R4 ;  /* 0x0000b4001af57a23 */ /* 0x000fe40000010804 */
[C---:B------:R-:W-:Y:S01]  /*123f0*/  FFMA.FTZ R4, R0.reuse, R45, R20 ;  /* 0x0000002d00047223 */ /* 0x040fe20000010014 */
[----:B------:R-:W-:Y:S01]  /*12400*/  MUFU.EX2 R229, R229 ;  /* 0x000000e500e57308 */ /* 0x000fe20000000800 */
[C---:B------:R-:W-:Y:S01]  /*12410*/  FMUL.FTZ R8, R0.reuse, R184 ;  /* 0x000000b800087220 */ /* 0x040fe20000410000 */
[----:B------:R-:W-:Y:S01]  /*12420*/  MOV R184, R32 ;  /* 0x0000002000b87202 */ /* 0x000fe20000000f00 */
[----:B------:R-:W-:Y:S01]  /*12430*/  FMUL.FTZ R57, R0, R145 ;  /* 0x0000009100397220 */ /* 0x000fe20000410000 */
[----:B------:R-:W-:Y:S01]  /*12440*/  MOV R32, R33 ;  /* 0x0000002100207202 */ /* 0x000fe20000000f00 */
[----:B---3--:R-:W-:Y:S01]  /*12450*/  FMUL.FTZ R26, R2, R170 ;  /* 0x000000aa021a7220 */ /* 0x008fe20000410000 */
[----:B------:R-:W-:Y:S01]  /*12460*/  MOV R33, R35 ;  /* 0x0000002300217202 */ /* 0x000fe20000000f00 */
[----:B------:R-:W-:Y:S01]  /*12470*/  FMUL.FTZ R44, R0, R172 ;  /* 0x000000ac002c7220 */ /* 0x000fe20000410000 */
[----:B------:R-:W-:Y:S01]  /*12480*/  MOV R35, R139 ;  /* 0x0000008b00237202 */ /* 0x000fe20000000f00 */
[----:B------:R-:W-:Y:S01]  /*12490*/  FMUL.FTZ R63, R2, R159 ;  /* 0x0000009f023f7220 */ /* 0x000fe20000410000 */
[----:B------:R-:W-:Y:S01]  /*124a0*/  MOV R139, R21 ;  /* 0x00000015008b7202 */ /* 0x000fe20000000f00 */
[----:B------:R-:W1:Y:S01]  /*124b0*/  MUFU.EX2 R170, R52 ;  /* 0x0000003400aa7308 */ /* 0x000e620000000800 */
[----:B------:R-:W3:Y:S01]  /*124c0*/  LDSM.16.MT88.4 R20, [R233+0x100] ;  /* 0x00010000e914783b */ /* 0x000ee20000004200 */
[C---:B------:R-:W-:Y:S02]  /*124d0*/  FMUL.FTZ R24, R0.reuse, R168 ;  /* 0x000000a800187220 */ /* 0x040fe40000410000 */
[C---:B------:R-:W-:Y:S02]  /*124e0*/  FMUL.FTZ R25, R0.reuse, R169 ;  /* 0x000000a900197220 */ /* 0x040fe40000410000 */
[C---:B------:R-:W-:Y:S02]  /*124f0*/  FMUL.FTZ R45, R0.reuse, R173 ;  /* 0x000000ad002d7220 */ /* 0x040fe40000410000 */
[C---:B------:R-:W-:Y:S02]  /*12500*/  FMUL.FTZ R60, R0.reuse, R156 ;  /* 0x0000009c003c7220 */ /* 0x040fe40000410000 */
[----:B------:R4:W-:Y:S01]  /*12510*/  MUFU.EX2 R145, R10 ;  /* 0x0000000a00917308 */ /* 0x0009e20000000800 */
[----:B------:R-:W-:Y:S02]  /*12520*/  FMUL.FTZ R61, R0, R157 ;  /* 0x0000009d003d7220 */ /* 0x000fe40000410000 */
[----:B------:R-:W-:Y:S02]  /*12530*/  FADD.FTZ R157, R207, R18 ;  /* 0x00000012cf9d7221 */ /* 0x000fe40000010000 */
[----:B------:R-:W-:Y:S02]  /*12540*/  FMUL.FTZ R62, R2, R158 ;  /* 0x0000009e023e7220 */ /* 0x000fe40000410000 */
[----:B------:R-:W-:Y:S02]  /*12550*/  FADD.FTZ R158, R19, R4 ;  /* 0x00000004139e7221 */ /* 0x000fe40000010000 */
[----:B------:R-:W-:Y:S01]  /*12560*/  FMUL.FTZ R4, R132, R200 ;  /* 0x000000c884047220 */ /* 0x000fe20000410000 */
[----:B------:R-:W-:Y:S01]  /*12570*/  MUFU.EX2 R172, R37 ;  /* 0x0000002500ac7308 */ /* 0x000fe20000000800 */
[C---:B------:R-:W-:Y:S01]  /*12580*/  FMUL.FTZ R6, R3.reuse, R202 ;  /* 0x000000ca03067220 */ /* 0x040fe20000410000 */
[----:B------:R-:W-:Y:S01]  /*12590*/  MOV R202, R39 ;  /* 0x0000002700ca7202 */ /* 0x000fe20000000f00 */
[C---:B------:R-:W-:Y:S01]  /*125a0*/  FMUL.FTZ R7, R3.reuse, R203 ;  /* 0x000000cb03077220 */ /* 0x040fe20000410000 */
[----:B-1----:R-:W-:Y:S01]  /*125b0*/  F2FP.PACK_AB R207, R170, R207 ;  /* 0x000000cfaacf723e */ /* 0x002fe200000000ff */
[----:B------:R-:W-:Y:S01]  /*125c0*/  FMUL.FTZ R9, R0, R185 ;  /* 0x000000b900097220 */ /* 0x000fe20000410000 */
[----:B------:R-:W-:Y:S01]  /*125d0*/  MOV R185, R36 ;  /* 0x0000002400b97202 */ /* 0x000fe20000000f00 */
[C---:B------:R-:W-:Y:S01]  /*125e0*/  FMUL.FTZ R58, R2.reuse, R146 ;  /* 0x00000092023a7220 */ /* 0x040fe20000410000 */
[----:B------:R-:W-:Y:S01]  /*125f0*/  MOV R200, R32 ;  /* 0x0000002000c87202 */ /* 0x000fe20000000f00 */
[C---:B------:R-:W-:Y:S01]  /*12600*/  FMUL.FTZ R59, R2.reuse, R147 ;  /* 0x00000093023b7220 */ /* 0x040fe20000410000 */
[----:B------:R1:W-:Y:S01]  /*12610*/  MUFU.EX2 R159, R54 ;  /* 0x00000036009f7308 */ /* 0x0003e20000000800 */
[C---:B------:R-:W-:Y:S01]  /*12620*/  FMUL.FTZ R11, R2.reuse, R187 ;  /* 0x000000bb020b7220 */ /* 0x040fe20000410000 */
[----:B------:R-:W-:Y:S01]  /*12630*/  MOV R187, R65 ;  /* 0x0000004100bb7202 */ /* 0x000fe20000000f00 */
[C---:B------:R-:W-:Y:S01]  /*12640*/  FMUL.FTZ R14, R2.reuse, R198 ;  /* 0x000000c6020e7220 */ /* 0x040fe20000410000 */
[----:B------:R-:W-:Y:S01]  /*12650*/  MOV R198, R55 ;  /* 0x0000003700c67202 */ /* 0x000fe20000000f00 */
[----:B----4-:R-:W-:Y:S01]  /*12660*/  FMUL.FTZ R10, R2, R186 ;  /* 0x000000ba020a7220 */ /* 0x010fe20000410000 */
[----:B------:R-:W-:Y:S01]  /*12670*/  MOV R186, R53 ;  /* 0x0000003500ba7202 */ /* 0x000fe20000000f00 */
[C---:B------:R-:W-:Y:S01]  /*12680*/  FMUL.FTZ R12, R0.reuse, R196 ;  /* 0x000000c4000c7220 */ /* 0x040fe20000410000 */
[----:B------:R-:W-:Y:S01]  /*12690*/  MOV R196, R48 ;  /* 0x0000003000c47202 */ /* 0x000fe20000000f00 */
[----:B------:R-:W-:Y:S01]  /*126a0*/  FMUL.FTZ R13, R0, R197 ;  /* 0x000000c5000d7220 */ /* 0x000fe20000410000 */
[----:B------:R4:W-:Y:S01]  /*126b0*/  MUFU.EX2 R169, R17 ;  /* 0x0000001100a97308 */ /* 0x0009e20000000800 */
        /* <DEDUP_REMOVED lines=9> */
[----:B------:R-:W5:Y:S01]  /*12750*/  MUFU.EX2 R173, R67 ;  /* 0x0000004300ad7308 */ /* 0x000f620000000800 */
[----:B------:R-:W-:Y:S01]  /*12760*/  FMUL.FTZ R29, R0, R189 ;  /* 0x000000bd001d7220 */ /* 0x000fe20000410000 */
[----:B------:R-:W-:Y:S01]  /*12770*/  MOV R203, R138 ;  /* 0x0000008a00cb7202 */ /* 0x000fe20000000f00 */
[C---:B------:R-:W-:Y:S01]  /*12780*/  FMUL.FTZ R30, R2.reuse, R190 ;  /* 0x000000be021e7220 */ /* 0x040fe20000410000 */
[----:B-1----:R-:W-:Y:S01]  /*12790*/  LDSM.16.MT88.4 R52, [R236+0x100] ;  /* 0x00010000ec34783b */ /* 0x002fe20000004200 */
[----:B------:R-:W-:Y:S01]  /*127a0*/  FMUL.FTZ R31, R2, R191 ;  /* 0x000000bf021f7220 */ /* 0x000fe20000410000 */
[----:B------:R-:W-:Y:S01]  /*127b0*/  MOV R191, R35 ;  /* 0x0000002300bf7202 */ /* 0x000fe20000000f00 */
[----:B------:R-:W-:Y:S02]  /*127c0*/  FMUL.FTZ R35, R3, R163 ;  /* 0x000000a303237220 */ /* 0x000fe40000410000 */
[C---:B------:R-:W-:Y:S01]  /*127d0*/  FMUL.FTZ R32, R132.reuse, R160 ;  /* 0x000000a084207220 */ /* 0x040fe20000410000 */
[----:B------:R-:W1:Y:S01]  /*127e0*/  MUFU.EX2 R168, R16 ;  /* 0x0000001000a87308 */ /* 0x000e620000000800 */
[C---:B------:R-:W-:Y:S02]  /*127f0*/  FMUL.FTZ R33, R132.reuse, R161 ;  /* 0x000000a184217220 */ /* 0x040fe40000410000 */
[C---:B------:R-:W-:Y:S02]  /*12800*/  FMUL.FTZ R48, R132.reuse, R148 ;  /* 0x0000009484307220 */ /* 0x040fe40000410000 */
[C---:B----4-:R-:W-:Y:S01]  /*12810*/  FMUL.FTZ R17, R132.reuse, R177 ;  /* 0x000000b184117220 */ /* 0x050fe20000410000 */
[----:B------:R-:W-:Y:S01]  /*12820*/  MOV R177, R64 ;  /* 0x0000004000b17202 */ /* 0x000fe20000000f00 */
[----:B------:R-:W-:Y:S02]  /*12830*/  FMUL.FTZ R49, R132, R149 ;  /* 0x0000009584317220 */ /* 0x000fe40000410000 */
[C---:B------:R-:W-:Y:S01]  /*12840*/  FMUL.FTZ R40, R0.reuse, R152 ;  /* 0x0000009800287220 */ /* 0x040fe20000410000 */
[----:B------:R-:W-:Y:S01]  /*12850*/  MUFU.EX2 R184, R218 ;  /* 0x000000da00b87308 */ /* 0x000fe20000000800 */
[----:B------:R-:W-:Y:S02]  /*12860*/  FMUL.FTZ R41, R0, R153 ;  /* 0x0000009900297220 */ /* 0x000fe40000410000 */
[C---:B------:R-:W-:Y:S01]  /*12870*/  FMUL.FTZ R42, R2.reuse, R154 ;  /* 0x0000009a022a7220 */ /* 0x040fe20000410000 */
[----:B-----5:R-:W-:Y:S01]  /*12880*/  F2FP.PACK_AB R146, R173, R169 ;  /* 0x000000a9ad92723e */ /* 0x020fe200000000ff */
[C---:B------:R-:W-:Y:S02]  /*12890*/  FMUL.FTZ R43, R2.reuse, R155 ;  /* 0x0000009b022b7220 */ /* 0x040fe40000410000 */
[C---:B------:R-:W-:Y:S01]  /*128a0*/  FMUL.FTZ R46, R2.reuse, R174 ;  /* 0x000000ae022e7220 */ /* 0x040fe20000410000 */
[----:B------:R-:W-:Y:S01]  /*128b0*/  LDSM.16.MT88.4 R152, [R234+0x900] ;  /* 0x00090000ea98783b */ /* 0x000fe20000004200 */
[----:B------:R-:W-:Y:S01]  /*128c0*/  FMUL.FTZ R47, R2, R175 ;  /* 0x000000af022f7220 */ /* 0x000fe20000410000 */
[----:B------:R-:W-:Y:S01]  /*128d0*/  MUFU.EX2 R139, R222 ;  /* 0x000000de008b7308 */ /* 0x000fe20000000800 */
[C---:B------:R-:W-:Y:S02]  /*128e0*/  FMUL.FTZ R64, R132.reuse, R140 ;  /* 0x0000008c84407220 */ /* 0x040fe40000410000 */
[----:B------:R-:W-:Y:S01]  /*128f0*/  FMUL.FTZ R65, R132, R141 ;  /* 0x0000008d84417220 */ /* 0x000fe20000410000 */
[----:B-1----:R-:W-:Y:S01]  /*12900*/  F2FP.PACK_AB R147, R172, R168 ;  /* 0x000000a8ac93723e */ /* 0x002fe200000000ff */
[----:B------:R-:W-:Y:S01]  /*12910*/  FMUL.FTZ R16, R132, R176 ;  /* 0x000000b084107220 */ /* 0x000fe20000410000 */
[----:B------:R-:W-:Y:S01]  /*12920*/  MOV R176, R66 ;  /* 0x0000004200b07202 */ /* 0x000fe20000000f00 */
[C---:B------:R-:W-:Y:S02]  /*12930*/  FMUL.FTZ R66, R3.reuse, R142 ;  /* 0x0000008e03427220 */ /* 0x040fe40000410000 */
[----:B------:R-:W-:Y:S01]  /*12940*/  FMUL.FTZ R67, R3, R143 ;  /* 0x0000008f03437220 */ /* 0x000fe20000410000 */
[----:B------:R-:W-:Y:S01]  /*12950*/  MUFU.EX2 R138, R221 ;  /* 0x000000dd008a7308 */ /* 0x000fe20000000800 */
[----:B------:R-:W-:Y:S01]  /*12960*/  LDSM.16.MT88.4 R140, [R233+0x2100] ;  /* 0x00210000e98c783b */ /* 0x000fe20000004200 */
        /* <DEDUP_REMOVED lines=8> */
[----:B------:R-:W-:Y:S02]  /*129f0*/  FMUL.FTZ R79, R2, R79 ;  /* 0x0000004f024f7220 */ /* 0x000fe40000410000 */
[C---:B------:R-:W-:Y:S02]  /*12a00*/  FMUL.FTZ R88, R0.reuse, R88 ;  /* 0x0000005800587220 */ /* 0x040fe40000410000 */
        /* <DEDUP_REMOVED lines=27> */
[----:B------:R-:W-:Y:S07]  /*12bc0*/  FMUL.FTZ R125, R0, R125 ;  /* 0x0000007d007d7220 */ /* 0x000fee0000410000 */
[----:B------:R-:W-:Y:S10]  /*12bd0*/  MUFU.EX2 R222, R199 ;  /* 0x000000c700de7308 */ /* 0x000ff40000000800 */
[----:B------:R-:W-:Y:S10]  /*12be0*/  MUFU.EX2 R221, R198 ;  /* 0x000000c600dd7308 */ /* 0x000ff40000000800 */
[----:B------:R-:W-:Y:S10]  /*12bf0*/  MUFU.EX2 R218, R186 ;  /* 0x000000ba00da7308 */ /* 0x000ff40000000800 */
[----:B------:R-:W1:Y:S10]  /*12c00*/  MUFU.EX2 R219, R197 ;  /* 0x000000c500db7308 */ /* 0x000e740000000800 */
[----:B------:R-:W-:Y:S10]  /*12c10*/  MUFU.EX2 R217, R196 ;  /* 0x000000c400d97308 */ /* 0x000ff40000000800 */
[----:B------:R-:W-:Y:S01]  /*12c20*/  MUFU.EX2 R216, R185 ;  /* 0x000000b900d87308 */ /* 0x000fe20000000800 */
[----:B-1----:R-:W-:Y:S09]  /*12c30*/  F2FP.PACK_AB R209, R219, R218 ;  /* 0x000000dadbd1723e */ /* 0x002ff200000000ff */
[----:B------:R-:W-:Y:S10]  /*12c40*/  MUFU.EX2 R231, R231 ;  /* 0x000000e700e77308 */ /* 0x000ff40000000800 */
[----:B------:R-:W-:Y:S01]  /*12c50*/  MUFU.EX2 R245, R245 ;  /* 0x000000f500f57308 */ /* 0x000fe20000000800 */
[----:B--2---:R-:W-:Y:S01]  /*12c60*/  FFMA.FTZ R156, R2, R5, R145 ;  /* 0x00000005029c7223 */ /* 0x004fe20000010091 */
[----:B------:R-:W-:Y:S01]  /*12c70*/  F2FP.PACK_AB R145, R159, R145 ;  /* 0x000000919f91723e */ /* 0x000fe200000000ff */
[C---:B------:R-:W-:Y:S01]  /*12c80*/  FMUL.FTZ R5, R132.reuse, R201 ;  /* 0x000000c984057220 */ /* 0x040fe20000410000 */
[----:B------:R-:W-:Y:S06]  /*12c90*/  MOV R201, R38 ;  /* 0x0000002600c97202 */ /* 0x000fec0000000f00 */
[----:B------:R-:W-:Y:S01]  /*12ca0*/  MUFU.EX2 R2, R223 ;  /* 0x000000df00027308 */ /* 0x000fe20000000800 */
[----:B------:R-:W1:Y:S01]  /*12cb0*/  LDSM.16.MT88.4 R36, [R234+0x100] ;  /* 0x00010000ea24783b */ /* 0x000e620000004200 */
[-C--:B---3--:R-:W-:Y:S08]  /*12cc0*/  HMMA.16816.F32 R4, R204, R20.reuse, R4 ;  /* 0x00000014cc04723c */ /* 0x088ff00000001804 */
[----:B------:R-:W-:Y:S01]  /*12cd0*/  MUFU.EX2 R223, R191 ;  /* 0x000000bf00df7308 */ /* 0x000fe20000000800 */
[C---:B------:R-:W-:Y:S07]  /*12ce0*/  HMMA.16816.F32 R8, R144.reuse, R20, R8 ;  /* 0x000000149008723c */ /* 0x040fee0000001808 */
[C---:B------:R-:W-:Y:S01]  /*12cf0*/  FMUL.FTZ R20, R132.reuse, R192 ;  /* 0x000000c084147220 */ /* 0x040fe20000410000 */
[-C--:B------:R-:W-:Y:S04]  /*12d00*/  HMMA.16816.F32 R12, R144, R22.reuse, R12 ;  /* 0x00000016900c723c */ /* 0x080fe8000000180c */
[C---:B------:R-:W-:Y:S01]  /*12d10*/  FMUL.FTZ R21, R132.reuse, R193 ;  /* 0x000000c184157220 */ /* 0x040fe20000410000 */
[----:B------:R-:W-:Y:S01]  /*12d20*/  MOV R192, R50 ;  /* 0x0000003200c07202 */ /* 0x000fe20000000f00 */
[C---:B------:R-:W-:Y:S01]  /*12d30*/  FMUL.FTZ R50, R3.reuse, R150 ;  /* 0x0000009603327220 */ /* 0x040fe20000410000 */
[----:B------:R-:W-:Y:S01]  /*12d40*/  MOV R193, R51 ;  /* 0x0000003300c17202 */ /* 0x000fe20000000f00 */
[C---:B------:R-:W-:Y:S01]  /*12d50*/  HMMA.16816.F32 R16, R204.reuse, R22, R16 ;  /* 0x00000016cc10723c */ /* 0x040fe20000001810 */
[----:B------:R-:W-:Y:S03]  /*12d60*/  MUFU.EX2 R160, R192 ;  /* 0x000000c000a07308 */ /* 0x000fe60000000800 */
[C---:B------:R-:W-:Y:S02]  /*12d70*/  FMUL.FTZ R51, R3.reuse, R151 ;  /* 0x0000009703337220 */ /* 0x040fe40000410000 */
[----:B------:R-:W2:Y:S01]  /*12d80*/  LDSM.16.MT88.4 R148, [R235+0x100] ;  /* 0x00010000eb94783b */ /* 0x000ea20000004200 */
[C---:B------:R-:W-:Y:S01]  /*12d90*/  FMUL.FTZ R22, R3.reuse, R194 ;  /* 0x000000c203167220 */ /* 0x040fe20000410000 */
[----:B------:R-:W-:Y:S01]  /*12da0*/  MOV R194, R34 ;  /* 0x0000002200c27202 */ /* 0x000fe20000000f00 */
[C---:B------:R-:W-:Y:S02]  /*12db0*/  FMUL.FTZ R23, R3.reuse, R195 ;  /* 0x000000c303177220 */ /* 0x040fe40000410000 */
[----:B------:R-:W-:Y:S01]  /*12dc0*/  MUFU.EX2 R161, R193 ;  /* 0x000000c100a17308 */ /* 0x000fe20000000800 */
[----:B------:R-:W-:Y:S01]  /*12dd0*/  FMUL.FTZ R34, R3, R162 ;  /* 0x000000a203227220 */ /* 0x000fe20000410000 */
[----:B------:R-:W-:Y:S03]  /*12de0*/  MOV R195, R137 ;  /* 0x0000008900c37202 */ /* 0x000fe60000000f00 */
[-C--:B-1----:R-:W-:Y:S05]  /*12df0*/  HMMA.16816.F32 R20, R204, R36.reuse, R20 ;  /* 0x00000024cc14723c */ /* 0x082fea0000001814 */
[----:B------:R-:W1:Y:S03]  /*12e00*/  MUFU.EX2 R137, R224 ;  /* 0x000000e000897308 */ /* 0x000e660000000800 */
[C---:B------:R-:W-:Y:S07]  /*12e10*/  HMMA.16816.F32 R24, R144.reuse, R36, R24 ;  /* 0x000000249018723c */ /* 0x040fee0000001818 */
[C---:B------:R-:W-:Y:S01]  /*12e20*/  FMUL.FTZ R36, R132.reuse, R180 ;  /* 0x000000b484247220 */ /* 0x040fe20000410000 */
[-C--:B------:R-:W-:Y:S01]  /*12e30*/  HMMA.16816.F32 R28, R144, R38.reuse, R28 ;  /* 0x00000026901c723c */ /* 0x080fe2000000181c */
[----:B------:R-:W-:Y:S03]  /*12e40*/  MUFU.EX2 R224, R200 ;  /* 0x000000c800e07308 */ /* 0x000fe60000000800 */
[----:B------:R-:W-:Y:S04]  /*12e50*/  FMUL.FTZ R37, R132, R181 ;  /* 0x000000b584257220 */ /* 0x000fe80000410000 */
[C---:B------:R-:W-:Y:S04]  /*12e60*/  HMMA.16816.F32 R32, R204.reuse, R38, R32 ;  /* 0x00000026cc20723c */ /* 0x040fe80000001820 */
[----:B-1----:R-:W-:Y:S01]  /*12e70*/  FADD.FTZ R0, R137, R208 ;  /* 0x000000d089007221 */ /* 0x002fe20000010000 */
[----:B------:R-:W-:Y:S02]  /*12e80*/  F2FP.PACK_AB R208, R222, R223 ;  /* 0x000000dfded0723e */ /* 0x000fe400000000ff */
[C---:B------:R-:W-:Y:S02]  /*12e90*/  FMUL.FTZ R38, R3.reuse, R182 ;  /* 0x000000b603267220 */ /* 0x040fe40000410000 */
[----:B------:R-:W-:Y:S03]  /*12ea0*/  FMUL.FTZ R39, R3, R183 ;  /* 0x000000b703277220 */ /* 0x000fe60000410000 */
[----:B------:R-:W-:Y:S04]  /*12eb0*/  FADD.FTZ R0, R2, R0 ;  /* 0x0000000002007221 */ /* 0x000fe80000010000 */
[-C--:B------:R-:W-:Y:S03]  /*12ec0*/  HMMA.16816.F32 R36, R204, R52.reuse, R36 ;  /* 0x00000034cc24723c */ /* 0x080fe60000001824 */
[----:B------:R-:W-:Y:S05]  /*12ed0*/  FADD.FTZ R0, R139, R0 ;  /* 0x000000008b007221 */ /* 0x000fea0000010000 */
[C---:B------:R-:W-:Y:S07]  /*12ee0*/  HMMA.16816.F32 R40, R144.reuse, R52, R40 ;  /* 0x000000349028723c */ /* 0x040fee0000001828 */
[C---:B------:R-:W-:Y:S01]  /*12ef0*/  FMUL.FTZ R52, R132.reuse, R164 ;  /* 0x000000a484347220 */ /* 0x040fe20000410000 */
[-C--:B------:R-:W-:Y:S04]  /*12f00*/  HMMA.16816.F32 R44, R144, R54.reuse, R44 ;  /* 0x00000036902c723c */ /* 0x080fe8000000182c */
[----:B------:R-:W-:Y:S02]  /*12f10*/  FMUL.FTZ R53, R132, R165 ;  /* 0x000000a584357220 */ /* 0x000fe40000410000 */
[----:B------:R-:W-:Y:S02]  /*12f20*/  FADD.FTZ R132, R170, R157 ;  /* 0x0000009daa847221 */ /* 0x000fe40000010000 */
[C---:B------:R-:W-:Y:S01]  /*12f30*/  HMMA.16816.F32 R48, R204.reuse, R54, R48 ;  /* 0x00000036cc30723c */ /* 0x040fe20000001830 */
[----:B------:R-:W-:Y:S06]  /*12f40*/  MUFU.EX2 R170, R246 ;  /* 0x000000f600aa7308 */ /* 0x000fec0000000800 */
[C---:B------:R-:W-:Y:S02]  /*12f50*/  FMUL.FTZ R54, R3.reuse, R166 ;  /* 0x000000a603367220 */ /* 0x040fe40000410000 */
[----:B------:R-:W-:Y:S02]  /*12f60*/  FMUL.FTZ R55, R3, R167 ;  /* 0x000000a703377220 */ /* 0x000fe40000410000 */
[----:B------:R-:W-:Y:S01]  /*12f70*/  LDSM.16.MT88.4 R164, [R234+0x3100] ;  /* 0x00310000eaa4783b */ /* 0x000fe20000004200 */
[----:B------:R-:W-:Y:S01]  /*12f80*/  FADD.FTZ R3, R169, R158 ;  /* 0x0000009ea9037221 */ /* 0x000fe20000010000 */
[----:B------:R-:W-:Y:S03]  /*12f90*/  MUFU.EX2 R246, R228 ;  /* 0x000000e400f67308 */ /* 0x000fe60000000800 */
[-C--:B--2---:R-:W-:Y:S07]  /*12fa0*/  HMMA.16816.F32 R52, R204, R148.reuse, R52 ;  /* 0x00000094cc34723c */ /* 0x084fee0000001834 */
[----:B------:R-:W-:Y:S01]  /*12fb0*/  MUFU.EX2 R169, R226 ;  /* 0x000000e200a97308 */ /* 0x000fe20000000800 */
[C---:B------:R-:W-:Y:S08]  /*12fc0*/  HMMA.16816.F32 R56, R144.reuse, R148, R56 ;  /* 0x000000949038723c */ /* 0x040ff00000001838 */
[-C--:B------:R-:W-:Y:S01]  /*12fd0*/  HMMA.16816.F32 R60, R144, R150.reuse, R60 ;  /* 0x00000096903c723c */ /* 0x080fe2000000183c */
[----:B------:R-:W1:Y:S07]  /*12fe0*/  MUFU.EX2 R226, R201 ;  /* 0x000000c900e27308 */ /* 0x000e6e0000000800 */
[C---:B------:R-:W-:Y:S01]  /*12ff0*/  HMMA.16816.F32 R64, R204.reuse, R150, R64 ;  /* 0x00000096cc40723c */ /* 0x040fe20000001840 */
[----:B------:R-:W-:Y:S02]  /*13000*/  LDSM.16.MT88.4 R148, [R233+0x900] ;  /* 0x00090000e994783b */ /* 0x000fe40000004200 */
[----:B------:R-:W-:Y:S05]  /*13010*/  MUFU.EX2 R228, R225 ;  /* 0x000000e100e47308 */ /* 0x000fea0000000800 */
[-C--:B------:R-:W-:Y:S05]  /*13020*/  HMMA.16816.F32 R68, R204, R140.reuse, R68 ;  /* 0x0000008ccc44723c */ /* 0x080fea0000001844 */
[----:B------:R-:W-:Y:S03]  /*13030*/  MUFU.EX2 R225, R202 ;  /* 0x000000ca00e17308 */ /* 0x000fe60000000800 */
[C---:B------:R-:W-:Y:S08]  /*13040*/  HMMA.16816.F32 R72, R144.reuse, R140, R72 ;  /* 0x0000008c9048723c */ /* 0x040ff00000001848 */
[-C--:B------:R-:W-:Y:S08]  /*13050*/  HMMA.16816.F32 R76, R144, R142.reuse, R76 ;  /* 0x0000008e904c723c */ /* 0x080ff0000000184c */
[C---:B------:R-:W-:Y:S01]  /*13060*/  HMMA.16816.F32 R80, R204.reuse, R142, R80 ;  /* 0x0000008ecc50723c */ /* 0x040fe20000001850 */
[----:B------:R-:W2:Y:S07]  /*13070*/  LDSM.16.MT88.4 R140, [R234+0x2100] ;  /* 0x00210000ea8c783b */ /* 0x000eae0000004200 */
[-C--:B--2---:R-:W-:Y:S08]  /*13080*/  HMMA.16816.F32 R84, R204, R140.reuse, R84 ;  /* 0x0000008ccc54723c */ /* 0x084ff00000001854 */
        /* <DEDUP_REMOVED lines=10> */
[C---:B------:R-:W-:Y:S07]  /*13130*/  HMMA.16816.F32 R120, R144.reuse, R140, R120 ;  /* 0x0000008c9078723c */ /* 0x040fee0000001878 */
[----:B------:R-:W-:Y:S01]  /*13140*/  F2FP.PACK_AB R140, R213, R214 ;  /* 0x000000d6d58c723e */ /* 0x000fe200000000ff */
[-C--:B------:R-:W-:Y:S04]  /*13150*/  HMMA.16816.F32 R124, R144, R142.reuse, R124 ;  /* 0x0000008e907c723c */ /* 0x080fe8000000187c */
[----:B------:R-:W-:Y:S03]  /*13160*/  F2FP.PACK_AB R141, R211, R212 ;  /* 0x000000d4d38d723e */ /* 0x000fe600000000ff */
[----:B------:R-:W-:Y:S01]  /*13170*/  F2FP.PACK_AB R144, R2, R137 ;  /* 0x000000890290723e */ /* 0x000fe200000000ff */
[----:B------:R-:W-:Y:S01]  /*13180*/  HMMA.16816.F32 R128, R204, R142, R128 ;  /* 0x0000008ecc80723c */ /* 0x000fe20000001880 */
[----:B------:R-:W-:Y:S03]  /*13190*/  MUFU.EX2 R204, R178 ;  /* 0x000000b200cc7308 */ /* 0x000fe60000000800 */
[C---:B------:R-:W-:Y:S01]  /*131a0*/  F2FP.PACK_AB R146, R138.reuse, R139 ;  /* 0x0000008b8a92723e */ /* 0x040fe200000000ff */
[----:B------:R-:W-:Y:S01]  /*131b0*/  FADD.FTZ R2, R138, R0 ;  /* 0x000000008a027221 */ /* 0x000fe20000010000 */
[----:B------:R-:W-:Y:S01]  /*131c0*/  F2FP.PACK_AB R145, R171, R220 ;  /* 0x000000dcab91723e */ /* 0x000fe200000000ff */
[----:B------:R-:W-:Y:S01]  /*131d0*/  FADD.FTZ R0, R159, R156 ;  /* 0x0000009c9f007221 */ /* 0x000fe20000010000 */
[----:B------:R-:W-:Y:S01]  /*131e0*/  F2FP.PACK_AB R147, R175, R184 ;  /* 0x000000b8af93723e */ /* 0x000fe200000000ff */
[----:B------:R-:W2:Y:S02]  /*131f0*/  LDSM.16.MT88.4 R156, [R236+0x900] ;  /* 0x00090000ec9c783b */ /* 0x000ea40000004200 */
[----:B------:R-:W-:Y:S01]  /*13200*/  MUFU.EX2 R206, R176 ;  /* 0x000000b000ce7308 */ /* 0x000fe20000000800 */
[----:B------:R-:W-:Y:S01]  /*13210*/  F2FP.PACK_AB R142, R188, R174 ;  /* 0x000000aebc8e723e */ /* 0x000fe200000000ff */
[----:B------:R-:W-:Y:S01]  /*13220*/  FADD.FTZ R137, R168, R0 ;  /* 0x00000000a8897221 */ /* 0x000fe20000010000 */
[----:B------:R-:W-:Y:S01]  /*13230*/  F2FP.PACK_AB R143, R189, R190 ;  /* 0x000000bebd8f723e */ /* 0x000fe200000000ff */
[-C--:B------:R-:W-:Y:S05]  /*13240*/  HMMA.16816.F32 R4, R144, R148.reuse, R4 ;  /* 0x000000949004723c */ /* 0x080fea0000001804 */
[----:B------:R-:W-:Y:S01]  /*13250*/  FADD.FTZ R137, R172, R137 ;  /* 0x00000089ac897221 */ /* 0x000fe20000010000 */
[----:B------:R-:W3:Y:S01]  /*13260*/  MUFU.EX2 R139, R195 ;  /* 0x000000c3008b7308 */ /* 0x000ee20000000800 */
[----:B-1----:R-:W-:Y:S01]  /*13270*/  F2FP.PACK_AB R207, R224, R226 ;  /* 0x000000e2e0cf723e */ /* 0x002fe200000000ff */
[C---:B------:R-:W-:Y:S08]  /*13280*/  HMMA.16816.F32 R8, R140.reuse, R148, R8 ;  /* 0x000000948c08723c */ /* 0x040ff00000001808 */
[-C--:B------:R-:W-:Y:S01]  /*13290*/  HMMA.16816.F32 R12, R140, R150.reuse, R12 ;  /* 0x000000968c0c723c */ /* 0x080fe2000000180c */
[----:B------:R-:W1:Y:S07]  /*132a0*/  MUFU.EX2 R138, R194 ;  /* 0x000000c2008a7308 */ /* 0x000e6e0000000800 */
[C---:B------:R-:W-:Y:S01]  /*132b0*/  HMMA.16816.F32 R16, R144.reuse, R150, R16 ;  /* 0x000000969010723c */ /* 0x040fe20000001810 */
[----:B------:R-:W4:Y:S02]  /*132c0*/  LDSM.16.MT88.4 R148, [R235+0x900] ;  /* 0x00090000eb94783b */ /* 0x000f240000004200 */
[----:B------:R-:W-:Y:S01]  /*132d0*/  MUFU.EX2 R168, R247 ;  /* 0x000000f700a87308 */ /* 0x000fe20000000800 */
[----:B---3--:R-:W-:Y:S04]  /*132e0*/  FADD.FTZ R0, R139, R2 ;  /* 0x000000028b007221 */ /* 0x008fe80000010000 */
[-C--:B------:R-:W-:Y:S05]  /*132f0*/  HMMA.16816.F32 R20, R144, R152.reuse, R20 ;  /* 0x000000989014723c */ /* 0x080fea0000001814 */
[----:B------:R-:W-:Y:S03]  /*13300*/  MUFU.EX2 R247, R227 ;  /* 0x000000e300f77308 */ /* 0x000fe60000000800 */
[C---:B------:R-:W-:Y:S04]  /*13310*/  HMMA.16816.F32 R24, R140.reuse, R152, R24 ;  /* 0x000000988c18723c */ /* 0x040fe80000001818 */
[----:B-1----:R-:W-:Y:S03]  /*13320*/  FADD.FTZ R0, R138, R0 ;  /* 0x000000008a007221 */ /* 0x002fe60000010000 */
[----:B------:R-:W1:Y:S01]  /*13330*/  MUFU.EX2 R227, R203 ;  /* 0x000000cb00e37308 */ /* 0x000e620000000800 */
[-C--:B------:R-:W-:Y:S04]  /*13340*/  HMMA.16816.F32 R28, R140, R154.reuse, R28 ;  /* 0x0000009a8c1c723c */ /* 0x080fe8000000181c */
[----:B------:R-:W-:Y:S04]  /*13350*/  FADD.FTZ R0, R161, R0 ;  /* 0x00000000a1007221 */ /* 0x000fe80000010000 */
[C---:B------:R-:W-:Y:S01]  /*13360*/  HMMA.16816.F32 R32, R144.reuse, R154, R32 ;  /* 0x0000009a9020723c */ /* 0x040fe20000001820 */
[----:B------:R-:W3:Y:S03]  /*13370*/  LDSM.16.MT88.4 R152, [R233+0x2900] ;  /* 0x00290000e998783b */ /* 0x000ee60000004200 */
[----:B------:R-:W-:Y:S02]  /*13380*/  FADD.FTZ R2, R160, R0 ;  /* 0x00000000a0027221 */ /* 0x000fe40000010000 */
[----:B------:R-:W-:Y:S02]  /*13390*/  FADD.FTZ R0, R173, R3 ;  /* 0x00000003ad007221 */ /* 0x000fe40000010000 */
[-C--:B--2---:R-:W-:Y:S04]  /*133a0*/  HMMA.16816.F32 R36, R144, R156.reuse, R36 ;  /* 0x0000009c9024723c */ /* 0x084fe80000001824 */
[----:B------:R-:W-:Y:S02]  /*133b0*/  FADD.FTZ R3, R220, R132 ;  /* 0x00000084dc037221 */ /* 0x000fe40000010000 */
[----:B------:R-:W-:Y:S01]  /*133c0*/  FADD.FTZ R132, R214, R0 ;  /* 0x00000000d6847221 */ /* 0x000fe20000010000 */
[----:B------:R-:W2:Y:S01]  /*133d0*/  MUFU.EX2 R220, R187 ;  /* 0x000000bb00dc7308 */ /* 0x000ea20000000800 */
[C---:B------:R-:W-:Y:S04]  /*133e0*/  HMMA.16816.F32 R40, R140.reuse, R156, R40 ;  /* 0x0000009c8c28723c */ /* 0x040fe80000001828 */
[----:B------:R-:W-:Y:S01]  /*133f0*/  FADD.FTZ R132, R213, R132 ;  /* 0x00000084d5847221 */ /* 0x000fe20000010000 */
[----:B-1----:R-:W-:Y:S01]  /*13400*/  F2FP.PACK_AB R205, R225, R227 ;  /* 0x000000e3e1cd723e */ /* 0x002fe200000000ff */
[----:B------:R-:W-:Y:S02]  /*13410*/  FADD.FTZ R3, R171, R3 ;  /* 0x00000003ab037221 */ /* 0x000fe40000010000 */
[-C--:B------:R-:W-:Y:S08]  /*13420*/  HMMA.16816.F32 R44, R140, R158.reuse, R44 ;  /* 0x0000009e8c2c723c */ /* 0x080ff0000000182c */
[C---:B------:R-:W-:Y:S01]  /*13430*/  HMMA.16816.F32 R48, R144.reuse, R158, R48 ;  /* 0x0000009e9030723c */ /* 0x040fe20000001830 */
[----:B------:R-:W1:Y:S03]  /*13440*/  LDSM.16.MT88.4 R156, [R234+0x2900] ;  /* 0x00290000ea9c783b */ /* 0x000e660000004200 */
[----:B--2---:R-:W-:Y:S04]  /*13450*/  F2FP.PACK_AB R210, R220, R221 ;  /* 0x000000dddcd2723e */ /* 0x004fe800000000ff */
[-C--:B----4-:R-:W-:Y:S08]  /*13460*/  HMMA.16816.F32 R52, R144, R148.reuse, R52 ;  /* 0x000000949034723c */ /* 0x090ff00000001834 */
        /* <DEDUP_REMOVED lines=21> */
[-C--:B------:R-:W-:Y:S07]  /*135c0*/  HMMA.16816.F32 R124, R140, R154.reuse, R124 ;  /* 0x0000009a8c7c723c */ /* 0x080fee000000187c */
[----:B------:R-:W-:Y:S01]  /*135d0*/  F2FP.PACK_AB R140, R138, R139 ;  /* 0x0000008b8a8c723e */ /* 0x000fe200000000ff */
[----:B------:R-:W-:Y:S01]  /*135e0*/  HMMA.16816.F32 R128, R144, R154, R128 ;  /* 0x0000009a9080723c */ /* 0x000fe20000001880 */
[----:B------:R-:W3:Y:S01]  /*135f0*/  LDSM.16.MT88.4 R152, [R236+0x1100] ;  /* 0x00110000ec98783b */ /* 0x000ee20000004200 */
[----:B------:R-:W4:Y:S02]  /*13600*/  MUFU.EX2 R139, R179 ;  /* 0x000000b3008b7308 */ /* 0x000f240000000800 */
[----:B------:R-:W-:Y:S02]  /*13610*/  F2FP.PACK_AB R142, R160, R161 ;  /* 0x000000a1a08e723e */ /* 0x000fe400000000ff */
[----:B------:R-:W-:Y:S02]  /*13620*/  F2FP.PACK_AB R141, R248, R249 ;  /* 0x000000f9f88d723e */ /* 0x000fe400000000ff */
[----:B------:R-:W-:Y:S01]  /*13630*/  F2FP.PACK_AB R143, R170, R168 ;  /* 0x000000a8aa8f723e */ /* 0x000fe200000000ff */
[----:B------:R-:W-:Y:S03]  /*13640*/  LDSM.16.MT88.4 R160, [R233+0x3100] ;  /* 0x00310000e9a0783b */ /* 0x000fe60000004200 */
[----:B------:R5:W2:Y:S01]  /*13650*/  MUFU.EX2 R138, R177 ;  /* 0x000000b1008a7308 */ /* 0x000aa20000000800 */
[----:B------:R-:W-:Y:S02]  /*13660*/  F2FP.PACK_AB R144, R247, R246 ;  /* 0x000000f6f790723e */ /* 0x000fe400000000ff */
[-C--:B-1----:R-:W-:Y:S05]  /*13670*/  HMMA.16816.F32 R4, R140, R156.reuse, R4 ;  /* 0x0000009c8c04723c */ /* 0x082fea0000001804 */
[----:B------:R-:W-:Y:S02]  /*13680*/  F2FP.PACK_AB R146, R230, R169 ;  /* 0x000000a9e692723e */ /* 0x000fe400000000ff */
[----:B------:R-:W-:Y:S02]  /*13690*/  F2FP.PACK_AB R145, R229, R228 ;  /* 0x000000e4e591723e */ /* 0x000fe400000000ff */
[----:B------:R-:W-:Y:S03]  /*136a0*/  F2FP.PACK_AB R147, R245, R231 ;  /* 0x000000e7f593723e */ /* 0x000fe600000000ff */
[----:B----4-:R-:W-:Y:S04]  /*136b0*/  FADD.FTZ R0, R139, R2 ;  /* 0x000000028b007221 */ /* 0x010fe80000010000 */
[C---:B------:R-:W-:Y:S04]  /*136c0*/  HMMA.16816.F32 R8, R144.reuse, R156, R8 ;  /* 0x0000009c9008723c */ /* 0x040fe80000001808 */
[C---:B------:R-:W-:Y:S01]  /*136d0*/  FADD.FTZ R0, R204.reuse, R0 ;  /* 0x00000000cc007221 */ /* 0x040fe20000010000 */
[----:B-----5:R-:W-:Y:S01]  /*136e0*/  LDSM.16.MT88.4 R176, [R233+0x1900] ;  /* 0x00190000e9b0783b */ /* 0x020fe20000004200 */
[----:B------:R-:W-:Y:S02]  /*136f0*/  F2FP.PACK_AB R204, R204, R139 ;  /* 0x0000008bcccc723e */ /* 0x000fe400000000ff */
[-C--:B------:R-:W-:Y:S04]  /*13700*/  HMMA.16816.F32 R12, R144, R158.reuse, R12 ;  /* 0x0000009e900c723c */ /* 0x080fe8000000180c */
[----:B--2---:R-:W-:Y:S01]  /*13710*/  FADD.FTZ R0, R138, R0 ;  /* 0x000000008a007221 */ /* 0x004fe20000010000 */
[----:B------:R-:W-:Y:S03]  /*13720*/  MOV R139, R170 ;  /* 0x000000aa008b7202 */ /* 0x000fe60000000f00 */
[C---:B------:R-:W-:Y:S01]  /*13730*/  HMMA.16816.F32 R16, R140.reuse, R158, R16 ;  /* 0x0000009e8c10723c */ /* 0x040fe20000001810 */
[----:B------:R-:W1:Y:S03]  /*13740*/  LDSM.16.MT88.4 R156, [R235+0x1100] ;  /* 0x00110000eb9c783b */ /* 0x000e660000004200 */
[C---:B------:R-:W-:Y:S01]  /*13750*/  FADD.FTZ R0, R206.reuse, R0 ;  /* 0x00000000ce007221 */ /* 0x040fe20000010000 */
[----:B------:R-:W-:Y:S02]  /*13760*/  F2FP.PACK_AB R206, R206, R138 ;  /* 0x0000008acece723e */ /* 0x000fe400000000ff */
[----:B------:R-:W-:Y:S01]  /*13770*/  MOV R138, R169 ;  /* 0x000000a9008a7202 */ /* 0x000fe20000000f00 */
[-C--:B------:R-:W-:Y:S01]  /*13780*/  HMMA.16816.F32 R20, R140, R148.reuse, R20 ;  /* 0x000000948c14723c */ /* 0x080fe20000001814 */
[----:B------:R2:W-:Y:S07]  /*13790*/  STL [R1+0xbc], R0 ;  /* 0x0000bc0001007387 */ /* 0x0005ee0000100800 */
[C---:B------:R-:W-:Y:S08]  /*137a0*/  HMMA.16816.F32 R24, R144.reuse, R148, R24 ;  /* 0x000000949018723c */ /* 0x040ff00000001818 */
[-C--:B------:R-:W-:Y:S08]  /*137b0*/  HMMA.16816.F32 R28, R144, R150.reuse, R28 ;  /* 0x00000096901c723c */ /* 0x080ff0000000181c */
[C---:B------:R-:W-:Y:S01]  /*137c0*/  HMMA.16816.F32 R32, R140.reuse, R150, R32 ;  /* 0x000000968c20723c */ /* 0x040fe20000001820 */
[----:B------:R-:W4:Y:S03]  /*137d0*/  LDSM.16.MT88.4 R148, [R236+0x3100] ;  /* 0x00310000ec94783b */ /* 0x000f260000004200 */
[----:B--2---:R-:W-:Y:S01]  /*137e0*/  FADD.FTZ R0, R212, R137 ;  /* 0x00000089d4007221 */ /* 0x004fe20000010000 */
[----:B------:R-:W-:Y:S03]  /*137f0*/  MOV R137, R168 ;  /* 0x000000a800897202 */ /* 0x000fe60000000f00 */
[-C--:B---3--:R-:W-:Y:S01]  /*13800*/  HMMA.16816.F32 R36, R140, R152.reuse, R36 ;  /* 0x000000988c24723c */ /* 0x088fe20000001824 */
[----:B------:R-:W-:Y:S03]  /*13810*/  LDSM.16.MT88.4 R212, [R233+0x3900] ;  /* 0x00390000e9d4783b */ /* 0x000fe60000004200 */
[----:B------:R-:W-:Y:S01]  /*13820*/  FADD.FTZ R2, R211, R0 ;  /* 0x00000000d3027221 */ /* 0x000fe20000010000 */
[----:B------:R-:W-:Y:S02]  /*13830*/  F2FP.PACK_AB R211, R216, R217 ;  /* 0x000000d9d8d3723e */ /* 0x000fe400000000ff */
[----:B------:R-:W-:Y:S01]  /*13840*/  MOV R0, R184 ;  /* 0x000000b800007202 */ /* 0x000fe20000000f00 */
[C---:B------:R-:W-:Y:S04]  /*13850*/  HMMA.16816.F32 R40, R144.reuse, R152, R40 ;  /* 0x000000989028723c */ /* 0x040fe80000001828 */
[----:B------:R-:W-:Y:S04]  /*13860*/  FADD.FTZ R0, R0, R3 ;  /* 0x0000000300007221 */ /* 0x000fe80000010000 */
[-C--:B------:R-:W-:Y:S08]  /*13870*/  HMMA.16816.F32 R44, R144, R154.reuse, R44 ;  /* 0x0000009a902c723c */ /* 0x080ff0000000182c */
[C---:B------:R-:W-:Y:S01]  /*13880*/  HMMA.16816.F32 R48, R140.reuse, R154, R48 ;  /* 0x0000009a8c30723c */ /* 0x040fe20000001830 */
[----:B------:R-:W2:Y:S07]  /*13890*/  LDSM.16.MT88.4 R152, [R235+0x3100] ;  /* 0x00310000eb98783b */ /* 0x000eae0000004200 */
[-C--:B-1----:R-:W-:Y:S08]  /*138a0*/  HMMA.16816.F32 R52, R140, R156.reuse, R52 ;  /* 0x0000009c8c34723c */ /* 0x082ff00000001834 */
[C---:B------:R-:W-:Y:S08]  /*138b0*/  HMMA.16816.F32 R56, R144.reuse, R156, R56 ;  /* 0x0000009c9038723c */ /* 0x040ff00000001838 */
[-C--:B------:R-:W-:Y:S08]  /*138c0*/  HMMA.16816.F32 R60, R144, R158.reuse, R60 ;  /* 0x0000009e903c723c */ /* 0x080ff0000000183c */
[C---:B------:R-:W-:Y:S08]  /*138d0*/  HMMA.16816.F32 R64, R140.reuse, R158, R64 ;  /* 0x0000009e8c40723c */ /* 0x040ff00000001840 */
        /* <DEDUP_REMOVED lines=9> */
[-C--:B----4-:R-:W-:Y:S08]  /*13970*/  HMMA.16816.F32 R100, R140, R148.reuse, R100 ;  /* 0x000000948c64723c */ /* 0x090ff00000001864 */
[C---:B------:R-:W-:Y:S08]  /*13980*/  HMMA.16816.F32 R104, R144.reuse, R148, R104 ;  /* 0x000000949068723c */ /* 0x040ff00000001868 */
[-C--:B------:R-:W-:Y:S08]  /*13990*/  HMMA.16816.F32 R108, R144, R150.reuse, R108 ;  /* 0x00000096906c723c */ /* 0x080ff0000000186c */
[C---:B------:R-:W-:Y:S01]  /*139a0*/  HMMA.16816.F32 R112, R140.reuse, R150, R112 ;  /* 0x000000968c70723c */ /* 0x040fe20000001870 */
[----:B------:R-:W3:Y:S07]  /*139b0*/  LDSM.16.MT88.4 R148, [R236+0x1900] ;  /* 0x00190000ec94783b */ /* 0x000eee0000004200 */
[-C--:B--2---:R-:W-:Y:S08]  /*139c0*/  HMMA.16816.F32 R116, R140, R152.reuse, R116 ;  /* 0x000000988c74723c */ /* 0x084ff00000001874 */
[C---:B------:R-:W-:Y:S08]  /*139d0*/  HMMA.16816.F32 R120, R144.reuse, R152, R120 ;  /* 0x000000989078723c */ /* 0x040ff00000001878 */
[-C--:B------:R-:W-:Y:S08]  /*139e0*/  HMMA.16816.F32 R124, R144, R154.reuse, R124 ;  /* 0x0000009a907c723c */ /* 0x080ff0000000187c */
[----:B------:R-:W-:Y:S01]  /*139f0*/  HMMA.16816.F32 R128, R140, R154, R128 ;  /* 0x0000009a8c80723c */ /* 0x000fe20000001880 */
[----:B------:R-:W2:Y:S07]  /*13a00*/  LDSM.16.MT88.4 R140, [R235+0x1900] ;  /* 0x00190000eb8c783b */ /* 0x000eae0000004200 */
[-C--:B------:R-:W-:Y:S01]  /*13a10*/  HMMA.16816.F32 R200, R204, R176.reuse, R4 ;  /* 0x000000b0ccc8723c */ /* 0x080fe20000001804 */
[----:B------:R-:W4:Y:S07]  /*13a20*/  LDSM.16.MT88.4 R4, [R234+0x3900] ;  /* 0x00390000ea04783b */ /* 0x000f2e0000004200 */
[C---:B------:R-:W-:Y:S01]  /*13a30*/  HMMA.16816.F32 R184, R208.reuse, R176, R8 ;  /* 0x000000b0d0b8723c */ /* 0x040fe20000001808 */
[----:B------:R-:W5:Y:S07]  /*13a40*/  LDSM.16.MT88.4 R8, [R236+0x3900] ;  /* 0x00390000ec08783b */ /* 0x000f6e0000004200 */
[-C--:B------:R-:W-:Y:S01]  /*13a50*/  HMMA.16816.F32 R196, R208, R178.reuse, R12 ;  /* 0x000000b2d0c4723c */ /* 0x080fe2000000180c */
[----:B------:R-:W2:Y:S07]  /*13a60*/  LDSM.16.MT88.4 R12, [R235+0x3900] ;  /* 0x00390000eb0c783b */ /* 0x000eae0000004200 */
[C---:B------:R-:W-:Y:S07]  /*13a70*/  HMMA.16816.F32 R176, R204.reuse, R178, R16 ;  /* 0x000000b2ccb0723c */ /* 0x040fee0000001810 */
[----:B------:R-:W-:Y:S01]  /*13a80*/  MOV R19, R189 ;  /* 0x000000bd00137202 */ /* 0x000fe20000000f00 */
[-C--:B-1----:R-:W-:Y:S04]  /*13a90*/  HMMA.16816.F32 R192, R204, R160.reuse, R20 ;  /* 0x000000a0ccc0723c */ /* 0x082fe80000001814 */
[----:B------:R-:W-:Y:S02]  /*13aa0*/  MOV R18, R188 ;  /* 0x000000bc00127202 */ /* 0x000fe40000000f00 */
[----:B------:R-:W-:Y:S02]  /*13ab0*/  MOV R16, R190 ;  /* 0x000000be00107202 */ /* 0x000fe40000000f00 */
[C---:B------:R-:W-:Y:S04]  /*13ac0*/  HMMA.16816.F32 R168, R208.reuse, R160, R24 ;  /* 0x000000a0d0a8723c */ /* 0x040fe80000001818 */
[----:B------:R-:W-:Y:S01]  /*13ad0*/  FADD.FTZ R2, R16, R2 ;  /* 0x0000000210027221 */ /* 0x000fe20000010000 */
[----:B------:R-:W-:Y:S02]  /*13ae0*/  MOV R17, R175 ;  /* 0x000000af00117202 */ /* 0x000fe40000000f00 */
[----:B------:R-:W-:Y:S01]  /*13af0*/  MOV R23, R174 ;  /* 0x000000ae00177202 */ /* 0x000fe20000000f00 */
[-C--:B------:R-:W-:Y:S04]  /*13b00*/  HMMA.16816.F32 R188, R208, R162.reuse, R28 ;  /* 0x000000a2d0bc723c */ /* 0x080fe8000000181c */
[----:B------:R-:W-:Y:S02]  /*13b10*/  FADD.FTZ R2, R19, R2 ;  /* 0x0000000213027221 */ /* 0x000fe40000010000 */
[----:B------:R-:W-:Y:S01]  /*13b20*/  FADD.FTZ R3, R23, R132 ;  /* 0x0000008417037221 */ /* 0x000fe20000010000 */
[----:B------:R-:W-:Y:S01]  /*13b30*/  MOV R132, R136 ;  /* 0x0000008800847202 */ /* 0x000fe20000000f00 */
        /* <DEDUP_REMOVED lines=11> */
[----:B------:R-:W-:Y:S01]  /*13bf0*/  FADD.FTZ R3, R138, R3 ;  /* 0x000000038a037221 */ /* 0x000fe20000010000 */
[----:B------:R-:W-:Y:S01]  /*13c00*/  MOV R138, R134 ;  /* 0x00000086008a7202 */ /* 0x000fe20000000f00 */
[C---:B------:R-:W-:Y:S04]  /*13c10*/  HMMA.16816.F32 R148, R204.reuse, R150, R48 ;  /* 0x00000096cc94723c */ /* 0x040fe80000001830 */
[----:B------:R-:W-:Y:S02]  /*13c20*/  FADD.FTZ R2, R218, R2 ;  /* 0x00000002da027221 */ /* 0x000fe40000010000 */
[----:B------:R-:W-:Y:S02]  /*13c30*/  FADD.FTZ R3, R230, R3 ;  /* 0x00000003e6037221 */ /* 0x000fe40000010000 */
[-C--:B--2---:R-:W-:Y:S04]  /*13c40*/  HMMA.16816.F32 R164, R204, R140.reuse, R52 ;  /* 0x0000008ccca4723c */ /* 0x084fe80000001834 */
[----:B------:R-:W-:Y:S02]  /*13c50*/  FADD.FTZ R3, R223, R3 ;  /* 0x00000003df037221 */ /* 0x000fe40000010000 */
[----:B------:R-:W-:Y:S02]  /*13c60*/  FADD.FTZ R0, R17, R0 ;  /* 0x0000000011007221 */ /* 0x000fe40000010000 */
[C---:B------:R-:W-:Y:S04]  /*13c70*/  HMMA.16816.F32 R144, R208.reuse, R140, R56 ;  /* 0x0000008cd090723c */ /* 0x040fe80000001838 */
[----:B------:R-:W-:Y:S04]  /*13c80*/  FADD.FTZ R0, R249, R0 ;  /* 0x00000000f9007221 */ /* 0x000fe80000010000 */
[-C--:B------:R-:W-:Y:S04]  /*13c90*/  HMMA.16816.F32 R156, R208, R142.reuse, R60 ;  /* 0x0000008ed09c723c */ /* 0x080fe8000000183c */
[----:B------:R-:W-:Y:S04]  /*13ca0*/  FADD.FTZ R0, R248, R0 ;  /* 0x00000000f8007221 */ /* 0x000fe80000010000 */
[C---:B------:R-:W-:Y:S04]  /*13cb0*/  HMMA.16816.F32 R140, R204.reuse, R142, R64 ;  /* 0x0000008ecc8c723c */ /* 0x040fe80000001840 */
[----:B------:R-:W-:Y:S01]  /*13cc0*/  FADD.FTZ R0, R137, R0 ;  /* 0x0000000089007221 */ /* 0x000fe20000010000 */
[----:B------:R-:W-:Y:S03]  /*13cd0*/  MOV R137, R135 ;  /* 0x0000008700897202 */ /* 0x000fe60000000f00 */
[-C--:B------:R-:W-:Y:S04]  /*13ce0*/  HMMA.16816.F32 R68, R204, R212.reuse, R68 ;  /* 0x000000d4cc44723c */ /* 0x080fe80000001844 */
[----:B------:R-:W-:Y:S01]  /*13cf0*/  FADD.FTZ R0, R139, R0 ;  /* 0x000000008b007221 */ /* 0x000fe20000010000 */
[----:B------:R-:W-:Y:S03]  /*13d00*/  MOV R139, R133 ;  /* 0x00000085008b7202 */ /* 0x000fe60000000f00 */
[C---:B------:R-:W-:Y:S04]  /*13d10*/  HMMA.16816.F32 R72, R208.reuse, R212, R72 ;  /* 0x000000d4d048723c */ /* 0x040fe80000001848 */
[----:B------:R-:W-:Y:S04]  /*13d20*/  FADD.FTZ R0, R227, R0 ;  /* 0x00000000e3007221 */ /* 0x000fe80000010000 */
[-C--:B------:R-:W-:Y:S08]  /*13d30*/  HMMA.16816.F32 R76, R208, R214.reuse, R76 ;  /* 0x000000d6d04c723c */ /* 0x080ff0000000184c */
[C---:B------:R-:W-:Y:S08]  /*13d40*/  HMMA.16816.F32 R80, R204.reuse, R214, R80 ;  /* 0x000000d6cc50723c */ /* 0x040ff00000001850 */
[-C--:B----4-:R-:W-:Y:S08]  /*13d50*/  HMMA.16816.F32 R84, R204, R4.reuse, R84 ;  /* 0x00000004cc54723c */ /* 0x090ff00000001854 */
[C---:B------:R-:W-:Y:S01]  /*13d60*/  HMMA.16816.F32 R88, R208.reuse, R4, R88 ;  /* 0x00000004d058723c */ /* 0x040fe20000001858 */
[----:B------:R-:W2:Y:S06]  /*13d70*/  LDL.LU R5, [R1+0x84] ;  /* 0x0000840001057983 */ /* 0x000eac0000300800 */
[----:B------:R-:W-:Y:S01]  /*13d80*/  FADD.FTZ R4, R225, R0 ;  /* 0x00000000e1047221 */ /* 0x000fe20000010000 */
[-C--:B------:R-:W-:Y:S04]  /*13d90*/  HMMA.16816.F32 R92, R208, R6.reuse, R92 ;  /* 0x00000006d05c723c */ /* 0x080fe8000000185c */
[----:B------:R-:W-:Y:S02]  /*13da0*/  FADD.FTZ R4, R226, R4 ;  /* 0x00000004e2047221 */ /* 0x000fe40000010000 */
[----:B------:R-:W-:Y:S02]  /*13db0*/  FADD.FTZ R0, R222, R3 ;  /* 0x00000003de007221 */ /* 0x000fe40000010000 */
[C---:B------:R-:W-:Y:S01]  /*13dc0*/  HMMA.16816.F32 R96, R204.reuse, R6, R96 ;  /* 0x00000006cc60723c */ /* 0x040fe20000001860 */
[----:B------:R-:W3:Y:S03]  /*13dd0*/  LDL R6, [R1+0xc8] ;  /* 0x0000c80001067983 */ /* 0x000ee60000100800 */
[----:B------:R-:W-:Y:S02]  /*13de0*/  FADD.FTZ R4, R224, R4 ;  /* 0x00000004e0047221 */ /* 0x000fe40000010000 */
[----:B------:R-:W-:Y:S02]  /*13df0*/  FADD.FTZ R3, R219, R2 ;  /* 0x00000002db037221 */ /* 0x000fe40000010000 */
[-C--:B-----5:R-:W-:Y:S01]  /*13e00*/  HMMA.16816.F32 R100, R204, R8.reuse, R100 ;  /* 0x00000008cc64723c */ /* 0x0a0fe20000001864 */
[----:B------:R-:W-:Y:S03]  /*13e10*/  STL [R1+0xb0], R4 ;  /* 0x0000b00401007387 */ /* 0x000fe60000100800 */
[----:B------:R-:W-:Y:S02]  /*13e20*/  FADD.FTZ R2, R221, R0 ;  /* 0x00000000dd027221 */ /* 0x000fe40000010000 */
[----:B------:R-:W-:Y:S02]  /*13e30*/  FADD.FTZ R0, R217, R3 ;  /* 0x00000003d9007221 */ /* 0x000fe40000010000 */
[C---:B------:R-:W-:Y:S04]  /*13e40*/  HMMA.16816.F32 R104, R208.reuse, R8, R104 ;  /* 0x00000008d068723c */ /* 0x040fe80000001868 */
[----:B------:R-:W-:Y:S02]  /*13e50*/  FADD.FTZ R0, R216, R0 ;  /* 0x00000000d8007221 */ /* 0x000fe40000010000 */
[----:B------:R-:W-:Y:S02]  /*13e60*/  FADD.FTZ R2, R220, R2 ;  /* 0x00000002dc027221 */ /* 0x000fe40000010000 */
[-C--:B------:R-:W-:Y:S01]  /*13e70*/  HMMA.16816.F32 R108, R208, R10.reuse, R108 ;  /* 0x0000000ad06c723c */ /* 0x080fe2000000186c */
[----:B------:R1:W-:Y:S04]  /*13e80*/  STL [R1+0xb8], R0 ;  /* 0x0000b80001007387 */ /* 0x0003e80000100800 */
[----:B------:R4:W-:Y:S03]  /*13e90*/  STL [R1+0xb4], R2 ;  /* 0x0000b40201007387 */ /* 0x0009e60000100800 */
[C---:B------:R-:W-:Y:S08]  /*13ea0*/  HMMA.16816.F32 R112, R204.reuse, R10, R112 ;  /* 0x0000000acc70723c */ /* 0x040ff00000001870 */
[-C--:B------:R-:W-:Y:S08]  /*13eb0*/  HMMA.16816.F32 R116, R204, R12.reuse, R116 ;  /* 0x0000000ccc74723c */ /* 0x080ff00000001874 */
[C---:B------:R-:W-:Y:S08]  /*13ec0*/  HMMA.16816.F32 R120, R208.reuse, R12, R120 ;  /* 0x0000000cd078723c */ /* 0x040ff00000001878 */
[-C--:B------:R-:W-:Y:S08]  /*13ed0*/  HMMA.16816.F32 R124, R208, R14.reuse, R124 ;  /* 0x0000000ed07c723c */ /* 0x080ff0000000187c */
[----:B------:R-:W-:Y:S04]  /*13ee0*/  HMMA.16816.F32 R128, R204, R14, R128 ;  /* 0x0000000ecc80723c */ /* 0x000fe80000001880 */
[C---:B--2---:R-:W-:Y:S04]  /*13ef0*/  IADD3 R3, R5.reuse, -0x1, RZ ;  /* 0xffffffff05037810 */ /* 0x044fe80007ffe0ff */
[----:B-1----:R-:W-:Y:S01]  /*13f00*/  MOV R0, R3 ;  /* 0x0000000300007202 */ /* 0x002fe20000000f00 */
[----:B------:R4:W-:Y:S04]  /*13f10*/  STL [R1+0xa0], R3 ;  /* 0x0000a00301007387 */ /* 0x0009e80000100800 */
[----:B------:R4:W-:Y:S01]  /*13f20*/  STL [R1+0x84], R0 ;  /* 0x0000840001007387 */ /* 0x0009e20000100800 */
[----:B---3--:R-:W-:Y:S11]  /*13f30*/  ISETP.GT.AND P0, PT, R5, R6, PT ;  /* 0x000000060500720c */ /* 0x008ff60003f04270 */
[----:B------:R-:W-:Y:S02]  /*13f40*/  @!UPT UIADD3 URZ, URZ, URZ, URZ ;  /* 0x0000003f3f3ff290 */ /* 0x000fe4000fffe03f */
[----:B----4-:R-:W-:-:S05]  /*13f50*/  @P0 BRA `(.L_x_1939) ;  /* 0xffffab9000000947 */ /* 0x010fca000383ffff */
.L_x_1928:
[----:B-1----:R-:W2:Y:S02]  /*13f60*/  LDL R0, [R1+0xa0] ;  /* 0x0000a00001007983 */ /* 0x002ea40000100800 */
[----:B--2---:R-:W-:-:S13]  /*13f70*/  ISETP.GE.AND P0, PT, R0, RZ, PT ;  /* 0x000000ff0000720c */ /* 0x004fda0003f06270 */
[----:B------:R-:W-:Y:S05]  /*13f80*/  @!P0 BRA `(.L_x_1940) ;  /* 0x00004a7000008947 */ /* 0x000fea0003800000 */
[----:B------:R-:W2:Y:S01]  /*13f90*/  LDL.LU R2, [R1+0xc0] ;  /* 0x0000c00001027983 */ /* 0x000ea20000300800 */
[----:B------:R-:W-:Y:S01]  /*13fa0*/  IMAD.MOV.U32 R137, RZ, RZ, R135 ;  /* 0x000000ffff897224 */ /* 0x000fe200078e0087 */
[----:B------:R-:W-:Y:S01]  /*13fb0*/  MOV R139, R133 ;  /* 0x00000085008b7202 */ /* 0x000fe20000000f00 */
[----:B------:R-:W-:Y:S02]  /*13fc0*/  IMAD.MOV.U32 R132, RZ, RZ, R136 ;  /* 0x000000ffff847224 */ /* 0x000fe400078e0088 */
[----:B------:R-:W-:Y:S01]  /*13fd0*/  IMAD.MOV.U32 R138, RZ, RZ, R134 ;  /* 0x000000ffff8a7224 */ /* 0x000fe200078e0086 */
[----:B--2---:R-:W-:Y:S02]  /*13fe0*/  SHF.R.S32.HI R0, RZ, 0x1f, R2 ;  /* 0x0000001fff007819 */ /* 0x004fe40000011402 */
[C---:B------:R-:W-:Y:S02]  /*13ff0*/  ISETP.GE.AND P3, PT, R2.reuse, c[0x0][0x1d4], PT ;  /* 0x0000750002007a0c */ /* 0x040fe40003f66270 */
[----:B------:R-:W-:-:S02]  /*14000*/  SHF.L.U64.HI R3, R2, 0x1, R0 ;  /* 0x0000000102037819 */ /* 0x000fc40000010200 */
[----:B------:R-:W-:-:S03]  /*14010*/  SHF.L.U32 R0, R2, 0x1, RZ ;  /* 0x0000000102007819 */ /* 0x000fc600000006ff */
[----:B------:R1:W-:Y:S04]  /*14020*/  STL [R1+0x94], R3 ;  /* 0x0000940301007387 */ /* 0x0003e80000100800 */
[----:B------:R1:W-:Y:S02]  /*14030*/  STL [R1+0x90], R0 ;  /* 0x0000900001007387 */ /* 0x0003e40000100800 */
.L_x_1947:
        /* <DEDUP_REMOVED lines=18> */
[----:B------:R4:W1:Y:S03]  /*14160*/  LDSM.16.M88.4 R212, [R239] ;  /* 0x00000000efd4783b */ /* 0x0008660000000200 */
[----:B------:R-:W-:Y:S01]  /*14170*/  IMAD R5, R7, c[0x0][0x214], R5 ;  /* 0x0000850007057a24 */ /* 0x000fe200078e0205 */
[----:B------:R4:W1:Y:S04]  /*14180*/  LDSM.16.M88.4 R220, [R239+0x800] ;  /* 0x00080000efdc783b */ /* 0x0008680000000200 */
        /* <DEDUP_REMOVED lines=10> */
[C---:B------:R-:W-:Y:S04]  /*14230*/  IMAD.WIDE.U32 R2, R6.reuse, c[0x0][0x218], R2 ;  /* 0x0000860006027a25 */ /* 0x040fe800078e0002 */
[----:B------:R-:W-:Y:S01]  /*14240*/  IMAD R4, R6, c[0x0][0x21c], R4 ;  /* 0x0000870006047a24 */ /* 0x000fe200078e0204 */
[----:B------:R-:W-:Y:S04]  /*14250*/  IADD3 R0, P1, R8, R2, RZ ;  /* 0x0000000208007210 */ /* 0x000fe80007f3e0ff */
[C---:B------:R-:W-:Y:S02]  /*14260*/  LEA R36, P0, R0.reuse, c[0x0][0x1f8], 0x1 ;  /* 0x00007e0000247a11 */ /* 0x040fe400078008ff */
[----:B------:R-:W-:Y:S04]  /*14270*/  IADD3.X R2, R5, R3, R4, P1, !PT ;  /* 0x0000000305027210 */ /* 0x000fe80000ffe404 */
[----:B------:R-:W-:Y:S01]  /*14280*/  LEA.HI.X R0, R0, c[0x0][0x1fc], R2, 0x1, P0 ;  /* 0x00007f0000007a11 */ /* 0x000fe200000f0c02 */
[----:B------:R-:W-:-:S05]  /*14290*/  BRA.DIV ~URZ, `(.L_x_1941) ;  /* 0x0000b7027f007947 */ /* 0x000fca000b800000 */
[----:B----4-:R1:W2:Y:S02]  /*142a0*/  SHFL.IDX PT, R37, R0, RZ, 0x181f ;  /* 0x00181fff00257589 */ /* 0x0102a400000e0000 */
.L_x_2018:
[-C--:B------:R-:W-:Y:S01]  /*142b0*/  HMMA.16816.F32 R4, R64, R16.reuse, RZ ;  /* 0x000000104004723c */ /* 0x080fe200000018ff */
[----:B------:R-:W3:Y:S01]  /*142c0*/  LDL R57, [R1+0x90] ;  /* 0x0000900001397983 */ /* 0x000ee20000100800 */
[----:B------:R-:W-:Y:S03]  /*142d0*/  BSSY B0, `(.L_x_1942) ;  /* 0x00001ad000007945 */ /* 0x000fe60003800000 */
[----:B------:R-:W4:Y:S03]  /*142e0*/  LDL R56, [R1+0x94] ;  /* 0x0000940001387983 */ /* 0x000f260000100800 */
[C---:B------:R-:W-:Y:S01]  /*142f0*/  HMMA.16816.F32 R8, R60.reuse, R16, RZ ;  /* 0x000000103c08723c */ /* 0x040fe200000018ff */
[----:B------:R-:W5:Y:S04]  /*14300*/  LDL R55, [R1+0x9c] ;  /* 0x00009c0001377983 */ /* 0x000f680000100800 */
[----:B--2---:R-:W2:Y:S03]  /*14310*/  LDL R39, [R1+0xf0] ;  /* 0x0000f00001277983 */ /* 0x004ea60000100800 */
[-C--:B------:R-:W-:Y:S01]  /*14320*/  HMMA.16816.F32 R12, R60, R18.reuse, RZ ;  /* 0x000000123c0c723c */ /* 0x080fe200000018ff */
[----:B------:R-:W2:Y:S04]  /*14330*/  LDL R42, [R1+0x10c] ;  /* 0x00010c00012a7983 */ /* 0x000ea80000100800 */
[----:B------:R-:W3:Y:S03]  /*14340*/  SHFL.IDX PT, R38, R36, RZ, 0x181f ;  /* 0x00181fff24267589 */ /* 0x000ee600000e0000 */
[C---:B------:R-:W-:Y:S05]  /*14350*/  HMMA.16816.F32 R16, R64.reuse, R18, RZ ;  /* 0x000000124010723c */ /* 0x040fea00000018ff */
[----:B------:R-:W-:Y:S03]  /*14360*/  SHFL.IDX PT, R46, R36, 0x1, 0x181f ;  /* 0x00381f00242e7f89 */ /* 0x000fe600000e0000 */
[-C--:B------:R-:W-:Y:S05]  /*14370*/  HMMA.16816.F32 R20, R64, R32.reuse, RZ ;  /* 0x000000204014723c */ /* 0x080fea00000018ff */
[----:B------:R-:W-:Y:S03]  /*14380*/  SHFL.IDX PT, R41, R0, 0x1, 0x181f ;  /* 0x00381f0000297f89 */ /* 0x000fe600000e0000 */
[C---:B------:R-:W-:Y:S05]  /*14390*/  HMMA.16816.F32 R24, R60.reuse, R32, RZ ;  /* 0x000000203c18723c */ /* 0x040fea00000018ff */
[----:B------:R-:W1:Y:S03]  /*143a0*/  SHFL.IDX PT, R52, R36, 0x2, 0x181f ;  /* 0x00581f0024347f89 */ /* 0x000e6600000e0000 */
[-C--:B------:R-:W-:Y:S05]  /*143b0*/  HMMA.16816.F32 R28, R60, R34.reuse, RZ ;  /* 0x000000223c1c723c */ /* 0x080fea00000018ff */
[----:B------:R-:W1:Y:S03]  /*143c0*/  SHFL.IDX PT, R40, R0, 0x2, 0x181f ;  /* 0x00581f0000287f89 */ /* 0x000e6600000e0000 */
[C---:B------:R-:W-:Y:S05]  /*143d0*/  HMMA.16816.F32 R32, R64.reuse, R34, RZ ;  /* 0x000000224020723c */ /* 0x040fea00000018ff */
[----:B------:R1:W1:Y:S08]  /*143e0*/  SHFL.IDX PT, R54, R36, 0x3, 0x181f ;  /* 0x00781f0024367f89 */ /* 0x00027000000e0000 */
[----:B-1----:R-:W1:Y:S01]  /*143f0*/  SHFL.IDX PT, R0, R0, 0x3, 0x181f ;  /* 0x00781f0000007f89 */ /* 0x002e6200000e0000 */
[C---:B--2---:R-:W-:Y:S02]  /*14400*/  SHF.L.U64.HI R134, R39.reuse, 0x1, R42 ;  /* 0x0000000127867819 */ /* 0x044fe4000001022a */
[C---:B---3--:R-:W-:Y:S02]  /*14410*/  IADD3 R2, P1, R38.reuse, R57, RZ ;  /* 0x0000003926027210 */ /* 0x048fe40007f3e0ff */
[----:B------:R-:W-:Y:S02]  /*14420*/  SHF.L.U32 R133, R39, 0x1, RZ ;  /* 0x0000000127857819 */ /* 0x000fe400000006ff */
[C---:B----4-:R-:W-:Y:S02]  /*14430*/  IADD3.X R3, R37.reuse, R56, RZ, P1, !PT ;  /* 0x0000003825037210 */ /* 0x050fe40000ffe4ff */
[----:B------:R-:W-:Y:S02]  /*14440*/  IADD3 R38, P0, R38, R133, RZ ;  /* 0x0000008526267210 */ /* 0x000fe40007f1e0ff */
[-C--:B------:R-:W-:Y:S01]  /*14450*/  IADD3 R44, P1, R52, R57.reuse, RZ ;  /* 0x00000039342c7210 */ /* 0x080fe20007f3e0ff */
[----:B-----5:R2:W-:Y:S01]  /*14460*/  LDGSTS.E.BYPASS.LTC128B.128 [R55], [R2.64], !P3 ;  /* 0x0000000002377fae */ /* 0x0205e2000d901d46 */
[----:B------:R-:W-:Y:S02]  /*14470*/  IADD3.X R39, R37, R134, RZ, P0, !PT ;  /* 0x0000008625277210 */ /* 0x000fe400007fe4ff */
[-C--:B------:R-:W-:Y:S05]  /*14480*/  IADD3.X R45, R40, R56.reuse, RZ, P1, !PT ;  /* 0x00000038282d7210 */ /* 0x080fea0000ffe4ff */
[----:B------:R3:W-:Y:S01]  /*14490*/  LDGSTS.E.BYPASS.LTC128B.128 [R55+0x2000], [R38.64], !P5 ;  /* 0x0200000026377fae */ /* 0x0007e2000e901d46 */
[C---:B--2---:R-:W-:Y:S02]  /*144a0*/  IADD3 R2, P0, R46.reuse, R57, RZ ;  /* 0x000000392e027210 */ /* 0x044fe40007f1e0ff */
[-C--:B------:R-:W-:Y:S02]  /*144b0*/  IADD3 R46, P2, R46, R133.reuse, RZ ;  /* 0x000000852e2e7210 */ /* 0x080fe40007f5e0ff */
[C---:B------:R-:W-:Y:S02]  /*144c0*/  IADD3.X R3, R41.reuse, R56, RZ, P0, !PT ;  /* 0x0000003829037210 */ /* 0x040fe400007fe4ff */
[-C--:B------:R-:W-:Y:S01]  /*144d0*/  IADD3.X R47, R41, R134.reuse, RZ, P2, !PT ;  /* 0x00000086292f7210 */ /* 0x080fe200017fe4ff */
[-C--:B---3--:R-:W-:Y:S02]  /*144e0*/  HMMA.16816.F32 R36, R64, R48.reuse, RZ ;  /* 0x000000304024723c */ /* 0x088fe400000018ff */
[----:B------:R2:W-:Y:S01]  /*144f0*/  LDGSTS.E.BYPASS.LTC128B.128 [R55+0x800], [R2.64], !P3 ;  /* 0x0080000002377fae */ /* 0x0005e2000d901d46 */
[----:B------:R-:W-:Y:S04]  /*14500*/  IADD3 R52, P0, R52, R133, RZ ;  /* 0x0000008534347210 */ /* 0x000fe80007f1e0ff */
[----:B------:R-:W-:Y:S02]  /*14510*/  IADD3.X R53, R40, R134, RZ, P0, !PT ;  /* 0x0000008628357210 */ /* 0x000fe400007fe4ff */
[C---:B------:R-:W-:Y:S01]  /*14520*/  HMMA.16816.F32 R40, R60.reuse, R48, RZ ;  /* 0x000000303c28723c */ /* 0x040fe200000018ff */
[----:B------:R3:W-:Y:S08]  /*14530*/  LDGSTS.E.BYPASS.LTC128B.128 [R55+0x2800], [R46.64], !P5 ;  /* 0x028000002e377fae */ /* 0x0007f0000e901d46 */
        /* <DEDUP_REMOVED lines=8> */
[----:B------:R-:W-:Y:S05]  /*145c0*/  IADD3.X R53, R0, R134, RZ, P0, !PT ;  /* 0x0000008600357210 */ /* 0x000fea00007fe4ff */
        /* <DEDUP_REMOVED lines=155> */
[----:B------:R-:W-:Y:S02]  /*14f80*/  FMUL.FTZ R16, R16, c[0x0][0x320] ;  /* 0x0000c80010107a20 */ /* 0x000fe40000410000 */
[----:B------:R-:W-:Y:S02]  /*14f90*/  FMUL.FTZ R17, R17, c[0x0][0x320] ;  /* 0x0000c80011117a20 */ /* 0x000fe40000410000 */
[----:B------:R-:W-:Y:S01]  /*14fa0*/  FMUL.FTZ R18, R18, c[0x0][0x320] ;  /* 0x0000c80012127a20 */ /* 0x000fe20000410000 */
[----:B------:R3:W-:Y:S01]  /*14fb0*/  MUFU.TANH R250, R6 ;  /* 0x0000000600fa7308 */ /* 0x0007e20000002400 */
[----:B------:R-:W-:Y:S01]  /*14fc0*/  FMUL.FTZ R19, R19, c[0x0][0x320] ;  /* 0x0000c80013137a20 */ /* 0x000fe20000410000 */
[----:B--2---:R2:W-:Y:S08]  /*14fd0*/  STL [R1+0x7c], R0 ;  /* 0x00007c0001007387 */ /* 0x0045f00000100800 */
[----:B------:R-:W-:Y:S10]  /*14fe0*/  MUFU.TANH R252, R12 ;  /* 0x0000000c00fc7308 */ /* 0x000ff40000002400 */
[----:B-1----:R-:W1:Y:S01]  /*14ff0*/  MUFU.TANH R2, R10 ;  /* 0x0000000a00027308 */ /* 0x002e620000002400 */
[----:B---3--:R-:W3:Y:S09]  /*15000*/  LDSM.16.M88.4 R4, [R237+0x2800] ;  /* 0x00280000ed04783b */ /* 0x008ef20000000200 */
[----:B--2---:R-:W2:Y:S10]  /*15010*/  MUFU.TANH R0, R8 ;  /* 0x0000000800007308 */ /* 0x004eb40000002400 */
[----:B------:R-:W-:Y:S01]  /*15020*/  MUFU.TANH R251, R13 ;  /* 0x0000000d00fb7308 */ /* 0x000fe20000002400 */
[----:B-1----:R1:W-:Y:S09]  /*15030*/  STL [R1+0x78], R2 ;  /* 0x0000780201007387 */ /* 0x0023f20000100800 */
[----:B------:R-:W-:Y:S01]  /*15040*/  MUFU.TANH R248, R16 ;  /* 0x0000001000f87308 */ /* 0x000fe20000002400 */
[----:B--2---:R2:W-:Y:S09]  /*15050*/  STL [R1+0x70], R0 ;  /* 0x0000700001007387 */ /* 0x0045f20000100800 */
[----:B------:R-:W-:Y:S01]  /*15060*/  MUFU.TANH R229, R17 ;  /* 0x0000001100e57308 */ /* 0x000fe20000002400 */
[-C--:B---3--:R-:W-:Y:S09]  /*15070*/  HMMA.16816.F32 R20, R212, R4.reuse, R20 ;  /* 0x00000004d414723c */ /* 0x088ff20000001814 */
[----:B-1----:R-:W1:Y:S01]  /*15080*/  MUFU.TANH R2, R14 ;  /* 0x0000000e00027308 */ /* 0x002e620000002400 */
[C---:B------:R-:W-:Y:S09]  /*15090*/  HMMA.16816.F32 R24, R208.reuse, R4, R24 ;  /* 0x00000004d018723c */ /* 0x040ff20000001818 */
[----:B--2---:R-:W2:Y:S01]  /*150a0*/  MUFU.TANH R0, R9 ;  /* 0x0000000900007308 */ /* 0x004ea20000002400 */
[-C--:B------:R-:W-:Y:S04]  /*150b0*/  HMMA.16816.F32 R28, R208, R6.reuse, R28 ;  /* 0x00000006d01c723c */ /* 0x080fe8000000181c */
[----:B------:R-:W-:Y:S04]  /*150c0*/  FMUL.FTZ R20, R20, c[0x0][0x320] ;  /* 0x0000c80014147a20 */ /* 0x000fe80000410000 */
[C---:B------:R-:W-:Y:S01]  /*150d0*/  HMMA.16816.F32 R32, R212.reuse, R6, R32 ;  /* 0x00000006d420723c */ /* 0x040fe20000001820 */
[----:B------:R-:W-:Y:S01]  /*150e0*/  MUFU.TANH R228, R18 ;  /* 0x0000001200e47308 */ /* 0x000fe20000002400 */
[----:B------:R-:W-:Y:S02]  /*150f0*/  LDSM.16.M88.4 R4, [R237+0x3800] ;  /* 0x00380000ed04783b */ /* 0x000fe40000000200 */
[----:B------:R-:W-:Y:S02]  /*15100*/  FMUL.FTZ R21, R21, c[0x0][0x320] ;  /* 0x0000c80015157a20 */ /* 0x000fe40000410000 */
[----:B------:R-:W-:Y:S02]  /*15110*/  FMUL.FTZ R22, R22, c[0x0][0x320] ;  /* 0x0000c80016167a20 */ /* 0x000fe40000410000 */
[----:B------:R-:W-:Y:S02]  /*15120*/  FMUL.FTZ R23, R23, c[0x0][0x320] ;  /* 0x0000c80017177a20 */ /* 0x000fe40000410000 */
[----:B-1----:R1:W-:Y:S01]  /*15130*/  STL [R1+0x84], R2 ;  /* 0x0000840201007387 */ /* 0x0023e20000100800 */
[----:B------:R-:W-:Y:S01]  /*15140*/  MUFU.TANH R227, R19 ;  /* 0x0000001300e37308 */ /* 0x000fe20000002400 */
[----:B------:R-:W-:Y:S02]  /*15150*/  FMUL.FTZ R24, R24, c[0x0][0x320] ;  /* 0x0000c80018187a20 */ /* 0x000fe40000410000 */
[----:B------:R-:W-:Y:S01]  /*15160*/  FMUL.FTZ R25, R25, c[0x0][0x320] ;  /* 0x0000c80019197a20 */ /* 0x000fe20000410000 */
[----:B--2---:R2:W-:Y:S01]  /*15170*/  STL [R1+0x88], R0 ;  /* 0x0000880001007387 */ /* 0x0045e20000100800 */
        /* <DEDUP_REMOVED lines=12> */
[----:B-1----:R-:W3:Y:S06]  /*15240*/  LDL R2, [R1+0xa0] ;  /* 0x0000a00001027983 */ /* 0x002eec0000100800 */
[----:B--2---:R1:W2:Y:S10]  /*15250*/  MUFU.TANH R0, R11 ;  /* 0x0000000b00007308 */ /* 0x0042b40000002400 */
[----:B------:R-:W-:Y:S10]  /*15260*/  MUFU.TANH R246, R22 ;  /* 0x0000001600f67308 */ /* 0x000ff40000002400 */
[----:B------:R-:W-:Y:S01]  /*15270*/  MUFU.TANH R231, R23 ;  /* 0x0000001700e77308 */ /* 0x000fe20000002400 */
[----:B-1----:R-:W1:Y:S01]  /*15280*/  LDSM.16.M88.4 R8, [R237+0x3000] ;  /* 0x00300000ed08783b */ /* 0x002e620000000200 */
[----:B------:R-:W-:Y:S08]  /*15290*/  DEPBAR.LE SB0, 0x0 ;  /* 0x000080000000791a */ /* 0x000ff00000000000 */
[----:B------:R-:W-:Y:S01]  /*152a0*/  MUFU.TANH R226, R24 ;  /* 0x0000001800e27308 */ /* 0x000fe20000002400 */
[----:B--2---:R2:W-:Y:S09]  /*152b0*/  STL [R1+0x8c], R0 ;  /* 0x00008c0001007387 */ /* 0x0045f20000100800 */
[----:B------:R-:W-:Y:S01]  /*152c0*/  MUFU.TANH R224, R25 ;  /* 0x0000001900e07308 */ /* 0x000fe20000002400 */
[----:B------:R-:W-:Y:S09]  /*152d0*/  BAR.SYNC.DEFER_BLOCKING 0x0 ;  /* 0x0000000000007b1d */ /* 0x000ff20000010000 */
[----:B------:R-:W-:Y:S10]  /*152e0*/  MUFU.TANH R230, R26 ;  /* 0x0000001a00e67308 */ /* 0x000ff40000002400 */
[----:B--2---:R-:W2:Y:S01]  /*152f0*/  MUFU.TANH R0, R15 ;  /* 0x0000000f00007308 */ /* 0x004ea20000002400 */
[-C--:B-1----:R-:W-:Y:S09]  /*15300*/  HMMA.16816.F32 R36, R212, R8.reuse, R36 ;  /* 0x00000008d424723c */ /* 0x082ff20000001824 */
[----:B------:R-:W1:Y:S01]  /*15310*/  MUFU.TANH R225, R27 ;  /* 0x0000001b00e17308 */ /* 0x000e620000002400 */
[C---:B------:R-:W-:Y:S09]  /*15320*/  HMMA.16816.F32 R40, R208.reuse, R8, R40 ;  /* 0x00000008d028723c */ /* 0x040ff20000001828 */
[----:B------:R-:W4:Y:S01]  /*15330*/  MUFU.TANH R221, R28 ;  /* 0x0000001c00dd7308 */ /* 0x000f220000002400 */
[-C--:B------:R-:W-:Y:S01]  /*15340*/  HMMA.16816.F32 R44, R208, R10.reuse, R44 ;  /* 0x0000000ad02c723c */ /* 0x080fe2000000182c */
[----:B--2---:R2:W-:Y:S03]  /*15350*/  STL [R1+0x80], R0 ;  /* 0x0000800001007387 */ /* 0x0045e60000100800 */
[----:B------:R-:W-:Y:S04]  /*15360*/  FMUL.FTZ R36, R36, c[0x0][0x320] ;  /* 0x0000c80024247a20 */ /* 0x000fe80000410000 */
        /* <DEDUP_REMOVED lines=8> */
[C---:B------:R-:W-:Y:S05]  /*153f0*/  HMMA.16816.F32 R56, R208.reuse, R4, R56 ;  /* 0x00000004d038723c */ /* 0x040fea0000001838 */
[----:B------:R2:W2:Y:S03]  /*15400*/  MUFU.TANH R222, R31 ;  /* 0x0000001f00de7308 */ /* 0x0004a60000002400 */
[-C--:B------:R-:W-:Y:S04]  /*15410*/  HMMA.16816.F32 R60, R208, R6.reuse, R60 ;  /* 0x00000006d03c723c */ /* 0x080fe8000000183c */
[----:B-----5:R-:W-:Y:S02]  /*15420*/  FMUL.FTZ R29, R49, c[0x0][0x320] ;  /* 0x0000c800311d7a20 */ /* 0x020fe40000410000 */
[----:B------:R-:W-:Y:S01]  /*15430*/  FMUL.FTZ R28, R51, c[0x0][0x320] ;  /* 0x0000c800331c7a20 */ /* 0x000fe20000410000 */
[----:B------:R5:W3:Y:S01]  /*15440*/  MUFU.TANH R219, R32 ;  /* 0x0000002000db7308 */ /* 0x000ae20000002400 */
[----:B------:R-:W-:Y:S04]  /*15450*/  HMMA.16816.F32 R64, R212, R6, R64 ;  /* 0x00000006d440723c */ /* 0x000fe80000001840 */
        /* <DEDUP_REMOVED lines=24> */
[----:B------:R-:W-:Y:S03]  /*155e0*/  FMUL.FTZ R12, R67, c[0x0][0x320] ;  /* 0x0000c800430c7a20 */ /* 0x000fe60000410000 */
        /* <DEDUP_REMOVED lines=17> */
[----:B---3--:R-:W-:Y:S09]  /*15700*/  ISETP.GE.AND P0, PT, R2, 0x1, PT ;  /* 0x000000010200780c */ /* 0x008ff20003f06270 */
[----:B------:R-:W3:Y:S10]  /*15710*/  MUFU.TANH R30, R30 ;  /* 0x0000001e001e7308 */ /* 0x000ef40000002400 */
        /* <DEDUP_REMOVED lines=20> */
[----:B------:R-:W-:Y:S03]  /*15860*/  IMAD.MOV.U32 R6, RZ, RZ, RZ ;  /* 0x000000ffff067224 */ /* 0x000fe600078e00ff */
[----:B------:R-:W-:Y:S01]  /*15870*/  ISETP.NE.AND P0, PT, R0, c[0x0][0x2b8], PT ;  /* 0x0000ae0000007a0c */ /* 0x000fe20003f05270 */
[----:B------:R-:W3:Y:S04]  /*15880*/  LDL R3, [R1+0xec] ;  /* 0x0000ec0001037983 */ /* 0x000ee80000100800 */
[----:B------:R-:W4:Y:S04]  /*15890*/  LDL.64 R8, [R1+0xf8] ;  /* 0x0000f80001087983 */ /* 0x000f280000100a00 */
[----:B------:R-:W5:Y:S01]  /*158a0*/  LDL R135, [R1+0x104] ;  /* 0x0001040001877983 */ /* 0x000f620000100800 */
[----:B--2---:R-:W-:Y:S03]  /*158b0*/  IMAD R2, R2, 0x40, R136 ;  /* 0x0000004002027824 */ /* 0x004fe600078e0288 */
[----:B------:R-:W2:Y:S02]  /*158c0*/  S2R R136, SR_CTAID.Y ;  /* 0x0000000000887919 */ /* 0x000ea40000002600 */
[----:B---3--:R-:W-:Y:S04]  /*158d0*/  IADD3 R2, R2, -0x40, R3 ;  /* 0xffffffc002027810 */ /* 0x008fe80007ffe003 */
[----:B------:R-:W-:Y:S01]  /*158e0*/  MOV R0, R2 ;  /* 0x0000000200007202 */ /* 0x000fe20000000f00 */
[----:B------:R-:W-:Y:S05]  /*158f0*/  @P0 IMAD.HI.U32 R3, R2, c[0x0][0x2bc], RZ ;  /* 0x0000af0002030a27 */ /* 0x000fea00078e00ff */
[----:B------:R-:W-:Y:S04]  /*15900*/  @P0 SHF.R.U32.HI R0, RZ, c[0x0][0x2c0], R3 ;  /* 0x0000b000ff000a19 */ /* 0x000fe80000011603 */
[C---:B----4-:R-:W-:Y:S04]  /*15910*/  @!P6 IADD3 R3, P0, R0.reuse, R8, RZ ;  /* 0x000000080003e210 */ /* 0x050fe80007f1e0ff */
[----:B-----5:R-:W-:Y:S02]  /*15920*/  @!P6 LEA.HI.X.SX32 R5, R0, R135, 0x1, P0 ;  /* 0x000000870005e211 */ /* 0x020fe400000f0eff */
[C---:B------:R-:W-:Y:S01]  /*15930*/  @!P6 LEA R4, P0, R3.reuse, c[0x0][0x2a0], 0x2 ;  /* 0x0000a8000304ea11 */ /* 0x040fe200078010ff */
[----:B--2---:R-:W-:Y:S01]  /*15940*/  IMAD.WIDE.U32 R8, R136, c[0x0][0x1e8], RZ ;  /* 0x00007a0088087a25 */ /* 0x004fe200078e00ff */
[----:B------:R-:W2:Y:S01]  /*15950*/  S2R R135, SR_CTAID.Y ;  /* 0x0000000000877919 */ /* 0x000ea20000002600 */
[----:B------:R-:W-:Y:S02]  /*15960*/  IADD3 R0, -R0, RZ, RZ ;  /* 0x000000ff00007210 */ /* 0x000fe40007ffe1ff */
[----:B------:R-:W-:Y:S03]  /*15970*/  @!P6 LEA.HI.X R5, R3, c[0x0][0x2a4], R5, 0x2, P0 ;  /* 0x0000a9000305ea11 */ /* 0x000fe600000f1405 */
[----:B------:R-:W-:Y:S02]  /*15980*/  IMAD R7, R0, c[0x0][0x2b8], R2 ;  /* 0x0000ae0000077a24 */ /* 0x000fe400078e0202 */
[----:B------:R-:W3:Y:S02]  /*15990*/  @!P6 LDG.E R6, [R4.64] ;  /* 0x000000060406e981 */ /* 0x000ee4000c1e1900 */
[C---:B------:R-:W-:Y:S01]  /*159a0*/  IMAD.WIDE.U32 R2, R7.reuse, c[0x0][0x1e0], RZ ;  /* 0x0000780007027a25 */ /* 0x040fe200078e00ff */
[----:B------:R-:W-:Y:S01]  /*159b0*/  SHF.R.S32.HI R0, RZ, 0x1f, R7 ;  /* 0x0000001fff007819 */ /* 0x000fe20000011407 */
[----:B------:R4:W-:Y:S04]  /*159c0*/  STL [R1+0xac], R7 ;  /* 0x0000ac0701007387 */ /* 0x0009e80000100800 */
[----:B------:R-:W-:Y:S04]  /*159d0*/  IMAD R0, R0, c[0x0][0x1e0], RZ ;  /* 0x0000780000007a24 */ /* 0x000fe800078e02ff */
[----:B------:R-:W-:Y:S01]  /*159e0*/  IMAD R0, R7, c[0x0][0x1e4], R0 ;  /* 0x0000790007007a24 */ /* 0x000fe200078e0200 */
[----:B--2---:R-:W-:Y:S03]  /*159f0*/  SHF.R.S32.HI R135, RZ, 0x1f, R135 ;  /* 0x0000001fff877819 */ /* 0x004fe60000011487 */
[----:B------:R-:W-:Y:S02]  /*15a00*/  IMAD.IADD R3, R3, 0x1, R0 ;  /* 0x0000000103037824 */ /* 0x000fe400078e0200 */
[----:B------:R-:W-:Y:S04]  /*15a10*/  IMAD R135, R135, c[0x0][0x1e8], RZ ;  /* 0x00007a0087877a24 */ /* 0x000fe800078e02ff */
[----:B------:R-:W-:Y:S05]  /*15a20*/  IMAD R135, R136, c[0x0][0x1ec], R135 ;  /* 0x00007b0088877a24 */ /* 0x000fea00078e0287 */
[----:B------:R-:W-:Y:S02]  /*15a30*/  IADD3 R135, R9, R135, RZ ;  /* 0x0000008709877210 */ /* 0x000fe40007ffe0ff */
        /* <DEDUP_REMOVED lines=10> */
[----:B----4-:R2:W3:Y:S02]  /*15ae0*/  SHFL.IDX PT, R6, R0, RZ, 0x181f ;  /* 0x00181fff00067589 */ /* 0x0104e400000e0000 */
.L_x_2019:
[----:B------:R-:W-:-:S05]  /*15af0*/  BRA.DIV ~URZ, `(.L_x_1945) ;  /* 0x00009f727f007947 */ /* 0x000fca000b800000 */
[----:B-1----:R-:W4:Y:S04]  /*15b00*/  LDL R37, [R1+0x90] ;  /* 0x0000900001257983 */ /* 0x002f280000100800 */
[----:B------:R-:W5:Y:S04]  /*15b10*/  LDL R11, [R1+0x94] ;  /* 0x00009400010b7983 */ /* 0x000f680000100800 */
[----:B--2---:R-:W2:Y:S04]  /*15b20*/  LDL R10, [R1+0x98] ;  /* 0x00009800010a7983 */ /* 0x004ea80000100800 */
[----:B------:R-:W4:Y:S04]  /*15b30*/  SHFL.IDX PT, R5, R4, RZ, 0x181f ;  /* 0x00181fff04057589 */ /* 0x000f2800000e0000 */
[----:B------:R-:W1:Y:S04]  /*15b40*/  SHFL.IDX PT, R8, R4, 0x1, 0x181f ;  /* 0x00381f0004087f89 */ /* 0x000e6800000e0000 */
[----:B------:R-:W3:Y:S04]  /*15b50*/  SHFL.IDX PT, R9, R0, 0x1, 0x181f ;  /* 0x00381f0000097f89 */ /* 0x000ee800000e0000 */
[----:B------:R-:W1:Y:S04]  /*15b60*/  SHFL.IDX PT, R7, R4, 0x2, 0x181f ;  /* 0x00581f0004077f89 */ /* 0x000e6800000e0000 */
[----:B------:R-:W-:Y:S01]  /*15b70*/  SHFL.IDX PT, R4, R4, 0x3, 0x181f ;  /* 0x00781f0004047f89 */ /* 0x000fe200000e0000 */
[C---:B----4-:R-:W-:Y:S05]  /*15b80*/  IADD3 R2, P0, R5.reuse, R37, RZ ;  /* 0x0000002505027210 */ /* 0x050fea0007f1e0ff */
[C-C-:B---3-5:R-:W-:Y:S05]  /*15b90*/  IMAD.X R3, R6.reuse, 0x1, R11.reuse, P0 ;  /* 0x0000000106037824 */ /* 0x168fea00000e060b */
[----:B--2---:R2:W-:Y:S02]  /*15ba0*/  LDGSTS.E.BYPASS.LTC128B.128 [R10+0x4100], [R2.64], !P3 ;  /* 0x04100000020a7fae */ /* 0x0045e4000d901d46 */
[----:B--2---:R-:W-:Y:S02]  /*15bb0*/  IADD3 R2, P0, R5, R133, RZ ;  /* 0x0000008505027210 */ /* 0x004fe40007f1e0ff */
[----:B------:R-:W2:Y:S03]  /*15bc0*/  SHFL.IDX PT, R5, R0, 0x2, 0x181f ;  /* 0x00581f0000057f89 */ /* 0x000ea600000e0000 */
[--C-:B------:R-:W-:Y:S01]  /*15bd0*/  IMAD.X R3, R6, 0x1, R134.reuse, P0 ;  /* 0x0000000106037824 */ /* 0x100fe200000e0686 */
[----:B------:R-:W3:Y:S04]  /*15be0*/  SHFL.IDX PT, R0, R0, 0x3, 0x181f ;  /* 0x00781f0000007f89 */ /* 0x000ee800000e0000 */
[----:B------:R1:W-:Y:S02]  /*15bf0*/  LDGSTS.E.BYPASS.LTC128B.128 [R10+0x6100], [R2.64], !P5 ;  /* 0x06100000020a7fae */ /* 0x0003e4000e901d46 */
[C---:B-1----:R-:W-:Y:S02]  /*15c00*/  IADD3 R2, P0, R8.reuse, R37, RZ ;  /* 0x0000002508027210 */ /* 0x042fe40007f1e0ff */
[-C--:B------:R-:W-:Y:S03]  /*15c10*/  IADD3 R8, P2, R8, R133.reuse, RZ ;  /* 0x0000008508087210 */ /* 0x080fe60007f5e0ff */
[--C-:B------:R-:W-:Y:S01]  /*15c20*/  IMAD.X R3, R9, 0x1, R11.reuse, P0 ;  /* 0x0000000109037824 */ /* 0x100fe200000e060b */
[----:B------:R-:W-:Y:S01]  /*15c30*/  IADD3 R6, P0, R7, R133, RZ ;  /* 0x0000008507067210 */ /* 0x000fe20007f1e0ff */
[--C-:B------:R-:W-:Y:S03]  /*15c40*/  IMAD.X R9, R9, 0x1, R134.reuse, P2 ;  /* 0x0000000109097824 */ /* 0x100fe600010e0686 */
[----:B------:R1:W-:Y:S04]  /*15c50*/  LDGSTS.E.BYPASS.LTC128B.128 [R10+0x4900], [R2.64], !P3 ;  /* 0x04900000020a7fae */ /* 0x0003e8000d901d46 */
[----:B------:R4:W-:Y:S01]  /*15c60*/  LDGSTS.E.BYPASS.LTC128B.128 [R10+0x6900], [R8.64], !P5 ;  /* 0x06900000080a7fae */ /* 0x0009e2000e901d46 */
[----:B-1----:R-:W-:Y:S01]  /*15c70*/  IADD3 R2, P1, R7, R37, RZ ;  /* 0x0000002507027210 */ /* 0x002fe20007f3e0ff */
[C---:B--2---:R-:W-:Y:S04]  /*15c80*/  IMAD.X R7, R5.reuse, 0x1, R134, P0 ;  /* 0x0000000105077824 */ /* 0x044fe800000e0686 */
[----:B------:R-:W-:Y:S05]  /*15c90*/  IMAD.X R3, R5, 0x1, R11, P1 ;  /* 0x0000000105037824 */ /* 0x000fea00008e060b */
[----:B------:R4:W-:Y:S04]  /*15ca0*/  LDGSTS.E.BYPASS.LTC128B.128 [R10+0x5100], [R2.64], !P3 ;  /* 0x05100000020a7fae */ /* 0x0009e8000d901d46 */
[----:B------:R4:W-:Y:S02]  /*15cb0*/  LDGSTS.E.BYPASS.LTC128B.128 [R10+0x7100], [R6.64], !P5 ;  /* 0x07100000060a7fae */ /* 0x0009e4000e901d46 */
.L_x_2020:
[----:B---3--:R-:W2:Y:S04]  /*15cc0*/  LDL R5, [R1+0x94] ;  /* 0x0000940001057983 */ /* 0x008ea80000100800 */
[----:B----4-:R-:W3:Y:S04]  /*15cd0*/  LDL R2, [R1+0x90] ;  /* 0x0000900001027983 */ /* 0x010ee80000100800 */
[----:B------:R-:W4:Y:S02]  /*15ce0*/  LDL R3, [R1+0x98] ;  /* 0x0000980001037983 */ /* 0x000f240000100800 */
[----:B----4-:R-:W-:Y:S01]  /*15cf0*/  IMAD.MOV.U32 R6, RZ, RZ, R3 ;  /* 0x000000ffff067224 */ /* 0x010fe200078e0003 */
[C---:B---3--:R-:W-:Y:S01]  /*15d00*/  IADD3 R2, P1, R4.reuse, R2, RZ ;  /* 0x0000000204027210 */ /* 0x048fe20007f3e0ff */
[----:B--2---:R-:W-:Y:S01]  /*15d10*/  IMAD.MOV.U32 R7, RZ, RZ, R5 ;  /* 0x000000ffff077224 */ /* 0x004fe200078e0005 */
[----:B------:R-:W-:Y:S04]  /*15d20*/  IADD3 R4, P0, R4, R133, RZ ;  /* 0x0000008504047210 */ /* 0x000fe80007f1e0ff */
[C---:B------:R-:W-:Y:S01]  /*15d30*/  IADD3.X R3, R0.reuse, R7, RZ, P1, !PT ;  /* 0x0000000700037210 */ /* 0x040fe20000ffe4ff */
[----:B------:R-:W-:Y:S04]  /*15d40*/  IMAD.X R5, R0, 0x1, R134, P0 ;  /* 0x0000000100057824 */ /* 0x000fe800000e0686 */
[----:B------:R-:W-:Y:S01]  /*15d50*/  @!PT LDS RZ, [RZ] ;  /* 0x00000000fffff984 */ /* 0x000fe20000000800 */
[----:B------:R-:W-:Y:S01]  /*15d60*/  @!PT LDS RZ, [RZ] ;  /* 0x00000000fffff984 */ /* 0x000fe20000000800 */
[----:B------:R-:W-:Y:S01]  /*15d70*/  @!PT LDS RZ, [RZ] ;  /* 0x00000000fffff984 */ /* 0x000fe20000000800 */
[----:B------:R1:W-:Y:S04]  /*15d80*/  LDGSTS.E.BYPASS.LTC128B.128 [R6+0x5900], [R2.64], !P3 ;  /* 0x0590000002067fae */ /* 0x0003e8000d901d46 */
[----:B------:R1:W-:Y:S02]  /*15d90*/  LDGSTS.E.BYPASS.LTC128B.128 [R6+0x7900], [R4.64], !P5 ;  /* 0x0790000004067fae */ /* 0x0003e4000e901d46 */
.L_x_1943:
[----:B--234-:R-:W-:Y:S05]  /*15da0*/  BSYNC B0 ;  /* 0x0000000000007941 */ /* 0x01cfea0003800000 */
.L_x_1942:
[----:B-1----:R-:W-:Y:S01]  /*15db0*/  FMNMX.FTZ R2, R249, R132, !PT ;  /* 0x00000084f9027209 */ /* 0x002fe20007810000 */
[----:B------:R-:W2:Y:S01]  /*15dc0*/  LDL R3, [R1+0x70] ;  /* 0x0000700001037983 */ /* 0x000ea20000100800 */
[----:B------:R-:W-:Y:S03]  /*15dd0*/  FMNMX.FTZ R0, R250, R137, !PT ;  /* 0x00000089fa007209 */ /* 0x000fe60007810000 */
[----:B------:R-:W3:Y:S04]  /*15de0*/  LDL R4, [R1+0x78] ;  /* 0x0000780001047983 */ /* 0x000ee80000100800 */
[----:B------:R-:W4:Y:S04]  /*15df0*/  LDL R10, [R1+0x7c] ;  /* 0x00007c00010a7983 */ /* 0x000f280000100800 */
[----:B------:R-:W5:Y:S04]  /*15e00*/  LDL R9, [R1+0x74] ;  /* 0x0000740001097983 */ /* 0x000f680000100800 */
[----:B------:R-:W5:Y:S04]  /*15e10*/  LDL R8, [R1+0x88] ;  /* 0x0000880001087983 */ /* 0x000f680000100800 */
[----:B------:R-:W5:Y:S04]  /*15e20*/  LDL R5, [R1+0x8c] ;  /* 0x00008c0001057983 */ /* 0x000f680000100800 */
[----:B------:R-:W5:Y:S04]  /*15e30*/  LDL R7, [R1+0x84] ;  /* 0x0000840001077983 */ /* 0x000f680000100800 */
[----:B------:R-:W5:Y:S04]  /*15e40*/  LDL R6, [R1+0x80] ;  /* 0x0000800001067983 */ /* 0x000f680000100800 */
[----:B------:R-:W0:Y:S01]  /*15e50*/  LDGDEPBAR ;  /* 0x00000000000079af */ /* 0x000e220000000000 */
[----:B--2---:R-:W-:Y:S02]  /*15e60*/  FMNMX.FTZ R3, R3, R138, !PT ;  /* 0x0000008a03037209 */ /* 0x004fe40007810000 */
[----:B---3--:R-:W-:Y:S02]  /*15e70*/  FMNMX.FTZ R4, R4, R139, !PT ;  /* 0x0000008b04047209 */ /* 0x008fe40007810000 */
[----:B----4-:R-:W-:Y:S02]  /*15e80*/  FMNMX.FTZ R2, R10, R2, !PT ;  /* 0x000000020a027209 */ /* 0x010fe40007810000 */
        /* <DEDUP_REMOVED lines=60> */
[----:B------:R-:W1:Y:S04]  /*16250*/  SHFL.BFLY PT, R136, R4, 0x2, 0x1f ;  /* 0x0c401f0004887f89 */ /* 0x000e6800000e0000 */
[----:B------:R-:W2:Y:S04]  /*16260*/  SHFL.BFLY PT, R0, R135, 0x2, 0x1f ;  /* 0x0c401f0087007f89 */ /* 0x000ea800000e0000 */
[----:B------:R-:W3:Y:S04]  /*16270*/  SHFL.BFLY PT, R2, R134, 0x2, 0x1f ;  /* 0x0c401f0086027f89 */ /* 0x000ee800000e0000 */
[----:B------:R-:W4:Y:S01]  /*16280*/  SHFL.BFLY PT, R7, R5, 0x2, 0x1f ;  /* 0x0c401f0005077f89 */ /* 0x000f2200000e0000 */
[----:B-1----:R-:W-:Y:S02]  /*16290*/  FMNMX.FTZ R136, R4, R136, !PT ;  /* 0x0000008804887209 */ /* 0x002fe40007810000 */
[----:B--2---:R-:W-:Y:S02]  /*162a0*/  FMNMX.FTZ R135, R135, R0, !PT ;  /* 0x0000000087877209 */ /* 0x004fe40007810000 */
[----:B---3--:R-:W-:Y:S03]  /*162b0*/  FMNMX.FTZ R134, R134, R2, !PT ;  /* 0x0000000286867209 */ /* 0x008fe60007810000 */
[----:B------:R-:W1:Y:S01]  /*162c0*/  SHFL.BFLY PT, R3, R135, 0x1, 0x1f ;  /* 0x0c201f0087037f89 */ /* 0x000e6200000e0000 */
[----:B----4-:R-:W-:Y:S03]  /*162d0*/  FMNMX.FTZ R4, R5, R7, !PT ;  /* 0x0000000705047209 */ /* 0x010fe60007810000 */
[----:B------:R-:W2:Y:S04]  /*162e0*/  SHFL.BFLY PT, R2, R136, 0x1, 0x1f ;  /* 0x0c201f0088027f89 */ /* 0x000ea800000e0000 */
[----:B------:R-:W3:Y:S04]  /*162f0*/  SHFL.BFLY PT, R6, R134, 0x1, 0x1f ;  /* 0x0c201f0086067f89 */ /* 0x000ee800000e0000 */
[----:B------:R4:W4:Y:S01]  /*16300*/  SHFL.BFLY PT, R0, R4, 0x1, 0x1f ;  /* 0x0c201f0004007f89 */ /* 0x00092200000e0000 */
[----:B-1----:R-:W-:Y:S02]  /*16310*/  FMNMX.FTZ R135, R135, R3, !PT ;  /* 0x0000000387877209 */ /* 0x002fe40007810000 */
[----:B--2---:R-:W-:Y:S02]  /*16320*/  FMNMX.FTZ R136, R136, R2, !PT ;  /* 0x0000000288887209 */ /* 0x004fe40007810000 */
[----:B---3--:R-:W-:Y:S02]  /*16330*/  FMNMX.FTZ R134, R134, R6, !PT ;  /* 0x0000000686867209 */ /* 0x008fe40007810000 */
.L_x_2021:
[----:B------:R-:W2:Y:S01]  /*16340*/  LDL.LU R9, [R1+0x7c] ;  /* 0x00007c0001097983 */ /* 0x000ea20000300800 */
[----:B------:R-:W-:Y:S01]  /*16350*/  FADD.FTZ R2, -R136, R132 ;  /* 0x0000008488027221 */ /* 0x000fe20000010100 */
[----:B----4-:R-:W-:Y:S01]  /*16360*/  FMNMX.FTZ R133, R0, R4, !PT ;  /* 0x0000000400857209 */ /* 0x010fe20007810000 */
[----:B------:R-:W-:Y:S01]  /*16370*/  FMUL.FTZ R7, R136, c[0x0][0x2d0] ;  /* 0x0000b40088077a20 */ /* 0x000fe20000410000 */
[----:B------:R-:W3:Y:S01]  /*16380*/  LDL.LU R5, [R1+0x74] ;  /* 0x0000740001057983 */ /* 0x000ee20000300800 */
[----:B------:R-:W-:Y:S01]  /*16390*/  FMUL.FTZ R2, R2, c[0x0][0x2d0] ;  /* 0x0000b40002027a20 */ /* 0x000fe20000410000 */
[----:B------:R-:W-:Y:S01]  /*163a0*/  WARPSYNC 0xffffffff ;  /* 0xffffffff00007948 */ /* 0x000fe20003800000 */
[----:B------:R-:W-:Y:S01]  /*163b0*/  FMUL.FTZ R6, R135, c[0x0][0x2d0] ;  /* 0x0000b40087067a20 */ /* 0x000fe20000410000 */
[----:B------:R-:W4:Y:S01]  /*163c0*/  LDL.LU R37, [R1+0x88] ;  /* 0x0000880001257983 */ /* 0x000f220000300800 */
[----:B------:R1:W-:Y:S01]  /*163d0*/  MUFU.EX2 R3, R2 ;  /* 0x0000000200037308 */ /* 0x0003e20000000800 */
[--C-:B------:R-:W-:Y:S02]  /*163e0*/  FFMA.FTZ R10, R248, c[0x0][0x2d0], -R7.reuse ;  /* 0x0000b400f80a7a23 */ /* 0x100fe40000010807 */
[----:B------:R-:W5:Y:S01]  /*163f0*/  LDL.LU R43, [R1+0x70] ;  /* 0x00007000012b7983 */ /* 0x000f620000300800 */
[--C-:B------:R-:W-:Y:S02]  /*16400*/  FFMA.FTZ R247, R247, c[0x0][0x2d0], -R7.reuse ;  /* 0x0000b400f7f77a23 */ /* 0x100fe40000010807 */
[--C-:B------:R-:W-:Y:S01]  /*16410*/  FFMA.FTZ R245, R245, c[0x0][0x2d0], -R7.reuse ;  /* 0x0000b400f5f57a23 */ /* 0x100fe20000010807 */
[----:B------:R-:W4:Y:S01]  /*16420*/  LDL.LU R52, [R1+0x78] ;  /* 0x0000780001347983 */ /* 0x000f220000300800 */
[--C-:B------:R-:W-:Y:S02]  /*16430*/  FFMA.FTZ R219, R219, c[0x0][0x2d0], -R7.reuse ;  /* 0x0000b400dbdb7a23 */ /* 0x100fe40000010807 */
[----:B------:R1:W-:Y:S01]  /*16440*/  MUFU.EX2 R56, R10 ;  /* 0x0000000a00387308 */ /* 0x0003e20000000800 */
[----:B------:R-:W4:Y:S01]  /*16450*/  LDL.LU R49, [R1+0x8c] ;  /* 0x00008c0001317983 */ /* 0x000f220000300800 */
[--C-:B------:R-:W-:Y:S02]  /*16460*/  FFMA.FTZ R217, R217, c[0x0][0x2d0], -R7.reuse ;  /* 0x0000b400d9d97a23 */ /* 0x100fe40000010807 */
[--C-:B------:R-:W-:Y:S01]  /*16470*/  FFMA.FTZ R215, R29, c[0x0][0x2d0], -R7.reuse ;  /* 0x0000b4001dd77a23 */ /* 0x100fe20000010807 */
[----:B------:R-:W4:Y:S01]  /*16480*/  LDL.LU R48, [R1+0x84] ;  /* 0x0000840001307983 */ /* 0x000f220000300800 */
[--C-:B------:R-:W-:Y:S02]  /*16490*/  FFMA.FTZ R45, R13, c[0x0][0x2d0], -R7.reuse ;  /* 0x0000b4000d2d7a23 */ /* 0x100fe40000010807 */
[--C-:B------:R-:W-:Y:S02]  /*164a0*/  FFMA.FTZ R213, R206, c[0x0][0x2d0], -R6.reuse ;  /* 0x0000b400ced57a23 */ /* 0x100fe40000010806 */
[--C-:B------:R-:W-:Y:S01]  /*164b0*/  FFMA.FTZ R212, R204, c[0x0][0x2d0], -R6.reuse ;  /* 0x0000b400ccd47a23 */ /* 0x100fe20000010806 */
[----:B------:R-:W-:Y:S01]  /*164c0*/  MUFU.EX2 R219, R219 ;  /* 0x000000db00db7308 */ /* 0x000fe20000000800 */
[--C-:B------:R-:W-:Y:S02]  /*164d0*/  FFMA.FTZ R248, R26, c[0x0][0x2d0], -R6.reuse ;  /* 0x0000b4001af87a23 */ /* 0x100fe40000010806 */
[--C-:B-1----:R-:W-:Y:S02]  /*164e0*/  FFMA.FTZ R2, R249, c[0x0][0x2d0], -R7.reuse ;  /* 0x0000b400f9027a23 */ /* 0x102fe40000010807 */
[--C-:B------:R-:W-:Y:S02]  /*164f0*/  FFMA.FTZ R249, R27, c[0x0][0x2d0], -R7.reuse ;  /* 0x0000b4001bf97a23 */ /* 0x100fe40000010807 */
[--C-:B------:R-:W-:Y:S02]  /*16500*/  FFMA.FTZ R218, R218, c[0x0][0x2d0], -R6.reuse ;  /* 0x0000b400dada7a23 */ /* 0x100fe40000010806 */
[--C-:B------:R-:W-:Y:S01]  /*16510*/  FFMA.FTZ R216, R216, c[0x0][0x2d0], -R6.reuse ;  /* 0x0000b400d8d87a23 */ /* 0x100fe20000010806 */
[----:B------:R1:W-:Y:S01]  /*16520*/  MUFU.EX2 R42, R2 ;  /* 0x00000002002a7308 */ /* 0x0003e20000000800 */
[--C-:B------:R-:W-:Y:S02]  /*16530*/  FFMA.FTZ R246, R246, c[0x0][0x2d0], -R6.reuse ;  /* 0x0000b400f6f67a23 */ /* 0x100fe40000010806 */
[----:B------:R-:W-:Y:S02]  /*16540*/  FFMA.FTZ R10, R15, c[0x0][0x2d0], -R7 ;  /* 0x0000b4000f0a7a23 */ /* 0x000fe40000010807 */
[--C-:B------:R-:W-:Y:S02]  /*16550*/  FFMA.FTZ R231, R231, c[0x0][0x2d0], -R6.reuse ;  /* 0x0000b400e7e77a23 */ /* 0x100fe40000010806 */
[--C-:B------:R-:W-:Y:S02]  /*16560*/  FFMA.FTZ R210, R30, c[0x0][0x2d0], -R6.reuse ;  /* 0x0000b4001ed27a23 */ /* 0x100fe40000010806 */
[--C-:B------:R-:W-:Y:S01]  /*16570*/  FFMA.FTZ R209, R28, c[0x0][0x2d0], -R6.reuse ;  /* 0x0000b4001cd17a23 */ /* 0x100fe20000010806 */
[----:B------:R-:W-:Y:S01]  /*16580*/  MUFU.EX2 R246, R246 ;  /* 0x000000f600f67308 */ /* 0x000fe20000000800 */
[--C-:B------:R-:W-:Y:S02]  /*16590*/  FFMA.FTZ R46, R14, c[0x0][0x2d0], -R6.reuse ;  /* 0x0000b4000e2e7a23 */ /* 0x100fe40000010806 */
[--C-:B------:R-:W-:Y:S07]  /*165a0*/  FFMA.FTZ R47, R12, c[0x0][0x2d0], -R6.reuse ;  /* 0x0000b4000c2f7a23 */ /* 0x100fee0000010806 */
[----:B------:R-:W-:Y:S01]  /*165b0*/  MUFU.EX2 R247, R247 ;  /* 0x000000f700f77308 */ /* 0x000fe20000000800 */
[----:B-1----:R-:W-:Y:S04]  /*165c0*/  FADD.FTZ R2, -R135, R137 ;  /* 0x0000008987027221 */ /* 0x002fe80000010100 */
[----:B------:R-:W-:Y:S05]  /*165d0*/  FMUL.FTZ R2, R2, c[0x0][0x2d0] ;  /* 0x0000b40002027a20 */ /* 0x000fea0000410000 */
[----:B------:R1:W1:Y:S02]  /*165e0*/  MUFU.EX2 R8, R2 ;  /* 0x0000000200087308 */ /* 0x0002640000000800 */
[--C-:B-1----:R-:W-:Y:S02]  /*165f0*/  FFMA.FTZ R2, R250, c[0x0][0x2d0], -R6.reuse ;  /* 0x0000b400fa027a23 */ /* 0x102fe40000010806 */
[--C-:B------:R-:W-:Y:S06]  /*16600*/  FFMA.FTZ R250, R25, c[0x0][0x2d0], -R7.reuse ;  /* 0x0000b40019fa7a23 */ /* 0x100fec0000010807 */
[----:B------:R1:W-:Y:S02]  /*16610*/  MUFU.EX2 R41, R2 ;  /* 0x0000000200297308 */ /* 0x0003e40000000800 */
[--C-:B-1----:R-:W-:Y:S02]  /*16620*/  FFMA.FTZ R2, R228, c[0x0][0x2d0], -R6.reuse ;  /* 0x0000b400e4027a23 */ /* 0x102fe40000010806 */
[--C-:B------:R-:W-:Y:S06]  /*16630*/  FFMA.FTZ R228, R205, c[0x0][0x2d0], -R7.reuse ;  /* 0x0000b400cde47a23 */ /* 0x100fec0000010807 */
[----:B------:R1:W-:Y:S02]  /*16640*/  MUFU.EX2 R57, R2 ;  /* 0x0000000200397308 */ /* 0x0003e40000000800 */
[----:B-1----:R-:W-:Y:S02]  /*16650*/  FFMA.FTZ R2, R227, c[0x0][0x2d0], -R6 ;  /* 0x0000b400e3027a23 */ /* 0x002fe40000010806 */
[--C-:B------:R-:W-:Y:S06]  /*16660*/  FFMA.FTZ R227, R31, c[0x0][0x2d0], -R7.reuse ;  /* 0x0000b4001fe37a23 */ /* 0x100fec0000010807 */
[----:B------:R1:W-:Y:S02]  /*16670*/  MUFU.EX2 R58, R2 ;  /* 0x00000002003a7308 */ /* 0x0003e40000000800 */
[----:B-1----:R-:W-:Y:S04]  /*16680*/  FADD.FTZ R2, -R134, R138 ;  /* 0x0000008a86027221 */ /* 0x002fe80000010100 */
[----:B------:R-:W-:Y:S06]  /*16690*/  FMUL.FTZ R2, R2, c[0x0][0x2d0] ;  /* 0x0000b40002027a20 */ /* 0x000fec0000410000 */
[----:B------:R-:W1:Y:S01]  /*166a0*/  MUFU.EX2 R2, R2 ;  /* 0x0000000200027308 */ /* 0x000e620000000800 */
        /* <DEDUP_REMOVED lines=39> */
[C---:B-1----:R-:W-:Y:S02]  /*16920*/  FMUL.FTZ R45, R2.reuse, R173 ;  /* 0x000000ad022d7220 */ /* 0x042fe40000410000 */
        /* <DEDUP_REMOVED lines=17> */
[--C-:B--2---:R-:W-:Y:S02]  /*16a40*/  FFMA.FTZ R11, R9, c[0x0][0x2d0], -R7.reuse ;  /* 0x0000b400090b7a23 */ /* 0x104fe40000010807 */
[--C-:B------:R-:W-:Y:S02]  /*16a50*/  FFMA.FTZ R9, R229, c[0x0][0x2d0], -R7.reuse ;  /* 0x0000b400e5097a23 */ /* 0x100fe40000010807 */
[--C-:B---3--:R-:W-:Y:S01]  /*16a60*/  FFMA.FTZ R5, R5, c[0x0][0x2d0], -R6.reuse ;  /* 0x0000b40005057a23 */ /* 0x108fe20000010806 */
[----:B------:R-:W1:Y:S01]  /*16a70*/  MUFU.EX2 R44, R11 ;  /* 0x0000000b002c7308 */ /* 0x000e620000000800 */
[----:B------:R-:W-:Y:S02]  /*16a80*/  FFMA.FTZ R229, R207, c[0x0][0x2d0], -R7 ;  /* 0x0000b400cfe57a23 */ /* 0x000fe40000010807 */
[----:B------:R-:W2:Y:S01]  /*16a90*/  LDL.LU R7, [R1+0xbc] ;  /* 0x0000bc0001077983 */ /* 0x000ea20000300800 */
[C---:B------:R-:W-:Y:S02]  /*16aa0*/  FMUL.FTZ R124, R2.reuse, R124 ;  /* 0x0000007c027c7220 */ /* 0x040fe40000410000 */
[----:B------:R-:W-:Y:S04]  /*16ab0*/  FMUL.FTZ R125, R2, R125 ;  /* 0x0000007d027d7220 */ /* 0x000fe80000410000 */
[----:B------:R3:W3:Y:S10]  /*16ac0*/  MUFU.EX2 R11, R5 ;  /* 0x00000005000b7308 */ /* 0x0006f40000000800 */
[----:B------:R5:W-:Y:S01]  /*16ad0*/  MUFU.EX2 R50, R9 ;  /* 0x0000000900327308 */ /* 0x000be20000000800 */
[----:B-1----:R-:W-:Y:S01]  /*16ae0*/  F2FP.PACK_AB R140, R44, R42 ;  /* 0x0000002a2c8c723e */ /* 0x002fe200000000ff */
[----:B---3--:R-:W-:Y:S01]  /*16af0*/  FMUL.FTZ R5, R134, c[0x0][0x2d0] ;  /* 0x0000b40086057a20 */ /* 0x008fe20000410000 */
[----:B------:R-:W-:Y:S03]  /*16b00*/  F2FP.PACK_AB R141, R11, R41 ;  /* 0x000000290b8d723e */ /* 0x000fe600000000ff */
[--C-:B----4-:R-:W-:Y:S02]  /*16b10*/  FFMA.FTZ R0, R37, c[0x0][0x2d0], -R5.reuse ;  /* 0x0000b40025007a23 */ /* 0x110fe40000010805 */
[----:B------:R-:W3:Y:S01]  /*16b20*/  LDL.LU R37, [R1+0x80] ;  /* 0x0000800001257983 */ /* 0x000ee20000300800 */
[--C-:B------:R-:W-:Y:S01]  /*16b30*/  FFMA.FTZ R205, R40, c[0x0][0x2d0], -R5.reuse ;  /* 0x0000b40028cd7a23 */ /* 0x100fe20000010805 */
[----:B------:R1:W-:Y:S01]  /*16b40*/  MUFU.EX2 R138, R0 ;  /* 0x00000000008a7308 */ /* 0x0003e20000000800 */
[--C-:B------:R-:W-:Y:S01]  /*16b50*/  FFMA.FTZ R4, R251, c[0x0][0x2d0], -R5.reuse ;  /* 0x0000b400fb047a23 */ /* 0x100fe20000010805 */
[----:B------:R-:W4:Y:S01]  /*16b60*/  LDL.LU R40, [R1+0xb0] ;  /* 0x0000b00001287983 */ /* 0x000f220000300800 */
[--C-:B-----5:R-:W-:Y:S02]  /*16b70*/  FFMA.FTZ R9, R43, c[0x0][0x2d0], -R5.reuse ;  /* 0x0000b4002b097a23 */ /* 0x120fe40000010805 */
[----:B------:R-:W-:Y:S02]  /*16b80*/  FFMA.FTZ R251, R24, c[0x0][0x2d0], -R6 ;  /* 0x0000b40018fb7a23 */ /* 0x000fe40000010806 */
[----:B------:R-:W5:Y:S01]  /*16b90*/  LDSM.16.MT88.4 R24, [R233+0x100] ;  /* 0x00010000e918783b */ /* 0x000f620000004200 */
[--C-:B------:R-:W-:Y:S02]  /*16ba0*/  FFMA.FTZ R220, R220, c[0x0][0x2d0], -R5.reuse ;  /* 0x0000b400dcdc7a23 */ /* 0x100fe40000010805 */
[----:B------:R-:W1:Y:S01]  /*16bb0*/  MUFU.EX2 R55, R4 ;  /* 0x0000000400377308 */ /* 0x000e620000000800 */
[--C-:B------:R-:W-:Y:S02]  /*16bc0*/  FFMA.FTZ R226, R226, c[0x0][0x2d0], -R5.reuse ;  /* 0x0000b400e2e27a23 */ /* 0x100fe40000010805 */
[--C-:B------:R-:W-:Y:S02]  /*16bd0*/  FFMA.FTZ R224, R224, c[0x0][0x2d0], -R5.reuse ;  /* 0x0000b400e0e07a23 */ /* 0x100fe40000010805 */
[--C-:B------:R-:W-:Y:S02]  /*16be0*/  FFMA.FTZ R221, R221, c[0x0][0x2d0], -R5.reuse ;  /* 0x0000b400dddd7a23 */ /* 0x100fe40000010805 */
[--C-:B------:R-:W-:Y:S02]  /*16bf0*/  FFMA.FTZ R28, R20, c[0x0][0x2d0], -R5.reuse ;  /* 0x0000b400141c7a23 */ /* 0x100fe40000010805 */
[--C-:B------:R-:W-:Y:S01]  /*16c00*/  FFMA.FTZ R29, R19, c[0x0][0x2d0], -R5.reuse ;  /* 0x0000b400131d7a23 */ /* 0x100fe20000010805 */
[----:B------:R5:W-:Y:S01]  /*16c10*/  MUFU.EX2 R43, R9 ;  /* 0x00000009002b7308 */ /* 0x000be20000000800 */
[--C-:B------:R-:W-:Y:S02]  /*16c20*/  FFMA.FTZ R30, R16, c[0x0][0x2d0], -R5.reuse ;  /* 0x0000b400101e7a23 */ /* 0x100fe40000010805 */
[----:B------:R-:W-:Y:S02]  /*16c30*/  FFMA.FTZ R204, R36, c[0x0][0x2d0], -R5 ;  /* 0x0000b40024cc7a23 */ /* 0x000fe40000010805 */
[----:B-1----:R-:W-:Y:S02]  /*16c40*/  FADD.FTZ R0, -R133, R139 ;  /* 0x0000008b85007221 */ /* 0x002fe40000010100 */
[--C-:B------:R-:W-:Y:S02]  /*16c50*/  FFMA.FTZ R139, R35, c[0x0][0x2d0], -R5.reuse ;  /* 0x0000b400238b7a23 */ /* 0x100fe40000010805 */
[--C-:B------:R-:W-:Y:S01]  /*16c60*/  FFMA.FTZ R207, R32, c[0x0][0x2d0], -R5.reuse ;  /* 0x0000b40020cf7a23 */ /* 0x100fe20000010805 */
[----:B------:R-:W-:Y:S01]  /*16c70*/  MUFU.EX2 R226, R226 ;  /* 0x000000e200e27308 */ /* 0x000fe20000000800 */
[--C-:B------:R-:W-:Y:S02]  /*16c80*/  FFMA.FTZ R15, R22, c[0x0][0x2d0], -R5.reuse ;  /* 0x0000b400160f7a23 */ /* 0x100fe40000010805 */
[----:B------:R-:W-:Y:S01]  /*16c90*/  FMUL.FTZ R0, R0, c[0x0][0x2d0] ;  /* 0x0000b40000007a20 */ /* 0x000fe20000410000 */
[----:B------:R-:W-:Y:S01]  /*16ca0*/  MOV R166, R55 ;  /* 0x0000003700a67202 */ /* 0x000fe20000000f00 */
[----:B------:R-:W-:Y:S02]  /*16cb0*/  FMUL.FTZ R4, R133, c[0x0][0x2d0] ;  /* 0x0000b40085047a20 */ /* 0x000fe40000410000 */
[----:B------:R-:W-:Y:S02]  /*16cc0*/  FMUL.FTZ R32, R3, R160 ;  /* 0x000000a003207220 */ /* 0x000fe40000410000 */
[--C-:B------:R-:W-:Y:S01]  /*16cd0*/  FFMA.FTZ R6, R52, c[0x0][0x2d0], -R4.reuse ;  /* 0x0000b40034067a23 */ /* 0x100fe20000010804 */
[----:B------:R-:W-:Y:S01]  /*16ce0*/  MUFU.EX2 R0, R0 ;  /* 0x0000000000007308 */ /* 0x000fe20000000800 */
[--C-:B------:R-:W-:Y:S02]  /*16cf0*/  FFMA.FTZ R223, R223, c[0x0][0x2d0], -R4.reuse ;  /* 0x0000b400dfdf7a23 */ /* 0x100fe40000010804 */
[--C-:B------:R-:W-:Y:S02]  /*16d00*/  FFMA.FTZ R222, R222, c[0x0][0x2d0], -R4.reuse ;  /* 0x0000b400dede7a23 */ /* 0x100fe40000010804 */
[----:B-----5:R-:W-:Y:S02]  /*16d10*/  FFMA.FTZ R9, R252, c[0x0][0x2d0], -R5 ;  /* 0x0000b400fc097a23 */ /* 0x020fe40000010805 */
        /* <DEDUP_REMOVED lines=8> */
[----:B------:R-:W5:Y:S01]  /*16da0*/  MUFU.EX2 R51, R9 ;  /* 0x0000000900337308 */ /* 0x000f620000000800 */
[--C-:B------:R-:W-:Y:S02]  /*16db0*/  FFMA.FTZ R208, R38, c[0x0][0x2d0], -R4.reuse ;  /* 0x0000b40026d07a23 */ /* 0x100fe40000010804 */
[--C-:B------:R-:W-:Y:S02]  /*16dc0*/  FFMA.FTZ R211, R34, c[0x0][0x2d0], -R4.reuse ;  /* 0x0000b40022d37a23 */ /* 0x100fe40000010804 */
[--C-:B------:R-:W-:Y:S02]  /*16dd0*/  FFMA.FTZ R31, R23, c[0x0][0x2d0], -R4.reuse ;  /* 0x0000b400171f7a23 */ /* 0x100fe40000010804 */
[--C-:B------:R-:W-:Y:S02]  /*16de0*/  FFMA.FTZ R14, R17, c[0x0][0x2d0], -R4.reuse ;  /* 0x0000b400110e7a23 */ /* 0x100fe40000010804 */
[C---:B------:R-:W-:Y:S01]  /*16df0*/  FMUL.FTZ R21, R3.reuse, R193 ;  /* 0x000000c103157220 */ /* 0x040fe20000410000 */
[----:B------:R-:W5:Y:S01]  /*16e00*/  MUFU.EX2 R252, R5 ;  /* 0x0000000500fc7308 */ /* 0x000f620000000800 */
[C---:B------:R-:W-:Y:S01]  /*16e10*/  FMUL.FTZ R34, R8.reuse, R162 ;  /* 0x000000a208227220 */ /* 0x040fe20000410000 */
[----:B------:R-:W-:Y:S01]  /*16e20*/  MOV R162, R57 ;  /* 0x0000003900a27202 */ /* 0x000fe20000000f00 */
[----:B------:R-:W-:Y:S01]  /*16e30*/  FMUL.FTZ R35, R8, R163 ;  /* 0x000000a308237220 */ /* 0x000fe20000410000 */
[----:B------:R-:W-:Y:S01]  /*16e40*/  MOV R163, R56 ;  /* 0x0000003800a37202 */ /* 0x000fe20000000f00 */
[----:B-1----:R-:W-:Y:S01]  /*16e50*/  FFMA.FTZ R6, R48, c[0x0][0x2d0], -R4 ;  /* 0x0000b40030067a23 */ /* 0x002fe20000010804 */
[----:B------:R-:W-:Y:S01]  /*16e60*/  MOV R193, R50 ;  /* 0x0000003200c17202 */ /* 0x000fe20000000f00 */
[----:B------:R-:W-:Y:S01]  /*16e70*/  FMUL.FTZ R55, R8, R167 ;  /* 0x000000a708377220 */ /* 0x000fe20000410000 */
[----:B------:R-:W-:Y:S01]  /*16e80*/  MOV R167, R58 ;  /* 0x0000003a00a77202 */ /* 0x000fe20000000f00 */
[----:B------:R-:W-:Y:S01]  /*16e90*/  FMUL.FTZ R16, R3, R176 ;  /* 0x000000b003107220 */ /* 0x000fe20000410000 */
[----:B------:R-:W-:Y:S01]  /*16ea0*/  F2FP.PACK_AB R142, R193, R163 ;  /* 0x000000a3c18e723e */ /* 0x000fe200000000ff */
[----:B------:R-:W-:Y:S01]  /*16eb0*/  FMUL.FTZ R17, R3, R177 ;  /* 0x000000b103117220 */ /* 0x000fe20000410000 */
[----:B------:R-:W-:Y:S01]  /*16ec0*/  F2FP.PACK_AB R143, R167, R162 ;  /* 0x000000a2a78f723e */ /* 0x000fe200000000ff */
[C---:B------:R-:W-:Y:S01]  /*16ed0*/  FMUL.FTZ R20, R3.reuse, R192 ;  /* 0x000000c003147220 */ /* 0x040fe20000410000 */
[----:B-----5:R-:W-:Y:S01]  /*16ee0*/  MOV R192, R51 ;  /* 0x0000003300c07202 */ /* 0x020fe20000000f00 */
[C---:B------:R-:W-:Y:S01]  /*16ef0*/  FMUL.FTZ R33, R3.reuse, R161 ;  /* 0x000000a103217220 */ /* 0x040fe20000410000 */
[----:B------:R-:W-:Y:S01]  /*16f00*/  MOV R161, R12 ;  /* 0x0000000c00a17202 */ /* 0x000fe20000000f00 */
[C---:B------:R-:W-:Y:S01]  /*16f10*/  FMUL.FTZ R36, R3.reuse, R180 ;  /* 0x000000b403247220 */ /* 0x040fe20000410000 */
[----:B------:R-:W-:Y:S01]  /*16f20*/  MOV R176, R10 ;  /* 0x0000000a00b07202 */ /* 0x000fe20000000f00 */
[C---:B------:R-:W-:Y:S01]  /*16f30*/  FMUL.FTZ R48, R3.reuse, R148 ;  /* 0x0000009403307220 */ /* 0x040fe20000410000 */
[----:B------:R-:W-:Y:S01]  /*16f40*/  F2FP.PACK_AB R148, R138, R43 ;  /* 0x0000002b8a94723e */ /* 0x000fe200000000ff */
[C---:B------:R-:W-:Y:S01]  /*16f50*/  FMUL.FTZ R49, R3.reuse, R149 ;  /* 0x0000009503317220 */ /* 0x040fe20000410000 */
[----:B------:R-:W-:Y:S01]  /*16f60*/  LDSM.16.MT88.4 R56, [R236+0x100] ;  /* 0x00010000ec38783b */ /* 0x000fe20000004200 */
[C---:B------:R-:W-:Y:S01]  /*16f70*/  FMUL.FTZ R52, R3.reuse, R164 ;  /* 0x000000a403347220 */ /* 0x040fe20000410000 */
[----:B------:R-:W-:Y:S01]  /*16f80*/  F2FP.PACK_AB R149, R252, R137 ;  /* 0x00000089fc95723e */ /* 0x000fe200000000ff */
[C---:B------:R-:W-:Y:S01]  /*16f90*/  FMUL.FTZ R5, R3.reuse, R201 ;  /* 0x000000c903057220 */ /* 0x040fe20000410000 */
[----:B------:R-:W-:Y:S01]  /*16fa0*/  MOV R164, R13 ;  /* 0x0000000d00a47202 */ /* 0x000fe20000000f00 */
[----:B------:R-:W-:Y:S01]  /*16fb0*/  FMUL.FTZ R12, R2, R196 ;  /* 0x000000c4020c7220 */ /* 0x000fe20000410000 */
[----:B------:R-:W-:Y:S01]  /*16fc0*/  MOV R196, R43 ;  /* 0x0000002b00c47202 */ /* 0x000fe20000000f00 */
[----:B------:R-:W-:Y:S01]  /*16fd0*/  FMUL.FTZ R10, R0, R186 ;  /* 0x000000ba000a7220 */ /* 0x000fe20000410000 */
        /* <DEDUP_REMOVED lines=8> */
[----:B------:R-:W5:Y:S01]  /*17060*/  LDL.LU R186, [R1+0xb8] ;  /* 0x0000b80001ba7983 */ /* 0x000f620000300800 */
[----:B------:R-:W-:Y:S01]  /*17070*/  FMUL.FTZ R50, R8, R150 ;  /* 0x0000009608327220 */ /* 0x000fe20000410000 */
[----:B------:R-:W-:Y:S01]  /*17080*/  F2FP.PACK_AB R150, R166, R192 ;  /* 0x000000c0a696723e */ /* 0x000fe200000000ff */
[C---:B------:R-:W-:Y:S01]  /*17090*/  FMUL.FTZ R51, R8.reuse, R151 ;  /* 0x0000009708337220 */ /* 0x040fe20000410000 */
[----:B------:R-:W-:Y:S01]  /*170a0*/  MUFU.EX2 R224, R224 ;  /* 0x000000e000e07308 */ /* 0x000fe20000000800 */
[C---:B------:R-:W-:Y:S01]  /*170b0*/  FMUL.FTZ R22, R8.reuse, R194 ;  /* 0x000000c208167220 */ /* 0x040fe20000410000 */
[----:B------:R-:W-:Y:S01]  /*170c0*/  MOV R194, R31 ;  /* 0x0000001f00c27202 */ /* 0x000fe20000000f00 */
[----:B------:R-:W-:Y:S01]  /*170d0*/  FMUL.FTZ R23, R8, R195 ;  /* 0x000000c308177220 */ /* 0x000fe20000410000 */
[----:B------:R-:W-:Y:S01]  /*170e0*/  MOV R195, R15 ;  /* 0x0000000f00c37202 */ /* 0x000fe20000000f00 */
[----:B------:R-:W-:Y:S02]  /*170f0*/  FMUL.FTZ R13, R2, R197 ;  /* 0x000000c5020d7220 */ /* 0x000fe40000410000 */
[C---:B------:R-:W-:Y:S02]  /*17100*/  FMUL.FTZ R14, R0.reuse, R198 ;  /* 0x000000c6000e7220 */ /* 0x040fe40000410000 */
[----:B------:R-:W-:Y:S01]  /*17110*/  FMUL.FTZ R15, R0, R199 ;  /* 0x000000c7000f7220 */ /* 0x000fe20000410000 */
[----:B------:R-:W-:Y:S01]  /*17120*/  MUFU.EX2 R225, R225 ;  /* 0x000000e100e17308 */ /* 0x000fe20000000800 */
[C---:B------:R-:W-:Y:S01]  /*17130*/  FMUL.FTZ R28, R2.reuse, R188 ;  /* 0x000000bc021c7220 */ /* 0x040fe20000410000 */
[----:B------:R-:W-:Y:S01]  /*17140*/  MOV R199, R192 ;  /* 0x000000c000c77202 */ /* 0x000fe20000000f00 */
[----:B------:R-:W-:Y:S02]  /*17150*/  FMUL.FTZ R29, R2, R189 ;  /* 0x000000bd021d7220 */ /* 0x000fe40000410000 */
[C---:B------:R-:W-:Y:S02]  /*17160*/  FMUL.FTZ R30, R0.reuse, R190 ;  /* 0x000000be001e7220 */ /* 0x040fe40000410000 */
        /* <DEDUP_REMOVED lines=23> */
[----:B------:R-:W-:Y:S07]  /*172e0*/  FMUL.FTZ R127, R0, R127 ;  /* 0x0000007f007f7220 */ /* 0x000fee0000410000 */
[----:B------:R1:W-:Y:S10]  /*172f0*/  MUFU.EX2 R180, R216 ;  /* 0x000000d800b47308 */ /* 0x0003f40000000800 */
[----:B------:R1:W-:Y:S10]  /*17300*/  MUFU.EX2 R189, R221 ;  /* 0x000000dd00bd7308 */ /* 0x0003f40000000800 */
[----:B------:R-:W-:Y:S01]  /*17310*/  MUFU.EX2 R192, R139 ;  /* 0x0000008b00c07308 */ /* 0x000fe20000000800 */
[----:B-1----:R-:W-:Y:S09]  /*17320*/  MOV R216, R165 ;  /* 0x000000a500d87202 */ /* 0x002ff20000000f00 */
[----:B------:R-:W-:Y:S01]  /*17330*/  MUFU.EX2 R190, R228 ;  /* 0x000000e400be7308 */ /* 0x000fe20000000800 */
[----:B------:R-:W-:Y:S09]  /*17340*/  MOV R221, R176 ;  /* 0x000000b000dd7202 */ /* 0x000ff20000000f00 */
[----:B------:R-:W-:Y:S10]  /*17350*/  MUFU.EX2 R176, R249 ;  /* 0x000000f900b07308 */ /* 0x000ff40000000800 */
[----:B------:R-:W-:Y:S10]  /*17360*/  MUFU.EX2 R198, R204 ;  /* 0x000000cc00c67308 */ /* 0x000ff40000000800 */
[----:B------:R-:W-:Y:S01]  /*17370*/  MUFU.EX2 R197, R208 ;  /* 0x000000d000c57308 */ /* 0x000fe20000000800 */
[----:B--2---:R-:W-:Y:S02]  /*17380*/  FFMA.FTZ R132, R3, R7, R42 ;  /* 0x0000000703847223 */ /* 0x004fe4000001002a */
[----:B------:R-:W-:Y:S01]  /*17390*/  FMUL.FTZ R7, R8, R203 ;  /* 0x000000cb08077220 */ /* 0x000fe20000410000 */
[----:B------:R-:W-:Y:S01]  /*173a0*/  MOV R203, R47 ;  /* 0x0000002f00cb7202 */ /* 0x000fe20000000f00 */
[----:B------:R-:W-:Y:S05]  /*173b0*/  FMUL.FTZ R47, R0, R175 ;  /* 0x000000af002f7220 */ /* 0x000fea0000410000 */
[----:B------:R-:W-:Y:S01]  /*173c0*/  MUFU.EX2 R175, R206 ;  /* 0x000000ce00af7308 */ /* 0x000fe20000000800 */
[----:B---3--:R-:W-:Y:S02]  /*173d0*/  FFMA.FTZ R9, R37, c[0x0][0x2d0], -R4 ;  /* 0x0000b40025097a23 */ /* 0x008fe40000010804 */
[C---:B------:R-:W-:Y:S07]  /*173e0*/  FMUL.FTZ R4, R3.reuse, R200 ;  /* 0x000000c803047220 */ /* 0x040fee0000410000 */
[----:B------:R1:W-:Y:S01]  /*173f0*/  MUFU.EX2 R200, R6 ;  /* 0x0000000600c87308 */ /* 0x0003e20000000800 */
[----:B------:R-:W-:Y:S02]  /*17400*/  FMUL.FTZ R37, R3, R181 ;  /* 0x000000b503257220 */ /* 0x000fe40000410000 */
[C---:B----4-:R-:W-:Y:S02]  /*17410*/  FFMA.FTZ R3, R8.reuse, R40, R41 ;  /* 0x0000002808037223 */ /* 0x050fe40000010029 */
[----:B------:R-:W2:Y:S05]  /*17420*/  LDSM.16.MT88.4 R40, [R234+0x100] ;  /* 0x00010000ea28783b */ /* 0x000eaa0000004200 */
[----:B------:R-:W3:Y:S10]  /*17430*/  MUFU.EX2 R160, R9 ;  /* 0x0000000900a07308 */ /* 0x000ef40000000800 */
[----:B------:R-:W-:Y:S01]  /*17440*/  MUFU.EX2 R181, R217 ;  /* 0x000000d900b57308 */ /* 0x000fe20000000800 */
[----:B-1----:R-:W-:Y:S01]  /*17450*/  FMUL.FTZ R6, R8, R202 ;  /* 0x000000ca08067220 */ /* 0x002fe20000410000 */
[----:B------:R-:W-:Y:S01]  /*17460*/  MOV R202, R46 ;  /* 0x0000002e00ca7202 */ /* 0x000fe20000000f00 */
[----:B------:R-:W-:Y:S01]  /*17470*/  FMUL.FTZ R8, R2, R184 ;  /* 0x000000b802087220 */ /* 0x000fe20000410000 */
[----:B------:R-:W-:Y:S01]  /*17480*/  MOV R184, R11 ;  /* 0x0000000b00b87202 */ /* 0x000fe20000000f00 */
[----:B------:R-:W-:Y:S02]  /*17490*/  FMUL.FTZ R11, R0, R187 ;  /* 0x000000bb000b7220 */ /* 0x000fe40000410000 */
[----:B------:R-:W4:Y:S01]  /*174a0*/  LDL.LU R187, [R1+0xb4] ;  /* 0x0000b40001bb7983 */ /* 0x000f220000300800 */
[-C--:B------:R-:W-:Y:S05]  /*174b0*/  HMMA.16816.F32 R4, R140, R24.reuse, R4 ;  /* 0x000000188c04723c */ /* 0x080fea0000001804 */
[----:B---3--:R-:W-:Y:S01]  /*174c0*/  F2FP.PACK_AB R151, R160, R200 ;  /* 0x000000c8a097723e */ /* 0x008fe200000000ff */
[C---:B------:R-:W-:Y:S01]  /*174d0*/  FMUL.FTZ R9, R2.reuse, R185 ;  /* 0x000000b902097220 */ /* 0x040fe20000410000 */
[----:B------:R-:W-:Y:S01]  /*174e0*/  MOV R185, R44 ;  /* 0x0000002c00b97202 */ /* 0x000fe20000000f00 */
[----:B------:R-:W-:Y:S02]  /*174f0*/  FMUL.FTZ R44, R2, R172 ;  /* 0x000000ac022c7220 */ /* 0x000fe40000410000 */
[----:B------:R-:W-:Y:S02]  /*17500*/  MUFU.EX2 R172, R205 ;  /* 0x000000cd00ac7308 */ /* 0x000fe40000000800 */
[----:B------:R-:W-:Y:S01]  /*17510*/  FMUL.FTZ R46, R0, R174 ;  /* 0x000000ae002e7220 */ /* 0x000fe20000410000 */
[C---:B------:R-:W-:Y:S04]  /*17520*/  HMMA.16816.F32 R8, R148.reuse, R24, R8 ;  /* 0x000000189408723c */ /* 0x040fe80000001808 */
[----:B------:R-:W-:Y:S02]  /*17530*/  FADD.FTZ R132, R185, R132 ;  /* 0x00000084b9847221 */ /* 0x000fe40000010000 */
[----:B------:R-:W-:Y:S01]  /*17540*/  FADD.FTZ R3, R184, R3 ;  /* 0x00000003b8037221 */ /* 0x000fe20000010000 */
[----:B------:R-:W-:Y:S01]  /*17550*/  MUFU.EX2 R174, R229 ;  /* 0x000000e500ae7308 */ /* 0x000fe20000000800 */
[-C--:B------:R-:W-:Y:S04]  /*17560*/  HMMA.16816.F32 R12, R148, R26.reuse, R12 ;  /* 0x0000001a940c723c */ /* 0x080fe8000000180c */
[C---:B------:R-:W-:Y:S01]  /*17570*/  FMUL.FTZ R24, R2.reuse, R168 ;  /* 0x000000a802187220 */ /* 0x040fe20000410000 */
[----:B------:R-:W-:Y:S01]  /*17580*/  MOV R184, R193 ;  /* 0x000000c100b87202 */ /* 0x000fe20000000f00 */
[----:B------:R-:W-:Y:S02]  /*17590*/  FMUL.FTZ R25, R2, R169 ;  /* 0x000000a902197220 */ /* 0x000fe40000410000 */
[C---:B------:R-:W-:Y:S01]  /*175a0*/  HMMA.16816.F32 R16, R140.reuse, R26, R16 ;  /* 0x0000001a8c10723c */ /* 0x040fe20000001810 */
[----:B------:R1:W-:Y:S06]  /*175b0*/  MUFU.EX2 R169, R218 ;  /* 0x000000da00a97308 */ /* 0x0003ec0000000800 */
[C---:B------:R-:W-:Y:S01]  /*175c0*/  FMUL.FTZ R26, R0.reuse, R170 ;  /* 0x000000aa001a7220 */ /* 0x040fe20000410000 */
[-C--:B--2---:R-:W-:Y:S03]  /*175d0*/  HMMA.16816.F32 R20, R140, R40.reuse, R20 ;  /* 0x000000288c14723c */ /* 0x084fe60000001814 */
[----:B------:R-:W2:Y:S01]  /*175e0*/  MUFU.EX2 R168, R230 ;  /* 0x000000e600a87308 */ /* 0x000ea20000000800 */
[----:B------:R-:W-:Y:S07]  /*175f0*/  FMUL.FTZ R27, R0, R171 ;  /* 0x000000ab001b7220 */ /* 0x000fee0000410000 */
[C---:B------:R-:W-:Y:S02]  /*17600*/  HMMA.16816.F32 R24, R148.reuse, R40, R24 ;  /* 0x000000289418723c */ /* 0x040fe40000001818 */
[----:B------:R-:W3:Y:S02]  /*17610*/  MUFU.EX2 R171, R245 ;  /* 0x000000f500ab7308 */ /* 0x000ee40000000800 */
[----:B-1----:R-:W-:Y:S03]  /*17620*/  MOV R218, R202 ;  /* 0x000000ca00da7202 */ /* 0x002fe60000000f00 */
[C---:B------:R-:W-:Y:S01]  /*17630*/  FMUL.FTZ R40, R2.reuse, R152 ;  /* 0x0000009802287220 */ /* 0x040fe20000410000 */
[-C--:B------:R-:W-:Y:S04]  /*17640*/  HMMA.16816.F32 R28, R148, R42.reuse, R28 ;  /* 0x0000002a941c723c */ /* 0x080fe8000000181c */
[----:B------:R-:W-:Y:S01]  /*17650*/  FMUL.FTZ R41, R2, R153 ;  /* 0x0000009902297220 */ /* 0x000fe20000410000 */
[----:B------:R-:W-:Y:S01]  /*17660*/  MOV R202, R164 ;  /* 0x000000a400ca7202 */ /* 0x000fe20000000f00 */
[----:B------:R-:W-:Y:S02]  /*17670*/  MUFU.EX2 R249, R218 ;  /* 0x000000da00f97308 */ /* 0x000fe40000000800 */
[C---:B------:R-:W-:Y:S07]  /*17680*/  HMMA.16816.F32 R32, R140.reuse, R42, R32 ;  /* 0x0000002a8c20723c */ /* 0x040fee0000001820 */
[C---:B------:R-:W-:Y:S01]  /*17690*/  FMUL.FTZ R42, R0.reuse, R154 ;  /* 0x0000009a002a7220 */ /* 0x040fe20000410000 */
[-C--:B------:R-:W-:Y:S01]  /*176a0*/  HMMA.16816.F32 R36, R140, R56.reuse, R36 ;  /* 0x000000388c24723c */ /* 0x080fe20000001824 */
[----:B------:R-:W-:Y:S03]  /*176b0*/  MUFU.EX2 R228, R202 ;  /* 0x000000ca00e47308 */ /* 0x000fe60000000800 */
[----:B------:R-:W-:Y:S02]  /*176c0*/  FMUL.FTZ R43, R0, R155 ;  /* 0x0000009b002b7220 */ /* 0x000fe40000410000 */
[----:B------:R-:W1:Y:S05]  /*176d0*/  LDSM.16.MT88.4 R152, [R235+0x100] ;  /* 0x00010000eb98783b */ /* 0x000e6a0000004200 */
[C---:B------:R-:W-:Y:S01]  /*176e0*/  HMMA.16816.F32 R40, R148.reuse, R56, R40 ;  /* 0x000000389428723c */ /* 0x040fe20000001828 */
[----:B------:R2:W1:Y:S06]  /*176f0*/  MUFU.EX2 R170, R231 ;  /* 0x000000e700aa7308 */ /* 0x00046c0000000800 */
[C---:B------:R-:W-:Y:S01]  /*17700*/  FMUL.FTZ R56, R2.reuse, R144 ;  /* 0x0000009002387220 */ /* 0x040fe20000410000 */
[-C--:B------:R-:W-:Y:S03]  /*17710*/  HMMA.16816.F32 R44, R148, R58.reuse, R44 ;  /* 0x0000003a942c723c */ /* 0x080fe6000000182c */
[----:B------:R-:W-:Y:S01]  /*17720*/  MUFU.EX2 R185, R210 ;  /* 0x000000d200b97308 */ /* 0x000fe20000000800 */
[----:B------:R-:W-:Y:S04]  /*17730*/  FMUL.FTZ R57, R2, R145 ;  /* 0x0000009102397220 */ /* 0x000fe80000410000 */
[C---:B------:R-:W-:Y:S05]  /*17740*/  HMMA.16816.F32 R48, R140.reuse, R58, R48 ;  /* 0x0000003a8c30723c */ /* 0x040fea0000001830 */
[----:B------:R-:W-:Y:S02]  /*17750*/  MUFU.EX2 R193, R211 ;  /* 0x000000d300c17308 */ /* 0x000fe40000000800 */
[C---:B------:R-:W-:Y:S02]  /*17760*/  FMUL.FTZ R58, R0.reuse, R146 ;  /* 0x00000092003a7220 */ /* 0x040fe40000410000 */
[C---:B------:R-:W-:Y:S02]  /*17770*/  FMUL.FTZ R59, R0.reuse, R147 ;  /* 0x00000093003b7220 */ /* 0x040fe40000410000 */
[----:B------:R-:W3:Y:S01]  /*17780*/  LDSM.16.MT88.4 R144, [R233+0x2100] ;  /* 0x00210000e990783b */ /* 0x000ee20000004200 */
[----:B-----5:R-:W-:Y:S01]  /*17790*/  FFMA.FTZ R0, R0, R186, R137 ;  /* 0x000000ba00007223 */ /* 0x020fe20000010089 */
[----:B--2---:R-:W-:Y:S02]  /*177a0*/  MOV R231, R203 ;  /* 0x000000cb00e77202 */ /* 0x004fe40000000f00 */
[----:B------:R-:W-:Y:S01]  /*177b0*/  MUFU.EX2 R186, R227 ;  /* 0x000000e300ba7308 */ /* 0x000fe20000000800 */
[----:B------:R-:W-:Y:S01]  /*177c0*/  MOV R203, R161 ;  /* 0x000000a100cb7202 */ /* 0x000fe20000000f00 */
[----:B------:R-:W-:Y:S01]  /*177d0*/  FADD.FTZ R137, R252, R0 ;  /* 0x00000000fc897221 */ /* 0x000fe20000010000 */
[-C--:B-1----:R-:W-:Y:S03]  /*177e0*/  HMMA.16816.F32 R52, R140, R152.reuse, R52 ;  /* 0x000000988c34723c */ /* 0x082fe60000001834 */
[----:B------:R-:W-:Y:S01]  /*177f0*/  FADD.FTZ R0, R162, R3 ;  /* 0x00000003a2007221 */ /* 0x000fe20000010000 */
[----:B------:R-:W-:Y:S01]  /*17800*/  MOV R162, R195 ;  /* 0x000000c300a27202 */ /* 0x000fe20000000f00 */
[----:B------:R-:W-:Y:S02]  /*17810*/  FADD.FTZ R3, R200, R137 ;  /* 0x00000089c8037221 */ /* 0x000fe40000010000 */
[----:B------:R-:W-:Y:S01]  /*17820*/  MUFU.EX2 R252, R251 ;  /* 0x000000fb00fc7308 */ /* 0x000fe20000000800 */
[----:B------:R-:W-:Y:S01]  /*17830*/  FADD.FTZ R0, R167, R0 ;  /* 0x00000000a7007221 */ /* 0x000fe20000010000 */
[C---:B------:R-:W-:Y:S04]  /*17840*/  HMMA.16816.F32 R56, R148.reuse, R152, R56 ;  /* 0x000000989438723c */ /* 0x040fe80000001838 */
[----:B------:R-:W-:Y:S04]  /*17850*/  MOV R245, R162 ;  /* 0x000000a200f57202 */ /* 0x000fe80000000f00 */
[-C--:B------:R-:W-:Y:S01]  /*17860*/  HMMA.16816.F32 R60, R148, R154.reuse, R60 ;  /* 0x0000009a943c723c */ /* 0x080fe2000000183c */
[----:B------:R1:W-:Y:S07]  /*17870*/  MUFU.EX2 R251, R221 ;  /* 0x000000dd00fb7308 */ /* 0x0003ee0000000800 */
[C---:B------:R-:W-:Y:S01]  /*17880*/  HMMA.16816.F32 R64, R140.reuse, R154, R64 ;  /* 0x0000009a8c40723c */ /* 0x040fe20000001840 */
[----:B------:R-:W-:Y:S02]  /*17890*/  LDSM.16.MT88.4 R152, [R234+0x900] ;  /* 0x00090000ea98783b */ /* 0x000fe40000004200 */
[----:B------:R-:W-:Y:S05]  /*178a0*/  MUFU.EX2 R229, R203 ;  /* 0x000000cb00e57308 */ /* 0x000fea0000000800 */
[-C--:B---3--:R-:W-:Y:S05]  /*178b0*/  HMMA.16816.F32 R68, R140, R144.reuse, R68 ;  /* 0x000000908c44723c */ /* 0x088fea0000001844 */
[----:B------:R-:W-:Y:S03]  /*178c0*/  MUFU.EX2 R195, R209 ;  /* 0x000000d100c37308 */ /* 0x000fe60000000800 */
[C---:B------:R-:W-:Y:S01]  /*178d0*/  HMMA.16816.F32 R72, R148.reuse, R144, R72 ;  /* 0x000000909448723c */ /* 0x040fe20000001848 */
[----:B-1----:R-:W-:Y:S07]  /*178e0*/  LDSM.16.MT88.4 R220, [R234+0x3900] ;  /* 0x00390000eadc783b */ /* 0x002fee0000004200 */
        /* <DEDUP_REMOVED lines=10> */
[-C--:B------:R-:W-:Y:S04]  /*17990*/  HMMA.16816.F32 R108, R148, R146.reuse, R108 ;  /* 0x00000092946c723c */ /* 0x080fe8000000186c */
[----:B----4-:R-:W-:Y:S02]  /*179a0*/  FFMA.FTZ R2, R2, R187, R196 ;  /* 0x000000bb02027223 */ /* 0x010fe400000100c4 */
[----:B------:R-:W-:Y:S02]  /*179b0*/  MUFU.EX2 R196, R214 ;  /* 0x000000d600c47308 */ /* 0x000fe40000000800 */
[C---:B------:R-:W-:Y:S01]  /*179c0*/  HMMA.16816.F32 R112, R140.reuse, R146, R112 ;  /* 0x000000928c70723c */ /* 0x040fe20000001870 */
[----:B------:R-:W1:Y:S03]  /*179d0*/  LDSM.16.MT88.4 R144, [R235+0x2100] ;  /* 0x00210000eb90783b */ /* 0x000e660000004200 */
[----:B------:R-:W-:Y:S02]  /*179e0*/  FADD.FTZ R138, R138, R2 ;  /* 0x000000028a8a7221 */ /* 0x000fe40000010000 */
[----:B------:R-:W-:Y:S01]  /*179f0*/  FADD.FTZ R2, R163, R132 ;  /* 0x00000084a3027221 */ /* 0x000fe20000010000 */
[----:B------:R-:W-:Y:S01]  /*17a00*/  MOV R163, R194 ;  /* 0x000000c200a37202 */ /* 0x000fe20000000f00 */
[----:B------:R-:W-:Y:S01]  /*17a10*/  FADD.FTZ R132, R199, R138 ;  /* 0x0000008ac7847221 */ /* 0x000fe20000010000 */
[----:B------:R2:W-:Y:S03]  /*17a20*/  MUFU.EX2 R194, R215 ;  /* 0x000000d700c27308 */ /* 0x0005e60000000800 */
[----:B------:R-:W-:Y:S01]  /*17a30*/  MOV R217, R163 ;  /* 0x000000a300d97202 */ /* 0x000fe20000000f00 */
[----:B------:R-:W-:Y:S02]  /*17a40*/  FADD.FTZ R138, R160, R3 ;  /* 0x00000003a08a7221 */ /* 0x000fe40000010000 */
[----:B------:R-:W-:Y:S01]  /*17a50*/  LDSM.16.MT88.4 R160, [R233+0x3100] ;  /* 0x00310000e9a0783b */ /* 0x000fe20000004200 */
[----:B------:R-:W-:Y:S02]  /*17a60*/  FADD.FTZ R139, R166, R132 ;  /* 0x00000084a68b7221 */ /* 0x000fe40000010000 */
[----:B------:R-:W-:Y:S01]  /*17a70*/  FADD.FTZ R132, R246, R0 ;  /* 0x00000000f6847221 */ /* 0x000fe20000010000 */
[----:B------:R-:W3:Y:S01]  /*17a80*/  MUFU.EX2 R230, R217 ;  /* 0x000000d900e67308 */ /* 0x000ee20000000800 */
[----:B------:R-:W-:Y:S02]  /*17a90*/  FADD.FTZ R3, R226, R139 ;  /* 0x0000008be2037221 */ /* 0x000fe40000010000 */
[----:B------:R-:W-:Y:S01]  /*17aa0*/  FADD.FTZ R2, R184, R2 ;  /* 0x00000002b8027221 */ /* 0x000fe20000010000 */
[----:B------:R-:W-:Y:S01]  /*17ab0*/  LDSM.16.MT88.4 R164, [R234+0x3100] ;  /* 0x00310000eaa4783b */ /* 0x000fe20000004200 */
[----:B------:R-:W-:Y:S02]  /*17ac0*/  FADD.FTZ R3, R224, R3 ;  /* 0x00000003e0037221 */ /* 0x000fe40000010000 */
[----:B------:R-:W-:Y:S02]  /*17ad0*/  FADD.FTZ R137, R247, R2 ;  /* 0x00000002f7897221 */ /* 0x000fe40000010000 */
[----:B------:R-:W-:Y:S01]  /*17ae0*/  FADD.FTZ R2, R168, R138 ;  /* 0x0000008aa8027221 */ /* 0x000fe20000010000 */
[----:B------:R-:W4:Y:S01]  /*17af0*/  MUFU.EX2 R199, R250 ;  /* 0x000000fa00c77308 */ /* 0x000f220000000800 */
[----:B------:R-:W-:Y:S02]  /*17b00*/  FADD.FTZ R0, R171, R137 ;  /* 0x00000089ab007221 */ /* 0x000fe40000010000 */
[----:B------:R-:W-:Y:S01]  /*17b10*/  FADD.FTZ R137, R225, R2 ;  /* 0x00000002e1897221 */ /* 0x000fe20000010000 */
[----:B--2---:R-:W-:Y:S01]  /*17b20*/  LDSM.16.MT88.4 R212, [R235+0x1900] ;  /* 0x00190000ebd4783b */ /* 0x004fe20000004200 */
[----:B------:R-:W-:Y:S02]  /*17b30*/  FADD.FTZ R2, R219, R0 ;  /* 0x00000000db027221 */ /* 0x000fe40000010000 */
[----:B------:R-:W-:Y:S03]  /*17b40*/  FADD.FTZ R132, R170, R132 ;  /* 0x00000084aa847221 */ /* 0x000fe60000010000 */
[----:B------:R-:W2:Y:S01]  /*17b50*/  MUFU.EX2 R250, R216 ;  /* 0x000000d800fa7308 */ /* 0x000ea20000000800 */
[----:B------:R-:W-:Y:S01]  /*17b60*/  FADD.FTZ R0, R169, R132 ;  /* 0x00000084a9007221 */ /* 0x000fe20000010000 */
[-C--:B-1----:R-:W-:Y:S03]  /*17b70*/  HMMA.16816.F32 R116, R140, R144.reuse, R116 ;  /* 0x000000908c74723c */ /* 0x082fe60000001874 */
[----:B---3--:R-:W-:Y:S05]  /*17b80*/  F2FP.PACK_AB R209, R229, R230 ;  /* 0x000000e6e5d1723e */ /* 0x008fea00000000ff */
[C---:B------:R-:W-:Y:S01]  /*17b90*/  HMMA.16816.F32 R120, R148.reuse, R144, R120 ;  /* 0x000000909478723c */ /* 0x040fe20000001878 */
[----:B------:R-:W1:Y:S03]  /*17ba0*/  MUFU.EX2 R139, R201 ;  /* 0x000000c9008b7308 */ /* 0x000e660000000800 */
[----:B----4-:R-:W-:Y:S03]  /*17bb0*/  MOV R138, R199 ;  /* 0x000000c7008a7202 */ /* 0x010fe60000000f00 */
[----:B------:R-:W-:Y:S01]  /*17bc0*/  F2FP.PACK_AB R144, R224, R226 ;  /* 0x000000e2e090723e */ /* 0x000fe200000000ff */
[-C--:B------:R-:W-:Y:S01]  /*17bd0*/  HMMA.16816.F32 R124, R148, R146.reuse, R124 ;  /* 0x00000092947c723c */ /* 0x080fe2000000187c */
[----:B------:R-:W3:Y:S02]  /*17be0*/  LDSM.16.MT88.4 R148, [R233+0x900] ;  /* 0x00090000e994783b */ /* 0x000ee40000004200 */
[----:B------:R-:W-:Y:S01]  /*17bf0*/  MUFU.EX2 R187, R207 ;  /* 0x000000cf00bb7308 */ /* 0x000fe20000000800 */
[----:B------:R-:W-:Y:S02]  /*17c00*/  F2FP.PACK_AB R145, R225, R168 ;  /* 0x000000a8e191723e */ /* 0x000fe400000000ff */
[----:B--2---:R-:W-:Y:S02]  /*17c10*/  F2FP.PACK_AB R206, R250, R251 ;  /* 0x000000fbface723e */ /* 0x004fe400000000ff */
[----:B------:R-:W-:Y:S01]  /*17c20*/  HMMA.16816.F32 R128, R140, R146, R128 ;  /* 0x000000928c80723c */ /* 0x000fe20000001880 */
[----:B------:R-:W-:Y:S04]  /*17c30*/  LDSM.16.MT88.4 R224, [R236+0x3900] ;  /* 0x00390000ece0783b */ /* 0x000fe80000004200 */
[----:B------:R-:W2:Y:S02]  /*17c40*/  MUFU.EX2 R184, R248 ;  /* 0x000000f800b87308 */ /* 0x000ea40000000800 */
[----:B------:R-:W-:Y:S02]  /*17c50*/  F2FP.PACK_AB R142, R181, R219 ;  /* 0x000000dbb58e723e */ /* 0x000fe400000000ff */
[----:B------:R-:W-:Y:S01]  /*17c60*/  F2FP.PACK_AB R140, R171, R247 ;  /* 0x000000f7ab8c723e */ /* 0x000fe200000000ff */
[----:B------:R-:W-:Y:S02]  /*17c70*/  LDSM.16.MT88.4 R216, [R233+0x3900] ;  /* 0x00390000e9d8783b */ /* 0x000fe40000004200 */
[----:B------:R-:W-:Y:S02]  /*17c80*/  F2FP.PACK_AB R141, R170, R246 ;  /* 0x000000f6aa8d723e */ /* 0x000fe400000000ff */
[----:B------:R-:W-:Y:S01]  /*17c90*/  F2FP.PACK_AB R143, R180, R169 ;  /* 0x000000a9b48f723e */ /* 0x000fe200000000ff */
[----:B------:R-:W-:Y:S01]  /*17ca0*/  MUFU.EX2 R246, R179 ;  /* 0x000000b300f67308 */ /* 0x000fe20000000800 */
[----:B------:R-:W-:Y:S02]  /*17cb0*/  F2FP.PACK_AB R146, R188, R189 ;  /* 0x000000bdbc92723e */ /* 0x000fe400000000ff */
[----:B------:R-:W-:Y:S02]  /*17cc0*/  F2FP.PACK_AB R147, R183, R182 ;  /* 0x000000b6b793723e */ /* 0x000fe400000000ff */
[----:B-1----:R-:W-:Y:S05]  /*17cd0*/  F2FP.PACK_AB R211, R139, R228 ;  /* 0x000000e48bd3723e */ /* 0x002fea00000000ff */
[----:B------:R-:W1:Y:S01]  /*17ce0*/  MUFU.EX2 R248, R231 ;  /* 0x000000e700f87308 */ /* 0x000e620000000800 */
[-C--:B--2---:R-:W-:Y:S02]  /*17cf0*/  F2FP.PACK_AB R205, R252, R184.reuse ;  /* 0x000000b8fccd723e */ /* 0x084fe400000000ff */
[----:B------:R-:W-:Y:S01]  /*17d00*/  MOV R132, R184 ;  /* 0x000000b800847202 */ /* 0x000fe20000000f00 */
[-C--:B---3--:R-:W-:Y:S06]  /*17d10*/  HMMA.16816.F32 R4, R140, R148.reuse, R4 ;  /* 0x000000948c04723c */ /* 0x088fec0000001804 */
[----:B------:R-:W-:Y:S02]  /*17d20*/  MUFU.EX2 R231, R177 ;  /* 0x000000b100e77308 */ /* 0x000fe40000000800 */
[C---:B------:R-:W-:Y:S08]  /*17d30*/  HMMA.16816.F32 R8, R144.reuse, R148, R8 ;  /* 0x000000949008723c */ /* 0x040ff00000001808 */
[----:B------:R-:W2:Y:S01]  /*17d40*/  MUFU.EX2 R247, R245 ;  /* 0x000000f500f77308 */ /* 0x000ea20000000800 */
[-C--:B------:R-:W-:Y:S03]  /*17d50*/  HMMA.16816.F32 R12, R144, R150.reuse, R12 ;  /* 0x00000096900c723c */ /* 0x080fe6000000180c */
[----:B-1----:R-:W-:Y:S06]  /*17d60*/  F2FP.PACK_AB R207, R248, R249 ;  /* 0x000000f9f8cf723e */ /* 0x002fec00000000ff */
[----:B------:R-:W1:Y:S01]  /*17d70*/  MUFU.EX2 R245, R178 ;  /* 0x000000b200f57308 */ /* 0x000e620000000800 */
[C---:B------:R-:W-:Y:S01]  /*17d80*/  HMMA.16816.F32 R16, R140.reuse, R150, R16 ;  /* 0x000000968c10723c */ /* 0x040fe20000001810 */
[----:B------:R-:W3:Y:S07]  /*17d90*/  LDSM.16.MT88.4 R148, [R235+0x900] ;  /* 0x00090000eb94783b */ /* 0x000eee0000004200 */
[-C--:B------:R-:W-:Y:S04]  /*17da0*/  HMMA.16816.F32 R20, R140, R152.reuse, R20 ;  /* 0x000000988c14723c */ /* 0x080fe80000001814 */
[----:B--2---:R-:W-:Y:S04]  /*17db0*/  F2FP.PACK_AB R208, R246, R247 ;  /* 0x000000f7f6d0723e */ /* 0x004fe800000000ff */
[C---:B------:R-:W-:Y:S04]  /*17dc0*/  HMMA.16816.F32 R24, R144.reuse, R152, R24 ;  /* 0x000000989018723c */ /* 0x040fe80000001818 */
[----:B-1----:R-:W-:Y:S04]  /*17dd0*/  F2FP.PACK_AB R210, R231, R245 ;  /* 0x000000f5e7d2723e */ /* 0x002fe800000000ff */
        /* <DEDUP_REMOVED lines=30> */
[-C--:B------:R-:W-:Y:S07]  /*17fc0*/  HMMA.16816.F32 R124, R144, R154.reuse, R124 ;  /* 0x0000009a907c723c */ /* 0x080fee000000187c */
[----:B------:R-:W-:Y:S01]  /*17fd0*/  F2FP.PACK_AB R144, R198, R172 ;  /* 0x000000acc690723e */ /* 0x000fe200000000ff */
[----:B------:R-:W-:Y:S01]  /*17fe0*/  HMMA.16816.F32 R128, R140, R154, R128 ;  /* 0x0000009a8c80723c */ /* 0x000fe20000001880 */
[----:B------:R-:W1:Y:S03]  /*17ff0*/  LDSM.16.MT88.4 R152, [R236+0x1100] ;  /* 0x00110000ec98783b */ /* 0x000e660000004200 */
[----:B------:R-:W-:Y:S02]  /*18000*/  F2FP.PACK_AB R146, R187, R192 ;  /* 0x000000c0bb92723e */ /* 0x000fe400000000ff */
[----:B------:R-:W-:Y:S02]  /*18010*/  F2FP.PACK_AB R145, R197, R175 ;  /* 0x000000afc591723e */ /* 0x000fe400000000ff */
[----:B------:R-:W-:Y:S04]  /*18020*/  F2FP.PACK_AB R140, R190, R174 ;  /* 0x000000aebe8c723e */ /* 0x000fe800000000ff */
[----:B------:R-:W-:Y:S02]  /*18030*/  F2FP.PACK_AB R141, R191, R173 ;  /* 0x000000adbf8d723e */ /* 0x000fe400000000ff */
[----:B------:R-:W-:Y:S02]  /*18040*/  F2FP.PACK_AB R142, R194, R186 ;  /* 0x000000bac28e723e */ /* 0x000fe400000000ff */
[----:B------:R-:W-:Y:S02]  /*18050*/  F2FP.PACK_AB R143, R195, R185 ;  /* 0x000000b9c38f723e */ /* 0x000fe400000000ff */
[----:B------:R-:W-:Y:S05]  /*18060*/  F2FP.PACK_AB R147, R196, R193 ;  /* 0x000000c1c493723e */ /* 0x000fea00000000ff */
        /* <DEDUP_REMOVED lines=18> */
[-C--:B------:R-:W-:Y:S04]  /*18190*/  HMMA.16816.F32 R60, R144, R158.reuse, R60 ;  /* 0x0000009e903c723c */ /* 0x080fe8000000183c */
[----:B------:R-:W-:Y:S04]  /*181a0*/  MOV R156, R197 ;  /* 0x000000c5009c7202 */ /* 0x000fe80000000f00 */
[C---:B------:R-:W-:Y:S07]  /*181b0*/  HMMA.16816.F32 R64, R140.reuse, R158, R64 ;  /* 0x0000009e8c40723c */ /* 0x040fee0000001840 */
[----:B------:R-:W-:Y:S01]  /*181c0*/  MOV R159, R186 ;  /* 0x000000ba009f7202 */ /* 0x000fe20000000f00 */
[-C--:B------:R-:W-:Y:S04]  /*181d0*/  HMMA.16816.F32 R68, R140, R160.reuse, R68 ;  /* 0x000000a08c44723c */ /* 0x080fe80000001844 */
[----:B------:R-:W-:Y:S04]  /*181e0*/  MOV R158, R185 ;  /* 0x000000b9009e7202 */ /* 0x000fe80000000f00 */
[C---:B------:R-:W-:Y:S08]  /*181f0*/  HMMA.16816.F32 R72, R144.reuse, R160, R72 ;  /* 0x000000a09048723c */ /* 0x040ff00000001848 */
[-C--:B------:R-:W-:Y:S08]  /*18200*/  HMMA.16816.F32 R76, R144, R162.reuse, R76 ;  /* 0x000000a2904c723c */ /* 0x080ff0000000184c */
[C---:B------:R-:W-:Y:S01]  /*18210*/  HMMA.16816.F32 R80, R140.reuse, R162, R80 ;  /* 0x000000a28c50723c */ /* 0x040fe20000001850 */
[----:B------:R-:W-:Y:S07]  /*18220*/  LDSM.16.MT88.4 R160, [R234+0x1900] ;  /* 0x00190000eaa0783b */ /* 0x000fee0000004200 */
[-C--:B------:R-:W-:Y:S08]  /*18230*/  HMMA.16816.F32 R84, R140, R164.reuse, R84 ;  /* 0x000000a48c54723c */ /* 0x080ff00000001854 */
[C---:B------:R-:W-:Y:S07]  /*18240*/  HMMA.16816.F32 R88, R144.reuse, R164, R88 ;  /* 0x000000a49058723c */ /* 0x040fee0000001858 */
[----:B------:R-:W-:Y:S01]  /*18250*/  MOV R164, R196 ;  /* 0x000000c400a47202 */ /* 0x000fe20000000f00 */
[-C--:B------:R-:W-:Y:S04]  /*18260*/  HMMA.16816.F32 R92, R144, R166.reuse, R92 ;  /* 0x000000a6905c723c */ /* 0x080fe8000000185c */
[----:B------:R-:W-:Y:S04]  /*18270*/  MOV R165, R187 ;  /* 0x000000bb00a57202 */ /* 0x000fe80000000f00 */
[C---:B------:R-:W-:Y:S07]  /*18280*/  HMMA.16816.F32 R96, R140.reuse, R166, R96 ;  /* 0x000000a68c60723c */ /* 0x040fee0000001860 */
[----:B------:R-:W-:Y:S01]  /*18290*/  MOV R167, R176 ;  /* 0x000000b000a77202 */ /* 0x000fe20000000f00 */
[-C--:B---3--:R-:W-:Y:S01]  /*182a0*/  HMMA.16816.F32 R100, R140, R148.reuse, R100 ;  /* 0x000000948c64723c */ /* 0x088fe20000001864 */
[----:B------:R-:W2:Y:S03]  /*182b0*/  LDSM.16.MT88.4 R176, [R233+0x1900] ;  /* 0x00190000e9b0783b */ /* 0x000ea60000004200 */
[----:B------:R-:W-:Y:S04]  /*182c0*/  F2FP.PACK_AB R204, R138, R167 ;  /* 0x000000a78acc723e */ /* 0x000fe800000000ff */
[C---:B------:R-:W-:Y:S08]  /*182d0*/  HMMA.16816.F32 R104, R144.reuse, R148, R104 ;  /* 0x000000949068723c */ /* 0x040ff00000001868 */
[-C--:B------:R-:W-:Y:S08]  /*182e0*/  HMMA.16816.F32 R108, R144, R150.reuse, R108 ;  /* 0x00000096906c723c */ /* 0x080ff0000000186c */
[C---:B------:R-:W-:Y:S01]  /*182f0*/  HMMA.16816.F32 R112, R140.reuse, R150, R112 ;  /* 0x000000968c70723c */ /* 0x040fe20000001870 */
[----:B------:R-:W3:Y:S07]  /*18300*/  LDSM.16.MT88.4 R148, [R236+0x1900] ;  /* 0x00190000ec94783b */ /* 0x000eee0000004200 */
[-C--:B-1----:R-:W-:Y:S08]  /*18310*/  HMMA.16816.F32 R116, R140, R152.reuse, R116 ;  /* 0x000000988c74723c */ /* 0x082ff00000001874 */
[C---:B------:R-:W-:Y:S08]  /*18320*/  HMMA.16816.F32 R120, R144.reuse, R152, R120 ;  /* 0x000000989078723c */ /* 0x040ff00000001878 */
[-C--:B------:R-:W-:Y:S08]  /*18330*/  HMMA.16816.F32 R124, R144, R154.reuse, R124 ;  /* 0x0000009a907c723c */ /* 0x080ff0000000187c */
[----:B------:R-:W-:Y:S08]  /*18340*/  HMMA.16816.F32 R128, R140, R154, R128 ;  /* 0x0000009a8c80723c */ /* 0x000ff00000001880 */
[-C--:B--2---:R-:W-:Y:S01]  /*18350*/  HMMA.16816.F32 R200, R204, R176.reuse, R4 ;  /* 0x000000b0ccc8723c */ /* 0x084fe20000001804 */
[----:B------:R-:W1:Y:S07]  /*18360*/  LDSM.16.MT88.4 R4, [R235+0x3900] ;  /* 0x00390000eb04783b */ /* 0x000e6e0000004200 */
[C---:B------:R-:W-:Y:S07]  /*18370*/  HMMA.16816.F32 R184, R208.reuse, R176, R8 ;  /* 0x000000b0d0b8723c */ /* 0x040fee0000001808 */
[----:B------:R-:W-:Y:S01]  /*18380*/  MOV R11, R188 ;  /* 0x000000bc000b7202 */ /* 0x000fe20000000f00 */
[-C--:B------:R-:W-:Y:S04]  /*18390*/  HMMA.16816.F32 R196, R208, R178.reuse, R12 ;  /* 0x000000b2d0c4723c */ /* 0x080fe8000000180c */
[----:B------:R-:W-:Y:S02]  /*183a0*/  MOV R10, R183 ;  /* 0x000000b7000a7202 */ /* 0x000fe40000000f00 */
[----:B------:R-:W-:Y:S02]  /*183b0*/  MOV R8, R189 ;  /* 0x000000bd00087202 */ /* 0x000fe40000000f00 */
[C---:B------:R-:W-:Y:S04]  /*183c0*/  HMMA.16816.F32 R176, R204.reuse, R178, R16 ;  /* 0x000000b2ccb0723c */ /* 0x040fe80000001810 */
[----:B------:R-:W-:Y:S01]  /*183d0*/  FADD.FTZ R8, R8, R3 ;  /* 0x0000000308087221 */ /* 0x000fe20000010000 */
[----:B------:R-:W-:Y:S02]  /*183e0*/  MOV R12, R172 ;  /* 0x000000ac000c7202 */ /* 0x000fe40000000f00 */
[----:B------:R-:W-:Y:S01]  /*183f0*/  MOV R17, R193 ;  /* 0x000000c100117202 */ /* 0x000fe20000000f00 */
[----:B------:R-:W-:Y:S01]  /*18400*/  FADD.FTZ R11, R11, R8 ;  /* 0x000000080b0b7221 */ /* 0x000fe20000010000 */
[----:B------:R-:W-:Y:S03]  /*18410*/  MOV R19, R195 ;  /* 0x000000c300137202 */ /* 0x000fe60000000f00 */
        /* <DEDUP_REMOVED lines=9> */
[----:B------:R-:W-:Y:S04]  /*184b0*/  MOV R27, R191 ;  /* 0x000000bf001b7202 */ /* 0x000fe80000000f00 */
[----:B------:R-:W-:Y:S02]  /*184c0*/  MOV R26, R190 ;  /* 0x000000be001a7202 */ /* 0x000fe40000000f00 */
[-C--:B------:R-:W-:Y:S03]  /*184d0*/  HMMA.16816.F32 R188, R208, R162.reuse, R28 ;  /* 0x000000a2d0bc723c */ /* 0x080fe6000000181c */
[----:B------:R-:W-:Y:S02]  /*184e0*/  MOV R21, R156 ;  /* 0x0000009c00157202 */ /* 0x000fe40000000f00 */
[----:B------:R-:W-:Y:S02]  /*184f0*/  MOV R25, R175 ;  /* 0x000000af00197202 */ /* 0x000fe40000000f00 */
[----:B------:R-:W-:Y:S01]  /*18500*/  MOV R29, R182 ;  /* 0x000000b6001d7202 */ /* 0x000fe20000000f00 */
[C---:B------:R-:W-:Y:S04]  /*18510*/  HMMA.16816.F32 R160, R204.reuse, R162, R32 ;  /* 0x000000a2cca0723c */ /* 0x040fe80000001820 */
[----:B------:R-:W-:Y:S01]  /*18520*/  FADD.FTZ R3, R29, R137 ;  /* 0x000000891d037221 */ /* 0x000fe20000010000 */
[----:B------:R-:W-:Y:S02]  /*18530*/  MOV R31, R180 ;  /* 0x000000b4001f7202 */ /* 0x000fe40000000f00 */
[----:B------:R-:W-:Y:S01]  /*18540*/  MOV R30, R181 ;  /* 0x000000b5001e7202 */ /* 0x000fe20000000f00 */
[----:B------:R-:W-:Y:S01]  /*18550*/  FADD.FTZ R10, R10, R3 ;  /* 0x000000030a0a7221 */ /* 0x000fe20000010000 */
[-C--:B---3--:R-:W-:Y:S03]  /*18560*/  HMMA.16816.F32 R180, R204, R148.reuse, R36 ;  /* 0x00000094ccb4723c */ /* 0x088fe60000001824 */
[----:B------:R-:W-:Y:S01]  /*18570*/  FADD.FTZ R3, R12, R11 ;  /* 0x0000000b0c037221 */ /* 0x000fe20000010000 */
[----:B------:R-:W-:Y:S01]  /*18580*/  MOV R9, R174 ;  /* 0x000000ae00097202 */ /* 0x000fe20000000f00 */
[----:B------:R-:W2:Y:S01]  /*18590*/  LDL.LU R12, [R1+0xa0] ;  /* 0x0000a000010c7983 */ /* 0x000ea20000300800 */
[----:B------:R-:W-:Y:S01]  /*185a0*/  FADD.FTZ R0, R31, R0 ;  /* 0x000000001f007221 */ /* 0x000fe20000010000 */
[----:B------:R-:W-:Y:S01]  /*185b0*/  MOV R24, R173 ;  /* 0x000000ad00187202 */ /* 0x000fe20000000f00 */
[C---:B------:R-:W-:Y:S04]  /*185c0*/  HMMA.16816.F32 R152, R208.reuse, R148, R40 ;  /* 0x00000094d098723c */ /* 0x040fe80000001828 */
[----:B------:R-:W-:Y:S01]  /*185d0*/  FADD.FTZ R8, R24, R0 ;  /* 0x0000000018087221 */ /* 0x000fe20000010000 */
[----:B------:R-:W-:Y:S01]  /*185e0*/  MOV R20, R157 ;  /* 0x0000009d00147202 */ /* 0x000fe20000000f00 */
[----:B------:R-:W-:Y:S01]  /*185f0*/  FADD.FTZ R2, R30, R2 ;  /* 0x000000021e027221 */ /* 0x000fe20000010000 */
[----:B------:R-:W-:Y:S01]  /*18600*/  MOV R137, R135 ;  /* 0x0000008700897202 */ /* 0x000fe20000000f00 */
        /* <DEDUP_REMOVED lines=19> */
[----:B------:R-:W-:Y:S01]  /*18740*/  FADD.FTZ R3, R138, R3 ;  /* 0x000000038a037221 */ /* 0x000fe20000010000 */
[----:B------:R-:W-:Y:S01]  /*18750*/  MOV R138, R134 ;  /* 0x00000086008a7202 */ /* 0x000fe20000000f00 */
[----:B------:R-:W-:Y:S02]  /*18760*/  FADD.FTZ R2, R16, R10 ;  /* 0x0000000a10027221 */ /* 0x000fe40000010000 */
[C---:B------:R-:W-:Y:S04]  /*18770*/  HMMA.16816.F32 R72, R208.reuse, R216, R72 ;  /* 0x000000d8d048723c */ /* 0x040fe80000001848 */
[----:B------:R-:W-:Y:S04]  /*18780*/  FADD.FTZ R3, R251, R3 ;  /* 0x00000003fb037221 */ /* 0x000fe80000010000 */
[-C--:B------:R-:W-:Y:S04]  /*18790*/  HMMA.16816.F32 R76, R208, R218.reuse, R76 ;  /* 0x000000dad04c723c */ /* 0x080fe8000000184c */
[----:B------:R-:W-:Y:S04]  /*187a0*/  FADD.FTZ R3, R250, R3 ;  /* 0x00000003fa037221 */ /* 0x000fe80000010000 */
[C---:B------:R-:W-:Y:S01]  /*187b0*/  HMMA.16816.F32 R80, R204.reuse, R218, R80 ;  /* 0x000000dacc50723c */ /* 0x040fe20000001850 */
[----:B------:R3:W-:Y:S07]  /*187c0*/  STL [R1+0xbc], R3 ;  /* 0x0000bc0301007387 */ /* 0x0007ee0000100800 */
        /* <DEDUP_REMOVED lines=13> */
[----:B------:R-:W-:Y:S01]  /*188a0*/  FADD.FTZ R2, R132, R8 ;  /* 0x0000000884027221 */ /* 0x000fe20000010000 */
[----:B------:R-:W-:Y:S01]  /*188b0*/  MOV R132, R136 ;  /* 0x0000008800847202 */ /* 0x000fe20000000f00 */
        /* <DEDUP_REMOVED lines=9> */
[----:B------:R-:W-:Y:S02]  /*18950*/  FADD.FTZ R5, R248, R5 ;  /* 0x00000005f8057221 */ /* 0x000fe40000010000 */
[----:B---3--:R-:W-:Y:S02]  /*18960*/  FADD.FTZ R3, R231, R4 ;  /* 0x00000004e7037221 */ /* 0x008fe40000010000 */
[----:B------:R-:W-:Y:S01]  /*18970*/  FADD.FTZ R2, R139, R2 ;  /* 0x000000028b027221 */ /* 0x000fe20000010000 */
[----:B------:R1:W-:Y:S01]  /*18980*/  STL [R1+0xb0], R5 ;  /* 0x0000b00501007387 */ /* 0x0003e20000100800 */
[----:B------:R-:W-:Y:S03]  /*18990*/  MOV R139, R133 ;  /* 0x00000085008b7202 */ /* 0x000fe60000000f00 */
[----:B------:R1:W-:Y:S04]  /*189a0*/  STL [R1+0xb4], R3 ;  /* 0x0000b40301007387 */ /* 0x0003e80000100800 */
[----:B------:R1:W-:Y:S01]  /*189b0*/  STL [R1+0xb8], R2 ;  /* 0x0000b80201007387 */ /* 0x0003e20000100800 */
[C---:B--2---:R-:W-:Y:S02]  /*189c0*/  IADD3 R0, R12.reuse, -0x1, RZ ;  /* 0xffffffff0c007810 */ /* 0x044fe40007ffe0ff */
[----:B------:R-:W-:Y:S03]  /*189d0*/  ISETP.GT.AND P0, PT, R12, RZ, PT ;  /* 0x000000ff0c00720c */ /* 0x000fe60003f04270 */
[----:B------:R1:W-:Y:S10]  /*189e0*/  STL [R1+0xa0], R0 ;  /* 0x0000a00001007387 */ /* 0x0003f40000100800 */
[----:B-1----:R-:W-:-:S05]  /*189f0*/  @P0 BRA `(.L_x_1947) ;  /* 0xffffb64000000947 */ /* 0x002fca000383ffff */
.L_x_1940:
[----:B------:R-:W-:Y:S05]  /*18a00*/  BRA.DIV ~URZ, `(.L_x_1948) ;  /* 0x000077b27f007947 */ /* 0x000fea000b800000 */
[----:B------:R-:W2:Y:S04]  /*18a10*/  LDL R0, [R1+0xbc] ;  /* 0x0000bc0001007983 */ /* 0x000ea80000100800 */
[----:B--2---:R1:W2:Y:S02]  /*18a20*/  SHFL.BFLY PT, R5, R0, 0x2, 0x1f ;  /* 0x0c401f0000057f89 */ /* 0x0042a400000e0000 */
.L_x_2022:
[----:B-1----:R-:W3:Y:S02]  /*18a30*/  LDL.LU R0, [R1+0xbc] ;  /* 0x0000bc0001007983 */ /* 0x002ee40000300800 */
[----:B--23--:R-:W-:Y:S01]  /*18a40*/  FADD.FTZ R5, R5, R0 ;  /* 0x0000000005057221 */ /* 0x00cfe20000010000 */
[----:B------:R-:W-:Y:S05]  /*18a50*/  BRA.DIV ~URZ, `(.L_x_1949) ;  /* 0x000077c27f007947 */ /* 0x000fea000b800000 */
[----:B------:R-:W2:Y:S04]  /*18a60*/  LDL.LU R2, [R1+0xb0] ;  /* 0x0000b00001027983 */ /* 0x000ea80000300800 */
[----:B------:R-:W3:Y:S04]  /*18a70*/  LDL.LU R0, [R1+0xb4] ;  /* 0x0000b40001007983 */ /* 0x000ee80000300800 */
[----:B------:R-:W4:Y:S04]  /*18a80*/  LDL.LU R8, [R1+0xb8] ;  /* 0x0000b80001087983 */ /* 0x000f280000300800 */
[----:B--2---:R-:W1:Y:S04]  /*18a90*/  SHFL.BFLY PT, R6, R2, 0x2, 0x1f ;  /* 0x0c401f0002067f89 */ /* 0x004e6800000e0000 */
[----:B---3--:R-:W2:Y:S04]  /*18aa0*/  SHFL.BFLY PT, R7, R0, 0x2, 0x1f ;  /* 0x0c401f0000077f89 */ /* 0x008ea800000e0000 */
[----:B----4-:R-:W3:Y:S01]  /*18ab0*/  SHFL.BFLY PT, R9, R8, 0x2, 0x1f ;  /* 0x0c401f0008097f89 */ /* 0x010ee200000e0000 */
[----:B-1----:R-:W-:-:S02]  /*18ac0*/  FADD.FTZ R6, R6, R2 ;  /* 0x0000000206067221 */ /* 0x002fc40000010000 */
[----:B--2---:R-:W-:-:S03]  /*18ad0*/  FADD.FTZ R7, R7, R0 ;  /* 0x0000000007077221 */ /* 0x004fc60000010000 */
[----:B------:R-:W1:Y:S01]  /*18ae0*/  SHFL.BFLY PT, R2, R6, 0x1, 0x1f ;  /* 0x0c201f0006027f89 */ /* 0x000e6200000e0000 */
[----:B---3--:R-:W-:-:S03]  /*18af0*/  FADD.FTZ R9, R9, R8 ;  /* 0x0000000809097221 */ /* 0x008fc60000010000 */
[----:B------:R-:W2:Y:S04]  /*18b00*/  SHFL.BFLY PT, R0, R5, 0x1, 0x1f ;  /* 0x0c201f0005007f89 */ /* 0x000ea800000e0000 */
[----:B------:R-:W3:Y:S04]  /*18b10*/  SHFL.BFLY PT, R3, R7, 0x1, 0x1f ;  /* 0x0c201f0007037f89 */ /* 0x000ee800000e0000 */
[----:B------:R4:W4:Y:S01]  /*18b20*/  SHFL.BFLY PT, R4, R9, 0x1, 0x1f ;  /* 0x0c201f0009047f89 */ /* 0x00092200000e0000 */
[----:B-1----:R-:W-:Y:S02]  /*18b30*/  FADD.FTZ R6, R6, R2 ;  /* 0x0000000206067221 */ /* 0x002fe40000010000 */
[----:B--2---:R-:W-:-:S02]  /*18b40*/  FADD.FTZ R5, R5, R0 ;  /* 0x0000000005057221 */ /* 0x004fc40000010000 */
[----:B---3--:R-:W-:-:S03]  /*18b50*/  FADD.FTZ R7, R7, R3 ;  /* 0x0000000307077221 */ /* 0x008fc60000010000 */
.L_x_2023:
[----:B------:R-:W-:Y:S01]  /*18b60*/  FSETP.NE.FTZ.AND P2, PT, R5, RZ, PT ;  /* 0x000000ff0500720b */ /* 0x000fe20003f55000 */
[----:B------:R-:W-:Y:S01]  /*18b70*/  CS2R R2, SRZ ;  /* 0x0000000000027805 */ /* 0x000fe2000001ff00 */
[----:B------:R-:W-:Y:S01]  /*18b80*/  FSETP.NE.FTZ.AND P1, PT, R6, RZ, PT ;  /* 0x000000ff0600720b */ /* 0x000fe20003f35000 */
[----:B----4-:R-:W-:Y:S01]  /*18b90*/  FADD.FTZ R9, R4, R9 ;  /* 0x0000000904097221 */ /* 0x010fe20000010000 */
[----:B------:R-:W-:Y:S02]  /*18ba0*/  FSETP.NE.FTZ.AND P0, PT, R7, RZ, PT ;  /* 0x000000ff0700720b */ /* 0x000fe40003f15000 */
[----:B------:R-:W-:Y:S02]  /*18bb0*/  MOV R0, RZ ;  /* 0x000000ff00007202 */ /* 0x000fe40000000f00 */
[----:B------:R-:W-:Y:S02]  /*18bc0*/  FSETP.NE.FTZ.AND P3, PT, R9, RZ, PT ;  /* 0x000000ff0900720b */ /* 0x000fe40003f75000 */
[----:B------:R-:W-:-:S02]  /*18bd0*/  MOV R62, 0xff800000 ;  /* 0xff800000003e7802 */ /* 0x000fc40000000f00 */
[----:B------:R-:W-:Y:S01]  /*18be0*/  MOV R60, 0xff800000 ;  /* 0xff800000003c7802 */ /* 0x000fe20000000f00 */
[----:B------:R-:W1:Y:S01]  /*18bf0*/  @P2 MUFU.RCP R0, R5 ;  /* 0x0000000500002308 */ /* 0x000e620000001000 */
[----:B------:R-:W-:Y:S02]  /*18c00*/  MOV R61, 0xff800000 ;  /* 0xff800000003d7802 */ /* 0x000fe40000000f00 */
[----:B------:R-:W-:Y:S02]  /*18c10*/  MOV R59, 0xff800000 ;  /* 0xff800000003b7802 */ /* 0x000fe40000000f00 */
[----:B------:R-:W-:-:S03]  /*18c20*/  @P0 MOV R11, 0x3f317218 ;  /* 0x3f317218000b0802 */ /* 0x000fc60000000f00 */
[----:B------:R-:W2:Y:S08]  /*18c30*/  @P1 MUFU.RCP R3, R6 ;  /* 0x0000000600031308 */ /* 0x000eb00000001000 */
[----:B------:R-:W3:Y:S01]  /*18c40*/  @P0 MUFU.RCP R2, R7 ;  /* 0x0000000700020308 */ /* 0x000ee20000001000 */
[C---:B-1----:R-:W-:Y:S02]  /*18c50*/  FMUL.FTZ R200, R0.reuse, R200 ;  /* 0x000000c800c87220 */ /* 0x042fe40000410000 */
[----:B------:R-:W-:-:S02]  /*18c60*/  FMUL.FTZ R55, R0, R201 ;  /* 0x000000c900377220 */ /* 0x000fc40000410000 */
[C---:B------:R-:W-:Y:S02]  /*18c70*/  FMUL.FTZ R176, R0.reuse, R176 ;  /* 0x000000b000b07220 */ /* 0x040fe40000410000 */
[C---:B------:R-:W-:Y:S01]  /*18c80*/  FMUL.FTZ R177, R0.reuse, R177 ;  /* 0x000000b100b17220 */ /* 0x040fe20000410000 */
[----:B------:R-:W1:Y:S01]  /*18c90*/  @P1 MUFU.LG2 R4, R6 ;  /* 0x0000000600041308 */ /* 0x000e620000000c00 */
[C---:B------:R-:W-:Y:S02]  /*18ca0*/  FMUL.FTZ R192, R0.reuse, R192 ;  /* 0x000000c000c07220 */ /* 0x040fe40000410000 */
[C---:B------:R-:W-:Y:S02]  /*18cb0*/  FMUL.FTZ R49, R0.reuse, R193 ;  /* 0x000000c100317220 */ /* 0x040fe40000410000 */
[C---:B------:R-:W-:Y:S02]  /*18cc0*/  FMUL.FTZ R160, R0.reuse, R160 ;  /* 0x000000a000a07220 */ /* 0x040fe40000410000 */
[C---:B------:R-:W-:Y:S01]  /*18cd0*/  FMUL.FTZ R161, R0.reuse, R161 ;  /* 0x000000a100a17220 */ /* 0x040fe20000410000 */
[----:B------:R-:W4:Y:S01]  /*18ce0*/  @P0 MUFU.LG2 R6, R7 ;  /* 0x0000000700060308 */ /* 0x000f220000000c00 */
[----:B------:R-:W-:-:S02]  /*18cf0*/  FMUL.FTZ R180, R0, R180 ;  /* 0x000000b400b47220 */ /* 0x000fc40000410000 */
[C---:B------:R-:W-:Y:S02]  /*18d00*/  FMUL.FTZ R47, R0.reuse, R181 ;  /* 0x000000b5002f7220 */ /* 0x040fe40000410000 */
[C---:B------:R-:W-:Y:S02]  /*18d10*/  FMUL.FTZ R148, R0.reuse, R148 ;  /* 0x0000009400947220 */ /* 0x040fe40000410000 */
[C---:B------:R-:W-:Y:S01]  /*18d20*/  FMUL.FTZ R43, R0.reuse, R149 ;  /* 0x00000095002b7220 */ /* 0x040fe20000410000 */
[----:B------:R5:W1:Y:S01]  /*18d30*/  @P2 MUFU.LG2 R8, R5 ;  /* 0x0000000500082308 */ /* 0x000a620000000c00 */
[C---:B------:R-:W-:Y:S02]  /*18d40*/  FMUL.FTZ R164, R0.reuse, R164 ;  /* 0x000000a400a47220 */ /* 0x040fe40000410000 */
[C---:B------:R-:W-:Y:S02]  /*18d50*/  FMUL.FTZ R42, R0.reuse, R165 ;  /* 0x000000a5002a7220 */ /* 0x040fe40000410000 */
[----:B------:R-:W-:-:S02]  /*18d60*/  FMUL.FTZ R140, R0, R140 ;  /* 0x0000008c008c7220 */ /* 0x000fc40000410000 */
[C---:B------:R-:W-:Y:S02]  /*18d70*/  FMUL.FTZ R39, R0.reuse, R141 ;  /* 0x0000008d00277220 */ /* 0x040fe40000410000 */
[C---:B------:R-:W-:Y:S02]  /*18d80*/  FMUL.FTZ R68, R0.reuse, R68 ;  /* 0x0000004400447220 */ /* 0x040fe40000410000 */
[C---:B------:R-:W-:Y:S02]  /*18d90*/  FMUL.FTZ R36, R0.reuse, R69 ;  /* 0x0000004500247220 */ /* 0x040fe40000410000 */
[C---:B------:R-:W-:Y:S02]  /*18da0*/  FMUL.FTZ R80, R0.reuse, R80 ;  /* 0x0000005000507220 */ /* 0x040fe40000410000 */
[C---:B------:R-:W-:Y:S01]  /*18db0*/  FMUL.FTZ R33, R0.reuse, R81 ;  /* 0x0000005100217220 */ /* 0x040fe20000410000 */
[----:B-----5:R-:W-:Y:S01]  /*18dc0*/  @P2 MOV R5, 0x3f317218 ;  /* 0x3f31721800052802 */ /* 0x020fe20000000f00 */
        /* <DEDUP_REMOVED lines=79> */
[----:B------:R-:W2:Y:S01]  /*192c0*/  @P3 MUFU.LG2 R2, R9 ;  /* 0x0000000900023308 */ /* 0x000ea20000000c00 */
[----:B-1----:R-:W-:Y:S02]  /*192d0*/  @P1 FMUL.FTZ R7, R4, 0.69314718246459960938 ;  /* 0x3f31721804071820 */ /* 0x002fe40000410000 */
[----:B------:R-:W-:Y:S02]  /*192e0*/  @P1 FMUL.FTZ R4, R3, c[0x0][0x2d0] ;  /* 0x0000b40003041a20 */ /* 0x000fe40000410000 */
[----:B----4-:R-:W-:-:S02]  /*192f0*/  @P0 FMUL.FTZ R6, R6, 0.69314718246459960938 ;  /* 0x3f31721806060820 */ /* 0x010fc40000410000 */
[----:B------:R-:W-:Y:S02]  /*19300*/  @P0 FMUL.FTZ R3, R11, c[0x0][0x2d0] ;  /* 0x0000b4000b030a20 */ /* 0x000fe40000410000 */
[----:B------:R-:W-:Y:S02]  /*19310*/  @P2 FMUL.FTZ R8, R8, 0.69314718246459960938 ;  /* 0x3f31721808082820 */ /* 0x000fe40000410000 */
[----:B------:R-:W-:Y:S01]  /*19320*/  @P0 FFMA.FTZ R62, R3, R134, R6 ;  /* 0x00000086033e0223 */ /* 0x000fe20000010006 */
[----:B------:R-:W-:Y:S01]  /*19330*/  @P3 MOV R3, 0x3f317218 ;  /* 0x3f31721800033802 */ /* 0x000fe20000000f00 */
[----:B------:R-:W-:Y:S01]  /*19340*/  @P2 FMUL.FTZ R5, R5, c[0x0][0x2d0] ;  /* 0x0000b40005052a20 */ /* 0x000fe20000410000 */
[----:B------:R-:W-:Y:S01]  /*19350*/  PLOP3.LUT P0, PT, PT, PT, PT, 0x8, 0x0 ;  /* 0x000000000000781c */ /* 0x000fe20003f0e170 */
[----:B------:R-:W-:Y:S02]  /*19360*/  @P1 FFMA.FTZ R61, R4, R135, R7 ;  /* 0x00000087043d1223 */ /* 0x000fe40000010007 */
[----:B--2---:R-:W-:-:S02]  /*19370*/  @P3 FMUL.FTZ R2, R2, 0.69314718246459960938 ;  /* 0x3f31721802023820 */ /* 0x004fc40000410000 */
        /* <DEDUP_REMOVED lines=35> */
.L_x_1893:
[----:B------:R-:W-:Y:S05]  /*195b0*/  @P0 BRA `(.L_x_1950) ;  /* 0x00001c6000000947 */ /* 0x000fea0003800000 */
[----:B------:R-:W2:Y:S01]  /*195c0*/  LDL R65, [R1+0x108] ;  /* 0x0001080001417983 */ /* 0x000ea20000100800 */
[----:B------:R-:W-:Y:S01]  /*195d0*/  WARPSYNC 0xffffffff ;  /* 0xffffffff00007948 */ /* 0x000fe20003800000 */
[----:B------:R-:W-:-:S02]  /*195e0*/  F2FP.PACK_AB R55, R55, R200 ;  /* 0x000000c83737723e */ /* 0x000fc400000000ff */
[----:B------:R-:W3:Y:S01]  /*195f0*/  S2R R64, SR_TID.X ;  /* 0x0000000000407919 */ /* 0x000ee20000002100 */
        /* <DEDUP_REMOVED lines=12> */
[----:B---3--:R-:W-:Y:S02]  /*196c0*/  SHF.R.S32.HI R63, RZ, 0x1f, R64 ;  /* 0x0000001fff3f7819 */ /* 0x008fe40000011440 */
[----:B------:R-:W-:Y:S02]  /*196d0*/  F2FP.PACK_AB R170, R171, R170 ;  /* 0x000000aaabaa723e */ /* 0x000fe400000000ff */
[CC--:B------:R-:W-:Y:S02]  /*196e0*/  LEA.HI R2, R63.reuse, R64.reuse, RZ, 0x2 ;  /* 0x000000403f027211 */ /* 0x0c0fe400078f10ff */
[----:B------:R-:W-:Y:S02]  /*196f0*/  LEA.HI R58, R63, R64, RZ, 0x5 ;  /* 0x000000403f3a7211 */ /* 0x000fe400078f28ff */
[--C-:B-1----:R-:W-:Y:S02]  /*19700*/  SHF.R.S32.HI R4, RZ, 0x2, R2.reuse ;  /* 0x00000002ff047819 */ /* 0x102fe40000011402 */
[----:B------:R-:W-:-:S02]  /*19710*/  SHF.R.S32.HI R0, RZ, 0x1f, R2 ;  /* 0x0000001fff007819 */ /* 0x000fc40000011402 */
[----:B------:R-:W-:Y:S02]  /*19720*/  SHF.R.S32.HI R57, RZ, 0x5, R58 ;  /* 0x00000005ff397819 */ /* 0x000fe4000001143a */
        /* <DEDUP_REMOVED lines=92> */
[----:B------:R-:W-:Y:S01]  /*19cf0*/  F2FP.PACK_AB R14, R14, R126 ;  /* 0x0000007e0e0e723e */ /* 0x000fe200000000ff */
[----:B------:R-:W-:Y:S01]  /*19d00*/  STS [R6+0x480], R46 ;  /* 0x0004802e06007388 */ /* 0x000fe20000000800 */
[----:B------:R-:W-:-:S03]  /*19d10*/  ISETP.NE.U32.AND P0, PT, RZ, c[0x0][0x500], PT ;  /* 0x00014000ff007a0c */ /* 0x000fc60003f05070 */
[----:B------:R1:W-:Y:S01]  /*19d20*/  STS [R8+0x400], R5 ;  /* 0x0004000508007388 */ /* 0x0003e20000000800 */
[----:B------:R-:W-:Y:S02]  /*19d30*/  ISETP.NE.AND.EX P1, PT, RZ, c[0x0][0x504], PT, P0 ;  /* 0x00014100ff007a0c */ /* 0x000fe40003f25300 */
[----:B------:R-:W-:Y:S01]  /*19d40*/  ISETP.NE.U32.AND P0, PT, RZ, c[0x0][0x508], PT ;  /* 0x00014200ff007a0c */ /* 0x000fe20003f05070 */
[----:B------:R-:W-:Y:S03]  /*19d50*/  STS [R8], R43 ;  /* 0x0000002b08007388 */ /* 0x000fe60000000800 */
[----:B------:R-:W-:Y:S01]  /*19d60*/  ISETP.NE.AND.EX P0, PT, RZ, c[0x0][0x50c], PT, P0 ;  /* 0x00014300ff007a0c */ /* 0x000fe20003f05300 */
        /* <DEDUP_REMOVED lines=61> */
.L_x_1951:
[----:B-1----:R-:W-:Y:S01]  /*1a140*/  LOP3.LUT R0, R58, 0xffffffe0, RZ, 0xc0, !PT ;  /* 0xffffffe03a007812 */ /* 0x002fe200078ec0ff */
[----:B------:R-:W1:Y:S01]  /*1a150*/  S2R R11, SR_CTAID.Y ;  /* 0x00000000000b7919 */ /* 0x000e620000002600 */
[C---:B------:R-:W-:Y:S01]  /*1a160*/  LEA.HI R4, R21.reuse, R21, RZ, 0x1 ;  /* 0x0000001515047211 */ /* 0x040fe200078f08ff */
        /* <DEDUP_REMOVED lines=147> */
.L_x_1953:
[----:B--234-:R-:W-:Y:S05]  /*1aaa0*/  BSYNC B0 ;  /* 0x0000000000007941 */ /* 0x01cfea0003800000 */
.L_x_1952:
        /* <DEDUP_REMOVED lines=16> */
.L_x_1955:
[----:B------:R-:W-:Y:S05]  /*1abb0*/  BSYNC B0 ;  /* 0x0000000000007941 */ /* 0x000fea0003800000 */
.L_x_1954:
        /* <DEDUP_REMOVED lines=16> */
.L_x_1957:
[----:B------:R-:W-:Y:S05]  /*1acc0*/  BSYNC B0 ;  /* 0x0000000000007941 */ /* 0x000fea0003800000 */
.L_x_1956:
        /* <DEDUP_REMOVED lines=16> */
.L_x_1959:
[----:B------:R-:W-:Y:S05]  /*1add0*/  BSYNC B0 ;  /* 0x0000000000007941 */ /* 0x000fea0003800000 */
.L_x_1958:
        /* <DEDUP_REMOVED lines=16> */
.L_x_1961:
[----:B------:R-:W-:Y:S05]  /*1aee0*/  BSYNC B0 ;  /* 0x0000000000007941 */ /* 0x000fea0003800000 */
.L_x_1960:
        /* <DEDUP_REMOVED lines=16> */
.L_x_1963:
[----:B------:R-:W-:Y:S05]  /*1aff0*/  BSYNC B0 ;  /* 0x0000000000007941 */ /* 0x000fea0003800000 */
.L_x_1962:
        /* <DEDUP_REMOVED lines=16> */
.L_x_1965:
[----:B------:R-:W-:Y:S05]  /*1b100*/  BSYNC B0 ;  /* 0x0000000000007941 */ /* 0x000fea0003800000 */
.L_x_1964:
        /* <DEDUP_REMOVED lines=17> */
.L_x_1950:
[----:B------:R-:W2:Y:S01]  /*1b220*/  LDL R8, [R1+0x108] ;  /* 0x0001080001087983 */ /* 0x000ea20000100800 */
[----:B------:R-:W-:Y:S01]  /*1b230*/  ISETP.NE.U32.AND P1, PT, RZ, c[0x0][0x508], PT ;  /* 0x00014200ff007a0c */ /* 0x000fe20003f25070 */
[----:B-1----:R-:W-:Y:S01]  /*1b240*/  IMAD.MOV.U32 R4, RZ, RZ, 0x4 ;  /* 0x00000004ff047424 */ /* 0x002fe200078e00ff */
        /* <DEDUP_REMOVED lines=16> */
.L_x_1966:
[----:B-1----:R-:W1:Y:S01]  /*1b350*/  S2R R11, SR_TID.X ;  /* 0x00000000000b7919 */ /* 0x002e620000002100 */
[----:B------:R-:W-:Y:S01]  /*1b360*/  SHF.R.S32.HI R0, RZ, 0x1f, R8 ;  /* 0x0000001fff007819 */ /* 0x000fe20000011408 */
[----:B------:R-:W-:Y:S01]  /*1b370*/  BSSY B0, `(.L_x_1967) ;  /* 0x0000029000007945 */ /* 0x000fe20003800000 */
[----:B------:R-:W-:Y:S01]  /*1b380*/  SEL R9, R8, RZ, !P0 ;  /* 0x000000ff08097207 */ /* 0x000fe20004000000 */
[----:B------:R-:W2:Y:S01]  /*1b390*/  S2R R2, SR_CTAID.Y ;  /* 0x0000000000027919 */ /* 0x000ea20000002600 */
[----:B------:R-:W-:-:S03]  /*1b3a0*/  SEL R10, R0, RZ, !P0 ;  /* 0x000000ff000a7207 */ /* 0x000fc60004000000 */
[----:B------:R-:W3:Y:S04]  /*1b3b0*/  S2R R13, SR_CTAID.X ;  /* 0x00000000000d7919 */ /* 0x000ee80000002500 */
[----:B------:R-:W4:Y:S01]  /*1b3c0*/  S2R R14, SR_CTAID.Y ;  /* 0x00000000000e7919 */ /* 0x000f220000002600 */
[----:B-1----:R-:W-:Y:S02]  /*1b3d0*/  ISETP.GE.AND P1, PT, R11, 0x80, PT ;  /* 0x000000800b00780c */ /* 0x002fe40003f26270 */
[----:B--2---:R-:W-:-:S11]  /*1b3e0*/  SHF.R.S32.HI R15, RZ, 0x1f, R2 ;  /* 0x0000001fff0f7819 */ /* 0x004fd60000011402 */
[----:B------:R-:W-:Y:S05]  /*1b3f0*/  @P1 BRA `(.L_x_1968) ;  /* 0x0000020000001947 */ /* 0x000fea0003800000 */
[----:B---345:R-:W-:Y:S01]  /*1b400*/  IMAD R0, R12, c[0x0][0x4e8], RZ ;  /* 0x00013a000c007a24 */ /* 0x038fe200078e02ff */
[----:B------:R-:W-:-:S04]  /*1b410*/  LEA R8, R13, R11, 0x7 ;  /* 0x0000000b0d087211 */ /* 0x000fc800078e38ff */
        /* <DEDUP_REMOVED lines=30> */
.L_x_1968:
[----:B---34-:R-:W-:Y:S05]  /*1b600*/  BSYNC B0 ;  /* 0x0000000000007941 */ /* 0x018fea0003800000 */
.L_x_1967:
[----:B-1----:R-:W-:Y:S01]  /*1b610*/  SHF.R.S32.HI R4, RZ, 0x1f, R11 ;  /* 0x0000001fff047819 */ /* 0x002fe2000001140b */
[----:B------:R-:W-:Y:S01]  /*1b620*/  IMAD R0, R7, c[0x0][0x3a0], RZ ;  /* 0x0000e80007007a24 */ /* 0x000fe200078e02ff */
[----:B------:R-:W-:Y:S01]  /*1b630*/  MOV R5, c[0x0][0x4e8] ;  /* 0x00013a0000057a02 */ /* 0x000fe20000000f00 */
[----:B------:R-:W-:Y:S01]  /*1b640*/  IMAD.WIDE.U32 R2, R6, c[0x0][0x3a0], RZ ;  /* 0x0000e80006027a25 */ /* 0x000fe200078e00ff */
[----:B------:R-:W-:Y:S02]  /*1b650*/  LEA.HI R4, R4, R11, RZ, 0x3 ;  /* 0x0000000b04047211 */ /* 0x000fe400078f18ff */
[----:B------:R-:W-:Y:S01]  /*1b660*/  ISETP.NE.AND P0, PT, R5, 0x1, PT ;  /* 0x000000010500780c */ /* 0x000fe20003f05270 */
[----:B------:R-:W-:Y:S01]  /*1b670*/  IMAD R6, R6, c[0x0][0x3a4], R0 ;  /* 0x0000e90006067a24 */ /* 0x000fe200078e0200 */
[----:B------:R-:W-:Y:S01]  /*1b680*/  LOP3.LUT R0, R4, 0xfffffff8, RZ, 0xc0, !PT ;  /* 0xfffffff804007812 */ /* 0x000fe200078ec0ff */
[----:B------:R-:W-:Y:S01]  /*1b690*/  IMAD R5, R10, c[0x0][0x3f0], RZ ;  /* 0x0000fc000a057a24 */ /* 0x000fe200078e02ff */
[----:B------:R-:W-:-:S02]  /*1b6a0*/  SHF.R.S32.HI R8, RZ, 0x3, R4 ;  /* 0x00000003ff087819 */ /* 0x000fc40000011404 */
[----:B------:R-:W-:Y:S01]  /*1b6b0*/  IADD3 R7, -R0, R11, RZ ;  /* 0x0000000b00077210 */ /* 0x000fe20007ffe1ff */
[----:B------:R-:W-:Y:S01]  /*1b6c0*/  IMAD R0, R15, c[0x0][0x3e8], RZ ;  /* 0x0000fa000f007a24 */ /* 0x000fe200078e02ff */
[----:B------:R-:W-:Y:S01]  /*1b6d0*/  IADD3 R3, R3, R6, RZ ;  /* 0x0000000603037210 */ /* 0x000fe20007ffe0ff */
[----:B------:R-:W-:Y:S02]  /*1b6e0*/  IMAD R5, R9, c[0x0][0x3f4], R5 ;  /* 0x0000fd0009057a24 */ /* 0x000fe400078e0205 */
[----:B------:R-:W-:Y:S01]  /*1b6f0*/  IMAD R4, R7, 0x10, R8 ;  /* 0x0000001007047824 */ /* 0x000fe200078e0208 */
[C---:B------:R-:W-:Y:S01]  /*1b700*/  LEA R8, R13.reuse, R8, 0x7 ;  /* 0x000000080d087211 */ /* 0x040fe200078e38ff */
[C---:B------:R-:W-:Y:S02]  /*1b710*/  IMAD R0, R14.reuse, c[0x0][0x3ec], R0 ;  /* 0x0000fb000e007a24 */ /* 0x040fe400078e0200 */
[----:B------:R-:W-:Y:S01]  /*1b720*/  IMAD.WIDE.U32 R2, R14, c[0x0][0x3e8], R2 ;  /* 0x0000fa000e027a25 */ /* 0x000fe200078e0002 */
[----:B------:R-:W-:-:S04]  /*1b730*/  LEA R4, R13, R4, 0x7 ;  /* 0x000000040d047211 */ /* 0x000fc800078e38ff */
        /* <DEDUP_REMOVED lines=24> */
.L_x_2024:
[----:B------:R-:W-:Y:S05]  /*1b8c0*/  BRA.DIV ~URZ, `(.L_x_1970) ;  /* 0x00004c327f007947 */ /* 0x000fea000b800000 */
[----:B------:R3:W4:Y:S02]  /*1b8d0*/  SHFL.IDX PT, R2, R11, RZ, 0x181f ;  /* 0x00181fff0b027589 */ /* 0x00072400000e0000 */
.L_x_2025:
        /* <DEDUP_REMOVED lines=14> */
.L_x_1972:
[----:B------:R-:W-:Y:S05]  /*1b9c0*/  BSYNC B0 ;  /* 0x0000000000007941 */ /* 0x000fea0003800000 */
.L_x_1971:
[----:B------:R-:W-:Y:S05]  /*1b9d0*/  BRA.DIV ~URZ, `(.L_x_1973) ;  /* 0x00004b927f007947 */ /* 0x000fea000b800000 */
[----:B------:R1:W2:Y:S04]  /*1b9e0*/  SHFL.IDX PT, R0, R9, 0x1, 0x181f ;  /* 0x00381f0009007f89 */ /* 0x0002a800000e0000 */
[----:B--2-4-:R1:W2:Y:S02]  /*1b9f0*/  SHFL.IDX PT, R2, R11, 0x1, 0x181f ;  /* 0x00381f000b027f89 */ /* 0x0142a400000e0000 */
.L_x_2026:
        /* <DEDUP_REMOVED lines=14> */
.L_x_1975:
[----:B------:R-:W-:Y:S05]  /*1bae0*/  BSYNC B0 ;  /* 0x0000000000007941 */ /* 0x000fea0003800000 */
.L_x_1974:
[----:B------:R-:W-:Y:S05]  /*1baf0*/  BRA.DIV ~URZ, `(.L_x_1976) ;  /* 0x00004b627f007947 */ /* 0x000fea000b800000 */
[----:B------:R4:W1:Y:S02]  /*1bb00*/  SHFL.IDX PT, R0, R9, 0x2, 0x181f ;  /* 0x00581f0009007f89 */ /* 0x00086400000e0000 */
.L_x_2027:
[----:B------:R-:W-:Y:S05]  /*1bb10*/  BRA.DIV ~URZ, `(.L_x_1977) ;  /* 0x00004bc27f007947 */ /* 0x000fea000b800000 */
[----:B--2---:R2:W3:Y:S02]  /*1bb20*/  SHFL.IDX PT, R2, R11, 0x2, 0x181f ;  /* 0x00581f000b027f89 */ /* 0x0044e400000e0000 */
.L_x_2028:
        /* <DEDUP_REMOVED lines=14> */
.L_x_1979:
[----:B------:R-:W-:Y:S05]  /*1bc10*/  BSYNC B0 ;  /* 0x0000000000007941 */ /* 0x000fea0003800000 */
.L_x_1978:
[----:B------:R-:W-:Y:S05]  /*1bc20*/  BRA.DIV ~URZ, `(.L_x_1980) ;  /* 0x00004b327f007947 */ /* 0x000fea000b800000 */
[----:B------:R1:W2:Y:S04]  /*1bc30*/  SHFL.IDX PT, R0, R9, 0x3, 0x181f ;  /* 0x00781f0009007f89 */ /* 0x0002a800000e0000 */
[----:B-1-3--:R1:W3:Y:S02]  /*1bc40*/  SHFL.IDX PT, R2, R11, 0x3, 0x181f ;  /* 0x00781f000b027f89 */ /* 0x00a2e400000e0000 */
.L_x_2029:
        /* <DEDUP_REMOVED lines=14> */
.L_x_1982:
[----:B------:R-:W-:Y:S05]  /*1bd30*/  BSYNC B0 ;  /* 0x0000000000007941 */ /* 0x000fea0003800000 */
.L_x_1981:
[----:B------:R-:W-:Y:S05]  /*1bd40*/  BRA.DIV ~URZ, `(.L_x_1983) ;  /* 0x00004b027f007947 */ /* 0x000fea000b800000 */
[----:B------:R1:W2:Y:S02]  /*1bd50*/  SHFL.IDX PT, R0, R9, 0x4, 0x181f ;  /* 0x00981f0009007f89 */ /* 0x0002a400000e0000 */
.L_x_2030:
[----:B------:R-:W-:Y:S05]  /*1bd60*/  BRA.DIV ~URZ, `(.L_x_1984) ;  /* 0x00004b627f007947 */ /* 0x000fea000b800000 */
[----:B--23--:R2:W3:Y:S02]  /*1bd70*/  SHFL.IDX PT, R2, R11, 0x4, 0x181f ;  /* 0x00981f000b027f89 */ /* 0x00c4e400000e0000 */
.L_x_2031:
        /* <DEDUP_REMOVED lines=14> */
.L_x_1986:
[----:B------:R-:W-:Y:S05]  /*1be60*/  BSYNC B0 ;  /* 0x0000000000007941 */ /* 0x000fea0003800000 */
.L_x_1985:
[----:B------:R-:W-:Y:S05]  /*1be70*/  BRA.DIV ~URZ, `(.L_x_1987) ;  /* 0x00004ad27f007947 */ /* 0x000fea000b800000 */
[----:B------:R1:W2:Y:S04]  /*1be80*/  SHFL.IDX PT, R0, R9, 0x5, 0x181f ;  /* 0x00b81f0009007f89 */ /* 0x0002a800000e0000 */
[----:B---3--:R1:W3:Y:S02]  /*1be90*/  SHFL.IDX PT, R2, R11, 0x5, 0x181f ;  /* 0x00b81f000b027f89 */ /* 0x0082e400000e0000 */
.L_x_2032:
        /* <DEDUP_REMOVED lines=14> */
.L_x_1989:
[----:B------:R-:W-:Y:S05]  /*1bf80*/  BSYNC B0 ;  /* 0x0000000000007941 */ /* 0x000fea0003800000 */
.L_x_1988:
[----:B------:R-:W-:Y:S05]  /*1bf90*/  BRA.DIV ~URZ, `(.L_x_1990) ;  /* 0x00004aa27f007947 */ /* 0x000fea000b800000 */
[----:B------:R1:W2:Y:S02]  /*1bfa0*/  SHFL.IDX PT, R0, R9, 0x6, 0x181f ;  /* 0x00d81f0009007f89 */ /* 0x0002a400000e0000 */
.L_x_2033:
[----:B------:R-:W-:Y:S05]  /*1bfb0*/  BRA.DIV ~URZ, `(.L_x_1991) ;  /* 0x00004b027f007947 */ /* 0x000fea000b800000 */
[----:B--23--:R2:W3:Y:S02]  /*1bfc0*/  SHFL.IDX PT, R2, R11, 0x6, 0x181f ;  /* 0x00d81f000b027f89 */ /* 0x00c4e400000e0000 */
.L_x_2034:
        /* <DEDUP_REMOVED lines=14> */
.L_x_1993:
[----:B------:R-:W-:Y:S05]  /*1c0b0*/  BSYNC B0 ;  /* 0x0000000000007941 */ /* 0x000fea0003800000 */
.L_x_1992:
[----:B------:R-:W-:Y:S05]  /*1c0c0*/  BRA.DIV ~URZ, `(.L_x_1994) ;  /* 0x00004a727f007947 */ /* 0x000fea000b800000 */
[----:B------:R1:W2:Y:S04]  /*1c0d0*/  SHFL.IDX PT, R0, R9, 0x7, 0x181f ;  /* 0x00f81f0009007f89 */ /* 0x0002a800000e0000 */
[----:B---3--:R1:W3:Y:S02]  /*1c0e0*/  SHFL.IDX PT, R2, R11, 0x7, 0x181f ;  /* 0x00f81f000b027f89 */ /* 0x0082e400000e0000 */
.L_x_2035:
        /* <DEDUP_REMOVED lines=15> */
.L_x_1894:
[----:B------:R1:W-:Y:S01]  /*1c1e0*/  STL [R1+0xa8], RZ ;  /* 0x0000a8ff01007387 */ /* 0x0003e20000100800 */
[----:B------:R-:W-:Y:S01]  /*1c1f0*/  IMAD.MOV.U32 R54, RZ, RZ, R5 ;  /* 0x000000ffff367224 */ /* 0x000fe200078e0005 */
[----:B------:R-:W-:Y:S02]  /*1c200*/  MOV R3, 0x181f ;  /* 0x0000181f00037802 */ /* 0x000fe40000000f00 */
[----:B------:R-:W-:Y:S02]  /*1c210*/  MOV R2, 0x1c230 ;  /* 0x0001c23000027802 */ /* 0x000fe40000000f00 */
[----:B-1---5:R-:W-:Y:S05]  /*1c220*/  CALL.REL.NOINC `($__internal_7_$__cuda_sm70_shflsync_idx_p) ;  /* 0x0001050000007944 */ /* 0x022fea0003c00000 */
[----:B-----5:R-:W-:Y:S01]  /*1c230*/  MOV R0, R37 ;  /* 0x0000002500007202 */ /* 0x020fe20000000f00 */
[----:B-1----:R-:W-:Y:S05]  /*1c240*/  BRA `(.L_x_1995) ;  /* 0xfffec35000007947 */ /* 0x002fea000383ffff */
.L_x_1895:
[----:B------:R3:W-:Y:S01]  /*1c250*/  STL [R1+0xa8], RZ ;  /* 0x0000a8ff01007387 */ /* 0x0007e20000100800 */
[----:B------:R-:W-:Y:S01]  /*1c260*/  IMAD.MOV.U32 R54, RZ, RZ, R10 ;  /* 0x000000ffff367224 */ /* 0x000fe200078e000a */
[----:B------:R-:W-:Y:S02]  /*1c270*/  MOV R3, 0x181f ;  /* 0x0000181f00037802 */ /* 0x000fe40000000f00 */
[----:B------:R-:W-:-:S02]  /*1c280*/  MOV R2, 0x1c2a0 ;  /* 0x0001c2a000027802 */ /* 0x000fc40000000f00 */
[----:B-123-5:R-:W-:Y:S05]  /*1c290*/  CALL.REL.NOINC `($__internal_7_$__cuda_sm70_shflsync_idx_p) ;  /* 0x0001049000007944 */ /* 0x02efea0003c00000 */
[----:B------:R-:W-:Y:S01]  /*1c2a0*/  MOV R2, R37 ;  /* 0x0000002500027202 */ /* 0x000fe20000000f00 */
[----:B-1---5:R-:W-:Y:S05]  /*1c2b0*/  BRA `(.L_x_1996) ;  /* 0xfffec30000007947 */ /* 0x022fea000383ffff */
.L_x_1898:
[----:B-1----:R-:W-:Y:S01]  /*1c2c0*/  MOV R0, 0x1 ;  /* 0x0000000100007802 */ /* 0x002fe20000000f00 */
[----:B------:R-:W-:Y:S01]  /*1c2d0*/  IMAD.MOV.U32 R54, RZ, RZ, R5 ;  /* 0x000000ffff367224 */ /* 0x000fe200078e0005 */
[----:B----4-:R-:W-:Y:S01]  /*1c2e0*/  MOV R2, 0x1c320 ;  /* 0x0001c32000027802 */ /* 0x010fe20000000f00 */
[----:B------:R-:W-:-:S02]  /*1c2f0*/  IMAD.MOV.U32 R3, RZ, RZ, 0x181f ;  /* 0x0000181fff037424 */ /* 0x000fc400078e00ff */
[----:B------:R1:W-:Y:S04]  /*1c300*/  STL [R1+0xa8], R0 ;  /* 0x0000a80001007387 */ /* 0x0003e80000100800 */
[----:B-1-3-5:R-:W-:Y:S05]  /*1c310*/  CALL.REL.NOINC `($__internal_7_$__cuda_sm70_shflsync_idx_p) ;  /* 0x0001041000007944 */ /* 0x02afea0003c00000 */
[----:B------:R-:W-:Y:S01]  /*1c320*/  MOV R4, 0x1 ;  /* 0x0000000100047802 */ /* 0x000fe20000000f00 */
[----:B-----5:R-:W-:Y:S01]  /*1c330*/  IMAD.MOV.U32 R0, RZ, RZ, R37 ;  /* 0x000000ffff007224 */ /* 0x020fe200078e0025 */
[----:B------:R-:W-:Y:S01]  /*1c340*/  MOV R3, 0x181f ;  /* 0x0000181f00037802 */ /* 0x000fe20000000f00 */
[----:B------:R-:W-:Y:S01]  /*1c350*/  IMAD.MOV.U32 R54, RZ, RZ, R10 ;  /* 0x000000ffff367224 */ /* 0x000fe200078e000a */
[----:B------:R-:W-:Y:S01]  /*1c360*/  MOV R2, 0x1c390 ;  /* 0x0001c39000027802 */ /* 0x000fe20000000f00 */
[----:B------:R2:W-:Y:S04]  /*1c370*/  STL [R1+0xa8], R4 ;  /* 0x0000a80401007387 */ /* 0x0005e80000100800 */
[----:B-12---:R-:W-:Y:S05]  /*1c380*/  CALL.REL.NOINC `($__internal_7_$__cuda_sm70_shflsync_idx_p) ;  /* 0x000103a000007944 */ /* 0x006fea0003c00000 */
[----:B------:R-:W-:Y:S01]  /*1c390*/  MOV R2, R37 ;  /* 0x0000002500027202 */ /* 0x000fe20000000f00 */
[----:B-1---5:R-:W-:Y:S05]  /*1c3a0*/  BRA `(.L_x_1997) ;  /* 0xfffec37000007947 */ /* 0x022fea000383ffff */
.L_x_1901:
[----:B--2---:R-:W-:Y:S01]  /*1c3b0*/  MOV R0, 0x2 ;  /* 0x0000000200007802 */ /* 0x004fe20000000f00 */
[----:B------:R-:W-:Y:S01]  /*1c3c0*/  IMAD.MOV.U32 R54, RZ, RZ, R5 ;  /* 0x000000ffff367224 */ /* 0x000fe200078e0005 */
[----:B----4-:R-:W-:Y:S01]  /*1c3d0*/  MOV R2, 0x1c410 ;  /* 0x0001c41000027802 */ /* 0x010fe20000000f00 */
[----:B------:R-:W-:Y:S02]  /*1c3e0*/  IMAD.MOV.U32 R3, RZ, RZ, 0x181f ;  /* 0x0000181fff037424 */ /* 0x000fe400078e00ff */
[----:B------:R2:W-:Y:S04]  /*1c3f0*/  STL [R1+0xa8], R0 ;  /* 0x0000a80001007387 */ /* 0x0005e80000100800 */
[----:B-123-5:R-:W-:Y:S05]  /*1c400*/  CALL.REL.NOINC `($__internal_7_$__cuda_sm70_shflsync_idx_p) ;  /* 0x0001032000007944 */ /* 0x02efea0003c00000 */
[----:B-----5:R-:W-:Y:S01]  /*1c410*/  MOV R0, R37 ;  /* 0x0000002500007202 */ /* 0x020fe20000000f00 */
[----:B-1----:R-:W-:Y:S05]  /*1c420*/  BRA `(.L_x_1998) ;  /* 0xfffec42000007947 */ /* 0x002fea000383ffff */
.L_x_1902:
[----:B------:R-:W-:Y:S01]  /*1c430*/  MOV R4, 0x2 ;  /* 0x0000000200047802 */ /* 0x000fe20000000f00 */
[----:B------:R-:W-:Y:S01]  /*1c440*/  IMAD.MOV.U32 R54, RZ, RZ, R10 ;  /* 0x000000ffff367224 */ /* 0x000fe200078e000a */
[----:B----4-:R-:W-:Y:S01]  /*1c450*/  MOV R2, 0x1c490 ;  /* 0x0001c49000027802 */ /* 0x010fe20000000f00 */
[----:B------:R-:W-:-:S02]  /*1c460*/  IMAD.MOV.U32 R3, RZ, RZ, 0x181f ;  /* 0x0000181fff037424 */ /* 0x000fc400078e00ff */
[----:B------:R4:W-:Y:S04]  /*1c470*/  STL [R1+0xa8], R4 ;  /* 0x0000a80401007387 */ /* 0x0009e80000100800 */
[----:B-12345:R-:W-:Y:S05]  /*1c480*/  CALL.REL.NOINC `($__internal_7_$__cuda_sm70_shflsync_idx_p) ;  /* 0x000102a000007944 */ /* 0x03efea0003c00000 */
[----:B------:R-:W-:Y:S01]  /*1c490*/  MOV R2, R37 ;  /* 0x0000002500027202 */ /* 0x000fe20000000f00 */
[----:B-1---5:R-:W-:Y:S05]  /*1c4a0*/  BRA `(.L_x_1999) ;  /* 0xfffec3c000007947 */ /* 0x022fea000383ffff */
.L_x_1905:
[----:B-1----:R-:W-:Y:S01]  /*1c4b0*/  MOV R0, 0x3 ;  /* 0x0000000300007802 */ /* 0x002fe20000000f00 */
[----:B------:R-:W-:Y:S01]  /*1c4c0*/  IMAD.MOV.U32 R54, RZ, RZ, R5 ;  /* 0x000000ffff367224 */ /* 0x000fe200078e0005 */
[----:B--2---:R-:W-:Y:S01]  /*1c4d0*/  MOV R2, 0x1c510 ;  /* 0x0001c51000027802 */ /* 0x004fe20000000f00 */
[----:B------:R-:W-:Y:S02]  /*1c4e0*/  IMAD.MOV.U32 R3, RZ, RZ, 0x181f ;  /* 0x0000181fff037424 */ /* 0x000fe400078e00ff */
[----:B------:R1:W-:Y:S04]  /*1c4f0*/  STL [R1+0xa8], R0 ;  /* 0x0000a80001007387 */ /* 0x0003e80000100800 */
[----:B-1-345:R-:W-:Y:S05]  /*1c500*/  CALL.REL.NOINC `($__internal_7_$__cuda_sm70_shflsync_idx_p) ;  /* 0x0001022000007944 */ /* 0x03afea0003c00000 */
        /* <DEDUP_REMOVED lines=9> */
.L_x_1908:
[----:B--2---:R-:W-:Y:S01]  /*1c5a0*/  MOV R0, 0x4 ;  /* 0x0000000400007802 */ /* 0x004fe20000000f00 */
[----:B------:R-:W-:Y:S01]  /*1c5b0*/  IMAD.MOV.U32 R54, RZ, RZ, R5 ;  /* 0x000000ffff367224 */ /* 0x000fe200078e0005 */
[----:B------:R-:W-:Y:S01]  /*1c5c0*/  MOV R2, 0x1c600 ;  /* 0x0001c60000027802 */ /* 0x000fe20000000f00 */
[----:B------:R-:W-:-:S02]  /*1c5d0*/  IMAD.MOV.U32 R3, RZ, RZ, 0x181f ;  /* 0x0000181fff037424 */ /* 0x000fc400078e00ff */
[----:B------:R2:W-:Y:S04]  /*1c5e0*/  STL [R1+0xa8], R0 ;  /* 0x0000a80001007387 */ /* 0x0005e80000100800 */
[----:B-12-45:R-:W-:Y:S05]  /*1c5f0*/  CALL.REL.NOINC `($__internal_7_$__cuda_sm70_shflsync_idx_p) ;  /* 0x0001013000007944 */ /* 0x036fea0003c00000 */
[----:B-----5:R-:W-:Y:S01]  /*1c600*/  MOV R0, R37 ;  /* 0x0000002500007202 */ /* 0x020fe20000000f00 */
[----:B-1----:R-:W-:Y:S05]  /*1c610*/  BRA `(.L_x_2001) ;  /* 0xfffec4c000007947 */ /* 0x002fea000383ffff */
.L_x_1909:
[----:B------:R-:W-:Y:S01]  /*1c620*/  MOV R4, 0x4 ;  /* 0x0000000400047802 */ /* 0x000fe20000000f00 */
[----:B------:R-:W-:Y:S01]  /*1c630*/  IMAD.MOV.U32 R54, RZ, RZ, R10 ;  /* 0x000000ffff367224 */ /* 0x000fe200078e000a */
[----:B------:R-:W-:Y:S01]  /*1c640*/  MOV R2, 0x1c680 ;  /* 0x0001c68000027802 */ /* 0x000fe20000000f00 */
[----:B------:R-:W-:Y:S02]  /*1c650*/  IMAD.MOV.U32 R3, RZ, RZ, 0x181f ;  /* 0x0000181fff037424 */ /* 0x000fe400078e00ff */
[----:B------:R1:W-:Y:S04]  /*1c660*/  STL [R1+0xa8], R4 ;  /* 0x0000a80401007387 */ /* 0x0003e80000100800 */
[----:B-12345:R-:W-:Y:S05]  /*1c670*/  CALL.REL.NOINC `($__internal_7_$__cuda_sm70_shflsync_idx_p) ;  /* 0x000100b000007944 */ /* 0x03efea0003c00000 */
[----:B------:R-:W-:Y:S01]  /*1c680*/  MOV R2, R37 ;  /* 0x0000002500027202 */ /* 0x000fe20000000f00 */
[----:B-1---5:R-:W-:Y:S05]  /*1c690*/  BRA `(.L_x_2002) ;  /* 0xfffec46000007947 */ /* 0x022fea000383ffff */
.L_x_1912:
[----:B--2---:R-:W-:Y:S01]  /*1c6a0*/  MOV R0, 0x5 ;  /* 0x0000000500007802 */ /* 0x004fe20000000f00 */
[----:B------:R-:W-:Y:S01]  /*1c6b0*/  IMAD.MOV.U32 R54, RZ, RZ, R5 ;  /* 0x000000ffff367224 */ /* 0x000fe200078e0005 */
[----:B------:R-:W-:Y:S01]  /*1c6c0*/  MOV R2, 0x1c700 ;  /* 0x0001c70000027802 */ /* 0x000fe20000000f00 */
[----:B------:R-:W-:-:S02]  /*1c6d0*/  IMAD.MOV.U32 R3, RZ, RZ, 0x181f ;  /* 0x0000181fff037424 */ /* 0x000fc400078e00ff */
        /* <DEDUP_REMOVED lines=11> */
.L_x_1915:
[----:B-1----:R-:W-:Y:S01]  /*1c790*/  MOV R0, 0x6 ;  /* 0x0000000600007802 */ /* 0x002fe20000000f00 */
[----:B------:R-:W-:Y:S01]  /*1c7a0*/  IMAD.MOV.U32 R54, RZ, RZ, R5 ;  /* 0x000000ffff367224 */ /* 0x000fe200078e0005 */
[----:B------:R-:W-:Y:S01]  /*1c7b0*/  MOV R2, 0x1c7f0 ;  /* 0x0001c7f000027802 */ /* 0x000fe20000000f00 */
[----:B------:R-:W-:Y:S02]  /*1c7c0*/  IMAD.MOV.U32 R3, RZ, RZ, 0x181f ;  /* 0x0000181fff037424 */ /* 0x000fe400078e00ff */
[----:B------:R1:W-:Y:S04]  /*1c7d0*/  STL [R1+0xa8], R0 ;  /* 0x0000a80001007387 */ /* 0x0003e80000100800 */
[----:B-12-45:R-:W-:Y:S05]  /*1c7e0*/  CALL.REL.NOINC `($__internal_7_$__cuda_sm70_shflsync_idx_p) ;  /* 0x0000ff4000007944 */ /* 0x036fea0003c00000 */
[----:B-----5:R-:W-:Y:S01]  /*1c7f0*/  MOV R0, R37 ;  /* 0x0000002500007202 */ /* 0x020fe20000000f00 */
[----:B-1----:R-:W-:Y:S05]  /*1c800*/  BRA `(.L_x_2004) ;  /* 0xfffec56000007947 */ /* 0x002fea000383ffff */
.L_x_1916:
[----:B------:R-:W-:Y:S01]  /*1c810*/  MOV R4, 0x6 ;  /* 0x0000000600047802 */ /* 0x000fe20000000f00 */
[----:B------:R-:W-:Y:S01]  /*1c820*/  IMAD.MOV.U32 R54, RZ, RZ, R10 ;  /* 0x000000ffff367224 */ /* 0x000fe200078e000a */
[----:B------:R-:W-:Y:S01]  /*1c830*/  MOV R2, 0x1c870 ;  /* 0x0001c87000027802 */ /* 0x000fe20000000f00 */
[----:B------:R-:W-:-:S02]  /*1c840*/  IMAD.MOV.U32 R3, RZ, RZ, 0x181f ;  /* 0x0000181fff037424 */ /* 0x000fc400078e00ff */
[----:B------:R1:W-:Y:S04]  /*1c850*/  STL [R1+0xa8], R4 ;  /* 0x0000a80401007387 */ /* 0x0003e80000100800 */
[----:B-12345:R-:W-:Y:S05]  /*1c860*/  CALL.REL.NOINC `($__internal_7_$__cuda_sm70_shflsync_idx_p) ;  /* 0x0000fec000007944 */ /* 0x03efea0003c00000 */
[----:B------:R-:W-:Y:S01]  /*1c870*/  MOV R2, R37 ;  /* 0x0000002500027202 */ /* 0x000fe20000000f00 */
[----:B-1---5:R-:W-:Y:S05]  /*1c880*/  BRA `(.L_x_2005) ;  /* 0xfffec50000007947 */ /* 0x022fea000383ffff */
.L_x_1919:
[----:B--2---:R-:W-:Y:S01]  /*1c890*/  MOV R0, 0x7 ;  /* 0x0000000700007802 */ /* 0x004fe20000000f00 */
[----:B------:R-:W-:Y:S01]  /*1c8a0*/  IMAD.MOV.U32 R54, RZ, RZ, R5 ;  /* 0x000000ffff367224 */ /* 0x000fe200078e0005 */
[----:B------:R-:W-:Y:S01]  /*1c8b0*/  MOV R2, 0x1c8f0 ;  /* 0x0001c8f000027802 */ /* 0x000fe20000000f00 */
[----:B------:R-:W-:Y:S02]  /*1c8c0*/  IMAD.MOV.U32 R3, RZ, RZ, 0x181f ;  /* 0x0000181fff037424 */ /* 0x000fe400078e00ff */
[----:B------:R2:W-:Y:S04]  /*1c8d0*/  STL [R1+0xa8], R0 ;  /* 0x0000a80001007387 */ /* 0x0005e80000100800 */
[----:B-12-45:R-:W-:Y:S05]  /*1c8e0*/  CALL.REL.NOINC `($__internal_7_$__cuda_sm70_shflsync_idx_p) ;  /* 0x0000fe4000007944 */ /* 0x036fea0003c00000 */
[----:B-----5:R-:W-:Y:S01]  /*1c8f0*/  MOV R0, 0x7 ;  /* 0x0000000700007802 */ /* 0x020fe20000000f00 */
[----:B------:R-:W-:Y:S01]  /*1c900*/  IMAD.MOV.U32 R4, RZ, RZ, R37 ;  /* 0x000000ffff047224 */ /* 0x000fe200078e0025 */
[----:B------:R-:W-:Y:S01]  /*1c910*/  MOV R3, 0x181f ;  /* 0x0000181f00037802 */ /* 0x000fe20000000f00 */
[----:B------:R-:W-:Y:S01]  /*1c920*/  IMAD.MOV.U32 R54, RZ, RZ, R10 ;  /* 0x000000ffff367224 */ /* 0x000fe200078e000a */
[----:B------:R-:W-:Y:S01]  /*1c930*/  MOV R2, 0x1c960 ;  /* 0x0001c96000027802 */ /* 0x000fe20000000f00 */
[----:B------:R2:W-:Y:S04]  /*1c940*/  STL [R1+0xa8], R0 ;  /* 0x0000a80001007387 */ /* 0x0005e80000100800 */
[----:B-12---:R-:W-:Y:S05]  /*1c950*/  CALL.REL.NOINC `($__internal_7_$__cuda_sm70_shflsync_idx_p) ;  /* 0x0000fdd000007944 */ /* 0x006fea0003c00000 */
[----:B-----5:R-:W-:Y:S01]  /*1c960*/  MOV R0, R37 ;  /* 0x0000002500007202 */ /* 0x020fe20000000f00 */
[----:B-1----:R-:W-:Y:S05]  /*1c970*/  BRA `(.L_x_2006) ;  /* 0xfffec55000007947 */ /* 0x002fea000383ffff */
.L_x_1921:
[----:B-1-3--:R1:W-:Y:S01]  /*1c980*/  STL [R1+0xa8], RZ ;  /* 0x0000a8ff01007387 */ /* 0x00a3e20000100800 */
[----:B------:R-:W-:Y:S01]  /*1c990*/  IMAD.MOV.U32 R54, RZ, RZ, R0 ;  /* 0x000000ffff367224 */ /* 0x000fe200078e0000 */
[----:B------:R-:W-:-:S02]  /*1c9a0*/  MOV R3, 0x181f ;  /* 0x0000181f00037802 */ /* 0x000fc40000000f00 */
[----:B------:R-:W-:Y:S02]  /*1c9b0*/  MOV R2, 0x1c9d0 ;  /* 0x0001c9d000027802 */ /* 0x000fe40000000f00 */
[----:B-1---5:R-:W-:Y:S05]  /*1c9c0*/  CALL.REL.NOINC `($__internal_7_$__cuda_sm70_shflsync_idx_p) ;  /* 0x0000fd6000007944 */ /* 0x022fea0003c00000 */
[----:B------:R-:W-:Y:S01]  /*1c9d0*/  MOV R28, R37 ;  /* 0x00000025001c7202 */ /* 0x000fe20000000f00 */
[----:B-1---5:R-:W-:Y:S05]  /*1c9e0*/  BRA `(.L_x_2007) ;  /* 0xfffed40000007947 */ /* 0x022fea000383ffff */
.L_x_1924:
[----:B------:R2:W-:Y:S01]  /*1c9f0*/  STL [R1+0xa8], RZ ;  /* 0x0000a8ff01007387 */ /* 0x0005e20000100800 */
[----:B------:R-:W-:Y:S01]  /*1ca00*/  IMAD.MOV.U32 R54, RZ, RZ, R4 ;  /* 0x000000ffff367224 */ /* 0x000fe200078e0004 */
[----:B------:R-:W-:Y:S02]  /*1ca10*/  MOV R3, 0x181f ;  /* 0x0000181f00037802 */ /* 0x000fe40000000f00 */
[----:B------:R-:W-:Y:S02]  /*1ca20*/  MOV R2, 0x1ca40 ;  /* 0x0001ca4000027802 */ /* 0x000fe40000000f00 */
[----:B-12--5:R-:W-:Y:S05]  /*1ca30*/  CALL.REL.NOINC `($__internal_7_$__cuda_sm70_shflsync_idx_p) ;  /* 0x0000fcf000007944 */ /* 0x026fea0003c00000 */
[----:B------:R-:W-:Y:S01]  /*1ca40*/  MOV R11, R37 ;  /* 0x00000025000b7202 */ /* 0x000fe20000000f00 */
[----:B-1---5:R-:W-:Y:S05]  /*1ca50*/  BRA `(.L_x_2008) ;  /* 0xfffee48000007947 */ /* 0x022fea000383ffff */
.L_x_1925:
[----:B------:R4:W-:Y:S01]  /*1ca60*/  STL [R1+0xa8], RZ ;  /* 0x0000a8ff01007387 */ /* 0x0009e20000100800 */
[----:B------:R-:W-:Y:S01]  /*1ca70*/  IMAD.MOV.U32 R54, RZ, RZ, R5 ;  /* 0x000000ffff367224 */ /* 0x000fe200078e0005 */
[----:B------:R-:W-:Y:S02]  /*1ca80*/  MOV R3, 0x181f ;  /* 0x0000181f00037802 */ /* 0x000fe40000000f00 */
[----:B------:R-:W-:-:S02]  /*1ca90*/  MOV R2, 0x1cab0 ;  /* 0x0001cab000027802 */ /* 0x000fc40000000f00 */
[----:B-12345:R-:W-:Y:S05]  /*1caa0*/  CALL.REL.NOINC `($__internal_7_$__cuda_sm70_shflsync_idx_p) ;  /* 0x0000fc8000007944 */ /* 0x03efea0003c00000 */
[----:B------:R-:W2:Y:S04]  /*1cab0*/  LDL R10, [R1+0x110] ;  /* 0x00011000010a7983 */ /* 0x000ea80000100800 */
[----:B-----5:R-:W3:Y:S04]  /*1cac0*/  LDL R0, [R1+0xc0] ;  /* 0x0000c00001007983 */ /* 0x020ee80000100800 */
[----:B------:R-:W4:Y:S04]  /*1cad0*/  LDL R2, [R1+0xf0] ;  /* 0x0000f00001027983 */ /* 0x000f280000100800 */
[----:B------:R-:W4:Y:S04]  /*1cae0*/  LDL R3, [R1+0x10c] ;  /* 0x00010c0001037983 */ /* 0x000f280000100800 */
[----:B------:R-:W4:Y:S01]  /*1caf0*/  LDL R8, [R1+0x98] ;  /* 0x0000980001087983 */ /* 0x000f220000100800 */
[----:B------:R-:W-:-:S02]  /*1cb00*/  IMAD.MOV.U32 R54, RZ, RZ, R4 ;  /* 0x000000ffff367224 */ /* 0x000fc400078e0004 */
[C---:B---3--:R-:W-:Y:S01]  /*1cb10*/  IMAD.SHL.U32 R12, R0.reuse, 0x2, RZ ;  /* 0x00000002000c7824 */ /* 0x048fe200078e00ff */
[C---:B--2---:R-:W-:Y:S02]  /*1cb20*/  SHF.L.U64.HI R15, R0.reuse, 0x1, R10 ;  /* 0x00000001000f7819 */ /* 0x044fe4000001020a */
[----:B------:R-:W-:Y:S02]  /*1cb30*/  ISETP.GE.AND P2, PT, R0, c[0x0][0x1d4], PT ;  /* 0x0000750000007a0c */ /* 0x000fe40003f46270 */
[----:B------:R-:W-:-:S05]  /*1cb40*/  SEL R0, RZ, 0x10, P5 ;  /* 0x00000010ff007807 */ /* 0x000fca0002800000 */
[----:B------:R-:W-:Y:S02]  /*1cb50*/  IMAD.MOV.U32 R10, RZ, RZ, R0 ;  /* 0x000000ffff0a7224 */ /* 0x000fe400078e0000 */
[----:B------:R-:W-:-:S05]  /*1cb60*/  IMAD.MOV.U32 R0, RZ, RZ, 0x1 ;  /* 0x00000001ff007424 */ /* 0x000fca00078e00ff */
[----:B------:R2:W-:Y:S01]  /*1cb70*/  STL [R1+0xa8], R0 ;  /* 0x0000a80001007387 */ /* 0x0005e20000100800 */
[C---:B----4-:R-:W-:Y:S01]  /*1cb80*/  IMAD.SHL.U32 R13, R2.reuse, 0x2, RZ ;  /* 0x00000002020d7824 */ /* 0x050fe200078e00ff */
[----:B------:R-:W-:Y:S02]  /*1cb90*/  SHF.L.U64.HI R16, R2, 0x1, R3 ;  /* 0x0000000102107819 */ /* 0x000fe40000010203 */
[C---:B------:R-:W-:Y:S02]  /*1cba0*/  IADD3 R18, P1, R37.reuse, R12, RZ ;  /* 0x0000000c25127210 */ /* 0x040fe40007f3e0ff */
[----:B------:R-:W-:-:S03]  /*1cbb0*/  IADD3 R2, P0, R37, R13, RZ ;  /* 0x0000000d25027210 */ /* 0x000fc60007f1e0ff */
[C---:B------:R-:W-:Y:S02]  /*1cbc0*/  IMAD.X R19, R11.reuse, 0x1, R15, P1 ;  /* 0x000000010b137824 */ /* 0x040fe400008e060f */
[----:B------:R-:W-:Y:S01]  /*1cbd0*/  IMAD.X R3, R11, 0x1, R16, P0 ;  /* 0x000000010b037824 */ /* 0x000fe200000e0610 */
[----:B------:R-:W-:Y:S02]  /*1cbe0*/  SEL R11, RZ, 0x10, P2 ;  /* 0x00000010ff0b7807 */ /* 0x000fe40001000000 */
[----:B------:R-:W-:Y:S01]  /*1cbf0*/  @!PT LDS RZ, [RZ] ;  /* 0x00000000fffff984 */ /* 0x000fe20000000800 */
[----:B------:R-:W-:Y:S01]  /*1cc00*/  @!PT LDS RZ, [RZ] ;  /* 0x00000000fffff984 */ /* 0x000fe20000000800 */
[----:B------:R-:W-:Y:S01]  /*1cc10*/  @!PT LDS RZ, [RZ] ;  /* 0x00000000fffff984 */ /* 0x000fe20000000800 */
[----:B------:R2:W-:Y:S04]  /*1cc20*/  LDGSTS.E.BYPASS.LTC128B.128 [R8+0x4100], [R18.64], !P2 ;  /* 0x0410000012087fae */ /* 0x0005e8000d101d46 */
[----:B------:R3:W-:Y:S02]  /*1cc30*/  LDGSTS.E.BYPASS.LTC128B.128 [R8+0x6100], [R2.64], !P5 ;  /* 0x0610000002087fae */ /* 0x0007e4000e901d46 */
[----:B---3--:R-:W-:Y:S01]  /*1cc40*/  IMAD.MOV.U32 R3, RZ, RZ, 0x181f ;  /* 0x0000181fff037424 */ /* 0x008fe200078e00ff */
[----:B------:R-:W-:-:S02]  /*1cc50*/  MOV R2, 0x1cc70 ;  /* 0x0001cc7000027802 */ /* 0x000fc40000000f00 */
[----:B-12---:R-:W-:Y:S05]  /*1cc60*/  CALL.REL.NOINC `($__internal_7_$__cuda_sm70_shflsync_idx_p) ;  /* 0x0000fac000007944 */ /* 0x006fea0003c00000 */
[----:B------:R-:W-:Y:S01]  /*1cc70*/  MOV R8, 0x1 ;  /* 0x0000000100087802 */ /* 0x000fe20000000f00 */
[----:B-----5:R-:W-:Y:S01]  /*1cc80*/  IMAD.MOV.U32 R0, RZ, RZ, R37 ;  /* 0x000000ffff007224 */ /* 0x020fe200078e0025 */
[----:B------:R-:W-:Y:S01]  /*1cc90*/  MOV R3, 0x181f ;  /* 0x0000181f00037802 */ /* 0x000fe20000000f00 */
[----:B------:R-:W-:Y:S01]  /*1cca0*/  IMAD.MOV.U32 R54, RZ, RZ, R5 ;  /* 0x000000ffff367224 */ /* 0x000fe200078e0005 */
[----:B------:R-:W-:Y:S01]  /*1ccb0*/  MOV R2, 0x1cce0 ;  /* 0x0001cce000027802 */ /* 0x000fe20000000f00 */
[----:B------:R2:W-:Y:S04]  /*1ccc0*/  STL [R1+0xa8], R8 ;  /* 0x0000a80801007387 */ /* 0x0005e80000100800 */
[----:B-12---:R-:W-:Y:S05]  /*1ccd0*/  CALL.REL.NOINC `($__internal_7_$__cuda_sm70_shflsync_idx_p) ;  /* 0x0000fa5000007944 */ /* 0x006fea0003c00000 */
[----:B------:R-:W2:Y:S01]  /*1cce0*/  LDL R8, [R1+0x98] ;  /* 0x0000980001087983 */ /* 0x000ea20000100800 */
[----:B------:R-:W-:Y:S01]  /*1ccf0*/  IADD3 R18, -R11, 0x10, RZ ;  /* 0x000000100b127810 */ /* 0x000fe20007ffe1ff */
[----:B------:R-:W-:Y:S01]  /*1cd00*/  IMAD.MOV.U32 R54, RZ, RZ, R4 ;  /* 0x000000ffff367224 */ /* 0x000fe200078e0004 */
[----:B------:R-:W-:-:S02]  /*1cd10*/  IADD3 R2, -R10, 0x10, RZ ;  /* 0x000000100a027810 */ /* 0x000fc40007ffe1ff */
[----:B------:R-:W-:Y:S02]  /*1cd20*/  LOP3.LUT R18, R18, 0xf, RZ, 0xc0, !PT ;  /* 0x0000000f12127812 */ /* 0x000fe400078ec0ff */
[----:B------:R-:W-:Y:S02]  /*1cd30*/  LOP3.LUT R2, R2, 0xf, RZ, 0xc0, !PT ;  /* 0x0000000f02027812 */ /* 0x000fe400078ec0ff */
[-C--:B------:R-:W-:Y:S02]  /*1cd40*/  IADD3 R18, P1, P0, R18, R37.reuse, R12 ;  /* 0x0000002512127210 */ /* 0x080fe4000783e00c */
[----:B------:R-:W-:Y:S02]  /*1cd50*/  ISETP.NE.U32.AND P3, PT, R11, RZ, PT ;  /* 0x000000ff0b00720c */ /* 0x000fe40003f65070 */
[----:B-----5:R-:W-:Y:S02]  /*1cd60*/  IADD3.X R19, RZ, R0, R15, P1, P0 ;  /* 0x00000000ff137210 */ /* 0x020fe40000fe040f */
[----:B------:R-:W-:-:S02]  /*1cd70*/  IADD3 R2, P1, P0, R2, R37, R13 ;  /* 0x0000002502027210 */ /* 0x000fc4000783e00d */
[----:B------:R-:W-:Y:S02]  /*1cd80*/  ISETP.NE.U32.AND P2, PT, R10, RZ, PT ;  /* 0x000000ff0a00720c */ /* 0x000fe40003f45070 */
[----:B------:R-:W-:Y:S01]  /*1cd90*/  IADD3.X R3, RZ, R0, R16, P1, P0 ;  /* 0x00000000ff037210 */ /* 0x000fe20000fe0410 */
[----:B------:R-:W-:-:S05]  /*1cda0*/  IMAD.MOV.U32 R0, RZ, RZ, 0x2 ;  /* 0x00000002ff007424 */ /* 0x000fca00078e00ff */
[----:B------:R3:W-:Y:S04]  /*1cdb0*/  STL [R1+0xa8], R0 ;  /* 0x0000a80001007387 */ /* 0x0007e80000100800 */
[----:B------:R-:W-:Y:S01]  /*1cdc0*/  @!PT LDS RZ, [RZ] ;  /* 0x00000000fffff984 */ /* 0x000fe20000000800 */
[----:B------:R-:W-:Y:S01]  /*1cdd0*/  @!PT LDS RZ, [RZ] ;  /* 0x00000000fffff984 */ /* 0x000fe20000000800 */
[----:B------:R-:W-:Y:S01]  /*1cde0*/  @!PT LDS RZ, [RZ] ;  /* 0x00000000fffff984 */ /* 0x000fe20000000800 */
[----:B--2---:R3:W-:Y:S04]  /*1cdf0*/  LDGSTS.E.BYPASS.LTC128B.128.ZFILL [R8+0x4900], [R18.64], P3 ;  /* 0x0490000012087fae */ /* 0x0047e80009941d46 */
[----:B------:R2:W-:Y:S02]  /*1ce00*/  LDGSTS.E.BYPASS.LTC128B.128.ZFILL [R8+0x6900], [R2.64], P2 ;  /* 0x0690000002087fae */ /* 0x0005e40009141d46 */
[----:B--2---:R-:W-:Y:S01]  /*1ce10*/  IMAD.MOV.U32 R3, RZ, RZ, 0x181f ;  /* 0x0000181fff037424 */ /* 0x004fe200078e00ff */
[----:B------:R-:W-:-:S02]  /*1ce20*/  MOV R2, 0x1ce40 ;  /* 0x0001ce4000027802 */ /* 0x000fc40000000f00 */
[----:B-1-3--:R-:W-:Y:S05]  /*1ce30*/  CALL.REL.NOINC `($__internal_7_$__cuda_sm70_shflsync_idx_p) ;  /* 0x0000f8f000007944 */ /* 0x00afea0003c00000 */
        /* <DEDUP_REMOVED lines=29> */
[----:B-----5:R-:W-:Y:S01]  /*1d010*/  MOV R0, 0x3 ;  /* 0x0000000300007802 */ /* 0x020fe20000000f00 */
[----:B------:R-:W-:Y:S01]  /*1d020*/  IMAD.MOV.U32 R14, RZ, RZ, R37 ;  /* 0x000000ffff0e7224 */ /* 0x000fe200078e0025 */
[----:B------:R-:W-:Y:S01]  /*1d030*/  MOV R3, 0x181f ;  /* 0x0000181f00037802 */ /* 0x000fe20000000f00 */
[----:B------:R-:W-:Y:S01]  /*1d040*/  IMAD.MOV.U32 R54, RZ, RZ, R5 ;  /* 0x000000ffff367224 */ /* 0x000fe200078e0005 */
[----:B------:R-:W-:Y:S01]  /*1d050*/  MOV R2, 0x1d080 ;  /* 0x0001d08000027802 */ /* 0x000fe20000000f00 */
[----:B------:R2:W-:Y:S04]  /*1d060*/  STL [R1+0xa8], R0 ;  /* 0x0000a80001007387 */ /* 0x0005e80000100800 */
[----:B-12---:R-:W-:Y:S05]  /*1d070*/  CALL.REL.NOINC `($__internal_7_$__cuda_sm70_shflsync_idx_p) ;  /* 0x0000f6b000007944 */ /* 0x006fea0003c00000 */
[----:B------:R-:W-:Y:S01]  /*1d080*/  MOV R8, R37 ;  /* 0x0000002500087202 */ /* 0x000fe20000000f00 */
[----:B-1---5:R-:W-:Y:S05]  /*1d090*/  BRA `(.L_x_2009) ;  /* 0xfffee0f000007947 */ /* 0x022fea000383ffff */
.L_x_1926:
[----:B--2---:R1:W-:Y:S01]  /*1d0a0*/  STL [R1+0xa8], RZ ;  /* 0x0000a8ff01007387 */ /* 0x0043e20000100800 */
[----:B------:R-:W-:Y:S01]  /*1d0b0*/  IMAD.MOV.U32 R54, RZ, RZ, R5 ;  /* 0x000000ffff367224 */ /* 0x000fe200078e0005 */
[----:B------:R-:W-:-:S02]  /*1d0c0*/  MOV R3, 0x1c1f ;  /* 0x00001c1f00037802 */ /* 0x000fc40000000f00 */
[----:B------:R-:W-:Y:S02]  /*1d0d0*/  MOV R2, 0x1d0f0 ;  /* 0x0001d0f000027802 */ /* 0x000fe40000000f00 */
[----:B-1----:R-:W-:Y:S05]  /*1d0e0*/  CALL.REL.NOINC `($__internal_7_$__cuda_sm70_shflsync_idx_p) ;  /* 0x0000f64000007944 */ /* 0x002fea0003c00000 */
[----:B------:R-:W-:Y:S01]  /*1d0f0*/  MOV R2, R37 ;  /* 0x0000002500027202 */ /* 0x000fe20000000f00 */
[----:B-1---5:R-:W-:Y:S05]  /*1d100*/  BRA `(.L_x_2010) ;  /* 0xfffee6a000007947 */ /* 0x022fea000383ffff */
.L_x_1927:
[----:B-1234-:R-:W-:Y:S01]  /*1d110*/  MOV R0, 0x1 ;  /* 0x0000000100007802 */ /* 0x01efe20000000f00 */
[----:B------:R-:W-:Y:S01]  /*1d120*/  IMAD.MOV.U32 R54, RZ, RZ, R5 ;  /* 0x000000ffff367224 */ /* 0x000fe200078e0005 */
[----:B------:R-:W-:Y:S01]  /*1d130*/  MOV R2, 0x1d170 ;  /* 0x0001d17000027802 */ /* 0x000fe20000000f00 */
[----:B------:R-:W-:Y:S02]  /*1d140*/  IMAD.MOV.U32 R3, RZ, RZ, 0x1c1f ;  /* 0x00001c1fff037424 */ /* 0x000fe400078e00ff */
[----:B------:R1:W-:Y:S04]  /*1d150*/  STL [R1+0xa8], R0 ;  /* 0x0000a80001007387 */ /* 0x0003e80000100800 */
[----:B-1----:R-:W-:Y:S05]  /*1d160*/  CALL.REL.NOINC `($__internal_7_$__cuda_sm70_shflsync_idx_p) ;  /* 0x0000f5c000007944 */ /* 0x002fea0003c00000 */
[----:B-----5:R-:W-:Y:S01]  /*1d170*/  IMAD.IADD R0, R4, 0x1, R37 ;  /* 0x0000000104007824 */ /* 0x020fe200078e0225 */
[----:B------:R-:W-:Y:S01]  /*1d180*/  MOV R2, 0x1d3f0 ;  /* 0x0001d3f000027802 */ /* 0x000fe20000000f00 */
[----:B------:R-:W-:Y:S02]  /*1d190*/  IMAD.MOV.U32 R54, RZ, RZ, R5 ;  /* 0x000000ffff367224 */ /* 0x000fe400078e0005 */
[----:B------:R-:W-:Y:S01]  /*1d1a0*/  IMAD.MOV.U32 R3, RZ, RZ, 0x1c1f ;  /* 0x00001c1fff037424 */ /* 0x000fe200078e00ff */
[----:B------:R-:W-:-:S04]  /*1d1b0*/  IMNMX R0, R10, R0, PT ;  /* 0x000000000a007217 */ /* 0x000fc80003800200 */
        /* <DEDUP_REMOVED lines=26> */
[----:B------:R-:W-:Y:S01]  /*1d360*/  ISETP.GT.AND P0, PT, R0, 0x39, PT ;  /* 0x000000390000780c */ /* 0x000fe20003f04270 */
[----:B------:R-:W-:Y:S01]  /*1d370*/  IMAD.MOV.U32 R0, RZ, RZ, 0x2 ;  /* 0x00000002ff007424 */ /* 0x000fe200078e00ff */
[----:B------:R-:W-:Y:S02]  /*1d380*/  FSEL R140, R38, -INF , P4 ;  /* 0xff800000268c7808 */ /* 0x000fe40002000000 */
[----:B------:R-:W-:Y:S02]  /*1d390*/  FSEL R151, R29, -INF , P3 ;  /* 0xff8000001d977808 */ /* 0x000fe40001800000 */
[----:B------:R2:W-:Y:S01]  /*1d3a0*/  STL [R1+0xa8], R0 ;  /* 0x0000a80001007387 */ /* 0x0005e20000100800 */
[----:B------:R-:W-:-:S02]  /*1d3b0*/  FSEL R150, R28, -INF , P2 ;  /* 0xff8000001c967808 */ /* 0x000fc40001000000 */
[----:B------:R-:W-:Y:S02]  /*1d3c0*/  FSEL R149, R22, -INF , P1 ;  /* 0xff80000016957808 */ /* 0x000fe40000800000 */
[----:B------:R-:W-:Y:S02]  /*1d3d0*/  FSEL R148, R20, -INF , P0 ;  /* 0xff80000014947808 */ /* 0x000fe40000000000 */
[----:B-12---:R-:W-:Y:S05]  /*1d3e0*/  CALL.REL.NOINC `($__internal_7_$__cuda_sm70_shflsync_idx_p) ;  /* 0x0000f34000007944 */ /* 0x006fea0003c00000 */
        /* <DEDUP_REMOVED lines=41> */
[----:B------:R-:W-:Y:S02]  /*1d680*/  FMNMX.FTZ R2, R15, R14, !PT ;  /* 0x0000000e0f027209 */ /* 0x000fe40007810000 */
[----:B------:R-:W-:Y:S02]  /*1d690*/  FMNMX.FTZ R4, R51, R13, !PT ;  /* 0x0000000d33047209 */ /* 0x000fe40007810000 */
[----:B------:R-:W-:Y:S02]  /*1d6a0*/  IMNMX R0, R10, R0, PT ;  /* 0x000000000a007217 */ /* 0x000fe40003800200 */
[----:B------:R-:W-:Y:S02]  /*1d6b0*/  FMNMX.FTZ R5, R36, R39, !PT ;  /* 0x0000002724057209 */ /* 0x000fe40007810000 */
[----:B------:R-:W-:-:S02]  /*1d6c0*/  ISETP.GT.AND P0, PT, R0, RZ, PT ;  /* 0x000000ff0000720c */ /* 0x000fc40003f04270 */
[C---:B------:R-:W-:Y:S02]  /*1d6d0*/  ISETP.GT.AND P1, PT, R0.reuse, 0x1, PT ;  /* 0x000000010000780c */ /* 0x040fe40003f24270 */
[----:B------:R-:W-:Y:S02]  /*1d6e0*/  ISETP.GT.AND P2, PT, R0, 0x8, PT ;  /* 0x000000080000780c */ /* 0x000fe40003f44270 */
[----:B------:R-:W-:Y:S02]  /*1d6f0*/  FSEL R12, R12, -INF , P0 ;  /* 0xff8000000c0c7808 */ /* 0x000fe40000000000 */
[----:B------:R-:W-:Y:S02]  /*1d700*/  FSEL R16, R16, -INF , P1 ;  /* 0xff80000010107808 */ /* 0x000fe40000800000 */
[----:B------:R-:W-:Y:S02]  /*1d710*/  FMNMX.FTZ R3, R41, R2, !PT ;  /* 0x0000000229037209 */ /* 0x000fe40007810000 */
[----:B------:R-:W-:-:S02]  /*1d720*/  FMNMX.FTZ R2, R55, R4, !PT ;  /* 0x0000000437027209 */ /* 0x000fc40007810000 */
[----:B------:R-:W-:Y:S02]  /*1d730*/  ISETP.GT.AND P0, PT, R0, 0x9, PT ;  /* 0x000000090000780c */ /* 0x000fe40003f04270 */
[----:B------:R-:W-:Y:S02]  /*1d740*/  FSEL R10, R65, -INF , P2 ;  /* 0xff800000410a7808 */ /* 0x000fe40001000000 */
[----:B------:R-:W-:Y:S02]  /*1d750*/  FMNMX.FTZ R5, R44, R5, !PT ;  /* 0x000000052c057209 */ /* 0x000fe40007810000 */
        /* <DEDUP_REMOVED lines=65> */
[----:B------:R-:W-:Y:S01]  /*1db70*/  ISETP.GT.AND P0, PT, R0, 0x39, PT ;  /* 0x000000390000780c */ /* 0x000fe20003f04270 */
[----:B------:R-:W-:Y:S01]  /*1db80*/  IMAD.MOV.U32 R0, RZ, RZ, 0x2 ;  /* 0x00000002ff007424 */ /* 0x000fe200078e00ff */
[----:B------:R-:W-:Y:S02]  /*1db90*/  FSEL R130, R27, -INF , P1 ;  /* 0xff8000001b827808 */ /* 0x000fe40000800000 */
[----:B------:R-:W-:Y:S02]  /*1dba0*/  FMNMX.FTZ R136, R165, R136, !PT ;  /* 0x00000088a5887209 */ /* 0x000fe40007810000 */
[----:B------:R-:W-:-:S02]  /*1dbb0*/  FMNMX.FTZ R2, R131, R2, !PT ;  /* 0x0000000283027209 */ /* 0x000fc40007810000 */
[----:B------:R-:W-:Y:S02]  /*1dbc0*/  FMNMX.FTZ R135, R150, R135, !PT ;  /* 0x0000008796877209 */ /* 0x000fe40007810000 */
[----:B------:R-:W-:Y:S02]  /*1dbd0*/  FMNMX.FTZ R134, R154, R134, !PT ;  /* 0x000000869a867209 */ /* 0x000fe40007810000 */
[----:B------:R-:W-:Y:S02]  /*1dbe0*/  FSEL R128, R72, -INF , P0 ;  /* 0xff80000048807808 */ /* 0x000fe40000000000 */
[----:B------:R-:W-:Y:S02]  /*1dbf0*/  FMNMX.FTZ R136, R164, R136, !PT ;  /* 0x00000088a4887209 */ /* 0x000fe40007810000 */
[----:B------:R-:W-:Y:S02]  /*1dc00*/  FMNMX.FTZ R2, R130, R2, !PT ;  /* 0x0000000282027209 */ /* 0x000fe40007810000 */
[----:B------:R-:W-:Y:S01]  /*1dc10*/  FMNMX.FTZ R135, R149, R135, !PT ;  /* 0x0000008795877209 */ /* 0x000fe20007810000 */
[----:B------:R-:W-:Y:S01]  /*1dc20*/  IMAD.MOV.U32 R4, RZ, RZ, R136 ;  /* 0x000000ffff047224 */ /* 0x000fe200078e0088 */
[----:B------:R-:W-:-:S02]  /*1dc30*/  FMNMX.FTZ R134, R153, R134, !PT ;  /* 0x0000008699867209 */ /* 0x000fc40007810000 */
[----:B------:R-:W-:Y:S02]  /*1dc40*/  FMNMX.FTZ R8, R128, R2, !PT ;  /* 0x0000000280087209 */ /* 0x000fe40007810000 */
[----:B------:R-:W-:Y:S02]  /*1dc50*/  FMNMX.FTZ R135, R148, R135, !PT ;  /* 0x0000008794877209 */ /* 0x000fe40007810000 */
[----:B------:R-:W-:Y:S02]  /*1dc60*/  FMNMX.FTZ R134, R152, R134, !PT ;  /* 0x0000008698867209 */ /* 0x000fe40007810000 */
[----:B------:R-:W-:Y:S02]  /*1dc70*/  MOV R2, 0x1dc90 ;  /* 0x0001dc9000027802 */ /* 0x000fe40000000f00 */
[----:B-1----:R-:W-:Y:S05]  /*1dc80*/  CALL.REL.NOINC `($__internal_6_$__cuda_sm70_shflsync_bfly_p) ;  /* 0x0000ea4000007944 */ /* 0x002fea0003c00000 */
[----:B------:R-:W-:Y:S01]  /*1dc90*/  FMNMX.FTZ R136, R136, R0, !PT ;  /* 0x0000000088887209 */ /* 0x000fe20007810000 */
[----:B------:R-:W-:Y:S01]  /*1dca0*/  IMAD.MOV.U32 R0, RZ, RZ, 0x1 ;  /* 0x00000001ff007424 */ /* 0x000fe200078e00ff */
[----:B------:R-:W-:-:S03]  /*1dcb0*/  MOV R2, 0x1dce0 ;  /* 0x0001dce000027802 */ /* 0x000fc60000000f00 */
[----:B------:R-:W-:Y:S02]  /*1dcc0*/  IMAD.MOV.U32 R4, RZ, RZ, R136 ;  /* 0x000000ffff047224 */ /* 0x000fe400078e0088 */
[----:B------:R-:W-:Y:S05]  /*1dcd0*/  CALL.REL.NOINC `($__internal_6_$__cuda_sm70_shflsync_bfly_p) ;  /* 0x0000e9f000007944 */ /* 0x000fea0003c00000 */
[----:B------:R-:W-:Y:S01]  /*1dce0*/  FMNMX.FTZ R136, R136, R0, !PT ;  /* 0x0000000088887209 */ /* 0x000fe20007810000 */
[----:B------:R-:W-:Y:S01]  /*1dcf0*/  IMAD.MOV.U32 R4, RZ, RZ, R135 ;  /* 0x000000ffff047224 */ /* 0x000fe200078e0087 */
[----:B------:R-:W-:Y:S01]  /*1dd00*/  MOV R2, 0x1dd30 ;  /* 0x0001dd3000027802 */ /* 0x000fe20000000f00 */
[----:B------:R-:W-:Y:S02]  /*1dd10*/  IMAD.MOV.U32 R0, RZ, RZ, 0x2 ;  /* 0x00000002ff007424 */ /* 0x000fe400078e00ff */
[----:B------:R-:W-:Y:S05]  /*1dd20*/  CALL.REL.NOINC `($__internal_6_$__cuda_sm70_shflsync_bfly_p) ;  /* 0x0000e9a000007944 */ /* 0x000fea0003c00000 */
        /* <DEDUP_REMOVED lines=25> */
[----:B------:R-:W-:Y:S01]  /*1dec0*/  MOV R133, R0 ;  /* 0x0000000000857202 */ /* 0x000fe20000000f00 */
[----:B------:R-:W-:Y:S05]  /*1ded0*/  BRA `(.L_x_2011) ;  /* 0xfffeec4000007947 */ /* 0x000fea000383ffff */
.L_x_1931:
[----:B------:R-:W-:Y:S01]  /*1dee0*/  MOV R3, 0x181f ;  /* 0x0000181f00037802 */ /* 0x000fe20000000f00 */
[----:B------:R1:W-:Y:S01]  /*1def0*/  STL [R1+0xa8], RZ ;  /* 0x0000a8ff01007387 */ /* 0x0003e20000100800 */
[----:B------:R-:W-:Y:S01]  /*1df00*/  MOV R2, 0x1df30 ;  /* 0x0001df3000027802 */ /* 0x000fe20000000f00 */
[----:B------:R-:W-:Y:S02]  /*1df10*/  IMAD.MOV.U32 R54, RZ, RZ, R0 ;  /* 0x000000ffff367224 */ /* 0x000fe400078e0000 */
[----:B-1----:R-:W-:Y:S05]  /*1df20*/  CALL.REL.NOINC `($__internal_7_$__cuda_sm70_shflsync_idx_p) ;  /* 0x0000e80000007944 */ /* 0x002fea0003c00000 */
[----:B------:R-:W-:Y:S01]  /*1df30*/  MOV R5, R37 ;  /* 0x0000002500057202 */ /* 0x000fe20000000f00 */
[----:B-1---5:R-:W-:-:S05]  /*1df40*/  BRA `(.L_x_2012) ;  /* 0xffff0e6000007947 */ /* 0x022fca000383ffff */
.L_x_1932:
[----:B------:R-:W-:Y:S01]  /*1df50*/  MOV R3, 0x181f ;  /* 0x0000181f00037802 */ /* 0x000fe20000000f00 */
[----:B------:R3:W-:Y:S01]  /*1df60*/  STL [R1+0xa8], RZ ;  /* 0x0000a8ff01007387 */ /* 0x0007e20000100800 */
[----:B------:R-:W-:Y:S01]  /*1df70*/  MOV R2, 0x1dfa0 ;  /* 0x0001dfa000027802 */ /* 0x000fe20000000f00 */
[----:B------:R-:W-:Y:S02]  /*1df80*/  IMAD.MOV.U32 R54, RZ, RZ, R4 ;  /* 0x000000ffff367224 */ /* 0x000fe400078e0004 */
[----:B-123--:R-:W-:Y:S05]  /*1df90*/  CALL.REL.NOINC `($__internal_7_$__cuda_sm70_shflsync_idx_p) ;  /* 0x0000e79000007944 */ /* 0x00efea0003c00000 */
[----:B------:R-:W2:Y:S01]  /*1dfa0*/  LDL R3, [R1+0xc0] ;  /* 0x0000c00001037983 */ /* 0x000ea20000100800 */
[----:B------:R-:W-:Y:S02]  /*1dfb0*/  SEL R8, RZ, 0x10, P5 ;  /* 0x00000010ff087807 */ /* 0x000fe40002800000 */
[----:B-----5:R-:W-:Y:S01]  /*1dfc0*/  MOV R54, R0 ;  /* 0x0000000000367202 */ /* 0x020fe20000000f00 */
[----:B------:R-:W3:Y:S04]  /*1dfd0*/  LDL R2, [R1+0xe4] ;  /* 0x0000e40001027983 */ /* 0x000ee80000100800 */
[----:B------:R-:W4:Y:S01]  /*1dfe0*/  LDL R9, [R1+0x9c] ;  /* 0x00009c0001097983 */ /* 0x000f220000100800 */
[----:B--2---:R-:W-:Y:S02]  /*1dff0*/  ISETP.GE.AND P1, PT, R3, c[0x0][0x1d4], PT ;  /* 0x0000750003007a0c */ /* 0x004fe40003f26270 */
[----:B---3--:R-:W-:Y:S05]  /*1e000*/  IADD3 R6, P0, R37, R2, RZ ;  /* 0x0000000225067210 */ /* 0x008fea0007f1e0ff */
[----:B------:R-:W-:Y:S01]  /*1e010*/  IMAD.X R7, R5, 0x1, R252, P0 ;  /* 0x0000000105077824 */ /* 0x000fe200000e06fc */
[----:B------:R-:W-:Y:S05]  /*1e020*/  IADD3 R2, P0, R37, R250, RZ ;  /* 0x000000fa25027210 */ /* 0x000fea0007f1e0ff */
[----:B------:R-:W-:Y:S01]  /*1e030*/  @!PT LDS RZ, [RZ] ;  /* 0x00000000fffff984 */ /* 0x000fe20000000800 */
[----:B------:R-:W-:Y:S01]  /*1e040*/  @!PT LDS RZ, [RZ] ;  /* 0x00000000fffff984 */ /* 0x000fe20000000800 */
[----:B------:R-:W-:Y:S01]  /*1e050*/  @!PT LDS RZ, [RZ] ;  /* 0x00000000fffff984 */ /* 0x000fe20000000800 */
[----:B----4-:R2:W-:Y:S01]  /*1e060*/  LDGSTS.E.BYPASS.LTC128B.128 [R9], [R6.64], !P1 ;  /* 0x0000000006097fae */ /* 0x0105e2000c901d46 */
[----:B------:R-:W-:Y:S02]  /*1e070*/  IMAD.X R3, R5, 0x1, R251, P0 ;  /* 0x0000000105037824 */ /* 0x000fe400000e06fb */
[----:B------:R-:W-:Y:S03]  /*1e080*/  IMAD.MOV.U32 R5, RZ, RZ, R8 ;  /* 0x000000ffff057224 */ /* 0x000fe600078e0008 */
[----:B------:R3:W-:Y:S01]  /*1e090*/  LDGSTS.E.BYPASS.LTC128B.128 [R9+0x2000], [R2.64], !P5 ;  /* 0x0200000002097fae */ /* 0x0007e2000e901d46 */
[----:B--2---:R-:W-:Y:S05]  /*1e0a0*/  IMAD.MOV.U32 R6, RZ, RZ, 0x1 ;  /* 0x00000001ff067424 */ /* 0x004fea00078e00ff */
[----:B------:R2:W-:Y:S01]  /*1e0b0*/  STL [R1+0xa8], R6 ;  /* 0x0000a80601007387 */ /* 0x0005e20000100800 */
[----:B---3--:R-:W-:Y:S02]  /*1e0c0*/  MOV R3, 0x181f ;  /* 0x0000181f00037802 */ /* 0x008fe40000000f00 */
[----:B------:R-:W-:Y:S02]  /*1e0d0*/  MOV R2, 0x1e0f0 ;  /* 0x0001e0f000027802 */ /* 0x000fe40000000f00 */
[----:B-12---:R-:W-:Y:S05]  /*1e0e0*/  CALL.REL.NOINC `($__internal_7_$__cuda_sm70_shflsync_idx_p) ;  /* 0x0000e64000007944 */ /* 0x006fea0003c00000 */
[----:B------:R-:W-:Y:S01]  /*1e0f0*/  MOV R7, 0x1 ;  /* 0x0000000100077802 */ /* 0x000fe20000000f00 */
[----:B------:R-:W-:Y:S01]  /*1e100*/  IMAD.MOV.U32 R6, RZ, RZ, R37 ;  /* 0x000000ffff067224 */ /* 0x000fe200078e0025 */
[----:B------:R-:W-:Y:S01]  /*1e110*/  MOV R3, 0x181f ;  /* 0x0000181f00037802 */ /* 0x000fe20000000f00 */
[----:B------:R-:W-:Y:S01]  /*1e120*/  IMAD.MOV.U32 R54, RZ, RZ, R4 ;  /* 0x000000ffff367224 */ /* 0x000fe200078e0004 */
[----:B------:R-:W-:Y:S01]  /*1e130*/  MOV R2, 0x1e160 ;  /* 0x0001e16000027802 */ /* 0x000fe20000000f00 */
[----:B------:R2:W-:Y:S04]  /*1e140*/  STL [R1+0xa8], R7 ;  /* 0x0000a80701007387 */ /* 0x0005e80000100800 */
[----:B-12--5:R-:W-:Y:S05]  /*1e150*/  CALL.REL.NOINC `($__internal_7_$__cuda_sm70_shflsync_idx_p) ;  /* 0x0000e5d000007944 */ /* 0x026fea0003c00000 */
[----:B------:R-:W2:Y:S01]  /*1e160*/  LDL R3, [R1+0xc0] ;  /* 0x0000c00001037983 */ /* 0x000ea20000100800 */
[----:B------:R-:W-:Y:S01]  /*1e170*/  ISETP.NE.U32.AND P2, PT, R5, RZ, PT ;  /* 0x000000ff0500720c */ /* 0x000fe20003f45070 */
[----:B-----5:R-:W-:Y:S02]  /*1e180*/  IMAD.MOV.U32 R54, RZ, RZ, R0 ;  /* 0x000000ffff367224 */ /* 0x020fe400078e0000 */
[----:B------:R-:W3:Y:S04]  /*1e190*/  LDL R2, [R1+0xe4] ;  /* 0x0000e40001027983 */ /* 0x000ee80000100800 */
        /* <DEDUP_REMOVED lines=8> */
[----:B--2---:R-:W-:Y:S04]  /*1e220*/  IADD3 R2, -R5, 0x10, RZ ;  /* 0x0000001005027810 */ /* 0x004fe80007ffe1ff */
[----:B------:R-:W-:Y:S04]  /*1e230*/  LOP3.LUT R2, R2, 0xf, RZ, 0xc0, !PT ;  /* 0x0000000f02027812 */ /* 0x000fe800078ec0ff */
[----:B------:R-:W-:Y:S04]  /*1e240*/  IADD3 R2, P1, P0, R2, R37, R250 ;  /* 0x0000002502027210 */ /* 0x000fe8000783e0fa */
[----:B------:R-:W-:Y:S01]  /*1e250*/  IADD3.X R3, RZ, R6, R251, P1, P0 ;  /* 0x00000006ff037210 */ /* 0x000fe20000fe04fb */
[----:B------:R-:W-:Y:S04]  /*1e260*/  IMAD.MOV.U32 R6, RZ, RZ, 0x2 ;  /* 0x00000002ff067424 */ /* 0x000fe800078e00ff */
[----:B------:R2:W-:Y:S04]  /*1e270*/  LDGSTS.E.BYPASS.LTC128B.128.ZFILL [R7+0x2800], [R2.64], P2 ;  /* 0x0280000002077fae */ /* 0x0005e80009141d46 */
[----:B------:R3:W-:Y:S01]  /*1e280*/  STL [R1+0xa8], R6 ;  /* 0x0000a80601007387 */ /* 0x0007e20000100800 */
[----:B--2---:R-:W-:Y:S01]  /*1e290*/  MOV R2, 0x1e2c0 ;  /* 0x0001e2c000027802 */ /* 0x004fe20000000f00 */
[----:B------:R-:W-:Y:S02]  /*1e2a0*/  IMAD.MOV.U32 R3, RZ, RZ, 0x181f ;  /* 0x0000181fff037424 */ /* 0x000fe400078e00ff */
[----:B-1-3--:R-:W-:Y:S05]  /*1e2b0*/  CALL.REL.NOINC `($__internal_7_$__cuda_sm70_shflsync_idx_p) ;  /* 0x0000e47000007944 */ /* 0x00afea0003c00000 */
        /* <DEDUP_REMOVED lines=10> */
[----:B------:R-:W3:Y:S01]  /*1e360*/  LDL R2, [R1+0xe4] ;  /* 0x0000e40001027983 */ /* 0x000ee20000100800 */
[----:B------:R-:W-:Y:S03]  /*1e370*/  IMAD.MOV.U32 R0, RZ, RZ, 0x3 ;  /* 0x00000003ff007424 */ /* 0x000fe600078e00ff */
[----:B------:R-:W4:Y:S04]  /*1e380*/  LDL R7, [R1+0x9c] ;  /* 0x00009c0001077983 */ /* 0x000f280000100800 */
[----:B------:R1:W-:Y:S01]  /*1e390*/  STL [R1+0xa8], R0 ;  /* 0x0000a80001007387 */ /* 0x0003e20000100800 */
        /* <DEDUP_REMOVED lines=10> */
[----:B------:R-:W-:Y:S05]  /*1e440*/  IADD3.X R3, RZ, R6, R251, P1, P0 ;  /* 0x00000006ff037210 */ /* 0x000fea0000fe04fb */
[----:B------:R2:W-:Y:S02]  /*1e450*/  LDGSTS.E.BYPASS.LTC128B.128.ZFILL [R7+0x3000], [R2.64], P2 ;  /* 0x0300000002077fae */ /* 0x0005e40009141d46 */
[----:B--2---:R-:W-:Y:S01]  /*1e460*/  MOV R2, 0x1e490 ;  /* 0x0001e49000027802 */ /* 0x004fe20000000f00 */
[----:B------:R-:W-:Y:S02]  /*1e470*/  IMAD.MOV.U32 R3, RZ, RZ, 0x181f ;  /* 0x0000181fff037424 */ /* 0x000fe400078e00ff */
[----:B-1----:R-:W-:Y:S05]  /*1e480*/  CALL.REL.NOINC `($__internal_7_$__cuda_sm70_shflsync_idx_p) ;  /* 0x0000e2a000007944 */ /* 0x002fea0003c00000 */
        /* <DEDUP_REMOVED lines=8> */
[----:B-1----:R-:W-:-:S05]  /*1e510*/  BRA `(.L_x_2013) ;  /* 0xffff0a9000007947 */ /* 0x002fca000383ffff */
.L_x_1935:
[----:B------:R-:W-:Y:S01]  /*1e520*/  MOV R3, 0x181f ;  /* 0x0000181f00037802 */ /* 0x000fe20000000f00 */
[----:B------:R2:W-:Y:S01]  /*1e530*/  STL [R1+0xa8], RZ ;  /* 0x0000a8ff01007387 */ /* 0x0005e20000100800 */
[----:B------:R-:W-:Y:S01]  /*1e540*/  MOV R2, 0x1e570 ;  /* 0x0001e57000027802 */ /* 0x000fe20000000f00 */
[----:B------:R-:W-:Y:S02]  /*1e550*/  IMAD.MOV.U32 R54, RZ, RZ, R0 ;  /* 0x000000ffff367224 */ /* 0x000fe400078e0000 */
[----:B-12---:R-:W-:Y:S05]  /*1e560*/  CALL.REL.NOINC `($__internal_7_$__cuda_sm70_shflsync_idx_p) ;  /* 0x0000e1c000007944 */ /* 0x006fea0003c00000 */
[----:B------:R-:W-:Y:S01]  /*1e570*/  MOV R5, R37 ;  /* 0x0000002500057202 */ /* 0x000fe20000000f00 */
[----:B-1---5:R-:W-:-:S05]  /*1e580*/  BRA `(.L_x_2014) ;  /* 0xffff20f000007947 */ /* 0x022fca000383ffff */
.L_x_1936:
        /* <DEDUP_REMOVED lines=17> */
[----:B----4-:R2:W-:Y:S01]  /*1e6a0*/  LDGSTS.E.BYPASS.LTC128B.128 [R9+0x4100], [R6.64], !P1 ;  /* 0x0410000006097fae */ /* 0x0105e2000c901d46 */
        /* <DEDUP_REMOVED lines=75> */
.L_x_1937:
[----:B------:R-:W-:Y:S01]  /*1eb60*/  MOV R3, 0x1c1f ;  /* 0x00001c1f00037802 */ /* 0x000fe20000000f00 */
[----:B------:R1:W-:Y:S01]  /*1eb70*/  STL [R1+0xa8], RZ ;  /* 0x0000a8ff01007387 */ /* 0x0003e20000100800 */
[----:B------:R-:W-:Y:S01]  /*1eb80*/  MOV R2, 0x1ebb0 ;  /* 0x0001ebb000027802 */ /* 0x000fe20000000f00 */
[----:B------:R-:W-:Y:S02]  /*1eb90*/  IMAD.MOV.U32 R54, RZ, RZ, R4 ;  /* 0x000000ffff367224 */ /* 0x000fe400078e0004 */
[----:B-1----:R-:W-:Y:S05]  /*1eba0*/  CALL.REL.NOINC `($__internal_7_$__cuda_sm70_shflsync_idx_p) ;  /* 0x0000db8000007944 */ /* 0x002fea0003c00000 */
[----:B-----5:R-:W-:Y:S01]  /*1ebb0*/  MOV R0, R37 ;  /* 0x0000002500007202 */ /* 0x020fe20000000f00 */
[----:B-1----:R-:W-:-:S05]  /*1ebc0*/  BRA `(.L_x_2016) ;  /* 0xffff1f5000007947 */ /* 0x002fca000383ffff */
.L_x_1938:
[----:B------:R-:W-:Y:S01]  /*1ebd0*/  MOV R0, 0x1 ;  /* 0x0000000100007802 */ /* 0x000fe20000000f00 */
[----:B------:R-:W-:Y:S01]  /*1ebe0*/  IMAD.MOV.U32 R54, RZ, RZ, R4 ;  /* 0x000000ffff367224 */ /* 0x000fe200078e0004 */
[----:B------:R-:W-:Y:S01]  /*1ebf0*/  MOV R2, 0x1ec30 ;  /* 0x0001ec3000027802 */ /* 0x000fe20000000f00 */
[----:B------:R-:W-:Y:S02]  /*1ec00*/  IMAD.MOV.U32 R3, RZ, RZ, 0x1c1f ;  /* 0x00001c1fff037424 */ /* 0x000fe400078e00ff */
[----:B------:R2:W-:Y:S04]  /*1ec10*/  STL [R1+0xa8], R0 ;  /* 0x0000a80001007387 */ /* 0x0005e80000100800 */
[----:B-12---:R-:W-:Y:S05]  /*1ec20*/  CALL.REL.NOINC `($__internal_7_$__cuda_sm70_shflsync_idx_p) ;  /* 0x0000db0000007944 */ /* 0x006fea0003c00000 */
[----:B------:R-:W-:Y:S01]  /*1ec30*/  MOV R2, 0x1eea0 ;  /* 0x0001eea000027802 */ /* 0x000fe20000000f00 */
[----:B-----5:R-:W-:Y:S02]  /*1ec40*/  IMAD.MOV.U32 R0, RZ, RZ, 0x2 ;  /* 0x00000002ff007424 */ /* 0x020fe400078e00ff */
[----:B------:R-:W-:Y:S02]  /*1ec50*/  IMAD.IADD R37, R5, 0x1, R37 ;  /* 0x0000000105257824 */ /* 0x000fe400078e0225 */
[----:B------:R-:W-:Y:S01]  /*1ec60*/  IMAD.MOV.U32 R54, RZ, RZ, R4 ;  /* 0x000000ffff367224 */ /* 0x000fe200078e0004 */
[----:B------:R2:W-:Y:S01]  /*1ec70*/  STL [R1+0xa8], R0 ;  /* 0x0000a80001007387 */ /* 0x0005e20000100800 */
[----:B------:R-:W-:Y:S01]  /*1ec80*/  IMAD.MOV.U32 R3, RZ, RZ, 0x1c1f ;  /* 0x00001c1fff037424 */ /* 0x000fe200078e00ff */
        /* <DEDUP_REMOVED lines=13> */
[----:B------:R-:W-:Y:S02]  /*1ed60*/  FSEL R50, R220, -INF , P3 ;  /* 0xff800000dc327808 */ /* 0x000fe40001800000 */
[----:B------:R-:W-:Y:S02]  /*1ed70*/  ISETP.GT.AND P3, PT, R37, 0x20, PT ;  /* 0x000000202500780c */ /* 0x000fe40003f64270 */
[----:B------:R-:W-:Y:S02]  /*1ed80*/  FSEL R49, R31, -INF , P0 ;  /* 0xff8000001f317808 */ /* 0x000fe40000000000 */
[C---:B------:R-:W-:Y:S02]  /*1ed90*/  ISETP.GT.AND P1, PT, R37.reuse, 0x21, PT ;  /* 0x000000212500780c */ /* 0x040fe40003f24270 */
        /* <DEDUP_REMOVED lines=14> */
[----:B------:R-:W-:Y:S02]  /*1ee80*/  FSEL R36, R36, -INF , P0 ;  /* 0xff80000024247808 */ /* 0x000fe40000000000 */
[----:B-12---:R-:W-:Y:S05]  /*1ee90*/  CALL.REL.NOINC `($__internal_7_$__cuda_sm70_shflsync_idx_p) ;  /* 0x0000d89000007944 */ /* 0x006fea0003c00000 */
[----:B------:R-:W-:Y:S01]  /*1eea0*/  MOV R2, 0x1f120 ;  /* 0x0001f12000027802 */ /* 0x000fe20000000f00 */
[----:B-----5:R-:W2:Y:S01]  /*1eeb0*/  LDL.LU R0, [R1+0x70] ;  /* 0x0000700001007983 */ /* 0x020ea20000300800 */
[----:B------:R-:W-:Y:S02]  /*1eec0*/  IMAD.IADD R37, R5, 0x1, R37 ;  /* 0x0000000105257824 */ /* 0x000fe400078e0225 */
[----:B------:R-:W-:Y:S02]  /*1eed0*/  IMAD.MOV.U32 R54, RZ, RZ, R4 ;  /* 0x000000ffff367224 */ /* 0x000fe400078e0004 */
[----:B------:R-:W-:Y:S01]  /*1eee0*/  IMAD.MOV.U32 R3, RZ, RZ, 0x1c1f ;  /* 0x00001c1fff037424 */ /* 0x000fe200078e00ff */
[C---:B------:R-:W-:Y:S02]  /*1eef0*/  ISETP.GT.AND P0, PT, R37.reuse, RZ, PT ;  /* 0x000000ff2500720c */ /* 0x040fe40003f04270 */
[C---:B------:R-:W-:Y:S02]  /*1ef00*/  ISETP.GT.AND P1, PT, R37.reuse, 0x1, PT ;  /* 0x000000012500780c */ /* 0x040fe40003f24270 */
[----:B------:R-:W-:Y:S02]  /*1ef10*/  ISETP.GT.AND P2, PT, R37, 0x8, PT ;  /* 0x000000082500780c */ /* 0x000fe40003f44270 */
[----:B------:R-:W-:Y:S02]  /*1ef20*/  FSEL R57, R249, -INF , P1 ;  /* 0xff800000f9397808 */ /* 0x000fe40000800000 */
[C---:B------:R-:W-:Y:S02]  /*1ef30*/  ISETP.GT.AND P1, PT, R37.reuse, 0x10, PT ;  /* 0x000000102500780c */ /* 0x040fe40003f24270 */
[C---:B------:R-:W-:Y:S02]  /*1ef40*/  ISETP.GT.AND P3, PT, R37.reuse, 0x11, PT ;  /* 0x000000112500780c */ /* 0x040fe40003f64270 */
[----:B------:R-:W-:Y:S02]  /*1ef50*/  FSEL R206, R246, -INF , P2 ;  /* 0xff800000f6ce7808 */ /* 0x000fe40001000000 */
        /* <DEDUP_REMOVED lines=16> */
[----:B--2---:R-:W-:Y:S01]  /*1f060*/  FSEL R53, R0, -INF , P0 ;  /* 0xff80000000357808 */ /* 0x004fe20000000000 */
[----:B------:R-:W-:Y:S01]  /*1f070*/  IMAD.MOV.U32 R0, RZ, RZ, 0x3 ;  /* 0x00000003ff007424 */ /* 0x000fe200078e00ff */
[----:B------:R-:W-:Y:S04]  /*1f080*/  ISETP.GT.AND P0, PT, R37, 0x9, PT ;  /* 0x000000092500780c */ /* 0x000fe80003f04270 */
[----:B------:R-:W-:Y:S01]  /*1f090*/  FSEL R67, R245, -INF , P0 ;  /* 0xff800000f5437808 */ /* 0x000fe20000000000 */
[----:B------:R2:W-:Y:S01]  /*1f0a0*/  STL [R1+0xa8], R0 ;  /* 0x0000a80001007387 */ /* 0x0005e20000100800 */
[C---:B------:R-:W-:Y:S04]  /*1f0b0*/  ISETP.GT.AND P0, PT, R37.reuse, 0x18, PT ;  /* 0x000000182500780c */ /* 0x040fe80003f04270 */
[----:B------:R-:W-:Y:S02]  /*1f0c0*/  FSEL R64, R218, -INF , P0 ;  /* 0xff800000da407808 */ /* 0x000fe40000000000 */
[----:B------:R-:W-:Y:S04]  /*1f0d0*/  ISETP.GT.AND P0, PT, R37, 0x28, PT ;  /* 0x000000282500780c */ /* 0x000fe80003f04270 */
[----:B------:R-:W-:Y:S02]  /*1f0e0*/  FSEL R60, R27, -INF , P0 ;  /* 0xff8000001b3c7808 */ /* 0x000fe40000000000 */
[----:B------:R-:W-:Y:S04]  /*1f0f0*/  ISETP.GT.AND P0, PT, R37, 0x39, PT ;  /* 0x000000392500780c */ /* 0x000fe80003f04270 */
[----:B------:R-:W-:Y:S04]  /*1f100*/  FSEL R42, R42, -INF , P0 ;  /* 0xff8000002a2a7808 */ /* 0x000fe80000000000 */
[----:B-12---:R-:W-:Y:S05]  /*1f110*/  CALL.REL.NOINC `($__internal_7_$__cuda_sm70_shflsync_idx_p) ;  /* 0x0000d61000007944 */ /* 0x006fea0003c00000 */
[----:B------:R-:W2:Y:S01]  /*1f120*/  LDL.LU R4, [R1+0x80] ;  /* 0x0000800001047983 */ /* 0x000ea20000300800 */
[----:B------:R-:W-:Y:S03]  /*1f130*/  IMAD.IADD R5, R5, 0x1, R37 ;  /* 0x0000000105057824 */ /* 0x000fe600078e0225 */
[----:B-----5:R-:W3:Y:S02]  /*1f140*/  LDL.LU R0, [R1+0x74] ;  /* 0x0000740001007983 */ /* 0x020ee40000300800 */
[C---:B------:R-:W-:Y:S02]  /*1f150*/  ISETP.GT.AND P0, PT, R5.reuse, RZ, PT ;  /* 0x000000ff0500720c */ /* 0x040fe40003f04270 */
[C---:B------:R-:W-:Y:S01]  /*1f160*/  ISETP.GT.AND P3, PT, R5.reuse, 0x11, PT ;  /* 0x000000110500780c */ /* 0x040fe20003f64270 */
[----:B------:R-:W4:Y:S01]  /*1f170*/  LDL.LU R2, [R1+0x78] ;  /* 0x0000780001027983 */ /* 0x000f220000300800 */
[C---:B------:R-:W-:Y:S02]  /*1f180*/  ISETP.GT.AND P2, PT, R5.reuse, 0x8, PT ;  /* 0x000000080500780c */ /* 0x040fe40003f44270 */
[----:B------:R-:W-:Y:S01]  /*1f190*/  FSEL R33, R230, -INF , P3 ;  /* 0xff800000e6217808 */ /* 0x000fe20001800000 */
[----:B------:R-:W4:Y:S01]  /*1f1a0*/  LDL.LU R3, [R1+0x7c] ;  /* 0x00007c0001037983 */ /* 0x000f220000300800 */
[C---:B------:R-:W-:Y:S02]  /*1f1b0*/  ISETP.GT.AND P3, PT, R5.reuse, 0x20, PT ;  /* 0x000000200500780c */ /* 0x040fe40003f64270 */
[C---:B------:R-:W-:Y:S02]  /*1f1c0*/  ISETP.GT.AND P1, PT, R5.reuse, 0x1, PT ;  /* 0x000000010500780c */ /* 0x040fe40003f24270 */
[----:B------:R-:W-:Y:S02]  /*1f1d0*/  FSEL R30, R216, -INF , P3 ;  /* 0xff800000d81e7808 */ /* 0x000fe40001800000 */
[C---:B------:R-:W-:Y:S02]  /*1f1e0*/  ISETP.GT.AND P3, PT, R5.reuse, 0x30, PT ;  /* 0x000000300500780c */ /* 0x040fe40003f64270 */
[----:B------:R-:W-:Y:S02]  /*1f1f0*/  ISETP.GT.AND P4, PT, R5, 0x29, PT ;  /* 0x000000290500780c */ /* 0x000fe40003f84270 */
[----:B------:R-:W-:Y:S02]  /*1f200*/  FSEL R25, R133, -INF , P3 ;  /* 0xff80000085197808 */ /* 0x000fe40001800000 */
[----:B------:R-:W-:Y:S02]  /*1f210*/  FSEL R26, R134, -INF , P4 ;  /* 0xff800000861a7808 */ /* 0x000fe40002000000 */
[----:B--2---:R-:W-:Y:S02]  /*1f220*/  FSEL R28, R4, -INF , P0 ;  /* 0xff800000041c7808 */ /* 0x004fe40000000000 */
[----:B------:R-:W-:Y:S04]  /*1f230*/  ISETP.GT.AND P0, PT, R5, 0x9, PT ;  /* 0x000000090500780c */ /* 0x000fe80003f04270 */
[----:B---3--:R-:W-:Y:S02]  /*1f240*/  FSEL R37, R0, -INF , P0 ;  /* 0xff80000000257808 */ /* 0x008fe40000000000 */
[----:B------:R-:W-:Y:S02]  /*1f250*/  FMNMX.FTZ R0, R8, R132, !PT ;  /* 0x0000008408007209 */ /* 0x000fe40007810000 */
[----:B----4-:R-:W-:Y:S02]  /*1f260*/  FSEL R41, R2, -INF , P2 ;  /* 0xff80000002297808 */ /* 0x010fe40001000000 */
[----:B------:R-:W-:Y:S02]  /*1f270*/  FMNMX.FTZ R2, R53, R138, !PT ;  /* 0x0000008a35027209 */ /* 0x000fe40007810000 */
[----:B------:R-:W-:Y:S01]  /*1f280*/  FMNMX.FTZ R4, R24, R0, !PT ;  /* 0x0000000018047209 */ /* 0x000fe20007810000 */
[----:B------:R-:W-:Y:S01]  /*1f290*/  IMAD.MOV.U32 R0, RZ, RZ, 0x2 ;  /* 0x00000002ff007424 */ /* 0x000fe200078e00ff */
        /* <DEDUP_REMOVED lines=12> */
[----:B------:R-:W-:Y:S02]  /*1f360*/  FMNMX.FTZ R4, R22, R133, !PT ;  /* 0x0000008516047209 */ /* 0x000fe40007810000 */
[----:B------:R-:W-:Y:S02]  /*1f370*/  FMNMX.FTZ R133, R52, R3, !PT ;  /* 0x0000000334857209 */ /* 0x000fe40007810000 */
[----:B------:R-:W-:Y:S02]  /*1f380*/  FMNMX.FTZ R134, R67, R134, !PT ;  /* 0x0000008643867209 */ /* 0x000fe40007810000 */
[----:B------:R-:W-:Y:S02]  /*1f390*/  FMNMX.FTZ R2, R37, R2, !PT ;  /* 0x0000000225027209 */ /* 0x000fe40007810000 */
[----:B------:R-:W-:Y:S02]  /*1f3a0*/  ISETP.GT.AND P0, PT, R5, 0x18, PT ;  /* 0x000000180500780c */ /* 0x000fe40003f04270 */
        /* <DEDUP_REMOVED lines=62> */
[----:B-1----:R-:W-:Y:S05]  /*1f790*/  CALL.REL.NOINC `($__internal_6_$__cuda_sm70_shflsync_bfly_p) ;  /* 0x0000cf3000007944 */ /* 0x002fea0003c00000 */
[----:B------:R-:W-:Y:S01]  /*1f7a0*/  FMNMX.FTZ R4, R4, R0, !PT ;  /* 0x0000000004047209 */ /* 0x000fe20007810000 */
[----:B------:R-:W-:Y:S01]  /*1f7b0*/  IMAD.MOV.U32 R0, RZ, RZ, 0x1 ;  /* 0x00000001ff007424 */ /* 0x000fe200078e00ff */
[----:B------:R-:W-:Y:S02]  /*1f7c0*/  MOV R2, 0x1f7e0 ;  /* 0x0001f7e000027802 */ /* 0x000fe40000000f00 */
        /* <DEDUP_REMOVED lines=28> */
[----:B------:R-:W-:-:S05]  /*1f990*/  BRA `(.L_x_2017) ;  /* 0xffff1f4000007947 */ /* 0x000fca000383ffff */
.L_x_1941:
[----:B----4-:R-:W-:Y:S01]  /*1f9a0*/  MOV R3, 0x181f ;  /* 0x0000181f00037802 */ /* 0x010fe20000000f00 */
[----:B------:R1:W-:Y:S01]  /*1f9b0*/  STL [R1+0xa8], RZ ;  /* 0x0000a8ff01007387 */ /* 0x0003e20000100800 */
[----:B------:R-:W-:Y:S01]  /*1f9c0*/  MOV R2, 0x1f9f0 ;  /* 0x0001f9f000027802 */ /* 0x000fe20000000f00 */
[----:B------:R-:W-:Y:S02]  /*1f9d0*/  IMAD.MOV.U32 R54, RZ, RZ, R0 ;  /* 0x000000ffff367224 */ /* 0x000fe400078e0000 */
[----:B-1----:R-:W-:Y:S05]  /*1f9e0*/  CALL.REL.NOINC `($__internal_7_$__cuda_sm70_shflsync_idx_p) ;  /* 0x0000cd4000007944 */ /* 0x002fea0003c00000 */
[----:B-1---5:R-:W-:-:S05]  /*1f9f0*/  BRA `(.L_x_2018) ;  /* 0xffff48b000007947 */ /* 0x022fca000383ffff */
.L_x_1944:
[----:B------:R-:W-:Y:S01]  /*1fa00*/  MOV R3, 0x181f ;  /* 0x0000181f00037802 */ /* 0x000fe20000000f00 */
[----:B------:R2:W-:Y:S01]  /*1fa10*/  STL [R1+0xa8], RZ ;  /* 0x0000a8ff01007387 */ /* 0x0005e20000100800 */
[----:B------:R-:W-:Y:S01]  /*1fa20*/  MOV R2, 0x1fa50 ;  /* 0x0001fa5000027802 */ /* 0x000fe20000000f00 */
[----:B------:R-:W-:Y:S02]  /*1fa30*/  IMAD.MOV.U32 R54, RZ, RZ, R0 ;  /* 0x000000ffff367224 */ /* 0x000fe400078e0000 */
[----:B-12-4-:R-:W-:Y:S05]  /*1fa40*/  CALL.REL.NOINC `($__internal_7_$__cuda_sm70_shflsync_idx_p) ;  /* 0x0000cce000007944 */ /* 0x016fea0003c00000 */
[----:B------:R-:W-:Y:S01]  /*1fa50*/  MOV R6, R37 ;  /* 0x0000002500067202 */ /* 0x000fe20000000f00 */
[----:B-1---5:R-:W-:-:S05]  /*1fa60*/  BRA `(.L_x_2019) ;  /* 0xffff608000007947 */ /* 0x022fca000383ffff */
.L_x_1945:
[----:B------:R-:W-:Y:S01]  /*1fa70*/  MOV R3, 0x181f ;  /* 0x0000181f00037802 */ /* 0x000fe20000000f00 */
[----:B------:R4:W-:Y:S01]  /*1fa80*/  STL [R1+0xa8], RZ ;  /* 0x0000a8ff01007387 */ /* 0x0009e20000100800 */
[----:B------:R-:W-:Y:S01]  /*1fa90*/  MOV R2, 0x1fac0 ;  /* 0x0001fac000027802 */ /* 0x000fe20000000f00 */
[----:B------:R-:W-:Y:S02]  /*1faa0*/  IMAD.MOV.U32 R54, RZ, RZ, R4 ;  /* 0x000000ffff367224 */ /* 0x000fe400078e0004 */
[----:B-1234-:R-:W-:Y:S05]  /*1fab0*/  CALL.REL.NOINC `($__internal_7_$__cuda_sm70_shflsync_idx_p) ;  /* 0x0000cc7000007944 */ /* 0x01efea0003c00000 */
[----:B------:R-:W2:Y:S01]  /*1fac0*/  LDL R3, [R1+0x90] ;  /* 0x0000900001037983 */ /* 0x000ea20000100800 */
[----:B-----5:R-:W-:Y:S03]  /*1fad0*/  MOV R54, R0 ;  /* 0x0000000000367202 */ /* 0x020fe60000000f00 */
[----:B------:R-:W3:Y:S04]  /*1fae0*/  LDL R2, [R1+0x94] ;  /* 0x0000940001027983 */ /* 0x000ee80000100800 */
[----:B------:R-:W4:Y:S01]  /*1faf0*/  LDL R5, [R1+0x98] ;  /* 0x0000980001057983 */ /* 0x000f220000100800 */
[C---:B--2---:R-:W-:Y:S05]  /*1fb00*/  IADD3 R8, P0, R37.reuse, R3, RZ ;  /* 0x0000000325087210 */ /* 0x044fea0007f1e0ff */
[C---:B---3--:R-:W-:Y:S01]  /*1fb10*/  IMAD.X R9, R6.reuse, 0x1, R2, P0 ;  /* 0x0000000106097824 */ /* 0x048fe200000e0602 */
[----:B------:R-:W-:Y:S04]  /*1fb20*/  IADD3 R2, P0, R37, R133, RZ ;  /* 0x0000008525027210 */ /* 0x000fe80007f1e0ff */
[----:B------:R-:W-:Y:S01]  /*1fb30*/  @!PT LDS RZ, [RZ] ;  /* 0x00000000fffff984 */ /* 0x000fe20000000800 */
[----:B------:R-:W-:Y:S01]  /*1fb40*/  @!PT LDS RZ, [RZ] ;  /* 0x00000000fffff984 */ /* 0x000fe20000000800 */
[----:B------:R-:W-:Y:S01]  /*1fb50*/  @!PT LDS RZ, [RZ] ;  /* 0x00000000fffff984 */ /* 0x000fe20000000800 */
[----:B----4-:R2:W-:Y:S01]  /*1fb60*/  LDGSTS.E.BYPASS.LTC128B.128 [R5+0x4100], [R8.64], !P3 ;  /* 0x0410000008057fae */ /* 0x0105e2000d901d46 */
[----:B------:R-:W-:Y:S05]  /*1fb70*/  IMAD.X R3, R6, 0x1, R134, P0 ;  /* 0x0000000106037824 */ /* 0x000fea00000e0686 */
[----:B------:R2:W-:Y:S02]  /*1fb80*/  LDGSTS.E.BYPASS.LTC128B.128 [R5+0x6100], [R2.64], !P5 ;  /* 0x0610000002057fae */ /* 0x0005e4000e901d46 */
[----:B--2---:R-:W-:Y:S01]  /*1fb90*/  IMAD.MOV.U32 R5, RZ, RZ, 0x1 ;  /* 0x00000001ff057424 */ /* 0x004fe200078e00ff */
[----:B------:R-:W-:Y:S02]  /*1fba0*/  MOV R3, 0x181f ;  /* 0x0000181f00037802 */ /* 0x000fe40000000f00 */
[----:B------:R-:W-:Y:S02]  /*1fbb0*/  MOV R2, 0x1fbe0 ;  /* 0x0001fbe000027802 */ /* 0x000fe40000000f00 */
[----:B------:R2:W-:Y:S04]  /*1fbc0*/  STL [R1+0xa8], R5 ;  /* 0x0000a80501007387 */ /* 0x0005e80000100800 */
        /* <DEDUP_REMOVED lines=9> */
[----:B-----5:R-:W-:Y:S03]  /*1fc60*/  MOV R54, R0 ;  /* 0x0000000000367202 */ /* 0x020fe60000000f00 */
[----:B------:R-:W3:Y:S04]  /*1fc70*/  LDL R2, [R1+0x94] ;  /* 0x0000940001027983 */ /* 0x000ee80000100800 */
[----:B------:R-:W4:Y:S01]  /*1fc80*/  LDL R8, [R1+0x98] ;  /* 0x0000980001087983 */ /* 0x000f220000100800 */
[----:B--2---:R-:W-:Y:S05]  /*1fc90*/  IADD3 R6, P0, R37, R3, RZ ;  /* 0x0000000325067210 */ /* 0x004fea0007f1e0ff */
[----:B---3--:R-:W-:Y:S01]  /*1fca0*/  IMAD.X R7, R5, 0x1, R2, P0 ;  /* 0x0000000105077824 */ /* 0x008fe200000e0602 */
[----:B------:R-:W-:Y:S04]  /*1fcb0*/  IADD3 R2, P0, R37, R133, RZ ;  /* 0x0000008525027210 */ /* 0x000fe80007f1e0ff */
        /* <DEDUP_REMOVED lines=19> */
[----:B-----5:R-:W-:Y:S01]  /*1fdf0*/  MOV R54, R0 ;  /* 0x0000000000367202 */ /* 0x020fe20000000f00 */
[----:B------:R-:W-:Y:S02]  /*1fe00*/  IMAD.MOV.U32 R0, RZ, RZ, 0x3 ;  /* 0x00000003ff007424 */ /* 0x000fe400078e00ff */
[----:B------:R-:W3:Y:S04]  /*1fe10*/  LDL R2, [R1+0x94] ;  /* 0x0000940001027983 */ /* 0x000ee80000100800 */
[----:B------:R-:W4:Y:S04]  /*1fe20*/  LDL R8, [R1+0x98] ;  /* 0x0000980001087983 */ /* 0x000f280000100800 */
[----:B------:R1:W-:Y:S01]  /*1fe30*/  STL [R1+0xa8], R0 ;  /* 0x0000a80001007387 */ /* 0x0003e20000100800 */
[----:B--2---:R-:W-:Y:S05]  /*1fe40*/  IADD3 R6, P0, R37, R3, RZ ;  /* 0x0000000325067210 */ /* 0x004fea0007f1e0ff */
[----:B---3--:R-:W-:Y:S01]  /*1fe50*/  IMAD.X R7, R5, 0x1, R2, P0 ;  /* 0x0000000105077824 */ /* 0x008fe200000e0602 */
[----:B------:R-:W-:Y:S04]  /*1fe60*/  IADD3 R2, P0, R37, R133, RZ ;  /* 0x0000008525027210 */ /* 0x000fe80007f1e0ff */
[----:B------:R-:W-:Y:S01]  /*1fe70*/  @!PT LDS RZ, [RZ] ;  /* 0x00000000fffff984 */ /* 0x000fe20000000800 */
[----:B------:R-:W-:Y:S01]  /*1fe80*/  @!PT LDS RZ, [RZ] ;  /* 0x00000000fffff984 */ /* 0x000fe20000000800 */
[----:B------:R-:W-:Y:S01]  /*1fe90*/  @!PT LDS RZ, [RZ] ;  /* 0x00000000fffff984 */ /* 0x000fe20000000800 */
[----:B----4-:R1:W-:Y:S01]  /*1fea0*/  LDGSTS.E.BYPASS.LTC128B.128 [R8+0x5100], [R6.64], !P3 ;  /* 0x0510000006087fae */ /* 0x0103e2000d901d46 */
[----:B------:R-:W-:Y:S05]  /*1feb0*/  IMAD.X R3, R5, 0x1, R134, P0 ;  /* 0x0000000105037824 */ /* 0x000fea00000e0686 */
[----:B------:R2:W-:Y:S02]  /*1fec0*/  LDGSTS.E.BYPASS.LTC128B.128 [R8+0x7100], [R2.64], !P5 ;  /* 0x0710000002087fae */ /* 0x0005e4000e901d46 */
[----:B--2---:R-:W-:Y:S02]  /*1fed0*/  MOV R3, 0x181f ;  /* 0x0000181f00037802 */ /* 0x004fe40000000f00 */
[----:B------:R-:W-:Y:S02]  /*1fee0*/  MOV R2, 0x1ff00 ;  /* 0x0001ff0000027802 */ /* 0x000fe40000000f00 */
[----:B-1----:R-:W-:Y:S05]  /*1fef0*/  CALL.REL.NOINC `($__internal_7_$__cuda_sm70_shflsync_idx_p) ;  /* 0x0000c83000007944 */ /* 0x002fea0003c00000 */
[----:B------:R-:W-:Y:S01]  /*1ff00*/  MOV R3, 0x181f ;  /* 0x0000181f00037802 */ /* 0x000fe20000000f00 */
[----:B------:R-:W-:Y:S01]  /*1ff10*/  IMAD.MOV.U32 R54, RZ, RZ, R4 ;  /* 0x000000ffff367224 */ /* 0x000fe200078e0004 */
[----:B------:R-:W-:Y:S01]  /*1ff20*/  MOV R4, 0x3 ;  /* 0x0000000300047802 */ /* 0x000fe20000000f00 */
[----:B-----5:R-:W-:Y:S01]  /*1ff30*/  IMAD.MOV.U32 R0, RZ, RZ, R37 ;  /* 0x000000ffff007224 */ /* 0x020fe200078e0025 */
[----:B------:R-:W-:Y:S03]  /*1ff40*/  MOV R2, 0x1ff70 ;  /* 0x0001ff7000027802 */ /* 0x000fe60000000f00 */
[----:B------:R2:W-:Y:S04]  /*1ff50*/  STL [R1+0xa8], R4 ;  /* 0x0000a80401007387 */ /* 0x0005e80000100800 */
[----:B-12---:R-:W-:Y:S05]  /*1ff60*/  CALL.REL.NOINC `($__internal_7_$__cuda_sm70_shflsync_idx_p) ;  /* 0x0000c7c000007944 */ /* 0x006fea0003c00000 */
[----:B------:R-:W-:Y:S01]  /*1ff70*/  MOV R4, R37 ;  /* 0x0000002500047202 */ /* 0x000fe20000000f00 */
[----:B-1---5:R-:W-:-:S05]  /*1ff80*/  BRA `(.L_x_2020) ;  /* 0xffff5d3000007947 */ /* 0x022fca000383ffff */
.L_x_1946:
[----:B------:R-:W-:Y:S02]  /*1ff90*/  MOV R0, 0x2 ;  /* 0x0000000200007802 */ /* 0x000fe40000000f00 */
[----:B------:R-:W-:Y:S02]  /*1ffa0*/  MOV R2, 0x1ffc0 ;  /* 0x0001ffc000027802 */ /* 0x000fe40000000f00 */
        /* <DEDUP_REMOVED lines=33> */
.L_x_1948:
[----:B------:R1:W5:Y:S01]  /*201c0*/  LDL R4, [R1+0xbc] ;  /* 0x0000bc0001047983 */ /* 0x0003620000100800 */
[----:B------:R-:W-:-:S02]  /*201d0*/  MOV R0, 0x2 ;  /* 0x0000000200007802 */ /* 0x000fc40000000f00 */
[----:B------:R-:W-:Y:S02]  /*201e0*/  MOV R2, 0x20200 ;  /* 0x0002020000027802 */ /* 0x000fe40000000f00 */
[----:B-1---5:R-:W-:Y:S05]  /*201f0*/  CALL.REL.NOINC `($__internal_6_$__cuda_sm70_shflsync_bfly_p) ;  /* 0x0000c4d000007944 */ /* 0x022fea0003c00000 */
[----:B------:R-:W-:Y:S01]  /*20200*/  MOV R5, R0 ;  /* 0x0000000000057202 */ /* 0x000fe20000000f00 */
[----:B------:R-:W-:Y:S05]  /*20210*/  BRA `(.L_x_2022) ;  /* 0xffff881000007947 */ /* 0x000fea000383ffff */
.L_x_1949:
[----:B------:R-:W-:Y:S01]  /*20220*/  IMAD.MOV.U32 R4, RZ, RZ, R5 ;  /* 0x000000ffff047224 */ /* 0x000fe200078e0005 */
[----:B------:R-:W-:Y:S02]  /*20230*/  MOV R0, 0x1 ;  /* 0x0000000100007802 */ /* 0x000fe40000000f00 */
[----:B------:R-:W-:Y:S02]  /*20240*/  MOV R2, 0x20260 ;  /* 0x0002026000027802 */ /* 0x000fe40000000f00 */
[----:B------:R-:W-:Y:S05]  /*20250*/  CALL.REL.NOINC `($__internal_6_$__cuda_sm70_shflsync_bfly_p) ;  /* 0x0000c47000007944 */ /* 0x000fea0003c00000 */
[----:B------:R1:W5:Y:S01]  /*20260*/  LDL R4, [R1+0xb0] ;  /* 0x0000b00001047983 */ /* 0x0003620000100800 */
[----:B------:R-:W-:Y:S01]  /*20270*/  FADD.FTZ R5, R5, R0 ;  /* 0x0000000005057221 */ /* 0x000fe20000010000 */
[----:B------:R-:W-:Y:S02]  /*20280*/  MOV R0, 0x2 ;  /* 0x0000000200007802 */ /* 0x000fe40000000f00 */
[----:B------:R-:W-:Y:S02]  /*20290*/  MOV R2, 0x202b0 ;  /* 0x000202b000027802 */ /* 0x000fe40000000f00 */
[----:B-1---5:R-:W-:Y:S05]  /*202a0*/  CALL.REL.NOINC `($__internal_6_$__cuda_sm70_shflsync_bfly_p) ;  /* 0x0000c42000007944 */ /* 0x022fea0003c00000 */
[----:B------:R-:W2:Y:S02]  /*202b0*/  LDL.LU R2, [R1+0xb0] ;  /* 0x0000b00001027983 */ /* 0x000ea40000300800 */
[----:B--2---:R-:W-:Y:S01]  /*202c0*/  FADD.FTZ R6, R2, R0 ;  /* 0x0000000002067221 */ /* 0x004fe20000010000 */
[----:B------:R-:W-:-:S02]  /*202d0*/  MOV R0, 0x1 ;  /* 0x0000000100007802 */ /* 0x000fc40000000f00 */
[----:B------:R-:W-:Y:S02]  /*202e0*/  MOV R2, 0x20310 ;  /* 0x0002031000027802 */ /* 0x000fe40000000f00 */
[----:B------:R-:W-:Y:S02]  /*202f0*/  MOV R4, R6 ;  /* 0x0000000600047202 */ /* 0x000fe40000000f00 */
        /* <DEDUP_REMOVED lines=8> */
[----:B------:R-:W-:Y:S02]  /*20380*/  MOV R0, 0x1 ;  /* 0x0000000100007802 */ /* 0x000fe40000000f00 */
[----:B------:R-:W-:-:S02]  /*20390*/  MOV R2, 0x203c0 ;  /* 0x000203c000027802 */ /* 0x000fc40000000f00 */
        /* <DEDUP_REMOVED lines=10> */
[----:B------:R-:W-:Y:S02]  /*20440*/  MOV R2, 0x20470 ;  /* 0x0002047000027802 */ /* 0x000fe40000000f00 */
[----:B------:R-:W-:-:S02]  /*20450*/  MOV R4, R9 ;  /* 0x0000000900047202 */ /* 0x000fc40000000f00 */
[----:B------:R-:W-:Y:S05]  /*20460*/  CALL.REL.NOINC `($__internal_6_$__cuda_sm70_shflsync_bfly_p) ;  /* 0x0000c26000007944 */ /* 0x000fea0003c00000 */
[----:B------:R-:W-:Y:S01]  /*20470*/  MOV R4, R0 ;  /* 0x0000000000047202 */ /* 0x000fe20000000f00 */
[----:B------:R-:W-:Y:S05]  /*20480*/  BRA `(.L_x_2023) ;  /* 0xffff86d000007947 */ /* 0x000fea000383ffff */
.L_x_1969:
[----:B------:R1:W-:Y:S01]  /*20490*/  STL [R1+0xa8], RZ ;  /* 0x0000a8ff01007387 */ /* 0x0003e20000100800 */
[----:B------:R-:W-:Y:S01]  /*204a0*/  IMAD.MOV.U32 R54, RZ, RZ, R9 ;  /* 0x000000ffff367224 */ /* 0x000fe200078e0009 */
[----:B------:R-:W-:-:S02]  /*204b0*/  MOV R3, 0x181f ;  /* 0x0000181f00037802 */ /* 0x000fc40000000f00 */
[----:B------:R-:W-:Y:S02]  /*204c0*/  MOV R2, 0x204e0 ;  /* 0x000204e000027802 */ /* 0x000fe40000000f00 */
[----:B-1---5:R-:W-:Y:S05]  /*204d0*/  CALL.REL.NOINC `($__internal_7_$__cuda_sm70_shflsync_idx_p) ;  /* 0x0000c25000007944 */ /* 0x022fea0003c00000 */
[----:B-----5:R-:W-:Y:S01]  /*204e0*/  MOV R0, R37 ;  /* 0x0000002500007202 */ /* 0x020fe20000000f00 */
[----:B-1----:R-:W-:Y:S05]  /*204f0*/  BRA `(.L_x_2024) ;  /* 0xffffb3c000007947 */ /* 0x002fea000383ffff */
.L_x_1970:
[----:B------:R3:W-:Y:S01]  /*20500*/  STL [R1+0xa8], RZ ;  /* 0x0000a8ff01007387 */ /* 0x0007e20000100800 */
[----:B------:R-:W-:Y:S01]  /*20510*/  IMAD.MOV.U32 R54, RZ, RZ, R11 ;  /* 0x000000ffff367224 */ /* 0x000fe200078e000b */
[----:B------:R-:W-:Y:S02]  /*20520*/  MOV R3, 0x181f ;  /* 0x0000181f00037802 */ /* 0x000fe40000000f00 */
[----:B------:R-:W-:Y:S02]  /*20530*/  MOV R2, 0x20550 ;  /* 0x0002055000027802 */ /* 0x000fe40000000f00 */
[----:B-123-5:R-:W-:Y:S05]  /*20540*/  CALL.REL.NOINC `($__internal_7_$__cuda_sm70_shflsync_idx_p) ;  /* 0x0000c1e000007944 */ /* 0x02efea0003c00000 */
[----:B------:R-:W-:Y:S01]  /*20550*/  MOV R2, R37 ;  /* 0x0000002500027202 */ /* 0x000fe20000000f00 */
[----:B-1---5:R-:W-:Y:S05]  /*20560*/  BRA `(.L_x_2025) ;  /* 0xffffb37000007947 */ /* 0x022fea000383ffff */
.L_x_1973:
[----:B------:R-:W-:Y:S01]  /*20570*/  MOV R0, 0x1 ;  /* 0x0000000100007802 */ /* 0x000fe20000000f00 */
[----:B------:R-:W-:Y:S01]  /*20580*/  IMAD.MOV.U32 R54, RZ, RZ, R9 ;  /* 0x000000ffff367224 */ /* 0x000fe200078e0009 */
[----:B--2-4-:R-:W-:Y:S01]  /*20590*/  MOV R2, 0x205d0 ;  /* 0x000205d000027802 */ /* 0x014fe20000000f00 */
[----:B------:R-:W-:Y:S02]  /*205a0*/  IMAD.MOV.U32 R3, RZ, RZ, 0x181f ;  /* 0x0000181fff037424 */ /* 0x000fe400078e00ff */
[----:B------:R2:W-:Y:S04]  /*205b0*/  STL [R1+0xa8], R0 ;  /* 0x0000a80001007387 */ /* 0x0005e80000100800 */
[----:B-123--:R-:W-:Y:S05]  /*205c0*/  CALL.REL.NOINC `($__internal_7_$__cuda_sm70_shflsync_idx_p) ;  /* 0x0000c16000007944 */ /* 0x00efea0003c00000 */
        /* <DEDUP_REMOVED lines=9> */
.L_x_1976:
[----:B------:R-:W-:Y:S01]  /*20660*/  MOV R0, 0x2 ;  /* 0x0000000200007802 */ /* 0x000fe20000000f00 */
[----:B------:R-:W-:Y:S01]  /*20670*/  IMAD.MOV.U32 R54, RZ, RZ, R9 ;  /* 0x000000ffff367224 */ /* 0x000fe200078e0009 */
[----:B--2---:R-:W-:Y:S01]  /*20680*/  MOV R2, 0x206c0 ;  /* 0x000206c000027802 */ /* 0x004fe20000000f00 */
[----:B------:R-:W-:-:S02]  /*20690*/  IMAD.MOV.U32 R3, RZ, RZ, 0x181f ;  /* 0x0000181fff037424 */ /* 0x000fc400078e00ff */
[----:B------:R2:W-:Y:S04]  /*206a0*/  STL [R1+0xa8], R0 ;  /* 0x0000a80001007387 */ /* 0x0005e80000100800 */
[----:B-123--:R-:W-:Y:S05]  /*206b0*/  CALL.REL.NOINC `($__internal_7_$__cuda_sm70_shflsync_idx_p) ;  /* 0x0000c07000007944 */ /* 0x00efea0003c00000 */
[----:B-----5:R-:W-:Y:S01]  /*206c0*/  MOV R0, R37 ;  /* 0x0000002500007202 */ /* 0x020fe20000000f00 */
[----:B-1----:R-:W-:Y:S05]  /*206d0*/  BRA `(.L_x_2027) ;  /* 0xffffb43000007947 */ /* 0x002fea000383ffff */
.L_x_1977:
[----:B--2---:R-:W-:Y:S01]  /*206e0*/  MOV R4, 0x2 ;  /* 0x0000000200047802 */ /* 0x004fe20000000f00 */
[----:B------:R-:W-:Y:S01]  /*206f0*/  IMAD.MOV.U32 R54, RZ, RZ, R11 ;  /* 0x000000ffff367224 */ /* 0x000fe200078e000b */
[----:B------:R-:W-:Y:S01]  /*20700*/  MOV R2, 0x20740 ;  /* 0x0002074000027802 */ /* 0x000fe20000000f00 */
[----:B------:R-:W-:Y:S02]  /*20710*/  IMAD.MOV.U32 R3, RZ, RZ, 0x181f ;  /* 0x0000181fff037424 */ /* 0x000fe400078e00ff */
[----:B------:R2:W-:Y:S04]  /*20720*/  STL [R1+0xa8], R4 ;  /* 0x0000a80401007387 */ /* 0x0005e80000100800 */
[----:B-1234-:R-:W-:Y:S05]  /*20730*/  CALL.REL.NOINC `($__internal_7_$__cuda_sm70_shflsync_idx_p) ;  /* 0x0000bff000007944 */ /* 0x01efea0003c00000 */
[----:B------:R-:W-:Y:S01]  /*20740*/  MOV R2, R37 ;  /* 0x0000002500027202 */ /* 0x000fe20000000f00 */
[----:B-1---5:R-:W-:Y:S05]  /*20750*/  BRA `(.L_x_2028) ;  /* 0xffffb3d000007947 */ /* 0x022fea000383ffff */
.L_x_1980:
[----:B------:R-:W-:Y:S01]  /*20760*/  MOV R0, 0x3 ;  /* 0x0000000300007802 */ /* 0x000fe20000000f00 */
[----:B------:R-:W-:Y:S01]  /*20770*/  IMAD.MOV.U32 R54, RZ, RZ, R9 ;  /* 0x000000ffff367224 */ /* 0x000fe200078e0009 */
[----:B-1-3--:R-:W-:Y:S01]  /*20780*/  MOV R2, 0x207c0 ;  /* 0x000207c000027802 */ /* 0x00afe20000000f00 */
[----:B------:R-:W-:-:S02]  /*20790*/  IMAD.MOV.U32 R3, RZ, RZ, 0x181f ;  /* 0x0000181fff037424 */ /* 0x000fc400078e00ff */
[----:B------:R1:W-:Y:S04]  /*207a0*/  STL [R1+0xa8], R0 ;  /* 0x0000a80001007387 */ /* 0x0003e80000100800 */
[----:B-12-4-:R-:W-:Y:S05]  /*207b0*/  CALL.REL.NOINC `($__internal_7_$__cuda_sm70_shflsync_idx_p) ;  /* 0x0000bf7000007944 */ /* 0x016fea0003c00000 */
        /* <DEDUP_REMOVED lines=9> */
.L_x_1983:
[----:B------:R-:W-:Y:S01]  /*20850*/  MOV R0, 0x4 ;  /* 0x0000000400007802 */ /* 0x000fe20000000f00 */
[----:B------:R-:W-:Y:S01]  /*20860*/  IMAD.MOV.U32 R54, RZ, RZ, R9 ;  /* 0x000000ffff367224 */ /* 0x000fe200078e0009 */
[----:B--23--:R-:W-:Y:S01]  /*20870*/  MOV R2, 0x208b0 ;  /* 0x000208b000027802 */ /* 0x00cfe20000000f00 */
[----:B------:R-:W-:Y:S02]  /*20880*/  IMAD.MOV.U32 R3, RZ, RZ, 0x181f ;  /* 0x0000181fff037424 */ /* 0x000fe400078e00ff */
[----:B------:R2:W-:Y:S04]  /*20890*/  STL [R1+0xa8], R0 ;  /* 0x0000a80001007387 */ /* 0x0005e80000100800 */
[----:B-12-4-:R-:W-:Y:S05]  /*208a0*/  CALL.REL.NOINC `($__internal_7_$__cuda_sm70_shflsync_idx_p) ;  /* 0x0000be8000007944 */ /* 0x016fea0003c00000 */
[----:B-----5:R-:W-:Y:S01]  /*208b0*/  MOV R0, R37 ;  /* 0x0000002500007202 */ /* 0x020fe20000000f00 */
[----:B-1----:R-:W-:Y:S05]  /*208c0*/  BRA `(.L_x_2030) ;  /* 0xffffb49000007947 */ /* 0x002fea000383ffff */
.L_x_1984:
[----:B--2---:R-:W-:Y:S01]  /*208d0*/  MOV R4, 0x4 ;  /* 0x0000000400047802 */ /* 0x004fe20000000f00 */
[----:B------:R-:W-:Y:S01]  /*208e0*/  IMAD.MOV.U32 R54, RZ, RZ, R11 ;  /* 0x000000ffff367224 */ /* 0x000fe200078e000b */
[----:B---3--:R-:W-:Y:S01]  /*208f0*/  MOV R2, 0x20930 ;  /* 0x0002093000027802 */ /* 0x008fe20000000f00 */
[----:B------:R-:W-:-:S02]  /*20900*/  IMAD.MOV.U32 R3, RZ, RZ, 0x181f ;  /* 0x0000181fff037424 */ /* 0x000fc400078e00ff */
[----:B------:R2:W-:Y:S04]  /*20910*/  STL [R1+0xa8], R4 ;  /* 0x0000a80401007387 */ /* 0x0005e80000100800 */
[----:B-12-4-:R-:W-:Y:S05]  /*20920*/  CALL.REL.NOINC `($__internal_7_$__cuda_sm70_shflsync_idx_p) ;  /* 0x0000be0000007944 */ /* 0x016fea0003c00000 */
[----:B------:R-:W-:Y:S01]  /*20930*/  MOV R2, R37 ;  /* 0x0000002500027202 */ /* 0x000fe20000000f00 */
[----:B-1---5:R-:W-:Y:S05]  /*20940*/  BRA `(.L_x_2031) ;  /* 0xffffb43000007947 */ /* 0x022fea000383ffff */
.L_x_1987:
[----:B------:R-:W-:Y:S01]  /*20950*/  MOV R0, 0x5 ;  /* 0x0000000500007802 */ /* 0x000fe20000000f00 */
[----:B------:R-:W-:Y:S01]  /*20960*/  IMAD.MOV.U32 R54, RZ, RZ, R9 ;  /* 0x000000ffff367224 */ /* 0x000fe200078e0009 */
[----:B---3--:R-:W-:Y:S01]  /*20970*/  MOV R2, 0x209b0 ;  /* 0x000209b000027802 */ /* 0x008fe20000000f00 */
[----:B------:R-:W-:Y:S02]  /*20980*/  IMAD.MOV.U32 R3, RZ, RZ, 0x181f ;  /* 0x0000181fff037424 */ /* 0x000fe400078e00ff */
[----:B------:R3:W-:Y:S04]  /*20990*/  STL [R1+0xa8], R0 ;  /* 0x0000a80001007387 */ /* 0x0007e80000100800 */
[----:B-1234-:R-:W-:Y:S05]  /*209a0*/  CALL.REL.NOINC `($__internal_7_$__cuda_sm70_shflsync_idx_p) ;  /* 0x0000bd8000007944 */ /* 0x01efea0003c00000 */
        /* <DEDUP_REMOVED lines=9> */
.L_x_1990:
[----:B------:R-:W-:Y:S01]  /*20a40*/  MOV R0, 0x6 ;  /* 0x0000000600007802 */ /* 0x000fe20000000f00 */
[----:B------:R-:W-:Y:S01]  /*20a50*/  IMAD.MOV.U32 R54, RZ, RZ, R9 ;  /* 0x000000ffff367224 */ /* 0x000fe200078e0009 */
[----:B--23--:R-:W-:Y:S01]  /*20a60*/  MOV R2, 0x20aa0 ;  /* 0x00020aa000027802 */ /* 0x00cfe20000000f00 */
[----:B------:R-:W-:-:S02]  /*20a70*/  IMAD.MOV.U32 R3, RZ, RZ, 0x181f ;  /* 0x0000181fff037424 */ /* 0x000fc400078e00ff */
[----:B------:R2:W-:Y:S04]  /*20a80*/  STL [R1+0xa8], R0 ;  /* 0x0000a80001007387 */ /* 0x0005e80000100800 */
[----:B-12-4-:R-:W-:Y:S05]  /*20a90*/  CALL.REL.NOINC `($__internal_7_$__cuda_sm70_shflsync_idx_p) ;  /* 0x0000bc9000007944 */ /* 0x016fea0003c00000 */
[----:B-----5:R-:W-:Y:S01]  /*20aa0*/  MOV R0, R37 ;  /* 0x0000002500007202 */ /* 0x020fe20000000f00 */
[----:B-1----:R-:W-:Y:S05]  /*20ab0*/  BRA `(.L_x_2033) ;  /* 0xffffb4f000007947 */ /* 0x002fea000383ffff */
.L_x_1991:
[----:B--2---:R-:W-:Y:S01]  /*20ac0*/  MOV R4, 0x6 ;  /* 0x0000000600047802 */ /* 0x004fe20000000f00 */
[----:B------:R-:W-:Y:S01]  /*20ad0*/  IMAD.MOV.U32 R54, RZ, RZ, R11 ;  /* 0x000000ffff367224 */ /* 0x000fe200078e000b */
[----:B---3--:R-:W-:Y:S01]  /*20ae0*/  MOV R2, 0x20b20 ;  /* 0x00020b2000027802 */ /* 0x008fe20000000f00 */
[----:B------:R-:W-:Y:S02]  /*20af0*/  IMAD.MOV.U32 R3, RZ, RZ, 0x181f ;  /* 0x0000181fff037424 */ /* 0x000fe400078e00ff */
[----:B------:R2:W-:Y:S04]  /*20b00*/  STL [R1+0xa8], R4 ;  /* 0x0000a80401007387 */ /* 0x0005e80000100800 */
[----:B-12-4-:R-:W-:Y:S05]  /*20b10*/  CALL.REL.NOINC `($__internal_7_$__cuda_sm70_shflsync_idx_p) ;  /* 0x0000bc1000007944 */ /* 0x016fea0003c00000 */
[----:B------:R-:W-:Y:S01]  /*20b20*/  MOV R2, R37 ;  /* 0x0000002500027202 */ /* 0x000fe20000000f00 */
[----:B-1---5:R-:W-:Y:S05]  /*20b30*/  BRA `(.L_x_2034) ;  /* 0xffffb49000007947 */ /* 0x022fea000383ffff */
.L_x_1994:
[----:B------:R-:W-:Y:S01]  /*20b40*/  MOV R0, 0x7 ;  /* 0x0000000700007802 */ /* 0x000fe20000000f00 */
[----:B------:R-:W-:Y:S01]  /*20b50*/  IMAD.MOV.U32 R54, RZ, RZ, R9 ;  /* 0x000000ffff367224 */ /* 0x000fe200078e0009 */
[----:B---3--:R-:W-:Y:S01]  /*20b60*/  MOV R2, 0x20ba0 ;  /* 0x00020ba000027802 */ /* 0x008fe20000000f00 */
[----:B------:R-:W-:-:S02]  /*20b70*/  IMAD.MOV.U32 R3, RZ, RZ, 0x181f ;  /* 0x0000181fff037424 */ /* 0x000fc400078e00ff */
        /* <DEDUP_REMOVED lines=11> */
        .type           $_ZN7cutlass13device_kernelIN5flash19enable_sm80_to_sm89INS1_16FlashAttnFwdSm80INS1_25CollectiveMainloopFwdSm80ILi4ELi1ELb0EN4cute5tupleIJNS5_1CILi128EEENS7_ILi64EEES8_EEELi128ENS_6half_tEfNS_4arch4Sm80ELb1ELb0ELb1ELb1ELb1ELb1ELb1ELb0EEENS1_21CollectiveEpilogueFwdINS6_IJS8_S8_S9_EEENS6_IJNS7_ILi1EEESH_SH_EEESB_SD_Li128ELb1ELb1ELb0ELb0EEENS1_19SingleTileSchedulerILb1ELb0ELb1ELi128EEEEEEEEEvNT_6ParamsE$_ZZN5flash25CollectiveMainloopFwdSm80ILi4ELi1ELb0EN4cute5tupleIJNS1_1CILi128EEENS3_ILi64EEES4_EEELi128EN7cutlass6half_tEfNS7_4arch4Sm80ELb1ELb0ELb1ELb1ELb1ELb1ELb1ELb0EE3mmaINS_16FlashAttnFwdSm80ISB_NS_21CollectiveEpilogueFwdINS2_IJS4_S4_S5_EEENS2_IJNS3_ILi1EEESG_SG_EEES8_SA_Li128ELb1ELb1ELb0ELb0EEENS_19SingleTileSchedulerILb1ELb0ELb1ELi128EEEE13SharedStorageENS1_6TensorINS1_11ArrayEngineIfLm128EEENS1_6LayoutINS2_IJNS2_IJNS3_ILi2EEESR_EEESR_NS3_ILi16EEEEEENS2_IJNS2_IJSG_SR_EEENS3_ILi4EEENS3_ILi8EEEEEEEEEENS_7SoftmaxILi4ELi0EEEEEbRKNSB_6ParamsERT0_RT1_iRKNS_16SeqlenInfoQKNewKILb1ELb1EEENS2_IJiiiiEEERT_ENKUlvE_clEv,@function
        .size           $_ZN7cutlass13device_kernelIN5flash19enable_sm80_to_sm89INS1_16FlashAttnFwdSm80INS1_25CollectiveMainloopFwdSm80ILi4ELi1ELb0EN4cute5tupleIJNS5_1CILi128EEENS7_ILi64EEES8_EEELi128ENS_6half_tEfNS_4arch4Sm80ELb1ELb0ELb1ELb1ELb1ELb1ELb1ELb0EEENS1_21CollectiveEpilogueFwdINS6_IJS8_S8_S9_EEENS6_IJNS7_ILi1EEESH_SH_EEESB_SD_Li128ELb1ELb1ELb0ELb0EEENS1_19SingleTileSchedulerILb1ELb0ELb1ELi128EEEEEEEEEvNT_6ParamsE$_ZZN5flash25CollectiveMainloopFwdSm80ILi4ELi1ELb0EN4cute5tupleIJNS1_1CILi128EEENS3_ILi64EEES4_EEELi128EN7cutlass6half_tEfNS7_4arch4Sm80ELb1ELb0ELb1ELb1ELb1ELb1ELb1ELb0EE3mmaINS_16FlashAttnFwdSm80ISB_NS_21CollectiveEpilogueFwdINS2_IJS4_S4_S5_EEENS2_IJNS3_ILi1EEESG_SG_EEES8_SA_Li128ELb1ELb1ELb0ELb0EEENS_19SingleTileSchedulerILb1ELb0ELb1ELi128EEEE13SharedStorageENS1_6TensorINS1_11ArrayEngineIfLm128EEENS1_6LayoutINS2_IJNS2_IJNS3_ILi2EEESR_EEESR_NS3_ILi16EEEEEENS2_IJNS2_IJSG_SR_EEENS3_ILi4EEENS3_ILi8EEEEEEEEEENS_7SoftmaxILi4ELi0EEEEEbRKNSB_6ParamsERT0_RT1_iRKNS_16SeqlenInfoQKNewKILb1ELb1EEENS2_IJiiiiEEERT_ENKUlvE_clEv,($__internal_6_$__cuda_sm70_shflsync_bfly_p - $_ZN7cutlass13device_kernelIN5flash19enable_sm80_to_sm89INS1_16FlashAttnFwdSm80INS1_25CollectiveMainloopFwdSm80ILi4ELi1ELb0EN4cute5tupleIJNS5_1CILi128EEENS7_ILi64EEES8_EEELi128ENS_6half_tEfNS_4arch4Sm80ELb1ELb0ELb1ELb1ELb1ELb1ELb1ELb0EEENS1_21CollectiveEpilogueFwdINS6_IJS8_S8_S9_EEENS6_IJNS7_ILi1EEESH_SH_EEESB_SD_Li128ELb1ELb1ELb0ELb0EEENS1_19SingleTileSchedulerILb1ELb0ELb1ELi128EEEEEEEEEvNT_6ParamsE$_ZZN5flash25CollectiveMainloopFwdSm80ILi4ELi1ELb0EN4cute5tupleIJNS1_1CILi128EEENS3_ILi64EEES4_EEELi128EN7cutlass6half_tEfNS7_4arch4Sm80ELb1ELb0ELb1ELb1ELb1ELb1ELb1ELb0EE3mmaINS_16FlashAttnFwdSm80ISB_NS_21CollectiveEpilogueFwdINS2_IJS4_S4_S5_EEENS2_IJNS3_ILi1EEESG_SG_EEES8_SA_Li128ELb1ELb1ELb0ELb0EEENS_19SingleTileSchedulerILb1ELb0ELb1ELi128EEEE13SharedStorageENS1_6TensorINS1_11ArrayEngineIfLm128EEENS1_6LayoutINS2_IJNS2_IJNS3_ILi2EEESR_EEESR_NS3_ILi16EEEEEENS2_IJNS2_IJSG_SR_EEENS3_ILi4EEENS3_ILi8EEEEEEEEEENS_7SoftmaxILi4ELi0EEEEEbRKNSB_6ParamsERT0_RT1_iRKNS_16SeqlenInfoQKNewKILb1ELb1EEENS2_IJiiiiEEERT_ENKUlvE_clEv)
$_ZN7cutlass13device_kernelIN5flash19enable_sm80_to_sm89INS1_16FlashAttnFwdSm80INS1_25CollectiveMainloopFwdSm80ILi4ELi1ELb0EN4cute5tupleIJNS5_1CILi128EEENS7_ILi64EEES8_EEELi128ENS_6half_tEfNS_4arch4Sm80ELb1ELb0ELb1ELb1ELb1ELb1ELb1ELb0EEENS1_21CollectiveEpilogueFwdINS6_IJS8_S8_S9_EEENS6_IJNS7_ILi1EEESH_SH_EEESB_SD_Li128ELb1ELb1ELb0ELb0EEENS1_19SingleTileSchedulerILb1ELb0ELb1ELi128EEEEEEEEEvNT_6ParamsE$_ZZN5flash25CollectiveMainloopFwdSm80ILi4ELi1ELb0EN4cute5tupleIJNS1_1CILi128EEENS3_ILi64EEES4_EEELi128EN7cutlass6half_tEfNS7_4arch4Sm80ELb1ELb0ELb1ELb1ELb1ELb1ELb1ELb0EE3mmaINS_16FlashAttnFwdSm80ISB_NS_21CollectiveEpilogueFwdINS2_IJS4_S4_S5_EEENS2_IJNS3_ILi1EEESG_SG_EEES8_SA_Li128ELb1ELb1ELb0ELb0EEENS_19SingleTileSchedulerILb1ELb0ELb1ELi128EEEE13SharedStorageENS1_6TensorINS1_11ArrayEngineIfLm128EEENS1_6LayoutINS2_IJNS2_IJNS3_ILi2EEESR_EEESR_NS3_ILi16EEEEEENS2_IJNS2_IJSG_SR_EEENS3_ILi4EEENS3_ILi8EEEEEEEEEENS_7SoftmaxILi4ELi0EEEEEbRKNSB_6ParamsERT0_RT1_iRKNS_16SeqlenInfoQKNewKILb1ELb1EEENS2_IJiiiiEEERT_ENKUlvE_clEv:
        /* <DEDUP_REMOVED lines=9> */
[----:B------:R-:W-:Y:S05]  /*20cc0*/  RET.REL.NODEC R2 `(_ZN7cutlass13device_kernelIN5flash19enable_sm80_to_sm89INS1_16FlashAttnFwdSm80INS1_25CollectiveMainloopFwdSm80ILi4ELi1ELb0EN4cute5tupleIJNS5_1CILi128EEENS7_ILi64EEES8_EEELi128ENS_6half_tEfNS_4arch4Sm80ELb1ELb0ELb1ELb1ELb1ELb1ELb1ELb0EEENS1_21CollectiveEpilogueFwdINS6_IJS8_S8_S9_EEENS6_IJNS7_ILi1EEESH_SH_EEESB_SD_Li128ELb1ELb1ELb0ELb0EEENS1_19SingleTileSchedulerILb1ELb0ELb1ELi128EEEEEEEEEvNT_6ParamsE) ;  /* 0xfffdf33002007950 */ /* 0x000fea0003c3ffff */
.L_x_2036:
[----:B------:R1:W2:Y:S04]  /*20cd0*/  LDL.64 R2, [R18+0x8] ;  /* 0x0000080012027983 */ /* 0x0002a80000100a00 */
[----:B------:R1:W3:Y:S04]  /*20ce0*/  LDL.64 R12, [R18+0x18] ;  /* 0x00001800120c7983 */ /* 0x0002e80000100a00 */
[----:B------:R1:W4:Y:S04]  /*20cf0*/  LDL.64 R16, [R18+0x20] ;  /* 0x0000200012107983 */ /* 0x0003280000100a00 */
[----:B------:R-:W3:Y:S04]  /*20d00*/  LD.E.64 R14, [R10.64+0x120] ;  /* 0x000120040a0e7980 */ /* 0x000ee8000c101b00 */
[----:B------:R-:W3:Y:S04]  /*20d10*/  LD.E.U8 R20, [R10.64+0x138] ;  /* 0x000138040a147980 */ /* 0x000ee8000c101100 */
        /* <DEDUP_REMOVED lines=15> */
[----:B------:R-:W-:Y:S02]  /*20e10*/  IADD3 R68, R30, 0x20, RZ ;  /* 0x000000201e447810 */ /* 0x000fe40007ffe0ff */
[----:B----4-:R-:W-:Y:S01]  /*20e20*/  SHF.R.S32.HI R17, RZ, 0x1f, R2 ;  /* 0x0000001fff117819 */ /* 0x010fe20000011402 */
[----:B------:R-:W-:Y:S01]  /*20e30*/  IMAD R18, R15, R2, RZ ;  /* 0x000000020f127224 */ /* 0x000fe200078e02ff */
[----:B------:R-:W-:-:S03]  /*20e40*/  ISETP.GE.AND P1, PT, R68, R39, PT ;  /* 0x000000274400720c */ /* 0x000fc60003f26270 */
[----:B------:R-:W-:Y:S01]  /*20e50*/  IMAD R18, R14, R17, R18 ;  /* 0x000000110e127224 */ /* 0x000fe200078e0212 */
[----:B------:R-:W-:Y:S02]  /*20e60*/  ISETP.GE.AND P2, PT, R30, R39, PT ;  /* 0x000000271e00720c */ /* 0x000fe40003f46270 */
[----:B------:R-:W-:Y:S01]  /*20e70*/  SHF.R.S32.HI R55, RZ, 0x3, R3 ;  /* 0x00000003ff377819 */ /* 0x000fe20000011403 */
[-C--:B------:R-:W-:Y:S01]  /*20e80*/  IMAD.WIDE.U32 R26, R14, R2.reuse, RZ ;  /* 0x000000020e1a7225 */ /* 0x080fe200078e00ff */
[----:B------:R-:W-:Y:S02]  /*20e90*/  SEL R3, RZ, 0x1, P2 ;  /* 0x00000001ff037807 */ /* 0x000fe40001000000 */
[----:B------:R-:W-:Y:S01]  /*20ea0*/  LEA R31, R38, R55, 0x7 ;  /* 0x00000037261f7211 */ /* 0x000fe200078e38ff */
[----:B---3--:R-:W-:-:S04]  /*20eb0*/  IMAD R16, R13, R2, RZ ;  /* 0x000000020d107224 */ /* 0x008fc800078e02ff */
[C---:B------:R-:W-:Y:S01]  /*20ec0*/  IMAD R17, R12.reuse, R17, R16 ;  /* 0x000000110c117224 */ /* 0x040fe200078e0210 */
[----:B------:R-:W-:Y:S01]  /*20ed0*/  SEL R16, RZ, 0xffffffff, P1 ;  /* 0xffffffffff107807 */ /* 0x000fe20000800000 */
[----:B------:R-:W-:-:S04]  /*20ee0*/  IMAD.WIDE.U32 R20, R12, R2, RZ ;  /* 0x000000020c147225 */ /* 0x000fc800078e00ff */
[----:B------:R-:W-:Y:S01]  /*20ef0*/  IMAD.SHL.U32 R16, R16, 0x2, RZ ;  /* 0x0000000210107824 */ /* 0x000fe200078e00ff */
[----:B------:R-:W-:Y:S01]  /*20f00*/  LEA R2, R36, R31, 0x4 ;  /* 0x0000001f24027211 */ /* 0x000fe200078e20ff */
[----:B------:R-:W-:Y:S02]  /*20f10*/  IMAD.IADD R19, R27, 0x1, R18 ;  /* 0x000000011b137824 */ /* 0x000fe400078e0212 */
[----:B------:R-:W-:Y:S01]  /*20f20*/  IMAD.IADD R17, R21, 0x1, R17 ;  /* 0x0000000115117824 */ /* 0x000fe200078e0211 */
[----:B------:R-:W-:Y:S01]  /*20f30*/  LOP3.LUT R29, R16, 0x2, R3, 0xe2, !PT ;  /* 0x00000002101d7812 */ /* 0x000fe200078ee203 */
        /* <DEDUP_REMOVED lines=8> */
.L_x_2039:
[----:B------:R-:W-:Y:S05]  /*20fc0*/  BSYNC B0 ;  /* 0x0000000000007941 */ /* 0x000fea0003800000 */
.L_x_2038:
        /* <DEDUP_REMOVED lines=8> */
[----:B------:R-:W-:Y:S01]  /*21050*/  IMAD R14, R14, R10, R11 ;  /* 0x0000000a0e0e7224 */ /* 0x000fe200078e020b */
        /* <DEDUP_REMOVED lines=8> */
.L_x_2138:
[----:B------:R-:W-:Y:S05]  /*210e0*/  BRA.DIV ~URZ, `(.L_x_2041) ;  /* 0x000098e27f007947 */ /* 0x000fea000b800000 */
[----:B------:R3:W4:Y:S04]  /*210f0*/  SHFL.IDX PT, R10, R16, RZ, 0x181f ;  /* 0x00181fff100a7589 */ /* 0x00072800000e0000 */
[----:B------:R3:W1:Y:S04]  /*21100*/  SHFL.IDX PT, R12, R22, RZ, 0x181f ;  /* 0x00181fff160c7589 */ /* 0x00066800000e0000 */
[----:B------:R3:W2:Y:S02]  /*21110*/  SHFL.IDX PT, R2, R17, RZ, 0x181f ;  /* 0x00181fff11027589 */ /* 0x0006a400000e0000 */
.L_x_2139:
        /* <DEDUP_REMOVED lines=8> */
[----:B-1----:R-:W-:-:S10]  /*211a0*/  MOV R3, R12 ;  /* 0x0000000c00037202 */ /* 0x002fd40000000f00 */
        /* <DEDUP_REMOVED lines=14> */
[--C-:B------:R-:W-:Y:S01]  /*21290*/  @P0 IMAD.WIDE R12, R12, 0x2, R2.reuse ;  /* 0x000000020c0c0825 */ /* 0x100fe200078e0202 */
[----:B------:R1:W5:Y:S03]  /*212a0*/  @P0 LD.E.64 R34, [R10.64] ;  /* 0x000000040a220980 */ /* 0x000366000c101b00 */
[----:B------:R-:W-:Y:S01]  /*212b0*/  @!P1 IMAD.WIDE R2, R30, 0x2, R2 ;  /* 0x000000021e029825 */ /* 0x000fe200078e0202 */
[----:B------:R1:W5:Y:S04]  /*212c0*/  @P0 LD.E.64 R40, [R12.64] ;  /* 0x000000040c280980 */ /* 0x000368000c101b00 */
[----:B------:R1:W5:Y:S02]  /*212d0*/  @!P1 LD.E.64 R24, [R2.64] ;  /* 0x0000000402189980 */ /* 0x000364000c101b00 */
.L_x_2043:
[----:B------:R-:W-:Y:S05]  /*212e0*/  BSYNC B0 ;  /* 0x0000000000007941 */ /* 0x000fea0003800000 */
.L_x_2042:
[----:B-12--5:R-:W-:Y:S02]  /*212f0*/  IMAD.MOV.U32 R11, RZ, RZ, R34 ;  /* 0x000000ffff0b7224 */ /* 0x026fe400078e0022 */
[----:B----4-:R-:W-:-:S02]  /*21300*/  IMAD.MOV.U32 R10, RZ, RZ, R35 ;  /* 0x000000ffff0a7224 */ /* 0x010fc400078e0023 */
        /* <DEDUP_REMOVED lines=19> */
.L_x_2140:
        /* <DEDUP_REMOVED lines=26> */
.L_x_2046:
[----:B------:R-:W-:Y:S05]  /*215e0*/  BSYNC B0 ;  /* 0x0000000000007941 */ /* 0x000fea0003800000 */
.L_x_2045:
[----:B--2--5:R-:W-:Y:S02]  /*215f0*/  IMAD.MOV.U32 R11, RZ, RZ, R48 ;  /* 0x000000ffff0b7224 */ /* 0x024fe400078e0030 */
[----:B----4-:R-:W-:-:S02]  /*21600*/  IMAD.MOV.U32 R10, RZ, RZ, R49 ;  /* 0x000000ffff0a7224 */ /* 0x010fc400078e0031 */
        /* <DEDUP_REMOVED lines=16> */
.L_x_2141:
[----:B------:R-:W-:Y:S05]  /*21710*/  BRA.DIV ~URZ, `(.L_x_2048) ;  /* 0x000096427f007947 */ /* 0x000fea000b800000 */
[----:B------:R3:W4:Y:S04]  /*21720*/  SHFL.IDX PT, R10, R16, 0x2, 0x181f ;  /* 0x00581f00100a7f89 */ /* 0x00072800000e0000 */
[----:B------:R3:W1:Y:S04]  /*21730*/  SHFL.IDX PT, R12, R22, 0x2, 0x181f ;  /* 0x00581f00160c7f89 */ /* 0x00066800000e0000 */
[----:B------:R3:W2:Y:S02]  /*21740*/  SHFL.IDX PT, R2, R17, 0x2, 0x181f ;  /* 0x00581f0011027f89 */ /* 0x0006a400000e0000 */
.L_x_2142:
        /* <DEDUP_REMOVED lines=8> */
[----:B-1----:R-:W-:-:S09]  /*217d0*/  IMAD.MOV.U32 R3, RZ, RZ, R12 ;  /* 0x000000ffff037224 */ /* 0x002fd200078e000c */
        /* <DEDUP_REMOVED lines=19> */
.L_x_2050:
[----:B------:R-:W-:Y:S05]  /*21910*/  BSYNC B0 ;  /* 0x0000000000007941 */ /* 0x000fea0003800000 */
.L_x_2049:
        /* <DEDUP_REMOVED lines=21> */
.L_x_2143:
        /* <DEDUP_REMOVED lines=26> */
.L_x_2053:
[----:B------:R-:W-:Y:S05]  /*21c10*/  BSYNC B0 ;  /* 0x0000000000007941 */ /* 0x000fea0003800000 */
.L_x_2052:
        /* <DEDUP_REMOVED lines=18> */
.L_x_2144:
[----:B------:R-:W-:Y:S05]  /*21d40*/  BRA.DIV ~URZ, `(.L_x_2055) ;  /* 0x000093d27f007947 */ /* 0x000fea000b800000 */
[----:B------:R3:W4:Y:S04]  /*21d50*/  SHFL.IDX PT, R10, R16, 0x4, 0x181f ;  /* 0x00981f00100a7f89 */ /* 0x00072800000e0000 */
[----:B------:R3:W1:Y:S04]  /*21d60*/  SHFL.IDX PT, R12, R22, 0x4, 0x181f ;  /* 0x00981f00160c7f89 */ /* 0x00066800000e0000 */
[----:B------:R3:W2:Y:S02]  /*21d70*/  SHFL.IDX PT, R2, R17, 0x4, 0x181f ;  /* 0x00981f0011027f89 */ /* 0x0006a400000e0000 */
.L_x_2145:
[----:B------:R-:W-:Y:S01]  /*21d80*/  IADD3 R3, R31, 0x40, RZ ;  /* 0x000000401f037810 */ /* 0x000fe20007ffe0ff */
[----:B------:R-:W-:Y:S01]  /*21d90*/  BSSY B0, `(.L_x_2056) ;  /* 0x000001b000007945 */ /* 0x000fe20003800000 */
[----:B------:R-:W-:Y:S01]  /*21da0*/  CS2R R72, SRZ ;  /* 0x0000000000487805 */ /* 0x000fe2000001ff00 */
[----:B------:R-:W-:Y:S01]  /*21db0*/  CS2R R68, SRZ ;  /* 0x0000000000447805 */ /* 0x000fe2000001ff00 */
[----:B------:R-:W-:Y:S01]  /*21dc0*/  ISETP.GE.AND P0, PT, R3, R28, PT ;  /* 0x0000001c0300720c */ /* 0x000fe20003f06270 */
[----:B------:R-:W-:Y:S01]  /*21dd0*/  CS2R R74, SRZ ;  /* 0x00000000004a7805 */ /* 0x000fe2000001ff00 */
[----:B------:R-:W-:Y:S01]  /*21de0*/  CS2R R70, SRZ ;  /* 0x0000000000467805 */ /* 0x000fe2000001ff00 */
[----:B-1----:R-:W-:-:S10]  /*21df0*/  IMAD.MOV.U32 R3, RZ, RZ, R12 ;  /* 0x000000ffff037224 */ /* 0x002fd400078e000c */
        /* <DEDUP_REMOVED lines=10> */
[----:B--2-4-:R-:W-:Y:S02]  /*21ea0*/  @!P1 IMAD.WIDE R14, R30, 0x2, R10 ;  /* 0x000000021e0e9825 */ /* 0x014fe400078e020a */
        /* <DEDUP_REMOVED lines=9> */
.L_x_2057:
[----:B------:R-:W-:Y:S05]  /*21f40*/  BSYNC B0 ;  /* 0x0000000000007941 */ /* 0x000fea0003800000 */
.L_x_2056:
[----:B-12--5:R-:W-:Y:S01]  /*21f50*/  IMAD.MOV.U32 R11, RZ, RZ, R72 ;  /* 0x000000ffff0b7224 */ /* 0x026fe200078e0048 */
[----:B------:R-:W-:Y:S01]  /*21f60*/  CS2R R82, SRZ ;  /* 0x0000000000527805 */ /* 0x000fe2000001ff00 */
        /* <DEDUP_REMOVED lines=17> */
.L_x_2146:
[----:B------:R-:W-:Y:S05]  /*22080*/  BRA.DIV ~URZ, `(.L_x_2059) ;  /* 0x000092727f007947 */ /* 0x000fea000b800000 */
[----:B------:R4:W1:Y:S04]  /*22090*/  SHFL.IDX PT, R10, R16, 0x5, 0x181f ;  /* 0x00b81f00100a7f89 */ /* 0x00086800000e0000 */
[----:B------:R4:W3:Y:S04]  /*220a0*/  SHFL.IDX PT, R12, R22, 0x5, 0x181f ;  /* 0x00b81f00160c7f89 */ /* 0x0008e800000e0000 */
[----:B------:R4:W2:Y:S02]  /*220b0*/  SHFL.IDX PT, R2, R17, 0x5, 0x181f ;  /* 0x00b81f0011027f89 */ /* 0x0008a400000e0000 */
.L_x_2147:
        /* <DEDUP_REMOVED lines=27> */
.L_x_2061:
[----:B------:R-:W-:Y:S05]  /*22270*/  BSYNC B0 ;  /* 0x0000000000007941 */ /* 0x000fea0003800000 */
.L_x_2060:
[----:B-12--5:R-:W-:Y:S02]  /*22280*/  IMAD.MOV.U32 R11, RZ, RZ, R82 ;  /* 0x000000ffff0b7224 */ /* 0x026fe400078e0052 */
[----:B------:R-:W-:-:S02]  /*22290*/  IMAD.MOV.U32 R10, RZ, RZ, R83 ;  /* 0x000000ffff0a7224 */ /* 0x000fc400078e0053 */
        /* <DEDUP_REMOVED lines=16> */
.L_x_2148:
        /* <DEDUP_REMOVED lines=8> */
.L_x_2149:
        /* <DEDUP_REMOVED lines=28> */
.L_x_2065:
[----:B------:R-:W-:Y:S05]  /*225e0*/  BSYNC B0 ;  /* 0x0000000000007941 */ /* 0x000fea0003800000 */
.L_x_2064:
[----:B-12--5:R-:W-:Y:S01]  /*225f0*/  IMAD.MOV.U32 R11, RZ, RZ, R88 ;  /* 0x000000ffff0b7224 */ /* 0x026fe200078e0058 */
[----:B------:R-:W-:Y:S01]  /*22600*/  CS2R R96, SRZ ;  /* 0x0000000000607805 */ /* 0x000fe2000001ff00 */
        /* <DEDUP_REMOVED lines=17> */
.L_x_2150:
        /* <DEDUP_REMOVED lines=8> */
.L_x_2151:
        /* <DEDUP_REMOVED lines=27> */
.L_x_2069:
[----:B------:R-:W-:Y:S05]  /*22950*/  BSYNC B0 ;  /* 0x0000000000007941 */ /* 0x000fea0003800000 */
.L_x_2068:
        /* <DEDUP_REMOVED lines=8> */
[----:B------:R-:W-:Y:S01]  /*229e0*/  SHF.R.S32.HI R12, RZ, 0x1f, R33 ;  /* 0x0000001fff0c7819 */ /* 0x000fe20000011421 */
[----:B------:R-:W-:Y:S03]  /*229f0*/  BSSY B1, `(.L_x_2070) ;  /* 0x000007d000017945 */ /* 0x000fe60003800000 */
[----:B-1----:R-:W-:-:S02]  /*22a00*/  LEA.HI R2, R12, R33, RZ, 0x3 ;  /* 0x000000210c027211 */ /* 0x002fc400078f18ff */
[----:B------:R-:W-:Y:S02]  /*22a10*/  LEA.HI R12, R12, R33, RZ, 0x6 ;  /* 0x000000210c0c7211 */ /* 0x000fe400078f30ff */
[----:B------:R-:W-:-:S03]  /*22a20*/  LOP3.LUT R2, R2, 0xfffffff8, RZ, 0xc0, !PT ;  /* 0xfffffff802027812 */ /* 0x000fc600078ec0ff */
[----:B------:R-:W-:Y:S02]  /*22a30*/  IMAD.SHL.U32 R12, R12, 0x8, RZ ;  /* 0x000000080c0c7824 */ /* 0x000fe400078e00ff */
[----:B------:R-:W-:-:S04]  /*22a40*/  IMAD.IADD R3, R33, 0x1, -R2 ;  /* 0x0000000121037824 */ /* 0x000fc800078e0a02 */
[----:B------:R-:W-:Y:S02]  /*22a50*/  IMAD.SHL.U32 R3, R3, 0x8, RZ ;  /* 0x0000000803037824 */ /* 0x000fe400078e00ff */
[----:B---3--:R-:W-:-:S05]  /*22a60*/  IMAD.SHL.U32 R10, R55, 0x40, RZ ;  /* 0x00000040370a7824 */ /* 0x008fca00078e00ff */
[----:B------:R-:W-:Y:S01]  /*22a70*/  LOP3.LUT R2, R10, 0x1c0, RZ, 0xc0, !PT ;  /* 0x000001c00a027812 */ /* 0x000fe200078ec0ff */
[----:B-----5:R-:W-:-:S03]  /*22a80*/  IMAD.MOV.U32 R10, RZ, RZ, R96 ;  /* 0x000000ffff0a7224 */ /* 0x020fc600078e0060 */
[----:B------:R-:W-:Y:S02]  /*22a90*/  LOP3.LUT R3, R2, 0x38, R3, 0xf8, !PT ;  /* 0x0000003802037812 */ /* 0x000fe400078ef803 */
[----:B------:R-:W-:Y:S02]  /*22aa0*/  SHF.R.U32.HI R2, RZ, 0x3, R2 ;  /* 0x00000003ff027819 */ /* 0x000fe40000011602 */
[----:B------:R-:W-:Y:S01]  /*22ab0*/  PRMT R33, R33, 0x5410, R10 ;  /* 0x0000541021217816 */ /* 0x000fe2000000000a */
[----:B------:R-:W-:Y:S01]  /*22ac0*/  IMAD.MOV.U32 R10, RZ, RZ, R97 ;  /* 0x000000ffff0a7224 */ /* 0x000fe200078e0061 */
[----:B------:R-:W-:Y:S01]  /*22ad0*/  LOP3.LUT R11, R3, R2, RZ, 0x3c, !PT ;  /* 0x00000002030b7212 */ /* 0x000fe200078e3cff */
[----:B------:R-:W-:Y:S02]  /*22ae0*/  IMAD.MOV.U32 R3, RZ, RZ, R36 ;  /* 0x000000ffff037224 */ /* 0x000fe400078e0024 */
[----:B------:R-:W-:Y:S01]  /*22af0*/  IMAD.MOV.U32 R2, RZ, RZ, R37 ;  /* 0x000000ffff027224 */ /* 0x000fe200078e0025 */
[----:B------:R-:W-:Y:S01]  /*22b00*/  PRMT R38, R38, 0x5410, R10 ;  /* 0x0000541026267816 */ /* 0x000fe2000000000a */
[----:B------:R-:W-:Y:S01]  /*22b10*/  IMAD.MOV.U32 R10, RZ, RZ, R95 ;  /* 0x000000ffff0a7224 */ /* 0x000fe200078e005f */
[----:B------:R-:W-:Y:S01]  /*22b20*/  LOP3.LUT R12, R11, 0xfffffe00, R12, 0xf8, !PT ;  /* 0xfffffe000b0c7812 */ /* 0x000fe200078ef80c */
[----:B------:R-:W-:Y:S01]  /*22b30*/  IMAD.MOV.U32 R11, RZ, RZ, R94 ;  /* 0x000000ffff0b7224 */ /* 0x000fe200078e005e */
[----:B------:R-:W-:Y:S01]  /*22b40*/  PRMT R29, R29, 0x5410, R2 ;  /* 0x000054101d1d7816 */ /* 0x000fe20000000002 */
[----:B------:R-:W-:Y:S01]  /*22b50*/  IMAD.MOV.U32 R2, RZ, RZ, R93 ;  /* 0x000000ffff027224 */ /* 0x000fe200078e005d */
[----:B------:R-:W-:-:S02]  /*22b60*/  PRMT R38, R10, 0x7610, R38 ;  /* 0x000076100a267816 */ /* 0x000fc40000000026 */
[----:B------:R-:W-:Y:S02]  /*22b70*/  PRMT R33, R11, 0x7610, R33 ;  /* 0x000076100b217816 */ /* 0x000fe40000000021 */
[----:B------:R-:W-:Y:S01]  /*22b80*/  PRMT R29, R2, 0x7610, R29 ;  /* 0x00007610021d7816 */ /* 0x000fe2000000001d */
[----:B--2---:R-:W-:Y:S01]  /*22b90*/  IMAD R13, R13, -0x80, R28 ;  /* 0xffffff800d0d7824 */ /* 0x004fe200078e021c */
[----:B------:R-:W-:Y:S01]  /*22ba0*/  PRMT R28, R28, 0x5410, R3 ;  /* 0x000054101c1c7816 */ /* 0x000fe20000000003 */
[----:B------:R-:W-:-:S03]  /*22bb0*/  IMAD.MOV.U32 R3, RZ, RZ, R92 ;  /* 0x000000ffff037224 */ /* 0x000fc600078e005c */
[----:B------:R-:W-:Y:S02]  /*22bc0*/  IMNMX R27, R13, 0x80, PT ;  /* 0x000000800d1b7817 */ /* 0x000fe40003800200 */
[----:B------:R-:W-:Y:S02]  /*22bd0*/  PRMT R28, R3, 0x7610, R28 ;  /* 0x00007610031c7816 */ /* 0x000fe4000000001c */
        /* <DEDUP_REMOVED lines=28> */
[C---:B------:R-:W-:Y:S01]  /*22da0*/  FMUL.FTZ R24, R3.reuse, R18 ;  /* 0x0000001203187220 */ /* 0x040fe20000410000 */
        /* <DEDUP_REMOVED lines=10> */
[C---:B------:R-:W-:Y:S02]  /*22e50*/  FFMA.FTZ R3, R12.reuse, R3, -R13 ;  /* 0x000000030c037223 */ /* 0x040fe4000001080d */
[----:B------:R-:W-:Y:S01]  /*22e60*/  FFMA.FTZ R14, R12, R2, R14 ;  /* 0x000000020c0e7223 */ /* 0x000fe2000001000e */
[----:B------:R-:W-:Y:S01]  /*22e70*/  F2FP.PACK_AB R12, R18, R24 ;  /* 0x00000018120c723e */ /* 0x000fe200000000ff */
[----:B------:R-:W-:Y:S01]  /*22e80*/  FFMA.FTZ R2, R11, R19, -R15 ;  /* 0x000000130b027223 */ /* 0x000fe2000001080f */
[----:B------:R-:W-:Y:S01]  /*22e90*/  F2FP.PACK_AB R15, R17, R21 ;  /* 0x00000015110f723e */ /* 0x000fe200000000ff */
[----:B------:R-:W-:Y:S01]  /*22ea0*/  FFMA.FTZ R13, R11, R20, R10 ;  /* 0x000000140b0d7223 */ /* 0x000fe2000001000a */
[----:B------:R-:W-:-:S04]  /*22eb0*/  F2FP.PACK_AB R14, R14, R3 ;  /* 0x000000030e0e723e */ /* 0x000fc800000000ff */
[----:B------:R-:W-:-:S05]  /*22ec0*/  F2FP.PACK_AB R13, R13, R2 ;  /* 0x000000020d0d723e */ /* 0x000fca00000000ff */
[----:B------:R1:W-:Y:S02]  /*22ed0*/  ST.E.128 [R22.64], R12 ;  /* 0x0000000c16007985 */ /* 0x0003e4000c101d04 */
.L_x_2073:
[----:B------:R-:W-:Y:S05]  /*22ee0*/  BSYNC B0 ;  /* 0x0000000000007941 */ /* 0x000fea0003800000 */
.L_x_2072:
[----:B------:R-:W-:-:S04]  /*22ef0*/  IADD3 R2, R30, 0x20, RZ ;  /* 0x000000201e027810 */ /* 0x000fc80007ffe0ff */
[----:B------:R-:W-:-:S13]  /*22f00*/  ISETP.GE.AND P0, PT, R2, R39, PT ;  /* 0x000000270200720c */ /* 0x000fda0003f06270 */
[----:B------:R-:W-:Y:S05]  /*22f10*/  @P0 BRA `(.L_x_2071) ;  /* 0x000002a000000947 */ /* 0x000fea0003800000 */
[----:B-1----:R-:W2:Y:S01]  /*22f20*/  LD.E.128 R12, [R22.64+0x4000] ;  /* 0x00400004160c7980 */ /* 0x002ea2000c101d00 */
[----:B------:R-:W-:Y:S01]  /*22f30*/  SHF.R.U32.HI R11, RZ, 0x10, R41 ;  /* 0x00000010ff0b7819 */ /* 0x000fe20000011629 */
[--C-:B------:R-:W-:Y:S01]  /*22f40*/  HADD2.F32 R16, -RZ, R99.reuse.H1_H1 ;  /* 0x30000063ff107230 */ /* 0x100fe20000004100 */
[----:B------:R-:W-:Y:S01]  /*22f50*/  SHF.R.U32.HI R10, RZ, 0x10, R35 ;  /* 0x00000010ff0a7819 */ /* 0x000fe20000011623 */
        /* <DEDUP_REMOVED lines=37> */
[----:B------:R1:W-:Y:S02]  /*231b0*/  ST.E.128 [R22.64+0x4000], R12 ;  /* 0x0040000c16007985 */ /* 0x0003e4000c101d04 */
.L_x_2071:
[----:B------:R-:W-:Y:S05]  /*231c0*/  BSYNC B1 ;  /* 0x0000000000017941 */ /* 0x000fea0003800000 */
.L_x_2070:
        /* <DEDUP_REMOVED lines=49> */
.L_x_2077:
[----:B------:R-:W-:Y:S05]  /*234e0*/  BSYNC B0 ;  /* 0x0000000000007941 */ /* 0x000fea0003800000 */
.L_x_2076:
        /* <DEDUP_REMOVED lines=45> */
.L_x_2075:
[----:B------:R-:W-:Y:S05]  /*237c0*/  BSYNC B1 ;  /* 0x0000000000017941 */ /* 0x000fea0003800000 */
.L_x_2074:
        /* <DEDUP_REMOVED lines=49> */
.L_x_2081:
[----:B------:R-:W-:Y:S05]  /*23ae0*/  BSYNC B0 ;  /* 0x0000000000007941 */ /* 0x000fea0003800000 */
.L_x_2080:
        /* <DEDUP_REMOVED lines=45> */
.L_x_2079:
[----:B------:R-:W-:Y:S05]  /*23dc0*/  BSYNC B1 ;  /* 0x0000000000017941 */ /* 0x000fea0003800000 */
.L_x_2078:
        /* <DEDUP_REMOVED lines=49> */
.L_x_2085:
[----:B------:R-:W-:Y:S05]  /*240e0*/  BSYNC B0 ;  /* 0x0000000000007941 */ /* 0x000fea0003800000 */
.L_x_2084:
        /* <DEDUP_REMOVED lines=45> */
.L_x_2083:
[----:B------:R-:W-:Y:S05]  /*243c0*/  BSYNC B1 ;  /* 0x0000000000017941 */ /* 0x000fea0003800000 */
.L_x_2082:
        /* <DEDUP_REMOVED lines=49> */
.L_x_2089:
[----:B------:R-:W-:Y:S05]  /*246e0*/  BSYNC B0 ;  /* 0x0000000000007941 */ /* 0x000fea0003800000 */
.L_x_2088:
        /* <DEDUP_REMOVED lines=45> */
.L_x_2087:
[----:B------:R-:W-:Y:S05]  /*249c0*/  BSYNC B1 ;  /* 0x0000000000017941 */ /* 0x000fea0003800000 */
.L_x_2086:
        /* <DEDUP_REMOVED lines=49> */
.L_x_2093:
[----:B------:R-:W-:Y:S05]  /*24ce0*/  BSYNC B0 ;  /* 0x0000000000007941 */ /* 0x000fea0003800000 */
.L_x_2092:
        /* <DEDUP_REMOVED lines=45> */
.L_x_2091:
[----:B------:R-:W-:Y:S05]  /*24fc0*/  BSYNC B1 ;  /* 0x0000000000017941 */ /* 0x000fea0003800000 */
.L_x_2090:
        /* <DEDUP_REMOVED lines=49> */
.L_x_2097:
[----:B------:R-:W-:Y:S05]  /*252e0*/  BSYNC B0 ;  /* 0x0000000000007941 */ /* 0x000fea0003800000 */
.L_x_2096:
        /* <DEDUP_REMOVED lines=45> */
.L_x_2095:
[----:B------:R-:W-:Y:S05]  /*255c0*/  BSYNC B1 ;  /* 0x0000000000017941 */ /* 0x000fea0003800000 */
.L_x_2094:
[----:B------:R-:W-:Y:S01]  /*255d0*/  IADD3 R2, R55, 0x70, RZ ;  /* 0x0000007037027810 */ /* 0x000fe20007ffe0ff */
[----:B------:R-:W-:-:S03]  /*255e0*/  IMAD.MOV.U32 R3, RZ, RZ, 0x0 ;  /* 0x00000000ff037424 */ /* 0x000fc600078e00ff */
[----:B------:R-:W-:Y:S01]  /*255f0*/  ISETP.GE.AND P0, PT, R2, R27, PT ;  /* 0x0000001b0200720c */ /* 0x000fe20003f06270 */
[----:B------:R-:W-:-:S12]  /*25600*/  IMAD.MOV.U32 R2, RZ, RZ, R142 ;  /* 0x000000ffff027224 */ /* 0x000fd800078e008e */
[----:B------:R-:W-:Y:S05]  /*25610*/  @P0 RET.REL.NODEC R2 `(_ZN7cutlass13device_kernelIN5flash19enable_sm80_to_sm89INS1_16FlashAttnFwdSm80INS1_25CollectiveMainloopFwdSm80ILi4ELi1ELb0EN4cute5tupleIJNS5_1CILi128EEENS7_ILi64EEES8_EEELi128ENS_6half_tEfNS_4arch4Sm80ELb1ELb0ELb1ELb1ELb1ELb1ELb1ELb0EEENS1_21CollectiveEpilogueFwdINS6_IJS8_S8_S9_EEENS6_IJNS7_ILi1EEESH_SH_EEESB_SD_Li128ELb1ELb1ELb0ELb0EEENS1_19SingleTileSchedulerILb1ELb0ELb1ELi128EEEEEEEEEvNT_6ParamsE) ;  /* 0xfffda9e002000950 */ /* 0x000fea0003c3ffff */
        /* <DEDUP_REMOVED lines=45> */
.L_x_2099:
[----:B------:R-:W-:Y:S05]  /*258f0*/  BSYNC B0 ;  /* 0x0000000000007941 */ /* 0x000fea0003800000 */
.L_x_2098:
[----:B------:R-:W-:Y:S01]  /*25900*/  IADD3 R2, R30, 0x20, RZ ;  /* 0x000000201e027810 */ /* 0x000fe20007ffe0ff */
[----:B------:R-:W-:-:S03]  /*25910*/  IMAD.MOV.U32 R3, RZ, RZ, 0x0 ;  /* 0x00000000ff037424 */ /* 0x000fc600078e00ff */
[----:B------:R-:W-:Y:S01]  /*25920*/  ISETP.GE.AND P0, PT, R2, R39, PT ;  /* 0x000000270200720c */ /* 0x000fe20003f06270 */
[----:B------:R-:W-:-:S12]  /*25930*/  IMAD.MOV.U32 R2, RZ, RZ, R142 ;  /* 0x000000ffff027224 */ /* 0x000fd800078e008e */
[----:B------:R-:W-:Y:S05]  /*25940*/  @P0 RET.REL.NODEC R2 `(_ZN7cutlass13device_kernelIN5flash19enable_sm80_to_sm89INS1_16FlashAttnFwdSm80INS1_25CollectiveMainloopFwdSm80ILi4ELi1ELb0EN4cute5tupleIJNS5_1CILi128EEENS7_ILi64EEES8_EEELi128ENS_6half_tEfNS_4arch4Sm80ELb1ELb0ELb1ELb1ELb1ELb1ELb1ELb0EEENS1_21CollectiveEpilogueFwdINS6_IJS8_S8_S9_EEENS6_IJNS7_ILi1EEESH_SH_EEESB_SD_Li128ELb1ELb1ELb0ELb0EEENS1_19SingleTileSchedulerILb1ELb0ELb1ELi128EEEEEEEEEvNT_6ParamsE) ;  /* 0xfffda6b002000950 */ /* 0x000fea0003c3ffff */
        /* <DEDUP_REMOVED lines=39> */
[----:B------:R-:W-:-:S02]  /*25bc0*/  F2FP.PACK_AB R14, R14, R3 ;  /* 0x000000030e0e723e */ /* 0x000fc400000000ff */
[----:B------:R-:W-:Y:S02]  /*25bd0*/  MOV R3, 0x0 ;  /* 0x0000000000037802 */ /* 0x000fe40000000f00 */
[----:B------:R-:W-:Y:S02]  /*25be0*/  F2FP.PACK_AB R13, R13, R2 ;  /* 0x000000020d0d723e */ /* 0x000fe400000000ff */
[----:B------:R-:W-:-:S03]  /*25bf0*/  MOV R2, R142 ;  /* 0x0000008e00027202 */ /* 0x000fc60000000f00 */
[----:B------:R1:W-:Y:S01]  /*25c00*/  ST.E.128 [R22.64+0x7800], R12 ;  /* 0x0078000c16007985 */ /* 0x0003e2000c101d04 */
[----:B------:R-:W-:Y:S05]  /*25c10*/  RET.REL.NODEC R2 `(_ZN7cutlass13device_kernelIN5flash19enable_sm80_to_sm89INS1_16FlashAttnFwdSm80INS1_25CollectiveMainloopFwdSm80ILi4ELi1ELb0EN4cute5tupleIJNS5_1CILi128EEENS7_ILi64EEES8_EEELi128ENS_6half_tEfNS_4arch4Sm80ELb1ELb0ELb1ELb1ELb1ELb1ELb1ELb0EEENS1_21CollectiveEpilogueFwdINS6_IJS8_S8_S9_EEENS6_IJNS7_ILi1EEESH_SH_EEESB_SD_Li128ELb1ELb1ELb0ELb0EEENS1_19SingleTileSchedulerILb1ELb0ELb1ELi128EEEEEEEEEvNT_6ParamsE) ;  /* 0xfffda3e002007950 */ /* 0x000fea0003c3ffff */
.L_x_2037:
        /* <DEDUP_REMOVED lines=8> */
.L_x_2101:
[----:B------:R-:W-:Y:S05]  /*25ca0*/  BSYNC B0 ;  /* 0x0000000000007941 */ /* 0x000fea0003800000 */
.L_x_2100:
[----:B------:R-:W-:Y:S01]  /*25cb0*/  MOV R10, R26 ;  /* 0x0000001a000a7202 */ /* 0x000fe20000000f00 */
[----:B------:R-:W-:Y:S01]  /*25cc0*/  IMAD.MOV.U32 R16, RZ, RZ, R20 ;  /* 0x000000ffff107224 */ /* 0x000fe200078e0014 */
[----:B------:R-:W-:Y:S01]  /*25cd0*/  MOV R11, R19 ;  /* 0x00000013000b7202 */ /* 0x000fe20000000f00 */
[-C--:B------:R-:W-:Y:S01]  /*25ce0*/  IMAD R15, R15, R2.reuse, RZ ;  /* 0x000000020f0f7224 */ /* 0x080fe200078e02ff */
[----:B------:R-:W-:Y:S01]  /*25cf0*/  SHF.R.S32.HI R18, RZ, 0x1f, R2 ;  /* 0x0000001fff127819 */ /* 0x000fe20000011402 */
[-C--:B------:R-:W-:Y:S02]  /*25d00*/  IMAD R13, R13, R2.reuse, RZ ;  /* 0x000000020d0d7224 */ /* 0x080fe400078e02ff */
[----:B------:R-:W-:-:S04]  /*25d10*/  IMAD.WIDE.U32 R10, R14, R2, R10 ;  /* 0x000000020e0a7225 */ /* 0x000fc800078e000a */
[----:B------:R-:W-:Y:S01]  /*25d20*/  IMAD.WIDE.U32 R2, R12, R2, R16 ;  /* 0x000000020c027225 */ /* 0x000fe200078e0010 */
[----:B------:R-:W-:-:S03]  /*25d30*/  LEA R16, P1, R10, R24, 0x1 ;  /* 0x000000180a107211 */ /* 0x000fc600078208ff */
[----:B------:R-:W-:Y:S01]  /*25d40*/  IMAD R14, R14, R18, R15 ;  /* 0x000000120e0e7224 */ /* 0x000fe200078e020f */
[----:B------:R-:W-:Y:S01]  /*25d50*/  LEA R17, P0, R2, R22, 0x1 ;  /* 0x0000001602117211 */ /* 0x000fe200078008ff */
[----:B------:R-:W-:-:S03]  /*25d60*/  IMAD R12, R12, R18, R13 ;  /* 0x000000120c0c7224 */ /* 0x000fc600078e020d */
[----:B------:R-:W-:Y:S01]  /*25d70*/  IADD3 R11, R11, R14, RZ ;  /* 0x0000000e0b0b7210 */ /* 0x000fe20007ffe0ff */
[----:B------:R-:W-:-:S03]  /*25d80*/  IMAD.IADD R3, R3, 0x1, R12 ;  /* 0x0000000103037824 */ /* 0x000fc600078e020c */
[----:B------:R-:W-:Y:S02]  /*25d90*/  LEA.HI.X R15, R10, R25, R11, 0x1, P1 ;  /* 0x000000190a0f7211 */ /* 0x000fe400008f0c0b */
[----:B------:R-:W-:Y:S01]  /*25da0*/  LEA.HI.X R14, R2, R23, R3, 0x1, P0 ;  /* 0x00000017020e7211 */ /* 0x000fe200000f0c03 */
[----:B------:R-:W-:Y:S05]  /*25db0*/  BRA.DIV ~URZ, `(.L_x_2102) ;  /* 0x00005a627f007947 */ /* 0x000fea000b800000 */
[----:B------:R1:W2:Y:S02]  /*25dc0*/  SHFL.IDX PT, R11, R15, RZ, 0x181f ;  /* 0x00181fff0f0b7589 */ /* 0x0002a400000e0000 */
.L_x_2152:
[----:B------:R-:W-:Y:S05]  /*25dd0*/  BRA.DIV ~URZ, `(.L_x_2103) ;  /* 0x00005ab27f007947 */ /* 0x000fea000b800000 */
[----:B------:R3:W4:Y:S04]  /*25de0*/  SHFL.IDX PT, R10, R16, RZ, 0x181f ;  /* 0x00181fff100a7589 */ /* 0x00072800000e0000 */
[----:B------:R3:W1:Y:S04]  /*25df0*/  SHFL.IDX PT, R13, R14, RZ, 0x181f ;  /* 0x00181fff0e0d7589 */ /* 0x00066800000e0000 */
[----:B------:R3:W2:Y:S02]  /*25e00*/  SHFL.IDX PT, R12, R17, RZ, 0x181f ;  /* 0x00181fff110c7589 */ /* 0x0006a400000e0000 */
.L_x_2153:
        /* <DEDUP_REMOVED lines=9> */
[--C-:B--2---:R-:W-:Y:S01]  /*25ea0*/  @!P0 IMAD.X R11, R11, 0x1, R3.reuse, P1 ;  /* 0x000000010b0b8824 */ /* 0x104fe200008e0603 */
[----:B------:R-:W-:Y:S01]  /*25eb0*/  @!P0 IADD3 R2, P1, R12, R2, RZ ;  /* 0x000000020c028210 */ /* 0x000fe20007f3e0ff */
[----:B------:R-:W-:Y:S01]  /*25ec0*/  CS2R R22, SRZ ;  /* 0x0000000000167805 */ /* 0x000fe2000001ff00 */
[----:B------:R-:W-:Y:S02]  /*25ed0*/  CS2R R20, SRZ ;  /* 0x0000000000147805 */ /* 0x000fe4000001ff00 */
[----:B------:R-:W2:Y:S01]  /*25ee0*/  @!P0 LD.E.128 R24, [R10.64] ;  /* 0x000000040a188980 */ /* 0x000ea2000c101d00 */
[----:B-1----:R-:W-:-:S05]  /*25ef0*/  @!P0 IMAD.X R3, R13, 0x1, R3, P1 ;  /* 0x000000010d038824 */ /* 0x002fca00008e0603 */
[----:B------:R1:W4:Y:S01]  /*25f00*/  @!P0 LD.E.128 R20, [R2.64] ;  /* 0x0000000402148980 */ /* 0x000322000c101d00 */
[----:B------:R-:W-:Y:S01]  /*25f10*/  CS2R R46, SRZ ;  /* 0x00000000002e7805 */ /* 0x000fe2000001ff00 */
[----:B--2---:R-:W-:Y:S02]  /*25f20*/  IMAD.MOV.U32 R11, RZ, RZ, R26 ;  /* 0x000000ffff0b7224 */ /* 0x004fe400078e001a */
[----:B------:R-:W-:Y:S02]  /*25f30*/  IMAD.MOV.U32 R10, RZ, RZ, R27 ;  /* 0x000000ffff0a7224 */ /* 0x000fe400078e001b */
[----:B-1----:R-:W-:Y:S01]  /*25f40*/  IMAD.MOV.U32 R3, RZ, RZ, R24 ;  /* 0x000000ffff037224 */ /* 0x002fe200078e0018 */
[----:B------:R-:W-:Y:S01]  /*25f50*/  PRMT R96, R96, 0x5410, R11 ;  /* 0x0000541060607816 */ /* 0x000fe2000000000b */
[----:B------:R-:W-:Y:S01]  /*25f60*/  IMAD.MOV.U32 R2, RZ, RZ, R25 ;  /* 0x000000ffff027224 */ /* 0x000fe200078e0019 */
[----:B------:R-:W-:Y:S01]  /*25f70*/  PRMT R53, R53, 0x5410, R10 ;  /* 0x0000541035357816 */ /* 0x000fe2000000000a */
[----:B----4-:R-:W-:Y:S01]  /*25f80*/  IMAD.MOV.U32 R11, RZ, RZ, R22 ;  /* 0x000000ffff0b7224 */ /* 0x010fe200078e0016 */
        /* <DEDUP_REMOVED lines=14> */
.L_x_2154:
        /* <DEDUP_REMOVED lines=20> */
.L_x_2106:
[----:B------:R-:W-:Y:S05]  /*261b0*/  BSYNC B0 ;  /* 0x0000000000007941 */ /* 0x000fea0003800000 */
.L_x_2105:
[----:B-12--5:R-:W-:Y:S02]  /*261c0*/  IMAD.MOV.U32 R11, RZ, RZ, R46 ;  /* 0x000000ffff0b7224 */ /* 0x026fe400078e002e */
        /* <DEDUP_REMOVED lines=17> */
.L_x_2155:
[----:B------:R-:W-:Y:S05]  /*262e0*/  BRA.DIV ~URZ, `(.L_x_2108) ;  /* 0x000059327f007947 */ /* 0x000fea000b800000 */
[----:B------:R4:W1:Y:S04]  /*262f0*/  SHFL.IDX PT, R10, R16, 0x2, 0x181f ;  /* 0x00581f00100a7f89 */ /* 0x00086800000e0000 */
[----:B------:R4:W3:Y:S04]  /*26300*/  SHFL.IDX PT, R13, R14, 0x2, 0x181f ;  /* 0x00581f000e0d7f89 */ /* 0x0008e800000e0000 */
[----:B---3--:R4:W3:Y:S02]  /*26310*/  SHFL.IDX PT, R12, R17, 0x2, 0x181f ;  /* 0x00581f00110c7f89 */ /* 0x0088e400000e0000 */
.L_x_2156:
        /* <DEDUP_REMOVED lines=8> */
[--C-:B--2---:R-:W-:Y:S01]  /*263a0*/  @!P0 IMAD.X R11, R11, 0x1, R3.reuse, P1 ;  /* 0x000000010b0b8824 */ /* 0x104fe200008e0603 */
[----:B---3--:R-:W-:Y:S01]  /*263b0*/  @!P0 IADD3 R2, P1, R12, R2, RZ ;  /* 0x000000020c028210 */ /* 0x008fe20007f3e0ff */
[----:B------:R-:W-:Y:S01]  /*263c0*/  CS2R R58, SRZ ;  /* 0x00000000003a7805 */ /* 0x000fe2000001ff00 */
[----:B------:R-:W-:Y:S02]  /*263d0*/  CS2R R56, SRZ ;  /* 0x0000000000387805 */ /* 0x000fe4000001ff00 */
[----:B------:R-:W2:Y:S01]  /*263e0*/  @!P0 LD.E.128 R60, [R10.64] ;  /* 0x000000040a3c8980 */ /* 0x000ea2000c101d00 */
[----:B------:R-:W-:-:S05]  /*263f0*/  @!P0 IMAD.X R3, R13, 0x1, R3, P1 ;  /* 0x000000010d038824 */ /* 0x000fca00008e0603 */
[----:B------:R1:W3:Y:S01]  /*26400*/  @!P0 LD.E.128 R56, [R2.64] ;  /* 0x0000000402388980 */ /* 0x0002e2000c101d00 */
[----:B------:R-:W-:Y:S01]  /*26410*/  CS2R R74, SRZ ;  /* 0x00000000004a7805 */ /* 0x000fe2000001ff00 */
[----:B--2---:R-:W-:Y:S02]  /*26420*/  IMAD.MOV.U32 R11, RZ, RZ, R62 ;  /* 0x000000ffff0b7224 */ /* 0x004fe400078e003e */
[----:B------:R-:W-:Y:S02]  /*26430*/  IMAD.MOV.U32 R10, RZ, RZ, R63 ;  /* 0x000000ffff0a7224 */ /* 0x000fe400078e003f */
[----:B-1----:R-:W-:Y:S01]  /*26440*/  IMAD.MOV.U32 R3, RZ, RZ, R60 ;  /* 0x000000ffff037224 */ /* 0x002fe200078e003c */
[----:B------:R-:W-:Y:S01]  /*26450*/  PRMT R117, R117, 0x5410, R11 ;  /* 0x0000541075757816 */ /* 0x000fe2000000000b */
        /* <DEDUP_REMOVED lines=17> */
.L_x_2157:
        /* <DEDUP_REMOVED lines=20> */
.L_x_2111:
[----:B------:R-:W-:Y:S05]  /*266b0*/  BSYNC B0 ;  /* 0x0000000000007941 */ /* 0x000fea0003800000 */
.L_x_2110:
        /* <DEDUP_REMOVED lines=18> */
.L_x_2158:
[----:B------:R-:W-:Y:S05]  /*267e0*/  BRA.DIV ~URZ, `(.L_x_2113) ;  /* 0x000057f27f007947 */ /* 0x000fea000b800000 */
[----:B------:R3:W1:Y:S04]  /*267f0*/  SHFL.IDX PT, R10, R16, 0x4, 0x181f ;  /* 0x00981f00100a7f89 */ /* 0x00066800000e0000 */
[----:B------:R3:W4:Y:S04]  /*26800*/  SHFL.IDX PT, R13, R14, 0x4, 0x181f ;  /* 0x00981f000e0d7f89 */ /* 0x00072800000e0000 */
[----:B----4-:R3:W4:Y:S02]  /*26810*/  SHFL.IDX PT, R12, R17, 0x4, 0x181f ;  /* 0x00981f00110c7f89 */ /* 0x01072400000e0000 */
.L_x_2159:
        /* <DEDUP_REMOVED lines=9> */
[----:B----4-:R-:W-:Y:S01]  /*268b0*/  @!P0 IADD3 R2, P1, R12, R2, RZ ;  /* 0x000000020c028210 */ /* 0x010fe20007f3e0ff */
[----:B------:R-:W-:Y:S01]  /*268c0*/  CS2R R82, SRZ ;  /* 0x0000000000527805 */ /* 0x000fe2000001ff00 */
[----:B------:R-:W-:Y:S02]  /*268d0*/  CS2R R80, SRZ ;  /* 0x0000000000507805 */ /* 0x000fe4000001ff00 */
[----:B------:R-:W2:Y:S01]  /*268e0*/  @!P0 LD.E.128 R84, [R10.64] ;  /* 0x000000040a548980 */ /* 0x000ea2000c101d00 */
[----:B------:R-:W-:-:S05]  /*268f0*/  @!P0 IMAD.X R3, R13, 0x1, R3, P1 ;  /* 0x000000010d038824 */ /* 0x000fca00008e0603 */
        /* <DEDUP_REMOVED lines=23> */
.L_x_2160:
        /* <DEDUP_REMOVED lines=20> */
.L_x_2116:
[----:B------:R-:W-:Y:S05]  /*26bb0*/  BSYNC B0 ;  /* 0x0000000000007941 */ /* 0x000fea0003800000 */
.L_x_2115:
        /* <DEDUP_REMOVED lines=18> */
.L_x_2161:
[----:B------:R-:W-:Y:S05]  /*26ce0*/  BRA.DIV ~URZ, `(.L_x_2118) ;  /* 0x000056b27f007947 */ /* 0x000fea000b800000 */
[----:B------:R4:W1:Y:S04]  /*26cf0*/  SHFL.IDX PT, R10, R16, 0x6, 0x181f ;  /* 0x00d81f00100a7f89 */ /* 0x00086800000e0000 */
[----:B---3--:R4:W3:Y:S04]  /*26d00*/  SHFL.IDX PT, R12, R14, 0x6, 0x181f ;  /* 0x00d81f000e0c7f89 */ /* 0x0088e800000e0000 */
[----:B------:R4:W2:Y:S02]  /*26d10*/  SHFL.IDX PT, R2, R17, 0x6, 0x181f ;  /* 0x00d81f0011027f89 */ /* 0x0008a400000e0000 */
.L_x_2162:
        /* <DEDUP_REMOVED lines=15> */
[----:B--2---:R-:W-:-:S03]  /*26e10*/  IADD3 R2, P0, R2, R13, RZ ;  /* 0x0000000d02027210 */ /* 0x004fc60007f1e0ff */
[--C-:B------:R-:W-:Y:S02]  /*26e20*/  IMAD.X R11, R11, 0x1, R3.reuse, P1 ;  /* 0x000000010b0b7824 */ /* 0x100fe400008e0603 */
[----:B---3--:R-:W-:-:S03]  /*26e30*/  IMAD.X R3, R12, 0x1, R3, P0 ;  /* 0x000000010c037824 */ /* 0x008fc600000e0603 */
[----:B------:R1:W5:Y:S04]  /*26e40*/  LD.E.128 R92, [R10.64] ;  /* 0x000000040a5c7980 */ /* 0x000368000c101d00 */
[----:B------:R1:W5:Y:S02]  /*26e50*/  LD.E.128 R100, [R2.64] ;  /* 0x0000000402647980 */ /* 0x000364000c101d00 */
.L_x_2120:
[----:B------:R-:W-:Y:S05]  /*26e60*/  BSYNC B0 ;  /* 0x0000000000007941 */ /* 0x000fea0003800000 */
.L_x_2119:
[----:B-12--5:R-:W-:Y:S01]  /*26e70*/  IMAD.MOV.U32 R11, RZ, RZ, R94 ;  /* 0x000000ffff0b7224 */ /* 0x026fe200078e005e */
[----:B------:R-:W-:Y:S01]  /*26e80*/  CS2R R106, SRZ ;  /* 0x00000000006a7805 */ /* 0x000fe2000001ff00 */
[----:B------:R-:W-:Y:S02]  /*26e90*/  IMAD.MOV.U32 R10, RZ, RZ, R95 ;  /* 0x000000ffff0a7224 */ /* 0x000fe400078e005f */
        /* <DEDUP_REMOVED lines=19> */
.L_x_2163:
        /* <DEDUP_REMOVED lines=9> */
[----:B-1--4-:R-:W-:Y:S01]  /*27060*/  SHF.R.S32.HI R14, RZ, 0x1f, R69 ;  /* 0x0000001fff0e7819 */ /* 0x012fe20000011445 */
[----:B------:R-:W-:-:S03]  /*27070*/  CS2R R106, SRZ ;  /* 0x00000000006a7805 */ /* 0x000fc6000001ff00 */
[-C--:B---3--:R-:W-:Y:S02]  /*27080*/  IADD3 R12, P1, R2, R3.reuse, RZ ;  /* 0x00000003020c7210 */ /* 0x088fe40007f3e0ff */
[----:B------:R-:W-:Y:S02]  /*27090*/  IADD3 R2, P2, R10, R3, RZ ;  /* 0x000000030a027210 */ /* 0x000fe40007f5e0ff */
[----:B------:R-:W-:-:S05]  /*270a0*/  SHF.L.U64.HI R10, R69, 0x1, R14 ;  /* 0x00000001450a7819 */ /* 0x000fca000001020e */
[--C-:B--2---:R-:W-:Y:S02]  /*270b0*/  IMAD.X R3, R11, 0x1, R10.reuse, P2 ;  /* 0x000000010b037824 */ /* 0x104fe400010e060a */
[----:B------:R-:W-:Y:S01]  /*270c0*/  IMAD.X R13, R13, 0x1, R10, P1 ;  /* 0x000000010d0d7824 */ /* 0x000fe200008e060a */
[----:B------:R-:W-:Y:S05]  /*270d0*/  @P0 BRA `(.L_x_2123) ;  /* 0x0000002000000947 */ /* 0x000fea0003800000 */
[----:B------:R1:W5:Y:S04]  /*270e0*/  LD.E.128 R104, [R2.64] ;  /* 0x0000000402687980 */ /* 0x000368000c101d00 */
[----:B------:R1:W5:Y:S02]  /*270f0*/  LD.E.128 R108, [R12.64] ;  /* 0x000000040c6c7980 */ /* 0x000364000c101d00 */
.L_x_2123:
[----:B------:R-:W-:Y:S05]  /*27100*/  BSYNC B0 ;  /* 0x0000000000007941 */ /* 0x000fea0003800000 */
.L_x_2122:
[----:B----4-:R-:W-:Y:S01]  /*27110*/  IADD3 R10, R98, -c[0x0][0x20], RZ ;  /* 0x80000800620a7a10 */ /* 0x010fe20007ffe0ff */
[----:B------:R-:W-:-:S04]  /*27120*/  DEPBAR.LE SB0, 0x1 ;  /* 0x000080400000791a */ /* 0x000fc80000000000 */
[----:B-1----:R1:W4:Y:S01]  /*27130*/  LDL.64 R2, [R10+0x20] ;  /* 0x000020000a027983 */ /* 0x0023220000100a00 */
[----:B------:R-:W-:Y:S03]  /*27140*/  WARPSYNC 0xffffffff ;  /* 0xffffffff00007948 */ /* 0x000fe60003800000 */
[----:B------:R-:W-:Y:S06]  /*27150*/  BAR.SYNC.DEFER_BLOCKING 0x0 ;  /* 0x0000000000007b1d */ /* 0x000fec0000010000 */
[----:B-12---:R-:W2:Y:S04]  /*27160*/  LDL.64 R10, [R10+0x28] ;  /* 0x000028000a0a7983 */ /* 0x006ea80000100a00 */
[----:B---34-:R1:W3:Y:S01]  /*27170*/  LD.E R12, [R2.64] ;  /* 0x00000004020c7980 */ /* 0x0182e2000c101900 */
[----:B------:R-:W-:-:S03]  /*27180*/  ISETP.GE.AND P0, PT, R69, R39, PT ;  /* 0x000000274500720c */ /* 0x000fc60003f06270 */
[----:B--2---:R2:W5:Y:S01]  /*27190*/  LD.E.64 R50, [R10.64] ;  /* 0x000000040a327980 */ /* 0x004562000c101b00 */
[----:B------:R-:W-:Y:S01]  /*271a0*/  BSSY B0, `(.L_x_2124) ;  /* 0x000007d000007945 */ /* 0x000fe20003800000 */
[----:B-1---5:R-:W-:Y:S02]  /*271b0*/  IMAD.MOV.U32 R2, RZ, RZ, R106 ;  /* 0x000000ffff027224 */ /* 0x022fe400078e006a */
        /* <DEDUP_REMOVED lines=9> */
[----:B--2---:R-:W-:-:S05]  /*27250*/  IMAD.MOV.U32 R10, RZ, RZ, R107 ;  /* 0x000000ffff0a7224 */ /* 0x004fca00078e006b */
[----:B------:R-:W-:Y:S01]  /*27260*/  PRMT R136, R136, 0x5410, R10 ;  /* 0x0000541088887816 */ /* 0x000fe2000000000a */
[----:B------:R-:W-:-:S05]  /*27270*/  IMAD.MOV.U32 R10, RZ, RZ, R111 ;  /* 0x000000ffff0a7224 */ /* 0x000fca00078e006f */
[----:B------:R-:W-:Y:S01]  /*27280*/  PRMT R136, R10, 0x7610, R136 ;  /* 0x000076100a887816 */ /* 0x000fe20000000088 */
[----:B---3--:R-:W-:-:S05]  /*27290*/  IMAD R11, R12, -0x80, R18 ;  /* 0xffffff800c0b7824 */ /* 0x008fca00078e0212 */
        /* <DEDUP_REMOVED lines=31> */
[----:B------:R-:W-:Y:S02]  /*27490*/  SHF.R.U64 R48, R26, 0x10, R27 ;  /* 0x000000101a307819 */ /* 0x000fe4000000121b */
[----:B------:R-:W-:Y:S02]  /*274a0*/  SHF.R.U64 R38, R20, 0x10, R21 ;  /* 0x0000001014267819 */ /* 0x000fe40000001215 */
[----:B------:R-:W-:-:S02]  /*274b0*/  SHF.R.U64 R37, R22, 0x10, R23 ;  /* 0x0000001016257819 */ /* 0x000fc40000001217 */
[----:B------:R-:W-:Y:S02]  /*274c0*/  SHF.R.U32.HI R30, RZ, 0x10, R23 ;  /* 0x00000010ff1e7819 */ /* 0x000fe40000011617 */
[----:B------:R-:W-:Y:S02]  /*274d0*/  SHF.R.U32.HI R29, RZ, 0x10, R21 ;  /* 0x00000010ff1d7819 */ /* 0x000fe40000011615 */
[----:B------:R-:W-:-:S03]  /*274e0*/  SHF.R.U32.HI R31, RZ, 0x10, R27 ;  /* 0x00000010ff1f7819 */ /* 0x000fc6000001161b */
[----:B------:R-:W-:Y:S02]  /*274f0*/  HADD2.F32 R29, -RZ, R29.H0_H0 ;  /* 0x2000001dff1d7230 */ /* 0x000fe40000004100 */
[--C-:B--2---:R-:W-:Y:S02]  /*27500*/  HADD2.F32 R25, -RZ, R12.reuse.H0_H0 ;  /* 0x2000000cff197230 */ /* 0x104fe40000004100 */
[----:B------:R-:W-:Y:S02]  /*27510*/  HADD2.F32 R26, -RZ, R12.H1_H1 ;  /* 0x3000000cff1a7230 */ /* 0x000fe40000004100 */
[--C-:B------:R-:W-:Y:S02]  /*27520*/  HADD2.F32 R20, -RZ, R15.reuse.H0_H0 ;  /* 0x2000000fff147230 */ /* 0x100fe40000004100 */
[----:B------:R-:W-:Y:S02]  /*27530*/  HADD2.F32 R23, -RZ, R15.H1_H1 ;  /* 0x3000000fff177230 */ /* 0x000fe40000004100 */
[----:B---3--:R-:W-:-:S02]  /*27540*/  HADD2.F32 R3, -RZ, R17.H0_H0 ;  /* 0x20000011ff037230 */ /* 0x008fc40000004100 */
[----:B------:R-:W-:Y:S02]  /*27550*/  HADD2.F32 R12, -RZ, R17.H1_H1 ;  /* 0x30000011ff0c7230 */ /* 0x000fe40000004100 */
[--C-:B------:R-:W-:Y:S02]  /*27560*/  HADD2.F32 R22, -RZ, R13.reuse.H0_H0 ;  /* 0x2000000dff167230 */ /* 0x100fe40000004100 */
[--C-:B------:R-:W-:Y:S02]  /*27570*/  HADD2.F32 R17, -RZ, R16.reuse.H0_H0 ;  /* 0x20000010ff117230 */ /* 0x100fe40000004100 */
[----:B------:R-:W-:Y:S01]  /*27580*/  HADD2.F32 R15, -RZ, R16.H1_H1 ;  /* 0x30000010ff0f7230 */ /* 0x000fe20000004100 */
[C---:B------:R-:W-:Y:S01]  /*27590*/  FMUL.FTZ R16, R3.reuse, R10 ;  /* 0x0000000a03107220 */ /* 0x040fe20000410000 */
[----:B------:R-:W-:Y:S01]  /*275a0*/  HADD2.F32 R21, -RZ, R13.H1_H1 ;  /* 0x3000000dff157230 */ /* 0x000fe20000004100 */
[-C--:B------:R-:W-:Y:S01]  /*275b0*/  FMUL.FTZ R3, R3, R2.reuse ;  /* 0x0000000203037220 */ /* 0x080fe20000410000 */
[--C-:B------:R-:W-:Y:S01]  /*275c0*/  HADD2.F32 R11, -RZ, R19.reuse.H0_H0 ;  /* 0x20000013ff0b7230 */ /* 0x100fe20000004100 */
[C---:B------:R-:W-:Y:S01]  /*275d0*/  FFMA.FTZ R68, R22.reuse, R2, -R16 ;  /* 0x0000000216447223 */ /* 0x040fe20000010810 */
[----:B------:R-:W-:Y:S01]  /*275e0*/  HADD2.F32 R13, -RZ, R19.H1_H1 ;  /* 0x30000013ff0d7230 */ /* 0x000fe20000004100 */
[----:B------:R-:W-:Y:S01]  /*275f0*/  FFMA.FTZ R54, R22, R10, R3 ;  /* 0x0000000a16367223 */ /* 0x000fe20000010003 */
[----:B------:R-:W-:Y:S01]  /*27600*/  HADD2.F32 R19, -RZ, R28.H0_H0 ;  /* 0x2000001cff137230 */ /* 0x000fe20000004100 */
[----:B------:R-:W-:Y:S01]  /*27610*/  FMUL.FTZ R16, R12, R29 ;  /* 0x0000001d0c107220 */ /* 0x000fe20000410000 */
[----:B------:R-:W-:-:S02]  /*27620*/  HADD2.F32 R2, -RZ, R53.H0_H0 ;  /* 0x20000035ff027230 */ /* 0x000fc40000004100 */
[----:B------:R-:W-:Y:S01]  /*27630*/  HADD2.F32 R3, -RZ, R53.H1_H1 ;  /* 0x30000035ff037230 */ /* 0x000fe20000004100 */
[----:B------:R-:W-:Y:S01]  /*27640*/  FMUL.FTZ R10, R12, R19 ;  /* 0x000000130c0a7220 */ /* 0x000fe20000410000 */
[----:B------:R-:W-:Y:S01]  /*27650*/  HADD2.F32 R22, -RZ, R30.H0_H0 ;  /* 0x2000001eff167230 */ /* 0x000fe20000004100 */
[CC--:B------:R-:W-:Y:S01]  /*27660*/  FMUL.FTZ R12, R11.reuse, R2.reuse ;  /* 0x000000020b0c7220 */ /* 0x0c0fe20000410000 */
[--C-:B------:R-:W-:Y:S01]  /*27670*/  HADD2.F32 R24, -RZ, R14.reuse.H0_H0 ;  /* 0x2000000eff187230 */ /* 0x100fe20000004100 */
[----:B------:R-:W-:Y:S01]  /*27680*/  FMUL.FTZ R11, R11, R3 ;  /* 0x000000030b0b7220 */ /* 0x000fe20000410000 */
[----:B------:R-:W-:Y:S01]  /*27690*/  HADD2.F32 R27, -RZ, R14.H1_H1 ;  /* 0x3000000eff1b7230 */ /* 0x000fe20000004100 */
[----:B------:R-:W-:Y:S01]  /*276a0*/  FFMA.FTZ R29, R21, R29, R10 ;  /* 0x0000001d151d7223 */ /* 0x000fe2000001000a */
[----:B------:R-:W-:Y:S01]  /*276b0*/  HADD2.F32 R10, -RZ, R31.H0_H0 ;  /* 0x2000001fff0a7230 */ /* 0x000fe20000004100 */
[C---:B------:R-:W-:Y:S01]  /*276c0*/  FFMA.FTZ R30, R20.reuse, R2, R11 ;  /* 0x00000002141e7223 */ /* 0x040fe2000001000b */
[--C-:B------:R-:W-:Y:S01]  /*276d0*/  HADD2.F32 R11, -RZ, R71.reuse.H1_H1 ;  /* 0x30000047ff0b7230 */ /* 0x100fe20000004100 */
[----:B------:R-:W-:Y:S01]  /*276e0*/  FMUL.FTZ R2, R13, R22 ;  /* 0x000000160d027220 */ /* 0x000fe20000410000 */
[--C-:B------:R-:W-:Y:S01]  /*276f0*/  HADD2.F32 R14, -RZ, R18.reuse.H0_H0 ;  /* 0x20000012ff0e7230 */ /* 0x100fe20000004100 */
[----:B------:R-:W-:Y:S01]  /*27700*/  FFMA.FTZ R53, R20, R3, -R12 ;  /* 0x0000000314357223 */ /* 0x000fe2000001080c */
[----:B------:R-:W-:Y:S01]  /*27710*/  HADD2.F32 R3, -RZ, R71.H0_H0 ;  /* 0x20000047ff037230 */ /* 0x000fe20000004100 */
[----:B------:R-:W-:Y:S01]  /*27720*/  FFMA.FTZ R52, R21, R19, -R16 ;  /* 0x0000001315347223 */ /* 0x000fe20000010810 */
[----:B------:R-:W-:Y:S01]  /*27730*/  HADD2.F32 R18, -RZ, R18.H1_H1 ;  /* 0x30000012ff127230 */ /* 0x000fe20000004100 */
[-C--:B------:R-:W-:Y:S01]  /*27740*/  FFMA.FTZ R19, R23, R10.reuse, -R2 ;  /* 0x0000000a17137223 */ /* 0x080fe20000010802 */
[--C-:B------:R-:W-:Y:S01]  /*27750*/  HADD2.F32 R2, -RZ, R96.reuse.H0_H0 ;  /* 0x20000060ff027230 */ /* 0x100fe20000004100 */
[----:B------:R-:W-:Y:S01]  /*27760*/  FMUL.FTZ R13, R13, R10 ;  /* 0x0000000a0d0d7220 */ /* 0x000fe20000410000 */
[----:B------:R-:W-:Y:S01]  /*27770*/  HADD2.F32 R10, -RZ, R96.H1_H1 ;  /* 0x30000060ff0a7230 */ /* 0x000fe20000004100 */
[----:B------:R-:W-:Y:S01]  /*27780*/  FMUL.FTZ R16, R17, R3 ;  /* 0x0000000311107220 */ /* 0x000fe20000410000 */
[----:B------:R-:W-:Y:S01]  /*27790*/  F2FP.PACK_AB R19, R19, R53 ;  /* 0x000000351313723e */ /* 0x000fe200000000ff */
[----:B------:R-:W-:-:S02]  /*277a0*/  FMUL.FTZ R17, R17, R11 ;  /* 0x0000000b11117220 */ /* 0x000fc40000410000 */
        /* <DEDUP_REMOVED lines=12> */
[C---:B------:R-:W-:Y:S02]  /*27870*/  FMUL.FTZ R11, R15.reuse, R13 ;  /* 0x0000000d0f0b7220 */ /* 0x040fe40000410000 */
[C---:B------:R-:W-:Y:S02]  /*27880*/  FMUL.FTZ R3, R18.reuse, R16 ;  /* 0x0000001012037220 */ /* 0x040fe40000410000 */
[----:B------:R-:W-:Y:S01]  /*27890*/  FMUL.FTZ R10, R15, R12 ;  /* 0x0000000c0f0a7220 */ /* 0x000fe20000410000 */
[----:B------:R-:W-:Y:S01]  /*278a0*/  F2FP.PACK_AB R15, R23, R30 ;  /* 0x0000001e170f723e */ /* 0x000fe200000000ff */
[----:B------:R-:W-:Y:S02]  /*278b0*/  FMUL.FTZ R2, R18, R14 ;  /* 0x0000000e12027220 */ /* 0x000fe40000410000 */
[----:B------:R-:W-:Y:S02]  /*278c0*/  FFMA.FTZ R11, R26, R12, -R11 ;  /* 0x0000000c1a0b7223 */ /* 0x000fe4000001080b */
[----:B------:R-:W-:-:S02]  /*278d0*/  FFMA.FTZ R3, R27, R14, -R3 ;  /* 0x0000000e1b037223 */ /* 0x000fc40000010803 */
[----:B------:R-:W-:Y:S01]  /*278e0*/  FFMA.FTZ R10, R26, R13, R10 ;  /* 0x0000000d1a0a7223 */ /* 0x000fe2000001000a */
[----:B------:R-:W-:Y:S01]  /*278f0*/  F2FP.PACK_AB R13, R29, R54 ;  /* 0x000000361d0d723e */ /* 0x000fe200000000ff */
[----:B------:R-:W-:Y:S01]  /*27900*/  FFMA.FTZ R2, R27, R16, R2 ;  /* 0x000000101b027223 */ /* 0x000fe20000010002 */
[----:B------:R-:W-:Y:S02]  /*27910*/  F2FP.PACK_AB R16, R11, R28 ;  /* 0x0000001c0b10723e */ /* 0x000fe400000000ff */
[----:B------:R-:W-:Y:S02]  /*27920*/  F2FP.PACK_AB R18, R3, R21 ;  /* 0x000000150312723e */ /* 0x000fe400000000ff */
[----:B------:R-:W-:Y:S02]  /*27930*/  F2FP.PACK_AB R12, R10, R22 ;  /* 0x000000160a0c723e */ /* 0x000fe400000000ff */
[----:B------:R-:W-:Y:S01]  /*27940*/  F2FP.PACK_AB R14, R2, R20 ;  /* 0x00000014020e723e */ /* 0x000fe200000000ff */
[----:B------:R1:W-:Y:S04]  /*27950*/  ST.E.128 [R34.64], R16 ;  /* 0x0000001022007985 */ /* 0x0003e8000c101d04 */
[----:B------:R1:W-:Y:S02]  /*27960*/  ST.E.128 [R32.64], R12 ;  /* 0x0000000c20007985 */ /* 0x0003e4000c101d04 */
.L_x_2125:
[----:B------:R-:W-:Y:S05]  /*27970*/  BSYNC B0 ;  /* 0x0000000000007941 */ /* 0x000fea0003800000 */
.L_x_2124:
[----:B------:R-:W-:Y:S01]  /*27980*/  IADD3 R3, R55, 0x10, RZ ;  /* 0x0000001037037810 */ /* 0x000fe20007ffe0ff */
[----:B------:R-:W-:Y:S03]  /*27990*/  BSSY B0, `(.L_x_2126) ;  /* 0x000006b000007945 */ /* 0x000fe60003800000 */
[----:B------:R-:W-:-:S13]  /*279a0*/  ISETP.GE.OR P1, PT, R3, R70, P0 ;  /* 0x000000460300720c */ /* 0x000fda0000726670 */
[----:B------:R-:W-:Y:S05]  /*279b0*/  @P1 BRA `(.L_x_2127) ;  /* 0x0000068000001947 */ /* 0x000fea0003800000 */
[----:B------:R-:W-:Y:S02]  /*279c0*/  SHF.R.S32.HI R2, RZ, 0x1f, R3 ;  /* 0x0000001fff027819 */ /* 0x000fe40000011403 */
[----:B------:R-:W-:Y:S02]  /*279d0*/  LEA.HI R11, R39, R36, RZ, 0x1d ;  /* 0x00000024270b7211 */ /* 0x000fe400078fe8ff */
[----:B------:R-:W-:Y:S02]  /*279e0*/  SHF.L.U32 R10, R3, 0x6, RZ ;  /* 0x00000006030a7819 */ /* 0x000fe400000006ff */
[----:B------:R-:W-:Y:S02]  /*279f0*/  LEA.HI R3, R2, R3, RZ, 0x3 ;  /* 0x0000000302037211 */ /* 0x000fe400078f18ff */
[----:B-1----:R-:W-:Y:S02]  /*27a00*/  SHF.R.S32.HI R12, RZ, 0x1f, R11 ;  /* 0x0000001fff0c7819 */ /* 0x002fe4000001140b */
        /* <DEDUP_REMOVED lines=21> */
[----:B------:R-:W-:Y:S02]  /*27b60*/  SHF.R.U64 R44, R44, 0x10, R45 ;  /* 0x000000102c2c7819 */ /* 0x000fe4000000122d */
[--C-:B------:R-:W-:Y:S01]  /*27b70*/  SHF.R.U64 R38, R42, 0x10, R43.reuse ;  /* 0x000000102a267819 */ /* 0x100fe2000000122b */
[----:B------:R-:W-:Y:S01]  /*27b80*/  HADD2.F32 R29, -RZ, R29.H0_H0 ;  /* 0x2000001dff1d7230 */ /* 0x000fe20000004100 */
[----:B------:R-:W-:-:S02]  /*27b90*/  SHF.R.U32.HI R30, RZ, 0x10, R43 ;  /* 0x00000010ff1e7819 */ /* 0x000fc4000001162b */
        /* <DEDUP_REMOVED lines=32> */
[----:B------:R-:W-:Y:S01]  /*27da0*/  HADD2.F32 R11, -RZ, R112.H1_H1 ;  /* 0x30000070ff0b7230 */ /* 0x000fe20000004100 */
[----:B------:R-:W-:Y:S01]  /*27db0*/  FMUL.FTZ R2, R13, R22 ;  /* 0x000000160d027220 */ /* 0x000fe20000410000 */
[----:B------:R-:W-:Y:S01]  /*27dc0*/  HADD2.F32 R14, -RZ, R18.H0_H0 ;  /* 0x20000012ff0e7230 */ /* 0x000fe20000004100 */
        /* <DEDUP_REMOVED lines=11> */
[C---:B------:R-:W-:Y:S02]  /*27e80*/  FMUL.FTZ R12, R14.reuse, R2 ;  /* 0x000000020e0c7220 */ /* 0x040fe40000410000 */
        /* <DEDUP_REMOVED lines=27> */
.L_x_2127:
[----:B------:R-:W-:Y:S05]  /*28040*/  BSYNC B0 ;  /* 0x0000000000007941 */ /* 0x000fea0003800000 */
.L_x_2126:
        /* <DEDUP_REMOVED lines=30> */
[----:B------:R-:W-:Y:S02]  /*28230*/  SHF.R.U32.HI R30, RZ, 0x10, R59 ;  /* 0x00000010ff1e7819 */ /* 0x000fe4000001163b */
        /* <DEDUP_REMOVED lines=77> */
.L_x_2129:
[----:B------:R-:W-:Y:S05]  /*28710*/  BSYNC B0 ;  /* 0x0000000000007941 */ /* 0x000fea0003800000 */
.L_x_2128:
        /* <DEDUP_REMOVED lines=108> */
.L_x_2131:
[----:B------:R-:W-:Y:S05]  /*28de0*/  BSYNC B0 ;  /* 0x0000000000007941 */ /* 0x000fea0003800000 */
.L_x_2130:
        /* <DEDUP_REMOVED lines=108> */
.L_x_2133:
[----:B------:R-:W-:Y:S05]  /*294b0*/  BSYNC B0 ;  /* 0x0000000000007941 */ /* 0x000fea0003800000 */
.L_x_2132:
        /* <DEDUP_REMOVED lines=108> */
.L_x_2135:
[----:B------:R-:W-:Y:S05]  /*29b80*/  BSYNC B0 ;  /* 0x0000000000007941 */ /* 0x000fea0003800000 */
.L_x_2134:
        /* <DEDUP_REMOVED lines=108> */
.L_x_2137:
[----:B------:R-:W-:Y:S05]  /*2a250*/  BSYNC B0 ;  /* 0x0000000000007941 */ /* 0x000fea0003800000 */
.L_x_2136:
[----:B------:R-:W-:Y:S01]  /*2a260*/  IADD3 R2, R55, 0x70, RZ ;  /* 0x0000007037027810 */ /* 0x000fe20007ffe0ff */
[----:B------:R-:W-:-:S02]  /*2a270*/  IMAD.MOV.U32 R10, RZ, RZ, R142 ;  /* 0x000000ffff0a7224 */ /* 0x000fc400078e008e */
[----:B------:R-:W-:Y:S01]  /*2a280*/  IMAD.MOV.U32 R11, RZ, RZ, 0x0 ;  /* 0x00000000ff0b7424 */ /* 0x000fe200078e00ff */
[----:B------:R-:W-:-:S13]  /*2a290*/  ISETP.GE.OR P0, PT, R2, R70, P0 ;  /* 0x000000460200720c */ /* 0x000fda0000706670 */
[----:B------:R-:W-:Y:S05]  /*2a2a0*/  @P0 RET.REL.NODEC R10 `(_ZN7cutlass13device_kernelIN5flash19enable_sm80_to_sm89INS1_16FlashAttnFwdSm80INS1_25CollectiveMainloopFwdSm80ILi4ELi1ELb0EN4cute5tupleIJNS5_1CILi128EEENS7_ILi64EEES8_EEELi128ENS_6half_tEfNS_4arch4Sm80ELb1ELb0ELb1ELb1ELb1ELb1ELb1ELb0EEENS1_21CollectiveEpilogueFwdINS6_IJS8_S8_S9_EEENS6_IJNS7_ILi1EEESH_SH_EEESB_SD_Li128ELb1ELb1ELb0ELb0EEENS1_19SingleTileSchedulerILb1ELb0ELb1ELi128EEEEEEEEEvNT_6ParamsE) ;  /* 0xfffd5d500a000950 */ /* 0x000fea0003c3ffff */
        /* <DEDUP_REMOVED lines=31> */
[----:B------:R-:W-:Y:S01]  /*2a4a0*/  SHF.R.U64 R38, R110, 0x10, R111 ;  /* 0x000000106e267819 */ /* 0x000fe2000000126f */
[----:B------:R-:W-:Y:S01]  /*2a4b0*/  HADD2.F32 R28, -RZ, R28.H0_H0 ;  /* 0x2000001cff1c7230 */ /* 0x000fe20000004100 */
[----:B------:R-:W-:Y:S02]  /*2a4c0*/  SHF.R.U64 R37, R104, 0x10, R105 ;  /* 0x0000001068257819 */ /* 0x000fe40000001269 */
[----:B------:R-:W-:Y:S01]  /*2a4d0*/  SHF.R.U64 R39, R106, 0x10, R107 ;  /* 0x000000106a277819 */ /* 0x000fe2000000126b */
[--C-:B--2---:R-:W-:Y:S02]  /*2a4e0*/  HADD2.F32 R25, -RZ, R12.reuse.H0_H0 ;  /* 0x2000000cff197230 */ /* 0x104fe40000004100 */
[----:B------:R-:W-:Y:S02]  /*2a4f0*/  HADD2.F32 R26, -RZ, R12.H1_H1 ;  /* 0x3000000cff1a7230 */ /* 0x000fe40000004100 */
[----:B------:R-:W-:Y:S02]  /*2a500*/  HADD2.F32 R22, -RZ, R13.H0_H0 ;  /* 0x2000000dff167230 */ /* 0x000fe40000004100 */
[----:B------:R-:W-:-:S02]  /*2a510*/  HADD2.F32 R20, -RZ, R15.H0_H0 ;  /* 0x2000000fff147230 */ /* 0x000fc40000004100 */
[--C-:B---3--:R-:W-:Y:S02]  /*2a520*/  HADD2.F32 R3, -RZ, R17.reuse.H0_H0 ;  /* 0x20000011ff037230 */ /* 0x108fe40000004100 */
[----:B------:R-:W-:Y:S02]  /*2a530*/  HADD2.F32 R12, -RZ, R17.H1_H1 ;  /* 0x30000011ff0c7230 */ /* 0x000fe40000004100 */
[----:B------:R-:W-:Y:S01]  /*2a540*/  HADD2.F32 R11, -RZ, R19.H0_H0 ;  /* 0x20000013ff0b7230 */ /* 0x000fe20000004100 */
[C---:B------:R-:W-:Y:S01]  /*2a550*/  FMUL.FTZ R17, R3.reuse, R10 ;  /* 0x0000000a03117220 */ /* 0x040fe20000410000 */
[----:B------:R-:W-:Y:S01]  /*2a560*/  HADD2.F32 R21, -RZ, R13.H1_H1 ;  /* 0x3000000dff157230 */ /* 0x000fe20000004100 */
[-C--:B------:R-:W-:Y:S01]  /*2a570*/  FMUL.FTZ R3, R3, R2.reuse ;  /* 0x0000000203037220 */ /* 0x080fe20000410000 */
[----:B------:R-:W-:Y:S01]  /*2a580*/  HADD2.F32 R13, -RZ, R19.H1_H1 ;  /* 0x30000013ff0d7230 */ /* 0x000fe20000004100 */
[C---:B------:R-:W-:Y:S01]  /*2a590*/  FFMA.FTZ R42, R22.reuse, R2, -R17 ;  /* 0x00000002162a7223 */ /* 0x040fe20000010811 */
[--C-:B------:R-:W-:Y:S01]  /*2a5a0*/  HADD2.F32 R2, -RZ, R136.reuse.H0_H0 ;  /* 0x20000088ff027230 */ /* 0x100fe20000004100 */
[----:B------:R-:W-:Y:S01]  /*2a5b0*/  FFMA.FTZ R41, R22, R10, R3 ;  /* 0x0000000a16297223 */ /* 0x000fe20000010003 */
[----:B------:R-:W-:Y:S01]  /*2a5c0*/  HADD2.F32 R3, -RZ, R136.H1_H1 ;  /* 0x30000088ff037230 */ /* 0x000fe20000004100 */
[----:B------:R-:W-:Y:S01]  /*2a5d0*/  FMUL.FTZ R17, R12, R29 ;  /* 0x0000001d0c117220 */ /* 0x000fe20000410000 */
[----:B------:R-:W-:Y:S01]  /*2a5e0*/  HADD2.F32 R23, -RZ, R15.H1_H1 ;  /* 0x3000000fff177230 */ /* 0x000fe20000004100 */
[CC--:B------:R-:W-:Y:S01]  /*2a5f0*/  FMUL.FTZ R10, R11.reuse, R2.reuse ;  /* 0x000000020b0a7220 */ /* 0x0c0fe20000410000 */
[--C-:B------:R-:W-:Y:S01]  /*2a600*/  HADD2.F32 R24, -RZ, R14.reuse.H0_H0 ;  /* 0x2000000eff187230 */ /* 0x100fe20000004100 */
[-C--:B------:R-:W-:Y:S01]  /*2a610*/  FMUL.FTZ R11, R11, R3.reuse ;  /* 0x000000030b0b7220 */ /* 0x080fe20000410000 */
[----:B------:R-:W-:Y:S01]  /*2a620*/  HADD2.F32 R27, -RZ, R14.H1_H1 ;  /* 0x3000000eff1b7230 */ /* 0x000fe20000004100 */
[C---:B------:R-:W-:Y:S01]  /*2a630*/  FFMA.FTZ R40, R20.reuse, R3, -R10 ;  /* 0x0000000314287223 */ /* 0x040fe2000001080a */
[----:B------:R-:W-:Y:S01]  /*2a640*/  HADD2.F32 R10, -RZ, R31.H0_H0 ;  /* 0x2000001fff0a7230 */ /* 0x000fe20000004100 */
[----:B------:R-:W-:Y:S01]  /*2a650*/  FFMA.FTZ R22, R20, R2, R11 ;  /* 0x0000000214167223 */ /* 0x000fe2000001000b */
[----:B------:R-:W-:Y:S01]  /*2a660*/  HADD2.F32 R15, -RZ, R16.H0_H0 ;  /* 0x20000010ff0f7230 */ /* 0x000fe20000004100 */
[----:B------:R-:W-:Y:S01]  /*2a670*/  FMUL.FTZ R2, R13, R30 ;  /* 0x0000001e0d027220 */ /* 0x000fe20000410000 */
[--C-:B------:R-:W-:Y:S01]  /*2a680*/  HADD2.F32 R3, -RZ, R137.reuse.H0_H0 ;  /* 0x20000089ff037230 */ /* 0x100fe20000004100 */
[----:B------:R-:W-:Y:S01]  /*2a690*/  FMUL.FTZ R12, R12, R28 ;  /* 0x0000001c0c0c7220 */ /* 0x000fe20000410000 */
[----:B------:R-:W-:Y:S01]  /*2a6a0*/  HADD2.F32 R14, -RZ, R18.H0_H0 ;  /* 0x20000012ff0e7230 */ /* 0x000fe20000004100 */
[----:B------:R-:W-:Y:S01]  /*2a6b0*/  FFMA.FTZ R19, R23, R10, -R2 ;  /* 0x0000000a17137223 */ /* 0x000fe20000010802 */
[----:B------:R-:W-:Y:S01]  /*2a6c0*/  HADD2.F32 R11, -RZ, R137.H1_H1 ;  /* 0x30000089ff0b7230 */ /* 0x000fe20000004100 */
[----:B------:R-:W-:Y:S01]  /*2a6d0*/  FFMA.FTZ R28, R21, R28, -R17 ;  /* 0x0000001c151c7223 */ /* 0x000fe20000010811 */
[--C-:B------:R-:W-:Y:S01]  /*2a6e0*/  HADD2.F32 R2, -RZ, R138.reuse.H0_H0 ;  /* 0x2000008aff027230 */ /* 0x100fe20000004100 */
[----:B------:R-:W-:Y:S01]  /*2a6f0*/  FMUL.FTZ R13, R13, R10 ;  /* 0x0000000a0d0d7220 */ /* 0x000fe20000410000 */
[----:B------:R-:W-:Y:S01]  /*2a700*/  HADD2.F32 R10, -RZ, R138.H1_H1 ;  /* 0x3000008aff0a7230 */ /* 0x000fe20000004100 */
[----:B------:R-:W-:Y:S01]  /*2a710*/  FFMA.FTZ R29, R21, R29, R12 ;  /* 0x0000001d151d7223 */ /* 0x000fe2000001000c */
[----:B------:R-:W-:Y:S01]  /*2a720*/  HADD2.F32 R16, -RZ, R16.H1_H1 ;  /* 0x30000010ff107230 */ /* 0x000fe20000004100 */
[C---:B------:R-:W-:Y:S01]  /*2a730*/  FMUL.FTZ R17, R15.reuse, R3 ;  /* 0x000000030f117220 */ /* 0x040fe20000410000 */
[----:B------:R-:W-:Y:S01]  /*2a740*/  HADD2.F32 R18, -RZ, R18.H1_H1 ;  /* 0x30000012ff127230 */ /* 0x000fe20000004100 */
[----:B------:R-:W-:Y:S01]  /*2a750*/  FMUL.FTZ R15, R15, R11 ;  /* 0x0000000b0f0f7220 */ /* 0x000fe20000410000 */
[----:B------:R-:W-:Y:S01]  /*2a760*/  F2FP.PACK_AB R19, R19, R40 ;  /* 0x000000281313723e */ /* 0x000fe200000000ff */
[----:B------:R-:W-:-:S02]  /*2a770*/  FMUL.FTZ R12, R14, R2 ;  /* 0x000000020e0c7220 */ /* 0x000fc40000410000 */
[C---:B------:R-:W-:Y:S01]  /*2a780*/  FFMA.FTZ R21, R25.reuse, R11, -R17 ;  /* 0x0000000b19157223 */ /* 0x040fe20000010811 */
[----:B------:R-:W-:Y:S01]  /*2a790*/  HADD2.F32 R11, -RZ, R37.H0_H0 ;  /* 0x20000025ff0b7230 */ /* 0x000fe20000004100 */
[----:B------:R-:W-:Y:S01]  /*2a7a0*/  FFMA.FTZ R25, R25, R3, R15 ;  /* 0x0000000319197223 */ /* 0x000fe2000001000f */
[----:B------:R-:W-:Y:S01]  /*2a7b0*/  HADD2.F32 R15, -RZ, R38.H0_H0 ;  /* 0x20000026ff0f7230 */ /* 0x000fe20000004100 */
[----:B------:R-:W-:Y:S01]  /*2a7c0*/  FFMA.FTZ R20, R24, R10, -R12 ;  /* 0x0000000a18147223 */ /* 0x000fe2000001080c */
[----:B------:R-:W-:Y:S01]  /*2a7d0*/  HADD2.F32 R12, -RZ, R36.H0_H0 ;  /* 0x20000024ff0c7230 */ /* 0x000fe20000004100 */
[----:B------:R-:W-:Y:S01]  /*2a7e0*/  FFMA.FTZ R23, R23, R30, R13 ;  /* 0x0000001e17177223 */ /* 0x000fe2000001000d */
[----:B------:R-:W-:Y:S01]  /*2a7f0*/  HADD2.F32 R13, -RZ, R39.H0_H0 ;  /* 0x20000027ff0d7230 */ /* 0x000fe20000004100 */
[----:B------:R-:W-:Y:S01]  /*2a800*/  FMUL.FTZ R14, R14, R10 ;  /* 0x0000000a0e0e7220 */ /* 0x000fe20000410000 */
[----:B------:R-:W-:Y:S01]  /*2a810*/  F2FP.PACK_AB R17, R28, R42 ;  /* 0x0000002a1c11723e */ /* 0x000fe200000000ff */
[----:B------:R-:W-:-:S02]  /*2a820*/  FMUL.FTZ R10, R16, R12 ;  /* 0x0000000c100a7220 */ /* 0x000fc40000410000 */
[----:B------:R-:W-:Y:S02]  /*2a830*/  FFMA.FTZ R14, R24, R2, R14 ;  /* 0x00000002180e7223 */ /* 0x000fe4000001000e */
[----:B------:R-:W-:Y:S02]  /*2a840*/  FMUL.FTZ R3, R18, R15 ;  /* 0x0000000f12037220 */ /* 0x000fe40000410000 */
[----:B------:R-:W-:Y:S02]  /*2a850*/  FMUL.FTZ R16, R16, R11 ;  /* 0x0000000b10107220 */ /* 0x000fe40000410000 */
[----:B------:R-:W-:Y:S02]  /*2a860*/  FMUL.FTZ R2, R18, R13 ;  /* 0x0000000d12027220 */ /* 0x000fe40000410000 */
[C---:B------:R-:W-:Y:S02]  /*2a870*/  FFMA.FTZ R10, R26.reuse, R11, -R10 ;  /* 0x0000000b1a0a7223 */ /* 0x040fe4000001080a */
        /* <DEDUP_REMOVED lines=9> */
[----:B------:R-:W-:Y:S02]  /*2a910*/  F2FP.PACK_AB R14, R2, R14 ;  /* 0x0000000e020e723e */ /* 0x000fe400000000ff */
[----:B------:R-:W-:Y:S02]  /*2a920*/  MOV R2, R142 ;  /* 0x0000008e00027202 */ /* 0x000fe40000000f00 */
[----:B------:R-:W-:Y:S01]  /*2a930*/  MOV R3, 0x0 ;  /* 0x0000000000037802 */ /* 0x000fe20000000f00 */
[----:B------:R1:W-:Y:S03]  /*2a940*/  ST.E.128 [R32.64], R12 ;  /* 0x0000000c20007985 */ /* 0x0003e6000c101d04 */
[----:B------:R-:W-:Y:S05]  /*2a950*/  RET.REL.NODEC R2 `(_ZN7cutlass13device_kernelIN5flash19enable_sm80_to_sm89INS1_16FlashAttnFwdSm80INS1_25CollectiveMainloopFwdSm80ILi4ELi1ELb0EN4cute5tupleIJNS5_1CILi128EEENS7_ILi64EEES8_EEELi128ENS_6half_tEfNS_4arch4Sm80ELb1ELb0ELb1ELb1ELb1ELb1ELb1ELb0EEENS1_21CollectiveEpilogueFwdINS6_IJS8_S8_S9_EEENS6_IJNS7_ILi1EEESH_SH_EEESB_SD_Li128ELb1ELb1ELb0ELb0EEENS1_19SingleTileSchedulerILb1ELb0ELb1ELi128EEEEEEEEEvNT_6ParamsE) ;  /* 0xfffd56a002007950 */ /* 0x000fea0003c3ffff */
.L_x_2040:
[----:B------:R1:W-:Y:S01]  /*2a960*/  STL [R1+0xa8], RZ ;  /* 0x0000a8ff01007387 */ /* 0x0003e20000100800 */
[----:B------:R-:W-:Y:S01]  /*2a970*/  IMAD.MOV.U32 R54, RZ, RZ, R18 ;  /* 0x000000ffff367224 */ /* 0x000fe200078e0012 */
[----:B------:R-:W-:-:S02]  /*2a980*/  MOV R3, 0x181f ;  /* 0x0000181f00037802 */ /* 0x000fc40000000f00 */
[----:B------:R-:W-:Y:S02]  /*2a990*/  MOV R2, 0x2a9b0 ;  /* 0x0002a9b000027802 */ /* 0x000fe40000000f00 */
[----:B-1----:R-:W-:Y:S05]  /*2a9a0*/  CALL.REL.NOINC `($__internal_7_$__cuda_sm70_shflsync_idx_p) ;  /* 0x00001d8000007944 */ /* 0x002fea0003c00000 */
[----:B------:R-:W-:Y:S01]  /*2a9b0*/  MOV R11, R37 ;  /* 0x00000025000b7202 */ /* 0x000fe20000000f00 */
[----:B-1---5:R-:W-:Y:S05]  /*2a9c0*/  BRA `(.L_x_2138) ;  /* 0xffff671000007947 */ /* 0x022fea000383ffff */
.L_x_2041:
[----:B------:R3:W-:Y:S01]  /*2a9d0*/  STL [R1+0xa8], RZ ;  /* 0x0000a8ff01007387 */ /* 0x0007e20000100800 */
[----:B------:R-:W-:Y:S01]  /*2a9e0*/  IMAD.MOV.U32 R54, RZ, RZ, R16 ;  /* 0x000000ffff367224 */ /* 0x000fe200078e0010 */
[----:B------:R-:W-:Y:S02]  /*2a9f0*/  MOV R3, 0x181f ;  /* 0x0000181f00037802 */ /* 0x000fe40000000f00 */
[----:B------:R-:W-:Y:S02]  /*2aa00*/  MOV R2, 0x2aa20 ;  /* 0x0002aa2000027802 */ /* 0x000fe40000000f00 */
[----:B-123--:R-:W-:Y:S05]  /*2aa10*/  CALL.REL.NOINC `($__internal_7_$__cuda_sm70_shflsync_idx_p) ;  /* 0x00001d1000007944 */ /* 0x00efea0003c00000 */
[----:B------:R2:W-:Y:S01]  /*2aa20*/  STL [R1+0xa8], RZ ;  /* 0x0000a8ff01007387 */ /* 0x0005e20000100800 */
[----:B------:R-:W-:Y:S01]  /*2aa30*/  IMAD.MOV.U32 R54, RZ, RZ, R22 ;  /* 0x000000ffff367224 */ /* 0x000fe200078e0016 */
[----:B------:R-:W-:Y:S01]  /*2aa40*/  MOV R3, 0x181f ;  /* 0x0000181f00037802 */ /* 0x000fe20000000f00 */
[----:B------:R-:W-:Y:S01]  /*2aa50*/  IMAD.MOV.U32 R10, RZ, RZ, R37 ;  /* 0x000000ffff0a7224 */ /* 0x000fe200078e0025 */
[----:B------:R-:W-:Y:S02]  /*2aa60*/  MOV R2, 0x2aa80 ;  /* 0x0002aa8000027802 */ /* 0x000fe40000000f00 */
[----:B-12--5:R-:W-:Y:S05]  /*2aa70*/  CALL.REL.NOINC `($__internal_7_$__cuda_sm70_shflsync_idx_p) ;  /* 0x00001cb000007944 */ /* 0x026fea0003c00000 */
[----:B------:R2:W-:Y:S01]  /*2aa80*/  STL [R1+0xa8], RZ ;  /* 0x0000a8ff01007387 */ /* 0x0005e20000100800 */
[----:B------:R-:W-:Y:S01]  /*2aa90*/  IMAD.MOV.U32 R12, RZ, RZ, R37 ;  /* 0x000000ffff0c7224 */ /* 0x000fe200078e0025 */
[----:B------:R-:W-:Y:S01]  /*2aaa0*/  MOV R54, R17 ;  /* 0x0000001100367202 */ /* 0x000fe20000000f00 */
[----:B------:R-:W-:Y:S01]  /*2aab0*/  IMAD.MOV.U32 R3, RZ, RZ, 0x181f ;  /* 0x0000181fff037424 */ /* 0x000fe200078e00ff */
[----:B------:R-:W-:-:S02]  /*2aac0*/  MOV R2, 0x2aae0 ;  /* 0x0002aae000027802 */ /* 0x000fc40000000f00 */
[----:B-12--5:R-:W-:Y:S05]  /*2aad0*/  CALL.REL.NOINC `($__internal_7_$__cuda_sm70_shflsync_idx_p) ;  /* 0x00001c5000007944 */ /* 0x026fea0003c00000 */
[----:B------:R-:W-:Y:S01]  /*2aae0*/  MOV R2, R37 ;  /* 0x0000002500027202 */ /* 0x000fe20000000f00 */
[----:B-1---5:R-:W-:Y:S05]  /*2aaf0*/  BRA `(.L_x_2139) ;  /* 0xffff662000007947 */ /* 0x022fea000383ffff */
.L_x_2044:
[----:B------:R-:W-:Y:S01]  /*2ab00*/  MOV R10, 0x1 ;  /* 0x00000001000a7802 */ /* 0x000fe20000000f00 */
[----:B------:R-:W-:Y:S01]  /*2ab10*/  IMAD.MOV.U32 R54, RZ, RZ, R18 ;  /* 0x000000ffff367224 */ /* 0x000fe200078e0012 */
[----:B------:R-:W-:Y:S01]  /*2ab20*/  MOV R2, 0x2ab60 ;  /* 0x0002ab6000027802 */ /* 0x000fe20000000f00 */
[----:B------:R-:W-:-:S02]  /*2ab30*/  IMAD.MOV.U32 R3, RZ, RZ, 0x181f ;  /* 0x0000181fff037424 */ /* 0x000fc400078e00ff */
[----:B------:R1:W-:Y:S04]  /*2ab40*/  STL [R1+0xa8], R10 ;  /* 0x0000a80a01007387 */ /* 0x0003e80000100800 */
        /* <DEDUP_REMOVED lines=8> */
[----:B------:R-:W-:Y:S01]  /*2abd0*/  MOV R2, 0x1 ;  /* 0x0000000100027802 */ /* 0x000fe20000000f00 */
[----:B------:R-:W-:Y:S01]  /*2abe0*/  IMAD.MOV.U32 R54, RZ, RZ, R22 ;  /* 0x000000ffff367224 */ /* 0x000fe200078e0016 */
[----:B------:R-:W-:Y:S01]  /*2abf0*/  MOV R11, R10 ;  /* 0x0000000a000b7202 */ /* 0x000fe20000000f00 */
[----:B------:R-:W-:Y:S02]  /*2ac00*/  IMAD.MOV.U32 R3, RZ, RZ, 0x181f ;  /* 0x0000181fff037424 */ /* 0x000fe400078e00ff */
[----:B------:R2:W-:Y:S01]  /*2ac10*/  STL [R1+0xa8], R2 ;  /* 0x0000a80201007387 */ /* 0x0005e20000100800 */
[----:B------:R-:W-:Y:S01]  /*2ac20*/  IMAD.MOV.U32 R10, RZ, RZ, R37 ;  /* 0x000000ffff0a7224 */ /* 0x000fe200078e0025 */
[----:B--2---:R-:W-:-:S02]  /*2ac30*/  MOV R2, 0x2ac50 ;  /* 0x0002ac5000027802 */ /* 0x004fc40000000f00 */
[----:B-1---5:R-:W-:Y:S05]  /*2ac40*/  CALL.REL.NOINC `($__internal_7_$__cuda_sm70_shflsync_idx_p) ;  /* 0x00001ae000007944 */ /* 0x022fea0003c00000 */
[----:B------:R-:W-:Y:S01]  /*2ac50*/  MOV R13, 0x1 ;  /* 0x00000001000d7802 */ /* 0x000fe20000000f00 */
[----:B------:R-:W-:Y:S01]  /*2ac60*/  IMAD.MOV.U32 R12, RZ, RZ, R37 ;  /* 0x000000ffff0c7224 */ /* 0x000fe200078e0025 */
[----:B------:R-:W-:Y:S01]  /*2ac70*/  MOV R3, 0x181f ;  /* 0x0000181f00037802 */ /* 0x000fe20000000f00 */
[----:B------:R-:W-:Y:S01]  /*2ac80*/  IMAD.MOV.U32 R54, RZ, RZ, R17 ;  /* 0x000000ffff367224 */ /* 0x000fe200078e0011 */
[----:B------:R-:W-:Y:S01]  /*2ac90*/  MOV R2, 0x2acc0 ;  /* 0x0002acc000027802 */ /* 0x000fe20000000f00 */
[----:B------:R2:W-:Y:S04]  /*2aca0*/  STL [R1+0xa8], R13 ;  /* 0x0000a80d01007387 */ /* 0x0005e80000100800 */
[----:B-12--5:R-:W-:Y:S05]  /*2acb0*/  CALL.REL.NOINC `($__internal_7_$__cuda_sm70_shflsync_idx_p) ;  /* 0x00001a7000007944 */ /* 0x026fea0003c00000 */
[----:B------:R-:W-:Y:S01]  /*2acc0*/  MOV R2, R37 ;  /* 0x0000002500027202 */ /* 0x000fe20000000f00 */
[----:B-1---5:R-:W-:Y:S05]  /*2acd0*/  BRA `(.L_x_2140) ;  /* 0xffff676000007947 */ /* 0x022fea000383ffff */
.L_x_2047:
[----:B------:R-:W-:Y:S01]  /*2ace0*/  MOV R10, 0x2 ;  /* 0x00000002000a7802 */ /* 0x000fe20000000f00 */
[----:B------:R-:W-:Y:S01]  /*2acf0*/  IMAD.MOV.U32 R54, RZ, RZ, R18 ;  /* 0x000000ffff367224 */ /* 0x000fe200078e0012 */
[----:B------:R-:W-:Y:S01]  /*2ad00*/  MOV R2, 0x2ad40 ;  /* 0x0002ad4000027802 */ /* 0x000fe20000000f00 */
[----:B------:R-:W-:-:S02]  /*2ad10*/  IMAD.MOV.U32 R3, RZ, RZ, 0x181f ;  /* 0x0000181fff037424 */ /* 0x000fc400078e00ff */
[----:B------:R1:W-:Y:S04]  /*2ad20*/  STL [R1+0xa8], R10 ;  /* 0x0000a80a01007387 */ /* 0x0003e80000100800 */
[----:B-1----:R-:W-:Y:S05]  /*2ad30*/  CALL.REL.NOINC `($__internal_7_$__cuda_sm70_shflsync_idx_p) ;  /* 0x000019f000007944 */ /* 0x002fea0003c00000 */
[----:B------:R-:W-:Y:S01]  /*2ad40*/  MOV R11, R37 ;  /* 0x00000025000b7202 */ /* 0x000fe20000000f00 */
[----:B-1---5:R-:W-:Y:S05]  /*2ad50*/  BRA `(.L_x_2141) ;  /* 0xffff69b000007947 */ /* 0x022fea000383ffff */
.L_x_2048:
[----:B------:R-:W-:Y:S01]  /*2ad60*/  MOV R10, 0x2 ;  /* 0x00000002000a7802 */ /* 0x000fe20000000f00 */
[----:B------:R-:W-:Y:S01]  /*2ad70*/  IMAD.MOV.U32 R54, RZ, RZ, R16 ;  /* 0x000000ffff367224 */ /* 0x000fe200078e0010 */
[----:B------:R-:W-:Y:S01]  /*2ad80*/  MOV R2, 0x2adc0 ;  /* 0x0002adc000027802 */ /* 0x000fe20000000f00 */
[----:B------:R-:W-:Y:S02]  /*2ad90*/  IMAD.MOV.U32 R3, RZ, RZ, 0x181f ;  /* 0x0000181fff037424 */ /* 0x000fe400078e00ff */
[----:B------:R3:W-:Y:S04]  /*2ada0*/  STL [R1+0xa8], R10 ;  /* 0x0000a80a01007387 */ /* 0x0007e80000100800 */
[----:B-123--:R-:W-:Y:S05]  /*2adb0*/  CALL.REL.NOINC `($__internal_7_$__cuda_sm70_shflsync_idx_p) ;  /* 0x0000197000007944 */ /* 0x00efea0003c00000 */
[----:B------:R-:W-:Y:S01]  /*2adc0*/  IMAD.MOV.U32 R2, RZ, RZ, 0x2 ;  /* 0x00000002ff027424 */ /* 0x000fe200078e00ff */
[----:B------:R-:W-:Y:S01]  /*2add0*/  MOV R3, 0x181f ;  /* 0x0000181f00037802 */ /* 0x000fe20000000f00 */
[----:B------:R-:W-:Y:S01]  /*2ade0*/  IMAD.MOV.U32 R54, RZ, RZ, R22 ;  /* 0x000000ffff367224 */ /* 0x000fe200078e0016 */
[----:B------:R-:W-:Y:S02]  /*2adf0*/  MOV R10, R37 ;  /* 0x00000025000a7202 */ /* 0x000fe40000000f00 */
[----:B------:R2:W-:Y:S02]  /*2ae00*/  STL [R1+0xa8], R2 ;  /* 0x0000a80201007387 */ /* 0x0005e40000100800 */
        /* <DEDUP_REMOVED lines=11> */
.L_x_2051:
        /* <DEDUP_REMOVED lines=30> */
.L_x_2054:
        /* <DEDUP_REMOVED lines=8> */
.L_x_2055:
        /* <DEDUP_REMOVED lines=22> */
.L_x_2058:
[----:B------:R-:W-:Y:S01]  /*2b280*/  MOV R10, 0x5 ;  /* 0x00000005000a7802 */ /* 0x000fe20000000f00 */
[----:B------:R-:W-:Y:S01]  /*2b290*/  IMAD.MOV.U32 R54, RZ, RZ, R18 ;  /* 0x000000ffff367224 */ /* 0x000fe200078e0012 */
[----:B------:R-:W-:Y:S01]  /*2b2a0*/  MOV R2, 0x2b2e0 ;  /* 0x0002b2e000027802 */ /* 0x000fe20000000f00 */
[----:B------:R-:W-:-:S02]  /*2b2b0*/  IMAD.MOV.U32 R3, RZ, RZ, 0x181f ;  /* 0x0000181fff037424 */ /* 0x000fc400078e00ff */
[----:B------:R1:W-:Y:S04]  /*2b2c0*/  STL [R1+0xa8], R10 ;  /* 0x0000a80a01007387 */ /* 0x0003e80000100800 */
[----:B-1-3--:R-:W-:Y:S05]  /*2b2d0*/  CALL.REL.NOINC `($__internal_7_$__cuda_sm70_shflsync_idx_p) ;  /* 0x0000145000007944 */ /* 0x00afea0003c00000 */
[----:B------:R-:W-:Y:S01]  /*2b2e0*/  MOV R11, R37 ;  /* 0x00000025000b7202 */ /* 0x000fe20000000f00 */
[----:B-1---5:R-:W-:Y:S05]  /*2b2f0*/  BRA `(.L_x_2146) ;  /* 0xffff6d8000007947 */ /* 0x022fea000383ffff */
.L_x_2059:
[----:B------:R-:W-:Y:S01]  /*2b300*/  MOV R10, 0x5 ;  /* 0x00000005000a7802 */ /* 0x000fe20000000f00 */
[----:B------:R-:W-:Y:S01]  /*2b310*/  IMAD.MOV.U32 R54, RZ, RZ, R16 ;  /* 0x000000ffff367224 */ /* 0x000fe200078e0010 */
[----:B------:R-:W-:Y:S01]  /*2b320*/  MOV R2, 0x2b360 ;  /* 0x0002b36000027802 */ /* 0x000fe20000000f00 */
[----:B------:R-:W-:Y:S02]  /*2b330*/  IMAD.MOV.U32 R3, RZ, RZ, 0x181f ;  /* 0x0000181fff037424 */ /* 0x000fe400078e00ff */
[----:B------:R4:W-:Y:S04]  /*2b340*/  STL [R1+0xa8], R10 ;  /* 0x0000a80a01007387 */ /* 0x0009e80000100800 */
[----:B-1234-:R-:W-:Y:S05]  /*2b350*/  CALL.REL.NOINC `($__internal_7_$__cuda_sm70_shflsync_idx_p) ;  /* 0x000013d000007944 */ /* 0x01efea0003c00000 */
        /* <DEDUP_REMOVED lines=16> */
.L_x_2062:
[----:B------:R-:W-:Y:S01]  /*2b460*/  MOV R10, 0x6 ;  /* 0x00000006000a7802 */ /* 0x000fe20000000f00 */
[----:B------:R-:W-:Y:S01]  /*2b470*/  IMAD.MOV.U32 R54, RZ, RZ, R18 ;  /* 0x000000ffff367224 */ /* 0x000fe200078e0012 */
[----:B------:R-:W-:Y:S01]  /*2b480*/  MOV R2, 0x2b4c0 ;  /* 0x0002b4c000027802 */ /* 0x000fe20000000f00 */
[----:B------:R-:W-:-:S02]  /*2b490*/  IMAD.MOV.U32 R3, RZ, RZ, 0x181f ;  /* 0x0000181fff037424 */ /* 0x000fc400078e00ff */
[----:B------:R1:W-:Y:S04]  /*2b4a0*/  STL [R1+0xa8], R10 ;  /* 0x0000a80a01007387 */ /* 0x0003e80000100800 */
[----:B-1--4-:R-:W-:Y:S05]  /*2b4b0*/  CALL.REL.NOINC `($__internal_7_$__cuda_sm70_shflsync_idx_p) ;  /* 0x0000127000007944 */ /* 0x012fea0003c00000 */
[----:B------:R-:W-:Y:S01]  /*2b4c0*/  MOV R11, R37 ;  /* 0x00000025000b7202 */ /* 0x000fe20000000f00 */
[----:B-1---5:R-:W-:Y:S05]  /*2b4d0*/  BRA `(.L_x_2148) ;  /* 0xffff6ec000007947 */ /* 0x022fea000383ffff */
.L_x_2063:
        /* <DEDUP_REMOVED lines=22> */
.L_x_2066:
        /* <DEDUP_REMOVED lines=8> */
.L_x_2067:
        /* <DEDUP_REMOVED lines=22> */
.L_x_2102:
[----:B------:R1:W-:Y:S01]  /*2b820*/  STL [R1+0xa8], RZ ;  /* 0x0000a8ff01007387 */ /* 0x0003e20000100800 */
[----:B------:R-:W-:Y:S01]  /*2b830*/  IMAD.MOV.U32 R54, RZ, RZ, R15 ;  /* 0x000000ffff367224 */ /* 0x000fe200078e000f */
[----:B------:R-:W-:-:S02]  /*2b840*/  MOV R3, 0x181f ;  /* 0x0000181f00037802 */ /* 0x000fc40000000f00 */
[----:B------:R-:W-:Y:S02]  /*2b850*/  MOV R2, 0x2b870 ;  /* 0x0002b87000027802 */ /* 0x000fe40000000f00 */
[----:B-1----:R-:W-:Y:S05]  /*2b860*/  CALL.REL.NOINC `($__internal_7_$__cuda_sm70_shflsync_idx_p) ;  /* 0x00000ec000007944 */ /* 0x002fea0003c00000 */
[----:B------:R-:W-:Y:S01]  /*2b870*/  MOV R11, R37 ;  /* 0x00000025000b7202 */ /* 0x000fe20000000f00 */
[----:B-1---5:R-:W-:Y:S05]  /*2b880*/  BRA `(.L_x_2152) ;  /* 0xffffa54000007947 */ /* 0x022fea000383ffff */
.L_x_2103:
        /* <DEDUP_REMOVED lines=19> */
.L_x_2104:
        /* <DEDUP_REMOVED lines=30> */
.L_x_2107:
        /* <DEDUP_REMOVED lines=8> */
.L_x_2108:
        /* <DEDUP_REMOVED lines=22> */
.L_x_2109:
[----:B------:R-:W-:Y:S01]  /*2bd80*/  MOV R10, 0x3 ;  /* 0x00000003000a7802 */ /* 0x000fe20000000f00 */
[----:B------:R-:W-:Y:S01]  /*2bd90*/  IMAD.MOV.U32 R54, RZ, RZ, R15 ;  /* 0x000000ffff367224 */ /* 0x000fe200078e000f */
[----:B------:R-:W-:Y:S01]  /*2bda0*/  MOV R2, 0x2bde0 ;  /* 0x0002bde000027802 */ /* 0x000fe20000000f00 */
[----:B------:R-:W-:-:S02]  /*2bdb0*/  IMAD.MOV.U32 R3, RZ, RZ, 0x181f ;  /* 0x0000181fff037424 */ /* 0x000fc400078e00ff */
[----:B------:R1:W-:Y:S04]  /*2bdc0*/  STL [R1+0xa8], R10 ;  /* 0x0000a80a01007387 */ /* 0x0003e80000100800 */
[----:B-1--4-:R-:W-:Y:S05]  /*2bdd0*/  CALL.REL.NOINC `($__internal_7_$__cuda_sm70_shflsync_idx_p) ;  /* 0x0000095000007944 */ /* 0x012fea0003c00000 */
        /* <DEDUP_REMOVED lines=24> */
.L_x_2112:
        /* <DEDUP_REMOVED lines=8> */
.L_x_2113:
        /* <DEDUP_REMOVED lines=22> */
.L_x_2114:
        /* <DEDUP_REMOVED lines=30> */
.L_x_2117:
        /* <DEDUP_REMOVED lines=8> */
.L_x_2118:
        /* <DEDUP_REMOVED lines=22> */
.L_x_2121:
[----:B------:R-:W-:Y:S01]  /*2c500*/  MOV R10, 0x7 ;  /* 0x00000007000a7802 */ /* 0x000fe20000000f00 */
[----:B------:R-:W-:Y:S01]  /*2c510*/  IMAD.MOV.U32 R54, RZ, RZ, R15 ;  /* 0x000000ffff367224 */ /* 0x000fe200078e000f */
[----:B------:R-:W-:Y:S01]  /*2c520*/  MOV R2, 0x2c560 ;  /* 0x0002c56000027802 */ /* 0x000fe20000000f00 */
[----:B------:R-:W-:-:S02]  /*2c530*/  IMAD.MOV.U32 R3, RZ, RZ, 0x181f ;  /* 0x0000181fff037424 */ /* 0x000fc400078e00ff */
[----:B------:R1:W-:Y:S04]  /*2c540*/  STL [R1+0xa8], R10 ;  /* 0x0000a80a01007387 */ /* 0x0003e80000100800 */
[----:B-1-34-:R-:W-:Y:S05]  /*2c550*/  CALL.REL.NOINC `($__internal_7_$__cuda_sm70_shflsync_idx_p) ;  /* 0x000001d000007944 */ /* 0x01afea0003c00000 */
[----:B------:R-:W-:Y:S01]  /*2c560*/  MOV R10, 0x7 ;  /* 0x00000007000a7802 */ /* 0x000fe20000000f00 */
[----:B------:R-:W-:Y:S01]  /*2c570*/  IMAD.MOV.U32 R11, RZ, RZ, R37 ;  /* 0x000000ffff0b7224 */ /* 0x000fe200078e0025 */
[----:B------:R-:W-:Y:S01]  /*2c580*/  MOV R3, 0x181f ;  /* 0x0000181f00037802 */ /* 0x000fe20000000f00 */
[----:B------:R-:W-:Y:S01]  /*2c590*/  IMAD.MOV.U32 R54, RZ, RZ, R16 ;  /* 0x000000ffff367224 */ /* 0x000fe200078e0010 */
[----:B------:R-:W-:Y:S01]  /*2c5a0*/  MOV R2, 0x2c5d0 ;  /* 0x0002c5d000027802 */ /* 0x000fe20000000f00 */
[----:B------:R2:W-:Y:S04]  /*2c5b0*/  STL [R1+0xa8], R10 ;  /* 0x0000a80a01007387 */ /* 0x0005e80000100800 */
[----:B-12--5:R-:W-:Y:S05]  /*2c5c0*/  CALL.REL.NOINC `($__internal_7_$__cuda_sm70_shflsync_idx_p) ;  /* 0x0000016000007944 */ /* 0x026fea0003c00000 */
        /* <DEDUP_REMOVED lines=16> */
        .weak           $__internal_6_$__cuda_sm70_shflsync_bfly_p
        .type           $__internal_6_$__cuda_sm70_shflsync_bfly_p,@function
        .size           $__internal_6_$__cuda_sm70_shflsync_bfly_p,($__internal_7_$__cuda_sm70_shflsync_idx_p - $__internal_6_$__cuda_sm70_shflsync_bfly_p)
$__internal_6_$__cuda_sm70_shflsync_bfly_p:
[----:B------:R-:W-:Y:S02]  /*2c6d0*/  MOV R208, 0xffffffff ;  /* 0xffffffff00d07802 */ /* 0x000fe40000000f00 */
[----:B------:R-:W-:-:S02]  /*2c6e0*/  MOV R3, 0x1f ;  /* 0x0000001f00037802 */ /* 0x000fc40000000f00 */
[----:B------:R-:W-:Y:S04]  /*2c6f0*/  WARPSYNC R208 ;  /* 0x000000d000007348 */ /* 0x000fe80003800000 */
[----:B------:R1:W2:Y:S02]  /*2c700*/  SHFL.BFLY PT, R0, R4, R0, R3 ;  /* 0x0c00000004007389 */ /* 0x0002a400000e0003 */
[----:B-1----:R-:W-:-:S04]  /*2c710*/  MOV R3, 0x0 ;  /* 0x0000000000037802 */ /* 0x002fc80000000f00 */
[----:B--2---:R-:W-:Y:S05]  /*2c720*/  RET.REL.NODEC R2 `(_ZN7cutlass13device_kernelIN5flash19enable_sm80_to_sm89INS1_16FlashAttnFwdSm80INS1_25CollectiveMainloopFwdSm80ILi4ELi1ELb0EN4cute5tupleIJNS5_1CILi128EEENS7_ILi64EEES8_EEELi128ENS_6half_tEfNS_4arch4Sm80ELb1ELb0ELb1ELb1ELb1ELb1ELb1ELb0EEENS1_21CollectiveEpilogueFwdINS6_IJS8_S8_S9_EEENS6_IJNS7_ILi1EEESH_SH_EEESB_SD_Li128ELb1ELb1ELb0ELb0EEENS1_19SingleTileSchedulerILb1ELb0ELb1ELi128EEEEEEEEEvNT_6ParamsE) ;  /* 0xfffd38d002007950 */ /* 0x004fea0003c3ffff */
        .weak           $__internal_7_$__cuda_sm70_shflsync_idx_p
        .type           $__internal_7_$__cuda_sm70_shflsync_idx_p,@function
        .size           $__internal_7_$__cuda_sm70_shflsync_idx_p,(.L_x_2189 - $__internal_7_$__cuda_sm70_shflsync_idx_p)
$__internal_7_$__cuda_sm70_shflsync_idx_p:
[----:B------:R-:W2:Y:S04]  /*2c730*/  LDL.LU R37, [R1+0xa8] ;  /* 0x0000a80001257983 */ /* 0x000ea80000300800 */
[----:B------:R1:W-:Y:S02]  /*2c740*/  STL [R1+0x114], R0 ;  /* 0x0001140001007387 */ /* 0x0003e40000100800 */
[----:B-1----:R-:W-:-:S04]  /*2c750*/  MOV R0, 0xffffffff ;  /* 0xffffffff00007802 */ /* 0x002fc80000000f00 */
[----:B------:R-:W-:Y:S04]  /*2c760*/  WARPSYNC R0 ;  /* 0x0000000000007348 */ /* 0x000fe80003800000 */
[----:B--2---:R1:W2:Y:S04]  /*2c770*/  SHFL.IDX PT, R37, R54, R37, R3 ;  /* 0x0000002536257389 */ /* 0x0042a800000e0003 */
[----:B-1----:R1:W5:Y:S01]  /*2c780*/  LDL.LU R0, [R1+0x114] ;  /* 0x0001140001007983 */ /* 0x0023620000300800 */
[----:B------:R-:W-:-:S04]  /*2c790*/  MOV R3, 0x0 ;  /* 0x0000000000037802 */ /* 0x000fc80000000f00 */
[----:B--2---:R-:W-:Y:S05]  /*2c7a0*/  RET.REL.NODEC R2 `(_ZN7cutlass13device_kernelIN5flash19enable_sm80_to_sm89INS1_16FlashAttnFwdSm80INS1_25CollectiveMainloopFwdSm80ILi4ELi1ELb0EN4cute5tupleIJNS5_1CILi128EEENS7_ILi64EEES8_EEELi128ENS_6half_tEfNS_4arch4Sm80ELb1ELb0ELb1ELb1ELb1ELb1ELb1ELb0EEENS1_21CollectiveEpilogueFwdINS6_IJS8_S8_S9_EEENS6_IJNS7_ILi1EEESH_SH_EEESB_SD_Li128ELb1ELb1ELb0ELb0EEENS1_19SingleTileSchedulerILb1ELb0ELb1ELi128EEEEEEEEEvNT_6ParamsE) ;  /* 0xfffd385002007950 */ /* 0x004fea0003c3ffff */
.L_x_2164:
        /* <DEDUP_REMOVED lines=13> */
.L_x_2189:


//--------------------- .nv.shared._ZN7cutlass13device_kernelIN5flash19enable_sm80_to_sm89INS1_16FlashAttnFwdSm80INS1_25CollectiveMainloopFwdSm80ILi8ELi1ELb1EN4cute5tupleIJNS5_1CILi128EEES8_S8_EEELi128ENS_6half_tEfNS_4arch4Sm80ELb0ELb0ELb1ELb0ELb1ELb0ELb1ELb0EEENS1_21CollectiveEpilogueFwdIS9_NS6_IJNS7_ILi1EEESF_SF_EEESA_SC_Li256ELb0ELb1ELb0ELb0EEENS1_19SingleTileSchedulerILb0ELb0ELb1ELi128EEEEEEEEEvNT_6ParamsE --------------------------
	.section	.nv.shared._ZN7cutlass13device_kernelIN5flash19enable_sm80_to_sm89INS1_16FlashAttnFwdSm80INS1_25CollectiveMainloopFwdSm80ILi8ELi1ELb1EN4cute5tupleIJNS5_1CILi128EEES8_S8_EEELi128ENS_6half_tEfNS_4arch4Sm80ELb0ELb0ELb1ELb0ELb1ELb0ELb1ELb0EEENS1_21CollectiveEpilogueFwdIS9_NS6_IJNS7_ILi1EEESF_SF_EEESA_SC_Li256ELb0ELb1ELb0ELb0EEENS1_19SingleTileSchedulerILb0ELb0ELb1ELi128EEEEEEEEEvNT_6ParamsE,"aw",@nobits
	.sectionflags	@""
	.align	16


//--------------------- .nv.global                --------------------------
	.section	.nv.global,"aw",@nobits
.nv.global:
	.type		_ZN80_INTERNAL_77ea243b_44_flash_fwd_hdim128_fp16_paged_softcap_sm80_cu_ceb34e2a_30384cute1_E,@object
	.size		_ZN80_INTERNAL_77ea243b_44_flash_fwd_hdim128_fp16_paged_softcap_sm80_cu_ceb34e2a_30384cute1_E,(_ZN80_INTERNAL_77ea243b_44_flash_fwd_hdim128_fp16_paged_softcap_sm80_cu_ceb34e2a_30384cuda3std3__45__cpo6cbeginE - _ZN80_INTERNAL_77ea243b_44_flash_fwd_hdim128_fp16_paged_softcap_sm80_cu_ceb34e2a_30384cute1_E)
_ZN80_INTERNAL_77ea243b_44_flash_fwd_hdim128_fp16_paged_softcap_sm80_cu_ceb34e2a_30384cute1_E:
	.zero		1
	.type		_ZN80_INTERNAL_77ea243b_44_flash_fwd_hdim128_fp16_paged_softcap_sm80_cu_ceb34e2a_30384cuda3std3__45__cpo6cbeginE,@object
	.size		_ZN80_INTERNAL_77ea243b_44_flash_fwd_hdim128_fp16_paged_softcap_sm80_cu_ceb34e2a_30384cuda3std3__45__cpo6cbeginE,(_ZN80_INTERNAL_77ea243b_44_flash_fwd_hdim128_fp16_paged_softcap_sm80_cu_ceb34e2a_30384cuda3std3__48in_placeE - _ZN80_INTERNAL_77ea243b_44_flash_fwd_hdim128_fp16_paged_softcap_sm80_cu_ceb34e2a_30384cuda3std3__45__cpo6cbeginE)
_ZN80_INTERNAL_77ea243b_44_flash_fwd_hdim128_fp16_paged_softcap_sm80_cu_ceb34e2a_30384cuda3std3__45__cpo6cbeginE:
	.zero		1
	.type		_ZN80_INTERNAL_77ea243b_44_flash_fwd_hdim128_fp16_paged_softcap_sm80_cu_ceb34e2a_30384cuda3std3__48in_placeE,@object
	.size		_ZN80_INTERNAL_77ea243b_44_flash_fwd_hdim128_fp16_paged_softcap_sm80_cu_ceb34e2a_30384cuda3std3__48in_placeE,(_ZN80_INTERNAL_77ea243b_44_flash_fwd_hdim128_fp16_paged_softcap_sm80_cu_ceb34e2a_30384cuda3std6ranges3__45__cpo9iter_moveE - _ZN80_INTERNAL_77ea243b_44_flash_fwd_hdim128_fp16_paged_softcap_sm80_cu_ceb34e2a_30384cuda3std3__48in_placeE)
_ZN80_INTERNAL_77ea243b_44_flash_fwd_hdim128_fp16_paged_softcap_sm80_cu_ceb34e2a_30384cuda3std3__48in_placeE:
	.zero		1
	.type		_ZN80_INTERNAL_77ea243b_44_flash_fwd_hdim128_fp16_paged_softcap_sm80_cu_ceb34e2a_30384cuda3std6ranges3__45__cpo9iter_moveE,@object
	.size		_ZN80_INTERNAL_77ea243b_44_flash_fwd_hdim128_fp16_paged_softcap_sm80_cu_ceb34e2a_30384cuda3std6ranges3__45__cpo9iter_moveE,(_ZN80_INTERNAL_77ea243b_44_flash_fwd_hdim128_fp16_paged_softcap_sm80_cu_ceb34e2a_30384cuda3std3__45__cpo5beginE - _ZN80_INTERNAL_77ea243b_44_flash_fwd_hdim128_fp16_paged_softcap_sm80_cu_ceb34e2a_30384cuda3std6ranges3__45__cpo9iter_moveE)
_ZN80_INTERNAL_77ea243b_44_flash_fwd_hdim128_fp16_paged_softcap_sm80_cu_ceb34e2a_30384cuda3std6ranges3__45__cpo9iter_moveE:
	.zero		1
	.type		_ZN80_INTERNAL_77ea243b_44_flash_fwd_hdim128_fp16_paged_softcap_sm80_cu_ceb34e2a_30384cuda3std3__45__cpo5beginE,@object
	.size		_ZN80_INTERNAL_77ea243b_44_flash_fwd_hdim128_fp16_paged_softcap_sm80_cu_ceb34e2a_30384cuda3std3__45__cpo5beginE,(_ZN80_INTERNAL_77ea243b_44_flash_fwd_hdim128_fp16_paged_softcap_sm80_cu_ceb34e2a_30384cuda3std3__482_GLOBAL__N__77ea243b_44_flash_fwd_hdim128_fp16_paged_softcap_sm80_cu_ceb34e2a_30386ignoreE - _ZN80_INTERNAL_77ea243b_44_flash_fwd_hdim128_fp16_paged_softcap_sm80_cu_ceb34e2a_30384cuda3std3__45__cpo5beginE)
_ZN80_INTERNAL_77ea243b_44_flash_fwd_hdim128_fp16_paged_softcap_sm80_cu_ceb34e2a_30384cuda3std3__45__cpo5beginE:
	.zero		1
	.type		_ZN80_INTERNAL_77ea243b_44_flash_fwd_hdim128_fp16_paged_softcap_sm80_cu_ceb34e2a_30384cuda3std3__482_GLOBAL__N__77ea243b_44_flash_fwd_hdim128_fp16_paged_softcap_sm80_cu_ceb34e2a_30386ignoreE,@object
	.size		_ZN80_INTERNAL_77ea243b_44_flash_fwd_hdim128_fp16_paged_softcap_sm80_cu_ceb34e2a_30384cuda3std3__482_GLOBAL__N__77ea243b_44_flash_fwd_hdim128_fp16_paged_softcap_sm80_cu_ceb34e2a_30386ignoreE,(_ZN80_INTERNAL_77ea243b_44_flash_fwd_hdim128_fp16_paged_softcap_sm80_cu_ceb34e2a_30384cute7productE - _ZN80_INTERNAL_77ea243b_44_flash_fwd_hdim128_fp16_paged_softcap_sm80_cu_ceb34e2a_30384cuda3std3__482_GLOBAL__N__77ea243b_44_flash_fwd_hdim128_fp16_paged_softcap_sm80_cu_ceb34e2a_30386ignoreE)
_ZN80_INTERNAL_77ea243b_44_flash_fwd_hdim128_fp16_paged_softcap_sm80_cu_ceb34e2a_30384cuda3std3__482_GLOBAL__N__77ea243b_44_flash_fwd_hdim128_fp16_paged_softcap_sm80_cu_ceb34e2a_30386ignoreE:
	.zero		1
	.type		_ZN80_INTERNAL_77ea243b_44_flash_fwd_hdim128_fp16_paged_softcap_sm80_cu_ceb34e2a_30384cute7productE,@object
	.size		_ZN80_INTERNAL_77ea243b_44_flash_fwd_hdim128_fp16_paged_softcap_sm80_cu_ceb34e2a_30384cute7productE,(_ZN80_INTERNAL_77ea243b_44_flash_fwd_hdim128_fp16_paged_softcap_sm80_cu_ceb34e2a_30384cuda3std3__45__cpo3endE - _ZN80_INTERNAL_77ea243b_44_flash_fwd_hdim128_fp16_paged_softcap_sm80_cu_ceb34e2a_30384cute7productE)
_ZN80_INTERNAL_77ea243b_44_flash_fwd_hdim128_fp16_paged_softcap_sm80_cu_ceb34e2a_30384cute7productE:
	.zero		1
	.type		_ZN80_INTERNAL_77ea243b_44_flash_fwd_hdim128_fp16_paged_softcap_sm80_cu_ceb34e2a_30384cuda3std3__45__cpo3endE,@object
	.size		_ZN80_INTERNAL_77ea243b_44_flash_fwd_hdim128_fp16_paged_softcap_sm80_cu_ceb34e2a_30384cuda3std3__45__cpo3endE,(_ZN80_INTERNAL_77ea243b_44_flash_fwd_hdim128_fp16_paged_softcap_sm80_cu_ceb34e2a_30384cuda3std3__419piecewise_constructE - _ZN80_INTERNAL_77ea243b_44_flash_fwd_hdim128_fp16_paged_softcap_sm80_cu_ceb34e2a_30384cuda3std3__45__cpo3endE)
_ZN80_INTERNAL_77ea243b_44_flash_fwd_hdim128_fp16_paged_softcap_sm80_cu_ceb34e2a_30384cuda3std3__45__cpo3endE:
	.zero		1
	.type		_ZN80_INTERNAL_77ea243b_44_flash_fwd_hdim128_fp16_paged_softcap_sm80_cu_ceb34e2a_30384cuda3std3__419piecewise_constructE,@object
	.size		_ZN80_INTERNAL_77ea243b_44_flash_fwd_hdim128_fp16_paged_softcap_sm80_cu_ceb34e2a_30384cuda3std3__419piecewise_constructE,(_ZN80_INTERNAL_77ea243b_44_flash_fwd_hdim128_fp16_paged_softcap_sm80_cu_ceb34e2a_30384cuda3std3__45__cpo4cendE - _ZN80_INTERNAL_77ea243b_44_flash_fwd_hdim128_fp16_paged_softcap_sm80_cu_ceb34e2a_30384cuda3std3__419piecewise_constructE)
_ZN80_INTERNAL_77ea243b_44_flash_fwd_hdim128_fp16_paged_softcap_sm80_cu_ceb34e2a_30384cuda3std3__419piecewise_constructE:
	.zero		1
	.type		_ZN80_INTERNAL_77ea243b_44_flash_fwd_hdim128_fp16_paged_softcap_sm80_cu_ceb34e2a_30384cuda3std3__45__cpo4cendE,@object
	.size		_ZN80_INTERNAL_77ea243b_44_flash_fwd_hdim128_fp16_paged_softcap_sm80_cu_ceb34e2a_30384cuda3std3__45__cpo4cendE,(_ZN80_INTERNAL_77ea243b_44_flash_fwd_hdim128_fp16_paged_softcap_sm80_cu_ceb34e2a_30384cuda3std6ranges3__45__cpo4swapE - _ZN80_INTERNAL_77ea243b_44_flash_fwd_hdim128_fp16_paged_softcap_sm80_cu_ceb34e2a_30384cuda3std3__45__cpo4cendE)
_ZN80_INTERNAL_77ea243b_44_flash_fwd_hdim128_fp16_paged_softcap_sm80_cu_ceb34e2a_30384cuda3std3__45__cpo4cendE:
	.zero		1
	.type		_ZN80_INTERNAL_77ea243b_44_flash_fwd_hdim128_fp16_paged_softcap_sm80_cu_ceb34e2a_30384cuda3std6ranges3__45__cpo4swapE,@object
	.size		_ZN80_INTERNAL_77ea243b_44_flash_fwd_hdim128_fp16_paged_softcap_sm80_cu_ceb34e2a_30384cuda3std6ranges3__45__cpo4swapE,(.L_7 - _ZN80_INTERNAL_77ea243b_44_flash_fwd_hdim128_fp16_paged_softcap_sm80_cu_ceb34e2a_30384cuda3std6ranges3__45__cpo4swapE)
_ZN80_INTERNAL_77ea243b_44_flash_fwd_hdim128_fp16_paged_softcap_sm80_cu_ceb34e2a_30384cuda3std6ranges3__45__cpo4swapE:
	.zero		1
.L_7:


//--------------------- .nv.shared._ZN7cutlass13device_kernelIN5flash19enable_sm80_to_sm89INS1_16FlashAttnFwdSm80INS1_25CollectiveMainloopFwdSm80ILi8ELi1ELb1EN4cute5tupleIJNS5_1CILi128EEES8_S8_EEELi128ENS_6half_tEfNS_4arch4Sm80ELb0ELb0ELb1ELb1ELb1ELb0ELb1ELb0EEENS1_21CollectiveEpilogueFwdIS9_NS6_IJNS7_ILi1EEESF_SF_EEESA_SC_Li256ELb1ELb1ELb0ELb0EEENS1_19SingleTileSchedulerILb1ELb0ELb1ELi128EEEEEEEEEvNT_6ParamsE --------------------------
	.section	.nv.shared._ZN7cutlass13device_kernelIN5flash19enable_sm80_to_sm89INS1_16FlashAttnFwdSm80INS1_25CollectiveMainloopFwdSm80ILi8ELi1ELb1EN4cute5tupleIJNS5_1CILi128EEES8_S8_EEELi128ENS_6half_tEfNS_4arch4Sm80ELb0ELb0ELb1ELb1ELb1ELb0ELb1ELb0EEENS1_21CollectiveEpilogueFwdIS9_NS6_IJNS7_ILi1EEESF_SF_EEESA_SC_Li256ELb1ELb1ELb0ELb0EEENS1_19SingleTileSchedulerILb1ELb0ELb1ELi128EEEEEEEEEvNT_6ParamsE,"aw",@nobits
	.sectionflags	@""
	.align	16


//--------------------- .nv.shared._ZN7cutlass13device_kernelIN5flash19enable_sm80_to_sm89INS1_16FlashAttnFwdSm80INS1_25CollectiveMainloopFwdSm80ILi8ELi1ELb1EN4cute5tupleIJNS5_1CILi128EEES8_S8_EEELi128ENS_6half_tEfNS_4arch4Sm80ELb0ELb0ELb1ELb1ELb1ELb1ELb1ELb0EEENS1_21CollectiveEpilogueFwdIS9_NS6_IJNS7_ILi1EEESF_SF_EEESA_SC_Li256ELb1ELb1ELb0ELb0EEENS1_19SingleTileSchedulerILb1ELb0ELb1ELi128EEEEEEEEEvNT_6ParamsE --------------------------
	.section	.nv.shared._ZN7cutlass13device_kernelIN5flash19enable_sm80_to_sm89INS1_16FlashAttnFwdSm80INS1_25CollectiveMainloopFwdSm80ILi8ELi1ELb1EN4cute5tupleIJNS5_1CILi128EEES8_S8_EEELi128ENS_6half_tEfNS_4arch4Sm80ELb0ELb0ELb1ELb1ELb1ELb1ELb1ELb0EEENS1_21CollectiveEpilogueFwdIS9_NS6_IJNS7_ILi1EEESF_SF_EEESA_SC_Li256ELb1ELb1ELb0ELb0EEENS1_19SingleTileSchedulerILb1ELb0ELb1ELi128EEEEEEEEEvNT_6ParamsE,"aw",@nobits
	.sectionflags	@""
	.align	16


//--------------------- .nv.shared._ZN7cutlass13device_kernelIN5flash19enable_sm80_to_sm89INS1_16FlashAttnFwdSm80INS1_25CollectiveMainloopFwdSm80ILi8ELi1ELb1EN4cute5tupleIJNS5_1CILi128EEENS7_ILi96EEES8_EEELi128ENS_6half_tEfNS_4arch4Sm80ELb0ELb1ELb1ELb0ELb1ELb0ELb1ELb0EEENS1_21CollectiveEpilogueFwdINS6_IJS8_S8_S9_EEENS6_IJNS7_ILi1EEESH_SH_EEESB_SD_Li256ELb0ELb1ELb0ELb0EEENS1_19SingleTileSchedulerILb0ELb0ELb1ELi128EEEEEEEEEvNT_6ParamsE --------------------------
	.section	.nv.shared._ZN7cutlass13device_kernelIN5flash19enable_sm80_to_sm89INS1_16FlashAttnFwdSm80INS1_25CollectiveMainloopFwdSm80ILi8ELi1ELb1EN4cute5tupleIJNS5_1CILi128EEENS7_ILi96EEES8_EEELi128ENS_6half_tEfNS_4arch4Sm80ELb0ELb1ELb1ELb0ELb1ELb0ELb1ELb0EEENS1_21CollectiveEpilogueFwdINS6_IJS8_S8_S9_EEENS6_IJNS7_ILi1EEESH_SH_EEESB_SD_Li256ELb0ELb1ELb0ELb0EEENS1_19SingleTileSchedulerILb0ELb0ELb1ELi128EEEEEEEEEvNT_6ParamsE,"aw",@nobits
	.sectionflags	@""
	.align	16


//--------------------- .nv.shared._ZN7cutlass13device_kernelIN5flash19enable_sm80_to_sm89INS1_16FlashAttnFwdSm80INS1_25CollectiveMainloopFwdSm80ILi8ELi1ELb1EN4cute5tupleIJNS5_1CILi128EEENS7_ILi96EEES8_EEELi128ENS_6half_tEfNS_4arch4Sm80ELb0ELb1ELb1ELb1ELb1ELb0ELb1ELb0EEENS1_21CollectiveEpilogueFwdINS6_IJS8_S8_S9_EEENS6_IJNS7_ILi1EEESH_SH_EEESB_SD_Li256ELb1ELb1ELb0ELb0EEENS1_19SingleTileSchedulerILb1ELb0ELb1ELi128EEEEEEEEEvNT_6ParamsE --------------------------
	.section	.nv.shared._ZN7cutlass13device_kernelIN5flash19enable_sm80_to_sm89INS1_16FlashAttnFwdSm80INS1_25CollectiveMainloopFwdSm80ILi8ELi1ELb1EN4cute5tupleIJNS5_1CILi128EEENS7_ILi96EEES8_EEELi128ENS_6half_tEfNS_4arch4Sm80ELb0ELb1ELb1ELb1ELb1ELb0ELb1ELb0EEENS1_21CollectiveEpilogueFwdINS6_IJS8_S8_S9_EEENS6_IJNS7_ILi1EEESH_SH_EEESB_SD_Li256ELb1ELb1ELb0ELb0EEENS1_19SingleTileSchedulerILb1ELb0ELb1ELi128EEEEEEEEEvNT_6ParamsE,"aw",@nobits
	.sectionflags	@""
	.align	16


//--------------------- .nv.shared._ZN7cutlass13device_kernelIN5flash19enable_sm80_to_sm89INS1_16FlashAttnFwdSm80INS1_25CollectiveMainloopFwdSm80ILi8ELi1ELb1EN4cute5tupleIJNS5_1CILi128EEENS7_ILi96EEES8_EEELi128ENS_6half_tEfNS_4arch4Sm80ELb0ELb1ELb1ELb1ELb1ELb1ELb1ELb0EEENS1_21CollectiveEpilogueFwdINS6_IJS8_S8_S9_EEENS6_IJNS7_ILi1EEESH_SH_EEESB_SD_Li256ELb1ELb1ELb0ELb0EEENS1_19SingleTileSchedulerILb1ELb0ELb1ELi128EEEEEEEEEvNT_6ParamsE --------------------------
	.section	.nv.shared._ZN7cutlass13device_kernelIN5flash19enable_sm80_to_sm89INS1_16FlashAttnFwdSm80INS1_25CollectiveMainloopFwdSm80ILi8ELi1ELb1EN4cute5tupleIJNS5_1CILi128EEENS7_ILi96EEES8_EEELi128ENS_6half_tEfNS_4arch4Sm80ELb0ELb1ELb1ELb1ELb1ELb1ELb1ELb0EEENS1_21CollectiveEpilogueFwdINS6_IJS8_S8_S9_EEENS6_IJNS7_ILi1EEESH_SH_EEESB_SD_Li256ELb1ELb1ELb0ELb0EEENS1_19SingleTileSchedulerILb1ELb0ELb1ELi128EEEEEEEEEvNT_6ParamsE,"aw",@nobits
	.sectionflags	@""
	.align	16


//--------------------- .nv.shared._ZN7cutlass13device_kernelIN5flash19enable_sm80_to_sm89INS1_16FlashAttnFwdSm80INS1_25CollectiveMainloopFwdSm80ILi8ELi1ELb1EN4cute5tupleIJNS5_1CILi128EEES8_S8_EEELi128ENS_6half_tEfNS_4arch4Sm80ELb1ELb0ELb1ELb0ELb1ELb0ELb1ELb0EEENS1_21CollectiveEpilogueFwdIS9_NS6_IJNS7_ILi1EEESF_SF_EEESA_SC_Li256ELb0ELb1ELb0ELb0EEENS1_30DynamicPersistentTileSchedulerILi256ELi256ELb0ELb1ELb0EEEEEEEEEvNT_6ParamsE --------------------------
	.section	.nv.shared._ZN7cutlass13device_kernelIN5flash19enable_sm80_to_sm89INS1_16FlashAttnFwdSm80INS1_25CollectiveMainloopFwdSm80ILi8ELi1ELb1EN4cute5tupleIJNS5_1CILi128EEES8_S8_EEELi128ENS_6half_tEfNS_4arch4Sm80ELb1ELb0ELb1ELb0ELb1ELb0ELb1ELb0EEENS1_21CollectiveEpilogueFwdIS9_NS6_IJNS7_ILi1EEESF_SF_EEESA_SC_Li256ELb0ELb1ELb0ELb0EEENS1_30DynamicPersistentTileSchedulerILi256ELi256ELb0ELb1ELb0EEEEEEEEEvNT_6ParamsE,"aw",@nobits
	.sectionflags	@""
	.align	16


//--------------------- .nv.shared._ZN7cutlass13device_kernelIN5flash19enable_sm80_to_sm89INS1_16FlashAttnFwdSm80INS1_25CollectiveMainloopFwdSm80ILi8ELi1ELb1EN4cute5tupleIJNS5_1CILi128EEES8_S8_EEELi128ENS_6half_tEfNS_4arch4Sm80ELb1ELb0ELb1ELb1ELb1ELb0ELb1ELb0EEENS1_21CollectiveEpilogueFwdIS9_NS6_IJNS7_ILi1EEESF_SF_EEESA_SC_Li256ELb1ELb1ELb0ELb0EEENS1_19SingleTileSchedulerILb1ELb0ELb1ELi128EEEEEEEEEvNT_6ParamsE --------------------------
	.section	.nv.shared._ZN7cutlass13device_kernelIN5flash19enable_sm80_to_sm89INS1_16FlashAttnFwdSm80INS1_25CollectiveMainloopFwdSm80ILi8ELi1ELb1EN4cute5tupleIJNS5_1CILi128EEES8_S8_EEELi128ENS_6half_tEfNS_4arch4Sm80ELb1ELb0ELb1ELb1ELb1ELb0ELb1ELb0EEENS1_21CollectiveEpilogueFwdIS9_NS6_IJNS7_ILi1EEESF_SF_EEESA_SC_Li256ELb1ELb1ELb0ELb0EEENS1_19SingleTileSchedulerILb1ELb0ELb1ELi128EEEEEEEEEvNT_6ParamsE,"aw",@nobits
	.sectionflags	@""
	.align	16


//--------------------- .nv.shared._ZN7cutlass13device_kernelIN5flash19enable_sm80_to_sm89INS1_16FlashAttnFwdSm80INS1_25CollectiveMainloopFwdSm80ILi8ELi1ELb1EN4cute5tupleIJNS5_1CILi128EEES8_S8_EEELi128ENS_6half_tEfNS_4arch4Sm80ELb1ELb0ELb1ELb1ELb1ELb1ELb1ELb0EEENS1_21CollectiveEpilogueFwdIS9_NS6_IJNS7_ILi1EEESF_SF_EEESA_SC_Li256ELb1ELb1ELb0ELb0EEENS1_19SingleTileSchedulerILb1ELb0ELb1ELi128EEEEEEEEEvNT_6ParamsE --------------------------
	.section	.nv.shared._ZN7cutlass13device_kernelIN5flash19enable_sm80_to_sm89INS1_16FlashAttnFwdSm80INS1_25CollectiveMainloopFwdSm80ILi8ELi1ELb1EN4cute5tupleIJNS5_1CILi128EEES8_S8_EEELi128ENS_6half_tEfNS_4arch4Sm80ELb1ELb0ELb1ELb1ELb1ELb1ELb1ELb0EEENS1_21CollectiveEpilogueFwdIS9_NS6_IJNS7_ILi1EEESF_SF_EEESA_SC_Li256ELb1ELb1ELb0ELb0EEENS1_19SingleTileSchedulerILb1ELb0ELb1ELi128EEEEEEEEEvNT_6ParamsE,"aw",@nobits
	.sectionflags	@""
	.align	16


//--------------------- .nv.shared._ZN7cutlass13device_kernelIN5flash19enable_sm80_to_sm89INS1_16FlashAttnFwdSm80INS1_25CollectiveMainloopFwdSm80ILi4ELi1ELb0EN4cute5tupleIJNS5_1CILi128EEENS7_ILi64EEES8_EEELi128ENS_6half_tEfNS_4arch4Sm80ELb0ELb0ELb1ELb0ELb1ELb0ELb1ELb0EEENS1_21CollectiveEpilogueFwdINS6_IJS8_S8_S9_EEENS6_IJNS7_ILi1EEESH_SH_EEESB_SD_Li128ELb0ELb1ELb0ELb0EEENS1_19SingleTileSchedulerILb0ELb0ELb1ELi128EEEEEEEEEvNT_6ParamsE --------------------------
	.section	.nv.shared._ZN7cutlass13device_kernelIN5flash19enable_sm80_to_sm89INS1_16FlashAttnFwdSm80INS1_25CollectiveMainloopFwdSm80ILi4ELi1ELb0EN4cute5tupleIJNS5_1CILi128EEENS7_ILi64EEES8_EEELi128ENS_6half_tEfNS_4arch4Sm80ELb0ELb0ELb1ELb0ELb1ELb0ELb1ELb0EEENS1_21CollectiveEpilogueFwdINS6_IJS8_S8_S9_EEENS6_IJNS7_ILi1EEESH_SH_EEESB_SD_Li128ELb0ELb1ELb0ELb0EEENS1_19SingleTileSchedulerILb0ELb0ELb1ELi128EEEEEEEEEvNT_6ParamsE,"aw",@nobits
	.sectionflags	@""
	.align	16


//--------------------- .nv.shared._ZN7cutlass13device_kernelIN5flash19enable_sm80_to_sm89INS1_16FlashAttnFwdSm80INS1_25CollectiveMainloopFwdSm80ILi4ELi1ELb0EN4cute5tupleIJNS5_1CILi128EEENS7_ILi64EEES8_EEELi128ENS_6half_tEfNS_4arch4Sm80ELb0ELb0ELb1ELb1ELb1ELb0ELb1ELb0EEENS1_21CollectiveEpilogueFwdINS6_IJS8_S8_S9_EEENS6_IJNS7_ILi1EEESH_SH_EEESB_SD_Li128ELb1ELb1ELb0ELb0EEENS1_19SingleTileSchedulerILb1ELb0ELb1ELi128EEEEEEEEEvNT_6ParamsE --------------------------
	.section	.nv.shared._ZN7cutlass13device_kernelIN5flash19enable_sm80_to_sm89INS1_16FlashAttnFwdSm80INS1_25CollectiveMainloopFwdSm80ILi4ELi1ELb0EN4cute5tupleIJNS5_1CILi128EEENS7_ILi64EEES8_EEELi128ENS_6half_tEfNS_4arch4Sm80ELb0ELb0ELb1ELb1ELb1ELb0ELb1ELb0EEENS1_21CollectiveEpilogueFwdINS6_IJS8_S8_S9_EEENS6_IJNS7_ILi1EEESH_SH_EEESB_SD_Li128ELb1ELb1ELb0ELb0EEENS1_19SingleTileSchedulerILb1ELb0ELb1ELi128EEEEEEEEEvNT_6ParamsE,"aw",@nobits
	.sectionflags	@""
	.align	16


//--------------------- .nv.shared._ZN7cutlass13device_kernelIN5flash19enable_sm80_to_sm89INS1_16FlashAttnFwdSm80INS1_25CollectiveMainloopFwdSm80ILi4ELi1ELb0EN4cute5tupleIJNS5_1CILi128EEENS7_ILi64EEES8_EEELi128ENS_6half_tEfNS_4arch4Sm80ELb0ELb0ELb1ELb1ELb1ELb1ELb1ELb0EEENS1_21CollectiveEpilogueFwdINS6_IJS8_S8_S9_EEENS6_IJNS7_ILi1EEESH_SH_EEESB_SD_Li128ELb1ELb1ELb0ELb0EEENS1_19SingleTileSchedulerILb1ELb0ELb1ELi128EEEEEEEEEvNT_6ParamsE --------------------------
	.section	.nv.shared._ZN7cutlass13device_kernelIN5flash19enable_sm80_to_sm89INS1_16FlashAttnFwdSm80INS1_25CollectiveMainloopFwdSm80ILi4ELi1ELb0EN4cute5tupleIJNS5_1CILi128EEENS7_ILi64EEES8_EEELi128ENS_6half_tEfNS_4arch4Sm80ELb0ELb0ELb1ELb1ELb1ELb1ELb1ELb0EEENS1_21CollectiveEpilogueFwdINS6_IJS8_S8_S9_EEENS6_IJNS7_ILi1EEESH_SH_EEESB_SD_Li128ELb1ELb1ELb0ELb0EEENS1_19SingleTileSchedulerILb1ELb0ELb1ELi128EEEEEEEEEvNT_6ParamsE,"aw",@nobits
	.sectionflags	@""
	.align	16


//--------------------- .nv.shared._ZN7cutlass13device_kernelIN5flash19enable_sm80_to_sm89INS1_16FlashAttnFwdSm80INS1_25CollectiveMainloopFwdSm80ILi4ELi1ELb0EN4cute5tupleIJNS5_1CILi128EEENS7_ILi48EEES8_EEELi128ENS_6half_tEfNS_4arch4Sm80ELb0ELb1ELb1ELb0ELb1ELb0ELb1ELb0EEENS1_21CollectiveEpilogueFwdINS6_IJS8_S8_S9_EEENS6_IJNS7_ILi1EEESH_SH_EEESB_SD_Li128ELb0ELb1ELb0ELb0EEENS1_19SingleTileSchedulerILb0ELb0ELb1ELi128EEEEEEEEEvNT_6ParamsE --------------------------
	.section	.nv.shared._ZN7cutlass13device_kernelIN5flash19enable_sm80_to_sm89INS1_16FlashAttnFwdSm80INS1_25CollectiveMainloopFwdSm80ILi4ELi1ELb0EN4cute5tupleIJNS5_1CILi128EEENS7_ILi48EEES8_EEELi128ENS_6half_tEfNS_4arch4Sm80ELb0ELb1ELb1ELb0ELb1ELb0ELb1ELb0EEENS1_21CollectiveEpilogueFwdINS6_IJS8_S8_S9_EEENS6_IJNS7_ILi1EEESH_SH_EEESB_SD_Li128ELb0ELb1ELb0ELb0EEENS1_19SingleTileSchedulerILb0ELb0ELb1ELi128EEEEEEEEEvNT_6ParamsE,"aw",@nobits
	.sectionflags	@""
	.align	16


//--------------------- .nv.shared._ZN7cutlass13device_kernelIN5flash19enable_sm80_to_sm89INS1_16FlashAttnFwdSm80INS1_25CollectiveMainloopFwdSm80ILi4ELi1ELb0EN4cute5tupleIJNS5_1CILi128EEENS7_ILi48EEES8_EEELi128ENS_6half_tEfNS_4arch4Sm80ELb0ELb1ELb1ELb1ELb1ELb0ELb1ELb0EEENS1_21CollectiveEpilogueFwdINS6_IJS8_S8_S9_EEENS6_IJNS7_ILi1EEESH_SH_EEESB_SD_Li128ELb1ELb1ELb0ELb0EEENS1_19SingleTileSchedulerILb1ELb0ELb1ELi128EEEEEEEEEvNT_6ParamsE --------------------------
	.section	.nv.shared._ZN7cutlass13device_kernelIN5flash19enable_sm80_to_sm89INS1_16FlashAttnFwdSm80INS1_25CollectiveMainloopFwdSm80ILi4ELi1ELb0EN4cute5tupleIJNS5_1CILi128EEENS7_ILi48EEES8_EEELi128ENS_6half_tEfNS_4arch4Sm80ELb0ELb1ELb1ELb1ELb1ELb0ELb1ELb0EEENS1_21CollectiveEpilogueFwdINS6_IJS8_S8_S9_EEENS6_IJNS7_ILi1EEESH_SH_EEESB_SD_Li128ELb1ELb1ELb0ELb0EEENS1_19SingleTileSchedulerILb1ELb0ELb1ELi128EEEEEEEEEvNT_6ParamsE,"aw",@nobits
	.sectionflags	@""
	.align	16


//--------------------- .nv.shared._ZN7cutlass13device_kernelIN5flash19enable_sm80_to_sm89INS1_16FlashAttnFwdSm80INS1_25CollectiveMainloopFwdSm80ILi4ELi1ELb0EN4cute5tupleIJNS5_1CILi128EEENS7_ILi48EEES8_EEELi128ENS_6half_tEfNS_4arch4Sm80ELb0ELb1ELb1ELb1ELb1ELb1ELb1ELb0EEENS1_21CollectiveEpilogueFwdINS6_IJS8_S8_S9_EEENS6_IJNS7_ILi1EEESH_SH_EEESB_SD_Li128ELb1ELb1ELb0ELb0EEENS1_19SingleTileSchedulerILb1ELb0ELb1ELi128EEEEEEEEEvNT_6ParamsE --------------------------
	.section	.nv.shared._ZN7cutlass13device_kernelIN5flash19enable_sm80_to_sm89INS1_16FlashAttnFwdSm80INS1_25CollectiveMainloopFwdSm80ILi4ELi1ELb0EN4cute5tupleIJNS5_1CILi128EEENS7_ILi48EEES8_EEELi128ENS_6half_tEfNS_4arch4Sm80ELb0ELb1ELb1ELb1ELb1ELb1ELb1ELb0EEENS1_21CollectiveEpilogueFwdINS6_IJS8_S8_S9_EEENS6_IJNS7_ILi1EEESH_SH_EEESB_SD_Li128ELb1ELb1ELb0ELb0EEENS1_19SingleTileSchedulerILb1ELb0ELb1ELi128EEEEEEEEEvNT_6ParamsE,"aw",@nobits
	.sectionflags	@""
	.align	16


//--------------------- .nv.shared._ZN7cutlass13device_kernelIN5flash19enable_sm80_to_sm89INS1_16FlashAttnFwdSm80INS1_25CollectiveMainloopFwdSm80ILi4ELi1ELb0EN4cute5tupleIJNS5_1CILi128EEENS7_ILi64EEES8_EEELi128ENS_6half_tEfNS_4arch4Sm80ELb1ELb0ELb1ELb0ELb1ELb0ELb1ELb0EEENS1_21CollectiveEpilogueFwdINS6_IJS8_S8_S9_EEENS6_IJNS7_ILi1EEESH_SH_EEESB_SD_Li128ELb0ELb1ELb0ELb0EEENS1_30DynamicPersistentTileSchedulerILi128ELi128ELb0ELb1ELb0EEEEEEEEEvNT_6ParamsE --------------------------
	.section	.nv.shared._ZN7cutlass13device_kernelIN5flash19enable_sm80_to_sm89INS1_16FlashAttnFwdSm80INS1_25CollectiveMainloopFwdSm80ILi4ELi1ELb0EN4cute5tupleIJNS5_1CILi128EEENS7_ILi64EEES8_EEELi128ENS_6half_tEfNS_4arch4Sm80ELb1ELb0ELb1ELb0ELb1ELb0ELb1ELb0EEENS1_21CollectiveEpilogueFwdINS6_IJS8_S8_S9_EEENS6_IJNS7_ILi1EEESH_SH_EEESB_SD_Li128ELb0ELb1ELb0ELb0EEENS1_30DynamicPersistentTileSchedulerILi128ELi128ELb0ELb1ELb0EEEEEEEEEvNT_6ParamsE,"aw",@nobits
	.sectionflags	@""
	.align	16


//--------------------- .nv.shared._ZN7cutlass13device_kernelIN5flash19enable_sm80_to_sm89INS1_16FlashAttnFwdSm80INS1_25CollectiveMainloopFwdSm80ILi4ELi1ELb0EN4cute5tupleIJNS5_1CILi128EEENS7_ILi64EEES8_EEELi128ENS_6half_tEfNS_4arch4Sm80ELb1ELb0ELb1ELb1ELb1ELb0ELb1ELb0EEENS1_21CollectiveEpilogueFwdINS6_IJS8_S8_S9_EEENS6_IJNS7_ILi1EEESH_SH_EEESB_SD_Li128ELb1ELb1ELb0ELb0EEENS1_19SingleTileSchedulerILb1ELb0ELb1ELi128EEEEEEEEEvNT_6ParamsE --------------------------
	.section	.nv.shared._ZN7cutlass13device_kernelIN5flash19enable_sm80_to_sm89INS1_16FlashAttnFwdSm80INS1_25CollectiveMainloopFwdSm80ILi4ELi1ELb0EN4cute5tupleIJNS5_1CILi128EEENS7_ILi64EEES8_EEELi128ENS_6half_tEfNS_4arch4Sm80ELb1ELb0ELb1ELb1ELb1ELb0ELb1ELb0EEENS1_21CollectiveEpilogueFwdINS6_IJS8_S8_S9_EEENS6_IJNS7_ILi1EEESH_SH_EEESB_SD_Li128ELb1ELb1ELb0ELb0EEENS1_19SingleTileSchedulerILb1ELb0ELb1ELi128EEEEEEEEEvNT_6ParamsE,"aw",@nobits
	.sectionflags	@""
	.align	16


//--------------------- .nv.shared._ZN7cutlass13device_kernelIN5flash19enable_sm80_to_sm89INS1_16FlashAttnFwdSm80INS1_25CollectiveMainloopFwdSm80ILi4ELi1ELb0EN4cute5tupleIJNS5_1CILi128EEENS7_ILi64EEES8_EEELi128ENS_6half_tEfNS_4arch4Sm80ELb1ELb0ELb1ELb1ELb1ELb1ELb1ELb0EEENS1_21CollectiveEpilogueFwdINS6_IJS8_S8_S9_EEENS6_IJNS7_ILi1EEESH_SH_EEESB_SD_Li128ELb1ELb1ELb0ELb0EEENS1_19SingleTileSchedulerILb1ELb0ELb1ELi128EEEEEEEEEvNT_6ParamsE --------------------------
	.section	.nv.shared._ZN7cutlass13device_kernelIN5flash19enable_sm80_to_sm89INS1_16FlashAttnFwdSm80INS1_25CollectiveMainloopFwdSm80ILi4ELi1ELb0EN4cute5tupleIJNS5_1CILi128EEENS7_ILi64EEES8_EEELi128ENS_6half_tEfNS_4arch4Sm80ELb1ELb0ELb1ELb1ELb1ELb1ELb1ELb0EEENS1_21CollectiveEpilogueFwdINS6_IJS8_S8_S9_EEENS6_IJNS7_ILi1EEESH_SH_EEESB_SD_Li128ELb1ELb1ELb0ELb0EEENS1_19SingleTileSchedulerILb1ELb0ELb1ELi128EEEEEEEEEvNT_6ParamsE,"aw",@nobits
	.sectionflags	@""
	.align	16
